// Copyright (c) 2024, Jay Shah, Ganesh Bikshandi, Ying Zhang, Vijay Thakkar, Pradeep Ramani, Tri Dao.
// Splitting the different template instantiations to different files to speed up compilation.
// This file is auto-generated. See "generate_kernels.py"

#include "flash_fwd_launch_template.h"

#ifndef FLASHATTENTION_DISABLE_HDIM64
template void run_mha_fwd_<90, cutlass::bfloat16_t, 64, 512, true, true, true, true>(Flash_fwd_params &params, cudaStream_t stream);
#endif


// ===== COMPILED SASS (sm_90a) =====

	.target	sm_90a

	.elftype	@"ET_EXEC"


//--------------------- .note.nv.tkinfo           --------------------------
	.section	.note.nv.tkinfo,"",@"SHT_NOTE"
	.sectionflags	@"SHF_NOTE_NV_TKINFO"
	.tkinfo
        /*0018*/ 	.word	0x00000002
        /*0030*/ 	.string	""
        /*0030*/ 	.string	"ptxas"
        /*0030*/ 	.string	"Cuda compilation tools, release 13.0, V13.0.88"
        /*0030*/ 	.string	"Build cuda_13.0.r13.0/compiler.36424714_0"
        /*0030*/ 	.string	"-arch sm_90a -m 64 "



//--------------------- .note.nv.cuinfo           --------------------------
	.section	.note.nv.cuinfo,"",@"SHT_NOTE"
	.sectionflags	@"SHF_NOTE_NV_CUINFO"
        /*0018*/ 	.short	0x0002
        /*001a*/ 	.short	0x005a
        /*001c*/ 	.short	0x0082
	.zero		2


//--------------------- .nv.info                  --------------------------
	.section	.nv.info,"",@"SHT_CUDA_INFO"
	.align	4


	//----- nvinfo : EIATTR_REGCOUNT
	.align		4
        /*0000*/ 	.byte	0x04, 0x2f
        /*0002*/ 	.short	(.L_20 - .L_19)
	.align		4
.L_19:
        /*0004*/ 	.word	index@(_ZN7cutlass13device_kernelIN5flash11enable_sm90INS1_16FlashAttnFwdSm90INS1_25CollectiveMainloopFwdSm90ILi2EN4cute5tupleIJNS5_1CILi1EEES8_S8_EEENS6_IJNS7_ILi64EEESA_SA_EEELi512ENS_10bfloat16_tEfNS_4arch4Sm90ELb1ELb0ELb1ELb1ELb1ELb1ELb1ELb0ELb0ELb1ELb1ELb0EEENS1_21CollectiveEpilogueFwdINS6_IJSA_NS7_ILi512EEESA_EEES9_SC_SE_Li256ELb1ELb1ELb1ELb0EEENS1_36VarlenDynamicPersistentTileSchedulerILi64ELi64ELi256ELi128ELb1ELb1ELb1ELb1ELb1ELb1EEEEEEEEEvNT_6ParamsE)
        /*0008*/ 	.word	0x000000a8


	//----- nvinfo : EIATTR_FRAME_SIZE
	.align		4
.L_20:
        /*000c*/ 	.byte	0x04, 0x11
        /*000e*/ 	.short	(.L_22 - .L_21)
	.align		4
.L_21:
        /*0010*/ 	.word	index@(_ZN7cutlass13device_kernelIN5flash11enable_sm90INS1_16FlashAttnFwdSm90INS1_25CollectiveMainloopFwdSm90ILi2EN4cute5tupleIJNS5_1CILi1EEES8_S8_EEENS6_IJNS7_ILi64EEESA_SA_EEELi512ENS_10bfloat16_tEfNS_4arch4Sm90ELb1ELb0ELb1ELb1ELb1ELb1ELb1ELb0ELb0ELb1ELb1ELb0EEENS1_21CollectiveEpilogueFwdINS6_IJSA_NS7_ILi512EEESA_EEES9_SC_SE_Li256ELb1ELb1ELb1ELb0EEENS1_36VarlenDynamicPersistentTileSchedulerILi64ELi64ELi256ELi128ELb1ELb1ELb1ELb1ELb1ELb1EEEEEEEEEvNT_6ParamsE)
        /*0014*/ 	.word	0x00000088


	//----- nvinfo : EIATTR_REGCOUNT
	.align		4
.L_22:
        /*0018*/ 	.byte	0x04, 0x2f
        /*001a*/ 	.short	(.L_24 - .L_23)
	.align		4
.L_23:
        /*001c*/ 	.word	index@(_ZN7cutlass13device_kernelIN5flash11enable_sm90INS1_16FlashAttnFwdSm90INS1_25CollectiveMainloopFwdSm90ILi2EN4cute5tupleIJNS5_1CILi1EEES8_S8_EEENS6_IJNS7_ILi64EEESA_SA_EEELi512ENS_10bfloat16_tEfNS_4arch4Sm90ELb1ELb0ELb1ELb1ELb1ELb0ELb1ELb0ELb0ELb1ELb1ELb0EEENS1_21CollectiveEpilogueFwdINS6_IJSA_NS7_ILi512EEESA_EEES9_SC_SE_Li256ELb1ELb1ELb1ELb0EEENS1_36VarlenDynamicPersistentTileSchedulerILi64ELi64ELi256ELi128ELb1ELb1ELb1ELb1ELb1ELb1EEEEEEEEEvNT_6ParamsE)
        /*0020*/ 	.word	0x000000a8


	//----- nvinfo : EIATTR_FRAME_SIZE
	.align		4
.L_24:
        /*0024*/ 	.byte	0x04, 0x11
        /*0026*/ 	.short	(.L_26 - .L_25)
	.align		4
.L_25:
        /*0028*/ 	.word	index@(_ZN7cutlass13device_kernelIN5flash11enable_sm90INS1_16FlashAttnFwdSm90INS1_25CollectiveMainloopFwdSm90ILi2EN4cute5tupleIJNS5_1CILi1EEES8_S8_EEENS6_IJNS7_ILi64EEESA_SA_EEELi512ENS_10bfloat16_tEfNS_4arch4Sm90ELb1ELb0ELb1ELb1ELb1ELb0ELb1ELb0ELb0ELb1ELb1ELb0EEENS1_21CollectiveEpilogueFwdINS6_IJSA_NS7_ILi512EEESA_EEES9_SC_SE_Li256ELb1ELb1ELb1ELb0EEENS1_36VarlenDynamicPersistentTileSchedulerILi64ELi64ELi256ELi128ELb1ELb1ELb1ELb1ELb1ELb1EEEEEEEEEvNT_6ParamsE)
        /*002c*/ 	.word	0x00000030


	//----- nvinfo : EIATTR_REGCOUNT
	.align		4
.L_26:
        /*0030*/ 	.byte	0x04, 0x2f
        /*0032*/ 	.short	(.L_28 - .L_27)
	.align		4
.L_27:
        /*0034*/ 	.word	index@(_ZN7cutlass13device_kernelIN5flash11enable_sm90INS1_16FlashAttnFwdSm90INS1_25CollectiveMainloopFwdSm90ILi2EN4cute5tupleIJNS5_1CILi1EEES8_S8_EEENS6_IJNS7_ILi64EEESA_SA_EEELi512ENS_10bfloat16_tEfNS_4arch4Sm90ELb1ELb0ELb1ELb1ELb1ELb1ELb0ELb0ELb0ELb1ELb1ELb0EEENS1_21CollectiveEpilogueFwdINS6_IJSA_NS7_ILi512EEESA_EEES9_SC_SE_Li256ELb1ELb1ELb1ELb0EEENS1_36VarlenDynamicPersistentTileSchedulerILi64ELi64ELi256ELi128ELb1ELb1ELb1ELb1ELb1ELb1EEEEEEEEEvNT_6ParamsE)
        /*0038*/ 	.word	0x000000a8


	//----- nvinfo : EIATTR_FRAME_SIZE
	.align		4
.L_28:
        /*003c*/ 	.byte	0x04, 0x11
        /*003e*/ 	.short	(.L_30 - .L_29)
	.align		4
.L_29:
        /*0040*/ 	.word	index@(_ZN7cutlass13device_kernelIN5flash11enable_sm90INS1_16FlashAttnFwdSm90INS1_25CollectiveMainloopFwdSm90ILi2EN4cute5tupleIJNS5_1CILi1EEES8_S8_EEENS6_IJNS7_ILi64EEESA_SA_EEELi512ENS_10bfloat16_tEfNS_4arch4Sm90ELb1ELb0ELb1ELb1ELb1ELb1ELb0ELb0ELb0ELb1ELb1ELb0EEENS1_21CollectiveEpilogueFwdINS6_IJSA_NS7_ILi512EEESA_EEES9_SC_SE_Li256ELb1ELb1ELb1ELb0EEENS1_36VarlenDynamicPersistentTileSchedulerILi64ELi64ELi256ELi128ELb1ELb1ELb1ELb1ELb1ELb1EEEEEEEEEvNT_6ParamsE)
        /*0044*/ 	.word	0x00000068


	//----- nvinfo : EIATTR_REGCOUNT
	.align		4
.L_30:
        /*0048*/ 	.byte	0x04, 0x2f
        /*004a*/ 	.short	(.L_32 - .L_31)
	.align		4
.L_31:
        /*004c*/ 	.word	index@(_ZN7cutlass13device_kernelIN5flash11enable_sm90INS1_16FlashAttnFwdSm90INS1_25CollectiveMainloopFwdSm90ILi2EN4cute5tupleIJNS5_1CILi1EEES8_S8_EEENS6_IJNS7_ILi64EEESA_SA_EEELi512ENS_10bfloat16_tEfNS_4arch4Sm90ELb1ELb0ELb1ELb1ELb1ELb0ELb0ELb0ELb0ELb1ELb1ELb0EEENS1_21CollectiveEpilogueFwdINS6_IJSA_NS7_ILi512EEESA_EEES9_SC_SE_Li256ELb1ELb1ELb1ELb0EEENS1_36VarlenDynamicPersistentTileSchedulerILi64ELi64ELi256ELi128ELb1ELb1ELb1ELb1ELb1ELb1EEEEEEEEEvNT_6ParamsE)
        /*0050*/ 	.word	0x000000a8


	//----- nvinfo : EIATTR_FRAME_SIZE
	.align		4
.L_32:
        /*0054*/ 	.byte	0x04, 0x11
        /*0056*/ 	.short	(.L_34 - .L_33)
	.align		4
.L_33:
        /*0058*/ 	.word	index@(_ZN7cutlass13device_kernelIN5flash11enable_sm90INS1_16FlashAttnFwdSm90INS1_25CollectiveMainloopFwdSm90ILi2EN4cute5tupleIJNS5_1CILi1EEES8_S8_EEENS6_IJNS7_ILi64EEESA_SA_EEELi512ENS_10bfloat16_tEfNS_4arch4Sm90ELb1ELb0ELb1ELb1ELb1ELb0ELb0ELb0ELb0ELb1ELb1ELb0EEENS1_21CollectiveEpilogueFwdINS6_IJSA_NS7_ILi512EEESA_EEES9_SC_SE_Li256ELb1ELb1ELb1ELb0EEENS1_36VarlenDynamicPersistentTileSchedulerILi64ELi64ELi256ELi128ELb1ELb1ELb1ELb1ELb1ELb1EEEEEEEEEvNT_6ParamsE)
        /*005c*/ 	.word	0x00000038


	//----- nvinfo : EIATTR_REGCOUNT
	.align		4
.L_34:
        /*0060*/ 	.byte	0x04, 0x2f
        /*0062*/ 	.short	(.L_36 - .L_35)
	.align		4
.L_35:
        /*0064*/ 	.word	index@(_ZN7cutlass13device_kernelIN5flash11enable_sm90INS1_16FlashAttnFwdSm90INS1_25CollectiveMainloopFwdSm90ILi2EN4cute5tupleIJNS5_1CILi1EEES8_S8_EEENS6_IJNS7_ILi64EEESA_SA_EEELi512ENS_10bfloat16_tEfNS_4arch4Sm90ELb1ELb0ELb1ELb0ELb1ELb0ELb1ELb0ELb0ELb1ELb1ELb0EEENS1_21CollectiveEpilogueFwdINS6_IJSA_NS7_ILi512EEESA_EEES9_SC_SE_Li256ELb0ELb1ELb1ELb0EEENS1_19SingleTileSchedulerILb0ELb1ELb1ELi64EEEEEEEEEvNT_6ParamsE)
        /*0068*/ 	.word	0x000000a8


	//----- nvinfo : EIATTR_FRAME_SIZE
	.align		4
.L_36:
        /*006c*/ 	.byte	0x04, 0x11
        /*006e*/ 	.short	(.L_38 - .L_37)
	.align		4
.L_37:
        /*0070*/ 	.word	index@(_ZN7cutlass13device_kernelIN5flash11enable_sm90INS1_16FlashAttnFwdSm90INS1_25CollectiveMainloopFwdSm90ILi2EN4cute5tupleIJNS5_1CILi1EEES8_S8_EEENS6_IJNS7_ILi64EEESA_SA_EEELi512ENS_10bfloat16_tEfNS_4arch4Sm90ELb1ELb0ELb1ELb0ELb1ELb0ELb1ELb0ELb0ELb1ELb1ELb0EEENS1_21CollectiveEpilogueFwdINS6_IJSA_NS7_ILi512EEESA_EEES9_SC_SE_Li256ELb0ELb1ELb1ELb0EEENS1_19SingleTileSchedulerILb0ELb1ELb1ELi64EEEEEEEEEvNT_6ParamsE)
        /*0074*/ 	.word	0x00000008


	//----- nvinfo : EIATTR_REGCOUNT
	.align		4
.L_38:
        /*0078*/ 	.byte	0x04, 0x2f
        /*007a*/ 	.short	(.L_40 - .L_39)
	.align		4
.L_39:
        /*007c*/ 	.word	index@(_ZN7cutlass13device_kernelIN5flash11enable_sm90INS1_16FlashAttnFwdSm90INS1_25CollectiveMainloopFwdSm90ILi2EN4cute5tupleIJNS5_1CILi1EEES8_S8_EEENS6_IJNS7_ILi64EEESA_SA_EEELi512ENS_10bfloat16_tEfNS_4arch4Sm90ELb1ELb0ELb1ELb0ELb1ELb0ELb0ELb0ELb0ELb1ELb1ELb0EEENS1_21CollectiveEpilogueFwdINS6_IJSA_NS7_ILi512EEESA_EEES9_SC_SE_Li256ELb0ELb1ELb1ELb0EEENS1_19SingleTileSchedulerILb0ELb1ELb1ELi64EEEEEEEEEvNT_6ParamsE)
        /*0080*/ 	.word	0x000000a8


	//----- nvinfo : EIATTR_FRAME_SIZE
	.align		4
.L_40:
        /*0084*/ 	.byte	0x04, 0x11
        /*0086*/ 	.short	(.L_42 - .L_41)
	.align		4
.L_41:
        /*0088*/ 	.word	index@(_ZN7cutlass13device_kernelIN5flash11enable_sm90INS1_16FlashAttnFwdSm90INS1_25CollectiveMainloopFwdSm90ILi2EN4cute5tupleIJNS5_1CILi1EEES8_S8_EEENS6_IJNS7_ILi64EEESA_SA_EEELi512ENS_10bfloat16_tEfNS_4arch4Sm90ELb1ELb0ELb1ELb0ELb1ELb0ELb0ELb0ELb0ELb1ELb1ELb0EEENS1_21CollectiveEpilogueFwdINS6_IJSA_NS7_ILi512EEESA_EEES9_SC_SE_Li256ELb0ELb1ELb1ELb0EEENS1_19SingleTileSchedulerILb0ELb1ELb1ELi64EEEEEEEEEvNT_6ParamsE)
        /*008c*/ 	.word	0x00000000


	//----- nvinfo : EIATTR_REGCOUNT
	.align		4
.L_42:
        /*0090*/ 	.byte	0x04, 0x2f
        /*0092*/ 	.short	(.L_44 - .L_43)
	.align		4
.L_43:
        /*0094*/ 	.word	index@(_ZN7cutlass13device_kernelIN5flash11enable_sm90INS1_16FlashAttnFwdSm90INS1_25CollectiveMainloopFwdSm90ILi2EN4cute5tupleIJNS5_1CILi1EEES8_S8_EEENS6_IJNS7_ILi64EEESA_SA_EEELi512ENS_10bfloat16_tEfNS_4arch4Sm90ELb0ELb1ELb1ELb1ELb1ELb1ELb1ELb0ELb0ELb1ELb1ELb0EEENS1_21CollectiveEpilogueFwdINS6_IJSA_NS7_ILi512EEESA_EEES9_SC_SE_Li256ELb1ELb1ELb1ELb0EEENS1_36VarlenDynamicPersistentTileSchedulerILi64ELi64ELi256ELi128ELb1ELb1ELb1ELb1ELb0ELb1EEEEEEEEEvNT_6ParamsE)
        /*0098*/ 	.word	0x000000a8


	//----- nvinfo : EIATTR_FRAME_SIZE
	.align		4
.L_44:
        /*009c*/ 	.byte	0x04, 0x11
        /*009e*/ 	.short	(.L_46 - .L_45)
	.align		4
.L_45:
        /*00a0*/ 	.word	index@($_ZN7cutlass13device_kernelIN5flash11enable_sm90INS1_16FlashAttnFwdSm90INS1_25CollectiveMainloopFwdSm90ILi2EN4cute5tupleIJNS5_1CILi1EEES8_S8_EEENS6_IJNS7_ILi64EEESA_SA_EEELi512ENS_10bfloat16_tEfNS_4arch4Sm90ELb0ELb1ELb1ELb1ELb1ELb1ELb1ELb0ELb0ELb1ELb1ELb0EEENS1_21CollectiveEpilogueFwdINS6_IJSA_NS7_ILi512EEESA_EEES9_SC_SE_Li256ELb1ELb1ELb1ELb0EEENS1_36VarlenDynamicPersistentTileSchedulerILi64ELi64ELi256ELi128ELb1ELb1ELb1ELb1ELb0ELb1EEEEEEEEEvNT_6ParamsE$_ZZN5flash25CollectiveMainloopFwdSm90ILi2EN4cute5tupleIJNS1_1CILi1EEES4_S4_EEENS2_IJNS3_ILi64EEES6_S6_EEELi512EN7cutlass10bfloat16_tEfNS8_4arch4Sm90ELb0ELb1ELb1ELb1ELb1ELb1ELb1ELb0ELb0ELb1ELb1ELb0EE3mmaINS_16FlashAttnFwdSm90ISC_NS_21CollectiveEpilogueFwdINS2_IJS6_NS3_ILi512EEES6_EEES5_S9_SB_Li256ELb1ELb1ELb1ELb0EEENS_36VarlenDynamicPersistentTileSchedulerILi64ELi64ELi256ELi128ELb1ELb1ELb1ELb1ELb0ELb1EEEE13SharedStorageENS1_6TensorINS1_11ArrayEngineIfLm128EEENS1_6LayoutINS2_IJNS2_IJNS3_ILi2EEESR_NS3_ILi32EEEEEES4_S4_EEENS2_IJNS2_IJS4_SR_NS3_ILi4EEEEEENS3_ILi0EEESX_EEEEEEENS_7SoftmaxILi2ELi0EEEEEbRKNSC_6ParamsENS8_13PipelineAsyncILi2EEES17_RNS8_13PipelineStateILj2EEERT0_RT1_iRiRKNS_16SeqlenInfoQKNewKILb1ELb1EEENS2_IJiiiiEEERT_ENKUliT_T0_T1_E_clIZSD_ISM_S10_S12_EbS15_S17_S17_S1A_S1C_S1E_iS1F_S1J_S1K_S1M_EUlRS1N_iE0_NS3_ILb1EEES1U_EEDaiS1N_S1O_S1P_)
        /*00a4*/ 	.word	0x00000470


	//----- nvinfo : EIATTR_FRAME_SIZE
	.align		4
.L_46:
        /*00a8*/ 	.byte	0x04, 0x11
        /*00aa*/ 	.short	(.L_48 - .L_47)
	.align		4
.L_47:
        /*00ac*/ 	.word	index@(_ZN7cutlass13device_kernelIN5flash11enable_sm90INS1_16FlashAttnFwdSm90INS1_25CollectiveMainloopFwdSm90ILi2EN4cute5tupleIJNS5_1CILi1EEES8_S8_EEENS6_IJNS7_ILi64EEESA_SA_EEELi512ENS_10bfloat16_tEfNS_4arch4Sm90ELb0ELb1ELb1ELb1ELb1ELb1ELb1ELb0ELb0ELb1ELb1ELb0EEENS1_21CollectiveEpilogueFwdINS6_IJSA_NS7_ILi512EEESA_EEES9_SC_SE_Li256ELb1ELb1ELb1ELb0EEENS1_36VarlenDynamicPersistentTileSchedulerILi64ELi64ELi256ELi128ELb1ELb1ELb1ELb1ELb0ELb1EEEEEEEEEvNT_6ParamsE)
        /*00b0*/ 	.word	0x00000470


	//----- nvinfo : EIATTR_REGCOUNT
	.align		4
.L_48:
        /*00b4*/ 	.byte	0x04, 0x2f
        /*00b6*/ 	.short	(.L_50 - .L_49)
	.align		4
.L_49:
        /*00b8*/ 	.word	index@(_ZN7cutlass13device_kernelIN5flash11enable_sm90INS1_16FlashAttnFwdSm90INS1_25CollectiveMainloopFwdSm90ILi2EN4cute5tupleIJNS5_1CILi1EEES8_S8_EEENS6_IJNS7_ILi64EEESA_SA_EEELi512ENS_10bfloat16_tEfNS_4arch4Sm90ELb0ELb1ELb1ELb1ELb1ELb0ELb1ELb0ELb0ELb1ELb1ELb0EEENS1_21CollectiveEpilogueFwdINS6_IJSA_NS7_ILi512EEESA_EEES9_SC_SE_Li256ELb1ELb1ELb1ELb0EEENS1_36VarlenDynamicPersistentTileSchedulerILi64ELi64ELi256ELi128ELb1ELb1ELb1ELb1ELb0ELb1EEEEEEEEEvNT_6ParamsE)
        /*00bc*/ 	.word	0x000000a8


	//----- nvinfo : EIATTR_FRAME_SIZE
	.align		4
.L_50:
        /*00c0*/ 	.byte	0x04, 0x11
        /*00c2*/ 	.short	(.L_52 - .L_51)
	.align		4
.L_51:
        /*00c4*/ 	.word	index@($_ZN7cutlass13device_kernelIN5flash11enable_sm90INS1_16FlashAttnFwdSm90INS1_25CollectiveMainloopFwdSm90ILi2EN4cute5tupleIJNS5_1CILi1EEES8_S8_EEENS6_IJNS7_ILi64EEESA_SA_EEELi512ENS_10bfloat16_tEfNS_4arch4Sm90ELb0ELb1ELb1ELb1ELb1ELb0ELb1ELb0ELb0ELb1ELb1ELb0EEENS1_21CollectiveEpilogueFwdINS6_IJSA_NS7_ILi512EEESA_EEES9_SC_SE_Li256ELb1ELb1ELb1ELb0EEENS1_36VarlenDynamicPersistentTileSchedulerILi64ELi64ELi256ELi128ELb1ELb1ELb1ELb1ELb0ELb1EEEEEEEEEvNT_6ParamsE$_ZZN5flash25CollectiveMainloopFwdSm90ILi2EN4cute5tupleIJNS1_1CILi1EEES4_S4_EEENS2_IJNS3_ILi64EEES6_S6_EEELi512EN7cutlass10bfloat16_tEfNS8_4arch4Sm90ELb0ELb1ELb1ELb1ELb1ELb0ELb1ELb0ELb0ELb1ELb1ELb0EE3mmaINS_16FlashAttnFwdSm90ISC_NS_21CollectiveEpilogueFwdINS2_IJS6_NS3_ILi512EEES6_EEES5_S9_SB_Li256ELb1ELb1ELb1ELb0EEENS_36VarlenDynamicPersistentTileSchedulerILi64ELi64ELi256ELi128ELb1ELb1ELb1ELb1ELb0ELb1EEEE13SharedStorageENS1_6TensorINS1_11ArrayEngineIfLm128EEENS1_6LayoutINS2_IJNS2_IJNS3_ILi2EEESR_NS3_ILi32EEEEEES4_S4_EEENS2_IJNS2_IJS4_SR_NS3_ILi4EEEEEENS3_ILi0EEESX_EEEEEEENS_7SoftmaxILi2ELi0EEEEEbRKNSC_6ParamsENS8_13PipelineAsyncILi2EEES17_RNS8_13PipelineStateILj2EEERT0_RT1_iRiRKNS_16SeqlenInfoQKNewKILb1ELb0EEENS2_IJiiiiEEERT_ENKUliT_T0_T1_E_clIZSD_ISM_S10_S12_EbS15_S17_S17_S1A_S1C_S1E_iS1F_S1J_S1K_S1M_EUlRS1N_iE1_NS3_ILb0EEENS3_ILb1EEEEEDaiS1N_S1O_S1P_)
        /*00c8*/ 	.word	0x00000460


	//----- nvinfo : EIATTR_FRAME_SIZE
	.align		4
.L_52:
        /*00cc*/ 	.byte	0x04, 0x11
        /*00ce*/ 	.short	(.L_54 - .L_53)
	.align		4
.L_53:
        /*00d0*/ 	.word	index@(_ZN7cutlass13device_kernelIN5flash11enable_sm90INS1_16FlashAttnFwdSm90INS1_25CollectiveMainloopFwdSm90ILi2EN4cute5tupleIJNS5_1CILi1EEES8_S8_EEENS6_IJNS7_ILi64EEESA_SA_EEELi512ENS_10bfloat16_tEfNS_4arch4Sm90ELb0ELb1ELb1ELb1ELb1ELb0ELb1ELb0ELb0ELb1ELb1ELb0EEENS1_21CollectiveEpilogueFwdINS6_IJSA_NS7_ILi512EEESA_EEES9_SC_SE_Li256ELb1ELb1ELb1ELb0EEENS1_36VarlenDynamicPersistentTileSchedulerILi64ELi64ELi256ELi128ELb1ELb1ELb1ELb1ELb0ELb1EEEEEEEEEvNT_6ParamsE)
        /*00d4*/ 	.word	0x00000460


	//----- nvinfo : EIATTR_REGCOUNT
	.align		4
.L_54:
        /*00d8*/ 	.byte	0x04, 0x2f
        /*00da*/ 	.short	(.L_56 - .L_55)
	.align		4
.L_55:
        /*00dc*/ 	.word	index@(_ZN7cutlass13device_kernelIN5flash11enable_sm90INS1_16FlashAttnFwdSm90INS1_25CollectiveMainloopFwdSm90ILi2EN4cute5tupleIJNS5_1CILi1EEES8_S8_EEENS6_IJNS7_ILi64EEESA_SA_EEELi512ENS_10bfloat16_tEfNS_4arch4Sm90ELb0ELb1ELb1ELb1ELb1ELb1ELb0ELb0ELb0ELb1ELb1ELb0EEENS1_21CollectiveEpilogueFwdINS6_IJSA_NS7_ILi512EEESA_EEES9_SC_SE_Li256ELb1ELb1ELb1ELb0EEENS1_36VarlenDynamicPersistentTileSchedulerILi64ELi64ELi256ELi128ELb1ELb1ELb1ELb1ELb0ELb1EEEEEEEEEvNT_6ParamsE)
        /*00e0*/ 	.word	0x000000a8


	//----- nvinfo : EIATTR_FRAME_SIZE
	.align		4
.L_56:
        /*00e4*/ 	.byte	0x04, 0x11
        /*00e6*/ 	.short	(.L_58 - .L_57)
	.align		4
.L_57:
        /*00e8*/ 	.word	index@(_ZN7cutlass13device_kernelIN5flash11enable_sm90INS1_16FlashAttnFwdSm90INS1_25CollectiveMainloopFwdSm90ILi2EN4cute5tupleIJNS5_1CILi1EEES8_S8_EEENS6_IJNS7_ILi64EEESA_SA_EEELi512ENS_10bfloat16_tEfNS_4arch4Sm90ELb0ELb1ELb1ELb1ELb1ELb1ELb0ELb0ELb0ELb1ELb1ELb0EEENS1_21CollectiveEpilogueFwdINS6_IJSA_NS7_ILi512EEESA_EEES9_SC_SE_Li256ELb1ELb1ELb1ELb0EEENS1_36VarlenDynamicPersistentTileSchedulerILi64ELi64ELi256ELi128ELb1ELb1ELb1ELb1ELb0ELb1EEEEEEEEEvNT_6ParamsE)
        /*00ec*/ 	.word	0x00000070


	//----- nvinfo : EIATTR_REGCOUNT
	.align		4
.L_58:
        /*00f0*/ 	.byte	0x04, 0x2f
        /*00f2*/ 	.short	(.L_60 - .L_59)
	.align		4
.L_59:
        /*00f4*/ 	.word	index@(_ZN7cutlass13device_kernelIN5flash11enable_sm90INS1_16FlashAttnFwdSm90INS1_25CollectiveMainloopFwdSm90ILi2EN4cute5tupleIJNS5_1CILi1EEES8_S8_EEENS6_IJNS7_ILi64EEESA_SA_EEELi512ENS_10bfloat16_tEfNS_4arch4Sm90ELb0ELb1ELb1ELb1ELb1ELb0ELb0ELb0ELb0ELb1ELb1ELb0EEENS1_21CollectiveEpilogueFwdINS6_IJSA_NS7_ILi512EEESA_EEES9_SC_SE_Li256ELb1ELb1ELb1ELb0EEENS1_36VarlenDynamicPersistentTileSchedulerILi64ELi64ELi256ELi128ELb1ELb1ELb1ELb1ELb0ELb1EEEEEEEEEvNT_6ParamsE)
        /*00f8*/ 	.word	0x000000a8


	//----- nvinfo : EIATTR_FRAME_SIZE
	.align		4
.L_60:
        /*00fc*/ 	.byte	0x04, 0x11
        /*00fe*/ 	.short	(.L_62 - .L_61)
	.align		4
.L_61:
        /*0100*/ 	.word	index@(_ZN7cutlass13device_kernelIN5flash11enable_sm90INS1_16FlashAttnFwdSm90INS1_25CollectiveMainloopFwdSm90ILi2EN4cute5tupleIJNS5_1CILi1EEES8_S8_EEENS6_IJNS7_ILi64EEESA_SA_EEELi512ENS_10bfloat16_tEfNS_4arch4Sm90ELb0ELb1ELb1ELb1ELb1ELb0ELb0ELb0ELb0ELb1ELb1ELb0EEENS1_21CollectiveEpilogueFwdINS6_IJSA_NS7_ILi512EEESA_EEES9_SC_SE_Li256ELb1ELb1ELb1ELb0EEENS1_36VarlenDynamicPersistentTileSchedulerILi64ELi64ELi256ELi128ELb1ELb1ELb1ELb1ELb0ELb1EEEEEEEEEvNT_6ParamsE)
        /*0104*/ 	.word	0x00000028


	//----- nvinfo : EIATTR_REGCOUNT
	.align		4
.L_62:
        /*0108*/ 	.byte	0x04, 0x2f
        /*010a*/ 	.short	(.L_64 - .L_63)
	.align		4
.L_63:
        /*010c*/ 	.word	index@(_ZN7cutlass13device_kernelIN5flash11enable_sm90INS1_16FlashAttnFwdSm90INS1_25CollectiveMainloopFwdSm90ILi2EN4cute5tupleIJNS5_1CILi1EEES8_S8_EEENS6_IJNS7_ILi64EEESA_SA_EEELi512ENS_10bfloat16_tEfNS_4arch4Sm90ELb0ELb1ELb1ELb0ELb1ELb0ELb1ELb0ELb0ELb1ELb1ELb0EEENS1_21CollectiveEpilogueFwdINS6_IJSA_NS7_ILi512EEESA_EEES9_SC_SE_Li256ELb0ELb1ELb1ELb0EEENS1_19SingleTileSchedulerILb0ELb1ELb1ELi64EEEEEEEEEvNT_6ParamsE)
        /*0110*/ 	.word	0x000000a8


	//----- nvinfo : EIATTR_FRAME_SIZE
	.align		4
.L_64:
        /*0114*/ 	.byte	0x04, 0x11
        /*0116*/ 	.short	(.L_66 - .L_65)
	.align		4
.L_65:
        /*0118*/ 	.word	index@($_ZN7cutlass13device_kernelIN5flash11enable_sm90INS1_16FlashAttnFwdSm90INS1_25CollectiveMainloopFwdSm90ILi2EN4cute5tupleIJNS5_1CILi1EEES8_S8_EEENS6_IJNS7_ILi64EEESA_SA_EEELi512ENS_10bfloat16_tEfNS_4arch4Sm90ELb0ELb1ELb1ELb0ELb1ELb0ELb1ELb0ELb0ELb1ELb1ELb0EEENS1_21CollectiveEpilogueFwdINS6_IJSA_NS7_ILi512EEESA_EEES9_SC_SE_Li256ELb0ELb1ELb1ELb0EEENS1_19SingleTileSchedulerILb0ELb1ELb1ELi64EEEEEEEEEvNT_6ParamsE$_ZZN5flash25CollectiveMainloopFwdSm90ILi2EN4cute5tupleIJNS1_1CILi1EEES4_S4_EEENS2_IJNS3_ILi64EEES6_S6_EEELi512EN7cutlass10bfloat16_tEfNS8_4arch4Sm90ELb0ELb1ELb1ELb0ELb1ELb0ELb1ELb0ELb0ELb1ELb1ELb0EE3mmaINS_16FlashAttnFwdSm90ISC_NS_21CollectiveEpilogueFwdINS2_IJS6_NS3_ILi512EEES6_EEES5_S9_SB_Li256ELb0ELb1ELb1ELb0EEENS_19SingleTileSchedulerILb0ELb1ELb1ELi64EEEE13SharedStorageENS1_6TensorINS1_11ArrayEngineIfLm128EEENS1_6LayoutINS2_IJNS2_IJNS3_ILi2EEESR_NS3_ILi32EEEEEES4_S4_EEENS2_IJNS2_IJS4_SR_NS3_ILi4EEEEEENS3_ILi0EEESX_EEEEEEENS_7SoftmaxILi2ELi0EEEEEbRKNSC_6ParamsENS8_13PipelineAsyncILi2EEES17_RNS8_13PipelineStateILj2EEERT0_RT1_iRiRKNS_16SeqlenInfoQKNewKILb0ELb0EEENS2_IJiiiiEEERT_ENKUliT_T0_T1_E_clIZSD_ISM_S10_S12_EbS15_S17_S17_S1A_S1C_S1E_iS1F_S1J_S1K_S1M_EUlRS1N_iE1_NS3_ILb0EEENS3_ILb1EEEEEDaiS1N_S1O_S1P_)
        /*011c*/ 	.word	0x00000420


	//----- nvinfo : EIATTR_FRAME_SIZE
	.align		4
.L_66:
        /*0120*/ 	.byte	0x04, 0x11
        /*0122*/ 	.short	(.L_68 - .L_67)
	.align		4
.L_67:
        /*0124*/ 	.word	index@(_ZN7cutlass13device_kernelIN5flash11enable_sm90INS1_16FlashAttnFwdSm90INS1_25CollectiveMainloopFwdSm90ILi2EN4cute5tupleIJNS5_1CILi1EEES8_S8_EEENS6_IJNS7_ILi64EEESA_SA_EEELi512ENS_10bfloat16_tEfNS_4arch4Sm90ELb0ELb1ELb1ELb0ELb1ELb0ELb1ELb0ELb0ELb1ELb1ELb0EEENS1_21CollectiveEpilogueFwdINS6_IJSA_NS7_ILi512EEESA_EEES9_SC_SE_Li256ELb0ELb1ELb1ELb0EEENS1_19SingleTileSchedulerILb0ELb1ELb1ELi64EEEEEEEEEvNT_6ParamsE)
        /*0128*/ 	.word	0x00000420


	//----- nvinfo : EIATTR_REGCOUNT
	.align		4
.L_68:
        /*012c*/ 	.byte	0x04, 0x2f
        /*012e*/ 	.short	(.L_70 - .L_69)
	.align		4
.L_69:
        /*0130*/ 	.word	index@(_ZN7cutlass13device_kernelIN5flash11enable_sm90INS1_16FlashAttnFwdSm90INS1_25CollectiveMainloopFwdSm90ILi2EN4cute5tupleIJNS5_1CILi1EEES8_S8_EEENS6_IJNS7_ILi64EEESA_SA_EEELi512ENS_10bfloat16_tEfNS_4arch4Sm90ELb0ELb1ELb1ELb0ELb1ELb0ELb0ELb0ELb0ELb1ELb1ELb0EEENS1_21CollectiveEpilogueFwdINS6_IJSA_NS7_ILi512EEESA_EEES9_SC_SE_Li256ELb0ELb1ELb1ELb0EEENS1_19SingleTileSchedulerILb0ELb1ELb1ELi64EEEEEEEEEvNT_6ParamsE)
        /*0134*/ 	.word	0x000000a8


	//----- nvinfo : EIATTR_FRAME_SIZE
	.align		4
.L_70:
        /*0138*/ 	.byte	0x04, 0x11
        /*013a*/ 	.short	(.L_72 - .L_71)
	.align		4
.L_71:
        /*013c*/ 	.word	index@(_ZN7cutlass13device_kernelIN5flash11enable_sm90INS1_16FlashAttnFwdSm90INS1_25CollectiveMainloopFwdSm90ILi2EN4cute5tupleIJNS5_1CILi1EEES8_S8_EEENS6_IJNS7_ILi64EEESA_SA_EEELi512ENS_10bfloat16_tEfNS_4arch4Sm90ELb0ELb1ELb1ELb0ELb1ELb0ELb0ELb0ELb0ELb1ELb1ELb0EEENS1_21CollectiveEpilogueFwdINS6_IJSA_NS7_ILi512EEESA_EEES9_SC_SE_Li256ELb0ELb1ELb1ELb0EEENS1_19SingleTileSchedulerILb0ELb1ELb1ELi64EEEEEEEEEvNT_6ParamsE)
        /*0140*/ 	.word	0x00000000


	//----- nvinfo : EIATTR_REGCOUNT
	.align		4
.L_72:
        /*0144*/ 	.byte	0x04, 0x2f
        /*0146*/ 	.short	(.L_74 - .L_73)
	.align		4
.L_73:
        /*0148*/ 	.word	index@(_ZN7cutlass13device_kernelIN5flash11enable_sm90INS1_16FlashAttnFwdSm90INS1_25CollectiveMainloopFwdSm90ILi2EN4cute5tupleIJNS5_1CILi1EEES8_S8_EEENS6_IJNS7_ILi64EEESA_SA_EEELi512ENS_10bfloat16_tEfNS_4arch4Sm90ELb0ELb0ELb1ELb1ELb1ELb1ELb1ELb0ELb0ELb1ELb1ELb0EEENS1_21CollectiveEpilogueFwdINS6_IJSA_NS7_ILi512EEESA_EEES9_SC_SE_Li256ELb1ELb1ELb1ELb0EEENS1_36VarlenDynamicPersistentTileSchedulerILi64ELi64ELi256ELi128ELb1ELb1ELb1ELb0ELb1ELb1EEEEEEEEEvNT_6ParamsE)
        /*014c*/ 	.word	0x000000a8


	//----- nvinfo : EIATTR_FRAME_SIZE
	.align		4
.L_74:
        /*0150*/ 	.byte	0x04, 0x11
        /*0152*/ 	.short	(.L_76 - .L_75)
	.align		4
.L_75:
        /*0154*/ 	.word	index@(_ZN7cutlass13device_kernelIN5flash11enable_sm90INS1_16FlashAttnFwdSm90INS1_25CollectiveMainloopFwdSm90ILi2EN4cute5tupleIJNS5_1CILi1EEES8_S8_EEENS6_IJNS7_ILi64EEESA_SA_EEELi512ENS_10bfloat16_tEfNS_4arch4Sm90ELb0ELb0ELb1ELb1ELb1ELb1ELb1ELb0ELb0ELb1ELb1ELb0EEENS1_21CollectiveEpilogueFwdINS6_IJSA_NS7_ILi512EEESA_EEES9_SC_SE_Li256ELb1ELb1ELb1ELb0EEENS1_36VarlenDynamicPersistentTileSchedulerILi64ELi64ELi256ELi128ELb1ELb1ELb1ELb0ELb1ELb1EEEEEEEEEvNT_6ParamsE)
        /*0158*/ 	.word	0x00000070


	//----- nvinfo : EIATTR_REGCOUNT
	.align		4
.L_76:
        /*015c*/ 	.byte	0x04, 0x2f
        /*015e*/ 	.short	(.L_78 - .L_77)
	.align		4
.L_77:
        /*0160*/ 	.word	index@(_ZN7cutlass13device_kernelIN5flash11enable_sm90INS1_16FlashAttnFwdSm90INS1_25CollectiveMainloopFwdSm90ILi2EN4cute5tupleIJNS5_1CILi1EEES8_S8_EEENS6_IJNS7_ILi64EEESA_SA_EEELi512ENS_10bfloat16_tEfNS_4arch4Sm90ELb0ELb0ELb1ELb1ELb1ELb0ELb1ELb0ELb0ELb1ELb1ELb0EEENS1_21CollectiveEpilogueFwdINS6_IJSA_NS7_ILi512EEESA_EEES9_SC_SE_Li256ELb1ELb1ELb1ELb0EEENS1_36VarlenDynamicPersistentTileSchedulerILi64ELi64ELi256ELi128ELb1ELb1ELb1ELb0ELb1ELb1EEEEEEEEEvNT_6ParamsE)
        /*0164*/ 	.word	0x000000a8


	//----- nvinfo : EIATTR_FRAME_SIZE
	.align		4
.L_78:
        /*0168*/ 	.byte	0x04, 0x11
        /*016a*/ 	.short	(.L_80 - .L_79)
	.align		4
.L_79:
        /*016c*/ 	.word	index@(_ZN7cutlass13device_kernelIN5flash11enable_sm90INS1_16FlashAttnFwdSm90INS1_25CollectiveMainloopFwdSm90ILi2EN4cute5tupleIJNS5_1CILi1EEES8_S8_EEENS6_IJNS7_ILi64EEESA_SA_EEELi512ENS_10bfloat16_tEfNS_4arch4Sm90ELb0ELb0ELb1ELb1ELb1ELb0ELb1ELb0ELb0ELb1ELb1ELb0EEENS1_21CollectiveEpilogueFwdINS6_IJSA_NS7_ILi512EEESA_EEES9_SC_SE_Li256ELb1ELb1ELb1ELb0EEENS1_36VarlenDynamicPersistentTileSchedulerILi64ELi64ELi256ELi128ELb1ELb1ELb1ELb0ELb1ELb1EEEEEEEEEvNT_6ParamsE)
        /*0170*/ 	.word	0x00000038


	//----- nvinfo : EIATTR_REGCOUNT
	.align		4
.L_80:
        /*0174*/ 	.byte	0x04, 0x2f
        /*0176*/ 	.short	(.L_82 - .L_81)
	.align		4
.L_81:
        /*0178*/ 	.word	index@(_ZN7cutlass13device_kernelIN5flash11enable_sm90INS1_16FlashAttnFwdSm90INS1_25CollectiveMainloopFwdSm90ILi2EN4cute5tupleIJNS5_1CILi1EEES8_S8_EEENS6_IJNS7_ILi64EEESA_SA_EEELi512ENS_10bfloat16_tEfNS_4arch4Sm90ELb0ELb0ELb1ELb1ELb1ELb1ELb0ELb0ELb0ELb1ELb1ELb0EEENS1_21CollectiveEpilogueFwdINS6_IJSA_NS7_ILi512EEESA_EEES9_SC_SE_Li256ELb1ELb1ELb1ELb0EEENS1_36VarlenDynamicPersistentTileSchedulerILi64ELi64ELi256ELi128ELb1ELb1ELb1ELb0ELb1ELb1EEEEEEEEEvNT_6ParamsE)
        /*017c*/ 	.word	0x000000a8


	//----- nvinfo : EIATTR_FRAME_SIZE
	.align		4
.L_82:
        /*0180*/ 	.byte	0x04, 0x11
        /*0182*/ 	.short	(.L_84 - .L_83)
	.align		4
.L_83:
        /*0184*/ 	.word	index@(_ZN7cutlass13device_kernelIN5flash11enable_sm90INS1_16FlashAttnFwdSm90INS1_25CollectiveMainloopFwdSm90ILi2EN4cute5tupleIJNS5_1CILi1EEES8_S8_EEENS6_IJNS7_ILi64EEESA_SA_EEELi512ENS_10bfloat16_tEfNS_4arch4Sm90ELb0ELb0ELb1ELb1ELb1ELb1ELb0ELb0ELb0ELb1ELb1ELb0EEENS1_21CollectiveEpilogueFwdINS6_IJSA_NS7_ILi512EEESA_EEES9_SC_SE_Li256ELb1ELb1ELb1ELb0EEENS1_36VarlenDynamicPersistentTileSchedulerILi64ELi64ELi256ELi128ELb1ELb1ELb1ELb0ELb1ELb1EEEEEEEEEvNT_6ParamsE)
        /*0188*/ 	.word	0x00000060


	//----- nvinfo : EIATTR_REGCOUNT
	.align		4
.L_84:
        /*018c*/ 	.byte	0x04, 0x2f
        /*018e*/ 	.short	(.L_86 - .L_85)
	.align		4
.L_85:
        /*0190*/ 	.word	index@(_ZN7cutlass13device_kernelIN5flash11enable_sm90INS1_16FlashAttnFwdSm90INS1_25CollectiveMainloopFwdSm90ILi2EN4cute5tupleIJNS5_1CILi1EEES8_S8_EEENS6_IJNS7_ILi64EEESA_SA_EEELi512ENS_10bfloat16_tEfNS_4arch4Sm90ELb0ELb0ELb1ELb1ELb1ELb0ELb0ELb0ELb0ELb1ELb1ELb0EEENS1_21CollectiveEpilogueFwdINS6_IJSA_NS7_ILi512EEESA_EEES9_SC_SE_Li256ELb1ELb1ELb1ELb0EEENS1_36VarlenDynamicPersistentTileSchedulerILi64ELi64ELi256ELi128ELb1ELb1ELb1ELb0ELb1ELb1EEEEEEEEEvNT_6ParamsE)
        /*0194*/ 	.word	0x000000a8


	//----- nvinfo : EIATTR_FRAME_SIZE
	.align		4
.L_86:
        /*0198*/ 	.byte	0x04, 0x11
        /*019a*/ 	.short	(.L_88 - .L_87)
	.align		4
.L_87:
        /*019c*/ 	.word	index@(_ZN7cutlass13device_kernelIN5flash11enable_sm90INS1_16FlashAttnFwdSm90INS1_25CollectiveMainloopFwdSm90ILi2EN4cute5tupleIJNS5_1CILi1EEES8_S8_EEENS6_IJNS7_ILi64EEESA_SA_EEELi512ENS_10bfloat16_tEfNS_4arch4Sm90ELb0ELb0ELb1ELb1ELb1ELb0ELb0ELb0ELb0ELb1ELb1ELb0EEENS1_21CollectiveEpilogueFwdINS6_IJSA_NS7_ILi512EEESA_EEES9_SC_SE_Li256ELb1ELb1ELb1ELb0EEENS1_36VarlenDynamicPersistentTileSchedulerILi64ELi64ELi256ELi128ELb1ELb1ELb1ELb0ELb1ELb1EEEEEEEEEvNT_6ParamsE)
        /*01a0*/ 	.word	0x00000040


	//----- nvinfo : EIATTR_REGCOUNT
	.align		4
.L_88:
        /*01a4*/ 	.byte	0x04, 0x2f
        /*01a6*/ 	.short	(.L_90 - .L_89)
	.align		4
.L_89:
        /*01a8*/ 	.word	index@(_ZN7cutlass13device_kernelIN5flash11enable_sm90INS1_16FlashAttnFwdSm90INS1_25CollectiveMainloopFwdSm90ILi2EN4cute5tupleIJNS5_1CILi1EEES8_S8_EEENS6_IJNS7_ILi64EEESA_SA_EEELi512ENS_10bfloat16_tEfNS_4arch4Sm90ELb0ELb0ELb1ELb0ELb1ELb0ELb1ELb0ELb0ELb1ELb1ELb0EEENS1_21CollectiveEpilogueFwdINS6_IJSA_NS7_ILi512EEESA_EEES9_SC_SE_Li256ELb0ELb1ELb1ELb0EEENS1_19SingleTileSchedulerILb0ELb1ELb1ELi64EEEEEEEEEvNT_6ParamsE)
        /*01ac*/ 	.word	0x000000a8


	//----- nvinfo : EIATTR_FRAME_SIZE
	.align		4
.L_90:
        /*01b0*/ 	.byte	0x04, 0x11
        /*01b2*/ 	.short	(.L_92 - .L_91)
	.align		4
.L_91:
        /*01b4*/ 	.word	index@(_ZN7cutlass13device_kernelIN5flash11enable_sm90INS1_16FlashAttnFwdSm90INS1_25CollectiveMainloopFwdSm90ILi2EN4cute5tupleIJNS5_1CILi1EEES8_S8_EEENS6_IJNS7_ILi64EEESA_SA_EEELi512ENS_10bfloat16_tEfNS_4arch4Sm90ELb0ELb0ELb1ELb0ELb1ELb0ELb1ELb0ELb0ELb1ELb1ELb0EEENS1_21CollectiveEpilogueFwdINS6_IJSA_NS7_ILi512EEESA_EEES9_SC_SE_Li256ELb0ELb1ELb1ELb0EEENS1_19SingleTileSchedulerILb0ELb1ELb1ELi64EEEEEEEEEvNT_6ParamsE)
        /*01b8*/ 	.word	0x00000008


	//----- nvinfo : EIATTR_REGCOUNT
	.align		4
.L_92:
        /*01bc*/ 	.byte	0x04, 0x2f
        /*01be*/ 	.short	(.L_94 - .L_93)
	.align		4
.L_93:
        /*01c0*/ 	.word	index@(_ZN7cutlass13device_kernelIN5flash11enable_sm90INS1_16FlashAttnFwdSm90INS1_25CollectiveMainloopFwdSm90ILi2EN4cute5tupleIJNS5_1CILi1EEES8_S8_EEENS6_IJNS7_ILi64EEESA_SA_EEELi512ENS_10bfloat16_tEfNS_4arch4Sm90ELb0ELb0ELb1ELb0ELb1ELb0ELb0ELb0ELb0ELb1ELb1ELb0EEENS1_21CollectiveEpilogueFwdINS6_IJSA_NS7_ILi512EEESA_EEES9_SC_SE_Li256ELb0ELb1ELb1ELb0EEENS1_19SingleTileSchedulerILb0ELb1ELb1ELi64EEEEEEEEEvNT_6ParamsE)
        /*01c4*/ 	.word	0x000000a8


	//----- nvinfo : EIATTR_FRAME_SIZE
	.align		4
.L_94:
        /*01c8*/ 	.byte	0x04, 0x11
        /*01ca*/ 	.short	(.L_96 - .L_95)
	.align		4
.L_95:
        /*01cc*/ 	.word	index@(_ZN7cutlass13device_kernelIN5flash11enable_sm90INS1_16FlashAttnFwdSm90INS1_25CollectiveMainloopFwdSm90ILi2EN4cute5tupleIJNS5_1CILi1EEES8_S8_EEENS6_IJNS7_ILi64EEESA_SA_EEELi512ENS_10bfloat16_tEfNS_4arch4Sm90ELb0ELb0ELb1ELb0ELb1ELb0ELb0ELb0ELb0ELb1ELb1ELb0EEENS1_21CollectiveEpilogueFwdINS6_IJSA_NS7_ILi512EEESA_EEES9_SC_SE_Li256ELb0ELb1ELb1ELb0EEENS1_19SingleTileSchedulerILb0ELb1ELb1ELi64EEEEEEEEEvNT_6ParamsE)
        /*01d0*/ 	.word	0x00000000


	//----- nvinfo : EIATTR_MIN_STACK_SIZE
	.align		4
.L_96:
        /*01d4*/ 	.byte	0x04, 0x12
        /*01d6*/ 	.short	(.L_98 - .L_97)
	.align		4
.L_97:
        /*01d8*/ 	.word	index@(_ZN7cutlass13device_kernelIN5flash11enable_sm90INS1_16FlashAttnFwdSm90INS1_25CollectiveMainloopFwdSm90ILi2EN4cute5tupleIJNS5_1CILi1EEES8_S8_EEENS6_IJNS7_ILi64EEESA_SA_EEELi512ENS_10bfloat16_tEfNS_4arch4Sm90ELb0ELb0ELb1ELb0ELb1ELb0ELb0ELb0ELb0ELb1ELb1ELb0EEENS1_21CollectiveEpilogueFwdINS6_IJSA_NS7_ILi512EEESA_EEES9_SC_SE_Li256ELb0ELb1ELb1ELb0EEENS1_19SingleTileSchedulerILb0ELb1ELb1ELi64EEEEEEEEEvNT_6ParamsE)
        /*01dc*/ 	.word	0x00000000


	//----- nvinfo : EIATTR_MIN_STACK_SIZE
	.align		4
.L_98:
        /*01e0*/ 	.byte	0x04, 0x12
        /*01e2*/ 	.short	(.L_100 - .L_99)
	.align		4
.L_99:
        /*01e4*/ 	.word	index@(_ZN7cutlass13device_kernelIN5flash11enable_sm90INS1_16FlashAttnFwdSm90INS1_25CollectiveMainloopFwdSm90ILi2EN4cute5tupleIJNS5_1CILi1EEES8_S8_EEENS6_IJNS7_ILi64EEESA_SA_EEELi512ENS_10bfloat16_tEfNS_4arch4Sm90ELb0ELb0ELb1ELb0ELb1ELb0ELb1ELb0ELb0ELb1ELb1ELb0EEENS1_21CollectiveEpilogueFwdINS6_IJSA_NS7_ILi512EEESA_EEES9_SC_SE_Li256ELb0ELb1ELb1ELb0EEENS1_19SingleTileSchedulerILb0ELb1ELb1ELi64EEEEEEEEEvNT_6ParamsE)
        /*01e8*/ 	.word	0x00000008


	//----- nvinfo : EIATTR_MIN_STACK_SIZE
	.align		4
.L_100:
        /*01ec*/ 	.byte	0x04, 0x12
        /*01ee*/ 	.short	(.L_102 - .L_101)
	.align		4
.L_101:
        /*01f0*/ 	.word	index@(_ZN7cutlass13device_kernelIN5flash11enable_sm90INS1_16FlashAttnFwdSm90INS1_25CollectiveMainloopFwdSm90ILi2EN4cute5tupleIJNS5_1CILi1EEES8_S8_EEENS6_IJNS7_ILi64EEESA_SA_EEELi512ENS_10bfloat16_tEfNS_4arch4Sm90ELb0ELb0ELb1ELb1ELb1ELb0ELb0ELb0ELb0ELb1ELb1ELb0EEENS1_21CollectiveEpilogueFwdINS6_IJSA_NS7_ILi512EEESA_EEES9_SC_SE_Li256ELb1ELb1ELb1ELb0EEENS1_36VarlenDynamicPersistentTileSchedulerILi64ELi64ELi256ELi128ELb1ELb1ELb1ELb0ELb1ELb1EEEEEEEEEvNT_6ParamsE)
        /*01f4*/ 	.word	0x00000040


	//----- nvinfo : EIATTR_MIN_STACK_SIZE
	.align		4
.L_102:
        /*01f8*/ 	.byte	0x04, 0x12
        /*01fa*/ 	.short	(.L_104 - .L_103)
	.align		4
.L_103:
        /*01fc*/ 	.word	index@(_ZN7cutlass13device_kernelIN5flash11enable_sm90INS1_16FlashAttnFwdSm90INS1_25CollectiveMainloopFwdSm90ILi2EN4cute5tupleIJNS5_1CILi1EEES8_S8_EEENS6_IJNS7_ILi64EEESA_SA_EEELi512ENS_10bfloat16_tEfNS_4arch4Sm90ELb0ELb0ELb1ELb1ELb1ELb1ELb0ELb0ELb0ELb1ELb1ELb0EEENS1_21CollectiveEpilogueFwdINS6_IJSA_NS7_ILi512EEESA_EEES9_SC_SE_Li256ELb1ELb1ELb1ELb0EEENS1_36VarlenDynamicPersistentTileSchedulerILi64ELi64ELi256ELi128ELb1ELb1ELb1ELb0ELb1ELb1EEEEEEEEEvNT_6ParamsE)
        /*0200*/ 	.word	0x00000060


	//----- nvinfo : EIATTR_MIN_STACK_SIZE
	.align		4
.L_104:
        /*0204*/ 	.byte	0x04, 0x12
        /*0206*/ 	.short	(.L_106 - .L_105)
	.align		4
.L_105:
        /*0208*/ 	.word	index@(_ZN7cutlass13device_kernelIN5flash11enable_sm90INS1_16FlashAttnFwdSm90INS1_25CollectiveMainloopFwdSm90ILi2EN4cute5tupleIJNS5_1CILi1EEES8_S8_EEENS6_IJNS7_ILi64EEESA_SA_EEELi512ENS_10bfloat16_tEfNS_4arch4Sm90ELb0ELb0ELb1ELb1ELb1ELb0ELb1ELb0ELb0ELb1ELb1ELb0EEENS1_21CollectiveEpilogueFwdINS6_IJSA_NS7_ILi512EEESA_EEES9_SC_SE_Li256ELb1ELb1ELb1ELb0EEENS1_36VarlenDynamicPersistentTileSchedulerILi64ELi64ELi256ELi128ELb1ELb1ELb1ELb0ELb1ELb1EEEEEEEEEvNT_6ParamsE)
        /*020c*/ 	.word	0x00000038


	//----- nvinfo : EIATTR_MIN_STACK_SIZE
	.align		4
.L_106:
        /*0210*/ 	.byte	0x04, 0x12
        /*0212*/ 	.short	(.L_108 - .L_107)
	.align		4
.L_107:
        /*0214*/ 	.word	index@(_ZN7cutlass13device_kernelIN5flash11enable_sm90INS1_16FlashAttnFwdSm90INS1_25CollectiveMainloopFwdSm90ILi2EN4cute5tupleIJNS5_1CILi1EEES8_S8_EEENS6_IJNS7_ILi64EEESA_SA_EEELi512ENS_10bfloat16_tEfNS_4arch4Sm90ELb0ELb0ELb1ELb1ELb1ELb1ELb1ELb0ELb0ELb1ELb1ELb0EEENS1_21CollectiveEpilogueFwdINS6_IJSA_NS7_ILi512EEESA_EEES9_SC_SE_Li256ELb1ELb1ELb1ELb0EEENS1_36VarlenDynamicPersistentTileSchedulerILi64ELi64ELi256ELi128ELb1ELb1ELb1ELb0ELb1ELb1EEEEEEEEEvNT_6ParamsE)
        /*0218*/ 	.word	0x00000070


	//----- nvinfo : EIATTR_MIN_STACK_SIZE
	.align		4
.L_108:
        /*021c*/ 	.byte	0x04, 0x12
        /*021e*/ 	.short	(.L_110 - .L_109)
	.align		4
.L_109:
        /*0220*/ 	.word	index@(_ZN7cutlass13device_kernelIN5flash11enable_sm90INS1_16FlashAttnFwdSm90INS1_25CollectiveMainloopFwdSm90ILi2EN4cute5tupleIJNS5_1CILi1EEES8_S8_EEENS6_IJNS7_ILi64EEESA_SA_EEELi512ENS_10bfloat16_tEfNS_4arch4Sm90ELb0ELb1ELb1ELb0ELb1ELb0ELb0ELb0ELb0ELb1ELb1ELb0EEENS1_21CollectiveEpilogueFwdINS6_IJSA_NS7_ILi512EEESA_EEES9_SC_SE_Li256ELb0ELb1ELb1ELb0EEENS1_19SingleTileSchedulerILb0ELb1ELb1ELi64EEEEEEEEEvNT_6ParamsE)
        /*0224*/ 	.word	0x00000000


	//----- nvinfo : EIATTR_MIN_STACK_SIZE
	.align		4
.L_110:
        /*0228*/ 	.byte	0x04, 0x12
        /*022a*/ 	.short	(.L_112 - .L_111)
	.align		4
.L_111:
        /*022c*/ 	.word	index@(_ZN7cutlass13device_kernelIN5flash11enable_sm90INS1_16FlashAttnFwdSm90INS1_25CollectiveMainloopFwdSm90ILi2EN4cute5tupleIJNS5_1CILi1EEES8_S8_EEENS6_IJNS7_ILi64EEESA_SA_EEELi512ENS_10bfloat16_tEfNS_4arch4Sm90ELb0ELb1ELb1ELb0ELb1ELb0ELb1ELb0ELb0ELb1ELb1ELb0EEENS1_21CollectiveEpilogueFwdINS6_IJSA_NS7_ILi512EEESA_EEES9_SC_SE_Li256ELb0ELb1ELb1ELb0EEENS1_19SingleTileSchedulerILb0ELb1ELb1ELi64EEEEEEEEEvNT_6ParamsE)
        /*0230*/ 	.word	0x00000420


	//----- nvinfo : EIATTR_MIN_STACK_SIZE
	.align		4
.L_112:
        /*0234*/ 	.byte	0x04, 0x12
        /*0236*/ 	.short	(.L_114 - .L_113)
	.align		4
.L_113:
        /*0238*/ 	.word	index@(_ZN7cutlass13device_kernelIN5flash11enable_sm90INS1_16FlashAttnFwdSm90INS1_25CollectiveMainloopFwdSm90ILi2EN4cute5tupleIJNS5_1CILi1EEES8_S8_EEENS6_IJNS7_ILi64EEESA_SA_EEELi512ENS_10bfloat16_tEfNS_4arch4Sm90ELb0ELb1ELb1ELb1ELb1ELb0ELb0ELb0ELb0ELb1ELb1ELb0EEENS1_21CollectiveEpilogueFwdINS6_IJSA_NS7_ILi512EEESA_EEES9_SC_SE_Li256ELb1ELb1ELb1ELb0EEENS1_36VarlenDynamicPersistentTileSchedulerILi64ELi64ELi256ELi128ELb1ELb1ELb1ELb1ELb0ELb1EEEEEEEEEvNT_6ParamsE)
        /*023c*/ 	.word	0x00000028


	//----- nvinfo : EIATTR_MIN_STACK_SIZE
	.align		4
.L_114:
        /*0240*/ 	.byte	0x04, 0x12
        /*0242*/ 	.short	(.L_116 - .L_115)
	.align		4
.L_115:
        /*0244*/ 	.word	index@(_ZN7cutlass13device_kernelIN5flash11enable_sm90INS1_16FlashAttnFwdSm90INS1_25CollectiveMainloopFwdSm90ILi2EN4cute5tupleIJNS5_1CILi1EEES8_S8_EEENS6_IJNS7_ILi64EEESA_SA_EEELi512ENS_10bfloat16_tEfNS_4arch4Sm90ELb0ELb1ELb1ELb1ELb1ELb1ELb0ELb0ELb0ELb1ELb1ELb0EEENS1_21CollectiveEpilogueFwdINS6_IJSA_NS7_ILi512EEESA_EEES9_SC_SE_Li256ELb1ELb1ELb1ELb0EEENS1_36VarlenDynamicPersistentTileSchedulerILi64ELi64ELi256ELi128ELb1ELb1ELb1ELb1ELb0ELb1EEEEEEEEEvNT_6ParamsE)
        /*0248*/ 	.word	0x00000070


	//----- nvinfo : EIATTR_MIN_STACK_SIZE
	.align		4
.L_116:
        /*024c*/ 	.byte	0x04, 0x12
        /*024e*/ 	.short	(.L_118 - .L_117)
	.align		4
.L_117:
        /*0250*/ 	.word	index@(_ZN7cutlass13device_kernelIN5flash11enable_sm90INS1_16FlashAttnFwdSm90INS1_25CollectiveMainloopFwdSm90ILi2EN4cute5tupleIJNS5_1CILi1EEES8_S8_EEENS6_IJNS7_ILi64EEESA_SA_EEELi512ENS_10bfloat16_tEfNS_4arch4Sm90ELb0ELb1ELb1ELb1ELb1ELb0ELb1ELb0ELb0ELb1ELb1ELb0EEENS1_21CollectiveEpilogueFwdINS6_IJSA_NS7_ILi512EEESA_EEES9_SC_SE_Li256ELb1ELb1ELb1ELb0EEENS1_36VarlenDynamicPersistentTileSchedulerILi64ELi64ELi256ELi128ELb1ELb1ELb1ELb1ELb0ELb1EEEEEEEEEvNT_6ParamsE)
        /*0254*/ 	.word	0x00000460


	//----- nvinfo : EIATTR_MIN_STACK_SIZE
	.align		4
.L_118:
        /*0258*/ 	.byte	0x04, 0x12
        /*025a*/ 	.short	(.L_120 - .L_119)
	.align		4
.L_119:
        /*025c*/ 	.word	index@(_ZN7cutlass13device_kernelIN5flash11enable_sm90INS1_16FlashAttnFwdSm90INS1_25CollectiveMainloopFwdSm90ILi2EN4cute5tupleIJNS5_1CILi1EEES8_S8_EEENS6_IJNS7_ILi64EEESA_SA_EEELi512ENS_10bfloat16_tEfNS_4arch4Sm90ELb0ELb1ELb1ELb1ELb1ELb1ELb1ELb0ELb0ELb1ELb1ELb0EEENS1_21CollectiveEpilogueFwdINS6_IJSA_NS7_ILi512EEESA_EEES9_SC_SE_Li256ELb1ELb1ELb1ELb0EEENS1_36VarlenDynamicPersistentTileSchedulerILi64ELi64ELi256ELi128ELb1ELb1ELb1ELb1ELb0ELb1EEEEEEEEEvNT_6ParamsE)
        /*0260*/ 	.word	0x00000470


	//----- nvinfo : EIATTR_MIN_STACK_SIZE
	.align		4
.L_120:
        /*0264*/ 	.byte	0x04, 0x12
        /*0266*/ 	.short	(.L_122 - .L_121)
	.align		4
.L_121:
        /*0268*/ 	.word	index@(_ZN7cutlass13device_kernelIN5flash11enable_sm90INS1_16FlashAttnFwdSm90INS1_25CollectiveMainloopFwdSm90ILi2EN4cute5tupleIJNS5_1CILi1EEES8_S8_EEENS6_IJNS7_ILi64EEESA_SA_EEELi512ENS_10bfloat16_tEfNS_4arch4Sm90ELb1ELb0ELb1ELb0ELb1ELb0ELb0ELb0ELb0ELb1ELb1ELb0EEENS1_21CollectiveEpilogueFwdINS6_IJSA_NS7_ILi512EEESA_EEES9_SC_SE_Li256ELb0ELb1ELb1ELb0EEENS1_19SingleTileSchedulerILb0ELb1ELb1ELi64EEEEEEEEEvNT_6ParamsE)
        /*026c*/ 	.word	0x00000000


	//----- nvinfo : EIATTR_MIN_STACK_SIZE
	.align		4
.L_122:
        /*0270*/ 	.byte	0x04, 0x12
        /*0272*/ 	.short	(.L_124 - .L_123)
	.align		4
.L_123:
        /*0274*/ 	.word	index@(_ZN7cutlass13device_kernelIN5flash11enable_sm90INS1_16FlashAttnFwdSm90INS1_25CollectiveMainloopFwdSm90ILi2EN4cute5tupleIJNS5_1CILi1EEES8_S8_EEENS6_IJNS7_ILi64EEESA_SA_EEELi512ENS_10bfloat16_tEfNS_4arch4Sm90ELb1ELb0ELb1ELb0ELb1ELb0ELb1ELb0ELb0ELb1ELb1ELb0EEENS1_21CollectiveEpilogueFwdINS6_IJSA_NS7_ILi512EEESA_EEES9_SC_SE_Li256ELb0ELb1ELb1ELb0EEENS1_19SingleTileSchedulerILb0ELb1ELb1ELi64EEEEEEEEEvNT_6ParamsE)
        /*0278*/ 	.word	0x00000008


	//----- nvinfo : EIATTR_MIN_STACK_SIZE
	.align		4
.L_124:
        /*027c*/ 	.byte	0x04, 0x12
        /*027e*/ 	.short	(.L_126 - .L_125)
	.align		4
.L_125:
        /*0280*/ 	.word	index@(_ZN7cutlass13device_kernelIN5flash11enable_sm90INS1_16FlashAttnFwdSm90INS1_25CollectiveMainloopFwdSm90ILi2EN4cute5tupleIJNS5_1CILi1EEES8_S8_EEENS6_IJNS7_ILi64EEESA_SA_EEELi512ENS_10bfloat16_tEfNS_4arch4Sm90ELb1ELb0ELb1ELb1ELb1ELb0ELb0ELb0ELb0ELb1ELb1ELb0EEENS1_21CollectiveEpilogueFwdINS6_IJSA_NS7_ILi512EEESA_EEES9_SC_SE_Li256ELb1ELb1ELb1ELb0EEENS1_36VarlenDynamicPersistentTileSchedulerILi64ELi64ELi256ELi128ELb1ELb1ELb1ELb1ELb1ELb1EEEEEEEEEvNT_6ParamsE)
        /*0284*/ 	.word	0x00000038


	//----- nvinfo : EIATTR_MIN_STACK_SIZE
	.align		4
.L_126:
        /*0288*/ 	.byte	0x04, 0x12
        /*028a*/ 	.short	(.L_128 - .L_127)
	.align		4
.L_127:
        /*028c*/ 	.word	index@(_ZN7cutlass13device_kernelIN5flash11enable_sm90INS1_16FlashAttnFwdSm90INS1_25CollectiveMainloopFwdSm90ILi2EN4cute5tupleIJNS5_1CILi1EEES8_S8_EEENS6_IJNS7_ILi64EEESA_SA_EEELi512ENS_10bfloat16_tEfNS_4arch4Sm90ELb1ELb0ELb1ELb1ELb1ELb1ELb0ELb0ELb0ELb1ELb1ELb0EEENS1_21CollectiveEpilogueFwdINS6_IJSA_NS7_ILi512EEESA_EEES9_SC_SE_Li256ELb1ELb1ELb1ELb0EEENS1_36VarlenDynamicPersistentTileSchedulerILi64ELi64ELi256ELi128ELb1ELb1ELb1ELb1ELb1ELb1EEEEEEEEEvNT_6ParamsE)
        /*0290*/ 	.word	0x00000068


	//----- nvinfo : EIATTR_MIN_STACK_SIZE
	.align		4
.L_128:
        /*0294*/ 	.byte	0x04, 0x12
        /*0296*/ 	.short	(.L_130 - .L_129)
	.align		4
.L_129:
        /*0298*/ 	.word	index@(_ZN7cutlass13device_kernelIN5flash11enable_sm90INS1_16FlashAttnFwdSm90INS1_25CollectiveMainloopFwdSm90ILi2EN4cute5tupleIJNS5_1CILi1EEES8_S8_EEENS6_IJNS7_ILi64EEESA_SA_EEELi512ENS_10bfloat16_tEfNS_4arch4Sm90ELb1ELb0ELb1ELb1ELb1ELb0ELb1ELb0ELb0ELb1ELb1ELb0EEENS1_21CollectiveEpilogueFwdINS6_IJSA_NS7_ILi512EEESA_EEES9_SC_SE_Li256ELb1ELb1ELb1ELb0EEENS1_36VarlenDynamicPersistentTileSchedulerILi64ELi64ELi256ELi128ELb1ELb1ELb1ELb1ELb1ELb1EEEEEEEEEvNT_6ParamsE)
        /*029c*/ 	.word	0x00000030


	//----- nvinfo : EIATTR_MIN_STACK_SIZE
	.align		4
.L_130:
        /*02a0*/ 	.byte	0x04, 0x12
        /*02a2*/ 	.short	(.L_132 - .L_131)
	.align		4
.L_131:
        /*02a4*/ 	.word	index@(_ZN7cutlass13device_kernelIN5flash11enable_sm90INS1_16FlashAttnFwdSm90INS1_25CollectiveMainloopFwdSm90ILi2EN4cute5tupleIJNS5_1CILi1EEES8_S8_EEENS6_IJNS7_ILi64EEESA_SA_EEELi512ENS_10bfloat16_tEfNS_4arch4Sm90ELb1ELb0ELb1ELb1ELb1ELb1ELb1ELb0ELb0ELb1ELb1ELb0EEENS1_21CollectiveEpilogueFwdINS6_IJSA_NS7_ILi512EEESA_EEES9_SC_SE_Li256ELb1ELb1ELb1ELb0EEENS1_36VarlenDynamicPersistentTileSchedulerILi64ELi64ELi256ELi128ELb1ELb1ELb1ELb1ELb1ELb1EEEEEEEEEvNT_6ParamsE)
        /*02a8*/ 	.word	0x00000088
.L_132:


//--------------------- .nv.compat                --------------------------
	.section	.nv.compat,"",@"SHT_CUDA_COMPAT_INFO"
	.align	4
        /*0000*/ 	.byte	0x02, 0x09, 0x01, 0x00, 0x02, 0x02, 0x04, 0x00, 0x02, 0x05, 0x05, 0x00, 0x03, 0x07, 0x01, 0x01
        /*0010*/ 	.byte	0x02, 0x03, 0x01, 0x00, 0x02, 0x06, 0x01, 0x00, 0x04, 0x0b, 0x08, 0x00, 0x00, 0x00, 0x00, 0x00
        /*0020*/ 	.byte	0x00, 0x00, 0x00, 0x00


//--------------------- .nv.info._ZN7cutlass13device_kernelIN5flash11enable_sm90INS1_16FlashAttnFwdSm90INS1_25CollectiveMainloopFwdSm90ILi2EN4cute5tupleIJNS5_1CILi1EEES8_S8_EEENS6_IJNS7_ILi64EEESA_SA_EEELi512ENS_10bfloat16_tEfNS_4arch4Sm90ELb0ELb0ELb1ELb0ELb1ELb0ELb0ELb0ELb0ELb1ELb1ELb0EEENS1_21CollectiveEpilogueFwdINS6_IJSA_NS7_ILi512EEESA_EEES9_SC_SE_Li256ELb0ELb1ELb1ELb0EEENS1_19SingleTileSchedulerILb0ELb1ELb1ELi64EEEEEEEEEvNT_6ParamsE --------------------------
	.section	.nv.info._ZN7cutlass13device_kernelIN5flash11enable_sm90INS1_16FlashAttnFwdSm90INS1_25CollectiveMainloopFwdSm90ILi2EN4cute5tupleIJNS5_1CILi1EEES8_S8_EEENS6_IJNS7_ILi64EEESA_SA_EEELi512ENS_10bfloat16_tEfNS_4arch4Sm90ELb0ELb0ELb1ELb0ELb1ELb0ELb0ELb0ELb0ELb1ELb1ELb0EEENS1_21CollectiveEpilogueFwdINS6_IJSA_NS7_ILi512EEESA_EEES9_SC_SE_Li256ELb0ELb1ELb1ELb0EEENS1_19SingleTileSchedulerILb0ELb1ELb1ELi64EEEEEEEEEvNT_6ParamsE,"",@"SHT_CUDA_INFO"
	.sectionflags	@""
	.align	4


	//----- nvinfo : EIATTR_CUDA_API_VERSION
	.align		4
        /*0000*/ 	.byte	0x04, 0x37
        /*0002*/ 	.short	(.L_134 - .L_133)
.L_133:
        /*0004*/ 	.word	0x00000082


	//----- nvinfo : EIATTR_KPARAM_INFO
	.align		4
.L_134:
        /*0008*/ 	.byte	0x04, 0x17
        /*000a*/ 	.short	(.L_136 - .L_135)
.L_135:
        /*000c*/ 	.word	0x00000000
        /*0010*/ 	.short	0x0000
        /*0012*/ 	.short	0x0070
        /*0014*/ 	.byte	0x00, 0xf0, 0x01, 0x28


	//----- nvinfo : EIATTR_SPARSE_MMA_MASK
	.align		4
.L_136:
        /*0018*/ 	.byte	0x03, 0x50
        /*001a*/ 	.short	0x0000


	//----- nvinfo : EIATTR_MAXREG_COUNT
	.align		4
        /*001c*/ 	.byte	0x03, 0x1b
        /*001e*/ 	.short	0x00a8


	//----- nvinfo : EIATTR_NUM_BARRIERS
	.align		4
        /*0020*/ 	.byte	0x02, 0x4c
        /*0022*/ 	.byte	0x10
	.zero		1


	//----- nvinfo : EIATTR_EXTERNS
	.align		4
        /*0024*/ 	.byte	0x04, 0x0f
        /*0026*/ 	.short	(.L_138 - .L_137)


	//   ....[0]....
	.align		4
.L_137:
        /*0028*/ 	.word	index@(__assertfail)


	//----- nvinfo : EIATTR_MERCURY_ISA_VERSION
	.align		4
.L_138:
        /*002c*/ 	.byte	0x03, 0x5f
        /*002e*/ 	.short	0x0101


	//----- nvinfo : EIATTR_INT_WARP_WIDE_INSTR_OFFSETS
	.align		4
        /*0030*/ 	.byte	0x04, 0x31
        /*0032*/ 	.short	(.L_140 - .L_139)


	//   ....[0]....
.L_139:
        /*0034*/ 	.word	0x000000b0


	//   ....[1]....
        /*0038*/ 	.word	0x000000c0


	//   ....[2]....
        /*003c*/ 	.word	0x00000160


	//----- nvinfo : EIATTR_COOP_GROUP_MASK_REGIDS
	.align		4
.L_140:
        /*0040*/ 	.byte	0x04, 0x29
        /*0042*/ 	.short	(.L_142 - .L_141)


	//   ....[0]....
.L_141:
        /*0044*/ 	.word	0xffffffff


	//   ....[1]....
        /*0048*/ 	.word	0xffffffff


	//   ....[2]....
        /*004c*/ 	.word	0xffffffff


	//   ....[3]....
        /*0050*/ 	.word	0xffffffff


	//   ....[4]....
        /*0054*/ 	.word	0xffffffff


	//   ....[5]....
        /*0058*/ 	.word	0xffffffff


	//   ....[6]....
        /*005c*/ 	.word	0xffffffff


	//   ....[7]....
        /*0060*/ 	.word	0xffffffff


	//   ....[8]....
        /*0064*/ 	.word	0xffffffff


	//   ....[9]....
        /*0068*/ 	.word	0xffffffff


	//   ....[10]....
        /*006c*/ 	.word	0xffffffff


	//   ....[11]....
        /*0070*/ 	.word	0xffffffff


	//   ....[12]....
        /*0074*/ 	.word	0xffffffff


	//   ....[13]....
        /*0078*/ 	.word	0xffffffff


	//   ....[14]....
        /*007c*/ 	.word	0xffffffff


	//   ....[15]....
        /*0080*/ 	.word	0xffffffff


	//   ....[16]....
        /*0084*/ 	.word	0xffffffff


	//   ....[17]....
        /*0088*/ 	.word	0xffffffff


	//   ....[18]....
        /*008c*/ 	.word	0xffffffff


	//   ....[19]....
        /*0090*/ 	.word	0xffffffff


	//   ....[20]....
        /*0094*/ 	.word	0xffffffff


	//   ....[21]....
        /*0098*/ 	.word	0xffffffff


	//   ....[22]....
        /*009c*/ 	.word	0xffffffff


	//   ....[23]....
        /*00a0*/ 	.word	0xffffffff


	//   ....[24]....
        /*00a4*/ 	.word	0xffffffff


	//   ....[25]....
        /*00a8*/ 	.word	0xffffffff


	//   ....[26]....
        /*00ac*/ 	.word	0xffffffff


	//   ....[27]....
        /*00b0*/ 	.word	0xffffffff


	//   ....[28]....
        /*00b4*/ 	.word	0xffffffff


	//   ....[29]....
        /*00b8*/ 	.word	0xffffffff


	//   ....[30]....
        /*00bc*/ 	.word	0xffffffff


	//   ....[31]....
        /*00c0*/ 	.word	0xffffffff


	//   ....[32]....
        /*00c4*/ 	.word	0xffffffff


	//   ....[33]....
        /*00c8*/ 	.word	0xffffffff


	//   ....[34]....
        /*00cc*/ 	.word	0xffffffff


	//   ....[35]....
        /*00d0*/ 	.word	0xffffffff


	//   ....[36]....
        /*00d4*/ 	.word	0xffffffff


	//   ....[37]....
        /*00d8*/ 	.word	0xffffffff


	//   ....[38]....
        /*00dc*/ 	.word	0xffffffff


	//   ....[39]....
        /*00e0*/ 	.word	0xffffffff


	//   ....[40]....
        /*00e4*/ 	.word	0xffffffff


	//   ....[41]....
        /*00e8*/ 	.word	0xffffffff


	//   ....[42]....
        /*00ec*/ 	.word	0xffffffff


	//   ....[43]....
        /*00f0*/ 	.word	0xffffffff


	//   ....[44]....
        /*00f4*/ 	.word	0xffffffff


	//   ....[45]....
        /*00f8*/ 	.word	0xffffffff


	//   ....[46]....
        /*00fc*/ 	.word	0xffffffff


	//   ....[47]....
        /*0100*/ 	.word	0xffffffff


	//   ....[48]....
        /*0104*/ 	.word	0xffffffff


	//   ....[49]....
        /*0108*/ 	.word	0xffffffff


	//   ....[50]....
        /*010c*/ 	.word	0xffffffff


	//   ....[51]....
        /*0110*/ 	.word	0xffffffff


	//   ....[52]....
        /*0114*/ 	.word	0xffffffff


	//   ....[53]....
        /*0118*/ 	.word	0xffffffff


	//   ....[54]....
        /*011c*/ 	.word	0xffffffff


	//   ....[55]....
        /*0120*/ 	.word	0xffffffff


	//   ....[56]....
        /*0124*/ 	.word	0xffffffff


	//   ....[57]....
        /*0128*/ 	.word	0xffffffff


	//   ....[58]....
        /*012c*/ 	.word	0xffffffff


	//   ....[59]....
        /*0130*/ 	.word	0xffffffff


	//   ....[60]....
        /*0134*/ 	.word	0xffffffff


	//   ....[61]....
        /*0138*/ 	.word	0xffffffff


	//   ....[62]....
        /*013c*/ 	.word	0xffffffff


	//   ....[63]....
        /*0140*/ 	.word	0xffffffff


	//   ....[64]....
        /*0144*/ 	.word	0xffffffff


	//   ....[65]....
        /*0148*/ 	.word	0xffffffff


	//   ....[66]....
        /*014c*/ 	.word	0xffffffff


	//   ....[67]....
        /*0150*/ 	.word	0xffffffff


	//   ....[68]....
        /*0154*/ 	.word	0xffffffff


	//   ....[69]....
        /*0158*/ 	.word	0xffffffff


	//   ....[70]....
        /*015c*/ 	.word	0xffffffff


	//   ....[71]....
        /*0160*/ 	.word	0xffffffff


	//   ....[72]....
        /*0164*/ 	.word	0xffffffff


	//   ....[73]....
        /*0168*/ 	.word	0x0500000f


	//   ....[74]....
        /*016c*/ 	.word	0x0500000f


	//   ....[75]....
        /*0170*/ 	.word	0x0500000f


	//   ....[76]....
        /*0174*/ 	.word	0x0500000f


	//   ....[77]....
        /*0178*/ 	.word	0x0500000f


	//   ....[78]....
        /*017c*/ 	.word	0x0500000f


	//   ....[79]....
        /*0180*/ 	.word	0x0500000f


	//   ....[80]....
        /*0184*/ 	.word	0x0500000f


	//   ....[81]....
        /*0188*/ 	.word	0x0500000f


	//   ....[82]....
        /*018c*/ 	.word	0x0500000f


	//   ....[83]....
        /*0190*/ 	.word	0x0500000f


	//   ....[84]....
        /*0194*/ 	.word	0x0500000f


	//   ....[85]....
        /*0198*/ 	.word	0x0500000f


	//   ....[86]....
        /*019c*/ 	.word	0x0500000f


	//   ....[87]....
        /*01a0*/ 	.word	0x0500000f


	//   ....[88]....
        /*01a4*/ 	.word	0x0500000f


	//   ....[89]....
        /*01a8*/ 	.word	0x0500000f


	//   ....[90]....
        /*01ac*/ 	.word	0x0500000f


	//   ....[91]....
        /*01b0*/ 	.word	0x0500000f


	//   ....[92]....
        /*01b4*/ 	.word	0x0500000f


	//   ....[93]....
        /*01b8*/ 	.word	0x0500000f


	//   ....[94]....
        /*01bc*/ 	.word	0x0500000f


	//   ....[95]....
        /*01c0*/ 	.word	0x0500000f


	//   ....[96]....
        /*01c4*/ 	.word	0x0500000f


	//   ....[97]....
        /*01c8*/ 	.word	0x0500000f


	//   ....[98]....
        /*01cc*/ 	.word	0x0500000f


	//   ....[99]....
        /*01d0*/ 	.word	0x0500000f


	//   ....[100]....
        /*01d4*/ 	.word	0x0500000f


	//   ....[101]....
        /*01d8*/ 	.word	0x0500000f


	//   ....[102]....
        /*01dc*/ 	.word	0x0500000f


	//   ....[103]....
        /*01e0*/ 	.word	0x0500000f


	//   ....[104]....
        /*01e4*/ 	.word	0x0500000f


	//   ....[105]....
        /*01e8*/ 	.word	0x0500000f


	//   ....[106]....
        /*01ec*/ 	.word	0x0500000f


	//   ....[107]....
        /*01f0*/ 	.word	0x0500000f


	//   ....[108]....
        /*01f4*/ 	.word	0x0500000f


	//   ....[109]....
        /*01f8*/ 	.word	0x0500000f


	//   ....[110]....
        /*01fc*/ 	.word	0x0500000f


	//   ....[111]....
        /*0200*/ 	.word	0x0500000f


	//   ....[112]....
        /*0204*/ 	.word	0x0500000f


	//   ....[113]....
        /*0208*/ 	.word	0x0500000f


	//   ....[114]....
        /*020c*/ 	.word	0x0500000f


	//----- nvinfo : EIATTR_COOP_GROUP_INSTR_OFFSETS
	.align		4
.L_142:
        /*0210*/ 	.byte	0x04, 0x28
        /*0212*/ 	.short	(.L_144 - .L_143)


	//   ....[0]....
.L_143:
        /*0214*/ 	.word	0x00000060


	//   ....[1]....
        /*0218*/ 	.word	0x000000a0


	//   ....[2]....
        /*021c*/ 	.word	0x00000280


	//   ....[3]....
        /*0220*/ 	.word	0x000003e0


	//   ....[4]....
        /*0224*/ 	.word	0x00000500


	//   ....[5]....
        /*0228*/ 	.word	0x00000660


	//   ....[6]....
        /*022c*/ 	.word	0x000011c0


	//   ....[7]....
        /*0230*/ 	.word	0x000031d0


	//   ....[8]....
        /*0234*/ 	.word	0x00004020


	//   ....[9]....
        /*0238*/ 	.word	0x000040b0


	//   ....[10]....
        /*023c*/ 	.word	0x000042f0


	//   ....[11]....
        /*0240*/ 	.word	0x00004370


	//   ....[12]....
        /*0244*/ 	.word	0x00004e10


	//   ....[13]....
        /*0248*/ 	.word	0x000055f0


	//   ....[14]....
        /*024c*/ 	.word	0x00005670


	//   ....[15]....
        /*0250*/ 	.word	0x00005950


	//   ....[16]....
        /*0254*/ 	.word	0x00005b10


	//   ....[17]....
        /*0258*/ 	.word	0x00006ad0


	//   ....[18]....
        /*025c*/ 	.word	0x00006bb0


	//   ....[19]....
        /*0260*/ 	.word	0x00006c10


	//   ....[20]....
        /*0264*/ 	.word	0x00006c40


	//   ....[21]....
        /*0268*/ 	.word	0x00006c60


	//   ....[22]....
        /*026c*/ 	.word	0x00007730


	//   ....[23]....
        /*0270*/ 	.word	0x00007be0


	//   ....[24]....
        /*0274*/ 	.word	0x00007c10


	//   ....[25]....
        /*0278*/ 	.word	0x00007c40


	//   ....[26]....
        /*027c*/ 	.word	0x00007c50


	//   ....[27]....
        /*0280*/ 	.word	0x000080f0


	//   ....[28]....
        /*0284*/ 	.word	0x00008120


	//   ....[29]....
        /*0288*/ 	.word	0x00008d70


	//   ....[30]....
        /*028c*/ 	.word	0x00008d90


	//   ....[31]....
        /*0290*/ 	.word	0x00009de0


	//   ....[32]....
        /*0294*/ 	.word	0x0000aff0


	//   ....[33]....
        /*0298*/ 	.word	0x0000b010


	//   ....[34]....
        /*029c*/ 	.word	0x0000b020


	//   ....[35]....
        /*02a0*/ 	.word	0x0000b060


	//   ....[36]....
        /*02a4*/ 	.word	0x0000b0b0


	//   ....[37]....
        /*02a8*/ 	.word	0x0000b0d0


	//   ....[38]....
        /*02ac*/ 	.word	0x0000b120


	//   ....[39]....
        /*02b0*/ 	.word	0x0000b140


	//   ....[40]....
        /*02b4*/ 	.word	0x0000b6a0


	//   ....[41]....
        /*02b8*/ 	.word	0x0000b6d0


	//   ....[42]....
        /*02bc*/ 	.word	0x0000b700


	//   ....[43]....
        /*02c0*/ 	.word	0x0000b760


	//   ....[44]....
        /*02c4*/ 	.word	0x0000b7c0


	//   ....[45]....
        /*02c8*/ 	.word	0x0000b7e0


	//   ....[46]....
        /*02cc*/ 	.word	0x0000b830


	//   ....[47]....
        /*02d0*/ 	.word	0x0000b850


	//   ....[48]....
        /*02d4*/ 	.word	0x0000bb40


	//   ....[49]....
        /*02d8*/ 	.word	0x0000bb70


	//   ....[50]....
        /*02dc*/ 	.word	0x0000bba0


	//   ....[51]....
        /*02e0*/ 	.word	0x0000bbd0


	//   ....[52]....
        /*02e4*/ 	.word	0x0000bc00


	//   ....[53]....
        /*02e8*/ 	.word	0x0000bc50


	//   ....[54]....
        /*02ec*/ 	.word	0x0000bdd0


	//   ....[55]....
        /*02f0*/ 	.word	0x0000be00


	//   ....[56]....
        /*02f4*/ 	.word	0x0000c780


	//   ....[57]....
        /*02f8*/ 	.word	0x0000c7a0


	//   ....[58]....
        /*02fc*/ 	.word	0x0000c7b0


	//   ....[59]....
        /*0300*/ 	.word	0x0000c7d0


	//   ....[60]....
        /*0304*/ 	.word	0x0000c7f0


	//   ....[61]....
        /*0308*/ 	.word	0x0000c820


	//   ....[62]....
        /*030c*/ 	.word	0x0000c840


	//   ....[63]....
        /*0310*/ 	.word	0x0000c870


	//   ....[64]....
        /*0314*/ 	.word	0x0000cbd0


	//   ....[65]....
        /*0318*/ 	.word	0x0000cc00


	//   ....[66]....
        /*031c*/ 	.word	0x0000cc30


	//   ....[67]....
        /*0320*/ 	.word	0x0000cc50


	//   ....[68]....
        /*0324*/ 	.word	0x0000cc60


	//   ....[69]....
        /*0328*/ 	.word	0x0000cc80


	//   ....[70]....
        /*032c*/ 	.word	0x0000cd20


	//   ....[71]....
        /*0330*/ 	.word	0x0000cd60


	//   ....[72]....
        /*0334*/ 	.word	0x0000d260


	//   ....[73]....
        /*0338*/ 	.word	0x0000d7c0


	//   ....[74]....
        /*033c*/ 	.word	0x0000d8b0


	//   ....[75]....
        /*0340*/ 	.word	0x0000d950


	//   ....[76]....
        /*0344*/ 	.word	0x0000d9d0


	//   ....[77]....
        /*0348*/ 	.word	0x0000da80


	//   ....[78]....
        /*034c*/ 	.word	0x0000dae0


	//   ....[79]....
        /*0350*/ 	.word	0x0000dba0


	//   ....[80]....
        /*0354*/ 	.word	0x0000dc00


	//   ....[81]....
        /*0358*/ 	.word	0x0000dca0


	//   ....[82]....
        /*035c*/ 	.word	0x0000dd30


	//   ....[83]....
        /*0360*/ 	.word	0x0000dd90


	//   ....[84]....
        /*0364*/ 	.word	0x0000de50


	//   ....[85]....
        /*0368*/ 	.word	0x0000df10


	//   ....[86]....
        /*036c*/ 	.word	0x0000df70


	//   ....[87]....
        /*0370*/ 	.word	0x0000e030


	//   ....[88]....
        /*0374*/ 	.word	0x0000e090


	//   ....[89]....
        /*0378*/ 	.word	0x0000e130


	//   ....[90]....
        /*037c*/ 	.word	0x0000e280


	//   ....[91]....
        /*0380*/ 	.word	0x0000e340


	//   ....[92]....
        /*0384*/ 	.word	0x0000e5c0


	//   ....[93]....
        /*0388*/ 	.word	0x0000e610


	//   ....[94]....
        /*038c*/ 	.word	0x0000e7d0


	//   ....[95]....
        /*0390*/ 	.word	0x0000e820


	//   ....[96]....
        /*0394*/ 	.word	0x0000e9e0


	//   ....[97]....
        /*0398*/ 	.word	0x0000ea30


	//   ....[98]....
        /*039c*/ 	.word	0x0000eb10


	//   ....[99]....
        /*03a0*/ 	.word	0x0000ebb0


	//   ....[100]....
        /*03a4*/ 	.word	0x0000ec10


	//   ....[101]....
        /*03a8*/ 	.word	0x0000ecb0


	//   ....[102]....
        /*03ac*/ 	.word	0x0000ed10


	//   ....[103]....
        /*03b0*/ 	.word	0x0000edb0


	//   ....[104]....
        /*03b4*/ 	.word	0x0000ee10


	//   ....[105]....
        /*03b8*/ 	.word	0x0000eeb0


	//   ....[106]....
        /*03bc*/ 	.word	0x0000ef90


	//   ....[107]....
        /*03c0*/ 	.word	0x0000f040


	//   ....[108]....
        /*03c4*/ 	.word	0x0000f130


	//   ....[109]....
        /*03c8*/ 	.word	0x0000f230


	//   ....[110]....
        /*03cc*/ 	.word	0x0000f350


	//   ....[111]....
        /*03d0*/ 	.word	0x0000f430


	//   ....[112]....
        /*03d4*/ 	.word	0x0000f540


	//   ....[113]....
        /*03d8*/ 	.word	0x0000f610


	//   ....[114]....
        /*03dc*/ 	.word	0x0000f720


	//----- nvinfo : EIATTR_REG_RECONFIG
	.align		4
.L_144:
        /*03e0*/ 	.byte	0x01, 0x54
	.zero		2


	//----- nvinfo : EIATTR_SYSCALL_OFFSETS
	.align		4
        /*03e4*/ 	.byte	0x04, 0x46
        /*03e6*/ 	.short	(.L_146 - .L_145)


	//   ....[0]....
.L_145:
        /*03e8*/ 	.word	0x00003390


	//   ....[1]....
        /*03ec*/ 	.word	0x0000a500


	//   ....[2]....
        /*03f0*/ 	.word	0x0000a640


	//   ....[3]....
        /*03f4*/ 	.word	0x0000a730


	//   ....[4]....
        /*03f8*/ 	.word	0x0000b3b0


	//----- nvinfo : EIATTR_MBARRIER_INSTR_OFFSETS
	.align		4
.L_146:
        /*03fc*/ 	.byte	0x04, 0x39
        /*03fe*/ 	.short	(.L_148 - .L_147)


	//   ....[0]....
.L_147:
        /*0400*/ 	.word	0x00000170
        /*0404*/ 	.word	0x000000ff
        /*0408*/ 	.word	0x00028c00
        /*040c*/ 	.short	0x0100
        /*040e*/ 	.byte	0x08
	.zero		1


	//   ....[1]....
        /*0410*/ 	.word	0x00000180
        /*0414*/ 	.word	0x000000ff
        /*0418*/ 	.word	0x00028c20
        /*041c*/ 	.short	0x0100
        /*041e*/ 	.byte	0x08
	.zero		1


	//   ....[2]....
        /*0420*/ 	.word	0x00000230
        /*0424*/ 	.word	0x000000ff
        /*0428*/ 	.word	0x00028c30
        /*042c*/ 	.short	0x0100
        /*042e*/ 	.byte	0x06
	.zero		1


	//   ....[3]....
        /*0430*/ 	.word	0x00000240
        /*0434*/ 	.word	0x000000ff
        /*0438*/ 	.word	0x00028c40
        /*043c*/ 	.short	0x0100
        /*043e*/ 	.byte	0x06
	.zero		1


	//   ....[4]....
        /*0440*/ 	.word	0x00000250
        /*0444*/ 	.word	0x000000ff
        /*0448*/ 	.word	0x00028c38
        /*044c*/ 	.short	0x0100
        /*044e*/ 	.byte	0x06
	.zero		1


	//   ....[5]....
        /*0450*/ 	.word	0x00000260
        /*0454*/ 	.word	0x000000ff
        /*0458*/ 	.word	0x00028c48
        /*045c*/ 	.short	0x0100
        /*045e*/ 	.byte	0x06
	.zero		1


	//   ....[6]....
        /*0460*/ 	.word	0x00000390
        /*0464*/ 	.word	0x000000ff
        /*0468*/ 	.word	0x00028c50
        /*046c*/ 	.short	0x0100
        /*046e*/ 	.byte	0x08
	.zero		1


	//   ....[7]....
        /*0470*/ 	.word	0x000003a0
        /*0474*/ 	.word	0x000000ff
        /*0478*/ 	.word	0x00028c60
        /*047c*/ 	.short	0x0100
        /*047e*/ 	.byte	0x08
	.zero		1


	//   ....[8]....
        /*0480*/ 	.word	0x000003b0
        /*0484*/ 	.word	0x000000ff
        /*0488*/ 	.word	0x00028c58
        /*048c*/ 	.short	0x0100
        /*048e*/ 	.byte	0x08
	.zero		1


	//   ....[9]....
        /*0490*/ 	.word	0x000003c0
        /*0494*/ 	.word	0x000000ff
        /*0498*/ 	.word	0x00028c68
        /*049c*/ 	.short	0x0100
        /*049e*/ 	.byte	0x08
	.zero		1


	//   ....[10]....
        /*04a0*/ 	.word	0x000004b0
        /*04a4*/ 	.word	0x000000ff
        /*04a8*/ 	.word	0x00028c70
        /*04ac*/ 	.short	0x0100
        /*04ae*/ 	.byte	0x06
	.zero		1


	//   ....[11]....
        /*04b0*/ 	.word	0x000004c0
        /*04b4*/ 	.word	0x000000ff
        /*04b8*/ 	.word	0x00028c80
        /*04bc*/ 	.short	0x0100
        /*04be*/ 	.byte	0x06
	.zero		1


	//   ....[12]....
        /*04c0*/ 	.word	0x000004d0
        /*04c4*/ 	.word	0x000000ff
        /*04c8*/ 	.word	0x00028c78
        /*04cc*/ 	.short	0x0100
        /*04ce*/ 	.byte	0x06
	.zero		1


	//   ....[13]....
        /*04d0*/ 	.word	0x000004e0
        /*04d4*/ 	.word	0x000000ff
        /*04d8*/ 	.word	0x00028c88
        /*04dc*/ 	.short	0x0100
        /*04de*/ 	.byte	0x06
	.zero		1


	//   ....[14]....
        /*04e0*/ 	.word	0x00000610
        /*04e4*/ 	.word	0x000000ff
        /*04e8*/ 	.word	0x00028c90
        /*04ec*/ 	.short	0x0100
        /*04ee*/ 	.byte	0x08
	.zero		1


	//   ....[15]....
        /*04f0*/ 	.word	0x00000620
        /*04f4*/ 	.word	0x000000ff
        /*04f8*/ 	.word	0x00028ca0
        /*04fc*/ 	.short	0x0100
        /*04fe*/ 	.byte	0x08
	.zero		1


	//   ....[16]....
        /*0500*/ 	.word	0x00000630
        /*0504*/ 	.word	0x000000ff
        /*0508*/ 	.word	0x00028c98
        /*050c*/ 	.short	0x0100
        /*050e*/ 	.byte	0x08
	.zero		1


	//   ....[17]....
        /*0510*/ 	.word	0x00000640
        /*0514*/ 	.word	0x000000ff
        /*0518*/ 	.word	0x00028ca8
        /*051c*/ 	.short	0x0100
        /*051e*/ 	.byte	0x08
	.zero		1


	//   ....[18]....
        /*0520*/ 	.word	0x00000780
        /*0524*/ 	.word	0x000000ff
        /*0528*/ 	.word	0x00028cb0
        /*052c*/ 	.short	0x0100
        /*052e*/ 	.byte	0x08
	.zero		1


	//   ....[19]....
        /*0530*/ 	.word	0x00000790
        /*0534*/ 	.word	0x000000ff
        /*0538*/ 	.word	0x00028cc0
        /*053c*/ 	.short	0x0100
        /*053e*/ 	.byte	0x08
	.zero		1


	//   ....[20]....
        /*0540*/ 	.word	0x000007a0
        /*0544*/ 	.word	0x000000ff
        /*0548*/ 	.word	0x00028cb8
        /*054c*/ 	.short	0x0100
        /*054e*/ 	.byte	0x08
	.zero		1


	//   ....[21]....
        /*0550*/ 	.word	0x000007b0
        /*0554*/ 	.word	0x000000ff
        /*0558*/ 	.word	0x00028cc8
        /*055c*/ 	.short	0x0100
        /*055e*/ 	.byte	0x08
	.zero		1


	//   ....[22]....
        /*0560*/ 	.word	0x00001380
        /*0564*/ 	.word	0x000000ff
        /*0568*/ 	.word	0x00028c50
        /*056c*/ 	.short	0x010a
        /*056e*/ 	.byte	0x05
	.zero		1


	//   ....[23]....
        /*0570*/ 	.word	0x00001650
        /*0574*/ 	.word	0x000000ff
        /*0578*/ 	.word	0x00000000
        /*057c*/ 	.short	0x0101
        /*057e*/ 	.byte	0x04
	.zero		1


	//   ....[24]....
        /*0580*/ 	.word	0x00001fb0
        /*0584*/ 	.word	0x000000ff
        /*0588*/ 	.word	0x00028c50
        /*058c*/ 	.short	0x010a
        /*058e*/ 	.byte	0x07
	.zero		1


	//   ....[25]....
        /*0590*/ 	.word	0x00001ff0
        /*0594*/ 	.word	0x000000ff
        /*0598*/ 	.word	0x00028c50
        /*059c*/ 	.short	0x010a
        /*059e*/ 	.byte	0x07
	.zero		1


	//   ....[26]....
        /*05a0*/ 	.word	0x000021d0
        /*05a4*/ 	.word	0x000000ff
        /*05a8*/ 	.word	0x00000000
        /*05ac*/ 	.short	0x0101
        /*05ae*/ 	.byte	0x07
	.zero		1


	//   ....[27]....
        /*05b0*/ 	.word	0x000033c0
        /*05b4*/ 	.word	0x000000ff
        /*05b8*/ 	.word	0x00028c00
        /*05bc*/ 	.short	0x010a
        /*05be*/ 	.byte	0x29
	.zero		1


	//   ....[28]....
        /*05c0*/ 	.word	0x00003550
        /*05c4*/ 	.word	0x000000ff
        /*05c8*/ 	.word	0x00028c30
        /*05cc*/ 	.short	0x010a
        /*05ce*/ 	.byte	0x29
	.zero		1


	//   ....[29]....
        /*05d0*/ 	.word	0x00003590
        /*05d4*/ 	.word	0x000000ff
        /*05d8*/ 	.word	0x00028c30
        /*05dc*/ 	.short	0x010a
        /*05de*/ 	.byte	0x29
	.zero		1


	//   ....[30]....
        /*05e0*/ 	.word	0x00003c30
        /*05e4*/ 	.word	0x000000ff
        /*05e8*/ 	.word	0x00000000
        /*05ec*/ 	.short	0x0101
        /*05ee*/ 	.byte	0x04
	.zero		1


	//   ....[31]....
        /*05f0*/ 	.word	0x00004b90
        /*05f4*/ 	.word	0x000000ff
        /*05f8*/ 	.word	0x00028c50
        /*05fc*/ 	.short	0x010a
        /*05fe*/ 	.byte	0x29
	.zero		1


	//   ....[32]....
        /*0600*/ 	.word	0x00004be0
        /*0604*/ 	.word	0x000000ff
        /*0608*/ 	.word	0x00028c50
        /*060c*/ 	.short	0x010a
        /*060e*/ 	.byte	0x29
	.zero		1


	//   ....[33]....
        /*0610*/ 	.word	0x00004ea0
        /*0614*/ 	.word	0x000000ff
        /*0618*/ 	.word	0x00000000
        /*061c*/ 	.short	0x0101
        /*061e*/ 	.byte	0x05
	.zero		1


	//   ....[34]....
        /*0620*/ 	.word	0x00004fd0
        /*0624*/ 	.word	0x000000ff
        /*0628*/ 	.word	0x00028c30
        /*062c*/ 	.short	0x010a
        /*062e*/ 	.byte	0x1a
	.zero		1


	//   ....[35]....
        /*0630*/ 	.word	0x00005010
        /*0634*/ 	.word	0x000000ff
        /*0638*/ 	.word	0x00028c30
        /*063c*/ 	.short	0x010a
        /*063e*/ 	.byte	0x1a
	.zero		1


	//   ....[36]....
        /*0640*/ 	.word	0x00005390
        /*0644*/ 	.word	0x000000ff
        /*0648*/ 	.word	0x00000000
        /*064c*/ 	.short	0x0101
        /*064e*/ 	.byte	0x0a
	.zero		1


	//   ....[37]....
        /*0650*/ 	.word	0x000068a0
        /*0654*/ 	.word	0x000000ff
        /*0658*/ 	.word	0x00028c50
        /*065c*/ 	.short	0x010a
        /*065e*/ 	.byte	0x1a
	.zero		1


	//   ....[38]....
        /*0660*/ 	.word	0x000068e0
        /*0664*/ 	.word	0x000000ff
        /*0668*/ 	.word	0x00028c50
        /*066c*/ 	.short	0x010a
        /*066e*/ 	.byte	0x1a
	.zero		1


	//   ....[39]....
        /*0670*/ 	.word	0x00006b50
        /*0674*/ 	.word	0x000000ff
        /*0678*/ 	.word	0x00000000
        /*067c*/ 	.short	0x0101
        /*067e*/ 	.byte	0x05
	.zero		1


	//   ....[40]....
        /*0680*/ 	.word	0x000076f0
        /*0684*/ 	.word	0x000000ff
        /*0688*/ 	.word	0x00000000
        /*068c*/ 	.short	0x0101
        /*068e*/ 	.byte	0x04
	.zero		1


	//   ....[41]....
        /*0690*/ 	.word	0x0000adb0
        /*0694*/ 	.word	0x000000ff
        /*0698*/ 	.word	0x00028c40
        /*069c*/ 	.short	0x010a
        /*069e*/ 	.byte	0x2b
	.zero		1


	//   ....[42]....
        /*06a0*/ 	.word	0x0000b1e0
        /*06a4*/ 	.word	0x000000ff
        /*06a8*/ 	.word	0x00028c30
        /*06ac*/ 	.short	0x0107
        /*06ae*/ 	.byte	0x2b
	.zero		1


	//   ....[43]....
        /*06b0*/ 	.word	0x0000b250
        /*06b4*/ 	.word	0x000000ff
        /*06b8*/ 	.word	0x00028c30
        /*06bc*/ 	.short	0x0101
        /*06be*/ 	.byte	0x2b
	.zero		1


	//   ....[44]....
        /*06c0*/ 	.word	0x0000b920
        /*06c4*/ 	.word	0x000000ff
        /*06c8*/ 	.word	0x00028c00
        /*06cc*/ 	.short	0x0107
        /*06ce*/ 	.byte	0x2b
	.zero		1


	//   ....[45]....
        /*06d0*/ 	.word	0x0000b960
        /*06d4*/ 	.word	0x000000ff
        /*06d8*/ 	.word	0x00028c00
        /*06dc*/ 	.short	0x0101
        /*06de*/ 	.byte	0x2b
	.zero		1


	//   ....[46]....
        /*06e0*/ 	.word	0x0000b970
        /*06e4*/ 	.word	0x000000ff
        /*06e8*/ 	.word	0x00028c20
        /*06ec*/ 	.short	0x010a
        /*06ee*/ 	.byte	0x2b
	.zero		1


	//   ....[47]....
        /*06f0*/ 	.word	0x0000b9c0
        /*06f4*/ 	.word	0x000000ff
        /*06f8*/ 	.word	0x00028c60
        /*06fc*/ 	.short	0x010a
        /*06fe*/ 	.byte	0x2b
	.zero		1


	//   ....[48]....
        /*0700*/ 	.word	0x0000c1e0
        /*0704*/ 	.word	0x000000ff
        /*0708*/ 	.word	0x00028c50
        /*070c*/ 	.short	0x0107
        /*070e*/ 	.byte	0x2b
	.zero		1


	//   ....[49]....
        /*0710*/ 	.word	0x0000c260
        /*0714*/ 	.word	0x000000ff
        /*0718*/ 	.word	0x00028c50
        /*071c*/ 	.short	0x0101
        /*071e*/ 	.byte	0x2b
	.zero		1


	//   ....[50]....
        /*0720*/ 	.word	0x0000c580
        /*0724*/ 	.word	0x0000000a
        /*0728*/ 	.word	0x00028c40
        /*072c*/ 	.short	0x010a
        /*072e*/ 	.byte	0x3f
	.zero		1


	//   ....[51]....
        /*0730*/ 	.word	0x0000c910
        /*0734*/ 	.word	0x0000000a
        /*0738*/ 	.word	0x00028c30
        /*073c*/ 	.short	0x0107
        /*073e*/ 	.byte	0x3f
	.zero		1


	//   ....[52]....
        /*0740*/ 	.word	0x0000c9c0
        /*0744*/ 	.word	0x0000000a
        /*0748*/ 	.word	0x00028c30
        /*074c*/ 	.short	0x0101
        /*074e*/ 	.byte	0x3f
	.zero		1


	//   ....[53]....
        /*0750*/ 	.word	0x0000c9f0
        /*0754*/ 	.word	0x0000000a
        /*0758*/ 	.word	0x00028c60
        /*075c*/ 	.short	0x010a
        /*075e*/ 	.byte	0x3f
	.zero		1


	//   ....[54]....
        /*0760*/ 	.word	0x0000d030
        /*0764*/ 	.word	0x0000000a
        /*0768*/ 	.word	0x00028c50
        /*076c*/ 	.short	0x0107
        /*076e*/ 	.byte	0x3f
	.zero		1


	//   ....[55]....
        /*0770*/ 	.word	0x0000d100
        /*0774*/ 	.word	0x0000000a
        /*0778*/ 	.word	0x00028c50
        /*077c*/ 	.short	0x0101
        /*077e*/ 	.byte	0x3f
	.zero		1


	//   ....[56]....
        /*0780*/ 	.word	0x0000d1e0
        /*0784*/ 	.word	0x00000005
        /*0788*/ 	.word	0x00028c20
        /*078c*/ 	.short	0x010a
        /*078e*/ 	.byte	0x3f
	.zero		1


	//   ....[57]....
        /*0790*/ 	.word	0x0000d350
        /*0794*/ 	.word	0x00000004
        /*0798*/ 	.word	0x00028c40
        /*079c*/ 	.short	0x010a
        /*079e*/ 	.byte	0x3f
	.zero		1


	//   ....[58]....
        /*07a0*/ 	.word	0x0000d3f0
        /*07a4*/ 	.word	0x00000005
        /*07a8*/ 	.word	0x00028c40
        /*07ac*/ 	.short	0x010a
        /*07ae*/ 	.byte	0x3f
	.zero		1


	//   ....[59]....
        /*07b0*/ 	.word	0x0000d430
        /*07b4*/ 	.word	0x00000004
        /*07b8*/ 	.word	0x00028c60
        /*07bc*/ 	.short	0x010a
        /*07be*/ 	.byte	0x3f
	.zero		1


	//   ....[60]....
        /*07c0*/ 	.word	0x0000d470
        /*07c4*/ 	.word	0x00000005
        /*07c8*/ 	.word	0x00028c60
        /*07cc*/ 	.short	0x010a
        /*07ce*/ 	.byte	0x3f
	.zero		1


	//   ....[61]....
        /*07d0*/ 	.word	0x0000d4e0
        /*07d4*/ 	.word	0x00000005
        /*07d8*/ 	.word	0x00028c50
        /*07dc*/ 	.short	0x010a
        /*07de*/ 	.byte	0x3f
	.zero		1


	//   ....[62]....
        /*07e0*/ 	.word	0x0000d540
        /*07e4*/ 	.word	0x00000005
        /*07e8*/ 	.word	0x00028c50
        /*07ec*/ 	.short	0x010a
        /*07ee*/ 	.byte	0x3f
	.zero		1


	//   ....[63]....
        /*07f0*/ 	.word	0x0000d5a0
        /*07f4*/ 	.word	0x00000000
        /*07f8*/ 	.word	0x00028c00
        /*07fc*/ 	.short	0x010a
        /*07fe*/ 	.byte	0x3f
	.zero		1


	//   ....[64]....
        /*0800*/ 	.word	0x0000d600
        /*0804*/ 	.word	0x00000002
        /*0808*/ 	.word	0x00028c30
        /*080c*/ 	.short	0x010a
        /*080e*/ 	.byte	0x3f
	.zero		1


	//   ....[65]....
        /*0810*/ 	.word	0x0000d660
        /*0814*/ 	.word	0x0000000c
        /*0818*/ 	.word	0x00028c50
        /*081c*/ 	.short	0x010a
        /*081e*/ 	.byte	0x3f
	.zero		1


	//   ....[66]....
        /*0820*/ 	.word	0x0000d6c0
        /*0824*/ 	.word	0x0000000c
        /*0828*/ 	.word	0x00028c30
        /*082c*/ 	.short	0x010a
        /*082e*/ 	.byte	0x3f
	.zero		1


	//   ....[67]....
        /*0830*/ 	.word	0x0000d720
        /*0834*/ 	.word	0x00000000
        /*0838*/ 	.word	0x00028c50
        /*083c*/ 	.short	0x010a
        /*083e*/ 	.byte	0x3f
	.zero		1


	//   ....[68]....
        /*0840*/ 	.word	0x0000d800
        /*0844*/ 	.word	0x00000003
        /*0848*/ 	.word	0x00028c40
        /*084c*/ 	.short	0x010a
        /*084e*/ 	.byte	0x3f
	.zero		1


	//   ....[69]....
        /*0850*/ 	.word	0x0000e170
        /*0854*/ 	.word	0x00000003
        /*0858*/ 	.word	0x00028c20
        /*085c*/ 	.short	0x010a
        /*085e*/ 	.byte	0x3f
	.zero		1


	//   ....[70]....
        /*0860*/ 	.word	0x0000e1d0
        /*0864*/ 	.word	0x00000003
        /*0868*/ 	.word	0x00028c60
        /*086c*/ 	.short	0x010a
        /*086e*/ 	.byte	0x3f
	.zero		1


	//   ....[71]....
        /*0870*/ 	.word	0x0000ea60
        /*0874*/ 	.word	0x0000000a
        /*0878*/ 	.word	0x00028c40
        /*087c*/ 	.short	0x010a
        /*087e*/ 	.byte	0x3f
	.zero		1


	//   ....[72]....
        /*0880*/ 	.word	0x0000eee0
        /*0884*/ 	.word	0x0000000a
        /*0888*/ 	.word	0x00028c60
        /*088c*/ 	.short	0x010a
        /*088e*/ 	.byte	0x3f
	.zero		1


	//   ....[73]....
        /*0890*/ 	.word	0x0000f640
        /*0894*/ 	.word	0x00000005
        /*0898*/ 	.word	0x00028c20
        /*089c*/ 	.short	0x010a
        /*089e*/ 	.byte	0x3f
	.zero		1


	//   ....[74]....
        /*08a0*/ 	.word	0x0000f7e0
        /*08a4*/ 	.word	0x00000004
        /*08a8*/ 	.word	0x00028c40
        /*08ac*/ 	.short	0x010a
        /*08ae*/ 	.byte	0x3f
	.zero		1


	//   ....[75]....
        /*08b0*/ 	.word	0x0000f830
        /*08b4*/ 	.word	0x00000005
        /*08b8*/ 	.word	0x00028c40
        /*08bc*/ 	.short	0x010a
        /*08be*/ 	.byte	0x3f
	.zero		1


	//   ....[76]....
        /*08c0*/ 	.word	0x0000f880
        /*08c4*/ 	.word	0x00000004
        /*08c8*/ 	.word	0x00028c60
        /*08cc*/ 	.short	0x010a
        /*08ce*/ 	.byte	0x3f
	.zero		1


	//----- nvinfo : EIATTR_NUM_MBARRIERS
	.align		4
.L_148:
        /*08d0*/ 	.byte	0x03, 0x38
        /*08d2*/ 	.short	0x0016


	//----- nvinfo : EIATTR_EXIT_INSTR_OFFSETS
	.align		4
        /*08d4*/ 	.byte	0x04, 0x1c
        /*08d6*/ 	.short	(.L_150 - .L_149)


	//   ....[0]....
.L_149:
        /*08d8*/ 	.word	0x0000d4c0


	//----- nvinfo : EIATTR_MAX_THREADS
	.align		4
.L_150:
        /*08dc*/ 	.byte	0x04, 0x05
        /*08de*/ 	.short	(.L_152 - .L_151)
.L_151:
        /*08e0*/ 	.word	0x00000180
        /*08e4*/ 	.word	0x00000001
        /*08e8*/ 	.word	0x00000001


	//----- nvinfo : EIATTR_CRS_STACK_SIZE
	.align		4
.L_152:
        /*08ec*/ 	.byte	0x04, 0x1e
        /*08ee*/ 	.short	(.L_154 - .L_153)
.L_153:
        /*08f0*/ 	.word	0x00000000


	//----- nvinfo : EIATTR_CBANK_PARAM_SIZE
	.align		4
.L_154:
        /*08f4*/ 	.byte	0x03, 0x19
        /*08f6*/ 	.short	0x0a70


	//----- nvinfo : EIATTR_PARAM_CBANK
	.align		4
        /*08f8*/ 	.byte	0x04, 0x0a
        /*08fa*/ 	.short	(.L_156 - .L_155)
	.align		4
.L_155:
        /*08fc*/ 	.word	index@(.nv.constant0._ZN7cutlass13device_kernelIN5flash11enable_sm90INS1_16FlashAttnFwdSm90INS1_25CollectiveMainloopFwdSm90ILi2EN4cute5tupleIJNS5_1CILi1EEES8_S8_EEENS6_IJNS7_ILi64EEESA_SA_EEELi512ENS_10bfloat16_tEfNS_4arch4Sm90ELb0ELb0ELb1ELb0ELb1ELb0ELb0ELb0ELb0ELb1ELb1ELb0EEENS1_21CollectiveEpilogueFwdINS6_IJSA_NS7_ILi512EEESA_EEES9_SC_SE_Li256ELb0ELb1ELb1ELb0EEENS1_19SingleTileSchedulerILb0ELb1ELb1ELi64EEEEEEEEEvNT_6ParamsE)
        /*0900*/ 	.short	0x0210
        /*0902*/ 	.short	0x0a70


	//----- nvinfo : EIATTR_SW_WAR
	.align		4
.L_156:
        /*0904*/ 	.byte	0x04, 0x36
        /*0906*/ 	.short	(.L_158 - .L_157)
.L_157:
        /*0908*/ 	.word	0x00000008
.L_158:


//--------------------- .nv.info._ZN7cutlass13device_kernelIN5flash11enable_sm90INS1_16FlashAttnFwdSm90INS1_25CollectiveMainloopFwdSm90ILi2EN4cute5tupleIJNS5_1CILi1EEES8_S8_EEENS6_IJNS7_ILi64EEESA_SA_EEELi512ENS_10bfloat16_tEfNS_4arch4Sm90ELb0ELb0ELb1ELb0ELb1ELb0ELb1ELb0ELb0ELb1ELb1ELb0EEENS1_21CollectiveEpilogueFwdINS6_IJSA_NS7_ILi512EEESA_EEES9_SC_SE_Li256ELb0ELb1ELb1ELb0EEENS1_19SingleTileSchedulerILb0ELb1ELb1ELi64EEEEEEEEEvNT_6ParamsE --------------------------
	.section	.nv.info._ZN7cutlass13device_kernelIN5flash11enable_sm90INS1_16FlashAttnFwdSm90INS1_25CollectiveMainloopFwdSm90ILi2EN4cute5tupleIJNS5_1CILi1EEES8_S8_EEENS6_IJNS7_ILi64EEESA_SA_EEELi512ENS_10bfloat16_tEfNS_4arch4Sm90ELb0ELb0ELb1ELb0ELb1ELb0ELb1ELb0ELb0ELb1ELb1ELb0EEENS1_21CollectiveEpilogueFwdINS6_IJSA_NS7_ILi512EEESA_EEES9_SC_SE_Li256ELb0ELb1ELb1ELb0EEENS1_19SingleTileSchedulerILb0ELb1ELb1ELi64EEEEEEEEEvNT_6ParamsE,"",@"SHT_CUDA_INFO"
	.sectionflags	@""
	.align	4


	//----- nvinfo : EIATTR_CUDA_API_VERSION
	.align		4
        /*0000*/ 	.byte	0x04, 0x37
        /*0002*/ 	.short	(.L_160 - .L_159)
.L_159:
        /*0004*/ 	.word	0x00000082


	//----- nvinfo : EIATTR_KPARAM_INFO
	.align		4
.L_160:
        /*0008*/ 	.byte	0x04, 0x17
        /*000a*/ 	.short	(.L_162 - .L_161)
.L_161:
        /*000c*/ 	.word	0x00000000
        /*0010*/ 	.short	0x0000
        /*0012*/ 	.short	0x0070
        /*0014*/ 	.byte	0x00, 0xf0, 0x01, 0x2c


	//----- nvinfo : EIATTR_SPARSE_MMA_MASK
	.align		4
.L_162:
        /*0018*/ 	.byte	0x03, 0x50
        /*001a*/ 	.short	0x0000


	//----- nvinfo : EIATTR_MAXREG_COUNT
	.align		4
        /*001c*/ 	.byte	0x03, 0x1b
        /*001e*/ 	.short	0x00a8


	//----- nvinfo : EIATTR_NUM_BARRIERS
	.align		4
        /*0020*/ 	.byte	0x02, 0x4c
        /*0022*/ 	.byte	0x10
	.zero		1


	//----- nvinfo : EIATTR_EXTERNS
	.align		4
        /*0024*/ 	.byte	0x04, 0x0f
        /*0026*/ 	.short	(.L_164 - .L_163)


	//   ....[0]....
	.align		4
.L_163:
        /*0028*/ 	.word	index@(__assertfail)


	//----- nvinfo : EIATTR_ANNOTATIONS
	.align		4
.L_164:
        /*002c*/ 	.byte	0x04, 0x55
        /*002e*/ 	.short	(.L_166 - .L_165)


	//   ....[0]....
.L_165:
        /*0030*/ 	.word	0x00000001
        /*0034*/ 	.byte	0x90, 0x08, 0x00, 0x00, 0x01, 0x00, 0x00, 0x00, 0x10, 0x12, 0x00, 0x00, 0x01, 0x00, 0x00, 0x00
        /*0044*/ 	.byte	0xf0, 0x33, 0x00, 0x00, 0x01, 0x00, 0x00, 0x00, 0xb0, 0xd9, 0x00, 0x00, 0x01, 0x00, 0x00, 0x00
        /*0054*/ 	.byte	0xf0, 0x0d, 0x01, 0x00


	//----- nvinfo : EIATTR_MERCURY_ISA_VERSION
	.align		4
.L_166:
        /*0058*/ 	.byte	0x03, 0x5f
        /*005a*/ 	.short	0x0101


	//----- nvinfo : EIATTR_INT_WARP_WIDE_INSTR_OFFSETS
	.align		4
        /*005c*/ 	.byte	0x04, 0x31
        /*005e*/ 	.short	(.L_168 - .L_167)


	//   ....[0]....
.L_167:
        /*0060*/ 	.word	0x000000c0


	//   ....[1]....
        /*0064*/ 	.word	0x000000d0


	//   ....[2]....
        /*0068*/ 	.word	0x000000e0


	//   ....[3]....
        /*006c*/ 	.word	0x00000180


	//----- nvinfo : EIATTR_COOP_GROUP_MASK_REGIDS
	.align		4
.L_168:
        /*0070*/ 	.byte	0x04, 0x29
        /*0072*/ 	.short	(.L_170 - .L_169)


	//   ....[0]....
.L_169:
        /*0074*/ 	.word	0xffffffff


	//   ....[1]....
        /*0078*/ 	.word	0xffffffff


	//   ....[2]....
        /*007c*/ 	.word	0xffffffff


	//   ....[3]....
        /*0080*/ 	.word	0xffffffff


	//   ....[4]....
        /*0084*/ 	.word	0xffffffff


	//   ....[5]....
        /*0088*/ 	.word	0xffffffff


	//   ....[6]....
        /*008c*/ 	.word	0xffffffff


	//   ....[7]....
        /*0090*/ 	.word	0xffffffff


	//   ....[8]....
        /*0094*/ 	.word	0xffffffff


	//   ....[9]....
        /*0098*/ 	.word	0xffffffff


	//   ....[10]....
        /*009c*/ 	.word	0xffffffff


	//   ....[11]....
        /*00a0*/ 	.word	0xffffffff


	//   ....[12]....
        /*00a4*/ 	.word	0xffffffff


	//   ....[13]....
        /*00a8*/ 	.word	0xffffffff


	//   ....[14]....
        /*00ac*/ 	.word	0xffffffff


	//   ....[15]....
        /*00b0*/ 	.word	0xffffffff


	//   ....[16]....
        /*00b4*/ 	.word	0xffffffff


	//   ....[17]....
        /*00b8*/ 	.word	0xffffffff


	//   ....[18]....
        /*00bc*/ 	.word	0xffffffff


	//   ....[19]....
        /*00c0*/ 	.word	0xffffffff


	//   ....[20]....
        /*00c4*/ 	.word	0xffffffff


	//   ....[21]....
        /*00c8*/ 	.word	0xffffffff


	//   ....[22]....
        /*00cc*/ 	.word	0xffffffff


	//   ....[23]....
        /*00d0*/ 	.word	0xffffffff


	//   ....[24]....
        /*00d4*/ 	.word	0xffffffff


	//   ....[25]....
        /*00d8*/ 	.word	0xffffffff


	//   ....[26]....
        /*00dc*/ 	.word	0xffffffff


	//   ....[27]....
        /*00e0*/ 	.word	0xffffffff


	//   ....[28]....
        /*00e4*/ 	.word	0xffffffff


	//   ....[29]....
        /*00e8*/ 	.word	0xffffffff


	//   ....[30]....
        /*00ec*/ 	.word	0xffffffff


	//   ....[31]....
        /*00f0*/ 	.word	0xffffffff


	//   ....[32]....
        /*00f4*/ 	.word	0xffffffff


	//   ....[33]....
        /*00f8*/ 	.word	0xffffffff


	//   ....[34]....
        /*00fc*/ 	.word	0xffffffff


	//   ....[35]....
        /*0100*/ 	.word	0xffffffff


	//   ....[36]....
        /*0104*/ 	.word	0xffffffff


	//   ....[37]....
        /*0108*/ 	.word	0xffffffff


	//   ....[38]....
        /*010c*/ 	.word	0xffffffff


	//   ....[39]....
        /*0110*/ 	.word	0xffffffff


	//   ....[40]....
        /*0114*/ 	.word	0xffffffff


	//   ....[41]....
        /*0118*/ 	.word	0xffffffff


	//   ....[42]....
        /*011c*/ 	.word	0xffffffff


	//   ....[43]....
        /*0120*/ 	.word	0xffffffff


	//   ....[44]....
        /*0124*/ 	.word	0xffffffff


	//   ....[45]....
        /*0128*/ 	.word	0xffffffff


	//   ....[46]....
        /*012c*/ 	.word	0xffffffff


	//   ....[47]....
        /*0130*/ 	.word	0xffffffff


	//   ....[48]....
        /*0134*/ 	.word	0xffffffff


	//   ....[49]....
        /*0138*/ 	.word	0xffffffff


	//   ....[50]....
        /*013c*/ 	.word	0xffffffff


	//   ....[51]....
        /*0140*/ 	.word	0xffffffff


	//   ....[52]....
        /*0144*/ 	.word	0xffffffff


	//   ....[53]....
        /*0148*/ 	.word	0xffffffff


	//   ....[54]....
        /*014c*/ 	.word	0xffffffff


	//   ....[55]....
        /*0150*/ 	.word	0xffffffff


	//   ....[56]....
        /*0154*/ 	.word	0xffffffff


	//   ....[57]....
        /*0158*/ 	.word	0xffffffff


	//   ....[58]....
        /*015c*/ 	.word	0xffffffff


	//   ....[59]....
        /*0160*/ 	.word	0xffffffff


	//   ....[60]....
        /*0164*/ 	.word	0xffffffff


	//   ....[61]....
        /*0168*/ 	.word	0xffffffff


	//   ....[62]....
        /*016c*/ 	.word	0xffffffff


	//   ....[63]....
        /*0170*/ 	.word	0xffffffff


	//   ....[64]....
        /*0174*/ 	.word	0xffffffff


	//   ....[65]....
        /*0178*/ 	.word	0xffffffff


	//   ....[66]....
        /*017c*/ 	.word	0xffffffff


	//   ....[67]....
        /*0180*/ 	.word	0xffffffff


	//   ....[68]....
        /*0184*/ 	.word	0xffffffff


	//   ....[69]....
        /*0188*/ 	.word	0xffffffff


	//   ....[70]....
        /*018c*/ 	.word	0xffffffff


	//   ....[71]....
        /*0190*/ 	.word	0xffffffff


	//   ....[72]....
        /*0194*/ 	.word	0xffffffff


	//   ....[73]....
        /*0198*/ 	.word	0xffffffff


	//   ....[74]....
        /*019c*/ 	.word	0xffffffff


	//   ....[75]....
        /*01a0*/ 	.word	0xffffffff


	//   ....[76]....
        /*01a4*/ 	.word	0xffffffff


	//   ....[77]....
        /*01a8*/ 	.word	0xffffffff


	//   ....[78]....
        /*01ac*/ 	.word	0xffffffff


	//   ....[79]....
        /*01b0*/ 	.word	0xffffffff


	//   ....[80]....
        /*01b4*/ 	.word	0xffffffff


	//   ....[81]....
        /*01b8*/ 	.word	0xffffffff


	//   ....[82]....
        /*01bc*/ 	.word	0xffffffff


	//   ....[83]....
        /*01c0*/ 	.word	0x0500000f


	//   ....[84]....
        /*01c4*/ 	.word	0x0500000f


	//   ....[85]....
        /*01c8*/ 	.word	0x0500000f


	//   ....[86]....
        /*01cc*/ 	.word	0x0500000f


	//   ....[87]....
        /*01d0*/ 	.word	0x0500000f


	//   ....[88]....
        /*01d4*/ 	.word	0x0500000f


	//   ....[89]....
        /*01d8*/ 	.word	0x0500000f


	//   ....[90]....
        /*01dc*/ 	.word	0x0500000f


	//   ....[91]....
        /*01e0*/ 	.word	0x0500000f


	//   ....[92]....
        /*01e4*/ 	.word	0x0500000f


	//   ....[93]....
        /*01e8*/ 	.word	0x0500000f


	//   ....[94]....
        /*01ec*/ 	.word	0x0500000f


	//   ....[95]....
        /*01f0*/ 	.word	0x0500000f


	//   ....[96]....
        /*01f4*/ 	.word	0x0500000f


	//   ....[97]....
        /*01f8*/ 	.word	0x0500000f


	//   ....[98]....
        /*01fc*/ 	.word	0x0500000f


	//   ....[99]....
        /*0200*/ 	.word	0x0500000f


	//   ....[100]....
        /*0204*/ 	.word	0x0500000f


	//   ....[101]....
        /*0208*/ 	.word	0x0500000f


	//   ....[102]....
        /*020c*/ 	.word	0x0500000f


	//   ....[103]....
        /*0210*/ 	.word	0x0500000f


	//   ....[104]....
        /*0214*/ 	.word	0x0500000f


	//   ....[105]....
        /*0218*/ 	.word	0x0500000f


	//   ....[106]....
        /*021c*/ 	.word	0x0500000f


	//   ....[107]....
        /*0220*/ 	.word	0x0500000f


	//   ....[108]....
        /*0224*/ 	.word	0x0500000f


	//   ....[109]....
        /*0228*/ 	.word	0x0500000f


	//   ....[110]....
        /*022c*/ 	.word	0x0500000f


	//   ....[111]....
        /*0230*/ 	.word	0x0500000f


	//   ....[112]....
        /*0234*/ 	.word	0x0500000f


	//   ....[113]....
        /*0238*/ 	.word	0x0500000f


	//   ....[114]....
        /*023c*/ 	.word	0x0500000f


	//   ....[115]....
        /*0240*/ 	.word	0x0500000f


	//   ....[116]....
        /*0244*/ 	.word	0x0500000f


	//   ....[117]....
        /*0248*/ 	.word	0x0500000f


	//   ....[118]....
        /*024c*/ 	.word	0x0500000f


	//   ....[119]....
        /*0250*/ 	.word	0x0500000f


	//   ....[120]....
        /*0254*/ 	.word	0x0500000f


	//   ....[121]....
        /*0258*/ 	.word	0x0500000f


	//   ....[122]....
        /*025c*/ 	.word	0x0500000f


	//   ....[123]....
        /*0260*/ 	.word	0x0500000f


	//   ....[124]....
        /*0264*/ 	.word	0x0500000f


	//   ....[125]....
        /*0268*/ 	.word	0x0500000f


	//   ....[126]....
        /*026c*/ 	.word	0x0500000f


	//   ....[127]....
        /*0270*/ 	.word	0x0500000f


	//   ....[128]....
        /*0274*/ 	.word	0x0500000f


	//   ....[129]....
        /*0278*/ 	.word	0x0500000f


	//   ....[130]....
        /*027c*/ 	.word	0x0500000f


	//   ....[131]....
        /*0280*/ 	.word	0x0500000f


	//   ....[132]....
        /*0284*/ 	.word	0x0500000f


	//----- nvinfo : EIATTR_COOP_GROUP_INSTR_OFFSETS
	.align		4
.L_170:
        /*0288*/ 	.byte	0x04, 0x28
        /*028a*/ 	.short	(.L_172 - .L_171)


	//   ....[0]....
.L_171:
        /*028c*/ 	.word	0x00000080


	//   ....[1]....
        /*0290*/ 	.word	0x00000090


	//   ....[2]....
        /*0294*/ 	.word	0x000002b0


	//   ....[3]....
        /*0298*/ 	.word	0x00000410


	//   ....[4]....
        /*029c*/ 	.word	0x00000530


	//   ....[5]....
        /*02a0*/ 	.word	0x00000690


	//   ....[6]....
        /*02a4*/ 	.word	0x00001250


	//   ....[7]....
        /*02a8*/ 	.word	0x00003170


	//   ....[8]....
        /*02ac*/ 	.word	0x000042c0


	//   ....[9]....
        /*02b0*/ 	.word	0x00005890


	//   ....[10]....
        /*02b4*/ 	.word	0x00005920


	//   ....[11]....
        /*02b8*/ 	.word	0x00005b60


	//   ....[12]....
        /*02bc*/ 	.word	0x00005be0


	//   ....[13]....
        /*02c0*/ 	.word	0x00006580


	//   ....[14]....
        /*02c4*/ 	.word	0x00007030


	//   ....[15]....
        /*02c8*/ 	.word	0x00008310


	//   ....[16]....
        /*02cc*/ 	.word	0x00008380


	//   ....[17]....
        /*02d0*/ 	.word	0x00008670


	//   ....[18]....
        /*02d4*/ 	.word	0x00008830


	//   ....[19]....
        /*02d8*/ 	.word	0x00009760


	//   ....[20]....
        /*02dc*/ 	.word	0x00009860


	//   ....[21]....
        /*02e0*/ 	.word	0x000098b0


	//   ....[22]....
        /*02e4*/ 	.word	0x000098e0


	//   ....[23]....
        /*02e8*/ 	.word	0x00009900


	//   ....[24]....
        /*02ec*/ 	.word	0x0000a3d0


	//   ....[25]....
        /*02f0*/ 	.word	0x0000a890


	//   ....[26]....
        /*02f4*/ 	.word	0x0000a8c0


	//   ....[27]....
        /*02f8*/ 	.word	0x0000a8f0


	//   ....[28]....
        /*02fc*/ 	.word	0x0000a900


	//   ....[29]....
        /*0300*/ 	.word	0x0000ad90


	//   ....[30]....
        /*0304*/ 	.word	0x0000adc0


	//   ....[31]....
        /*0308*/ 	.word	0x0000ba20


	//   ....[32]....
        /*030c*/ 	.word	0x0000ba40


	//   ....[33]....
        /*0310*/ 	.word	0x0000ca80


	//   ....[34]....
        /*0314*/ 	.word	0x0000dd20


	//   ....[35]....
        /*0318*/ 	.word	0x0000dd40


	//   ....[36]....
        /*031c*/ 	.word	0x0000dd50


	//   ....[37]....
        /*0320*/ 	.word	0x0000dd90


	//   ....[38]....
        /*0324*/ 	.word	0x0000dde0


	//   ....[39]....
        /*0328*/ 	.word	0x0000de00


	//   ....[40]....
        /*032c*/ 	.word	0x0000de30


	//   ....[41]....
        /*0330*/ 	.word	0x0000de50


	//   ....[42]....
        /*0334*/ 	.word	0x0000e430


	//   ....[43]....
        /*0338*/ 	.word	0x0000e470


	//   ....[44]....
        /*033c*/ 	.word	0x0000e490


	//   ....[45]....
        /*0340*/ 	.word	0x0000e4a0


	//   ....[46]....
        /*0344*/ 	.word	0x0000e500


	//   ....[47]....
        /*0348*/ 	.word	0x0000e5d0


	//   ....[48]....
        /*034c*/ 	.word	0x0000e5f0


	//   ....[49]....
        /*0350*/ 	.word	0x0000e620


	//   ....[50]....
        /*0354*/ 	.word	0x0000ed20


	//   ....[51]....
        /*0358*/ 	.word	0x0000ed50


	//   ....[52]....
        /*035c*/ 	.word	0x0000ede0


	//   ....[53]....
        /*0360*/ 	.word	0x0000ee90


	//   ....[54]....
        /*0364*/ 	.word	0x0000ef80


	//   ....[55]....
        /*0368*/ 	.word	0x0000f050


	//   ....[56]....
        /*036c*/ 	.word	0x0000f0b0


	//   ....[57]....
        /*0370*/ 	.word	0x0000f150


	//   ....[58]....
        /*0374*/ 	.word	0x0000f600


	//   ....[59]....
        /*0378*/ 	.word	0x0000f630


	//   ....[60]....
        /*037c*/ 	.word	0x0000f660


	//   ....[61]....
        /*0380*/ 	.word	0x0000f690


	//   ....[62]....
        /*0384*/ 	.word	0x0000f6c0


	//   ....[63]....
        /*0388*/ 	.word	0x0000f710


	//   ....[64]....
        /*038c*/ 	.word	0x0000f890


	//   ....[65]....
        /*0390*/ 	.word	0x0000f8c0


	//   ....[66]....
        /*0394*/ 	.word	0x000102a0


	//   ....[67]....
        /*0398*/ 	.word	0x000102c0


	//   ....[68]....
        /*039c*/ 	.word	0x000102d0


	//   ....[69]....
        /*03a0*/ 	.word	0x000102f0


	//   ....[70]....
        /*03a4*/ 	.word	0x00010310


	//   ....[71]....
        /*03a8*/ 	.word	0x00010340


	//   ....[72]....
        /*03ac*/ 	.word	0x00010360


	//   ....[73]....
        /*03b0*/ 	.word	0x00010390


	//   ....[74]....
        /*03b4*/ 	.word	0x000106f0


	//   ....[75]....
        /*03b8*/ 	.word	0x00010720


	//   ....[76]....
        /*03bc*/ 	.word	0x00010750


	//   ....[77]....
        /*03c0*/ 	.word	0x00010770


	//   ....[78]....
        /*03c4*/ 	.word	0x00010780


	//   ....[79]....
        /*03c8*/ 	.word	0x000107a0


	//   ....[80]....
        /*03cc*/ 	.word	0x00010840


	//   ....[81]....
        /*03d0*/ 	.word	0x00010880


	//   ....[82]....
        /*03d4*/ 	.word	0x00010d80


	//   ....[83]....
        /*03d8*/ 	.word	0x00011240


	//   ....[84]....
        /*03dc*/ 	.word	0x00011330


	//   ....[85]....
        /*03e0*/ 	.word	0x000113d0


	//   ....[86]....
        /*03e4*/ 	.word	0x00011450


	//   ....[87]....
        /*03e8*/ 	.word	0x00011500


	//   ....[88]....
        /*03ec*/ 	.word	0x00011560


	//   ....[89]....
        /*03f0*/ 	.word	0x00011610


	//   ....[90]....
        /*03f4*/ 	.word	0x00011670


	//   ....[91]....
        /*03f8*/ 	.word	0x00011720


	//   ....[92]....
        /*03fc*/ 	.word	0x000117c0


	//   ....[93]....
        /*0400*/ 	.word	0x00011820


	//   ....[94]....
        /*0404*/ 	.word	0x000118d0


	//   ....[95]....
        /*0408*/ 	.word	0x000119c0


	//   ....[96]....
        /*040c*/ 	.word	0x00011a60


	//   ....[97]....
        /*0410*/ 	.word	0x00011b40


	//   ....[98]....
        /*0414*/ 	.word	0x00011c50


	//   ....[99]....
        /*0418*/ 	.word	0x00011ca0


	//   ....[100]....
        /*041c*/ 	.word	0x00011d30


	//   ....[101]....
        /*0420*/ 	.word	0x00011e00


	//   ....[102]....
        /*0424*/ 	.word	0x00012070


	//   ....[103]....
        /*0428*/ 	.word	0x000120e0


	//   ....[104]....
        /*042c*/ 	.word	0x00012310


	//   ....[105]....
        /*0430*/ 	.word	0x00012380


	//   ....[106]....
        /*0434*/ 	.word	0x00012550


	//   ....[107]....
        /*0438*/ 	.word	0x000125a0


	//   ....[108]....
        /*043c*/ 	.word	0x000126f0


	//   ....[109]....
        /*0440*/ 	.word	0x000127d0


	//   ....[110]....
        /*0444*/ 	.word	0x00012a30


	//   ....[111]....
        /*0448*/ 	.word	0x00012a80


	//   ....[112]....
        /*044c*/ 	.word	0x00012c40


	//   ....[113]....
        /*0450*/ 	.word	0x00012c90


	//   ....[114]....
        /*0454*/ 	.word	0x00012e50


	//   ....[115]....
        /*0458*/ 	.word	0x00012ea0


	//   ....[116]....
        /*045c*/ 	.word	0x00012f80


	//   ....[117]....
        /*0460*/ 	.word	0x00013020


	//   ....[118]....
        /*0464*/ 	.word	0x00013080


	//   ....[119]....
        /*0468*/ 	.word	0x00013120


	//   ....[120]....
        /*046c*/ 	.word	0x00013180


	//   ....[121]....
        /*0470*/ 	.word	0x00013220


	//   ....[122]....
        /*0474*/ 	.word	0x00013280


	//   ....[123]....
        /*0478*/ 	.word	0x00013320


	//   ....[124]....
        /*047c*/ 	.word	0x00013400


	//   ....[125]....
        /*0480*/ 	.word	0x000134d0


	//   ....[126]....
        /*0484*/ 	.word	0x000135a0


	//   ....[127]....
        /*0488*/ 	.word	0x000136a0


	//   ....[128]....
        /*048c*/ 	.word	0x000137c0


	//   ....[129]....
        /*0490*/ 	.word	0x000138a0


	//   ....[130]....
        /*0494*/ 	.word	0x000139b0


	//   ....[131]....
        /*0498*/ 	.word	0x00013a80


	//   ....[132]....
        /*049c*/ 	.word	0x00013b90


	//----- nvinfo : EIATTR_REG_RECONFIG
	.align		4
.L_172:
        /*04a0*/ 	.byte	0x01, 0x54
	.zero		2


	//----- nvinfo : EIATTR_SYSCALL_OFFSETS
	.align		4
        /*04a4*/ 	.byte	0x04, 0x46
        /*04a6*/ 	.short	(.L_174 - .L_173)


	//   ....[0]....
.L_173:
        /*04a8*/ 	.word	0x00003330


	//   ....[1]....
        /*04ac*/ 	.word	0x0000d1d0


	//   ....[2]....
        /*04b0*/ 	.word	0x0000d310


	//   ....[3]....
        /*04b4*/ 	.word	0x0000d400


	//   ....[4]....
        /*04b8*/ 	.word	0x0000e0f0


	//   ....[5]....
        /*04bc*/ 	.word	0x0000e8f0


	//----- nvinfo : EIATTR_MBARRIER_INSTR_OFFSETS
	.align		4
.L_174:
        /*04c0*/ 	.byte	0x04, 0x39
        /*04c2*/ 	.short	(.L_176 - .L_175)


	//   ....[0]....
.L_175:
        /*04c4*/ 	.word	0x00000190
        /*04c8*/ 	.word	0x000000ff
        /*04cc*/ 	.word	0x00038800
        /*04d0*/ 	.short	0x0100
        /*04d2*/ 	.byte	0x08
	.zero		1


	//   ....[1]....
        /*04d4*/ 	.word	0x000001a0
        /*04d8*/ 	.word	0x000000ff
        /*04dc*/ 	.word	0x00038810
        /*04e0*/ 	.short	0x0100
        /*04e2*/ 	.byte	0x08
	.zero		1


	//   ....[2]....
        /*04e4*/ 	.word	0x000001b0
        /*04e8*/ 	.word	0x000000ff
        /*04ec*/ 	.word	0x00038820
        /*04f0*/ 	.short	0x0100
        /*04f2*/ 	.byte	0x08
	.zero		1


	//   ....[3]....
        /*04f4*/ 	.word	0x00000260
        /*04f8*/ 	.word	0x000000ff
        /*04fc*/ 	.word	0x00038830
        /*0500*/ 	.short	0x0100
        /*0502*/ 	.byte	0x06
	.zero		1


	//   ....[4]....
        /*0504*/ 	.word	0x00000270
        /*0508*/ 	.word	0x000000ff
        /*050c*/ 	.word	0x00038840
        /*0510*/ 	.short	0x0100
        /*0512*/ 	.byte	0x06
	.zero		1


	//   ....[5]....
        /*0514*/ 	.word	0x00000280
        /*0518*/ 	.word	0x000000ff
        /*051c*/ 	.word	0x00038838
        /*0520*/ 	.short	0x0100
        /*0522*/ 	.byte	0x06
	.zero		1


	//   ....[6]....
        /*0524*/ 	.word	0x00000290
        /*0528*/ 	.word	0x000000ff
        /*052c*/ 	.word	0x00038848
        /*0530*/ 	.short	0x0100
        /*0532*/ 	.byte	0x06
	.zero		1


	//   ....[7]....
        /*0534*/ 	.word	0x000003c0
        /*0538*/ 	.word	0x000000ff
        /*053c*/ 	.word	0x00038850
        /*0540*/ 	.short	0x0100
        /*0542*/ 	.byte	0x08
	.zero		1


	//   ....[8]....
        /*0544*/ 	.word	0x000003d0
        /*0548*/ 	.word	0x000000ff
        /*054c*/ 	.word	0x00038860
        /*0550*/ 	.short	0x0100
        /*0552*/ 	.byte	0x08
	.zero		1


	//   ....[9]....
        /*0554*/ 	.word	0x000003e0
        /*0558*/ 	.word	0x000000ff
        /*055c*/ 	.word	0x00038858
        /*0560*/ 	.short	0x0100
        /*0562*/ 	.byte	0x08
	.zero		1


	//   ....[10]....
        /*0564*/ 	.word	0x000003f0
        /*0568*/ 	.word	0x000000ff
        /*056c*/ 	.word	0x00038868
        /*0570*/ 	.short	0x0100
        /*0572*/ 	.byte	0x08
	.zero		1


	//   ....[11]....
        /*0574*/ 	.word	0x000004e0
        /*0578*/ 	.word	0x000000ff
        /*057c*/ 	.word	0x00038870
        /*0580*/ 	.short	0x0100
        /*0582*/ 	.byte	0x06
	.zero		1


	//   ....[12]....
        /*0584*/ 	.word	0x000004f0
        /*0588*/ 	.word	0x000000ff
        /*058c*/ 	.word	0x00038880
        /*0590*/ 	.short	0x0100
        /*0592*/ 	.byte	0x06
	.zero		1


	//   ....[13]....
        /*0594*/ 	.word	0x00000500
        /*0598*/ 	.word	0x000000ff
        /*059c*/ 	.word	0x00038878
        /*05a0*/ 	.short	0x0100
        /*05a2*/ 	.byte	0x06
	.zero		1


	//   ....[14]....
        /*05a4*/ 	.word	0x00000510
        /*05a8*/ 	.word	0x000000ff
        /*05ac*/ 	.word	0x00038888
        /*05b0*/ 	.short	0x0100
        /*05b2*/ 	.byte	0x06
	.zero		1


	//   ....[15]....
        /*05b4*/ 	.word	0x00000640
        /*05b8*/ 	.word	0x000000ff
        /*05bc*/ 	.word	0x00038890
        /*05c0*/ 	.short	0x0100
        /*05c2*/ 	.byte	0x08
	.zero		1


	//   ....[16]....
        /*05c4*/ 	.word	0x00000650
        /*05c8*/ 	.word	0x000000ff
        /*05cc*/ 	.word	0x000388a0
        /*05d0*/ 	.short	0x0100
        /*05d2*/ 	.byte	0x08
	.zero		1


	//   ....[17]....
        /*05d4*/ 	.word	0x00000660
        /*05d8*/ 	.word	0x000000ff
        /*05dc*/ 	.word	0x00038898
        /*05e0*/ 	.short	0x0100
        /*05e2*/ 	.byte	0x08
	.zero		1


	//   ....[18]....
        /*05e4*/ 	.word	0x00000670
        /*05e8*/ 	.word	0x000000ff
        /*05ec*/ 	.word	0x000388a8
        /*05f0*/ 	.short	0x0100
        /*05f2*/ 	.byte	0x08
	.zero		1


	//   ....[19]....
        /*05f4*/ 	.word	0x000007b0
        /*05f8*/ 	.word	0x000000ff
        /*05fc*/ 	.word	0x000388b0
        /*0600*/ 	.short	0x0100
        /*0602*/ 	.byte	0x08
	.zero		1


	//   ....[20]....
        /*0604*/ 	.word	0x000007c0
        /*0608*/ 	.word	0x000000ff
        /*060c*/ 	.word	0x000388c0
        /*0610*/ 	.short	0x0100
        /*0612*/ 	.byte	0x08
	.zero		1


	//   ....[21]....
        /*0614*/ 	.word	0x000007d0
        /*0618*/ 	.word	0x000000ff
        /*061c*/ 	.word	0x000388b8
        /*0620*/ 	.short	0x0100
        /*0622*/ 	.byte	0x08
	.zero		1


	//   ....[22]....
        /*0624*/ 	.word	0x000007e0
        /*0628*/ 	.word	0x000000ff
        /*062c*/ 	.word	0x000388c8
        /*0630*/ 	.short	0x0100
        /*0632*/ 	.byte	0x08
	.zero		1


	//   ....[23]....
        /*0634*/ 	.word	0x00001690
        /*0638*/ 	.word	0x000000ff
        /*063c*/ 	.word	0x00000000
        /*0640*/ 	.short	0x0101
        /*0642*/ 	.byte	0x07
	.zero		1


	//   ....[24]....
        /*0644*/ 	.word	0x00002150
        /*0648*/ 	.word	0x000000ff
        /*064c*/ 	.word	0x00000000
        /*0650*/ 	.short	0x0101
        /*0652*/ 	.byte	0x07
	.zero		1


	//   ....[25]....
        /*0654*/ 	.word	0x00003360
        /*0658*/ 	.word	0x00000002
        /*065c*/ 	.word	0x00038800
        /*0660*/ 	.short	0x010a
        /*0662*/ 	.byte	0x3f
	.zero		1


	//   ....[26]....
        /*0664*/ 	.word	0x00003510
        /*0668*/ 	.word	0x00000002
        /*066c*/ 	.word	0x00038830
        /*0670*/ 	.short	0x010a
        /*0672*/ 	.byte	0x3f
	.zero		1


	//   ....[27]....
        /*0674*/ 	.word	0x00003550
        /*0678*/ 	.word	0x00000002
        /*067c*/ 	.word	0x00038830
        /*0680*/ 	.short	0x010a
        /*0682*/ 	.byte	0x3f
	.zero		1


	//   ....[28]....
        /*0684*/ 	.word	0x00003960
        /*0688*/ 	.word	0x00000002
        /*068c*/ 	.word	0x00038810
        /*0690*/ 	.short	0x010a
        /*0692*/ 	.byte	0x3f
	.zero		1


	//   ....[29]....
        /*0694*/ 	.word	0x000039a0
        /*0698*/ 	.word	0x00000002
        /*069c*/ 	.word	0x00038850
        /*06a0*/ 	.short	0x010a
        /*06a2*/ 	.byte	0x3f
	.zero		1


	//   ....[30]....
        /*06a4*/ 	.word	0x00003a60
        /*06a8*/ 	.word	0x00000002
        /*06ac*/ 	.word	0x00038850
        /*06b0*/ 	.short	0x010a
        /*06b2*/ 	.byte	0x3f
	.zero		1


	//   ....[31]....
        /*06b4*/ 	.word	0x00005520
        /*06b8*/ 	.word	0x000000ff
        /*06bc*/ 	.word	0x00000000
        /*06c0*/ 	.short	0x0101
        /*06c2*/ 	.byte	0x07
	.zero		1


	//   ....[32]....
        /*06c4*/ 	.word	0x00006640
        /*06c8*/ 	.word	0x000000ff
        /*06cc*/ 	.word	0x00000000
        /*06d0*/ 	.short	0x0101
        /*06d2*/ 	.byte	0x07
	.zero		1


	//   ....[33]....
        /*06d4*/ 	.word	0x00006750
        /*06d8*/ 	.word	0x000000c4
        /*06dc*/ 	.word	0x00038830
        /*06e0*/ 	.short	0x010a
        /*06e2*/ 	.byte	0x3f
	.zero		1


	//   ....[34]....
        /*06e4*/ 	.word	0x000067a0
        /*06e8*/ 	.word	0x000000c4
        /*06ec*/ 	.word	0x00038830
        /*06f0*/ 	.short	0x010a
        /*06f2*/ 	.byte	0x3f
	.zero		1


	//   ....[35]....
        /*06f4*/ 	.word	0x00006ad0
        /*06f8*/ 	.word	0x000000c4
        /*06fc*/ 	.word	0x00038850
        /*0700*/ 	.short	0x010a
        /*0702*/ 	.byte	0x3f
	.zero		1


	//   ....[36]....
        /*0704*/ 	.word	0x00006b20
        /*0708*/ 	.word	0x000000c4
        /*070c*/ 	.word	0x00038850
        /*0710*/ 	.short	0x010a
        /*0712*/ 	.byte	0x3f
	.zero		1


	//   ....[37]....
        /*0714*/ 	.word	0x000081d0
        /*0718*/ 	.word	0x000000ff
        /*071c*/ 	.word	0x00000000
        /*0720*/ 	.short	0x0101
        /*0722*/ 	.byte	0x07
	.zero		1


	//   ....[38]....
        /*0724*/ 	.word	0x00009810
        /*0728*/ 	.word	0x000000ff
        /*072c*/ 	.word	0x00000000
        /*0730*/ 	.short	0x0101
        /*0732*/ 	.byte	0x07
	.zero		1


	//   ....[39]....
        /*0734*/ 	.word	0x0000a3a0
        /*0738*/ 	.word	0x000000ff
        /*073c*/ 	.word	0x00000000
        /*0740*/ 	.short	0x0101
        /*0742*/ 	.byte	0x04
	.zero		1


	//   ....[40]....
        /*0744*/ 	.word	0x0000dad0
        /*0748*/ 	.word	0x000000ff
        /*074c*/ 	.word	0x00038840
        /*0750*/ 	.short	0x010a
        /*0752*/ 	.byte	0x2a
	.zero		1


	//   ....[41]....
        /*0754*/ 	.word	0x0000df10
        /*0758*/ 	.word	0x000000ff
        /*075c*/ 	.word	0x00038830
        /*0760*/ 	.short	0x0107
        /*0762*/ 	.byte	0x2a
	.zero		1


	//   ....[42]....
        /*0764*/ 	.word	0x0000df80
        /*0768*/ 	.word	0x000000ff
        /*076c*/ 	.word	0x00038830
        /*0770*/ 	.short	0x0101
        /*0772*/ 	.byte	0x2a
	.zero		1


	//   ....[43]....
        /*0774*/ 	.word	0x0000e770
        /*0778*/ 	.word	0x000000ff
        /*077c*/ 	.word	0x00038800
        /*0780*/ 	.short	0x0107
        /*0782*/ 	.byte	0x2a
	.zero		1


	//   ....[44]....
        /*0784*/ 	.word	0x0000e7c0
        /*0788*/ 	.word	0x000000ff
        /*078c*/ 	.word	0x00038800
        /*0790*/ 	.short	0x0101
        /*0792*/ 	.byte	0x2a
	.zero		1


	//   ....[45]....
        /*0794*/ 	.word	0x0000f3c0
        /*0798*/ 	.word	0x000000ff
        /*079c*/ 	.word	0x00038810
        /*07a0*/ 	.short	0x0107
        /*07a2*/ 	.byte	0x2a
	.zero		1


	//   ....[46]....
        /*07a4*/ 	.word	0x0000f420
        /*07a8*/ 	.word	0x000000ff
        /*07ac*/ 	.word	0x00038810
        /*07b0*/ 	.short	0x0101
        /*07b2*/ 	.byte	0x2a
	.zero		1


	//   ....[47]....
        /*07b4*/ 	.word	0x0000f430
        /*07b8*/ 	.word	0x000000ff
        /*07bc*/ 	.word	0x00038820
        /*07c0*/ 	.short	0x010a
        /*07c2*/ 	.byte	0x2a
	.zero		1


	//   ....[48]....
        /*07c4*/ 	.word	0x0000f480
        /*07c8*/ 	.word	0x000000ff
        /*07cc*/ 	.word	0x00038860
        /*07d0*/ 	.short	0x010a
        /*07d2*/ 	.byte	0x2a
	.zero		1


	//   ....[49]....
        /*07d4*/ 	.word	0x0000fca0
        /*07d8*/ 	.word	0x000000ff
        /*07dc*/ 	.word	0x00038850
        /*07e0*/ 	.short	0x0107
        /*07e2*/ 	.byte	0x2a
	.zero		1


	//   ....[50]....
        /*07e4*/ 	.word	0x0000fd20
        /*07e8*/ 	.word	0x000000ff
        /*07ec*/ 	.word	0x00038850
        /*07f0*/ 	.short	0x0101
        /*07f2*/ 	.byte	0x2a
	.zero		1


	//   ....[51]....
        /*07f4*/ 	.word	0x000100a0
        /*07f8*/ 	.word	0x0000000a
        /*07fc*/ 	.word	0x00038840
        /*0800*/ 	.short	0x010a
        /*0802*/ 	.byte	0x3f
	.zero		1


	//   ....[52]....
        /*0804*/ 	.word	0x00010430
        /*0808*/ 	.word	0x0000000a
        /*080c*/ 	.word	0x00038830
        /*0810*/ 	.short	0x0107
        /*0812*/ 	.byte	0x3f
	.zero		1


	//   ....[53]....
        /*0814*/ 	.word	0x000104e0
        /*0818*/ 	.word	0x0000000a
        /*081c*/ 	.word	0x00038830
        /*0820*/ 	.short	0x0101
        /*0822*/ 	.byte	0x3f
	.zero		1


	//   ....[54]....
        /*0824*/ 	.word	0x00010510
        /*0828*/ 	.word	0x0000000a
        /*082c*/ 	.word	0x00038860
        /*0830*/ 	.short	0x010a
        /*0832*/ 	.byte	0x3f
	.zero		1


	//   ....[55]....
        /*0834*/ 	.word	0x00010b50
        /*0838*/ 	.word	0x0000000a
        /*083c*/ 	.word	0x00038850
        /*0840*/ 	.short	0x0107
        /*0842*/ 	.byte	0x3f
	.zero		1


	//   ....[56]....
        /*0844*/ 	.word	0x00010c20
        /*0848*/ 	.word	0x0000000a
        /*084c*/ 	.word	0x00038850
        /*0850*/ 	.short	0x0101
        /*0852*/ 	.byte	0x3f
	.zero		1


	//   ....[57]....
        /*0854*/ 	.word	0x00010d00
        /*0858*/ 	.word	0x00000005
        /*085c*/ 	.word	0x00038820
        /*0860*/ 	.short	0x010a
        /*0862*/ 	.byte	0x3f
	.zero		1


	//   ....[58]....
        /*0864*/ 	.word	0x00010e90
        /*0868*/ 	.word	0x00000003
        /*086c*/ 	.word	0x00038840
        /*0870*/ 	.short	0x010a
        /*0872*/ 	.byte	0x3f
	.zero		1


	//   ....[59]....
        /*0874*/ 	.word	0x00010f30
        /*0878*/ 	.word	0x00000005
        /*087c*/ 	.word	0x00038840
        /*0880*/ 	.short	0x010a
        /*0882*/ 	.byte	0x3f
	.zero		1


	//   ....[60]....
        /*0884*/ 	.word	0x00010f70
        /*0888*/ 	.word	0x00000003
        /*088c*/ 	.word	0x00038860
        /*0890*/ 	.short	0x010a
        /*0892*/ 	.byte	0x3f
	.zero		1


	//   ....[61]....
        /*0894*/ 	.word	0x00010fb0
        /*0898*/ 	.word	0x00000005
        /*089c*/ 	.word	0x00038860
        /*08a0*/ 	.short	0x010a
        /*08a2*/ 	.byte	0x3f
	.zero		1


	//   ....[62]....
        /*08a4*/ 	.word	0x00011010
        /*08a8*/ 	.word	0x00000002
        /*08ac*/ 	.word	0x00038800
        /*08b0*/ 	.short	0x010a
        /*08b2*/ 	.byte	0x3f
	.zero		1


	//   ....[63]....
        /*08b4*/ 	.word	0x00011060
        /*08b8*/ 	.word	0x00000002
        /*08bc*/ 	.word	0x00038830
        /*08c0*/ 	.short	0x010a
        /*08c2*/ 	.byte	0x3f
	.zero		1


	//   ....[64]....
        /*08c4*/ 	.word	0x000110b0
        /*08c8*/ 	.word	0x00000002
        /*08cc*/ 	.word	0x00038810
        /*08d0*/ 	.short	0x010a
        /*08d2*/ 	.byte	0x3f
	.zero		1


	//   ....[65]....
        /*08d4*/ 	.word	0x00011100
        /*08d8*/ 	.word	0x00000002
        /*08dc*/ 	.word	0x00038850
        /*08e0*/ 	.short	0x010a
        /*08e2*/ 	.byte	0x3f
	.zero		1


	//   ....[66]....
        /*08e4*/ 	.word	0x00011150
        /*08e8*/ 	.word	0x000000c4
        /*08ec*/ 	.word	0x00038830
        /*08f0*/ 	.short	0x010a
        /*08f2*/ 	.byte	0x3f
	.zero		1


	//   ....[67]....
        /*08f4*/ 	.word	0x000111a0
        /*08f8*/ 	.word	0x000000c4
        /*08fc*/ 	.word	0x00038850
        /*0900*/ 	.short	0x010a
        /*0902*/ 	.byte	0x3f
	.zero		1


	//   ....[68]....
        /*0904*/ 	.word	0x00011280
        /*0908*/ 	.word	0x00000003
        /*090c*/ 	.word	0x00038840
        /*0910*/ 	.short	0x010a
        /*0912*/ 	.byte	0x3f
	.zero		1


	//   ....[69]....
        /*0914*/ 	.word	0x000125e0
        /*0918*/ 	.word	0x00000003
        /*091c*/ 	.word	0x00038820
        /*0920*/ 	.short	0x010a
        /*0922*/ 	.byte	0x3f
	.zero		1


	//   ....[70]....
        /*0924*/ 	.word	0x00012640
        /*0928*/ 	.word	0x00000003
        /*092c*/ 	.word	0x00038860
        /*0930*/ 	.short	0x010a
        /*0932*/ 	.byte	0x3f
	.zero		1


	//   ....[71]....
        /*0934*/ 	.word	0x00012ed0
        /*0938*/ 	.word	0x0000000a
        /*093c*/ 	.word	0x00038840
        /*0940*/ 	.short	0x010a
        /*0942*/ 	.byte	0x3f
	.zero		1


	//   ....[72]....
        /*0944*/ 	.word	0x00013350
        /*0948*/ 	.word	0x0000000a
        /*094c*/ 	.word	0x00038860
        /*0950*/ 	.short	0x010a
        /*0952*/ 	.byte	0x3f
	.zero		1


	//   ....[73]....
        /*0954*/ 	.word	0x00013ab0
        /*0958*/ 	.word	0x00000005
        /*095c*/ 	.word	0x00038820
        /*0960*/ 	.short	0x010a
        /*0962*/ 	.byte	0x3f
	.zero		1


	//   ....[74]....
        /*0964*/ 	.word	0x00013c50
        /*0968*/ 	.word	0x00000003
        /*096c*/ 	.word	0x00038840
        /*0970*/ 	.short	0x010a
        /*0972*/ 	.byte	0x3f
	.zero		1


	//   ....[75]....
        /*0974*/ 	.word	0x00013ca0
        /*0978*/ 	.word	0x00000005
        /*097c*/ 	.word	0x00038840
        /*0980*/ 	.short	0x010a
        /*0982*/ 	.byte	0x3f
	.zero		1


	//   ....[76]....
        /*0984*/ 	.word	0x00013cf0
        /*0988*/ 	.word	0x00000003
        /*098c*/ 	.word	0x00038860
        /*0990*/ 	.short	0x010a
        /*0992*/ 	.byte	0x3f
	.zero		1


	//----- nvinfo : EIATTR_NUM_MBARRIERS
	.align		4
.L_176:
        /*0994*/ 	.byte	0x03, 0x38
        /*0996*/ 	.short	0x0017


	//----- nvinfo : EIATTR_EXIT_INSTR_OFFSETS
	.align		4
        /*0998*/ 	.byte	0x04, 0x1c
        /*099a*/ 	.short	(.L_178 - .L_177)


	//   ....[0]....
.L_177:
        /*099c*/ 	.word	0x00011000


	//----- nvinfo : EIATTR_MAX_THREADS
	.align		4
.L_178:
        /*09a0*/ 	.byte	0x04, 0x05
        /*09a2*/ 	.short	(.L_180 - .L_179)
.L_179:
        /*09a4*/ 	.word	0x00000180
        /*09a8*/ 	.word	0x00000001
        /*09ac*/ 	.word	0x00000001


	//----- nvinfo : EIATTR_CRS_STACK_SIZE
	.align		4
.L_180:
        /*09b0*/ 	.byte	0x04, 0x1e
        /*09b2*/ 	.short	(.L_182 - .L_181)
.L_181:
        /*09b4*/ 	.word	0x00000000


	//----- nvinfo : EIATTR_CBANK_PARAM_SIZE
	.align		4
.L_182:
        /*09b8*/ 	.byte	0x03, 0x19
        /*09ba*/ 	.short	0x0b70


	//----- nvinfo : EIATTR_PARAM_CBANK
	.align		4
        /*09bc*/ 	.byte	0x04, 0x0a
        /*09be*/ 	.short	(.L_184 - .L_183)
	.align		4
.L_183:
        /*09c0*/ 	.word	index@(.nv.constant0._ZN7cutlass13device_kernelIN5flash11enable_sm90INS1_16FlashAttnFwdSm90INS1_25CollectiveMainloopFwdSm90ILi2EN4cute5tupleIJNS5_1CILi1EEES8_S8_EEENS6_IJNS7_ILi64EEESA_SA_EEELi512ENS_10bfloat16_tEfNS_4arch4Sm90ELb0ELb0ELb1ELb0ELb1ELb0ELb1ELb0ELb0ELb1ELb1ELb0EEENS1_21CollectiveEpilogueFwdINS6_IJSA_NS7_ILi512EEESA_EEES9_SC_SE_Li256ELb0ELb1ELb1ELb0EEENS1_19SingleTileSchedulerILb0ELb1ELb1ELi64EEEEEEEEEvNT_6ParamsE)
        /*09c4*/ 	.short	0x0210
        /*09c6*/ 	.short	0x0b70


	//----- nvinfo : EIATTR_SW_WAR
	.align		4
.L_184:
        /*09c8*/ 	.byte	0x04, 0x36
        /*09ca*/ 	.short	(.L_186 - .L_185)
.L_185:
        /*09cc*/ 	.word	0x00000008
.L_186:


//--------------------- .nv.info._ZN7cutlass13device_kernelIN5flash11enable_sm90INS1_16FlashAttnFwdSm90INS1_25CollectiveMainloopFwdSm90ILi2EN4cute5tupleIJNS5_1CILi1EEES8_S8_EEENS6_IJNS7_ILi64EEESA_SA_EEELi512ENS_10bfloat16_tEfNS_4arch4Sm90ELb0ELb0ELb1ELb1ELb1ELb0ELb0ELb0ELb0ELb1ELb1ELb0EEENS1_21CollectiveEpilogueFwdINS6_IJSA_NS7_ILi512EEESA_EEES9_SC_SE_Li256ELb1ELb1ELb1ELb0EEENS1_36VarlenDynamicPersistentTileSchedulerILi64ELi64ELi256ELi128ELb1ELb1ELb1ELb0ELb1ELb1EEEEEEEEEvNT_6ParamsE --------------------------
	.section	.nv.info._ZN7cutlass13device_kernelIN5flash11enable_sm90INS1_16FlashAttnFwdSm90INS1_25CollectiveMainloopFwdSm90ILi2EN4cute5tupleIJNS5_1CILi1EEES8_S8_EEENS6_IJNS7_ILi64EEESA_SA_EEELi512ENS_10bfloat16_tEfNS_4arch4Sm90ELb0ELb0ELb1ELb1ELb1ELb0ELb0ELb0ELb0ELb1ELb1ELb0EEENS1_21CollectiveEpilogueFwdINS6_IJSA_NS7_ILi512EEESA_EEES9_SC_SE_Li256ELb1ELb1ELb1ELb0EEENS1_36VarlenDynamicPersistentTileSchedulerILi64ELi64ELi256ELi128ELb1ELb1ELb1ELb0ELb1ELb1EEEEEEEEEvNT_6ParamsE,"",@"SHT_CUDA_INFO"
	.sectionflags	@""
	.align	4


	//----- nvinfo : EIATTR_CUDA_API_VERSION
	.align		4
        /*0000*/ 	.byte	0x04, 0x37
        /*0002*/ 	.short	(.L_188 - .L_187)
.L_187:
        /*0004*/ 	.word	0x00000082


	//----- nvinfo : EIATTR_KPARAM_INFO
	.align		4
.L_188:
        /*0008*/ 	.byte	0x04, 0x17
        /*000a*/ 	.short	(.L_190 - .L_189)
.L_189:
        /*000c*/ 	.word	0x00000000
        /*0010*/ 	.short	0x0000
        /*0012*/ 	.short	0x0070
        /*0014*/ 	.byte	0x00, 0xf0, 0x01, 0x2a


	//----- nvinfo : EIATTR_SPARSE_MMA_MASK
	.align		4
.L_190:
        /*0018*/ 	.byte	0x03, 0x50
        /*001a*/ 	.short	0x0000


	//----- nvinfo : EIATTR_MAXREG_COUNT
	.align		4
        /*001c*/ 	.byte	0x03, 0x1b
        /*001e*/ 	.short	0x00a8


	//----- nvinfo : EIATTR_NUM_BARRIERS
	.align		4
        /*0020*/ 	.byte	0x02, 0x4c
        /*0022*/ 	.byte	0x10
	.zero		1


	//----- nvinfo : EIATTR_EXTERNS
	.align		4
        /*0024*/ 	.byte	0x04, 0x0f
        /*0026*/ 	.short	(.L_192 - .L_191)


	//   ....[0]....
	.align		4
.L_191:
        /*0028*/ 	.word	index@(__assertfail)


	//----- nvinfo : EIATTR_ANNOTATIONS
	.align		4
.L_192:
        /*002c*/ 	.byte	0x04, 0x55
        /*002e*/ 	.short	(.L_194 - .L_193)


	//   ....[0]....
.L_193:
        /*0030*/ 	.word	0x00000001
        /*0034*/ 	.byte	0x30, 0x0d, 0x00, 0x00, 0x01, 0x00, 0x00, 0x00, 0x00, 0x0e, 0x00, 0x00, 0x01, 0x00, 0x00, 0x00
        /* <DEDUP_REMOVED lines=18> */
        /*0164*/ 	.byte	0xd0, 0x34, 0x01, 0x00


	//----- nvinfo : EIATTR_MERCURY_ISA_VERSION
	.align		4
.L_194:
        /*0168*/ 	.byte	0x03, 0x5f
        /*016a*/ 	.short	0x0101


	//----- nvinfo : EIATTR_UNUSED_LOAD_BYTE_OFFSET
	.align		4
        /*016c*/ 	.byte	0x04, 0x44
        /*016e*/ 	.short	(.L_196 - .L_195)


	//   ....[0]....
.L_195:
        /*0170*/ 	.word	0x00000940
        /*0174*/ 	.word	0x0000fff0


	//   ....[1]....
        /*0178*/ 	.word	0x000080f0
        /*017c*/ 	.word	0x0000fff0


	//----- nvinfo : EIATTR_INT_WARP_WIDE_INSTR_OFFSETS
	.align		4
.L_196:
        /*0180*/ 	.byte	0x04, 0x31
        /*0182*/ 	.short	(.L_198 - .L_197)


	//   ....[0]....
.L_197:
        /*0184*/ 	.word	0x000000c0


	//   ....[1]....
        /*0188*/ 	.word	0x000000d0


	//   ....[2]....
        /*018c*/ 	.word	0x00000170


	//   ....[3]....
        /*0190*/ 	.word	0x0000e080


	//   ....[4]....
        /*0194*/ 	.word	0x0000e110


	//   ....[5]....
        /*0198*/ 	.word	0x00011500


	//   ....[6]....
        /*019c*/ 	.word	0x00011590


	//----- nvinfo : EIATTR_COOP_GROUP_MASK_REGIDS
	.align		4
.L_198:
        /*01a0*/ 	.byte	0x04, 0x29
        /*01a2*/ 	.short	(.L_200 - .L_199)


	//   ....[0]....
.L_199:
        /*01a4*/ 	.word	0xffffffff


	//   ....[1]....
        /*01a8*/ 	.word	0xffffffff


	//   ....[2]....
        /*01ac*/ 	.word	0xffffffff


	//   ....[3]....
        /*01b0*/ 	.word	0xffffffff


	//   ....[4]....
        /*01b4*/ 	.word	0xffffffff


	//   ....[5]....
        /*01b8*/ 	.word	0xffffffff


	//   ....[6]....
        /*01bc*/ 	.word	0xffffffff


	//   ....[7]....
        /*01c0*/ 	.word	0xffffffff


	//   ....[8]....
        /*01c4*/ 	.word	0xffffffff


	//   ....[9]....
        /*01c8*/ 	.word	0xffffffff


	//   ....[10]....
        /*01cc*/ 	.word	0xffffffff


	//   ....[11]....
        /*01d0*/ 	.word	0xffffffff


	//   ....[12]....
        /*01d4*/ 	.word	0xffffffff


	//   ....[13]....
        /*01d8*/ 	.word	0xffffffff


	//   ....[14]....
        /*01dc*/ 	.word	0xffffffff


	//   ....[15]....
        /*01e0*/ 	.word	0xffffffff


	//   ....[16]....
        /*01e4*/ 	.word	0xffffffff


	//   ....[17]....
        /*01e8*/ 	.word	0xffffffff


	//   ....[18]....
        /*01ec*/ 	.word	0xffffffff


	//   ....[19]....
        /*01f0*/ 	.word	0xffffffff


	//   ....[20]....
        /*01f4*/ 	.word	0xffffffff


	//   ....[21]....
        /*01f8*/ 	.word	0xffffffff


	//   ....[22]....
        /*01fc*/ 	.word	0xffffffff


	//   ....[23]....
        /*0200*/ 	.word	0xffffffff


	//   ....[24]....
        /*0204*/ 	.word	0xffffffff


	//   ....[25]....
        /*0208*/ 	.word	0xffffffff


	//   ....[26]....
        /*020c*/ 	.word	0xffffffff


	//   ....[27]....
        /*0210*/ 	.word	0xffffffff


	//   ....[28]....
        /*0214*/ 	.word	0xffffffff


	//   ....[29]....
        /*0218*/ 	.word	0xffffffff


	//   ....[30]....
        /*021c*/ 	.word	0xffffffff


	//   ....[31]....
        /*0220*/ 	.word	0xffffffff


	//   ....[32]....
        /*0224*/ 	.word	0xffffffff


	//   ....[33]....
        /*0228*/ 	.word	0xffffffff


	//   ....[34]....
        /*022c*/ 	.word	0xffffffff


	//   ....[35]....
        /*0230*/ 	.word	0xffffffff


	//   ....[36]....
        /*0234*/ 	.word	0xffffffff


	//   ....[37]....
        /*0238*/ 	.word	0xffffffff


	//   ....[38]....
        /*023c*/ 	.word	0xffffffff


	//   ....[39]....
        /*0240*/ 	.word	0xffffffff


	//   ....[40]....
        /*0244*/ 	.word	0xffffffff


	//   ....[41]....
        /*0248*/ 	.word	0xffffffff


	//   ....[42]....
        /*024c*/ 	.word	0xffffffff


	//   ....[43]....
        /*0250*/ 	.word	0xffffffff


	//   ....[44]....
        /*0254*/ 	.word	0xffffffff


	//   ....[45]....
        /*0258*/ 	.word	0xffffffff


	//   ....[46]....
        /*025c*/ 	.word	0xffffffff


	//   ....[47]....
        /*0260*/ 	.word	0xffffffff


	//   ....[48]....
        /*0264*/ 	.word	0xffffffff


	//   ....[49]....
        /*0268*/ 	.word	0xffffffff


	//   ....[50]....
        /*026c*/ 	.word	0xffffffff


	//   ....[51]....
        /*0270*/ 	.word	0xffffffff


	//   ....[52]....
        /*0274*/ 	.word	0xffffffff


	//   ....[53]....
        /*0278*/ 	.word	0xffffffff


	//   ....[54]....
        /*027c*/ 	.word	0xffffffff


	//   ....[55]....
        /*0280*/ 	.word	0xffffffff


	//   ....[56]....
        /*0284*/ 	.word	0xffffffff


	//   ....[57]....
        /*0288*/ 	.word	0xffffffff


	//   ....[58]....
        /*028c*/ 	.word	0xffffffff


	//   ....[59]....
        /*0290*/ 	.word	0xffffffff


	//   ....[60]....
        /*0294*/ 	.word	0xffffffff


	//   ....[61]....
        /*0298*/ 	.word	0xffffffff


	//   ....[62]....
        /*029c*/ 	.word	0xffffffff


	//   ....[63]....
        /*02a0*/ 	.word	0xffffffff


	//   ....[64]....
        /*02a4*/ 	.word	0xffffffff


	//   ....[65]....
        /*02a8*/ 	.word	0xffffffff


	//   ....[66]....
        /*02ac*/ 	.word	0xffffffff


	//   ....[67]....
        /*02b0*/ 	.word	0xffffffff


	//   ....[68]....
        /*02b4*/ 	.word	0xffffffff


	//   ....[69]....
        /*02b8*/ 	.word	0xffffffff


	//   ....[70]....
        /*02bc*/ 	.word	0xffffffff


	//   ....[71]....
        /*02c0*/ 	.word	0xffffffff


	//   ....[72]....
        /*02c4*/ 	.word	0xffffffff


	//   ....[73]....
        /*02c8*/ 	.word	0xffffffff


	//   ....[74]....
        /*02cc*/ 	.word	0xffffffff


	//   ....[75]....
        /*02d0*/ 	.word	0xffffffff


	//   ....[76]....
        /*02d4*/ 	.word	0xffffffff


	//   ....[77]....
        /*02d8*/ 	.word	0xffffffff


	//   ....[78]....
        /*02dc*/ 	.word	0xffffffff


	//   ....[79]....
        /*02e0*/ 	.word	0xffffffff


	//   ....[80]....
        /*02e4*/ 	.word	0xffffffff


	//   ....[81]....
        /*02e8*/ 	.word	0xffffffff


	//   ....[82]....
        /*02ec*/ 	.word	0xffffffff


	//   ....[83]....
        /*02f0*/ 	.word	0xffffffff


	//   ....[84]....
        /*02f4*/ 	.word	0xffffffff


	//   ....[85]....
        /*02f8*/ 	.word	0xffffffff


	//   ....[86]....
        /*02fc*/ 	.word	0xffffffff


	//   ....[87]....
        /*0300*/ 	.word	0xffffffff


	//   ....[88]....
        /*0304*/ 	.word	0xffffffff


	//   ....[89]....
        /*0308*/ 	.word	0xffffffff


	//   ....[90]....
        /*030c*/ 	.word	0xffffffff


	//   ....[91]....
        /*0310*/ 	.word	0xffffffff


	//   ....[92]....
        /*0314*/ 	.word	0xffffffff


	//   ....[93]....
        /*0318*/ 	.word	0xffffffff


	//   ....[94]....
        /*031c*/ 	.word	0xffffffff


	//   ....[95]....
        /*0320*/ 	.word	0xffffffff


	//   ....[96]....
        /*0324*/ 	.word	0xffffffff


	//   ....[97]....
        /*0328*/ 	.word	0xffffffff


	//   ....[98]....
        /*032c*/ 	.word	0xffffffff


	//   ....[99]....
        /*0330*/ 	.word	0xffffffff


	//   ....[100]....
        /*0334*/ 	.word	0xffffffff


	//   ....[101]....
        /*0338*/ 	.word	0xffffffff


	//   ....[102]....
        /*033c*/ 	.word	0xffffffff


	//   ....[103]....
        /*0340*/ 	.word	0xffffffff


	//   ....[104]....
        /*0344*/ 	.word	0xffffffff


	//   ....[105]....
        /*0348*/ 	.word	0xffffffff


	//   ....[106]....
        /*034c*/ 	.word	0xffffffff


	//   ....[107]....
        /*0350*/ 	.word	0xffffffff


	//   ....[108]....
        /*0354*/ 	.word	0xffffffff


	//   ....[109]....
        /*0358*/ 	.word	0xffffffff


	//   ....[110]....
        /*035c*/ 	.word	0xffffffff


	//   ....[111]....
        /*0360*/ 	.word	0xffffffff


	//   ....[112]....
        /*0364*/ 	.word	0xffffffff


	//   ....[113]....
        /*0368*/ 	.word	0xffffffff


	//   ....[114]....
        /*036c*/ 	.word	0xffffffff


	//   ....[115]....
        /*0370*/ 	.word	0x0500000f


	//   ....[116]....
        /*0374*/ 	.word	0x0500000f


	//   ....[117]....
        /*0378*/ 	.word	0x0500000f


	//   ....[118]....
        /*037c*/ 	.word	0x0500000f


	//   ....[119]....
        /*0380*/ 	.word	0x0500000f


	//   ....[120]....
        /*0384*/ 	.word	0x0500000f


	//   ....[121]....
        /*0388*/ 	.word	0x0500000f


	//   ....[122]....
        /*038c*/ 	.word	0x0500000f


	//   ....[123]....
        /*0390*/ 	.word	0x0500000f


	//   ....[124]....
        /*0394*/ 	.word	0x0500000f


	//   ....[125]....
        /*0398*/ 	.word	0x0500000f


	//   ....[126]....
        /*039c*/ 	.word	0x0500000f


	//   ....[127]....
        /*03a0*/ 	.word	0x0500000f


	//   ....[128]....
        /*03a4*/ 	.word	0x0500000f


	//   ....[129]....
        /*03a8*/ 	.word	0x0500000f


	//   ....[130]....
        /*03ac*/ 	.word	0x0500000f


	//   ....[131]....
        /*03b0*/ 	.word	0x0500000f


	//   ....[132]....
        /*03b4*/ 	.word	0x0500000f


	//   ....[133]....
        /*03b8*/ 	.word	0x0500000f


	//   ....[134]....
        /*03bc*/ 	.word	0x0500000f


	//   ....[135]....
        /*03c0*/ 	.word	0x0500000f


	//   ....[136]....
        /*03c4*/ 	.word	0x0500000f


	//   ....[137]....
        /*03c8*/ 	.word	0x0500000f


	//   ....[138]....
        /*03cc*/ 	.word	0x0500000f


	//   ....[139]....
        /*03d0*/ 	.word	0x0500000f


	//   ....[140]....
        /*03d4*/ 	.word	0x0500000f


	//   ....[141]....
        /*03d8*/ 	.word	0x0500000f


	//   ....[142]....
        /*03dc*/ 	.word	0x0500000f


	//   ....[143]....
        /*03e0*/ 	.word	0x0500000f


	//   ....[144]....
        /*03e4*/ 	.word	0x0500000f


	//   ....[145]....
        /*03e8*/ 	.word	0x0500000f


	//   ....[146]....
        /*03ec*/ 	.word	0x0500000f


	//   ....[147]....
        /*03f0*/ 	.word	0x0500000f


	//   ....[148]....
        /*03f4*/ 	.word	0x0500000f


	//   ....[149]....
        /*03f8*/ 	.word	0x0500000f


	//   ....[150]....
        /*03fc*/ 	.word	0x0500000f


	//   ....[151]....
        /*0400*/ 	.word	0x0500000f


	//   ....[152]....
        /*0404*/ 	.word	0x0500000f


	//   ....[153]....
        /*0408*/ 	.word	0x0500000f


	//   ....[154]....
        /*040c*/ 	.word	0x0500000f


	//   ....[155]....
        /*0410*/ 	.word	0x0500000f


	//   ....[156]....
        /*0414*/ 	.word	0x0500000f


	//   ....[157]....
        /*0418*/ 	.word	0x0500000f


	//   ....[158]....
        /*041c*/ 	.word	0x0500000f


	//   ....[159]....
        /*0420*/ 	.word	0x0500000f


	//   ....[160]....
        /*0424*/ 	.word	0x0500000f


	//   ....[161]....
        /*0428*/ 	.word	0x0500000f


	//   ....[162]....
        /*042c*/ 	.word	0x0500000f


	//   ....[163]....
        /*0430*/ 	.word	0x0500000f


	//   ....[164]....
        /*0434*/ 	.word	0x0500000f


	//   ....[165]....
        /*0438*/ 	.word	0x0500000f


	//   ....[166]....
        /*043c*/ 	.word	0x0500000f


	//   ....[167]....
        /*0440*/ 	.word	0x0500000f


	//   ....[168]....
        /*0444*/ 	.word	0x0500000f


	//   ....[169]....
        /*0448*/ 	.word	0x0500000f


	//   ....[170]....
        /*044c*/ 	.word	0x0500000f


	//   ....[171]....
        /*0450*/ 	.word	0x0500000f


	//   ....[172]....
        /*0454*/ 	.word	0x0500000f


	//   ....[173]....
        /*0458*/ 	.word	0x0500000f


	//   ....[174]....
        /*045c*/ 	.word	0x0500000f


	//----- nvinfo : EIATTR_COOP_GROUP_INSTR_OFFSETS
	.align		4
.L_200:
        /*0460*/ 	.byte	0x04, 0x28
        /*0462*/ 	.short	(.L_202 - .L_201)


	//   ....[0]....
.L_201:
        /*0464*/ 	.word	0x00000070


	//   ....[1]....
        /*0468*/ 	.word	0x000000b0


	//   ....[2]....
        /*046c*/ 	.word	0x00000290


	//   ....[3]....
        /*0470*/ 	.word	0x000003f0


	//   ....[4]....
        /*0474*/ 	.word	0x00000510


	//   ....[5]....
        /*0478*/ 	.word	0x00000670


	//   ....[6]....
        /*047c*/ 	.word	0x00001e00


	//   ....[7]....
        /*0480*/ 	.word	0x00003e10


	//   ....[8]....
        /*0484*/ 	.word	0x00004c00


	//   ....[9]....
        /*0488*/ 	.word	0x00004c90


	//   ....[10]....
        /*048c*/ 	.word	0x00004ed0


	//   ....[11]....
        /*0490*/ 	.word	0x00004f90


	//   ....[12]....
        /*0494*/ 	.word	0x000057f0


	//   ....[13]....
        /*0498*/ 	.word	0x00005fc0


	//   ....[14]....
        /*049c*/ 	.word	0x00006030


	//   ....[15]....
        /*04a0*/ 	.word	0x00006890


	//   ....[16]....
        /*04a4*/ 	.word	0x000068f0


	//   ....[17]....
        /*04a8*/ 	.word	0x00007540


	//   ....[18]....
        /*04ac*/ 	.word	0x00007600


	//   ....[19]....
        /*04b0*/ 	.word	0x00007670


	//   ....[20]....
        /*04b4*/ 	.word	0x00007690


	//   ....[21]....
        /*04b8*/ 	.word	0x000076d0


	//   ....[22]....
        /*04bc*/ 	.word	0x00008ec0


	//   ....[23]....
        /*04c0*/ 	.word	0x000092d0


	//   ....[24]....
        /*04c4*/ 	.word	0x000092f0


	//   ....[25]....
        /*04c8*/ 	.word	0x00009320


	//   ....[26]....
        /*04cc*/ 	.word	0x00009330


	//   ....[27]....
        /*04d0*/ 	.word	0x00009fc0


	//   ....[28]....
        /*04d4*/ 	.word	0x00009fe0


	//   ....[29]....
        /*04d8*/ 	.word	0x0000a290


	//   ....[30]....
        /*04dc*/ 	.word	0x0000a2b0


	//   ....[31]....
        /*04e0*/ 	.word	0x0000aa20


	//   ....[32]....
        /*04e4*/ 	.word	0x0000aa30


	//   ....[33]....
        /*04e8*/ 	.word	0x0000b280


	//   ....[34]....
        /*04ec*/ 	.word	0x0000b2a0


	//   ....[35]....
        /*04f0*/ 	.word	0x0000c6a0


	//   ....[36]....
        /*04f4*/ 	.word	0x0000c6d0


	//   ....[37]....
        /*04f8*/ 	.word	0x0000c900


	//   ....[38]....
        /*04fc*/ 	.word	0x0000c920


	//   ....[39]....
        /*0500*/ 	.word	0x0000cbe0


	//   ....[40]....
        /*0504*/ 	.word	0x0000cdd0


	//   ....[41]....
        /*0508*/ 	.word	0x0000ce00


	//   ....[42]....
        /*050c*/ 	.word	0x0000ce30


	//   ....[43]....
        /*0510*/ 	.word	0x0000ce60


	//   ....[44]....
        /*0514*/ 	.word	0x0000ce90


	//   ....[45]....
        /*0518*/ 	.word	0x0000cec0


	//   ....[46]....
        /*051c*/ 	.word	0x0000d030


	//   ....[47]....
        /*0520*/ 	.word	0x0000d060


	//   ....[48]....
        /*0524*/ 	.word	0x0000d090


	//   ....[49]....
        /*0528*/ 	.word	0x0000d0c0


	//   ....[50]....
        /*052c*/ 	.word	0x0000d0f0


	//   ....[51]....
        /*0530*/ 	.word	0x0000d120


	//   ....[52]....
        /*0534*/ 	.word	0x0000d1b0


	//   ....[53]....
        /*0538*/ 	.word	0x0000d1e0


	//   ....[54]....
        /*053c*/ 	.word	0x0000d1f0


	//   ....[55]....
        /*0540*/ 	.word	0x0000d280


	//   ....[56]....
        /*0544*/ 	.word	0x0000ee20


	//   ....[57]....
        /*0548*/ 	.word	0x0000ee40


	//   ....[58]....
        /*054c*/ 	.word	0x0000eed0


	//   ....[59]....
        /*0550*/ 	.word	0x0000eef0


	//   ....[60]....
        /*0554*/ 	.word	0x0000ef70


	//   ....[61]....
        /*0558*/ 	.word	0x0000ef90


	//   ....[62]....
        /*055c*/ 	.word	0x0000efa0


	//   ....[63]....
        /*0560*/ 	.word	0x0000efb0


	//   ....[64]....
        /*0564*/ 	.word	0x0000f700


	//   ....[65]....
        /*0568*/ 	.word	0x0000f730


	//   ....[66]....
        /*056c*/ 	.word	0x0000f7d0


	//   ....[67]....
        /*0570*/ 	.word	0x0000f7f0


	//   ....[68]....
        /*0574*/ 	.word	0x0000f870


	//   ....[69]....
        /*0578*/ 	.word	0x0000f890


	//   ....[70]....
        /*057c*/ 	.word	0x0000f8a0


	//   ....[71]....
        /*0580*/ 	.word	0x0000f8b0


	//   ....[72]....
        /*0584*/ 	.word	0x0000fd30


	//   ....[73]....
        /*0588*/ 	.word	0x0000fdf0


	//   ....[74]....
        /*058c*/ 	.word	0x0000ff40


	//   ....[75]....
        /*0590*/ 	.word	0x0000ff80


	//   ....[76]....
        /*0594*/ 	.word	0x0000ff90


	//   ....[77]....
        /*0598*/ 	.word	0x0000ffa0


	//   ....[78]....
        /*059c*/ 	.word	0x000100f0


	//   ....[79]....
        /*05a0*/ 	.word	0x00010240


	//   ....[80]....
        /*05a4*/ 	.word	0x00010a30


	//   ....[81]....
        /*05a8*/ 	.word	0x00010a50


	//   ....[82]....
        /*05ac*/ 	.word	0x00010aa0


	//   ....[83]....
        /*05b0*/ 	.word	0x00010ab0


	//   ....[84]....
        /*05b4*/ 	.word	0x00010af0


	//   ....[85]....
        /*05b8*/ 	.word	0x00010b00


	//   ....[86]....
        /*05bc*/ 	.word	0x00010b10


	//   ....[87]....
        /*05c0*/ 	.word	0x00010b50


	//   ....[88]....
        /*05c4*/ 	.word	0x00010e50


	//   ....[89]....
        /*05c8*/ 	.word	0x00010e90


	//   ....[90]....
        /*05cc*/ 	.word	0x00010eb0


	//   ....[91]....
        /*05d0*/ 	.word	0x00010ed0


	//   ....[92]....
        /*05d4*/ 	.word	0x00010f00


	//   ....[93]....
        /*05d8*/ 	.word	0x00010f20


	//   ....[94]....
        /*05dc*/ 	.word	0x00011020


	//   ....[95]....
        /*05e0*/ 	.word	0x00011170


	//   ....[96]....
        /*05e4*/ 	.word	0x000117b0


	//   ....[97]....
        /*05e8*/ 	.word	0x000117e0


	//   ....[98]....
        /*05ec*/ 	.word	0x00011840


	//   ....[99]....
        /*05f0*/ 	.word	0x00011870


	//   ....[100]....
        /*05f4*/ 	.word	0x000118a0


	//   ....[101]....
        /*05f8*/ 	.word	0x000118d0


	//   ....[102]....
        /*05fc*/ 	.word	0x00011900


	//   ....[103]....
        /*0600*/ 	.word	0x00011930


	//   ....[104]....
        /*0604*/ 	.word	0x00011ad0


	//   ....[105]....
        /*0608*/ 	.word	0x00011b00


	//   ....[106]....
        /*060c*/ 	.word	0x00011b30


	//   ....[107]....
        /*0610*/ 	.word	0x00011b60


	//   ....[108]....
        /*0614*/ 	.word	0x00011b90


	//   ....[109]....
        /*0618*/ 	.word	0x00011bc0


	//   ....[110]....
        /*061c*/ 	.word	0x00011c80


	//   ....[111]....
        /*0620*/ 	.word	0x00011ca0


	//   ....[112]....
        /*0624*/ 	.word	0x00011cb0


	//   ....[113]....
        /*0628*/ 	.word	0x00011d10


	//   ....[114]....
        /*062c*/ 	.word	0x00012330


	//   ....[115]....
        /*0630*/ 	.word	0x000128c0


	//   ....[116]....
        /*0634*/ 	.word	0x000129b0


	//   ....[117]....
        /*0638*/ 	.word	0x00012a50


	//   ....[118]....
        /*063c*/ 	.word	0x00012ab0


	//   ....[119]....
        /*0640*/ 	.word	0x00012ba0


	//   ....[120]....
        /*0644*/ 	.word	0x00012c10


	//   ....[121]....
        /*0648*/ 	.word	0x00012d00


	//   ....[122]....
        /*064c*/ 	.word	0x00012d70


	//   ....[123]....
        /*0650*/ 	.word	0x00012e10


	//   ....[124]....
        /*0654*/ 	.word	0x00012f00


	//   ....[125]....
        /*0658*/ 	.word	0x00012f70


	//   ....[126]....
        /*065c*/ 	.word	0x00012fd0


	//   ....[127]....
        /*0660*/ 	.word	0x000130c0


	//   ....[128]....
        /*0664*/ 	.word	0x00013120


	//   ....[129]....
        /*0668*/ 	.word	0x00013220


	//   ....[130]....
        /*066c*/ 	.word	0x00013280


	//   ....[131]....
        /*0670*/ 	.word	0x00013320


	//   ....[132]....
        /*0674*/ 	.word	0x000134a0


	//   ....[133]....
        /*0678*/ 	.word	0x000135a0


	//   ....[134]....
        /*067c*/ 	.word	0x00013820


	//   ....[135]....
        /*0680*/ 	.word	0x00013870


	//   ....[136]....
        /*0684*/ 	.word	0x00013a40


	//   ....[137]....
        /*0688*/ 	.word	0x00013a90


	//   ....[138]....
        /*068c*/ 	.word	0x00013c60


	//   ....[139]....
        /*0690*/ 	.word	0x00013cb0


	//   ....[140]....
        /*0694*/ 	.word	0x00013da0


	//   ....[141]....
        /*0698*/ 	.word	0x00013e40


	//   ....[142]....
        /*069c*/ 	.word	0x00013ea0


	//   ....[143]....
        /*06a0*/ 	.word	0x00013f50


	//   ....[144]....
        /*06a4*/ 	.word	0x00013fb0


	//   ....[145]....
        /*06a8*/ 	.word	0x00014060


	//   ....[146]....
        /*06ac*/ 	.word	0x000140c0


	//   ....[147]....
        /*06b0*/ 	.word	0x00014170


	//   ....[148]....
        /*06b4*/ 	.word	0x00014260


	//   ....[149]....
        /*06b8*/ 	.word	0x00014340


	//   ....[150]....
        /*06bc*/ 	.word	0x00014450


	//   ....[151]....
        /*06c0*/ 	.word	0x00014550


	//   ....[152]....
        /*06c4*/ 	.word	0x00014680


	//   ....[153]....
        /*06c8*/ 	.word	0x00014760


	//   ....[154]....
        /*06cc*/ 	.word	0x00014860


	//   ....[155]....
        /*06d0*/ 	.word	0x00014940


	//   ....[156]....
        /*06d4*/ 	.word	0x000149d0


	//   ....[157]....
        /*06d8*/ 	.word	0x00014a70


	//   ....[158]....
        /*06dc*/ 	.word	0x00014bf0


	//   ....[159]....
        /*06e0*/ 	.word	0x00014c60


	//   ....[160]....
        /*06e4*/ 	.word	0x00014cd0


	//   ....[161]....
        /*06e8*/ 	.word	0x00014d40


	//   ....[162]....
        /*06ec*/ 	.word	0x00014db0


	//   ....[163]....
        /*06f0*/ 	.word	0x00014e30


	//   ....[164]....
        /*06f4*/ 	.word	0x00014eb0


	//   ....[165]....
        /*06f8*/ 	.word	0x00014f40


	//   ....[166]....
        /*06fc*/ 	.word	0x00014fb0


	//   ....[167]....
        /*0700*/ 	.word	0x00015020


	//   ....[168]....
        /*0704*/ 	.word	0x00015090


	//   ....[169]....
        /*0708*/ 	.word	0x00015110


	//   ....[170]....
        /*070c*/ 	.word	0x00015180


	//   ....[171]....
        /*0710*/ 	.word	0x00015220


	//   ....[172]....
        /*0714*/ 	.word	0x00015270


	//   ....[173]....
        /*0718*/ 	.word	0x00015300


	//   ....[174]....
        /*071c*/ 	.word	0x00015430


	//----- nvinfo : EIATTR_REG_RECONFIG
	.align		4
.L_202:
        /*0720*/ 	.byte	0x01, 0x54
	.zero		2


	//----- nvinfo : EIATTR_SYSCALL_OFFSETS
	.align		4
        /*0724*/ 	.byte	0x04, 0x46
        /*0726*/ 	.short	(.L_204 - .L_203)


	//   ....[0]....
.L_203:
        /*0728*/ 	.word	0x00003fd0


	//   ....[1]....
        /*072c*/ 	.word	0x0000e270


	//   ....[2]....
        /*0730*/ 	.word	0x0000e3c0


	//   ....[3]....
        /*0734*/ 	.word	0x0000e4b0


	//   ....[4]....
        /*0738*/ 	.word	0x0000f3d0


	//----- nvinfo : EIATTR_MBARRIER_INSTR_OFFSETS
	.align		4
.L_204:
        /*073c*/ 	.byte	0x04, 0x39
        /*073e*/ 	.short	(.L_206 - .L_205)


	//   ....[0]....
.L_205:
        /*0740*/ 	.word	0x00000180
        /*0744*/ 	.word	0x000000ff
        /*0748*/ 	.word	0x00028c00
        /*074c*/ 	.short	0x0100
        /*074e*/ 	.byte	0x08
	.zero		1


	//   ....[1]....
        /*0750*/ 	.word	0x00000190
        /*0754*/ 	.word	0x000000ff
        /*0758*/ 	.word	0x00028c20
        /*075c*/ 	.short	0x0100
        /*075e*/ 	.byte	0x08
	.zero		1


	//   ....[2]....
        /*0760*/ 	.word	0x00000240
        /*0764*/ 	.word	0x000000ff
        /*0768*/ 	.word	0x00028c30
        /*076c*/ 	.short	0x0100
        /*076e*/ 	.byte	0x06
	.zero		1


	//   ....[3]....
        /*0770*/ 	.word	0x00000250
        /*0774*/ 	.word	0x000000ff
        /*0778*/ 	.word	0x00028c40
        /*077c*/ 	.short	0x0100
        /*077e*/ 	.byte	0x06
	.zero		1


	//   ....[4]....
        /*0780*/ 	.word	0x00000260
        /*0784*/ 	.word	0x000000ff
        /*0788*/ 	.word	0x00028c38
        /*078c*/ 	.short	0x0100
        /*078e*/ 	.byte	0x06
	.zero		1


	//   ....[5]....
        /*0790*/ 	.word	0x00000270
        /*0794*/ 	.word	0x000000ff
        /*0798*/ 	.word	0x00028c48
        /*079c*/ 	.short	0x0100
        /*079e*/ 	.byte	0x06
	.zero		1


	//   ....[6]....
        /*07a0*/ 	.word	0x000003a0
        /*07a4*/ 	.word	0x000000ff
        /*07a8*/ 	.word	0x00028c50
        /*07ac*/ 	.short	0x0100
        /*07ae*/ 	.byte	0x08
	.zero		1


	//   ....[7]....
        /*07b0*/ 	.word	0x000003b0
        /*07b4*/ 	.word	0x000000ff
        /*07b8*/ 	.word	0x00028c60
        /*07bc*/ 	.short	0x0100
        /*07be*/ 	.byte	0x08
	.zero		1


	//   ....[8]....
        /*07c0*/ 	.word	0x000003c0
        /*07c4*/ 	.word	0x000000ff
        /*07c8*/ 	.word	0x00028c58
        /*07cc*/ 	.short	0x0100
        /*07ce*/ 	.byte	0x08
	.zero		1


	//   ....[9]....
        /*07d0*/ 	.word	0x000003d0
        /*07d4*/ 	.word	0x000000ff
        /*07d8*/ 	.word	0x00028c68
        /*07dc*/ 	.short	0x0100
        /*07de*/ 	.byte	0x08
	.zero		1


	//   ....[10]....
        /*07e0*/ 	.word	0x000004c0
        /*07e4*/ 	.word	0x000000ff
        /*07e8*/ 	.word	0x00028c70
        /*07ec*/ 	.short	0x0100
        /*07ee*/ 	.byte	0x06
	.zero		1


	//   ....[11]....
        /*07f0*/ 	.word	0x000004d0
        /*07f4*/ 	.word	0x000000ff
        /*07f8*/ 	.word	0x00028c80
        /*07fc*/ 	.short	0x0100
        /*07fe*/ 	.byte	0x06
	.zero		1


	//   ....[12]....
        /*0800*/ 	.word	0x000004e0
        /*0804*/ 	.word	0x000000ff
        /*0808*/ 	.word	0x00028c78
        /*080c*/ 	.short	0x0100
        /*080e*/ 	.byte	0x06
	.zero		1


	//   ....[13]....
        /*0810*/ 	.word	0x000004f0
        /*0814*/ 	.word	0x000000ff
        /*0818*/ 	.word	0x00028c88
        /*081c*/ 	.short	0x0100
        /*081e*/ 	.byte	0x06
	.zero		1


	//   ....[14]....
        /*0820*/ 	.word	0x00000620
        /*0824*/ 	.word	0x000000ff
        /*0828*/ 	.word	0x00028c90
        /*082c*/ 	.short	0x0100
        /*082e*/ 	.byte	0x08
	.zero		1


	//   ....[15]....
        /*0830*/ 	.word	0x00000630
        /*0834*/ 	.word	0x000000ff
        /*0838*/ 	.word	0x00028ca0
        /*083c*/ 	.short	0x0100
        /*083e*/ 	.byte	0x08
	.zero		1


	//   ....[16]....
        /*0840*/ 	.word	0x00000640
        /*0844*/ 	.word	0x000000ff
        /*0848*/ 	.word	0x00028c98
        /*084c*/ 	.short	0x0100
        /*084e*/ 	.byte	0x08
	.zero		1


	//   ....[17]....
        /*0850*/ 	.word	0x00000650
        /*0854*/ 	.word	0x000000ff
        /*0858*/ 	.word	0x00028ca8
        /*085c*/ 	.short	0x0100
        /*085e*/ 	.byte	0x08
	.zero		1


	//   ....[18]....
        /*0860*/ 	.word	0x00000790
        /*0864*/ 	.word	0x000000ff
        /*0868*/ 	.word	0x00028cb0
        /*086c*/ 	.short	0x0100
        /*086e*/ 	.byte	0x08
	.zero		1


	//   ....[19]....
        /*0870*/ 	.word	0x000007a0
        /*0874*/ 	.word	0x000000ff
        /*0878*/ 	.word	0x00028cc0
        /*087c*/ 	.short	0x0100
        /*087e*/ 	.byte	0x08
	.zero		1


	//   ....[20]....
        /*0880*/ 	.word	0x000007b0
        /*0884*/ 	.word	0x000000ff
        /*0888*/ 	.word	0x00028cb8
        /*088c*/ 	.short	0x0100
        /*088e*/ 	.byte	0x08
	.zero		1


	//   ....[21]....
        /*0890*/ 	.word	0x000007c0
        /*0894*/ 	.word	0x000000ff
        /*0898*/ 	.word	0x00028cc8
        /*089c*/ 	.short	0x0100
        /*089e*/ 	.byte	0x08
	.zero		1


	//   ....[22]....
        /*08a0*/ 	.word	0x00001f40
        /*08a4*/ 	.word	0x000000ff
        /*08a8*/ 	.word	0x00028c50
        /*08ac*/ 	.short	0x010a
        /*08ae*/ 	.byte	0x11
	.zero		1


	//   ....[23]....
        /*08b0*/ 	.word	0x00002200
        /*08b4*/ 	.word	0x000000ff
        /*08b8*/ 	.word	0x00000000
        /*08bc*/ 	.short	0x0101
        /*08be*/ 	.byte	0x06
	.zero		1


	//   ....[24]....
        /*08c0*/ 	.word	0x00002b60
        /*08c4*/ 	.word	0x000000ff
        /*08c8*/ 	.word	0x00028c50
        /*08cc*/ 	.short	0x010a
        /*08ce*/ 	.byte	0x06
	.zero		1


	//   ....[25]....
        /*08d0*/ 	.word	0x00002ba0
        /*08d4*/ 	.word	0x000000ff
        /*08d8*/ 	.word	0x00028c50
        /*08dc*/ 	.short	0x010a
        /*08de*/ 	.byte	0x06
	.zero		1


	//   ....[26]....
        /*08e0*/ 	.word	0x00002e10
        /*08e4*/ 	.word	0x000000ff
        /*08e8*/ 	.word	0x00000000
        /*08ec*/ 	.short	0x0101
        /*08ee*/ 	.byte	0x06
	.zero		1


	//   ....[27]....
        /*08f0*/ 	.word	0x00004080
        /*08f4*/ 	.word	0x000000ff
        /*08f8*/ 	.word	0x00028c00
        /*08fc*/ 	.short	0x010a
        /*08fe*/ 	.byte	0x27
	.zero		1


	//   ....[28]....
        /*0900*/ 	.word	0x00004100
        /*0904*/ 	.word	0x00000006
        /*0908*/ 	.word	0x00028c30
        /*090c*/ 	.short	0x010a
        /*090e*/ 	.byte	0x3f
	.zero		1


	//   ....[29]....
        /*0910*/ 	.word	0x00004140
        /*0914*/ 	.word	0x00000006
        /*0918*/ 	.word	0x00028c30
        /*091c*/ 	.short	0x010a
        /*091e*/ 	.byte	0x3f
	.zero		1


	//   ....[30]....
        /*0920*/ 	.word	0x00004870
        /*0924*/ 	.word	0x000000ff
        /*0928*/ 	.word	0x00000000
        /*092c*/ 	.short	0x0101
        /*092e*/ 	.byte	0x06
	.zero		1


	//   ....[31]....
        /*0930*/ 	.word	0x000055a0
        /*0934*/ 	.word	0x00000006
        /*0938*/ 	.word	0x00028c50
        /*093c*/ 	.short	0x010a
        /*093e*/ 	.byte	0x3f
	.zero		1


	//   ....[32]....
        /*0940*/ 	.word	0x000055f0
        /*0944*/ 	.word	0x00000006
        /*0948*/ 	.word	0x00028c50
        /*094c*/ 	.short	0x010a
        /*094e*/ 	.byte	0x3f
	.zero		1


	//   ....[33]....
        /*0950*/ 	.word	0x00005890
        /*0954*/ 	.word	0x000000ff
        /*0958*/ 	.word	0x00000000
        /*095c*/ 	.short	0x0101
        /*095e*/ 	.byte	0x06
	.zero		1


	//   ....[34]....
        /*0960*/ 	.word	0x000059d0
        /*0964*/ 	.word	0x000000ff
        /*0968*/ 	.word	0x00028c30
        /*096c*/ 	.short	0x010a
        /*096e*/ 	.byte	0x16
	.zero		1


	//   ....[35]....
        /*0970*/ 	.word	0x00005a10
        /*0974*/ 	.word	0x000000ff
        /*0978*/ 	.word	0x00028c30
        /*097c*/ 	.short	0x010a
        /*097e*/ 	.byte	0x16
	.zero		1


	//   ....[36]....
        /*0980*/ 	.word	0x00005e10
        /*0984*/ 	.word	0x000000ff
        /*0988*/ 	.word	0x00000000
        /*098c*/ 	.short	0x0101
        /*098e*/ 	.byte	0x06
	.zero		1


	//   ....[37]....
        /*0990*/ 	.word	0x00007300
        /*0994*/ 	.word	0x000000ff
        /*0998*/ 	.word	0x00028c50
        /*099c*/ 	.short	0x010a
        /*099e*/ 	.byte	0x16
	.zero		1


	//   ....[38]....
        /*09a0*/ 	.word	0x00007340
        /*09a4*/ 	.word	0x000000ff
        /*09a8*/ 	.word	0x00028c50
        /*09ac*/ 	.short	0x010a
        /*09ae*/ 	.byte	0x16
	.zero		1


	//   ....[39]....
        /*09b0*/ 	.word	0x000075e0
        /*09b4*/ 	.word	0x000000ff
        /*09b8*/ 	.word	0x00000000
        /*09bc*/ 	.short	0x0101
        /*09be*/ 	.byte	0x16
	.zero		1


	//   ....[40]....
        /*09c0*/ 	.word	0x00009fd0
        /*09c4*/ 	.word	0x000000ff
        /*09c8*/ 	.word	0x00000000
        /*09cc*/ 	.short	0x0101
        /*09ce*/ 	.byte	0x04
	.zero		1


	//   ....[41]....
        /*09d0*/ 	.word	0x0000a960
        /*09d4*/ 	.word	0x000000ff
        /*09d8*/ 	.word	0x00000000
        /*09dc*/ 	.short	0x0101
        /*09de*/ 	.byte	0x04
	.zero		1


	//   ....[42]....
        /*09e0*/ 	.word	0x0000ec00
        /*09e4*/ 	.word	0x00000013
        /*09e8*/ 	.word	0x00028c40
        /*09ec*/ 	.short	0x010a
        /*09ee*/ 	.byte	0x3f
	.zero		1


	//   ....[43]....
        /*09f0*/ 	.word	0x0000f0b0
        /*09f4*/ 	.word	0x00000013
        /*09f8*/ 	.word	0x00028c30
        /*09fc*/ 	.short	0x0107
        /*09fe*/ 	.byte	0x3f
	.zero		1


	//   ....[44]....
        /*0a00*/ 	.word	0x0000f190
        /*0a04*/ 	.word	0x00000013
        /*0a08*/ 	.word	0x00028c30
        /*0a0c*/ 	.short	0x0101
        /*0a0e*/ 	.byte	0x3f
	.zero		1


	//   ....[45]....
        /*0a10*/ 	.word	0x0000f9b0
        /*0a14*/ 	.word	0x00000011
        /*0a18*/ 	.word	0x00028c00
        /*0a1c*/ 	.short	0x0107
        /*0a1e*/ 	.byte	0x3f
	.zero		1


	//   ....[46]....
        /*0a20*/ 	.word	0x0000faa0
        /*0a24*/ 	.word	0x00000011
        /*0a28*/ 	.word	0x00028c00
        /*0a2c*/ 	.short	0x0101
        /*0a2e*/ 	.byte	0x3f
	.zero		1


	//   ....[47]....
        /*0a30*/ 	.word	0x0000fac0
        /*0a34*/ 	.word	0x00000011
        /*0a38*/ 	.word	0x00028c20
        /*0a3c*/ 	.short	0x010a
        /*0a3e*/ 	.byte	0x3f
	.zero		1


	//   ....[48]....
        /*0a40*/ 	.word	0x0000fb50
        /*0a44*/ 	.word	0x00000013
        /*0a48*/ 	.word	0x00028c60
        /*0a4c*/ 	.short	0x010a
        /*0a4e*/ 	.byte	0x3f
	.zero		1


	//   ....[49]....
        /*0a50*/ 	.word	0x00010460
        /*0a54*/ 	.word	0x00000013
        /*0a58*/ 	.word	0x00028c50
        /*0a5c*/ 	.short	0x0107
        /*0a5e*/ 	.byte	0x3f
	.zero		1


	//   ....[50]....
        /*0a60*/ 	.word	0x00010530
        /*0a64*/ 	.word	0x00000013
        /*0a68*/ 	.word	0x00028c50
        /*0a6c*/ 	.short	0x0101
        /*0a6e*/ 	.byte	0x3f
	.zero		1


	//   ....[51]....
        /*0a70*/ 	.word	0x000108b0
        /*0a74*/ 	.word	0x00000006
        /*0a78*/ 	.word	0x00028c40
        /*0a7c*/ 	.short	0x010a
        /*0a7e*/ 	.byte	0x3f
	.zero		1


	//   ....[52]....
        /*0a80*/ 	.word	0x00010bd0
        /*0a84*/ 	.word	0x00000006
        /*0a88*/ 	.word	0x00028c30
        /*0a8c*/ 	.short	0x0107
        /*0a8e*/ 	.byte	0x3f
	.zero		1


	//   ....[53]....
        /*0a90*/ 	.word	0x00010c90
        /*0a94*/ 	.word	0x00000006
        /*0a98*/ 	.word	0x00028c30
        /*0a9c*/ 	.short	0x0101
        /*0a9e*/ 	.byte	0x3f
	.zero		1


	//   ....[54]....
        /*0aa0*/ 	.word	0x00010cc0
        /*0aa4*/ 	.word	0x00000006
        /*0aa8*/ 	.word	0x00028c60
        /*0aac*/ 	.short	0x010a
        /*0aae*/ 	.byte	0x3f
	.zero		1


	//   ....[55]....
        /*0ab0*/ 	.word	0x00011370
        /*0ab4*/ 	.word	0x00000006
        /*0ab8*/ 	.word	0x00028c50
        /*0abc*/ 	.short	0x0107
        /*0abe*/ 	.byte	0x3f
	.zero		1


	//   ....[56]....
        /*0ac0*/ 	.word	0x00011430
        /*0ac4*/ 	.word	0x00000006
        /*0ac8*/ 	.word	0x00028c50
        /*0acc*/ 	.short	0x0101
        /*0ace*/ 	.byte	0x3f
	.zero		1


	//   ....[57]....
        /*0ad0*/ 	.word	0x000122b0
        /*0ad4*/ 	.word	0x00000007
        /*0ad8*/ 	.word	0x00028c20
        /*0adc*/ 	.short	0x010a
        /*0ade*/ 	.byte	0x3f
	.zero		1


	//   ....[58]....
        /*0ae0*/ 	.word	0x00012430
        /*0ae4*/ 	.word	0x00000005
        /*0ae8*/ 	.word	0x00028c40
        /*0aec*/ 	.short	0x010a
        /*0aee*/ 	.byte	0x3f
	.zero		1


	//   ....[59]....
        /*0af0*/ 	.word	0x000124d0
        /*0af4*/ 	.word	0x00000003
        /*0af8*/ 	.word	0x00028c40
        /*0afc*/ 	.short	0x010a
        /*0afe*/ 	.byte	0x3f
	.zero		1


	//   ....[60]....
        /*0b00*/ 	.word	0x00012510
        /*0b04*/ 	.word	0x00000005
        /*0b08*/ 	.word	0x00028c60
        /*0b0c*/ 	.short	0x010a
        /*0b0e*/ 	.byte	0x3f
	.zero		1


	//   ....[61]....
        /*0b10*/ 	.word	0x00012550
        /*0b14*/ 	.word	0x00000003
        /*0b18*/ 	.word	0x00028c60
        /*0b1c*/ 	.short	0x010a
        /*0b1e*/ 	.byte	0x3f
	.zero		1


	//   ....[62]....
        /*0b20*/ 	.word	0x000125c0
        /*0b24*/ 	.word	0x00000003
        /*0b28*/ 	.word	0x00028c50
        /*0b2c*/ 	.short	0x010a
        /*0b2e*/ 	.byte	0x3f
	.zero		1


	//   ....[63]....
        /*0b30*/ 	.word	0x00012620
        /*0b34*/ 	.word	0x00000003
        /*0b38*/ 	.word	0x00028c50
        /*0b3c*/ 	.short	0x010a
        /*0b3e*/ 	.byte	0x3f
	.zero		1


	//   ....[64]....
        /*0b40*/ 	.word	0x00012680
        /*0b44*/ 	.word	0x00000003
        /*0b48*/ 	.word	0x00028c00
        /*0b4c*/ 	.short	0x010a
        /*0b4e*/ 	.byte	0x3f
	.zero		1


	//   ....[65]....
        /*0b50*/ 	.word	0x000126d0
        /*0b54*/ 	.word	0x00000006
        /*0b58*/ 	.word	0x00028c30
        /*0b5c*/ 	.short	0x010a
        /*0b5e*/ 	.byte	0x3f
	.zero		1


	//   ....[66]....
        /*0b60*/ 	.word	0x00012720
        /*0b64*/ 	.word	0x00000006
        /*0b68*/ 	.word	0x00028c50
        /*0b6c*/ 	.short	0x010a
        /*0b6e*/ 	.byte	0x3f
	.zero		1


	//   ....[67]....
        /*0b70*/ 	.word	0x00012780
        /*0b74*/ 	.word	0x00000007
        /*0b78*/ 	.word	0x00028c30
        /*0b7c*/ 	.short	0x010a
        /*0b7e*/ 	.byte	0x3f
	.zero		1


	//   ....[68]....
        /*0b80*/ 	.word	0x000127e0
        /*0b84*/ 	.word	0x00000009
        /*0b88*/ 	.word	0x00028c50
        /*0b8c*/ 	.short	0x010a
        /*0b8e*/ 	.byte	0x3f
	.zero		1


	//   ....[69]....
        /*0b90*/ 	.word	0x00012900
        /*0b94*/ 	.word	0x00000013
        /*0b98*/ 	.word	0x00028c40
        /*0b9c*/ 	.short	0x010a
        /*0b9e*/ 	.byte	0x3f
	.zero		1


	//   ....[70]....
        /*0ba0*/ 	.word	0x000133a0
        /*0ba4*/ 	.word	0x00000011
        /*0ba8*/ 	.word	0x00028c20
        /*0bac*/ 	.short	0x010a
        /*0bae*/ 	.byte	0x3f
	.zero		1


	//   ....[71]....
        /*0bb0*/ 	.word	0x000133f0
        /*0bb4*/ 	.word	0x00000013
        /*0bb8*/ 	.word	0x00028c60
        /*0bbc*/ 	.short	0x010a
        /*0bbe*/ 	.byte	0x3f
	.zero		1


	//   ....[72]....
        /*0bc0*/ 	.word	0x00013cf0
        /*0bc4*/ 	.word	0x00000006
        /*0bc8*/ 	.word	0x00028c40
        /*0bcc*/ 	.short	0x010a
        /*0bce*/ 	.byte	0x3f
	.zero		1


	//   ....[73]....
        /*0bd0*/ 	.word	0x000141b0
        /*0bd4*/ 	.word	0x00000006
        /*0bd8*/ 	.word	0x00028c60
        /*0bdc*/ 	.short	0x010a
        /*0bde*/ 	.byte	0x3f
	.zero		1


	//   ....[74]....
        /*0be0*/ 	.word	0x00015350
        /*0be4*/ 	.word	0x00000007
        /*0be8*/ 	.word	0x00028c20
        /*0bec*/ 	.short	0x010a
        /*0bee*/ 	.byte	0x3f
	.zero		1


	//   ....[75]....
        /*0bf0*/ 	.word	0x000154f0
        /*0bf4*/ 	.word	0x00000005
        /*0bf8*/ 	.word	0x00028c40
        /*0bfc*/ 	.short	0x010a
        /*0bfe*/ 	.byte	0x3f
	.zero		1


	//   ....[76]....
        /*0c00*/ 	.word	0x00015540
        /*0c04*/ 	.word	0x00000003
        /*0c08*/ 	.word	0x00028c40
        /*0c0c*/ 	.short	0x010a
        /*0c0e*/ 	.byte	0x3f
	.zero		1


	//   ....[77]....
        /*0c10*/ 	.word	0x00015590
        /*0c14*/ 	.word	0x00000005
        /*0c18*/ 	.word	0x00028c60
        /*0c1c*/ 	.short	0x010a
        /*0c1e*/ 	.byte	0x3f
	.zero		1


	//----- nvinfo : EIATTR_NUM_MBARRIERS
	.align		4
.L_206:
        /*0c20*/ 	.byte	0x03, 0x38
        /*0c22*/ 	.short	0x0016


	//----- nvinfo : EIATTR_EXIT_INSTR_OFFSETS
	.align		4
        /*0c24*/ 	.byte	0x04, 0x1c
        /*0c26*/ 	.short	(.L_208 - .L_207)


	//   ....[0]....
.L_207:
        /*0c28*/ 	.word	0x00000970


	//   ....[1]....
        /*0c2c*/ 	.word	0x0000cb80


	//   ....[2]....
        /*0c30*/ 	.word	0x000125a0


	//----- nvinfo : EIATTR_MAX_THREADS
	.align		4
.L_208:
        /*0c34*/ 	.byte	0x04, 0x05
        /*0c36*/ 	.short	(.L_210 - .L_209)
.L_209:
        /*0c38*/ 	.word	0x00000180
        /*0c3c*/ 	.word	0x00000001
        /*0c40*/ 	.word	0x00000001


	//----- nvinfo : EIATTR_CRS_STACK_SIZE
	.align		4
.L_210:
        /*0c44*/ 	.byte	0x04, 0x1e
        /*0c46*/ 	.short	(.L_212 - .L_211)
.L_211:
        /*0c48*/ 	.word	0x00000000


	//----- nvinfo : EIATTR_CBANK_PARAM_SIZE
	.align		4
.L_212:
        /*0c4c*/ 	.byte	0x03, 0x19
        /*0c4e*/ 	.short	0x0af0


	//----- nvinfo : EIATTR_PARAM_CBANK
	.align		4
        /*0c50*/ 	.byte	0x04, 0x0a
        /*0c52*/ 	.short	(.L_214 - .L_213)
	.align		4
.L_213:
        /*0c54*/ 	.word	index@(.nv.constant0._ZN7cutlass13device_kernelIN5flash11enable_sm90INS1_16FlashAttnFwdSm90INS1_25CollectiveMainloopFwdSm90ILi2EN4cute5tupleIJNS5_1CILi1EEES8_S8_EEENS6_IJNS7_ILi64EEESA_SA_EEELi512ENS_10bfloat16_tEfNS_4arch4Sm90ELb0ELb0ELb1ELb1ELb1ELb0ELb0ELb0ELb0ELb1ELb1ELb0EEENS1_21CollectiveEpilogueFwdINS6_IJSA_NS7_ILi512EEESA_EEES9_SC_SE_Li256ELb1ELb1ELb1ELb0EEENS1_36VarlenDynamicPersistentTileSchedulerILi64ELi64ELi256ELi128ELb1ELb1ELb1ELb0ELb1ELb1EEEEEEEEEvNT_6ParamsE)
        /*0c58*/ 	.short	0x0210
        /*0c5a*/ 	.short	0x0af0


	//----- nvinfo : EIATTR_SW_WAR
	.align		4
.L_214:
        /*0c5c*/ 	.byte	0x04, 0x36
        /*0c5e*/ 	.short	(.L_216 - .L_215)
.L_215:
        /*0c60*/ 	.word	0x00000008
.L_216:


//--------------------- .nv.info._ZN7cutlass13device_kernelIN5flash11enable_sm90INS1_16FlashAttnFwdSm90INS1_25CollectiveMainloopFwdSm90ILi2EN4cute5tupleIJNS5_1CILi1EEES8_S8_EEENS6_IJNS7_ILi64EEESA_SA_EEELi512ENS_10bfloat16_tEfNS_4arch4Sm90ELb0ELb0ELb1ELb1ELb1ELb1ELb0ELb0ELb0ELb1ELb1ELb0EEENS1_21CollectiveEpilogueFwdINS6_IJSA_NS7_ILi512EEESA_EEES9_SC_SE_Li256ELb1ELb1ELb1ELb0EEENS1_36VarlenDynamicPersistentTileSchedulerILi64ELi64ELi256ELi128ELb1ELb1ELb1ELb0ELb1ELb1EEEEEEEEEvNT_6ParamsE --------------------------
	.section	.nv.info._ZN7cutlass13device_kernelIN5flash11enable_sm90INS1_16FlashAttnFwdSm90INS1_25CollectiveMainloopFwdSm90ILi2EN4cute5tupleIJNS5_1CILi1EEES8_S8_EEENS6_IJNS7_ILi64EEESA_SA_EEELi512ENS_10bfloat16_tEfNS_4arch4Sm90ELb0ELb0ELb1ELb1ELb1ELb1ELb0ELb0ELb0ELb1ELb1ELb0EEENS1_21CollectiveEpilogueFwdINS6_IJSA_NS7_ILi512EEESA_EEES9_SC_SE_Li256ELb1ELb1ELb1ELb0EEENS1_36VarlenDynamicPersistentTileSchedulerILi64ELi64ELi256ELi128ELb1ELb1ELb1ELb0ELb1ELb1EEEEEEEEEvNT_6ParamsE,"",@"SHT_CUDA_INFO"
	.sectionflags	@""
	.align	4


	//----- nvinfo : EIATTR_CUDA_API_VERSION
	.align		4
        /*0000*/ 	.byte	0x04, 0x37
        /*0002*/ 	.short	(.L_218 - .L_217)
.L_217:
        /*0004*/ 	.word	0x00000082


	//----- nvinfo : EIATTR_KPARAM_INFO
	.align		4
.L_218:
        /*0008*/ 	.byte	0x04, 0x17
        /*000a*/ 	.short	(.L_220 - .L_219)
.L_219:
        /*000c*/ 	.word	0x00000000
        /*0010*/ 	.short	0x0000
        /*0012*/ 	.short	0x0070
        /*0014*/ 	.byte	0x00, 0xf0, 0x01, 0x2a


	//----- nvinfo : EIATTR_SPARSE_MMA_MASK
	.align		4
.L_220:
        /*0018*/ 	.byte	0x03, 0x50
        /*001a*/ 	.short	0x0000


	//----- nvinfo : EIATTR_MAXREG_COUNT
	.align		4
        /*001c*/ 	.byte	0x03, 0x1b
        /*001e*/ 	.short	0x00a8


	//----- nvinfo : EIATTR_NUM_BARRIERS
	.align		4
        /*0020*/ 	.byte	0x02, 0x4c
        /*0022*/ 	.byte	0x10
	.zero		1


	//----- nvinfo : EIATTR_EXTERNS
	.align		4
        /*0024*/ 	.byte	0x04, 0x0f
        /*0026*/ 	.short	(.L_222 - .L_221)


	//   ....[0]....
	.align		4
.L_221:
        /*0028*/ 	.word	index@(__assertfail)


	//----- nvinfo : EIATTR_ANNOTATIONS
	.align		4
.L_222:
        /*002c*/ 	.byte	0x04, 0x55
        /*002e*/ 	.short	(.L_224 - .L_223)


	//   ....[0]....
.L_223:
        /* <DEDUP_REMOVED lines=52> */


	//----- nvinfo : EIATTR_MERCURY_ISA_VERSION
	.align		4
.L_224:
        /*0358*/ 	.byte	0x03, 0x5f
        /*035a*/ 	.short	0x0101


	//----- nvinfo : EIATTR_UNUSED_LOAD_BYTE_OFFSET
	.align		4
        /*035c*/ 	.byte	0x04, 0x44
        /*035e*/ 	.short	(.L_226 - .L_225)


	//   ....[0]....
.L_225:
        /*0360*/ 	.word	0x00000a20
        /*0364*/ 	.word	0x0000fff0


	//   ....[1]....
        /*0368*/ 	.word	0x0000e2d0
        /*036c*/ 	.word	0x0000fff0


	//----- nvinfo : EIATTR_INT_WARP_WIDE_INSTR_OFFSETS
	.align		4
.L_226:
        /*0370*/ 	.byte	0x04, 0x31
        /*0372*/ 	.short	(.L_228 - .L_227)


	//   ....[0]....
.L_227:
        /*0374*/ 	.word	0x00000130


	//   ....[1]....
        /*0378*/ 	.word	0x00000170


	//   ....[2]....
        /*037c*/ 	.word	0x000001e0


	//   ....[3]....
        /*0380*/ 	.word	0x00016620


	//   ....[4]....
        /*0384*/ 	.word	0x000166b0


	//   ....[5]....
        /*0388*/ 	.word	0x00019b90


	//   ....[6]....
        /*038c*/ 	.word	0x00019c20


	//----- nvinfo : EIATTR_COOP_GROUP_MASK_REGIDS
	.align		4
.L_228:
        /*0390*/ 	.byte	0x04, 0x29
        /*0392*/ 	.short	(.L_230 - .L_229)


	//   ....[0]....
.L_229:
        /*0394*/ 	.word	0xffffffff


	//   ....[1]....
        /*0398*/ 	.word	0xffffffff


	//   ....[2]....
        /*039c*/ 	.word	0xffffffff


	//   ....[3]....
        /*03a0*/ 	.word	0xffffffff


	//   ....[4]....
        /*03a4*/ 	.word	0xffffffff


	//   ....[5]....
        /*03a8*/ 	.word	0xffffffff


	//   ....[6]....
        /*03ac*/ 	.word	0xffffffff


	//   ....[7]....
        /*03b0*/ 	.word	0xffffffff


	//   ....[8]....
        /*03b4*/ 	.word	0xffffffff


	//   ....[9]....
        /*03b8*/ 	.word	0xffffffff


	//   ....[10]....
        /*03bc*/ 	.word	0xffffffff


	//   ....[11]....
        /*03c0*/ 	.word	0xffffffff


	//   ....[12]....
        /*03c4*/ 	.word	0xffffffff


	//   ....[13]....
        /*03c8*/ 	.word	0xffffffff


	//   ....[14]....
        /*03cc*/ 	.word	0xffffffff


	//   ....[15]....
        /*03d0*/ 	.word	0xffffffff


	//   ....[16]....
        /*03d4*/ 	.word	0xffffffff


	//   ....[17]....
        /*03d8*/ 	.word	0xffffffff


	//   ....[18]....
        /*03dc*/ 	.word	0xffffffff


	//   ....[19]....
        /*03e0*/ 	.word	0xffffffff


	//   ....[20]....
        /*03e4*/ 	.word	0xffffffff


	//   ....[21]....
        /*03e8*/ 	.word	0xffffffff


	//   ....[22]....
        /*03ec*/ 	.word	0xffffffff


	//   ....[23]....
        /*03f0*/ 	.word	0xffffffff


	//   ....[24]....
        /*03f4*/ 	.word	0xffffffff


	//   ....[25]....
        /*03f8*/ 	.word	0xffffffff


	//   ....[26]....
        /*03fc*/ 	.word	0xffffffff


	//   ....[27]....
        /*0400*/ 	.word	0xffffffff


	//   ....[28]....
        /*0404*/ 	.word	0xffffffff


	//   ....[29]....
        /*0408*/ 	.word	0xffffffff


	//   ....[30]....
        /*040c*/ 	.word	0xffffffff


	//   ....[31]....
        /*0410*/ 	.word	0xffffffff


	//   ....[32]....
        /*0414*/ 	.word	0xffffffff


	//   ....[33]....
        /*0418*/ 	.word	0xffffffff


	//   ....[34]....
        /*041c*/ 	.word	0xffffffff


	//   ....[35]....
        /*0420*/ 	.word	0xffffffff


	//   ....[36]....
        /*0424*/ 	.word	0xffffffff


	//   ....[37]....
        /*0428*/ 	.word	0xffffffff


	//   ....[38]....
        /*042c*/ 	.word	0xffffffff


	//   ....[39]....
        /*0430*/ 	.word	0xffffffff


	//   ....[40]....
        /*0434*/ 	.word	0xffffffff


	//   ....[41]....
        /*0438*/ 	.word	0xffffffff


	//   ....[42]....
        /*043c*/ 	.word	0xffffffff


	//   ....[43]....
        /*0440*/ 	.word	0xffffffff


	//   ....[44]....
        /*0444*/ 	.word	0xffffffff


	//   ....[45]....
        /*0448*/ 	.word	0xffffffff


	//   ....[46]....
        /*044c*/ 	.word	0xffffffff


	//   ....[47]....
        /*0450*/ 	.word	0xffffffff


	//   ....[48]....
        /*0454*/ 	.word	0xffffffff


	//   ....[49]....
        /*0458*/ 	.word	0xffffffff


	//   ....[50]....
        /*045c*/ 	.word	0xffffffff


	//   ....[51]....
        /*0460*/ 	.word	0xffffffff


	//   ....[52]....
        /*0464*/ 	.word	0xffffffff


	//   ....[53]....
        /*0468*/ 	.word	0xffffffff


	//   ....[54]....
        /*046c*/ 	.word	0xffffffff


	//   ....[55]....
        /*0470*/ 	.word	0xffffffff


	//   ....[56]....
        /*0474*/ 	.word	0xffffffff


	//   ....[57]....
        /*0478*/ 	.word	0xffffffff


	//   ....[58]....
        /*047c*/ 	.word	0xffffffff


	//   ....[59]....
        /*0480*/ 	.word	0xffffffff


	//   ....[60]....
        /*0484*/ 	.word	0xffffffff


	//   ....[61]....
        /*0488*/ 	.word	0xffffffff


	//   ....[62]....
        /*048c*/ 	.word	0xffffffff


	//   ....[63]....
        /*0490*/ 	.word	0xffffffff


	//   ....[64]....
        /*0494*/ 	.word	0xffffffff


	//   ....[65]....
        /*0498*/ 	.word	0xffffffff


	//   ....[66]....
        /*049c*/ 	.word	0xffffffff


	//   ....[67]....
        /*04a0*/ 	.word	0xffffffff


	//   ....[68]....
        /*04a4*/ 	.word	0xffffffff


	//   ....[69]....
        /*04a8*/ 	.word	0xffffffff


	//   ....[70]....
        /*04ac*/ 	.word	0xffffffff


	//   ....[71]....
        /*04b0*/ 	.word	0xffffffff


	//   ....[72]....
        /*04b4*/ 	.word	0xffffffff


	//   ....[73]....
        /*04b8*/ 	.word	0xffffffff


	//   ....[74]....
        /*04bc*/ 	.word	0xffffffff


	//   ....[75]....
        /*04c0*/ 	.word	0xffffffff


	//   ....[76]....
        /*04c4*/ 	.word	0xffffffff


	//   ....[77]....
        /*04c8*/ 	.word	0xffffffff


	//   ....[78]....
        /*04cc*/ 	.word	0xffffffff


	//   ....[79]....
        /*04d0*/ 	.word	0xffffffff


	//   ....[80]....
        /*04d4*/ 	.word	0xffffffff


	//   ....[81]....
        /*04d8*/ 	.word	0xffffffff


	//   ....[82]....
        /*04dc*/ 	.word	0xffffffff


	//   ....[83]....
        /*04e0*/ 	.word	0xffffffff


	//   ....[84]....
        /*04e4*/ 	.word	0xffffffff


	//   ....[85]....
        /*04e8*/ 	.word	0xffffffff


	//   ....[86]....
        /*04ec*/ 	.word	0xffffffff


	//   ....[87]....
        /*04f0*/ 	.word	0xffffffff


	//   ....[88]....
        /*04f4*/ 	.word	0xffffffff


	//   ....[89]....
        /*04f8*/ 	.word	0xffffffff


	//   ....[90]....
        /*04fc*/ 	.word	0xffffffff


	//   ....[91]....
        /*0500*/ 	.word	0xffffffff


	//   ....[92]....
        /*0504*/ 	.word	0xffffffff


	//   ....[93]....
        /*0508*/ 	.word	0xffffffff


	//   ....[94]....
        /*050c*/ 	.word	0xffffffff


	//   ....[95]....
        /*0510*/ 	.word	0xffffffff


	//   ....[96]....
        /*0514*/ 	.word	0xffffffff


	//   ....[97]....
        /*0518*/ 	.word	0xffffffff


	//   ....[98]....
        /*051c*/ 	.word	0xffffffff


	//   ....[99]....
        /*0520*/ 	.word	0xffffffff


	//   ....[100]....
        /*0524*/ 	.word	0xffffffff


	//   ....[101]....
        /*0528*/ 	.word	0xffffffff


	//   ....[102]....
        /*052c*/ 	.word	0xffffffff


	//   ....[103]....
        /*0530*/ 	.word	0xffffffff


	//   ....[104]....
        /*0534*/ 	.word	0xffffffff


	//   ....[105]....
        /*0538*/ 	.word	0xffffffff


	//   ....[106]....
        /*053c*/ 	.word	0xffffffff


	//   ....[107]....
        /*0540*/ 	.word	0xffffffff


	//   ....[108]....
        /*0544*/ 	.word	0xffffffff


	//   ....[109]....
        /*0548*/ 	.word	0xffffffff


	//   ....[110]....
        /*054c*/ 	.word	0xffffffff


	//   ....[111]....
        /*0550*/ 	.word	0xffffffff


	//   ....[112]....
        /*0554*/ 	.word	0xffffffff


	//   ....[113]....
        /*0558*/ 	.word	0xffffffff


	//   ....[114]....
        /*055c*/ 	.word	0xffffffff


	//   ....[115]....
        /*0560*/ 	.word	0xffffffff


	//   ....[116]....
        /*0564*/ 	.word	0xffffffff


	//   ....[117]....
        /*0568*/ 	.word	0xffffffff


	//   ....[118]....
        /*056c*/ 	.word	0xffffffff


	//   ....[119]....
        /*0570*/ 	.word	0xffffffff


	//   ....[120]....
        /*0574*/ 	.word	0xffffffff


	//   ....[121]....
        /*0578*/ 	.word	0xffffffff


	//   ....[122]....
        /*057c*/ 	.word	0xffffffff


	//   ....[123]....
        /*0580*/ 	.word	0xffffffff


	//   ....[124]....
        /*0584*/ 	.word	0xffffffff


	//   ....[125]....
        /*0588*/ 	.word	0xffffffff


	//   ....[126]....
        /*058c*/ 	.word	0xffffffff


	//   ....[127]....
        /*0590*/ 	.word	0xffffffff


	//   ....[128]....
        /*0594*/ 	.word	0xffffffff


	//   ....[129]....
        /*0598*/ 	.word	0xffffffff


	//   ....[130]....
        /*059c*/ 	.word	0xffffffff


	//   ....[131]....
        /*05a0*/ 	.word	0xffffffff


	//   ....[132]....
        /*05a4*/ 	.word	0xffffffff


	//   ....[133]....
        /*05a8*/ 	.word	0x0500000f


	//   ....[134]....
        /*05ac*/ 	.word	0x0500000f


	//   ....[135]....
        /*05b0*/ 	.word	0x0500000f


	//   ....[136]....
        /*05b4*/ 	.word	0x0500000f


	//   ....[137]....
        /*05b8*/ 	.word	0x0500000f


	//   ....[138]....
        /*05bc*/ 	.word	0x0500000f


	//   ....[139]....
        /*05c0*/ 	.word	0x0500000f


	//   ....[140]....
        /*05c4*/ 	.word	0x0500000f


	//   ....[141]....
        /*05c8*/ 	.word	0x0500000f


	//   ....[142]....
        /*05cc*/ 	.word	0x0500000f


	//   ....[143]....
        /*05d0*/ 	.word	0x0500000f


	//   ....[144]....
        /*05d4*/ 	.word	0x0500000f


	//   ....[145]....
        /*05d8*/ 	.word	0x0500000f


	//   ....[146]....
        /*05dc*/ 	.word	0x0500000f


	//   ....[147]....
        /*05e0*/ 	.word	0x0500000f


	//   ....[148]....
        /*05e4*/ 	.word	0x0500000f


	//   ....[149]....
        /*05e8*/ 	.word	0x0500000f


	//   ....[150]....
        /*05ec*/ 	.word	0x0500000f


	//   ....[151]....
        /*05f0*/ 	.word	0x0500000f


	//   ....[152]....
        /*05f4*/ 	.word	0x0500000f


	//   ....[153]....
        /*05f8*/ 	.word	0x0500000f


	//   ....[154]....
        /*05fc*/ 	.word	0x0500000f


	//   ....[155]....
        /*0600*/ 	.word	0x0500000f


	//   ....[156]....
        /*0604*/ 	.word	0x0500000f


	//   ....[157]....
        /*0608*/ 	.word	0x0500000f


	//   ....[158]....
        /*060c*/ 	.word	0x0500000f


	//   ....[159]....
        /*0610*/ 	.word	0x0500000f


	//   ....[160]....
        /*0614*/ 	.word	0x0500000f


	//   ....[161]....
        /*0618*/ 	.word	0x0500000f


	//   ....[162]....
        /*061c*/ 	.word	0x0500000f


	//   ....[163]....
        /*0620*/ 	.word	0x0500000f


	//   ....[164]....
        /*0624*/ 	.word	0x0500000f


	//   ....[165]....
        /*0628*/ 	.word	0x0500000f


	//   ....[166]....
        /*062c*/ 	.word	0x0500000f


	//   ....[167]....
        /*0630*/ 	.word	0x0500000f


	//   ....[168]....
        /*0634*/ 	.word	0x0500000f


	//   ....[169]....
        /*0638*/ 	.word	0x0500000f


	//   ....[170]....
        /*063c*/ 	.word	0x0500000f


	//   ....[171]....
        /*0640*/ 	.word	0x0500000f


	//   ....[172]....
        /*0644*/ 	.word	0x0500000f


	//   ....[173]....
        /*0648*/ 	.word	0x0500000f


	//   ....[174]....
        /*064c*/ 	.word	0x0500000f


	//   ....[175]....
        /*0650*/ 	.word	0x0500000f


	//   ....[176]....
        /*0654*/ 	.word	0x0500000f


	//   ....[177]....
        /*0658*/ 	.word	0x0500000f


	//   ....[178]....
        /*065c*/ 	.word	0x0500000f


	//   ....[179]....
        /*0660*/ 	.word	0x0500000f


	//   ....[180]....
        /*0664*/ 	.word	0x0500000f


	//   ....[181]....
        /*0668*/ 	.word	0x0500000f


	//   ....[182]....
        /*066c*/ 	.word	0x0500000f


	//   ....[183]....
        /*0670*/ 	.word	0x0500000f


	//   ....[184]....
        /*0674*/ 	.word	0x0500000f


	//   ....[185]....
        /*0678*/ 	.word	0x0500000f


	//   ....[186]....
        /*067c*/ 	.word	0x0500000f


	//   ....[187]....
        /*0680*/ 	.word	0x0500000f


	//   ....[188]....
        /*0684*/ 	.word	0x0500000f


	//   ....[189]....
        /*0688*/ 	.word	0x0500000f


	//   ....[190]....
        /*068c*/ 	.word	0x0500000f


	//   ....[191]....
        /*0690*/ 	.word	0x0500000f


	//   ....[192]....
        /*0694*/ 	.word	0x0500000f


	//   ....[193]....
        /*0698*/ 	.word	0x0500000f


	//   ....[194]....
        /*069c*/ 	.word	0x0500000f


	//   ....[195]....
        /*06a0*/ 	.word	0x0500000f


	//   ....[196]....
        /*06a4*/ 	.word	0x0500000f


	//   ....[197]....
        /*06a8*/ 	.word	0x0500000f


	//   ....[198]....
        /*06ac*/ 	.word	0x0500000f


	//   ....[199]....
        /*06b0*/ 	.word	0x0500000f


	//   ....[200]....
        /*06b4*/ 	.word	0x0500000f


	//   ....[201]....
        /*06b8*/ 	.word	0x0500000f


	//   ....[202]....
        /*06bc*/ 	.word	0x0500000f


	//   ....[203]....
        /*06c0*/ 	.word	0x0500000f


	//   ....[204]....
        /*06c4*/ 	.word	0x0500000f


	//   ....[205]....
        /*06c8*/ 	.word	0x0500000f


	//   ....[206]....
        /*06cc*/ 	.word	0x0500000f


	//   ....[207]....
        /*06d0*/ 	.word	0x0500000f


	//----- nvinfo : EIATTR_COOP_GROUP_INSTR_OFFSETS
	.align		4
.L_230:
        /*06d4*/ 	.byte	0x04, 0x28
        /*06d6*/ 	.short	(.L_232 - .L_231)


	//   ....[0]....
.L_231:
        /*06d8*/ 	.word	0x00000060


	//   ....[1]....
        /*06dc*/ 	.word	0x00000140


	//   ....[2]....
        /*06e0*/ 	.word	0x00000190


	//   ....[3]....
        /*06e4*/ 	.word	0x00000380


	//   ....[4]....
        /*06e8*/ 	.word	0x000004e0


	//   ....[5]....
        /*06ec*/ 	.word	0x00000600


	//   ....[6]....
        /*06f0*/ 	.word	0x00000760


	//   ....[7]....
        /*06f4*/ 	.word	0x000030d0


	//   ....[8]....
        /*06f8*/ 	.word	0x000030e0


	//   ....[9]....
        /*06fc*/ 	.word	0x00003b80


	//   ....[10]....
        /*0700*/ 	.word	0x00003b90


	//   ....[11]....
        /*0704*/ 	.word	0x000045a0


	//   ....[12]....
        /*0708*/ 	.word	0x000045b0


	//   ....[13]....
        /*070c*/ 	.word	0x00004970


	//   ....[14]....
        /*0710*/ 	.word	0x00004980


	//   ....[15]....
        /*0714*/ 	.word	0x000058b0


	//   ....[16]....
        /*0718*/ 	.word	0x000079c0


	//   ....[17]....
        /*071c*/ 	.word	0x00007f80


	//   ....[18]....
        /*0720*/ 	.word	0x00007f90


	//   ....[19]....
        /*0724*/ 	.word	0x00007fa0


	//   ....[20]....
        /*0728*/ 	.word	0x00007fb0


	//   ....[21]....
        /*072c*/ 	.word	0x00008fc0


	//   ....[22]....
        /*0730*/ 	.word	0x00008fd0


	//   ....[23]....
        /*0734*/ 	.word	0x00008fe0


	//   ....[24]....
        /*0738*/ 	.word	0x00008ff0


	//   ....[25]....
        /*073c*/ 	.word	0x0000abd0


	//   ....[26]....
        /*0740*/ 	.word	0x0000ac80


	//   ....[27]....
        /*0744*/ 	.word	0x0000ae70


	//   ....[28]....
        /*0748*/ 	.word	0x0000aee0


	//   ....[29]....
        /*074c*/ 	.word	0x0000b880


	//   ....[30]....
        /*0750*/ 	.word	0x0000c180


	//   ....[31]....
        /*0754*/ 	.word	0x0000c1e0


	//   ....[32]....
        /*0758*/ 	.word	0x0000c5c0


	//   ....[33]....
        /*075c*/ 	.word	0x0000c790


	//   ....[34]....
        /*0760*/ 	.word	0x0000d710


	//   ....[35]....
        /*0764*/ 	.word	0x0000d800


	//   ....[36]....
        /*0768*/ 	.word	0x0000d820


	//   ....[37]....
        /*076c*/ 	.word	0x0000d990


	//   ....[38]....
        /*0770*/ 	.word	0x0000db60


	//   ....[39]....
        /*0774*/ 	.word	0x0000f010


	//   ....[40]....
        /*0778*/ 	.word	0x0000f3e0


	//   ....[41]....
        /*077c*/ 	.word	0x0000f3f0


	//   ....[42]....
        /*0780*/ 	.word	0x0000f400


	//   ....[43]....
        /*0784*/ 	.word	0x0000f410


	//   ....[44]....
        /*0788*/ 	.word	0x00010140


	//   ....[45]....
        /*078c*/ 	.word	0x00010160


	//   ....[46]....
        /*0790*/ 	.word	0x00010400


	//   ....[47]....
        /*0794*/ 	.word	0x00010420


	//   ....[48]....
        /*0798*/ 	.word	0x00010cd0


	//   ....[49]....
        /*079c*/ 	.word	0x00010d10


	//   ....[50]....
        /*07a0*/ 	.word	0x000117d0


	//   ....[51]....
        /*07a4*/ 	.word	0x000117f0


	//   ....[52]....
        /*07a8*/ 	.word	0x00012e50


	//   ....[53]....
        /*07ac*/ 	.word	0x00012e80


	//   ....[54]....
        /*07b0*/ 	.word	0x000130c0


	//   ....[55]....
        /*07b4*/ 	.word	0x000130e0


	//   ....[56]....
        /*07b8*/ 	.word	0x00013390


	//   ....[57]....
        /*07bc*/ 	.word	0x00013580


	//   ....[58]....
        /*07c0*/ 	.word	0x000135b0


	//   ....[59]....
        /*07c4*/ 	.word	0x000135e0


	//   ....[60]....
        /*07c8*/ 	.word	0x00013610


	//   ....[61]....
        /*07cc*/ 	.word	0x00013640


	//   ....[62]....
        /*07d0*/ 	.word	0x00013670


	//   ....[63]....
        /*07d4*/ 	.word	0x00013800


	//   ....[64]....
        /*07d8*/ 	.word	0x00013830


	//   ....[65]....
        /*07dc*/ 	.word	0x00013860


	//   ....[66]....
        /*07e0*/ 	.word	0x00013890


	//   ....[67]....
        /*07e4*/ 	.word	0x000138c0


	//   ....[68]....
        /*07e8*/ 	.word	0x000138f0


	//   ....[69]....
        /*07ec*/ 	.word	0x00013980


	//   ....[70]....
        /*07f0*/ 	.word	0x000139b0


	//   ....[71]....
        /*07f4*/ 	.word	0x000139c0


	//   ....[72]....
        /*07f8*/ 	.word	0x00013a50


	//   ....[73]....
        /*07fc*/ 	.word	0x00014a20


	//   ....[74]....
        /*0800*/ 	.word	0x000173f0


	//   ....[75]....
        /*0804*/ 	.word	0x00017410


	//   ....[76]....
        /*0808*/ 	.word	0x000174a0


	//   ....[77]....
        /*080c*/ 	.word	0x000174c0


	//   ....[78]....
        /*0810*/ 	.word	0x00017540


	//   ....[79]....
        /*0814*/ 	.word	0x00017560


	//   ....[80]....
        /*0818*/ 	.word	0x00017570


	//   ....[81]....
        /*081c*/ 	.word	0x00017580


	//   ....[82]....
        /*0820*/ 	.word	0x00017d80


	//   ....[83]....
        /*0824*/ 	.word	0x00017db0


	//   ....[84]....
        /*0828*/ 	.word	0x00017e50


	//   ....[85]....
        /*082c*/ 	.word	0x00017e70


	//   ....[86]....
        /*0830*/ 	.word	0x00017ef0


	//   ....[87]....
        /*0834*/ 	.word	0x00017f10


	//   ....[88]....
        /*0838*/ 	.word	0x00017f20


	//   ....[89]....
        /*083c*/ 	.word	0x00017f90


	//   ....[90]....
        /*0840*/ 	.word	0x000183b0


	//   ....[91]....
        /*0844*/ 	.word	0x00018470


	//   ....[92]....
        /*0848*/ 	.word	0x000185c0


	//   ....[93]....
        /*084c*/ 	.word	0x00018600


	//   ....[94]....
        /*0850*/ 	.word	0x00018610


	//   ....[95]....
        /*0854*/ 	.word	0x00018620


	//   ....[96]....
        /*0858*/ 	.word	0x00018770


	//   ....[97]....
        /*085c*/ 	.word	0x000188c0


	//   ....[98]....
        /*0860*/ 	.word	0x000190c0


	//   ....[99]....
        /*0864*/ 	.word	0x000190e0


	//   ....[100]....
        /*0868*/ 	.word	0x00019130


	//   ....[101]....
        /*086c*/ 	.word	0x00019140


	//   ....[102]....
        /*0870*/ 	.word	0x00019180


	//   ....[103]....
        /*0874*/ 	.word	0x00019190


	//   ....[104]....
        /*0878*/ 	.word	0x000191a0


	//   ....[105]....
        /*087c*/ 	.word	0x000191e0


	//   ....[106]....
        /*0880*/ 	.word	0x000194e0


	//   ....[107]....
        /*0884*/ 	.word	0x00019520


	//   ....[108]....
        /*0888*/ 	.word	0x00019540


	//   ....[109]....
        /*088c*/ 	.word	0x00019560


	//   ....[110]....
        /*0890*/ 	.word	0x00019590


	//   ....[111]....
        /*0894*/ 	.word	0x000195b0


	//   ....[112]....
        /*0898*/ 	.word	0x000196b0


	//   ....[113]....
        /*089c*/ 	.word	0x00019800


	//   ....[114]....
        /*08a0*/ 	.word	0x00019e40


	//   ....[115]....
        /*08a4*/ 	.word	0x00019e70


	//   ....[116]....
        /*08a8*/ 	.word	0x00019ed0


	//   ....[117]....
        /*08ac*/ 	.word	0x00019f00


	//   ....[118]....
        /*08b0*/ 	.word	0x00019f30


	//   ....[119]....
        /*08b4*/ 	.word	0x00019f60


	//   ....[120]....
        /*08b8*/ 	.word	0x00019f90


	//   ....[121]....
        /*08bc*/ 	.word	0x00019fc0


	//   ....[122]....
        /*08c0*/ 	.word	0x0001a160


	//   ....[123]....
        /*08c4*/ 	.word	0x0001a190


	//   ....[124]....
        /*08c8*/ 	.word	0x0001a1c0


	//   ....[125]....
        /*08cc*/ 	.word	0x0001a1f0


	//   ....[126]....
        /*08d0*/ 	.word	0x0001a220


	//   ....[127]....
        /*08d4*/ 	.word	0x0001a250


	//   ....[128]....
        /*08d8*/ 	.word	0x0001a310


	//   ....[129]....
        /*08dc*/ 	.word	0x0001a330


	//   ....[130]....
        /*08e0*/ 	.word	0x0001a340


	//   ....[131]....
        /*08e4*/ 	.word	0x0001a3a0


	//   ....[132]....
        /*08e8*/ 	.word	0x0001a9c0


	//   ....[133]....
        /*08ec*/ 	.word	0x0001acd0


	//   ....[134]....
        /*08f0*/ 	.word	0x0001ad60


	//   ....[135]....
        /*08f4*/ 	.word	0x0001ae30


	//   ....[136]....
        /*08f8*/ 	.word	0x0001aec0


	//   ....[137]....
        /*08fc*/ 	.word	0x0001afa0


	//   ....[138]....
        /*0900*/ 	.word	0x0001b030


	//   ....[139]....
        /*0904*/ 	.word	0x0001b1b0


	//   ....[140]....
        /*0908*/ 	.word	0x0001b240


	//   ....[141]....
        /*090c*/ 	.word	0x0001b290


	//   ....[142]....
        /*0910*/ 	.word	0x0001b2e0


	//   ....[143]....
        /*0914*/ 	.word	0x0001b3d0


	//   ....[144]....
        /*0918*/ 	.word	0x0001b460


	//   ....[145]....
        /*091c*/ 	.word	0x0001b4b0


	//   ....[146]....
        /*0920*/ 	.word	0x0001b500


	//   ....[147]....
        /*0924*/ 	.word	0x0001b750


	//   ....[148]....
        /*0928*/ 	.word	0x0001ba30


	//   ....[149]....
        /*092c*/ 	.word	0x0001bb20


	//   ....[150]....
        /*0930*/ 	.word	0x0001bbc0


	//   ....[151]....
        /*0934*/ 	.word	0x0001bc20


	//   ....[152]....
        /*0938*/ 	.word	0x0001bd10


	//   ....[153]....
        /*093c*/ 	.word	0x0001bd80


	//   ....[154]....
        /*0940*/ 	.word	0x0001be70


	//   ....[155]....
        /*0944*/ 	.word	0x0001bee0


	//   ....[156]....
        /*0948*/ 	.word	0x0001bf80


	//   ....[157]....
        /*094c*/ 	.word	0x0001c070


	//   ....[158]....
        /*0950*/ 	.word	0x0001c0e0


	//   ....[159]....
        /*0954*/ 	.word	0x0001c140


	//   ....[160]....
        /*0958*/ 	.word	0x0001c230


	//   ....[161]....
        /*095c*/ 	.word	0x0001c290


	//   ....[162]....
        /*0960*/ 	.word	0x0001c390


	//   ....[163]....
        /*0964*/ 	.word	0x0001c3f0


	//   ....[164]....
        /*0968*/ 	.word	0x0001c4d0


	//   ....[165]....
        /*096c*/ 	.word	0x0001c610


	//   ....[166]....
        /*0970*/ 	.word	0x0001c710


	//   ....[167]....
        /*0974*/ 	.word	0x0001c990


	//   ....[168]....
        /*0978*/ 	.word	0x0001c9e0


	//   ....[169]....
        /*097c*/ 	.word	0x0001cbb0


	//   ....[170]....
        /*0980*/ 	.word	0x0001cc00


	//   ....[171]....
        /*0984*/ 	.word	0x0001cdd0


	//   ....[172]....
        /*0988*/ 	.word	0x0001ce20


	//   ....[173]....
        /*098c*/ 	.word	0x0001cf10


	//   ....[174]....
        /*0990*/ 	.word	0x0001cfb0


	//   ....[175]....
        /*0994*/ 	.word	0x0001d010


	//   ....[176]....
        /*0998*/ 	.word	0x0001d0c0


	//   ....[177]....
        /*099c*/ 	.word	0x0001d120


	//   ....[178]....
        /*09a0*/ 	.word	0x0001d1d0


	//   ....[179]....
        /*09a4*/ 	.word	0x0001d230


	//   ....[180]....
        /*09a8*/ 	.word	0x0001d2e0


	//   ....[181]....
        /*09ac*/ 	.word	0x0001d3d0


	//   ....[182]....
        /*09b0*/ 	.word	0x0001d4b0


	//   ....[183]....
        /*09b4*/ 	.word	0x0001d5c0


	//   ....[184]....
        /*09b8*/ 	.word	0x0001d6c0


	//   ....[185]....
        /*09bc*/ 	.word	0x0001d7f0


	//   ....[186]....
        /*09c0*/ 	.word	0x0001d8d0


	//   ....[187]....
        /*09c4*/ 	.word	0x0001d9d0


	//   ....[188]....
        /*09c8*/ 	.word	0x0001dab0


	//   ....[189]....
        /*09cc*/ 	.word	0x0001db40


	//   ....[190]....
        /*09d0*/ 	.word	0x0001dbe0


	//   ....[191]....
        /*09d4*/ 	.word	0x0001dd60


	//   ....[192]....
        /*09d8*/ 	.word	0x0001ddd0


	//   ....[193]....
        /*09dc*/ 	.word	0x0001de40


	//   ....[194]....
        /*09e0*/ 	.word	0x0001deb0


	//   ....[195]....
        /*09e4*/ 	.word	0x0001df20


	//   ....[196]....
        /*09e8*/ 	.word	0x0001dfa0


	//   ....[197]....
        /*09ec*/ 	.word	0x0001e020


	//   ....[198]....
        /*09f0*/ 	.word	0x0001e0b0


	//   ....[199]....
        /*09f4*/ 	.word	0x0001e120


	//   ....[200]....
        /*09f8*/ 	.word	0x0001e190


	//   ....[201]....
        /*09fc*/ 	.word	0x0001e200


	//   ....[202]....
        /*0a00*/ 	.word	0x0001e280


	//   ....[203]....
        /*0a04*/ 	.word	0x0001e2f0


	//   ....[204]....
        /*0a08*/ 	.word	0x0001e390


	//   ....[205]....
        /*0a0c*/ 	.word	0x0001e3e0


	//   ....[206]....
        /*0a10*/ 	.word	0x0001e470


	//   ....[207]....
        /*0a14*/ 	.word	0x0001e5a0


	//----- nvinfo : EIATTR_REG_RECONFIG
	.align		4
.L_232:
        /*0a18*/ 	.byte	0x01, 0x54
	.zero		2


	//----- nvinfo : EIATTR_SYSCALL_OFFSETS
	.align		4
        /*0a1c*/ 	.byte	0x04, 0x46
        /*0a1e*/ 	.short	(.L_234 - .L_233)


	//   ....[0]....
.L_233:
        /*0a20*/ 	.word	0x00002350


	//   ....[1]....
        /*0a24*/ 	.word	0x000024a0


	//   ....[2]....
        /*0a28*/ 	.word	0x00007b60


	//   ....[3]....
        /*0a2c*/ 	.word	0x00007ef0


	//   ....[4]....
        /*0a30*/ 	.word	0x00016810


	//   ....[5]....
        /*0a34*/ 	.word	0x00016960


	//   ....[6]....
        /*0a38*/ 	.word	0x00016a50


	//   ....[7]....
        /*0a3c*/ 	.word	0x000179e0


	//----- nvinfo : EIATTR_MBARRIER_INSTR_OFFSETS
	.align		4
.L_234:
        /*0a40*/ 	.byte	0x04, 0x39
        /*0a42*/ 	.short	(.L_236 - .L_235)


	//   ....[0]....
.L_235:
        /*0a44*/ 	.word	0x00000270
        /*0a48*/ 	.word	0x000000ff
        /*0a4c*/ 	.word	0x00028c00
        /*0a50*/ 	.short	0x0100
        /*0a52*/ 	.byte	0x08
	.zero		1


	//   ....[1]....
        /*0a54*/ 	.word	0x00000280
        /*0a58*/ 	.word	0x000000ff
        /*0a5c*/ 	.word	0x00028c20
        /*0a60*/ 	.short	0x0100
        /*0a62*/ 	.byte	0x08
	.zero		1


	//   ....[2]....
        /*0a64*/ 	.word	0x00000330
        /*0a68*/ 	.word	0x000000ff
        /*0a6c*/ 	.word	0x00028c30
        /*0a70*/ 	.short	0x0100
        /*0a72*/ 	.byte	0x06
	.zero		1


	//   ....[3]....
        /*0a74*/ 	.word	0x00000340
        /*0a78*/ 	.word	0x000000ff
        /*0a7c*/ 	.word	0x00028c40
        /*0a80*/ 	.short	0x0100
        /*0a82*/ 	.byte	0x06
	.zero		1


	//   ....[4]....
        /*0a84*/ 	.word	0x00000350
        /*0a88*/ 	.word	0x000000ff
        /*0a8c*/ 	.word	0x00028c38
        /*0a90*/ 	.short	0x0100
        /*0a92*/ 	.byte	0x06
	.zero		1


	//   ....[5]....
        /*0a94*/ 	.word	0x00000360
        /*0a98*/ 	.word	0x000000ff
        /*0a9c*/ 	.word	0x00028c48
        /*0aa0*/ 	.short	0x0100
        /*0aa2*/ 	.byte	0x06
	.zero		1


	//   ....[6]....
        /*0aa4*/ 	.word	0x00000490
        /*0aa8*/ 	.word	0x000000ff
        /*0aac*/ 	.word	0x00028c50
        /*0ab0*/ 	.short	0x0100
        /*0ab2*/ 	.byte	0x08
	.zero		1


	//   ....[7]....
        /*0ab4*/ 	.word	0x000004a0
        /*0ab8*/ 	.word	0x000000ff
        /*0abc*/ 	.word	0x00028c60
        /*0ac0*/ 	.short	0x0100
        /*0ac2*/ 	.byte	0x08
	.zero		1


	//   ....[8]....
        /*0ac4*/ 	.word	0x000004b0
        /*0ac8*/ 	.word	0x000000ff
        /*0acc*/ 	.word	0x00028c58
        /*0ad0*/ 	.short	0x0100
        /*0ad2*/ 	.byte	0x08
	.zero		1


	//   ....[9]....
        /*0ad4*/ 	.word	0x000004c0
        /*0ad8*/ 	.word	0x000000ff
        /*0adc*/ 	.word	0x00028c68
        /*0ae0*/ 	.short	0x0100
        /*0ae2*/ 	.byte	0x08
	.zero		1


	//   ....[10]....
        /*0ae4*/ 	.word	0x000005b0
        /*0ae8*/ 	.word	0x000000ff
        /*0aec*/ 	.word	0x00028c70
        /*0af0*/ 	.short	0x0100
        /*0af2*/ 	.byte	0x06
	.zero		1


	//   ....[11]....
        /*0af4*/ 	.word	0x000005c0
        /*0af8*/ 	.word	0x000000ff
        /*0afc*/ 	.word	0x00028c80
        /*0b00*/ 	.short	0x0100
        /*0b02*/ 	.byte	0x06
	.zero		1


	//   ....[12]....
        /*0b04*/ 	.word	0x000005d0
        /*0b08*/ 	.word	0x000000ff
        /*0b0c*/ 	.word	0x00028c78
        /*0b10*/ 	.short	0x0100
        /*0b12*/ 	.byte	0x06
	.zero		1


	//   ....[13]....
        /*0b14*/ 	.word	0x000005e0
        /*0b18*/ 	.word	0x000000ff
        /*0b1c*/ 	.word	0x00028c88
        /*0b20*/ 	.short	0x0100
        /*0b22*/ 	.byte	0x06
	.zero		1


	//   ....[14]....
        /*0b24*/ 	.word	0x00000710
        /*0b28*/ 	.word	0x000000ff
        /*0b2c*/ 	.word	0x00028c90
        /*0b30*/ 	.short	0x0100
        /*0b32*/ 	.byte	0x08
	.zero		1


	//   ....[15]....
        /*0b34*/ 	.word	0x00000720
        /*0b38*/ 	.word	0x000000ff
        /*0b3c*/ 	.word	0x00028ca0
        /*0b40*/ 	.short	0x0100
        /*0b42*/ 	.byte	0x08
	.zero		1


	//   ....[16]....
        /*0b44*/ 	.word	0x00000730
        /*0b48*/ 	.word	0x000000ff
        /*0b4c*/ 	.word	0x00028c98
        /*0b50*/ 	.short	0x0100
        /*0b52*/ 	.byte	0x08
	.zero		1


	//   ....[17]....
        /*0b54*/ 	.word	0x00000740
        /*0b58*/ 	.word	0x000000ff
        /*0b5c*/ 	.word	0x00028ca8
        /*0b60*/ 	.short	0x0100
        /*0b62*/ 	.byte	0x08
	.zero		1


	//   ....[18]....
        /*0b64*/ 	.word	0x00000870
        /*0b68*/ 	.word	0x000000ff
        /*0b6c*/ 	.word	0x00028cb0
        /*0b70*/ 	.short	0x0100
        /*0b72*/ 	.byte	0x08
	.zero		1


	//   ....[19]....
        /*0b74*/ 	.word	0x00000880
        /*0b78*/ 	.word	0x000000ff
        /*0b7c*/ 	.word	0x00028cc0
        /*0b80*/ 	.short	0x0100
        /*0b82*/ 	.byte	0x08
	.zero		1


	//   ....[20]....
        /*0b84*/ 	.word	0x00000890
        /*0b88*/ 	.word	0x000000ff
        /*0b8c*/ 	.word	0x00028cb8
        /*0b90*/ 	.short	0x0100
        /*0b92*/ 	.byte	0x08
	.zero		1


	//   ....[21]....
        /*0b94*/ 	.word	0x000008a0
        /*0b98*/ 	.word	0x000000ff
        /*0b9c*/ 	.word	0x00028cc8
        /*0ba0*/ 	.short	0x0100
        /*0ba2*/ 	.byte	0x08
	.zero		1


	//   ....[22]....
        /*0ba4*/ 	.word	0x00003080
        /*0ba8*/ 	.word	0x0000003a
        /*0bac*/ 	.word	0x00028c90
        /*0bb0*/ 	.short	0x010a
        /*0bb2*/ 	.byte	0x3f
	.zero		1


	//   ....[23]....
        /*0bb4*/ 	.word	0x00003b30
        /*0bb8*/ 	.word	0x0000003a
        /*0bbc*/ 	.word	0x00028c90
        /*0bc0*/ 	.short	0x010a
        /*0bc2*/ 	.byte	0x3f
	.zero		1


	//   ....[24]....
        /*0bc4*/ 	.word	0x00004410
        /*0bc8*/ 	.word	0x0000003a
        /*0bcc*/ 	.word	0x00028c90
        /*0bd0*/ 	.short	0x010a
        /*0bd2*/ 	.byte	0x3f
	.zero		1


	//   ....[25]....
        /*0bd4*/ 	.word	0x000047d0
        /*0bd8*/ 	.word	0x00000004
        /*0bdc*/ 	.word	0x00000000
        /*0be0*/ 	.short	0x0101
        /*0be2*/ 	.byte	0x3f
	.zero		1


	//   ....[26]....
        /*0be4*/ 	.word	0x00004810
        /*0be8*/ 	.word	0x0000003a
        /*0bec*/ 	.word	0x00028cb0
        /*0bf0*/ 	.short	0x010a
        /*0bf2*/ 	.byte	0x3f
	.zero		1


	//   ....[27]....
        /*0bf4*/ 	.word	0x00005140
        /*0bf8*/ 	.word	0x0000003a
        /*0bfc*/ 	.word	0x00000000
        /*0c00*/ 	.short	0x0101
        /*0c02*/ 	.byte	0x3f
	.zero		1


	//   ....[28]....
        /*0c04*/ 	.word	0x000059c0
        /*0c08*/ 	.word	0x0000000a
        /*0c0c*/ 	.word	0x00028c50
        /*0c10*/ 	.short	0x010a
        /*0c12*/ 	.byte	0x3f
	.zero		1


	//   ....[29]....
        /*0c14*/ 	.word	0x00005d90
        /*0c18*/ 	.word	0x0000000a
        /*0c1c*/ 	.word	0x00000000
        /*0c20*/ 	.short	0x0101
        /*0c22*/ 	.byte	0x3f
	.zero		1


	//   ....[30]....
        /*0c24*/ 	.word	0x00006690
        /*0c28*/ 	.word	0x0000000a
        /*0c2c*/ 	.word	0x00028c50
        /*0c30*/ 	.short	0x010a
        /*0c32*/ 	.byte	0x3f
	.zero		1


	//   ....[31]....
        /*0c34*/ 	.word	0x000066e0
        /*0c38*/ 	.word	0x0000000a
        /*0c3c*/ 	.word	0x00028c50
        /*0c40*/ 	.short	0x010a
        /*0c42*/ 	.byte	0x3f
	.zero		1


	//   ....[32]....
        /*0c44*/ 	.word	0x00006a20
        /*0c48*/ 	.word	0x0000000a
        /*0c4c*/ 	.word	0x00000000
        /*0c50*/ 	.short	0x0101
        /*0c52*/ 	.byte	0x3f
	.zero		1


	//   ....[33]....
        /*0c54*/ 	.word	0x00007c00
        /*0c58*/ 	.word	0x00000002
        /*0c5c*/ 	.word	0x00028c00
        /*0c60*/ 	.short	0x010a
        /*0c62*/ 	.byte	0x3f
	.zero		1


	//   ....[34]....
        /*0c64*/ 	.word	0x00007c50
        /*0c68*/ 	.word	0x00000002
        /*0c6c*/ 	.word	0x00028c00
        /*0c70*/ 	.short	0x010a
        /*0c72*/ 	.byte	0x3f
	.zero		1


	//   ....[35]....
        /*0c74*/ 	.word	0x00008250
        /*0c78*/ 	.word	0x00000002
        /*0c7c*/ 	.word	0x00028c00
        /*0c80*/ 	.short	0x010a
        /*0c82*/ 	.byte	0x3f
	.zero		1


	//   ....[36]....
        /*0c84*/ 	.word	0x000091c0
        /*0c88*/ 	.word	0x00000002
        /*0c8c*/ 	.word	0x00028c00
        /*0c90*/ 	.short	0x010a
        /*0c92*/ 	.byte	0x3f
	.zero		1


	//   ....[37]....
        /*0c94*/ 	.word	0x0000a020
        /*0c98*/ 	.word	0x0000000c
        /*0c9c*/ 	.word	0x00028c30
        /*0ca0*/ 	.short	0x010a
        /*0ca2*/ 	.byte	0x3f
	.zero		1


	//   ....[38]....
        /*0ca4*/ 	.word	0x0000a0d0
        /*0ca8*/ 	.word	0x0000000c
        /*0cac*/ 	.word	0x00028c30
        /*0cb0*/ 	.short	0x010a
        /*0cb2*/ 	.byte	0x3f
	.zero		1


	//   ....[39]....
        /*0cb4*/ 	.word	0x0000b0f0
        /*0cb8*/ 	.word	0x00000015
        /*0cbc*/ 	.word	0x00000000
        /*0cc0*/ 	.short	0x0101
        /*0cc2*/ 	.byte	0x3f
	.zero		1


	//   ....[40]....
        /*0cc4*/ 	.word	0x0000b580
        /*0cc8*/ 	.word	0x0000000c
        /*0ccc*/ 	.word	0x00028c50
        /*0cd0*/ 	.short	0x010a
        /*0cd2*/ 	.byte	0x3f
	.zero		1


	//   ....[41]....
        /*0cd4*/ 	.word	0x0000b620
        /*0cd8*/ 	.word	0x0000000c
        /*0cdc*/ 	.word	0x00028c50
        /*0ce0*/ 	.short	0x010a
        /*0ce2*/ 	.byte	0x3f
	.zero		1


	//   ....[42]....
        /*0ce4*/ 	.word	0x0000b910
        /*0ce8*/ 	.word	0x0000000c
        /*0cec*/ 	.word	0x00000000
        /*0cf0*/ 	.short	0x0101
        /*0cf2*/ 	.byte	0x3f
	.zero		1


	//   ....[43]....
        /*0cf4*/ 	.word	0x0000ba20
        /*0cf8*/ 	.word	0x0000000e
        /*0cfc*/ 	.word	0x00028c30
        /*0d00*/ 	.short	0x010a
        /*0d02*/ 	.byte	0x3f
	.zero		1


	//   ....[44]....
        /*0d04*/ 	.word	0x0000bad0
        /*0d08*/ 	.word	0x0000000e
        /*0d0c*/ 	.word	0x00028c30
        /*0d10*/ 	.short	0x010a
        /*0d12*/ 	.byte	0x3f
	.zero		1


	//   ....[45]....
        /*0d14*/ 	.word	0x0000c3c0
        /*0d18*/ 	.word	0x000000aa
        /*0d1c*/ 	.word	0x00000000
        /*0d20*/ 	.short	0x0101
        /*0d22*/ 	.byte	0x3f
	.zero		1


	//   ....[46]....
        /*0d24*/ 	.word	0x0000d440
        /*0d28*/ 	.word	0x0000000e
        /*0d2c*/ 	.word	0x00028c50
        /*0d30*/ 	.short	0x010a
        /*0d32*/ 	.byte	0x3f
	.zero		1


	//   ....[47]....
        /*0d34*/ 	.word	0x0000d490
        /*0d38*/ 	.word	0x0000000e
        /*0d3c*/ 	.word	0x00028c50
        /*0d40*/ 	.short	0x010a
        /*0d42*/ 	.byte	0x3f
	.zero		1


	//   ....[48]....
        /*0d44*/ 	.word	0x0000d7a0
        /*0d48*/ 	.word	0x0000000e
        /*0d4c*/ 	.word	0x00000000
        /*0d50*/ 	.short	0x0101
        /*0d52*/ 	.byte	0x3f
	.zero		1


	//   ....[49]....
        /*0d54*/ 	.word	0x000100c0
        /*0d58*/ 	.word	0x00000000
        /*0d5c*/ 	.word	0x00000000
        /*0d60*/ 	.short	0x0101
        /*0d62*/ 	.byte	0x3f
	.zero		1


	//   ....[50]....
        /*0d64*/ 	.word	0x00010d30
        /*0d68*/ 	.word	0x00000004
        /*0d6c*/ 	.word	0x00000000
        /*0d70*/ 	.short	0x0101
        /*0d72*/ 	.byte	0x3f
	.zero		1


	//   ....[51]....
        /*0d74*/ 	.word	0x00014b00
        /*0d78*/ 	.word	0x00000011
        /*0d7c*/ 	.word	0x00028c20
        /*0d80*/ 	.short	0x010a
        /*0d82*/ 	.byte	0x3f
	.zero		1


	//   ....[52]....
        /*0d84*/ 	.word	0x00014b90
        /*0d88*/ 	.word	0x00000003
        /*0d8c*/ 	.word	0x00028ca0
        /*0d90*/ 	.short	0x010a
        /*0d92*/ 	.byte	0x3f
	.zero		1


	//   ....[53]....
        /*0d94*/ 	.word	0x00014de0
        /*0d98*/ 	.word	0x00000003
        /*0d9c*/ 	.word	0x00028cc0
        /*0da0*/ 	.short	0x010a
        /*0da2*/ 	.byte	0x3f
	.zero		1


	//   ....[54]....
        /*0da4*/ 	.word	0x000157b0
        /*0da8*/ 	.word	0x00000008
        /*0dac*/ 	.word	0x00028ca0
        /*0db0*/ 	.short	0x010a
        /*0db2*/ 	.byte	0x3f
	.zero		1


	//   ....[55]....
        /*0db4*/ 	.word	0x000159f0
        /*0db8*/ 	.word	0x00000008
        /*0dbc*/ 	.word	0x00028cc0
        /*0dc0*/ 	.short	0x010a
        /*0dc2*/ 	.byte	0x3f
	.zero		1


	//   ....[56]....
        /*0dc4*/ 	.word	0x000171d0
        /*0dc8*/ 	.word	0x0000001e
        /*0dcc*/ 	.word	0x00028c40
        /*0dd0*/ 	.short	0x010a
        /*0dd2*/ 	.byte	0x3f
	.zero		1


	//   ....[57]....
        /*0dd4*/ 	.word	0x00017680
        /*0dd8*/ 	.word	0x0000001e
        /*0ddc*/ 	.word	0x00028c30
        /*0de0*/ 	.short	0x0107
        /*0de2*/ 	.byte	0x3f
	.zero		1


	//   ....[58]....
        /*0de4*/ 	.word	0x00017750
        /*0de8*/ 	.word	0x0000001e
        /*0dec*/ 	.word	0x00028c30
        /*0df0*/ 	.short	0x0101
        /*0df2*/ 	.byte	0x3f
	.zero		1


	//   ....[59]....
        /*0df4*/ 	.word	0x00018030
        /*0df8*/ 	.word	0x00000011
        /*0dfc*/ 	.word	0x00028c00
        /*0e00*/ 	.short	0x0107
        /*0e02*/ 	.byte	0x3f
	.zero		1


	//   ....[60]....
        /*0e04*/ 	.word	0x00018120
        /*0e08*/ 	.word	0x00000011
        /*0e0c*/ 	.word	0x00028c00
        /*0e10*/ 	.short	0x0101
        /*0e12*/ 	.byte	0x3f
	.zero		1


	//   ....[61]....
        /*0e14*/ 	.word	0x00018140
        /*0e18*/ 	.word	0x00000011
        /*0e1c*/ 	.word	0x00028c20
        /*0e20*/ 	.short	0x010a
        /*0e22*/ 	.byte	0x3f
	.zero		1


	//   ....[62]....
        /*0e24*/ 	.word	0x000181d0
        /*0e28*/ 	.word	0x0000001e
        /*0e2c*/ 	.word	0x00028c60
        /*0e30*/ 	.short	0x010a
        /*0e32*/ 	.byte	0x3f
	.zero		1


	//   ....[63]....
        /*0e34*/ 	.word	0x00018ae0
        /*0e38*/ 	.word	0x0000001e
        /*0e3c*/ 	.word	0x00028c50
        /*0e40*/ 	.short	0x0107
        /*0e42*/ 	.byte	0x3f
	.zero		1


	//   ....[64]....
        /*0e44*/ 	.word	0x00018bb0
        /*0e48*/ 	.word	0x0000001e
        /*0e4c*/ 	.word	0x00028c50
        /*0e50*/ 	.short	0x0101
        /*0e52*/ 	.byte	0x3f
	.zero		1


	//   ....[65]....
        /*0e54*/ 	.word	0x00018f40
        /*0e58*/ 	.word	0x00000006
        /*0e5c*/ 	.word	0x00028c40
        /*0e60*/ 	.short	0x010a
        /*0e62*/ 	.byte	0x3f
	.zero		1


	//   ....[66]....
        /*0e64*/ 	.word	0x00019260
        /*0e68*/ 	.word	0x00000006
        /*0e6c*/ 	.word	0x00028c30
        /*0e70*/ 	.short	0x0107
        /*0e72*/ 	.byte	0x3f
	.zero		1


	//   ....[67]....
        /*0e74*/ 	.word	0x00019320
        /*0e78*/ 	.word	0x00000006
        /*0e7c*/ 	.word	0x00028c30
        /*0e80*/ 	.short	0x0101
        /*0e82*/ 	.byte	0x3f
	.zero		1


	//   ....[68]....
        /*0e84*/ 	.word	0x00019350
        /*0e88*/ 	.word	0x00000006
        /*0e8c*/ 	.word	0x00028c60
        /*0e90*/ 	.short	0x010a
        /*0e92*/ 	.byte	0x3f
	.zero		1


	//   ....[69]....
        /*0e94*/ 	.word	0x00019a00
        /*0e98*/ 	.word	0x00000006
        /*0e9c*/ 	.word	0x00028c50
        /*0ea0*/ 	.short	0x0107
        /*0ea2*/ 	.byte	0x3f
	.zero		1


	//   ....[70]....
        /*0ea4*/ 	.word	0x00019ac0
        /*0ea8*/ 	.word	0x00000006
        /*0eac*/ 	.word	0x00028c50
        /*0eb0*/ 	.short	0x0101
        /*0eb2*/ 	.byte	0x3f
	.zero		1


	//   ....[71]....
        /*0eb4*/ 	.word	0x0001a940
        /*0eb8*/ 	.word	0x00000007
        /*0ebc*/ 	.word	0x00028c20
        /*0ec0*/ 	.short	0x010a
        /*0ec2*/ 	.byte	0x3f
	.zero		1


	//   ....[72]....
        /*0ec4*/ 	.word	0x0001aab0
        /*0ec8*/ 	.word	0x00000005
        /*0ecc*/ 	.word	0x00028c40
        /*0ed0*/ 	.short	0x010a
        /*0ed2*/ 	.byte	0x3f
	.zero		1


	//   ....[73]....
        /*0ed4*/ 	.word	0x0001ab50
        /*0ed8*/ 	.word	0x00000003
        /*0edc*/ 	.word	0x00028c40
        /*0ee0*/ 	.short	0x010a
        /*0ee2*/ 	.byte	0x3f
	.zero		1


	//   ....[74]....
        /*0ee4*/ 	.word	0x0001ab90
        /*0ee8*/ 	.word	0x00000005
        /*0eec*/ 	.word	0x00028c60
        /*0ef0*/ 	.short	0x010a
        /*0ef2*/ 	.byte	0x3f
	.zero		1


	//   ....[75]....
        /*0ef4*/ 	.word	0x0001abd0
        /*0ef8*/ 	.word	0x00000003
        /*0efc*/ 	.word	0x00028c60
        /*0f00*/ 	.short	0x010a
        /*0f02*/ 	.byte	0x3f
	.zero		1


	//   ....[76]....
        /*0f04*/ 	.word	0x0001ac30
        /*0f08*/ 	.word	0x0000003a
        /*0f0c*/ 	.word	0x00028c90
        /*0f10*/ 	.short	0x010a
        /*0f12*/ 	.byte	0x3f
	.zero		1


	//   ....[77]....
        /*0f14*/ 	.word	0x0001ad90
        /*0f18*/ 	.word	0x0000003a
        /*0f1c*/ 	.word	0x00028c90
        /*0f20*/ 	.short	0x010a
        /*0f22*/ 	.byte	0x3f
	.zero		1


	//   ....[78]....
        /*0f24*/ 	.word	0x0001af00
        /*0f28*/ 	.word	0x0000003a
        /*0f2c*/ 	.word	0x00028c90
        /*0f30*/ 	.short	0x010a
        /*0f32*/ 	.byte	0x3f
	.zero		1


	//   ....[79]....
        /*0f34*/ 	.word	0x0001b060
        /*0f38*/ 	.word	0x0000003a
        /*0f3c*/ 	.word	0x00028cb0
        /*0f40*/ 	.short	0x010a
        /*0f42*/ 	.byte	0x3f
	.zero		1


	//   ....[80]....
        /*0f44*/ 	.word	0x0001b0b0
        /*0f48*/ 	.word	0x0000000a
        /*0f4c*/ 	.word	0x00028c50
        /*0f50*/ 	.short	0x010a
        /*0f52*/ 	.byte	0x3f
	.zero		1


	//   ....[81]....
        /*0f54*/ 	.word	0x0001b100
        /*0f58*/ 	.word	0x0000000a
        /*0f5c*/ 	.word	0x00028c50
        /*0f60*/ 	.short	0x010a
        /*0f62*/ 	.byte	0x3f
	.zero		1


	//   ....[82]....
        /*0f64*/ 	.word	0x0001b320
        /*0f68*/ 	.word	0x00000002
        /*0f6c*/ 	.word	0x00028c00
        /*0f70*/ 	.short	0x010a
        /*0f72*/ 	.byte	0x3f
	.zero		1


	//   ....[83]....
        /*0f74*/ 	.word	0x0001b530
        /*0f78*/ 	.word	0x00000002
        /*0f7c*/ 	.word	0x00028c00
        /*0f80*/ 	.short	0x010a
        /*0f82*/ 	.byte	0x3f
	.zero		1


	//   ....[84]....
        /*0f84*/ 	.word	0x0001b580
        /*0f88*/ 	.word	0x0000000c
        /*0f8c*/ 	.word	0x00028c30
        /*0f90*/ 	.short	0x010a
        /*0f92*/ 	.byte	0x3f
	.zero		1


	//   ....[85]....
        /*0f94*/ 	.word	0x0001b5d0
        /*0f98*/ 	.word	0x0000000c
        /*0f9c*/ 	.word	0x00028c50
        /*0fa0*/ 	.short	0x010a
        /*0fa2*/ 	.byte	0x3f
	.zero		1


	//   ....[86]....
        /*0fa4*/ 	.word	0x0001b620
        /*0fa8*/ 	.word	0x0000000e
        /*0fac*/ 	.word	0x00028c30
        /*0fb0*/ 	.short	0x010a
        /*0fb2*/ 	.byte	0x3f
	.zero		1


	//   ....[87]....
        /*0fb4*/ 	.word	0x0001b670
        /*0fb8*/ 	.word	0x0000000e
        /*0fbc*/ 	.word	0x00028c50
        /*0fc0*/ 	.short	0x010a
        /*0fc2*/ 	.byte	0x3f
	.zero		1


	//   ....[88]....
        /*0fc4*/ 	.word	0x0001b810
        /*0fc8*/ 	.word	0x00000011
        /*0fcc*/ 	.word	0x00028c20
        /*0fd0*/ 	.short	0x010a
        /*0fd2*/ 	.byte	0x3f
	.zero		1


	//   ....[89]....
        /*0fd4*/ 	.word	0x0001b860
        /*0fd8*/ 	.word	0x00000003
        /*0fdc*/ 	.word	0x00028ca0
        /*0fe0*/ 	.short	0x010a
        /*0fe2*/ 	.byte	0x3f
	.zero		1


	//   ....[90]....
        /*0fe4*/ 	.word	0x0001b8b0
        /*0fe8*/ 	.word	0x00000003
        /*0fec*/ 	.word	0x00028cc0
        /*0ff0*/ 	.short	0x010a
        /*0ff2*/ 	.byte	0x3f
	.zero		1


	//   ....[91]....
        /*0ff4*/ 	.word	0x0001b900
        /*0ff8*/ 	.word	0x00000008
        /*0ffc*/ 	.word	0x00028ca0
        /*1000*/ 	.short	0x010a
        /*1002*/ 	.byte	0x3f
	.zero		1


	//   ....[92]....
        /*1004*/ 	.word	0x0001b950
        /*1008*/ 	.word	0x00000008
        /*100c*/ 	.word	0x00028cc0
        /*1010*/ 	.short	0x010a
        /*1012*/ 	.byte	0x3f
	.zero		1


	//   ....[93]....
        /*1014*/ 	.word	0x0001ba70
        /*1018*/ 	.word	0x0000001e
        /*101c*/ 	.word	0x00028c40
        /*1020*/ 	.short	0x010a
        /*1022*/ 	.byte	0x3f
	.zero		1


	//   ....[94]....
        /*1024*/ 	.word	0x0001c510
        /*1028*/ 	.word	0x00000011
        /*102c*/ 	.word	0x00028c20
        /*1030*/ 	.short	0x010a
        /*1032*/ 	.byte	0x3f
	.zero		1


	//   ....[95]....
        /*1034*/ 	.word	0x0001c560
        /*1038*/ 	.word	0x0000001e
        /*103c*/ 	.word	0x00028c60
        /*1040*/ 	.short	0x010a
        /*1042*/ 	.byte	0x3f
	.zero		1


	//   ....[96]....
        /*1044*/ 	.word	0x0001ce60
        /*1048*/ 	.word	0x00000006
        /*104c*/ 	.word	0x00028c40
        /*1050*/ 	.short	0x010a
        /*1052*/ 	.byte	0x3f
	.zero		1


	//   ....[97]....
        /*1054*/ 	.word	0x0001d320
        /*1058*/ 	.word	0x00000006
        /*105c*/ 	.word	0x00028c60
        /*1060*/ 	.short	0x010a
        /*1062*/ 	.byte	0x3f
	.zero		1


	//   ....[98]....
        /*1064*/ 	.word	0x0001e4c0
        /*1068*/ 	.word	0x00000007
        /*106c*/ 	.word	0x00028c20
        /*1070*/ 	.short	0x010a
        /*1072*/ 	.byte	0x3f
	.zero		1


	//   ....[99]....
        /*1074*/ 	.word	0x0001e660
        /*1078*/ 	.word	0x00000005
        /*107c*/ 	.word	0x00028c40
        /*1080*/ 	.short	0x010a
        /*1082*/ 	.byte	0x3f
	.zero		1


	//   ....[100]....
        /*1084*/ 	.word	0x0001e6b0
        /*1088*/ 	.word	0x00000003
        /*108c*/ 	.word	0x00028c40
        /*1090*/ 	.short	0x010a
        /*1092*/ 	.byte	0x3f
	.zero		1


	//   ....[101]....
        /*1094*/ 	.word	0x0001e700
        /*1098*/ 	.word	0x00000005
        /*109c*/ 	.word	0x00028c60
        /*10a0*/ 	.short	0x010a
        /*10a2*/ 	.byte	0x3f
	.zero		1


	//----- nvinfo : EIATTR_NUM_MBARRIERS
	.align		4
.L_236:
        /*10a4*/ 	.byte	0x03, 0x38
        /*10a6*/ 	.short	0x0016


	//----- nvinfo : EIATTR_EXIT_INSTR_OFFSETS
	.align		4
        /*10a8*/ 	.byte	0x04, 0x1c
        /*10aa*/ 	.short	(.L_238 - .L_237)


	//   ....[0]....
.L_237:
        /*10ac*/ 	.word	0x0001ac20


	//----- nvinfo : EIATTR_MAX_THREADS
	.align		4
.L_238:
        /*10b0*/ 	.byte	0x04, 0x05
        /*10b2*/ 	.short	(.L_240 - .L_239)
.L_239:
        /*10b4*/ 	.word	0x00000180
        /*10b8*/ 	.word	0x00000001
        /*10bc*/ 	.word	0x00000001


	//----- nvinfo : EIATTR_CRS_STACK_SIZE
	.align		4
.L_240:
        /*10c0*/ 	.byte	0x04, 0x1e
        /*10c2*/ 	.short	(.L_242 - .L_241)
.L_241:
        /*10c4*/ 	.word	0x00000000


	//----- nvinfo : EIATTR_CBANK_PARAM_SIZE
	.align		4
.L_242:
        /*10c8*/ 	.byte	0x03, 0x19
        /*10ca*/ 	.short	0x0af0


	//----- nvinfo : EIATTR_PARAM_CBANK
	.align		4
        /*10cc*/ 	.byte	0x04, 0x0a
        /*10ce*/ 	.short	(.L_244 - .L_243)
	.align		4
.L_243:
        /*10d0*/ 	.word	index@(.nv.constant0._ZN7cutlass13device_kernelIN5flash11enable_sm90INS1_16FlashAttnFwdSm90INS1_25CollectiveMainloopFwdSm90ILi2EN4cute5tupleIJNS5_1CILi1EEES8_S8_EEENS6_IJNS7_ILi64EEESA_SA_EEELi512ENS_10bfloat16_tEfNS_4arch4Sm90ELb0ELb0ELb1ELb1ELb1ELb1ELb0ELb0ELb0ELb1ELb1ELb0EEENS1_21CollectiveEpilogueFwdINS6_IJSA_NS7_ILi512EEESA_EEES9_SC_SE_Li256ELb1ELb1ELb1ELb0EEENS1_36VarlenDynamicPersistentTileSchedulerILi64ELi64ELi256ELi128ELb1ELb1ELb1ELb0ELb1ELb1EEEEEEEEEvNT_6ParamsE)
        /*10d4*/ 	.short	0x0210
        /*10d6*/ 	.short	0x0af0


	//----- nvinfo : EIATTR_SW_WAR
	.align		4
.L_244:
        /*10d8*/ 	.byte	0x04, 0x36
        /*10da*/ 	.short	(.L_246 - .L_245)
.L_245:
        /*10dc*/ 	.word	0x00000008
.L_246:


//--------------------- .nv.info._ZN7cutlass13device_kernelIN5flash11enable_sm90INS1_16FlashAttnFwdSm90INS1_25CollectiveMainloopFwdSm90ILi2EN4cute5tupleIJNS5_1CILi1EEES8_S8_EEENS6_IJNS7_ILi64EEESA_SA_EEELi512ENS_10bfloat16_tEfNS_4arch4Sm90ELb0ELb0ELb1ELb1ELb1ELb0ELb1ELb0ELb0ELb1ELb1ELb0EEENS1_21CollectiveEpilogueFwdINS6_IJSA_NS7_ILi512EEESA_EEES9_SC_SE_Li256ELb1ELb1ELb1ELb0EEENS1_36VarlenDynamicPersistentTileSchedulerILi64ELi64ELi256ELi128ELb1ELb1ELb1ELb0ELb1ELb1EEEEEEEEEvNT_6ParamsE --------------------------
	.section	.nv.info._ZN7cutlass13device_kernelIN5flash11enable_sm90INS1_16FlashAttnFwdSm90INS1_25CollectiveMainloopFwdSm90ILi2EN4cute5tupleIJNS5_1CILi1EEES8_S8_EEENS6_IJNS7_ILi64EEESA_SA_EEELi512ENS_10bfloat16_tEfNS_4arch4Sm90ELb0ELb0ELb1ELb1ELb1ELb0ELb1ELb0ELb0ELb1ELb1ELb0EEENS1_21CollectiveEpilogueFwdINS6_IJSA_NS7_ILi512EEESA_EEES9_SC_SE_Li256ELb1ELb1ELb1ELb0EEENS1_36VarlenDynamicPersistentTileSchedulerILi64ELi64ELi256ELi128ELb1ELb1ELb1ELb0ELb1ELb1EEEEEEEEEvNT_6ParamsE,"",@"SHT_CUDA_INFO"
	.sectionflags	@""
	.align	4


	//----- nvinfo : EIATTR_CUDA_API_VERSION
	.align		4
        /*0000*/ 	.byte	0x04, 0x37
        /*0002*/ 	.short	(.L_248 - .L_247)
.L_247:
        /*0004*/ 	.word	0x00000082


	//----- nvinfo : EIATTR_KPARAM_INFO
	.align		4
.L_248:
        /*0008*/ 	.byte	0x04, 0x17
        /*000a*/ 	.short	(.L_250 - .L_249)
.L_249:
        /*000c*/ 	.word	0x00000000
        /*0010*/ 	.short	0x0000
        /*0012*/ 	.short	0x0070
        /*0014*/ 	.byte	0x00, 0xf0, 0x01, 0x2e


	//----- nvinfo : EIATTR_SPARSE_MMA_MASK
	.align		4
.L_250:
        /*0018*/ 	.byte	0x03, 0x50
        /*001a*/ 	.short	0x0000


	//----- nvinfo : EIATTR_MAXREG_COUNT
	.align		4
        /*001c*/ 	.byte	0x03, 0x1b
        /*001e*/ 	.short	0x00a8


	//----- nvinfo : EIATTR_NUM_BARRIERS
	.align		4
        /*0020*/ 	.byte	0x02, 0x4c
        /*0022*/ 	.byte	0x10
	.zero		1


	//----- nvinfo : EIATTR_EXTERNS
	.align		4
        /*0024*/ 	.byte	0x04, 0x0f
        /*0026*/ 	.short	(.L_252 - .L_251)


	//   ....[0]....
	.align		4
.L_251:
        /*0028*/ 	.word	index@(__assertfail)


	//----- nvinfo : EIATTR_ANNOTATIONS
	.align		4
.L_252:
        /*002c*/ 	.byte	0x04, 0x55
        /*002e*/ 	.short	(.L_254 - .L_253)


	//   ....[0]....
.L_253:
        /* <DEDUP_REMOVED lines=22> */


	//----- nvinfo : EIATTR_MERCURY_ISA_VERSION
	.align		4
.L_254:
        /*0178*/ 	.byte	0x03, 0x5f
        /*017a*/ 	.short	0x0101


	//----- nvinfo : EIATTR_UNUSED_LOAD_BYTE_OFFSET
	.align		4
        /*017c*/ 	.byte	0x04, 0x44
        /*017e*/ 	.short	(.L_256 - .L_255)


	//   ....[0]....
.L_255:
        /*0180*/ 	.word	0x00000960
        /*0184*/ 	.word	0x0000fff0


	//   ....[1]....
        /*0188*/ 	.word	0x00009f30
        /*018c*/ 	.word	0x0000fff0


	//----- nvinfo : EIATTR_INT_WARP_WIDE_INSTR_OFFSETS
	.align		4
.L_256:
        /*0190*/ 	.byte	0x04, 0x31
        /*0192*/ 	.short	(.L_258 - .L_257)


	//   ....[0]....
.L_257:
        /*0194*/ 	.word	0x000000c0


	//   ....[1]....
        /*0198*/ 	.word	0x000000d0


	//   ....[2]....
        /*019c*/ 	.word	0x000000e0


	//   ....[3]....
        /*01a0*/ 	.word	0x00000180


	//   ....[4]....
        /*01a4*/ 	.word	0x0000fcf0


	//   ....[5]....
        /*01a8*/ 	.word	0x0000fd80


	//   ....[6]....
        /*01ac*/ 	.word	0x00014050


	//   ....[7]....
        /*01b0*/ 	.word	0x000140e0


	//----- nvinfo : EIATTR_COOP_GROUP_MASK_REGIDS
	.align		4
.L_258:
        /*01b4*/ 	.byte	0x04, 0x29
        /*01b6*/ 	.short	(.L_260 - .L_259)


	//   ....[0]....
.L_259:
        /*01b8*/ 	.word	0xffffffff


	//   ....[1]....
        /*01bc*/ 	.word	0xffffffff


	//   ....[2]....
        /*01c0*/ 	.word	0xffffffff


	//   ....[3]....
        /*01c4*/ 	.word	0xffffffff


	//   ....[4]....
        /*01c8*/ 	.word	0xffffffff


	//   ....[5]....
        /*01cc*/ 	.word	0xffffffff


	//   ....[6]....
        /*01d0*/ 	.word	0xffffffff


	//   ....[7]....
        /*01d4*/ 	.word	0xffffffff


	//   ....[8]....
        /*01d8*/ 	.word	0xffffffff


	//   ....[9]....
        /*01dc*/ 	.word	0xffffffff


	//   ....[10]....
        /*01e0*/ 	.word	0xffffffff


	//   ....[11]....
        /*01e4*/ 	.word	0xffffffff


	//   ....[12]....
        /*01e8*/ 	.word	0xffffffff


	//   ....[13]....
        /*01ec*/ 	.word	0xffffffff


	//   ....[14]....
        /*01f0*/ 	.word	0xffffffff


	//   ....[15]....
        /*01f4*/ 	.word	0xffffffff


	//   ....[16]....
        /*01f8*/ 	.word	0xffffffff


	//   ....[17]....
        /*01fc*/ 	.word	0xffffffff


	//   ....[18]....
        /*0200*/ 	.word	0xffffffff


	//   ....[19]....
        /*0204*/ 	.word	0xffffffff


	//   ....[20]....
        /*0208*/ 	.word	0xffffffff


	//   ....[21]....
        /*020c*/ 	.word	0xffffffff


	//   ....[22]....
        /*0210*/ 	.word	0xffffffff


	//   ....[23]....
        /*0214*/ 	.word	0xffffffff


	//   ....[24]....
        /*0218*/ 	.word	0xffffffff


	//   ....[25]....
        /*021c*/ 	.word	0xffffffff


	//   ....[26]....
        /*0220*/ 	.word	0xffffffff


	//   ....[27]....
        /*0224*/ 	.word	0xffffffff


	//   ....[28]....
        /*0228*/ 	.word	0xffffffff


	//   ....[29]....
        /*022c*/ 	.word	0xffffffff


	//   ....[30]....
        /*0230*/ 	.word	0xffffffff


	//   ....[31]....
        /*0234*/ 	.word	0xffffffff


	//   ....[32]....
        /*0238*/ 	.word	0xffffffff


	//   ....[33]....
        /*023c*/ 	.word	0xffffffff


	//   ....[34]....
        /*0240*/ 	.word	0xffffffff


	//   ....[35]....
        /*0244*/ 	.word	0xffffffff


	//   ....[36]....
        /*0248*/ 	.word	0xffffffff


	//   ....[37]....
        /*024c*/ 	.word	0xffffffff


	//   ....[38]....
        /*0250*/ 	.word	0xffffffff


	//   ....[39]....
        /*0254*/ 	.word	0xffffffff


	//   ....[40]....
        /*0258*/ 	.word	0xffffffff


	//   ....[41]....
        /*025c*/ 	.word	0xffffffff


	//   ....[42]....
        /*0260*/ 	.word	0xffffffff


	//   ....[43]....
        /*0264*/ 	.word	0xffffffff


	//   ....[44]....
        /*0268*/ 	.word	0xffffffff


	//   ....[45]....
        /*026c*/ 	.word	0xffffffff


	//   ....[46]....
        /*0270*/ 	.word	0xffffffff


	//   ....[47]....
        /*0274*/ 	.word	0xffffffff


	//   ....[48]....
        /*0278*/ 	.word	0xffffffff


	//   ....[49]....
        /*027c*/ 	.word	0xffffffff


	//   ....[50]....
        /*0280*/ 	.word	0xffffffff


	//   ....[51]....
        /*0284*/ 	.word	0xffffffff


	//   ....[52]....
        /*0288*/ 	.word	0xffffffff


	//   ....[53]....
        /*028c*/ 	.word	0xffffffff


	//   ....[54]....
        /*0290*/ 	.word	0xffffffff


	//   ....[55]....
        /*0294*/ 	.word	0xffffffff


	//   ....[56]....
        /*0298*/ 	.word	0xffffffff


	//   ....[57]....
        /*029c*/ 	.word	0xffffffff


	//   ....[58]....
        /*02a0*/ 	.word	0xffffffff


	//   ....[59]....
        /*02a4*/ 	.word	0xffffffff


	//   ....[60]....
        /*02a8*/ 	.word	0xffffffff


	//   ....[61]....
        /*02ac*/ 	.word	0xffffffff


	//   ....[62]....
        /*02b0*/ 	.word	0xffffffff


	//   ....[63]....
        /*02b4*/ 	.word	0xffffffff


	//   ....[64]....
        /*02b8*/ 	.word	0xffffffff


	//   ....[65]....
        /*02bc*/ 	.word	0xffffffff


	//   ....[66]....
        /*02c0*/ 	.word	0xffffffff


	//   ....[67]....
        /*02c4*/ 	.word	0xffffffff


	//   ....[68]....
        /*02c8*/ 	.word	0xffffffff


	//   ....[69]....
        /*02cc*/ 	.word	0xffffffff


	//   ....[70]....
        /*02d0*/ 	.word	0xffffffff


	//   ....[71]....
        /*02d4*/ 	.word	0xffffffff


	//   ....[72]....
        /*02d8*/ 	.word	0xffffffff


	//   ....[73]....
        /*02dc*/ 	.word	0xffffffff


	//   ....[74]....
        /*02e0*/ 	.word	0xffffffff


	//   ....[75]....
        /*02e4*/ 	.word	0xffffffff


	//   ....[76]....
        /*02e8*/ 	.word	0xffffffff


	//   ....[77]....
        /*02ec*/ 	.word	0xffffffff


	//   ....[78]....
        /*02f0*/ 	.word	0xffffffff


	//   ....[79]....
        /*02f4*/ 	.word	0xffffffff


	//   ....[80]....
        /*02f8*/ 	.word	0xffffffff


	//   ....[81]....
        /*02fc*/ 	.word	0xffffffff


	//   ....[82]....
        /*0300*/ 	.word	0xffffffff


	//   ....[83]....
        /*0304*/ 	.word	0xffffffff


	//   ....[84]....
        /*0308*/ 	.word	0xffffffff


	//   ....[85]....
        /*030c*/ 	.word	0xffffffff


	//   ....[86]....
        /*0310*/ 	.word	0xffffffff


	//   ....[87]....
        /*0314*/ 	.word	0xffffffff


	//   ....[88]....
        /*0318*/ 	.word	0xffffffff


	//   ....[89]....
        /*031c*/ 	.word	0xffffffff


	//   ....[90]....
        /*0320*/ 	.word	0xffffffff


	//   ....[91]....
        /*0324*/ 	.word	0xffffffff


	//   ....[92]....
        /*0328*/ 	.word	0xffffffff


	//   ....[93]....
        /*032c*/ 	.word	0xffffffff


	//   ....[94]....
        /*0330*/ 	.word	0xffffffff


	//   ....[95]....
        /*0334*/ 	.word	0xffffffff


	//   ....[96]....
        /*0338*/ 	.word	0xffffffff


	//   ....[97]....
        /*033c*/ 	.word	0xffffffff


	//   ....[98]....
        /*0340*/ 	.word	0xffffffff


	//   ....[99]....
        /*0344*/ 	.word	0xffffffff


	//   ....[100]....
        /*0348*/ 	.word	0xffffffff


	//   ....[101]....
        /*034c*/ 	.word	0xffffffff


	//   ....[102]....
        /*0350*/ 	.word	0xffffffff


	//   ....[103]....
        /*0354*/ 	.word	0xffffffff


	//   ....[104]....
        /*0358*/ 	.word	0xffffffff


	//   ....[105]....
        /*035c*/ 	.word	0xffffffff


	//   ....[106]....
        /*0360*/ 	.word	0xffffffff


	//   ....[107]....
        /*0364*/ 	.word	0xffffffff


	//   ....[108]....
        /*0368*/ 	.word	0xffffffff


	//   ....[109]....
        /*036c*/ 	.word	0xffffffff


	//   ....[110]....
        /*0370*/ 	.word	0xffffffff


	//   ....[111]....
        /*0374*/ 	.word	0xffffffff


	//   ....[112]....
        /*0378*/ 	.word	0xffffffff


	//   ....[113]....
        /*037c*/ 	.word	0xffffffff


	//   ....[114]....
        /*0380*/ 	.word	0xffffffff


	//   ....[115]....
        /*0384*/ 	.word	0xffffffff


	//   ....[116]....
        /*0388*/ 	.word	0xffffffff


	//   ....[117]....
        /*038c*/ 	.word	0xffffffff


	//   ....[118]....
        /*0390*/ 	.word	0xffffffff


	//   ....[119]....
        /*0394*/ 	.word	0xffffffff


	//   ....[120]....
        /*0398*/ 	.word	0xffffffff


	//   ....[121]....
        /*039c*/ 	.word	0xffffffff


	//   ....[122]....
        /*03a0*/ 	.word	0xffffffff


	//   ....[123]....
        /*03a4*/ 	.word	0xffffffff


	//   ....[124]....
        /*03a8*/ 	.word	0xffffffff


	//   ....[125]....
        /*03ac*/ 	.word	0x0500000f


	//   ....[126]....
        /*03b0*/ 	.word	0x0500000f


	//   ....[127]....
        /*03b4*/ 	.word	0x0500000f


	//   ....[128]....
        /*03b8*/ 	.word	0x0500000f


	//   ....[129]....
        /*03bc*/ 	.word	0x0500000f


	//   ....[130]....
        /*03c0*/ 	.word	0x0500000f


	//   ....[131]....
        /*03c4*/ 	.word	0x0500000f


	//   ....[132]....
        /*03c8*/ 	.word	0x0500000f


	//   ....[133]....
        /*03cc*/ 	.word	0x0500000f


	//   ....[134]....
        /*03d0*/ 	.word	0x0500000f


	//   ....[135]....
        /*03d4*/ 	.word	0x0500000f


	//   ....[136]....
        /*03d8*/ 	.word	0x0500000f


	//   ....[137]....
        /*03dc*/ 	.word	0x0500000f


	//   ....[138]....
        /*03e0*/ 	.word	0x0500000f


	//   ....[139]....
        /*03e4*/ 	.word	0x0500000f


	//   ....[140]....
        /*03e8*/ 	.word	0x0500000f


	//   ....[141]....
        /*03ec*/ 	.word	0x0500000f


	//   ....[142]....
        /*03f0*/ 	.word	0x0500000f


	//   ....[143]....
        /*03f4*/ 	.word	0x0500000f


	//   ....[144]....
        /*03f8*/ 	.word	0x0500000f


	//   ....[145]....
        /*03fc*/ 	.word	0x0500000f


	//   ....[146]....
        /*0400*/ 	.word	0x0500000f


	//   ....[147]....
        /*0404*/ 	.word	0x0500000f


	//   ....[148]....
        /*0408*/ 	.word	0x0500000f


	//   ....[149]....
        /*040c*/ 	.word	0x0500000f


	//   ....[150]....
        /*0410*/ 	.word	0x0500000f


	//   ....[151]....
        /*0414*/ 	.word	0x0500000f


	//   ....[152]....
        /*0418*/ 	.word	0x0500000f


	//   ....[153]....
        /*041c*/ 	.word	0x0500000f


	//   ....[154]....
        /*0420*/ 	.word	0x0500000f


	//   ....[155]....
        /*0424*/ 	.word	0x0500000f


	//   ....[156]....
        /*0428*/ 	.word	0x0500000f


	//   ....[157]....
        /*042c*/ 	.word	0x0500000f


	//   ....[158]....
        /*0430*/ 	.word	0x0500000f


	//   ....[159]....
        /*0434*/ 	.word	0x0500000f


	//   ....[160]....
        /*0438*/ 	.word	0x0500000f


	//   ....[161]....
        /*043c*/ 	.word	0x0500000f


	//   ....[162]....
        /*0440*/ 	.word	0x0500000f


	//   ....[163]....
        /*0444*/ 	.word	0x0500000f


	//   ....[164]....
        /*0448*/ 	.word	0x0500000f


	//   ....[165]....
        /*044c*/ 	.word	0x0500000f


	//   ....[166]....
        /*0450*/ 	.word	0x0500000f


	//   ....[167]....
        /*0454*/ 	.word	0x0500000f


	//   ....[168]....
        /*0458*/ 	.word	0x0500000f


	//   ....[169]....
        /*045c*/ 	.word	0x0500000f


	//   ....[170]....
        /*0460*/ 	.word	0x0500000f


	//   ....[171]....
        /*0464*/ 	.word	0x0500000f


	//   ....[172]....
        /*0468*/ 	.word	0x0500000f


	//   ....[173]....
        /*046c*/ 	.word	0x0500000f


	//   ....[174]....
        /*0470*/ 	.word	0x0500000f


	//   ....[175]....
        /*0474*/ 	.word	0x0500000f


	//   ....[176]....
        /*0478*/ 	.word	0x0500000f


	//   ....[177]....
        /*047c*/ 	.word	0x0500000f


	//   ....[178]....
        /*0480*/ 	.word	0x0500000f


	//   ....[179]....
        /*0484*/ 	.word	0x0500000f


	//   ....[180]....
        /*0488*/ 	.word	0x0500000f


	//   ....[181]....
        /*048c*/ 	.word	0x0500000f


	//   ....[182]....
        /*0490*/ 	.word	0x0500000f


	//   ....[183]....
        /*0494*/ 	.word	0x0500000f


	//   ....[184]....
        /*0498*/ 	.word	0x0500000f


	//   ....[185]....
        /*049c*/ 	.word	0x0500000f


	//   ....[186]....
        /*04a0*/ 	.word	0x0500000f


	//   ....[187]....
        /*04a4*/ 	.word	0x0500000f


	//   ....[188]....
        /*04a8*/ 	.word	0x0500000f


	//   ....[189]....
        /*04ac*/ 	.word	0x0500000f


	//   ....[190]....
        /*04b0*/ 	.word	0x0500000f


	//   ....[191]....
        /*04b4*/ 	.word	0x0500000f


	//   ....[192]....
        /*04b8*/ 	.word	0x0500000f


	//----- nvinfo : EIATTR_COOP_GROUP_INSTR_OFFSETS
	.align		4
.L_260:
        /*04bc*/ 	.byte	0x04, 0x28
        /*04be*/ 	.short	(.L_262 - .L_261)


	//   ....[0]....
.L_261:
        /*04c0*/ 	.word	0x00000080


	//   ....[1]....
        /*04c4*/ 	.word	0x00000090


	//   ....[2]....
        /*04c8*/ 	.word	0x000002b0


	//   ....[3]....
        /*04cc*/ 	.word	0x00000410


	//   ....[4]....
        /*04d0*/ 	.word	0x00000530


	//   ....[5]....
        /*04d4*/ 	.word	0x00000690


	//   ....[6]....
        /*04d8*/ 	.word	0x00001d10


	//   ....[7]....
        /*04dc*/ 	.word	0x00003ae0


	//   ....[8]....
        /*04e0*/ 	.word	0x00004290


	//   ....[9]....
        /*04e4*/ 	.word	0x00005b10


	//   ....[10]....
        /*04e8*/ 	.word	0x00005b70


	//   ....[11]....
        /*04ec*/ 	.word	0x00005d80


	//   ....[12]....
        /*04f0*/ 	.word	0x00005e40


	//   ....[13]....
        /*04f4*/ 	.word	0x00006580


	//   ....[14]....
        /*04f8*/ 	.word	0x00006af0


	//   ....[15]....
        /*04fc*/ 	.word	0x00007ea0


	//   ....[16]....
        /*0500*/ 	.word	0x00007f10


	//   ....[17]....
        /*0504*/ 	.word	0x00008780


	//   ....[18]....
        /*0508*/ 	.word	0x00008820


	//   ....[19]....
        /*050c*/ 	.word	0x00009390


	//   ....[20]....
        /*0510*/ 	.word	0x00009440


	//   ....[21]....
        /*0514*/ 	.word	0x00009470


	//   ....[22]....
        /*0518*/ 	.word	0x000094d0


	//   ....[23]....
        /*051c*/ 	.word	0x000094f0


	//   ....[24]....
        /*0520*/ 	.word	0x0000acb0


	//   ....[25]....
        /*0524*/ 	.word	0x0000b060


	//   ....[26]....
        /*0528*/ 	.word	0x0000b070


	//   ....[27]....
        /*052c*/ 	.word	0x0000b080


	//   ....[28]....
        /*0530*/ 	.word	0x0000b090


	//   ....[29]....
        /*0534*/ 	.word	0x0000bce0


	//   ....[30]....
        /*0538*/ 	.word	0x0000bd10


	//   ....[31]....
        /*053c*/ 	.word	0x0000bfc0


	//   ....[32]....
        /*0540*/ 	.word	0x0000bfe0


	//   ....[33]....
        /*0544*/ 	.word	0x0000c7a0


	//   ....[34]....
        /*0548*/ 	.word	0x0000c7d0


	//   ....[35]....
        /*054c*/ 	.word	0x0000d020


	//   ....[36]....
        /*0550*/ 	.word	0x0000d040


	//   ....[37]....
        /*0554*/ 	.word	0x0000e310


	//   ....[38]....
        /*0558*/ 	.word	0x0000e340


	//   ....[39]....
        /*055c*/ 	.word	0x0000e580


	//   ....[40]....
        /*0560*/ 	.word	0x0000e5a0


	//   ....[41]....
        /*0564*/ 	.word	0x0000e860


	//   ....[42]....
        /*0568*/ 	.word	0x0000ea50


	//   ....[43]....
        /*056c*/ 	.word	0x0000ea80


	//   ....[44]....
        /*0570*/ 	.word	0x0000eab0


	//   ....[45]....
        /*0574*/ 	.word	0x0000eae0


	//   ....[46]....
        /*0578*/ 	.word	0x0000eb10


	//   ....[47]....
        /*057c*/ 	.word	0x0000eb40


	//   ....[48]....
        /*0580*/ 	.word	0x0000ecb0


	//   ....[49]....
        /*0584*/ 	.word	0x0000ece0


	//   ....[50]....
        /*0588*/ 	.word	0x0000ed10


	//   ....[51]....
        /*058c*/ 	.word	0x0000ed40


	//   ....[52]....
        /*0590*/ 	.word	0x0000ed70


	//   ....[53]....
        /*0594*/ 	.word	0x0000eda0


	//   ....[54]....
        /*0598*/ 	.word	0x0000ee30


	//   ....[55]....
        /*059c*/ 	.word	0x0000ee60


	//   ....[56]....
        /*05a0*/ 	.word	0x0000ee70


	//   ....[57]....
        /*05a4*/ 	.word	0x0000ef00


	//   ....[58]....
        /*05a8*/ 	.word	0x00010b10


	//   ....[59]....
        /*05ac*/ 	.word	0x00010b30


	//   ....[60]....
        /*05b0*/ 	.word	0x00010bc0


	//   ....[61]....
        /*05b4*/ 	.word	0x00010be0


	//   ....[62]....
        /*05b8*/ 	.word	0x00010c60


	//   ....[63]....
        /*05bc*/ 	.word	0x00010c80


	//   ....[64]....
        /*05c0*/ 	.word	0x00010c90


	//   ....[65]....
        /*05c4*/ 	.word	0x00010ca0


	//   ....[66]....
        /*05c8*/ 	.word	0x00011420


	//   ....[67]....
        /*05cc*/ 	.word	0x00011460


	//   ....[68]....
        /*05d0*/ 	.word	0x00011520


	//   ....[69]....
        /*05d4*/ 	.word	0x00011540


	//   ....[70]....
        /*05d8*/ 	.word	0x000115e0


	//   ....[71]....
        /*05dc*/ 	.word	0x00011600


	//   ....[72]....
        /*05e0*/ 	.word	0x00011610


	//   ....[73]....
        /*05e4*/ 	.word	0x00011690


	//   ....[74]....
        /*05e8*/ 	.word	0x00011ef0


	//   ....[75]....
        /*05ec*/ 	.word	0x00011f10


	//   ....[76]....
        /*05f0*/ 	.word	0x000120b0


	//   ....[77]....
        /*05f4*/ 	.word	0x000120e0


	//   ....[78]....
        /*05f8*/ 	.word	0x000121f0


	//   ....[79]....
        /*05fc*/ 	.word	0x00012200


	//   ....[80]....
        /*0600*/ 	.word	0x00012230


	//   ....[81]....
        /*0604*/ 	.word	0x00012240


	//   ....[82]....
        /*0608*/ 	.word	0x00012850


	//   ....[83]....
        /*060c*/ 	.word	0x00012880


	//   ....[84]....
        /*0610*/ 	.word	0x00012a70


	//   ....[85]....
        /*0614*/ 	.word	0x00012ab0


	//   ....[86]....
        /*0618*/ 	.word	0x00012ac0


	//   ....[87]....
        /*061c*/ 	.word	0x00012ad0


	//   ....[88]....
        /*0620*/ 	.word	0x00012c20


	//   ....[89]....
        /*0624*/ 	.word	0x00012d70


	//   ....[90]....
        /*0628*/ 	.word	0x00013580


	//   ....[91]....
        /*062c*/ 	.word	0x000135a0


	//   ....[92]....
        /*0630*/ 	.word	0x000135f0


	//   ....[93]....
        /*0634*/ 	.word	0x00013600


	//   ....[94]....
        /*0638*/ 	.word	0x00013640


	//   ....[95]....
        /*063c*/ 	.word	0x00013650


	//   ....[96]....
        /*0640*/ 	.word	0x00013660


	//   ....[97]....
        /*0644*/ 	.word	0x000136a0


	//   ....[98]....
        /*0648*/ 	.word	0x000139a0


	//   ....[99]....
        /*064c*/ 	.word	0x000139e0


	//   ....[100]....
        /*0650*/ 	.word	0x00013a00


	//   ....[101]....
        /*0654*/ 	.word	0x00013a20


	//   ....[102]....
        /*0658*/ 	.word	0x00013a50


	//   ....[103]....
        /*065c*/ 	.word	0x00013a70


	//   ....[104]....
        /*0660*/ 	.word	0x00013b70


	//   ....[105]....
        /*0664*/ 	.word	0x00013cc0


	//   ....[106]....
        /*0668*/ 	.word	0x00014300


	//   ....[107]....
        /*066c*/ 	.word	0x00014330


	//   ....[108]....
        /*0670*/ 	.word	0x00014390


	//   ....[109]....
        /*0674*/ 	.word	0x000143c0


	//   ....[110]....
        /*0678*/ 	.word	0x000143f0


	//   ....[111]....
        /*067c*/ 	.word	0x00014420


	//   ....[112]....
        /*0680*/ 	.word	0x00014450


	//   ....[113]....
        /*0684*/ 	.word	0x00014480


	//   ....[114]....
        /*0688*/ 	.word	0x00014620


	//   ....[115]....
        /*068c*/ 	.word	0x00014650


	//   ....[116]....
        /*0690*/ 	.word	0x00014680


	//   ....[117]....
        /*0694*/ 	.word	0x000146b0


	//   ....[118]....
        /*0698*/ 	.word	0x000146e0


	//   ....[119]....
        /*069c*/ 	.word	0x00014710


	//   ....[120]....
        /*06a0*/ 	.word	0x000147d0


	//   ....[121]....
        /*06a4*/ 	.word	0x000147f0


	//   ....[122]....
        /*06a8*/ 	.word	0x00014800


	//   ....[123]....
        /*06ac*/ 	.word	0x00014860


	//   ....[124]....
        /*06b0*/ 	.word	0x00014e80


	//   ....[125]....
        /*06b4*/ 	.word	0x000153b0


	//   ....[126]....
        /*06b8*/ 	.word	0x000154a0


	//   ....[127]....
        /*06bc*/ 	.word	0x00015540


	//   ....[128]....
        /*06c0*/ 	.word	0x000155a0


	//   ....[129]....
        /*06c4*/ 	.word	0x00015690


	//   ....[130]....
        /*06c8*/ 	.word	0x00015700


	//   ....[131]....
        /*06cc*/ 	.word	0x000157f0


	//   ....[132]....
        /*06d0*/ 	.word	0x00015860


	//   ....[133]....
        /*06d4*/ 	.word	0x00015900


	//   ....[134]....
        /*06d8*/ 	.word	0x00015a00


	//   ....[135]....
        /*06dc*/ 	.word	0x00015a90


	//   ....[136]....
        /*06e0*/ 	.word	0x00015af0


	//   ....[137]....
        /*06e4*/ 	.word	0x00015be0


	//   ....[138]....
        /*06e8*/ 	.word	0x00015c60


	//   ....[139]....
        /*06ec*/ 	.word	0x00015d60


	//   ....[140]....
        /*06f0*/ 	.word	0x00015dd0


	//   ....[141]....
        /*06f4*/ 	.word	0x00015eb0


	//   ....[142]....
        /*06f8*/ 	.word	0x000161c0


	//   ....[143]....
        /*06fc*/ 	.word	0x00016280


	//   ....[144]....
        /*0700*/ 	.word	0x000164f0


	//   ....[145]....
        /*0704*/ 	.word	0x00016540


	//   ....[146]....
        /*0708*/ 	.word	0x00016750


	//   ....[147]....
        /*070c*/ 	.word	0x000167a0


	//   ....[148]....
        /*0710*/ 	.word	0x00016950


	//   ....[149]....
        /*0714*/ 	.word	0x000169a0


	//   ....[150]....
        /*0718*/ 	.word	0x00016ae0


	//   ....[151]....
        /*071c*/ 	.word	0x00016be0


	//   ....[152]....
        /*0720*/ 	.word	0x00016e50


	//   ....[153]....
        /*0724*/ 	.word	0x00016ea0


	//   ....[154]....
        /*0728*/ 	.word	0x00017070


	//   ....[155]....
        /*072c*/ 	.word	0x000170c0


	//   ....[156]....
        /*0730*/ 	.word	0x00017290


	//   ....[157]....
        /*0734*/ 	.word	0x000172e0


	//   ....[158]....
        /*0738*/ 	.word	0x000173d0


	//   ....[159]....
        /*073c*/ 	.word	0x00017470


	//   ....[160]....
        /*0740*/ 	.word	0x000174d0


	//   ....[161]....
        /*0744*/ 	.word	0x00017580


	//   ....[162]....
        /*0748*/ 	.word	0x000175e0


	//   ....[163]....
        /*074c*/ 	.word	0x00017690


	//   ....[164]....
        /*0750*/ 	.word	0x000176f0


	//   ....[165]....
        /*0754*/ 	.word	0x000177a0


	//   ....[166]....
        /*0758*/ 	.word	0x00017890


	//   ....[167]....
        /*075c*/ 	.word	0x00017970


	//   ....[168]....
        /*0760*/ 	.word	0x00017a80


	//   ....[169]....
        /*0764*/ 	.word	0x00017b80


	//   ....[170]....
        /*0768*/ 	.word	0x00017cb0


	//   ....[171]....
        /*076c*/ 	.word	0x00017d90


	//   ....[172]....
        /*0770*/ 	.word	0x00017e90


	//   ....[173]....
        /*0774*/ 	.word	0x00017f70


	//   ....[174]....
        /*0778*/ 	.word	0x00018000


	//   ....[175]....
        /*077c*/ 	.word	0x000180a0


	//   ....[176]....
        /*0780*/ 	.word	0x00018220


	//   ....[177]....
        /*0784*/ 	.word	0x00018290


	//   ....[178]....
        /*0788*/ 	.word	0x00018300


	//   ....[179]....
        /*078c*/ 	.word	0x00018370


	//   ....[180]....
        /*0790*/ 	.word	0x000183e0


	//   ....[181]....
        /*0794*/ 	.word	0x00018460


	//   ....[182]....
        /*0798*/ 	.word	0x000184e0


	//   ....[183]....
        /*079c*/ 	.word	0x00018570


	//   ....[184]....
        /*07a0*/ 	.word	0x000185e0


	//   ....[185]....
        /*07a4*/ 	.word	0x00018650


	//   ....[186]....
        /*07a8*/ 	.word	0x000186c0


	//   ....[187]....
        /*07ac*/ 	.word	0x00018740


	//   ....[188]....
        /*07b0*/ 	.word	0x000187b0


	//   ....[189]....
        /*07b4*/ 	.word	0x00018850


	//   ....[190]....
        /*07b8*/ 	.word	0x000188a0


	//   ....[191]....
        /*07bc*/ 	.word	0x00018930


	//   ....[192]....
        /*07c0*/ 	.word	0x00018a60


	//----- nvinfo : EIATTR_REG_RECONFIG
	.align		4
.L_262:
        /*07c4*/ 	.byte	0x01, 0x54
	.zero		2


	//----- nvinfo : EIATTR_SYSCALL_OFFSETS
	.align		4
        /*07c8*/ 	.byte	0x04, 0x46
        /*07ca*/ 	.short	(.L_264 - .L_263)


	//   ....[0]....
.L_263:
        /*07cc*/ 	.word	0x00003ca0


	//   ....[1]....
        /*07d0*/ 	.word	0x0000fee0


	//   ....[2]....
        /*07d4*/ 	.word	0x00010030


	//   ....[3]....
        /*07d8*/ 	.word	0x00010120


	//   ....[4]....
        /*07dc*/ 	.word	0x00011040


	//   ....[5]....
        /*07e0*/ 	.word	0x00011910


	//----- nvinfo : EIATTR_MBARRIER_INSTR_OFFSETS
	.align		4
.L_264:
        /*07e4*/ 	.byte	0x04, 0x39
        /*07e6*/ 	.short	(.L_266 - .L_265)


	//   ....[0]....
.L_265:
        /*07e8*/ 	.word	0x00000190
        /*07ec*/ 	.word	0x000000ff
        /*07f0*/ 	.word	0x00038800
        /*07f4*/ 	.short	0x0100
        /*07f6*/ 	.byte	0x08
	.zero		1


	//   ....[1]....
        /*07f8*/ 	.word	0x000001a0
        /*07fc*/ 	.word	0x000000ff
        /*0800*/ 	.word	0x00038810
        /*0804*/ 	.short	0x0100
        /*0806*/ 	.byte	0x08
	.zero		1


	//   ....[2]....
        /*0808*/ 	.word	0x000001b0
        /*080c*/ 	.word	0x000000ff
        /*0810*/ 	.word	0x00038820
        /*0814*/ 	.short	0x0100
        /*0816*/ 	.byte	0x08
	.zero		1


	//   ....[3]....
        /*0818*/ 	.word	0x00000260
        /*081c*/ 	.word	0x000000ff
        /*0820*/ 	.word	0x00038830
        /*0824*/ 	.short	0x0100
        /*0826*/ 	.byte	0x06
	.zero		1


	//   ....[4]....
        /*0828*/ 	.word	0x00000270
        /*082c*/ 	.word	0x000000ff
        /*0830*/ 	.word	0x00038840
        /*0834*/ 	.short	0x0100
        /*0836*/ 	.byte	0x06
	.zero		1


	//   ....[5]....
        /*0838*/ 	.word	0x00000280
        /*083c*/ 	.word	0x000000ff
        /*0840*/ 	.word	0x00038838
        /*0844*/ 	.short	0x0100
        /*0846*/ 	.byte	0x06
	.zero		1


	//   ....[6]....
        /*0848*/ 	.word	0x00000290
        /*084c*/ 	.word	0x000000ff
        /*0850*/ 	.word	0x00038848
        /*0854*/ 	.short	0x0100
        /*0856*/ 	.byte	0x06
	.zero		1


	//   ....[7]....
        /*0858*/ 	.word	0x000003c0
        /*085c*/ 	.word	0x000000ff
        /*0860*/ 	.word	0x00038850
        /*0864*/ 	.short	0x0100
        /*0866*/ 	.byte	0x08
	.zero		1


	//   ....[8]....
        /*0868*/ 	.word	0x000003d0
        /*086c*/ 	.word	0x000000ff
        /*0870*/ 	.word	0x00038860
        /*0874*/ 	.short	0x0100
        /*0876*/ 	.byte	0x08
	.zero		1


	//   ....[9]....
        /*0878*/ 	.word	0x000003e0
        /*087c*/ 	.word	0x000000ff
        /*0880*/ 	.word	0x00038858
        /*0884*/ 	.short	0x0100
        /*0886*/ 	.byte	0x08
	.zero		1


	//   ....[10]....
        /*0888*/ 	.word	0x000003f0
        /*088c*/ 	.word	0x000000ff
        /*0890*/ 	.word	0x00038868
        /*0894*/ 	.short	0x0100
        /*0896*/ 	.byte	0x08
	.zero		1


	//   ....[11]....
        /*0898*/ 	.word	0x000004e0
        /*089c*/ 	.word	0x000000ff
        /*08a0*/ 	.word	0x00038870
        /*08a4*/ 	.short	0x0100
        /*08a6*/ 	.byte	0x06
	.zero		1


	//   ....[12]....
        /*08a8*/ 	.word	0x000004f0
        /*08ac*/ 	.word	0x000000ff
        /*08b0*/ 	.word	0x00038880
        /*08b4*/ 	.short	0x0100
        /*08b6*/ 	.byte	0x06
	.zero		1


	//   ....[13]....
        /*08b8*/ 	.word	0x00000500
        /*08bc*/ 	.word	0x000000ff
        /*08c0*/ 	.word	0x00038878
        /*08c4*/ 	.short	0x0100
        /*08c6*/ 	.byte	0x06
	.zero		1


	//   ....[14]....
        /*08c8*/ 	.word	0x00000510
        /*08cc*/ 	.word	0x000000ff
        /*08d0*/ 	.word	0x00038888
        /*08d4*/ 	.short	0x0100
        /*08d6*/ 	.byte	0x06
	.zero		1


	//   ....[15]....
        /*08d8*/ 	.word	0x00000640
        /*08dc*/ 	.word	0x000000ff
        /*08e0*/ 	.word	0x00038890
        /*08e4*/ 	.short	0x0100
        /*08e6*/ 	.byte	0x08
	.zero		1


	//   ....[16]....
        /*08e8*/ 	.word	0x00000650
        /*08ec*/ 	.word	0x000000ff
        /*08f0*/ 	.word	0x000388a0
        /*08f4*/ 	.short	0x0100
        /*08f6*/ 	.byte	0x08
	.zero		1


	//   ....[17]....
        /*08f8*/ 	.word	0x00000660
        /*08fc*/ 	.word	0x000000ff
        /*0900*/ 	.word	0x00038898
        /*0904*/ 	.short	0x0100
        /*0906*/ 	.byte	0x08
	.zero		1


	//   ....[18]....
        /*0908*/ 	.word	0x00000670
        /*090c*/ 	.word	0x000000ff
        /*0910*/ 	.word	0x000388a8
        /*0914*/ 	.short	0x0100
        /*0916*/ 	.byte	0x08
	.zero		1


	//   ....[19]....
        /*0918*/ 	.word	0x000007b0
        /*091c*/ 	.word	0x000000ff
        /*0920*/ 	.word	0x000388b0
        /*0924*/ 	.short	0x0100
        /*0926*/ 	.byte	0x08
	.zero		1


	//   ....[20]....
        /*0928*/ 	.word	0x000007c0
        /*092c*/ 	.word	0x000000ff
        /*0930*/ 	.word	0x000388c0
        /*0934*/ 	.short	0x0100
        /*0936*/ 	.byte	0x08
	.zero		1


	//   ....[21]....
        /*0938*/ 	.word	0x000007d0
        /*093c*/ 	.word	0x000000ff
        /*0940*/ 	.word	0x000388b8
        /*0944*/ 	.short	0x0100
        /*0946*/ 	.byte	0x08
	.zero		1


	//   ....[22]....
        /*0948*/ 	.word	0x000007e0
        /*094c*/ 	.word	0x000000ff
        /*0950*/ 	.word	0x000388c8
        /*0954*/ 	.short	0x0100
        /*0956*/ 	.byte	0x08
	.zero		1


	//   ....[23]....
        /*0958*/ 	.word	0x00002090
        /*095c*/ 	.word	0x000000ff
        /*0960*/ 	.word	0x00000000
        /*0964*/ 	.short	0x0101
        /*0966*/ 	.byte	0x06
	.zero		1


	//   ....[24]....
        /*0968*/ 	.word	0x00002b80
        /*096c*/ 	.word	0x000000ff
        /*0970*/ 	.word	0x00000000
        /*0974*/ 	.short	0x0101
        /*0976*/ 	.byte	0x06
	.zero		1


	//   ....[25]....
        /*0978*/ 	.word	0x00003d50
        /*097c*/ 	.word	0x000000ff
        /*0980*/ 	.word	0x00038800
        /*0984*/ 	.short	0x010a
        /*0986*/ 	.byte	0x29
	.zero		1


	//   ....[26]....
        /*0988*/ 	.word	0x00003dc0
        /*098c*/ 	.word	0x00000005
        /*0990*/ 	.word	0x00038830
        /*0994*/ 	.short	0x010a
        /*0996*/ 	.byte	0x3f
	.zero		1


	//   ....[27]....
        /*0998*/ 	.word	0x00003e00
        /*099c*/ 	.word	0x00000005
        /*09a0*/ 	.word	0x00038830
        /*09a4*/ 	.short	0x010a
        /*09a6*/ 	.byte	0x3f
	.zero		1


	//   ....[28]....
        /*09a8*/ 	.word	0x00004080
        /*09ac*/ 	.word	0x000000ff
        /*09b0*/ 	.word	0x00038810
        /*09b4*/ 	.short	0x010a
        /*09b6*/ 	.byte	0x29
	.zero		1


	//   ....[29]....
        /*09b8*/ 	.word	0x000040c0
        /*09bc*/ 	.word	0x00000005
        /*09c0*/ 	.word	0x00038850
        /*09c4*/ 	.short	0x010a
        /*09c6*/ 	.byte	0x3f
	.zero		1


	//   ....[30]....
        /*09c8*/ 	.word	0x00004100
        /*09cc*/ 	.word	0x00000005
        /*09d0*/ 	.word	0x00038850
        /*09d4*/ 	.short	0x010a
        /*09d6*/ 	.byte	0x3f
	.zero		1


	//   ....[31]....
        /*09d8*/ 	.word	0x000055a0
        /*09dc*/ 	.word	0x000000ff
        /*09e0*/ 	.word	0x00000000
        /*09e4*/ 	.short	0x0101
        /*09e6*/ 	.byte	0x05
	.zero		1


	//   ....[32]....
        /*09e8*/ 	.word	0x00006610
        /*09ec*/ 	.word	0x000000ff
        /*09f0*/ 	.word	0x00000000
        /*09f4*/ 	.short	0x0101
        /*09f6*/ 	.byte	0x05
	.zero		1


	//   ....[33]....
        /*09f8*/ 	.word	0x00006710
        /*09fc*/ 	.word	0x000000ff
        /*0a00*/ 	.word	0x00038830
        /*0a04*/ 	.short	0x010a
        /*0a06*/ 	.byte	0x05
	.zero		1


	//   ....[34]....
        /*0a08*/ 	.word	0x00006750
        /*0a0c*/ 	.word	0x000000ff
        /*0a10*/ 	.word	0x00038830
        /*0a14*/ 	.short	0x010a
        /*0a16*/ 	.byte	0x05
	.zero		1


	//   ....[35]....
        /*0a18*/ 	.word	0x00006930
        /*0a1c*/ 	.word	0x000000ff
        /*0a20*/ 	.word	0x00038850
        /*0a24*/ 	.short	0x010a
        /*0a26*/ 	.byte	0x05
	.zero		1


	//   ....[36]....
        /*0a28*/ 	.word	0x00006970
        /*0a2c*/ 	.word	0x000000ff
        /*0a30*/ 	.word	0x00038850
        /*0a34*/ 	.short	0x010a
        /*0a36*/ 	.byte	0x05
	.zero		1


	//   ....[37]....
        /*0a38*/ 	.word	0x00008480
        /*0a3c*/ 	.word	0x000000ff
        /*0a40*/ 	.word	0x00000000
        /*0a44*/ 	.short	0x0101
        /*0a46*/ 	.byte	0x0a
	.zero		1


	//   ....[38]....
        /*0a48*/ 	.word	0x00009420
        /*0a4c*/ 	.word	0x000000ff
        /*0a50*/ 	.word	0x00000000
        /*0a54*/ 	.short	0x0101
        /*0a56*/ 	.byte	0x05
	.zero		1


	//   ....[39]....
        /*0a58*/ 	.word	0x0000bd00
        /*0a5c*/ 	.word	0x000000ff
        /*0a60*/ 	.word	0x00000000
        /*0a64*/ 	.short	0x0101
        /*0a66*/ 	.byte	0x07
	.zero		1


	//   ....[40]....
        /*0a68*/ 	.word	0x0000c6f0
        /*0a6c*/ 	.word	0x000000ff
        /*0a70*/ 	.word	0x00000000
        /*0a74*/ 	.short	0x0101
        /*0a76*/ 	.byte	0x07
	.zero		1


	//   ....[41]....
        /*0a78*/ 	.word	0x000108e0
        /*0a7c*/ 	.word	0x00000016
        /*0a80*/ 	.word	0x00038840
        /*0a84*/ 	.short	0x010a
        /*0a86*/ 	.byte	0x3f
	.zero		1


	//   ....[42]....
        /*0a88*/ 	.word	0x00010da0
        /*0a8c*/ 	.word	0x00000016
        /*0a90*/ 	.word	0x00038830
        /*0a94*/ 	.short	0x0107
        /*0a96*/ 	.byte	0x3f
	.zero		1


	//   ....[43]....
        /*0a98*/ 	.word	0x00010e80
        /*0a9c*/ 	.word	0x00000016
        /*0aa0*/ 	.word	0x00038830
        /*0aa4*/ 	.short	0x0101
        /*0aa6*/ 	.byte	0x3f
	.zero		1


	//   ....[44]....
        /*0aa8*/ 	.word	0x00011750
        /*0aac*/ 	.word	0x00000011
        /*0ab0*/ 	.word	0x00038800
        /*0ab4*/ 	.short	0x0107
        /*0ab6*/ 	.byte	0x3f
	.zero		1


	//   ....[45]....
        /*0ab8*/ 	.word	0x000117e0
        /*0abc*/ 	.word	0x00000011
        /*0ac0*/ 	.word	0x00038800
        /*0ac4*/ 	.short	0x0101
        /*0ac6*/ 	.byte	0x3f
	.zero		1


	//   ....[46]....
        /*0ac8*/ 	.word	0x000124e0
        /*0acc*/ 	.word	0x00000011
        /*0ad0*/ 	.word	0x00038810
        /*0ad4*/ 	.short	0x0107
        /*0ad6*/ 	.byte	0x3f
	.zero		1


	//   ....[47]....
        /*0ad8*/ 	.word	0x000125e0
        /*0adc*/ 	.word	0x00000011
        /*0ae0*/ 	.word	0x00038810
        /*0ae4*/ 	.short	0x0101
        /*0ae6*/ 	.byte	0x3f
	.zero		1


	//   ....[48]....
        /*0ae8*/ 	.word	0x00012600
        /*0aec*/ 	.word	0x00000011
        /*0af0*/ 	.word	0x00038820
        /*0af4*/ 	.short	0x010a
        /*0af6*/ 	.byte	0x3f
	.zero		1


	//   ....[49]....
        /*0af8*/ 	.word	0x00012690
        /*0afc*/ 	.word	0x00000016
        /*0b00*/ 	.word	0x00038860
        /*0b04*/ 	.short	0x010a
        /*0b06*/ 	.byte	0x3f
	.zero		1


	//   ....[50]....
        /*0b08*/ 	.word	0x00012f90
        /*0b0c*/ 	.word	0x00000016
        /*0b10*/ 	.word	0x00038850
        /*0b14*/ 	.short	0x0107
        /*0b16*/ 	.byte	0x3f
	.zero		1


	//   ....[51]....
        /*0b18*/ 	.word	0x00013060
        /*0b1c*/ 	.word	0x00000016
        /*0b20*/ 	.word	0x00038850
        /*0b24*/ 	.short	0x0101
        /*0b26*/ 	.byte	0x3f
	.zero		1


	//   ....[52]....
        /*0b28*/ 	.word	0x00013400
        /*0b2c*/ 	.word	0x00000006
        /*0b30*/ 	.word	0x00038840
        /*0b34*/ 	.short	0x010a
        /*0b36*/ 	.byte	0x3f
	.zero		1


	//   ....[53]....
        /*0b38*/ 	.word	0x00013720
        /*0b3c*/ 	.word	0x00000006
        /*0b40*/ 	.word	0x00038830
        /*0b44*/ 	.short	0x0107
        /*0b46*/ 	.byte	0x3f
	.zero		1


	//   ....[54]....
        /*0b48*/ 	.word	0x000137e0
        /*0b4c*/ 	.word	0x00000006
        /*0b50*/ 	.word	0x00038830
        /*0b54*/ 	.short	0x0101
        /*0b56*/ 	.byte	0x3f
	.zero		1


	//   ....[55]....
        /*0b58*/ 	.word	0x00013810
        /*0b5c*/ 	.word	0x00000006
        /*0b60*/ 	.word	0x00038860
        /*0b64*/ 	.short	0x010a
        /*0b66*/ 	.byte	0x3f
	.zero		1


	//   ....[56]....
        /*0b68*/ 	.word	0x00013ec0
        /*0b6c*/ 	.word	0x00000006
        /*0b70*/ 	.word	0x00038850
        /*0b74*/ 	.short	0x0107
        /*0b76*/ 	.byte	0x3f
	.zero		1


	//   ....[57]....
        /*0b78*/ 	.word	0x00013f80
        /*0b7c*/ 	.word	0x00000006
        /*0b80*/ 	.word	0x00038850
        /*0b84*/ 	.short	0x0101
        /*0b86*/ 	.byte	0x3f
	.zero		1


	//   ....[58]....
        /*0b88*/ 	.word	0x00014e00
        /*0b8c*/ 	.word	0x00000005
        /*0b90*/ 	.word	0x00038820
        /*0b94*/ 	.short	0x010a
        /*0b96*/ 	.byte	0x3f
	.zero		1


	//   ....[59]....
        /*0b98*/ 	.word	0x00014f80
        /*0b9c*/ 	.word	0x00000003
        /*0ba0*/ 	.word	0x00038840
        /*0ba4*/ 	.short	0x010a
        /*0ba6*/ 	.byte	0x3f
	.zero		1


	//   ....[60]....
        /*0ba8*/ 	.word	0x00015020
        /*0bac*/ 	.word	0x00000005
        /*0bb0*/ 	.word	0x00038840
        /*0bb4*/ 	.short	0x010a
        /*0bb6*/ 	.byte	0x3f
	.zero		1


	//   ....[61]....
        /*0bb8*/ 	.word	0x00015060
        /*0bbc*/ 	.word	0x00000003
        /*0bc0*/ 	.word	0x00038860
        /*0bc4*/ 	.short	0x010a
        /*0bc6*/ 	.byte	0x3f
	.zero		1


	//   ....[62]....
        /*0bc8*/ 	.word	0x000150a0
        /*0bcc*/ 	.word	0x00000005
        /*0bd0*/ 	.word	0x00038860
        /*0bd4*/ 	.short	0x010a
        /*0bd6*/ 	.byte	0x3f
	.zero		1


	//   ....[63]....
        /*0bd8*/ 	.word	0x00015110
        /*0bdc*/ 	.word	0x00000000
        /*0be0*/ 	.word	0x00038800
        /*0be4*/ 	.short	0x010a
        /*0be6*/ 	.byte	0x3f
	.zero		1


	//   ....[64]....
        /*0be8*/ 	.word	0x00015160
        /*0bec*/ 	.word	0x00000005
        /*0bf0*/ 	.word	0x00038830
        /*0bf4*/ 	.short	0x010a
        /*0bf6*/ 	.byte	0x3f
	.zero		1


	//   ....[65]....
        /*0bf8*/ 	.word	0x000151c0
        /*0bfc*/ 	.word	0x00000006
        /*0c00*/ 	.word	0x00038810
        /*0c04*/ 	.short	0x010a
        /*0c06*/ 	.byte	0x3f
	.zero		1


	//   ....[66]....
        /*0c08*/ 	.word	0x00015210
        /*0c0c*/ 	.word	0x00000005
        /*0c10*/ 	.word	0x00038850
        /*0c14*/ 	.short	0x010a
        /*0c16*/ 	.byte	0x3f
	.zero		1


	//   ....[67]....
        /*0c18*/ 	.word	0x00015270
        /*0c1c*/ 	.word	0x00000007
        /*0c20*/ 	.word	0x00038830
        /*0c24*/ 	.short	0x010a
        /*0c26*/ 	.byte	0x3f
	.zero		1


	//   ....[68]....
        /*0c28*/ 	.word	0x000152d0
        /*0c2c*/ 	.word	0x00000007
        /*0c30*/ 	.word	0x00038850
        /*0c34*/ 	.short	0x010a
        /*0c36*/ 	.byte	0x3f
	.zero		1


	//   ....[69]....
        /*0c38*/ 	.word	0x000153f0
        /*0c3c*/ 	.word	0x00000016
        /*0c40*/ 	.word	0x00038840
        /*0c44*/ 	.short	0x010a
        /*0c46*/ 	.byte	0x3f
	.zero		1


	//   ....[70]....
        /*0c48*/ 	.word	0x000169e0
        /*0c4c*/ 	.word	0x00000011
        /*0c50*/ 	.word	0x00038820
        /*0c54*/ 	.short	0x010a
        /*0c56*/ 	.byte	0x3f
	.zero		1


	//   ....[71]....
        /*0c58*/ 	.word	0x00016a30
        /*0c5c*/ 	.word	0x00000016
        /*0c60*/ 	.word	0x00038860
        /*0c64*/ 	.short	0x010a
        /*0c66*/ 	.byte	0x3f
	.zero		1


	//   ....[72]....
        /*0c68*/ 	.word	0x00017320
        /*0c6c*/ 	.word	0x00000006
        /*0c70*/ 	.word	0x00038840
        /*0c74*/ 	.short	0x010a
        /*0c76*/ 	.byte	0x3f
	.zero		1


	//   ....[73]....
        /*0c78*/ 	.word	0x000177e0
        /*0c7c*/ 	.word	0x00000006
        /*0c80*/ 	.word	0x00038860
        /*0c84*/ 	.short	0x010a
        /*0c86*/ 	.byte	0x3f
	.zero		1


	//   ....[74]....
        /*0c88*/ 	.word	0x00018980
        /*0c8c*/ 	.word	0x00000005
        /*0c90*/ 	.word	0x00038820
        /*0c94*/ 	.short	0x010a
        /*0c96*/ 	.byte	0x3f
	.zero		1


	//   ....[75]....
        /*0c98*/ 	.word	0x00018b20
        /*0c9c*/ 	.word	0x00000003
        /*0ca0*/ 	.word	0x00038840
        /*0ca4*/ 	.short	0x010a
        /*0ca6*/ 	.byte	0x3f
	.zero		1


	//   ....[76]....
        /*0ca8*/ 	.word	0x00018b70
        /*0cac*/ 	.word	0x00000005
        /*0cb0*/ 	.word	0x00038840
        /*0cb4*/ 	.short	0x010a
        /*0cb6*/ 	.byte	0x3f
	.zero		1


	//   ....[77]....
        /*0cb8*/ 	.word	0x00018bc0
        /*0cbc*/ 	.word	0x00000003
        /*0cc0*/ 	.word	0x00038860
        /*0cc4*/ 	.short	0x010a
        /*0cc6*/ 	.byte	0x3f
	.zero		1


	//----- nvinfo : EIATTR_NUM_MBARRIERS
	.align		4
.L_266:
        /*0cc8*/ 	.byte	0x03, 0x38
        /*0cca*/ 	.short	0x0017


	//----- nvinfo : EIATTR_EXIT_INSTR_OFFSETS
	.align		4
        /*0ccc*/ 	.byte	0x04, 0x1c
        /*0cce*/ 	.short	(.L_268 - .L_267)


	//   ....[0]....
.L_267:
        /*0cd0*/ 	.word	0x00000990


	//   ....[1]....
        /*0cd4*/ 	.word	0x0000e800


	//   ....[2]....
        /*0cd8*/ 	.word	0x000150f0


	//----- nvinfo : EIATTR_MAX_THREADS
	.align		4
.L_268:
        /*0cdc*/ 	.byte	0x04, 0x05
        /*0cde*/ 	.short	(.L_270 - .L_269)
.L_269:
        /*0ce0*/ 	.word	0x00000180
        /*0ce4*/ 	.word	0x00000001
        /*0ce8*/ 	.word	0x00000001


	//----- nvinfo : EIATTR_CRS_STACK_SIZE
	.align		4
.L_270:
        /*0cec*/ 	.byte	0x04, 0x1e
        /*0cee*/ 	.short	(.L_272 - .L_271)
.L_271:
        /*0cf0*/ 	.word	0x00000000


	//----- nvinfo : EIATTR_CBANK_PARAM_SIZE
	.align		4
.L_272:
        /*0cf4*/ 	.byte	0x03, 0x19
        /*0cf6*/ 	.short	0x0bf0


	//----- nvinfo : EIATTR_PARAM_CBANK
	.align		4
        /*0cf8*/ 	.byte	0x04, 0x0a
        /*0cfa*/ 	.short	(.L_274 - .L_273)
	.align		4
.L_273:
        /*0cfc*/ 	.word	index@(.nv.constant0._ZN7cutlass13device_kernelIN5flash11enable_sm90INS1_16FlashAttnFwdSm90INS1_25CollectiveMainloopFwdSm90ILi2EN4cute5tupleIJNS5_1CILi1EEES8_S8_EEENS6_IJNS7_ILi64EEESA_SA_EEELi512ENS_10bfloat16_tEfNS_4arch4Sm90ELb0ELb0ELb1ELb1ELb1ELb0ELb1ELb0ELb0ELb1ELb1ELb0EEENS1_21CollectiveEpilogueFwdINS6_IJSA_NS7_ILi512EEESA_EEES9_SC_SE_Li256ELb1ELb1ELb1ELb0EEENS1_36VarlenDynamicPersistentTileSchedulerILi64ELi64ELi256ELi128ELb1ELb1ELb1ELb0ELb1ELb1EEEEEEEEEvNT_6ParamsE)
        /*0d00*/ 	.short	0x0210
        /*0d02*/ 	.short	0x0bf0


	//----- nvinfo : EIATTR_SW_WAR
	.align		4
.L_274:
        /*0d04*/ 	.byte	0x04, 0x36
        /*0d06*/ 	.short	(.L_276 - .L_275)
.L_275:
        /*0d08*/ 	.word	0x00000008
.L_276:


//--------------------- .nv.info._ZN7cutlass13device_kernelIN5flash11enable_sm90INS1_16FlashAttnFwdSm90INS1_25CollectiveMainloopFwdSm90ILi2EN4cute5tupleIJNS5_1CILi1EEES8_S8_EEENS6_IJNS7_ILi64EEESA_SA_EEELi512ENS_10bfloat16_tEfNS_4arch4Sm90ELb0ELb0ELb1ELb1ELb1ELb1ELb1ELb0ELb0ELb1ELb1ELb0EEENS1_21CollectiveEpilogueFwdINS6_IJSA_NS7_ILi512EEESA_EEES9_SC_SE_Li256ELb1ELb1ELb1ELb0EEENS1_36VarlenDynamicPersistentTileSchedulerILi64ELi64ELi256ELi128ELb1ELb1ELb1ELb0ELb1ELb1EEEEEEEEEvNT_6ParamsE --------------------------
	.section	.nv.info._ZN7cutlass13device_kernelIN5flash11enable_sm90INS1_16FlashAttnFwdSm90INS1_25CollectiveMainloopFwdSm90ILi2EN4cute5tupleIJNS5_1CILi1EEES8_S8_EEENS6_IJNS7_ILi64EEESA_SA_EEELi512ENS_10bfloat16_tEfNS_4arch4Sm90ELb0ELb0ELb1ELb1ELb1ELb1ELb1ELb0ELb0ELb1ELb1ELb0EEENS1_21CollectiveEpilogueFwdINS6_IJSA_NS7_ILi512EEESA_EEES9_SC_SE_Li256ELb1ELb1ELb1ELb0EEENS1_36VarlenDynamicPersistentTileSchedulerILi64ELi64ELi256ELi128ELb1ELb1ELb1ELb0ELb1ELb1EEEEEEEEEvNT_6ParamsE,"",@"SHT_CUDA_INFO"
	.sectionflags	@""
	.align	4


	//----- nvinfo : EIATTR_CUDA_API_VERSION
	.align		4
        /*0000*/ 	.byte	0x04, 0x37
        /*0002*/ 	.short	(.L_278 - .L_277)
.L_277:
        /*0004*/ 	.word	0x00000082


	//----- nvinfo : EIATTR_KPARAM_INFO
	.align		4
.L_278:
        /*0008*/ 	.byte	0x04, 0x17
        /*000a*/ 	.short	(.L_280 - .L_279)
.L_279:
        /*000c*/ 	.word	0x00000000
        /*0010*/ 	.short	0x0000
        /*0012*/ 	.short	0x0070
        /*0014*/ 	.byte	0x00, 0xf0, 0x01, 0x2e


	//----- nvinfo : EIATTR_SPARSE_MMA_MASK
	.align		4
.L_280:
        /*0018*/ 	.byte	0x03, 0x50
        /*001a*/ 	.short	0x0000


	//----- nvinfo : EIATTR_MAXREG_COUNT
	.align		4
        /*001c*/ 	.byte	0x03, 0x1b
        /*001e*/ 	.short	0x00a8


	//----- nvinfo : EIATTR_NUM_BARRIERS
	.align		4
        /*0020*/ 	.byte	0x02, 0x4c
        /*0022*/ 	.byte	0x10
	.zero		1


	//----- nvinfo : EIATTR_EXTERNS
	.align		4
        /*0024*/ 	.byte	0x04, 0x0f
        /*0026*/ 	.short	(.L_282 - .L_281)


	//   ....[0]....
	.align		4
.L_281:
        /*0028*/ 	.word	index@(__assertfail)


	//----- nvinfo : EIATTR_ANNOTATIONS
	.align		4
.L_282:
        /*002c*/ 	.byte	0x04, 0x55
        /*002e*/ 	.short	(.L_284 - .L_283)


	//   ....[0]....
.L_283:
        /* <DEDUP_REMOVED lines=65> */


	//----- nvinfo : EIATTR_MERCURY_ISA_VERSION
	.align		4
.L_284:
        /*0428*/ 	.byte	0x03, 0x5f
        /*042a*/ 	.short	0x0101


	//----- nvinfo : EIATTR_UNUSED_LOAD_BYTE_OFFSET
	.align		4
        /*042c*/ 	.byte	0x04, 0x44
        /*042e*/ 	.short	(.L_286 - .L_285)


	//   ....[0]....
.L_285:
        /*0430*/ 	.word	0x00000a50
        /*0434*/ 	.word	0x0000fff0


	//   ....[1]....
        /*0438*/ 	.word	0x00011370
        /*043c*/ 	.word	0x0000fff0


	//----- nvinfo : EIATTR_INT_WARP_WIDE_INSTR_OFFSETS
	.align		4
.L_286:
        /*0440*/ 	.byte	0x04, 0x31
        /*0442*/ 	.short	(.L_288 - .L_287)


	//   ....[0]....
.L_287:
        /*0444*/ 	.word	0x00000130


	//   ....[1]....
        /*0448*/ 	.word	0x00000170


	//   ....[2]....
        /*044c*/ 	.word	0x000001e0


	//   ....[3]....
        /*0450*/ 	.word	0x000001f0


	//   ....[4]....
        /*0454*/ 	.word	0x000195c0


	//   ....[5]....
        /*0458*/ 	.word	0x00019650


	//   ....[6]....
        /*045c*/ 	.word	0x0001da80


	//   ....[7]....
        /*0460*/ 	.word	0x0001db10


	//----- nvinfo : EIATTR_COOP_GROUP_MASK_REGIDS
	.align		4
.L_288:
        /*0464*/ 	.byte	0x04, 0x29
        /*0466*/ 	.short	(.L_290 - .L_289)


	//   ....[0]....
.L_289:
        /*0468*/ 	.word	0xffffffff


	//   ....[1]....
        /*046c*/ 	.word	0xffffffff


	//   ....[2]....
        /*0470*/ 	.word	0xffffffff


	//   ....[3]....
        /*0474*/ 	.word	0xffffffff


	//   ....[4]....
        /*0478*/ 	.word	0xffffffff


	//   ....[5]....
        /*047c*/ 	.word	0xffffffff


	//   ....[6]....
        /*0480*/ 	.word	0xffffffff


	//   ....[7]....
        /*0484*/ 	.word	0xffffffff


	//   ....[8]....
        /*0488*/ 	.word	0xffffffff


	//   ....[9]....
        /*048c*/ 	.word	0xffffffff


	//   ....[10]....
        /*0490*/ 	.word	0xffffffff


	//   ....[11]....
        /*0494*/ 	.word	0xffffffff


	//   ....[12]....
        /*0498*/ 	.word	0xffffffff


	//   ....[13]....
        /*049c*/ 	.word	0xffffffff


	//   ....[14]....
        /*04a0*/ 	.word	0xffffffff


	//   ....[15]....
        /*04a4*/ 	.word	0xffffffff


	//   ....[16]....
        /*04a8*/ 	.word	0xffffffff


	//   ....[17]....
        /*04ac*/ 	.word	0xffffffff


	//   ....[18]....
        /*04b0*/ 	.word	0xffffffff


	//   ....[19]....
        /*04b4*/ 	.word	0xffffffff


	//   ....[20]....
        /*04b8*/ 	.word	0xffffffff


	//   ....[21]....
        /*04bc*/ 	.word	0xffffffff


	//   ....[22]....
        /*04c0*/ 	.word	0xffffffff


	//   ....[23]....
        /*04c4*/ 	.word	0xffffffff


	//   ....[24]....
        /*04c8*/ 	.word	0xffffffff


	//   ....[25]....
        /*04cc*/ 	.word	0xffffffff


	//   ....[26]....
        /*04d0*/ 	.word	0xffffffff


	//   ....[27]....
        /*04d4*/ 	.word	0xffffffff


	//   ....[28]....
        /*04d8*/ 	.word	0xffffffff


	//   ....[29]....
        /*04dc*/ 	.word	0xffffffff


	//   ....[30]....
        /*04e0*/ 	.word	0xffffffff


	//   ....[31]....
        /*04e4*/ 	.word	0xffffffff


	//   ....[32]....
        /*04e8*/ 	.word	0xffffffff


	//   ....[33]....
        /*04ec*/ 	.word	0xffffffff


	//   ....[34]....
        /*04f0*/ 	.word	0xffffffff


	//   ....[35]....
        /*04f4*/ 	.word	0xffffffff


	//   ....[36]....
        /*04f8*/ 	.word	0xffffffff


	//   ....[37]....
        /*04fc*/ 	.word	0xffffffff


	//   ....[38]....
        /*0500*/ 	.word	0xffffffff


	//   ....[39]....
        /*0504*/ 	.word	0xffffffff


	//   ....[40]....
        /*0508*/ 	.word	0xffffffff


	//   ....[41]....
        /*050c*/ 	.word	0xffffffff


	//   ....[42]....
        /*0510*/ 	.word	0xffffffff


	//   ....[43]....
        /*0514*/ 	.word	0xffffffff


	//   ....[44]....
        /*0518*/ 	.word	0xffffffff


	//   ....[45]....
        /*051c*/ 	.word	0xffffffff


	//   ....[46]....
        /*0520*/ 	.word	0xffffffff


	//   ....[47]....
        /*0524*/ 	.word	0xffffffff


	//   ....[48]....
        /*0528*/ 	.word	0xffffffff


	//   ....[49]....
        /*052c*/ 	.word	0xffffffff


	//   ....[50]....
        /*0530*/ 	.word	0xffffffff


	//   ....[51]....
        /*0534*/ 	.word	0xffffffff


	//   ....[52]....
        /*0538*/ 	.word	0xffffffff


	//   ....[53]....
        /*053c*/ 	.word	0xffffffff


	//   ....[54]....
        /*0540*/ 	.word	0xffffffff


	//   ....[55]....
        /*0544*/ 	.word	0xffffffff


	//   ....[56]....
        /*0548*/ 	.word	0xffffffff


	//   ....[57]....
        /*054c*/ 	.word	0xffffffff


	//   ....[58]....
        /*0550*/ 	.word	0xffffffff


	//   ....[59]....
        /*0554*/ 	.word	0xffffffff


	//   ....[60]....
        /*0558*/ 	.word	0xffffffff


	//   ....[61]....
        /*055c*/ 	.word	0xffffffff


	//   ....[62]....
        /*0560*/ 	.word	0xffffffff


	//   ....[63]....
        /*0564*/ 	.word	0xffffffff


	//   ....[64]....
        /*0568*/ 	.word	0xffffffff


	//   ....[65]....
        /*056c*/ 	.word	0xffffffff


	//   ....[66]....
        /*0570*/ 	.word	0xffffffff


	//   ....[67]....
        /*0574*/ 	.word	0xffffffff


	//   ....[68]....
        /*0578*/ 	.word	0xffffffff


	//   ....[69]....
        /*057c*/ 	.word	0xffffffff


	//   ....[70]....
        /*0580*/ 	.word	0xffffffff


	//   ....[71]....
        /*0584*/ 	.word	0xffffffff


	//   ....[72]....
        /*0588*/ 	.word	0xffffffff


	//   ....[73]....
        /*058c*/ 	.word	0xffffffff


	//   ....[74]....
        /*0590*/ 	.word	0xffffffff


	//   ....[75]....
        /*0594*/ 	.word	0xffffffff


	//   ....[76]....
        /*0598*/ 	.word	0xffffffff


	//   ....[77]....
        /*059c*/ 	.word	0xffffffff


	//   ....[78]....
        /*05a0*/ 	.word	0xffffffff


	//   ....[79]....
        /*05a4*/ 	.word	0xffffffff


	//   ....[80]....
        /*05a8*/ 	.word	0xffffffff


	//   ....[81]....
        /*05ac*/ 	.word	0xffffffff


	//   ....[82]....
        /*05b0*/ 	.word	0xffffffff


	//   ....[83]....
        /*05b4*/ 	.word	0xffffffff


	//   ....[84]....
        /*05b8*/ 	.word	0xffffffff


	//   ....[85]....
        /*05bc*/ 	.word	0xffffffff


	//   ....[86]....
        /*05c0*/ 	.word	0xffffffff


	//   ....[87]....
        /*05c4*/ 	.word	0xffffffff


	//   ....[88]....
        /*05c8*/ 	.word	0xffffffff


	//   ....[89]....
        /*05cc*/ 	.word	0xffffffff


	//   ....[90]....
        /*05d0*/ 	.word	0xffffffff


	//   ....[91]....
        /*05d4*/ 	.word	0xffffffff


	//   ....[92]....
        /*05d8*/ 	.word	0xffffffff


	//   ....[93]....
        /*05dc*/ 	.word	0xffffffff


	//   ....[94]....
        /*05e0*/ 	.word	0xffffffff


	//   ....[95]....
        /*05e4*/ 	.word	0xffffffff


	//   ....[96]....
        /*05e8*/ 	.word	0xffffffff


	//   ....[97]....
        /*05ec*/ 	.word	0xffffffff


	//   ....[98]....
        /*05f0*/ 	.word	0xffffffff


	//   ....[99]....
        /*05f4*/ 	.word	0xffffffff


	//   ....[100]....
        /*05f8*/ 	.word	0xffffffff


	//   ....[101]....
        /*05fc*/ 	.word	0xffffffff


	//   ....[102]....
        /*0600*/ 	.word	0xffffffff


	//   ....[103]....
        /*0604*/ 	.word	0xffffffff


	//   ....[104]....
        /*0608*/ 	.word	0xffffffff


	//   ....[105]....
        /*060c*/ 	.word	0xffffffff


	//   ....[106]....
        /*0610*/ 	.word	0xffffffff


	//   ....[107]....
        /*0614*/ 	.word	0xffffffff


	//   ....[108]....
        /*0618*/ 	.word	0xffffffff


	//   ....[109]....
        /*061c*/ 	.word	0xffffffff


	//   ....[110]....
        /*0620*/ 	.word	0xffffffff


	//   ....[111]....
        /*0624*/ 	.word	0xffffffff


	//   ....[112]....
        /*0628*/ 	.word	0xffffffff


	//   ....[113]....
        /*062c*/ 	.word	0xffffffff


	//   ....[114]....
        /*0630*/ 	.word	0xffffffff


	//   ....[115]....
        /*0634*/ 	.word	0xffffffff


	//   ....[116]....
        /*0638*/ 	.word	0xffffffff


	//   ....[117]....
        /*063c*/ 	.word	0xffffffff


	//   ....[118]....
        /*0640*/ 	.word	0xffffffff


	//   ....[119]....
        /*0644*/ 	.word	0xffffffff


	//   ....[120]....
        /*0648*/ 	.word	0xffffffff


	//   ....[121]....
        /*064c*/ 	.word	0xffffffff


	//   ....[122]....
        /*0650*/ 	.word	0xffffffff


	//   ....[123]....
        /*0654*/ 	.word	0xffffffff


	//   ....[124]....
        /*0658*/ 	.word	0xffffffff


	//   ....[125]....
        /*065c*/ 	.word	0xffffffff


	//   ....[126]....
        /*0660*/ 	.word	0xffffffff


	//   ....[127]....
        /*0664*/ 	.word	0xffffffff


	//   ....[128]....
        /*0668*/ 	.word	0xffffffff


	//   ....[129]....
        /*066c*/ 	.word	0xffffffff


	//   ....[130]....
        /*0670*/ 	.word	0xffffffff


	//   ....[131]....
        /*0674*/ 	.word	0xffffffff


	//   ....[132]....
        /*0678*/ 	.word	0xffffffff


	//   ....[133]....
        /*067c*/ 	.word	0xffffffff


	//   ....[134]....
        /*0680*/ 	.word	0xffffffff


	//   ....[135]....
        /*0684*/ 	.word	0xffffffff


	//   ....[136]....
        /*0688*/ 	.word	0xffffffff


	//   ....[137]....
        /*068c*/ 	.word	0xffffffff


	//   ....[138]....
        /*0690*/ 	.word	0xffffffff


	//   ....[139]....
        /*0694*/ 	.word	0xffffffff


	//   ....[140]....
        /*0698*/ 	.word	0xffffffff


	//   ....[141]....
        /*069c*/ 	.word	0xffffffff


	//   ....[142]....
        /*06a0*/ 	.word	0xffffffff


	//   ....[143]....
        /*06a4*/ 	.word	0x0500000f


	//   ....[144]....
        /*06a8*/ 	.word	0x0500000f


	//   ....[145]....
        /*06ac*/ 	.word	0x0500000f


	//   ....[146]....
        /*06b0*/ 	.word	0x0500000f


	//   ....[147]....
        /*06b4*/ 	.word	0x0500000f


	//   ....[148]....
        /*06b8*/ 	.word	0x0500000f


	//   ....[149]....
        /*06bc*/ 	.word	0x0500000f


	//   ....[150]....
        /*06c0*/ 	.word	0x0500000f


	//   ....[151]....
        /*06c4*/ 	.word	0x0500000f


	//   ....[152]....
        /*06c8*/ 	.word	0x0500000f


	//   ....[153]....
        /*06cc*/ 	.word	0x0500000f


	//   ....[154]....
        /*06d0*/ 	.word	0x0500000f


	//   ....[155]....
        /*06d4*/ 	.word	0x0500000f


	//   ....[156]....
        /*06d8*/ 	.word	0x0500000f


	//   ....[157]....
        /*06dc*/ 	.word	0x0500000f


	//   ....[158]....
        /*06e0*/ 	.word	0x0500000f


	//   ....[159]....
        /*06e4*/ 	.word	0x0500000f


	//   ....[160]....
        /*06e8*/ 	.word	0x0500000f


	//   ....[161]....
        /*06ec*/ 	.word	0x0500000f


	//   ....[162]....
        /*06f0*/ 	.word	0x0500000f


	//   ....[163]....
        /*06f4*/ 	.word	0x0500000f


	//   ....[164]....
        /*06f8*/ 	.word	0x0500000f


	//   ....[165]....
        /*06fc*/ 	.word	0x0500000f


	//   ....[166]....
        /*0700*/ 	.word	0x0500000f


	//   ....[167]....
        /*0704*/ 	.word	0x0500000f


	//   ....[168]....
        /*0708*/ 	.word	0x0500000f


	//   ....[169]....
        /*070c*/ 	.word	0x0500000f


	//   ....[170]....
        /*0710*/ 	.word	0x0500000f


	//   ....[171]....
        /*0714*/ 	.word	0x0500000f


	//   ....[172]....
        /*0718*/ 	.word	0x0500000f


	//   ....[173]....
        /*071c*/ 	.word	0x0500000f


	//   ....[174]....
        /*0720*/ 	.word	0x0500000f


	//   ....[175]....
        /*0724*/ 	.word	0x0500000f


	//   ....[176]....
        /*0728*/ 	.word	0x0500000f


	//   ....[177]....
        /*072c*/ 	.word	0x0500000f


	//   ....[178]....
        /*0730*/ 	.word	0x0500000f


	//   ....[179]....
        /*0734*/ 	.word	0x0500000f


	//   ....[180]....
        /*0738*/ 	.word	0x0500000f


	//   ....[181]....
        /*073c*/ 	.word	0x0500000f


	//   ....[182]....
        /*0740*/ 	.word	0x0500000f


	//   ....[183]....
        /*0744*/ 	.word	0x0500000f


	//   ....[184]....
        /*0748*/ 	.word	0x0500000f


	//   ....[185]....
        /*074c*/ 	.word	0x0500000f


	//   ....[186]....
        /*0750*/ 	.word	0x0500000f


	//   ....[187]....
        /*0754*/ 	.word	0x0500000f


	//   ....[188]....
        /*0758*/ 	.word	0x0500000f


	//   ....[189]....
        /*075c*/ 	.word	0x0500000f


	//   ....[190]....
        /*0760*/ 	.word	0x0500000f


	//   ....[191]....
        /*0764*/ 	.word	0x0500000f


	//   ....[192]....
        /*0768*/ 	.word	0x0500000f


	//   ....[193]....
        /*076c*/ 	.word	0x0500000f


	//   ....[194]....
        /*0770*/ 	.word	0x0500000f


	//   ....[195]....
        /*0774*/ 	.word	0x0500000f


	//   ....[196]....
        /*0778*/ 	.word	0x0500000f


	//   ....[197]....
        /*077c*/ 	.word	0x0500000f


	//   ....[198]....
        /*0780*/ 	.word	0x0500000f


	//   ....[199]....
        /*0784*/ 	.word	0x0500000f


	//   ....[200]....
        /*0788*/ 	.word	0x0500000f


	//   ....[201]....
        /*078c*/ 	.word	0x0500000f


	//   ....[202]....
        /*0790*/ 	.word	0x0500000f


	//   ....[203]....
        /*0794*/ 	.word	0x0500000f


	//   ....[204]....
        /*0798*/ 	.word	0x0500000f


	//   ....[205]....
        /*079c*/ 	.word	0x0500000f


	//   ....[206]....
        /*07a0*/ 	.word	0x0500000f


	//   ....[207]....
        /*07a4*/ 	.word	0x0500000f


	//   ....[208]....
        /*07a8*/ 	.word	0x0500000f


	//   ....[209]....
        /*07ac*/ 	.word	0x0500000f


	//   ....[210]....
        /*07b0*/ 	.word	0x0500000f


	//   ....[211]....
        /*07b4*/ 	.word	0x0500000f


	//   ....[212]....
        /*07b8*/ 	.word	0x0500000f


	//   ....[213]....
        /*07bc*/ 	.word	0x0500000f


	//   ....[214]....
        /*07c0*/ 	.word	0x0500000f


	//   ....[215]....
        /*07c4*/ 	.word	0x0500000f


	//   ....[216]....
        /*07c8*/ 	.word	0x0500000f


	//   ....[217]....
        /*07cc*/ 	.word	0x0500000f


	//   ....[218]....
        /*07d0*/ 	.word	0x0500000f


	//   ....[219]....
        /*07d4*/ 	.word	0x0500000f


	//   ....[220]....
        /*07d8*/ 	.word	0x0500000f


	//   ....[221]....
        /*07dc*/ 	.word	0x0500000f


	//   ....[222]....
        /*07e0*/ 	.word	0x0500000f


	//   ....[223]....
        /*07e4*/ 	.word	0x0500000f


	//   ....[224]....
        /*07e8*/ 	.word	0x0500000f


	//   ....[225]....
        /*07ec*/ 	.word	0x0500000f


	//----- nvinfo : EIATTR_COOP_GROUP_INSTR_OFFSETS
	.align		4
.L_290:
        /*07f0*/ 	.byte	0x04, 0x28
        /*07f2*/ 	.short	(.L_292 - .L_291)


	//   ....[0]....
.L_291:
        /*07f4*/ 	.word	0x00000070


	//   ....[1]....
        /*07f8*/ 	.word	0x00000140


	//   ....[2]....
        /*07fc*/ 	.word	0x00000190


	//   ....[3]....
        /*0800*/ 	.word	0x000003a0


	//   ....[4]....
        /*0804*/ 	.word	0x00000500


	//   ....[5]....
        /*0808*/ 	.word	0x00000620


	//   ....[6]....
        /*080c*/ 	.word	0x00000780


	//   ....[7]....
        /*0810*/ 	.word	0x00003180


	//   ....[8]....
        /*0814*/ 	.word	0x00003190


	//   ....[9]....
        /*0818*/ 	.word	0x00003c20


	//   ....[10]....
        /*081c*/ 	.word	0x00003c30


	//   ....[11]....
        /*0820*/ 	.word	0x00004640


	//   ....[12]....
        /*0824*/ 	.word	0x00004650


	//   ....[13]....
        /*0828*/ 	.word	0x00004a10


	//   ....[14]....
        /*082c*/ 	.word	0x00004a20


	//   ....[15]....
        /*0830*/ 	.word	0x000059b0


	//   ....[16]....
        /*0834*/ 	.word	0x00007880


	//   ....[17]....
        /*0838*/ 	.word	0x00007e40


	//   ....[18]....
        /*083c*/ 	.word	0x00007e50


	//   ....[19]....
        /*0840*/ 	.word	0x00007e60


	//   ....[20]....
        /*0844*/ 	.word	0x00007e70


	//   ....[21]....
        /*0848*/ 	.word	0x00008e80


	//   ....[22]....
        /*084c*/ 	.word	0x00008e90


	//   ....[23]....
        /*0850*/ 	.word	0x00008ea0


	//   ....[24]....
        /*0854*/ 	.word	0x00008eb0


	//   ....[25]....
        /*0858*/ 	.word	0x0000a590


	//   ....[26]....
        /*085c*/ 	.word	0x0000c470


	//   ....[27]....
        /*0860*/ 	.word	0x0000c4e0


	//   ....[28]....
        /*0864*/ 	.word	0x0000c750


	//   ....[29]....
        /*0868*/ 	.word	0x0000c7a0


	//   ....[30]....
        /*086c*/ 	.word	0x0000d060


	//   ....[31]....
        /*0870*/ 	.word	0x0000e100


	//   ....[32]....
        /*0874*/ 	.word	0x0000f260


	//   ....[33]....
        /*0878*/ 	.word	0x0000f2b0


	//   ....[34]....
        /*087c*/ 	.word	0x0000faf0


	//   ....[35]....
        /*0880*/ 	.word	0x0000fbc0


	//   ....[36]....
        /*0884*/ 	.word	0x000107b0


	//   ....[37]....
        /*0888*/ 	.word	0x000108a0


	//   ....[38]....
        /*088c*/ 	.word	0x000108c0


	//   ....[39]....
        /*0890*/ 	.word	0x00010a30


	//   ....[40]....
        /*0894*/ 	.word	0x00010c00


	//   ....[41]....
        /*0898*/ 	.word	0x000120b0


	//   ....[42]....
        /*089c*/ 	.word	0x00012480


	//   ....[43]....
        /*08a0*/ 	.word	0x00012490


	//   ....[44]....
        /*08a4*/ 	.word	0x000124a0


	//   ....[45]....
        /*08a8*/ 	.word	0x000124b0


	//   ....[46]....
        /*08ac*/ 	.word	0x000131e0


	//   ....[47]....
        /*08b0*/ 	.word	0x00013200


	//   ....[48]....
        /*08b4*/ 	.word	0x000134a0


	//   ....[49]....
        /*08b8*/ 	.word	0x000134c0


	//   ....[50]....
        /*08bc*/ 	.word	0x00013e40


	//   ....[51]....
        /*08c0*/ 	.word	0x00013e80


	//   ....[52]....
        /*08c4*/ 	.word	0x00014870


	//   ....[53]....
        /*08c8*/ 	.word	0x00014890


	//   ....[54]....
        /*08cc*/ 	.word	0x00015e30


	//   ....[55]....
        /*08d0*/ 	.word	0x00015e50


	//   ....[56]....
        /*08d4*/ 	.word	0x00016080


	//   ....[57]....
        /*08d8*/ 	.word	0x000160a0


	//   ....[58]....
        /*08dc*/ 	.word	0x00016350


	//   ....[59]....
        /*08e0*/ 	.word	0x00016540


	//   ....[60]....
        /*08e4*/ 	.word	0x00016570


	//   ....[61]....
        /*08e8*/ 	.word	0x000165a0


	//   ....[62]....
        /*08ec*/ 	.word	0x000165d0


	//   ....[63]....
        /*08f0*/ 	.word	0x00016600


	//   ....[64]....
        /*08f4*/ 	.word	0x00016630


	//   ....[65]....
        /*08f8*/ 	.word	0x000167c0


	//   ....[66]....
        /*08fc*/ 	.word	0x000167f0


	//   ....[67]....
        /*0900*/ 	.word	0x00016820


	//   ....[68]....
        /*0904*/ 	.word	0x00016850


	//   ....[69]....
        /*0908*/ 	.word	0x00016880


	//   ....[70]....
        /*090c*/ 	.word	0x000168b0


	//   ....[71]....
        /*0910*/ 	.word	0x00016940


	//   ....[72]....
        /*0914*/ 	.word	0x00016970


	//   ....[73]....
        /*0918*/ 	.word	0x00016980


	//   ....[74]....
        /*091c*/ 	.word	0x00016a10


	//   ....[75]....
        /*0920*/ 	.word	0x000179c0


	//   ....[76]....
        /*0924*/ 	.word	0x0001a3b0


	//   ....[77]....
        /*0928*/ 	.word	0x0001a3d0


	//   ....[78]....
        /*092c*/ 	.word	0x0001a460


	//   ....[79]....
        /*0930*/ 	.word	0x0001a480


	//   ....[80]....
        /*0934*/ 	.word	0x0001a500


	//   ....[81]....
        /*0938*/ 	.word	0x0001a520


	//   ....[82]....
        /*093c*/ 	.word	0x0001a530


	//   ....[83]....
        /*0940*/ 	.word	0x0001a540


	//   ....[84]....
        /*0944*/ 	.word	0x0001acf0


	//   ....[85]....
        /*0948*/ 	.word	0x0001ad20


	//   ....[86]....
        /*094c*/ 	.word	0x0001add0


	//   ....[87]....
        /*0950*/ 	.word	0x0001ade0


	//   ....[88]....
        /*0954*/ 	.word	0x0001adf0


	//   ....[89]....
        /*0958*/ 	.word	0x0001ae70


	//   ....[90]....
        /*095c*/ 	.word	0x0001ae80


	//   ....[91]....
        /*0960*/ 	.word	0x0001aef0


	//   ....[92]....
        /*0964*/ 	.word	0x0001b7e0


	//   ....[93]....
        /*0968*/ 	.word	0x0001b850


	//   ....[94]....
        /*096c*/ 	.word	0x0001b8f0


	//   ....[95]....
        /*0970*/ 	.word	0x0001ba40


	//   ....[96]....
        /*0974*/ 	.word	0x0001baa0


	//   ....[97]....
        /*0978*/ 	.word	0x0001bac0


	//   ....[98]....
        /*097c*/ 	.word	0x0001bad0


	//   ....[99]....
        /*0980*/ 	.word	0x0001baf0


	//   ....[100]....
        /*0984*/ 	.word	0x0001c2a0


	//   ....[101]....
        /*0988*/ 	.word	0x0001c2d0


	//   ....[102]....
        /*098c*/ 	.word	0x0001c4c0


	//   ....[103]....
        /*0990*/ 	.word	0x0001c500


	//   ....[104]....
        /*0994*/ 	.word	0x0001c510


	//   ....[105]....
        /*0998*/ 	.word	0x0001c520


	//   ....[106]....
        /*099c*/ 	.word	0x0001c670


	//   ....[107]....
        /*09a0*/ 	.word	0x0001c7c0


	//   ....[108]....
        /*09a4*/ 	.word	0x0001cfb0


	//   ....[109]....
        /*09a8*/ 	.word	0x0001cfd0


	//   ....[110]....
        /*09ac*/ 	.word	0x0001d020


	//   ....[111]....
        /*09b0*/ 	.word	0x0001d030


	//   ....[112]....
        /*09b4*/ 	.word	0x0001d070


	//   ....[113]....
        /*09b8*/ 	.word	0x0001d080


	//   ....[114]....
        /*09bc*/ 	.word	0x0001d090


	//   ....[115]....
        /*09c0*/ 	.word	0x0001d0d0


	//   ....[116]....
        /*09c4*/ 	.word	0x0001d3d0


	//   ....[117]....
        /*09c8*/ 	.word	0x0001d410


	//   ....[118]....
        /*09cc*/ 	.word	0x0001d430


	//   ....[119]....
        /*09d0*/ 	.word	0x0001d450


	//   ....[120]....
        /*09d4*/ 	.word	0x0001d480


	//   ....[121]....
        /*09d8*/ 	.word	0x0001d4a0


	//   ....[122]....
        /*09dc*/ 	.word	0x0001d5a0


	//   ....[123]....
        /*09e0*/ 	.word	0x0001d6f0


	//   ....[124]....
        /*09e4*/ 	.word	0x0001dd30


	//   ....[125]....
        /*09e8*/ 	.word	0x0001dd60


	//   ....[126]....
        /*09ec*/ 	.word	0x0001ddc0


	//   ....[127]....
        /*09f0*/ 	.word	0x0001ddf0


	//   ....[128]....
        /*09f4*/ 	.word	0x0001de20


	//   ....[129]....
        /*09f8*/ 	.word	0x0001de50


	//   ....[130]....
        /*09fc*/ 	.word	0x0001de80


	//   ....[131]....
        /*0a00*/ 	.word	0x0001deb0


	//   ....[132]....
        /*0a04*/ 	.word	0x0001e050


	//   ....[133]....
        /*0a08*/ 	.word	0x0001e080


	//   ....[134]....
        /*0a0c*/ 	.word	0x0001e0b0


	//   ....[135]....
        /*0a10*/ 	.word	0x0001e0e0


	//   ....[136]....
        /*0a14*/ 	.word	0x0001e110


	//   ....[137]....
        /*0a18*/ 	.word	0x0001e140


	//   ....[138]....
        /*0a1c*/ 	.word	0x0001e200


	//   ....[139]....
        /*0a20*/ 	.word	0x0001e220


	//   ....[140]....
        /*0a24*/ 	.word	0x0001e230


	//   ....[141]....
        /*0a28*/ 	.word	0x0001e290


	//   ....[142]....
        /*0a2c*/ 	.word	0x0001e8b0


	//   ....[143]....
        /*0a30*/ 	.word	0x0001ebc0


	//   ....[144]....
        /*0a34*/ 	.word	0x0001ec50


	//   ....[145]....
        /*0a38*/ 	.word	0x0001ed20


	//   ....[146]....
        /*0a3c*/ 	.word	0x0001edb0


	//   ....[147]....
        /*0a40*/ 	.word	0x0001ee90


	//   ....[148]....
        /*0a44*/ 	.word	0x0001ef20


	//   ....[149]....
        /*0a48*/ 	.word	0x0001f000


	//   ....[150]....
        /*0a4c*/ 	.word	0x0001f090


	//   ....[151]....
        /*0a50*/ 	.word	0x0001f0e0


	//   ....[152]....
        /*0a54*/ 	.word	0x0001f130


	//   ....[153]....
        /*0a58*/ 	.word	0x0001f220


	//   ....[154]....
        /*0a5c*/ 	.word	0x0001f2b0


	//   ....[155]....
        /*0a60*/ 	.word	0x0001f300


	//   ....[156]....
        /*0a64*/ 	.word	0x0001f350


	//   ....[157]....
        /*0a68*/ 	.word	0x0001f5f0


	//   ....[158]....
        /*0a6c*/ 	.word	0x0001f8d0


	//   ....[159]....
        /*0a70*/ 	.word	0x0001f9c0


	//   ....[160]....
        /*0a74*/ 	.word	0x0001fa60


	//   ....[161]....
        /*0a78*/ 	.word	0x0001fac0


	//   ....[162]....
        /*0a7c*/ 	.word	0x0001fbb0


	//   ....[163]....
        /*0a80*/ 	.word	0x0001fc20


	//   ....[164]....
        /*0a84*/ 	.word	0x0001fd10


	//   ....[165]....
        /*0a88*/ 	.word	0x0001fd80


	//   ....[166]....
        /*0a8c*/ 	.word	0x0001fe20


	//   ....[167]....
        /*0a90*/ 	.word	0x0001ff10


	//   ....[168]....
        /*0a94*/ 	.word	0x0001ffb0


	//   ....[169]....
        /*0a98*/ 	.word	0x00020010


	//   ....[170]....
        /*0a9c*/ 	.word	0x000200d0


	//   ....[171]....
        /*0aa0*/ 	.word	0x00020130


	//   ....[172]....
        /*0aa4*/ 	.word	0x000201d0


	//   ....[173]....
        /*0aa8*/ 	.word	0x00020280


	//   ....[174]....
        /*0aac*/ 	.word	0x00020360


	//   ....[175]....
        /*0ab0*/ 	.word	0x00020650


	//   ....[176]....
        /*0ab4*/ 	.word	0x00020710


	//   ....[177]....
        /*0ab8*/ 	.word	0x00020980


	//   ....[178]....
        /*0abc*/ 	.word	0x00020a00


	//   ....[179]....
        /*0ac0*/ 	.word	0x00020c10


	//   ....[180]....
        /*0ac4*/ 	.word	0x00020c60


	//   ....[181]....
        /*0ac8*/ 	.word	0x00020dd0


	//   ....[182]....
        /*0acc*/ 	.word	0x00020e60


	//   ....[183]....
        /*0ad0*/ 	.word	0x00020fa0


	//   ....[184]....
        /*0ad4*/ 	.word	0x000210a0


	//   ....[185]....
        /*0ad8*/ 	.word	0x00021310


	//   ....[186]....
        /*0adc*/ 	.word	0x00021360


	//   ....[187]....
        /*0ae0*/ 	.word	0x00021530


	//   ....[188]....
        /*0ae4*/ 	.word	0x00021580


	//   ....[189]....
        /*0ae8*/ 	.word	0x00021750


	//   ....[190]....
        /*0aec*/ 	.word	0x000217a0


	//   ....[191]....
        /*0af0*/ 	.word	0x00021890


	//   ....[192]....
        /*0af4*/ 	.word	0x00021930


	//   ....[193]....
        /*0af8*/ 	.word	0x00021990


	//   ....[194]....
        /*0afc*/ 	.word	0x00021a40


	//   ....[195]....
        /*0b00*/ 	.word	0x00021aa0


	//   ....[196]....
        /*0b04*/ 	.word	0x00021b50


	//   ....[197]....
        /*0b08*/ 	.word	0x00021bb0


	//   ....[198]....
        /*0b0c*/ 	.word	0x00021c60


	//   ....[199]....
        /*0b10*/ 	.word	0x00021d50


	//   ....[200]....
        /*0b14*/ 	.word	0x00021e30


	//   ....[201]....
        /*0b18*/ 	.word	0x00021f40


	//   ....[202]....
        /*0b1c*/ 	.word	0x00022040


	//   ....[203]....
        /*0b20*/ 	.word	0x00022170


	//   ....[204]....
        /*0b24*/ 	.word	0x00022250


	//   ....[205]....
        /*0b28*/ 	.word	0x00022350


	//   ....[206]....
        /*0b2c*/ 	.word	0x00022430


	//   ....[207]....
        /*0b30*/ 	.word	0x000224c0


	//   ....[208]....
        /*0b34*/ 	.word	0x00022560


	//   ....[209]....
        /*0b38*/ 	.word	0x000226e0


	//   ....[210]....
        /*0b3c*/ 	.word	0x00022750


	//   ....[211]....
        /*0b40*/ 	.word	0x000227c0


	//   ....[212]....
        /*0b44*/ 	.word	0x00022830


	//   ....[213]....
        /*0b48*/ 	.word	0x000228a0


	//   ....[214]....
        /*0b4c*/ 	.word	0x00022920


	//   ....[215]....
        /*0b50*/ 	.word	0x000229a0


	//   ....[216]....
        /*0b54*/ 	.word	0x00022a30


	//   ....[217]....
        /*0b58*/ 	.word	0x00022aa0


	//   ....[218]....
        /*0b5c*/ 	.word	0x00022b10


	//   ....[219]....
        /*0b60*/ 	.word	0x00022b80


	//   ....[220]....
        /*0b64*/ 	.word	0x00022c00


	//   ....[221]....
        /*0b68*/ 	.word	0x00022c70


	//   ....[222]....
        /*0b6c*/ 	.word	0x00022d10


	//   ....[223]....
        /*0b70*/ 	.word	0x00022d60


	//   ....[224]....
        /*0b74*/ 	.word	0x00022df0


	//   ....[225]....
        /*0b78*/ 	.word	0x00022f20


	//----- nvinfo : EIATTR_REG_RECONFIG
	.align		4
.L_292:
        /*0b7c*/ 	.byte	0x01, 0x54
	.zero		2


	//----- nvinfo : EIATTR_SYSCALL_OFFSETS
	.align		4
        /*0b80*/ 	.byte	0x04, 0x46
        /*0b82*/ 	.short	(.L_294 - .L_293)


	//   ....[0]....
.L_293:
        /*0b84*/ 	.word	0x000023e0


	//   ....[1]....
        /*0b88*/ 	.word	0x00002530


	//   ....[2]....
        /*0b8c*/ 	.word	0x00007a20


	//   ....[3]....
        /*0b90*/ 	.word	0x00007db0


	//   ....[4]....
        /*0b94*/ 	.word	0x000197b0


	//   ....[5]....
        /*0b98*/ 	.word	0x00019900


	//   ....[6]....
        /*0b9c*/ 	.word	0x000199f0


	//   ....[7]....
        /*0ba0*/ 	.word	0x0001a910


	//   ....[8]....
        /*0ba4*/ 	.word	0x0001b160


	//----- nvinfo : EIATTR_MBARRIER_INSTR_OFFSETS
	.align		4
.L_294:
        /*0ba8*/ 	.byte	0x04, 0x39
        /*0baa*/ 	.short	(.L_296 - .L_295)


	//   ....[0]....
.L_295:
        /*0bac*/ 	.word	0x00000280
        /*0bb0*/ 	.word	0x000000ff
        /*0bb4*/ 	.word	0x00038800
        /*0bb8*/ 	.short	0x0100
        /*0bba*/ 	.byte	0x08
	.zero		1


	//   ....[1]....
        /*0bbc*/ 	.word	0x00000290
        /*0bc0*/ 	.word	0x000000ff
        /*0bc4*/ 	.word	0x00038810
        /*0bc8*/ 	.short	0x0100
        /*0bca*/ 	.byte	0x08
	.zero		1


	//   ....[2]....
        /*0bcc*/ 	.word	0x000002a0
        /*0bd0*/ 	.word	0x000000ff
        /*0bd4*/ 	.word	0x00038820
        /*0bd8*/ 	.short	0x0100
        /*0bda*/ 	.byte	0x08
	.zero		1


	//   ....[3]....
        /*0bdc*/ 	.word	0x00000350
        /*0be0*/ 	.word	0x000000ff
        /*0be4*/ 	.word	0x00038830
        /*0be8*/ 	.short	0x0100
        /*0bea*/ 	.byte	0x06
	.zero		1


	//   ....[4]....
        /*0bec*/ 	.word	0x00000360
        /*0bf0*/ 	.word	0x000000ff
        /*0bf4*/ 	.word	0x00038840
        /*0bf8*/ 	.short	0x0100
        /*0bfa*/ 	.byte	0x06
	.zero		1


	//   ....[5]....
        /*0bfc*/ 	.word	0x00000370
        /*0c00*/ 	.word	0x000000ff
        /*0c04*/ 	.word	0x00038838
        /*0c08*/ 	.short	0x0100
        /*0c0a*/ 	.byte	0x06
	.zero		1


	//   ....[6]....
        /*0c0c*/ 	.word	0x00000380
        /*0c10*/ 	.word	0x000000ff
        /*0c14*/ 	.word	0x00038848
        /*0c18*/ 	.short	0x0100
        /*0c1a*/ 	.byte	0x06
	.zero		1


	//   ....[7]....
        /*0c1c*/ 	.word	0x000004b0
        /*0c20*/ 	.word	0x000000ff
        /*0c24*/ 	.word	0x00038850
        /*0c28*/ 	.short	0x0100
        /*0c2a*/ 	.byte	0x08
	.zero		1


	//   ....[8]....
        /*0c2c*/ 	.word	0x000004c0
        /*0c30*/ 	.word	0x000000ff
        /*0c34*/ 	.word	0x00038860
        /*0c38*/ 	.short	0x0100
        /*0c3a*/ 	.byte	0x08
	.zero		1


	//   ....[9]....
        /*0c3c*/ 	.word	0x000004d0
        /*0c40*/ 	.word	0x000000ff
        /*0c44*/ 	.word	0x00038858
        /*0c48*/ 	.short	0x0100
        /*0c4a*/ 	.byte	0x08
	.zero		1


	//   ....[10]....
        /*0c4c*/ 	.word	0x000004e0
        /*0c50*/ 	.word	0x000000ff
        /*0c54*/ 	.word	0x00038868
        /*0c58*/ 	.short	0x0100
        /*0c5a*/ 	.byte	0x08
	.zero		1


	//   ....[11]....
        /*0c5c*/ 	.word	0x000005d0
        /*0c60*/ 	.word	0x000000ff
        /*0c64*/ 	.word	0x00038870
        /*0c68*/ 	.short	0x0100
        /*0c6a*/ 	.byte	0x06
	.zero		1


	//   ....[12]....
        /*0c6c*/ 	.word	0x000005e0
        /*0c70*/ 	.word	0x000000ff
        /*0c74*/ 	.word	0x00038880
        /*0c78*/ 	.short	0x0100
        /*0c7a*/ 	.byte	0x06
	.zero		1


	//   ....[13]....
        /*0c7c*/ 	.word	0x000005f0
        /*0c80*/ 	.word	0x000000ff
        /*0c84*/ 	.word	0x00038878
        /*0c88*/ 	.short	0x0100
        /*0c8a*/ 	.byte	0x06
	.zero		1


	//   ....[14]....
        /*0c8c*/ 	.word	0x00000600
        /*0c90*/ 	.word	0x000000ff
        /*0c94*/ 	.word	0x00038888
        /*0c98*/ 	.short	0x0100
        /*0c9a*/ 	.byte	0x06
	.zero		1


	//   ....[15]....
        /*0c9c*/ 	.word	0x00000730
        /*0ca0*/ 	.word	0x000000ff
        /*0ca4*/ 	.word	0x00038890
        /*0ca8*/ 	.short	0x0100
        /*0caa*/ 	.byte	0x08
	.zero		1


	//   ....[16]....
        /*0cac*/ 	.word	0x00000740
        /*0cb0*/ 	.word	0x000000ff
        /*0cb4*/ 	.word	0x000388a0
        /*0cb8*/ 	.short	0x0100
        /*0cba*/ 	.byte	0x08
	.zero		1


	//   ....[17]....
        /*0cbc*/ 	.word	0x00000750
        /*0cc0*/ 	.word	0x000000ff
        /*0cc4*/ 	.word	0x00038898
        /*0cc8*/ 	.short	0x0100
        /*0cca*/ 	.byte	0x08
	.zero		1


	//   ....[18]....
        /*0ccc*/ 	.word	0x00000760
        /*0cd0*/ 	.word	0x000000ff
        /*0cd4*/ 	.word	0x000388a8
        /*0cd8*/ 	.short	0x0100
        /*0cda*/ 	.byte	0x08
	.zero		1


	//   ....[19]....
        /*0cdc*/ 	.word	0x00000890
        /*0ce0*/ 	.word	0x000000ff
        /*0ce4*/ 	.word	0x000388b0
        /*0ce8*/ 	.short	0x0100
        /*0cea*/ 	.byte	0x08
	.zero		1


	//   ....[20]....
        /*0cec*/ 	.word	0x000008a0
        /*0cf0*/ 	.word	0x000000ff
        /*0cf4*/ 	.word	0x000388c0
        /*0cf8*/ 	.short	0x0100
        /*0cfa*/ 	.byte	0x08
	.zero		1


	//   ....[21]....
        /*0cfc*/ 	.word	0x000008b0
        /*0d00*/ 	.word	0x000000ff
        /*0d04*/ 	.word	0x000388b8
        /*0d08*/ 	.short	0x0100
        /*0d0a*/ 	.byte	0x08
	.zero		1


	//   ....[22]....
        /*0d0c*/ 	.word	0x000008c0
        /*0d10*/ 	.word	0x000000ff
        /*0d14*/ 	.word	0x000388c8
        /*0d18*/ 	.short	0x0100
        /*0d1a*/ 	.byte	0x08
	.zero		1


	//   ....[23]....
        /*0d1c*/ 	.word	0x00003130
        /*0d20*/ 	.word	0x0000003a
        /*0d24*/ 	.word	0x00038890
        /*0d28*/ 	.short	0x010a
        /*0d2a*/ 	.byte	0x3f
	.zero		1


	//   ....[24]....
        /*0d2c*/ 	.word	0x00003bd0
        /*0d30*/ 	.word	0x0000003a
        /*0d34*/ 	.word	0x00038890
        /*0d38*/ 	.short	0x010a
        /*0d3a*/ 	.byte	0x3f
	.zero		1


	//   ....[25]....
        /*0d3c*/ 	.word	0x000044b0
        /*0d40*/ 	.word	0x0000003a
        /*0d44*/ 	.word	0x00038890
        /*0d48*/ 	.short	0x010a
        /*0d4a*/ 	.byte	0x3f
	.zero		1


	//   ....[26]....
        /*0d4c*/ 	.word	0x00004870
        /*0d50*/ 	.word	0x00000004
        /*0d54*/ 	.word	0x00000000
        /*0d58*/ 	.short	0x0101
        /*0d5a*/ 	.byte	0x3f
	.zero		1


	//   ....[27]....
        /*0d5c*/ 	.word	0x000048b0
        /*0d60*/ 	.word	0x0000003a
        /*0d64*/ 	.word	0x000388b0
        /*0d68*/ 	.short	0x010a
        /*0d6a*/ 	.byte	0x3f
	.zero		1


	//   ....[28]....
        /*0d6c*/ 	.word	0x00005170
        /*0d70*/ 	.word	0x0000003a
        /*0d74*/ 	.word	0x00000000
        /*0d78*/ 	.short	0x0101
        /*0d7a*/ 	.byte	0x3f
	.zero		1


	//   ....[29]....
        /*0d7c*/ 	.word	0x00005d40
        /*0d80*/ 	.word	0x0000000c
        /*0d84*/ 	.word	0x00000000
        /*0d88*/ 	.short	0x0101
        /*0d8a*/ 	.byte	0x3f
	.zero		1


	//   ....[30]....
        /*0d8c*/ 	.word	0x000068e0
        /*0d90*/ 	.word	0x0000000c
        /*0d94*/ 	.word	0x00000000
        /*0d98*/ 	.short	0x0101
        /*0d9a*/ 	.byte	0x3f
	.zero		1


	//   ....[31]....
        /*0d9c*/ 	.word	0x00007ac0
        /*0da0*/ 	.word	0x00000002
        /*0da4*/ 	.word	0x00038800
        /*0da8*/ 	.short	0x010a
        /*0daa*/ 	.byte	0x3f
	.zero		1


	//   ....[32]....
        /*0dac*/ 	.word	0x00007b10
        /*0db0*/ 	.word	0x00000002
        /*0db4*/ 	.word	0x00038800
        /*0db8*/ 	.short	0x010a
        /*0dba*/ 	.byte	0x3f
	.zero		1


	//   ....[33]....
        /*0dbc*/ 	.word	0x00008110
        /*0dc0*/ 	.word	0x00000002
        /*0dc4*/ 	.word	0x00038800
        /*0dc8*/ 	.short	0x010a
        /*0dca*/ 	.byte	0x3f
	.zero		1


	//   ....[34]....
        /*0dcc*/ 	.word	0x00009080
        /*0dd0*/ 	.word	0x00000002
        /*0dd4*/ 	.word	0x00038800
        /*0dd8*/ 	.short	0x010a
        /*0dda*/ 	.byte	0x3f
	.zero		1


	//   ....[35]....
        /*0ddc*/ 	.word	0x00009ef0
        /*0de0*/ 	.word	0x0000000b
        /*0de4*/ 	.word	0x00038830
        /*0de8*/ 	.short	0x010a
        /*0dea*/ 	.byte	0x3f
	.zero		1


	//   ....[36]....
        /*0dec*/ 	.word	0x00009fa0
        /*0df0*/ 	.word	0x0000000b
        /*0df4*/ 	.word	0x00038830
        /*0df8*/ 	.short	0x010a
        /*0dfa*/ 	.byte	0x3f
	.zero		1


	//   ....[37]....
        /*0dfc*/ 	.word	0x0000a2b0
        /*0e00*/ 	.word	0x00000002
        /*0e04*/ 	.word	0x00038810
        /*0e08*/ 	.short	0x010a
        /*0e0a*/ 	.byte	0x3f
	.zero		1


	//   ....[38]....
        /*0e0c*/ 	.word	0x0000a300
        /*0e10*/ 	.word	0x0000000b
        /*0e14*/ 	.word	0x00038850
        /*0e18*/ 	.short	0x010a
        /*0e1a*/ 	.byte	0x3f
	.zero		1


	//   ....[39]....
        /*0e1c*/ 	.word	0x0000a3b0
        /*0e20*/ 	.word	0x0000000b
        /*0e24*/ 	.word	0x00038850
        /*0e28*/ 	.short	0x010a
        /*0e2a*/ 	.byte	0x3f
	.zero		1


	//   ....[40]....
        /*0e2c*/ 	.word	0x0000c920
        /*0e30*/ 	.word	0x00000003
        /*0e34*/ 	.word	0x00000000
        /*0e38*/ 	.short	0x0101
        /*0e3a*/ 	.byte	0x3f
	.zero		1


	//   ....[41]....
        /*0e3c*/ 	.word	0x0000d0f0
        /*0e40*/ 	.word	0x0000000b
        /*0e44*/ 	.word	0x00000000
        /*0e48*/ 	.short	0x0101
        /*0e4a*/ 	.byte	0x3f
	.zero		1


	//   ....[42]....
        /*0e4c*/ 	.word	0x0000d210
        /*0e50*/ 	.word	0x0000000c
        /*0e54*/ 	.word	0x00038830
        /*0e58*/ 	.short	0x010a
        /*0e5a*/ 	.byte	0x3f
	.zero		1


	//   ....[43]....
        /*0e5c*/ 	.word	0x0000d2c0
        /*0e60*/ 	.word	0x0000000c
        /*0e64*/ 	.word	0x00038830
        /*0e68*/ 	.short	0x010a
        /*0e6a*/ 	.byte	0x3f
	.zero		1


	//   ....[44]....
        /*0e6c*/ 	.word	0x0000d530
        /*0e70*/ 	.word	0x0000000c
        /*0e74*/ 	.word	0x00038850
        /*0e78*/ 	.short	0x010a
        /*0e7a*/ 	.byte	0x3f
	.zero		1


	//   ....[45]....
        /*0e7c*/ 	.word	0x0000d5a0
        /*0e80*/ 	.word	0x0000000c
        /*0e84*/ 	.word	0x00038850
        /*0e88*/ 	.short	0x010a
        /*0e8a*/ 	.byte	0x3f
	.zero		1


	//   ....[46]....
        /*0e8c*/ 	.word	0x0000f5a0
        /*0e90*/ 	.word	0x000000c4
        /*0e94*/ 	.word	0x00000000
        /*0e98*/ 	.short	0x0101
        /*0e9a*/ 	.byte	0x3f
	.zero		1


	//   ....[47]....
        /*0e9c*/ 	.word	0x00010840
        /*0ea0*/ 	.word	0x0000000c
        /*0ea4*/ 	.word	0x00000000
        /*0ea8*/ 	.short	0x0101
        /*0eaa*/ 	.byte	0x3f
	.zero		1


	//   ....[48]....
        /*0eac*/ 	.word	0x00013160
        /*0eb0*/ 	.word	0x00000000
        /*0eb4*/ 	.word	0x00000000
        /*0eb8*/ 	.short	0x0101
        /*0eba*/ 	.byte	0x3f
	.zero		1


	//   ....[49]....
        /*0ebc*/ 	.word	0x00013ea0
        /*0ec0*/ 	.word	0x00000008
        /*0ec4*/ 	.word	0x00000000
        /*0ec8*/ 	.short	0x0101
        /*0eca*/ 	.byte	0x3f
	.zero		1


	//   ....[50]....
        /*0ecc*/ 	.word	0x00017aa0
        /*0ed0*/ 	.word	0x00000012
        /*0ed4*/ 	.word	0x00038820
        /*0ed8*/ 	.short	0x010a
        /*0eda*/ 	.byte	0x3f
	.zero		1


	//   ....[51]....
        /*0edc*/ 	.word	0x00017b30
        /*0ee0*/ 	.word	0x00000003
        /*0ee4*/ 	.word	0x000388a0
        /*0ee8*/ 	.short	0x010a
        /*0eea*/ 	.byte	0x3f
	.zero		1


	//   ....[52]....
        /*0eec*/ 	.word	0x00017d80
        /*0ef0*/ 	.word	0x00000003
        /*0ef4*/ 	.word	0x000388c0
        /*0ef8*/ 	.short	0x010a
        /*0efa*/ 	.byte	0x3f
	.zero		1


	//   ....[53]....
        /*0efc*/ 	.word	0x00018750
        /*0f00*/ 	.word	0x00000008
        /*0f04*/ 	.word	0x000388a0
        /*0f08*/ 	.short	0x010a
        /*0f0a*/ 	.byte	0x3f
	.zero		1


	//   ....[54]....
        /*0f0c*/ 	.word	0x00018990
        /*0f10*/ 	.word	0x00000008
        /*0f14*/ 	.word	0x000388c0
        /*0f18*/ 	.short	0x010a
        /*0f1a*/ 	.byte	0x3f
	.zero		1


	//   ....[55]....
        /*0f1c*/ 	.word	0x0001a170
        /*0f20*/ 	.word	0x0000001a
        /*0f24*/ 	.word	0x00038840
        /*0f28*/ 	.short	0x010a
        /*0f2a*/ 	.byte	0x3f
	.zero		1


	//   ....[56]....
        /*0f2c*/ 	.word	0x0001a640
        /*0f30*/ 	.word	0x0000001a
        /*0f34*/ 	.word	0x00038830
        /*0f38*/ 	.short	0x0107
        /*0f3a*/ 	.byte	0x3f
	.zero		1


	//   ....[57]....
        /*0f3c*/ 	.word	0x0001a710
        /*0f40*/ 	.word	0x0000001a
        /*0f44*/ 	.word	0x00038830
        /*0f48*/ 	.short	0x0101
        /*0f4a*/ 	.byte	0x3f
	.zero		1


	//   ....[58]....
        /*0f4c*/ 	.word	0x0001afa0
        /*0f50*/ 	.word	0x00000012
        /*0f54*/ 	.word	0x00038800
        /*0f58*/ 	.short	0x0107
        /*0f5a*/ 	.byte	0x3f
	.zero		1


	//   ....[59]....
        /*0f5c*/ 	.word	0x0001b030
        /*0f60*/ 	.word	0x00000012
        /*0f64*/ 	.word	0x00038800
        /*0f68*/ 	.short	0x0101
        /*0f6a*/ 	.byte	0x3f
	.zero		1


	//   ....[60]....
        /*0f6c*/ 	.word	0x0001bf20
        /*0f70*/ 	.word	0x00000012
        /*0f74*/ 	.word	0x00038810
        /*0f78*/ 	.short	0x0107
        /*0f7a*/ 	.byte	0x3f
	.zero		1


	//   ....[61]....
        /*0f7c*/ 	.word	0x0001c020
        /*0f80*/ 	.word	0x00000012
        /*0f84*/ 	.word	0x00038810
        /*0f88*/ 	.short	0x0101
        /*0f8a*/ 	.byte	0x3f
	.zero		1


	//   ....[62]....
        /*0f8c*/ 	.word	0x0001c040
        /*0f90*/ 	.word	0x00000012
        /*0f94*/ 	.word	0x00038820
        /*0f98*/ 	.short	0x010a
        /*0f9a*/ 	.byte	0x3f
	.zero		1


	//   ....[63]....
        /*0f9c*/ 	.word	0x0001c0d0
        /*0fa0*/ 	.word	0x0000001a
        /*0fa4*/ 	.word	0x00038860
        /*0fa8*/ 	.short	0x010a
        /*0faa*/ 	.byte	0x3f
	.zero		1


	//   ....[64]....
        /*0fac*/ 	.word	0x0001c9e0
        /*0fb0*/ 	.word	0x0000001a
        /*0fb4*/ 	.word	0x00038850
        /*0fb8*/ 	.short	0x0107
        /*0fba*/ 	.byte	0x3f
	.zero		1


	//   ....[65]....
        /*0fbc*/ 	.word	0x0001cab0
        /*0fc0*/ 	.word	0x0000001a
        /*0fc4*/ 	.word	0x00038850
        /*0fc8*/ 	.short	0x0101
        /*0fca*/ 	.byte	0x3f
	.zero		1


	//   ....[66]....
        /*0fcc*/ 	.word	0x0001ce30
        /*0fd0*/ 	.word	0x00000006
        /*0fd4*/ 	.word	0x00038840
        /*0fd8*/ 	.short	0x010a
        /*0fda*/ 	.byte	0x3f
	.zero		1


	//   ....[67]....
        /*0fdc*/ 	.word	0x0001d150
        /*0fe0*/ 	.word	0x00000006
        /*0fe4*/ 	.word	0x00038830
        /*0fe8*/ 	.short	0x0107
        /*0fea*/ 	.byte	0x3f
	.zero		1


	//   ....[68]....
        /*0fec*/ 	.word	0x0001d210
        /*0ff0*/ 	.word	0x00000006
        /*0ff4*/ 	.word	0x00038830
        /*0ff8*/ 	.short	0x0101
        /*0ffa*/ 	.byte	0x3f
	.zero		1


	//   ....[69]....
        /*0ffc*/ 	.word	0x0001d240
        /*1000*/ 	.word	0x00000006
        /*1004*/ 	.word	0x00038860
        /*1008*/ 	.short	0x010a
        /*100a*/ 	.byte	0x3f
	.zero		1


	//   ....[70]....
        /*100c*/ 	.word	0x0001d8f0
        /*1010*/ 	.word	0x00000006
        /*1014*/ 	.word	0x00038850
        /*1018*/ 	.short	0x0107
        /*101a*/ 	.byte	0x3f
	.zero		1


	//   ....[71]....
        /*101c*/ 	.word	0x0001d9b0
        /*1020*/ 	.word	0x00000006
        /*1024*/ 	.word	0x00038850
        /*1028*/ 	.short	0x0101
        /*102a*/ 	.byte	0x3f
	.zero		1


	//   ....[72]....
        /*102c*/ 	.word	0x0001e830
        /*1030*/ 	.word	0x00000007
        /*1034*/ 	.word	0x00038820
        /*1038*/ 	.short	0x010a
        /*103a*/ 	.byte	0x3f
	.zero		1


	//   ....[73]....
        /*103c*/ 	.word	0x0001e9a0
        /*1040*/ 	.word	0x00000005
        /*1044*/ 	.word	0x00038840
        /*1048*/ 	.short	0x010a
        /*104a*/ 	.byte	0x3f
	.zero		1


	//   ....[74]....
        /*104c*/ 	.word	0x0001ea40
        /*1050*/ 	.word	0x00000003
        /*1054*/ 	.word	0x00038840
        /*1058*/ 	.short	0x010a
        /*105a*/ 	.byte	0x3f
	.zero		1


	//   ....[75]....
        /*105c*/ 	.word	0x0001ea80
        /*1060*/ 	.word	0x00000005
        /*1064*/ 	.word	0x00038860
        /*1068*/ 	.short	0x010a
        /*106a*/ 	.byte	0x3f
	.zero		1


	//   ....[76]....
        /*106c*/ 	.word	0x0001eac0
        /*1070*/ 	.word	0x00000003
        /*1074*/ 	.word	0x00038860
        /*1078*/ 	.short	0x010a
        /*107a*/ 	.byte	0x3f
	.zero		1


	//   ....[77]....
        /*107c*/ 	.word	0x0001eb20
        /*1080*/ 	.word	0x0000003a
        /*1084*/ 	.word	0x00038890
        /*1088*/ 	.short	0x010a
        /*108a*/ 	.byte	0x3f
	.zero		1


	//   ....[78]....
        /*108c*/ 	.word	0x0001ec80
        /*1090*/ 	.word	0x0000003a
        /*1094*/ 	.word	0x00038890
        /*1098*/ 	.short	0x010a
        /*109a*/ 	.byte	0x3f
	.zero		1


	//   ....[79]....
        /*109c*/ 	.word	0x0001edf0
        /*10a0*/ 	.word	0x0000003a
        /*10a4*/ 	.word	0x00038890
        /*10a8*/ 	.short	0x010a
        /*10aa*/ 	.byte	0x3f
	.zero		1


	//   ....[80]....
        /*10ac*/ 	.word	0x0001ef50
        /*10b0*/ 	.word	0x0000003a
        /*10b4*/ 	.word	0x000388b0
        /*10b8*/ 	.short	0x010a
        /*10ba*/ 	.byte	0x3f
	.zero		1


	//   ....[81]....
        /*10bc*/ 	.word	0x0001f170
        /*10c0*/ 	.word	0x00000002
        /*10c4*/ 	.word	0x00038800
        /*10c8*/ 	.short	0x010a
        /*10ca*/ 	.byte	0x3f
	.zero		1


	//   ....[82]....
        /*10cc*/ 	.word	0x0001f380
        /*10d0*/ 	.word	0x00000002
        /*10d4*/ 	.word	0x00038800
        /*10d8*/ 	.short	0x010a
        /*10da*/ 	.byte	0x3f
	.zero		1


	//   ....[83]....
        /*10dc*/ 	.word	0x0001f3d0
        /*10e0*/ 	.word	0x0000000b
        /*10e4*/ 	.word	0x00038830
        /*10e8*/ 	.short	0x010a
        /*10ea*/ 	.byte	0x3f
	.zero		1


	//   ....[84]....
        /*10ec*/ 	.word	0x0001f420
        /*10f0*/ 	.word	0x00000002
        /*10f4*/ 	.word	0x00038810
        /*10f8*/ 	.short	0x010a
        /*10fa*/ 	.byte	0x3f
	.zero		1


	//   ....[85]....
        /*10fc*/ 	.word	0x0001f470
        /*1100*/ 	.word	0x0000000b
        /*1104*/ 	.word	0x00038850
        /*1108*/ 	.short	0x010a
        /*110a*/ 	.byte	0x3f
	.zero		1


	//   ....[86]....
        /*110c*/ 	.word	0x0001f4c0
        /*1110*/ 	.word	0x0000000c
        /*1114*/ 	.word	0x00038830
        /*1118*/ 	.short	0x010a
        /*111a*/ 	.byte	0x3f
	.zero		1


	//   ....[87]....
        /*111c*/ 	.word	0x0001f510
        /*1120*/ 	.word	0x0000000c
        /*1124*/ 	.word	0x00038850
        /*1128*/ 	.short	0x010a
        /*112a*/ 	.byte	0x3f
	.zero		1


	//   ....[88]....
        /*112c*/ 	.word	0x0001f6b0
        /*1130*/ 	.word	0x00000012
        /*1134*/ 	.word	0x00038820
        /*1138*/ 	.short	0x010a
        /*113a*/ 	.byte	0x3f
	.zero		1


	//   ....[89]....
        /*113c*/ 	.word	0x0001f700
        /*1140*/ 	.word	0x00000003
        /*1144*/ 	.word	0x000388a0
        /*1148*/ 	.short	0x010a
        /*114a*/ 	.byte	0x3f
	.zero		1


	//   ....[90]....
        /*114c*/ 	.word	0x0001f750
        /*1150*/ 	.word	0x00000003
        /*1154*/ 	.word	0x000388c0
        /*1158*/ 	.short	0x010a
        /*115a*/ 	.byte	0x3f
	.zero		1


	//   ....[91]....
        /*115c*/ 	.word	0x0001f7a0
        /*1160*/ 	.word	0x00000008
        /*1164*/ 	.word	0x000388a0
        /*1168*/ 	.short	0x010a
        /*116a*/ 	.byte	0x3f
	.zero		1


	//   ....[92]....
        /*116c*/ 	.word	0x0001f7f0
        /*1170*/ 	.word	0x00000008
        /*1174*/ 	.word	0x000388c0
        /*1178*/ 	.short	0x010a
        /*117a*/ 	.byte	0x3f
	.zero		1


	//   ....[93]....
        /*117c*/ 	.word	0x0001f910
        /*1180*/ 	.word	0x0000001a
        /*1184*/ 	.word	0x00038840
        /*1188*/ 	.short	0x010a
        /*118a*/ 	.byte	0x3f
	.zero		1


	//   ....[94]....
        /*118c*/ 	.word	0x00020ea0
        /*1190*/ 	.word	0x00000012
        /*1194*/ 	.word	0x00038820
        /*1198*/ 	.short	0x010a
        /*119a*/ 	.byte	0x3f
	.zero		1


	//   ....[95]....
        /*119c*/ 	.word	0x00020ef0
        /*11a0*/ 	.word	0x0000001a
        /*11a4*/ 	.word	0x00038860
        /*11a8*/ 	.short	0x010a
        /*11aa*/ 	.byte	0x3f
	.zero		1


	//   ....[96]....
        /*11ac*/ 	.word	0x000217e0
        /*11b0*/ 	.word	0x00000006
        /*11b4*/ 	.word	0x00038840
        /*11b8*/ 	.short	0x010a
        /*11ba*/ 	.byte	0x3f
	.zero		1


	//   ....[97]....
        /*11bc*/ 	.word	0x00021ca0
        /*11c0*/ 	.word	0x00000006
        /*11c4*/ 	.word	0x00038860
        /*11c8*/ 	.short	0x010a
        /*11ca*/ 	.byte	0x3f
	.zero		1


	//   ....[98]....
        /*11cc*/ 	.word	0x00022e40
        /*11d0*/ 	.word	0x00000007
        /*11d4*/ 	.word	0x00038820
        /*11d8*/ 	.short	0x010a
        /*11da*/ 	.byte	0x3f
	.zero		1


	//   ....[99]....
        /*11dc*/ 	.word	0x00022fe0
        /*11e0*/ 	.word	0x00000005
        /*11e4*/ 	.word	0x00038840
        /*11e8*/ 	.short	0x010a
        /*11ea*/ 	.byte	0x3f
	.zero		1


	//   ....[100]....
        /*11ec*/ 	.word	0x00023030
        /*11f0*/ 	.word	0x00000003
        /*11f4*/ 	.word	0x00038840
        /*11f8*/ 	.short	0x010a
        /*11fa*/ 	.byte	0x3f
	.zero		1


	//   ....[101]....
        /*11fc*/ 	.word	0x00023080
        /*1200*/ 	.word	0x00000005
        /*1204*/ 	.word	0x00038860
        /*1208*/ 	.short	0x010a
        /*120a*/ 	.byte	0x3f
	.zero		1


	//----- nvinfo : EIATTR_NUM_MBARRIERS
	.align		4
.L_296:
        /*120c*/ 	.byte	0x03, 0x38
        /*120e*/ 	.short	0x0017


	//----- nvinfo : EIATTR_EXIT_INSTR_OFFSETS
	.align		4
        /*1210*/ 	.byte	0x04, 0x1c
        /*1212*/ 	.short	(.L_298 - .L_297)


	//   ....[0]....
.L_297:
        /*1214*/ 	.word	0x0001eb10


	//----- nvinfo : EIATTR_MAX_THREADS
	.align		4
.L_298:
        /*1218*/ 	.byte	0x04, 0x05
        /*121a*/ 	.short	(.L_300 - .L_299)
.L_299:
        /*121c*/ 	.word	0x00000180
        /*1220*/ 	.word	0x00000001
        /*1224*/ 	.word	0x00000001


	//----- nvinfo : EIATTR_CRS_STACK_SIZE
	.align		4
.L_300:
        /*1228*/ 	.byte	0x04, 0x1e
        /*122a*/ 	.short	(.L_302 - .L_301)
.L_301:
        /*122c*/ 	.word	0x00000000


	//----- nvinfo : EIATTR_CBANK_PARAM_SIZE
	.align		4
.L_302:
        /*1230*/ 	.byte	0x03, 0x19
        /*1232*/ 	.short	0x0bf0


	//----- nvinfo : EIATTR_PARAM_CBANK
	.align		4
        /*1234*/ 	.byte	0x04, 0x0a
        /*1236*/ 	.short	(.L_304 - .L_303)
	.align		4
.L_303:
        /*1238*/ 	.word	index@(.nv.constant0._ZN7cutlass13device_kernelIN5flash11enable_sm90INS1_16FlashAttnFwdSm90INS1_25CollectiveMainloopFwdSm90ILi2EN4cute5tupleIJNS5_1CILi1EEES8_S8_EEENS6_IJNS7_ILi64EEESA_SA_EEELi512ENS_10bfloat16_tEfNS_4arch4Sm90ELb0ELb0ELb1ELb1ELb1ELb1ELb1ELb0ELb0ELb1ELb1ELb0EEENS1_21CollectiveEpilogueFwdINS6_IJSA_NS7_ILi512EEESA_EEES9_SC_SE_Li256ELb1ELb1ELb1ELb0EEENS1_36VarlenDynamicPersistentTileSchedulerILi64ELi64ELi256ELi128ELb1ELb1ELb1ELb0ELb1ELb1EEEEEEEEEvNT_6ParamsE)
        /*123c*/ 	.short	0x0210
        /*123e*/ 	.short	0x0bf0


	//----- nvinfo : EIATTR_SW_WAR
	.align		4
.L_304:
        /*1240*/ 	.byte	0x04, 0x36
        /*1242*/ 	.short	(.L_306 - .L_305)
.L_305:
        /*1244*/ 	.word	0x00000008
.L_306:


//--------------------- .nv.info._ZN7cutlass13device_kernelIN5flash11enable_sm90INS1_16FlashAttnFwdSm90INS1_25CollectiveMainloopFwdSm90ILi2EN4cute5tupleIJNS5_1CILi1EEES8_S8_EEENS6_IJNS7_ILi64EEESA_SA_EEELi512ENS_10bfloat16_tEfNS_4arch4Sm90ELb0ELb1ELb1ELb0ELb1ELb0ELb0ELb0ELb0ELb1ELb1ELb0EEENS1_21CollectiveEpilogueFwdINS6_IJSA_NS7_ILi512EEESA_EEES9_SC_SE_Li256ELb0ELb1ELb1ELb0EEENS1_19SingleTileSchedulerILb0ELb1ELb1ELi64EEEEEEEEEvNT_6ParamsE --------------------------
	.section	.nv.info._ZN7cutlass13device_kernelIN5flash11enable_sm90INS1_16FlashAttnFwdSm90INS1_25CollectiveMainloopFwdSm90ILi2EN4cute5tupleIJNS5_1CILi1EEES8_S8_EEENS6_IJNS7_ILi64EEESA_SA_EEELi512ENS_10bfloat16_tEfNS_4arch4Sm90ELb0ELb1ELb1ELb0ELb1ELb0ELb0ELb0ELb0ELb1ELb1ELb0EEENS1_21CollectiveEpilogueFwdINS6_IJSA_NS7_ILi512EEESA_EEES9_SC_SE_Li256ELb0ELb1ELb1ELb0EEENS1_19SingleTileSchedulerILb0ELb1ELb1ELi64EEEEEEEEEvNT_6ParamsE,"",@"SHT_CUDA_INFO"
	.sectionflags	@""
	.align	4


	//----- nvinfo : EIATTR_CUDA_API_VERSION
	.align		4
        /*0000*/ 	.byte	0x04, 0x37
        /*0002*/ 	.short	(.L_308 - .L_307)
.L_307:
        /*0004*/ 	.word	0x00000082


	//----- nvinfo : EIATTR_KPARAM_INFO
	.align		4
.L_308:
        /*0008*/ 	.byte	0x04, 0x17
        /*000a*/ 	.short	(.L_310 - .L_309)
.L_309:
        /*000c*/ 	.word	0x00000000
        /*0010*/ 	.short	0x0000
        /*0012*/ 	.short	0x0070
        /*0014*/ 	.byte	0x00, 0xf0, 0x01, 0x28


	//----- nvinfo : EIATTR_SPARSE_MMA_MASK
	.align		4
.L_310:
        /*0018*/ 	.byte	0x03, 0x50
        /*001a*/ 	.short	0x0000


	//----- nvinfo : EIATTR_MAXREG_COUNT
	.align		4
        /*001c*/ 	.byte	0x03, 0x1b
        /*001e*/ 	.short	0x00a8


	//----- nvinfo : EIATTR_NUM_BARRIERS
	.align		4
        /*0020*/ 	.byte	0x02, 0x4c
        /*0022*/ 	.byte	0x10
	.zero		1


	//----- nvinfo : EIATTR_EXTERNS
	.align		4
        /*0024*/ 	.byte	0x04, 0x0f
        /*0026*/ 	.short	(.L_312 - .L_311)


	//   ....[0]....
	.align		4
.L_311:
        /*0028*/ 	.word	index@(__assertfail)


	//----- nvinfo : EIATTR_MERCURY_ISA_VERSION
	.align		4
.L_312:
        /*002c*/ 	.byte	0x03, 0x5f
        /*002e*/ 	.short	0x0101


	//----- nvinfo : EIATTR_INT_WARP_WIDE_INSTR_OFFSETS
	.align		4
        /*0030*/ 	.byte	0x04, 0x31
        /*0032*/ 	.short	(.L_314 - .L_313)


	//   ....[0]....
.L_313:
        /*0034*/ 	.word	0x000000b0


	//   ....[1]....
        /*0038*/ 	.word	0x000000c0


	//   ....[2]....
        /*003c*/ 	.word	0x00000160


	//----- nvinfo : EIATTR_COOP_GROUP_MASK_REGIDS
	.align		4
.L_314:
        /*0040*/ 	.byte	0x04, 0x29
        /*0042*/ 	.short	(.L_316 - .L_315)


	//   ....[0]....
.L_315:
        /*0044*/ 	.word	0xffffffff


	//   ....[1]....
        /*0048*/ 	.word	0xffffffff


	//   ....[2]....
        /*004c*/ 	.word	0xffffffff


	//   ....[3]....
        /*0050*/ 	.word	0xffffffff


	//   ....[4]....
        /*0054*/ 	.word	0xffffffff


	//   ....[5]....
        /*0058*/ 	.word	0xffffffff


	//   ....[6]....
        /*005c*/ 	.word	0xffffffff


	//   ....[7]....
        /*0060*/ 	.word	0xffffffff


	//   ....[8]....
        /*0064*/ 	.word	0xffffffff


	//   ....[9]....
        /*0068*/ 	.word	0xffffffff


	//   ....[10]....
        /*006c*/ 	.word	0xffffffff


	//   ....[11]....
        /*0070*/ 	.word	0xffffffff


	//   ....[12]....
        /*0074*/ 	.word	0xffffffff


	//   ....[13]....
        /*0078*/ 	.word	0xffffffff


	//   ....[14]....
        /*007c*/ 	.word	0xffffffff


	//   ....[15]....
        /*0080*/ 	.word	0xffffffff


	//   ....[16]....
        /*0084*/ 	.word	0xffffffff


	//   ....[17]....
        /*0088*/ 	.word	0xffffffff


	//   ....[18]....
        /*008c*/ 	.word	0xffffffff


	//   ....[19]....
        /*0090*/ 	.word	0xffffffff


	//   ....[20]....
        /*0094*/ 	.word	0xffffffff


	//   ....[21]....
        /*0098*/ 	.word	0xffffffff


	//   ....[22]....
        /*009c*/ 	.word	0xffffffff


	//   ....[23]....
        /*00a0*/ 	.word	0xffffffff


	//   ....[24]....
        /*00a4*/ 	.word	0xffffffff


	//   ....[25]....
        /*00a8*/ 	.word	0xffffffff


	//   ....[26]....
        /*00ac*/ 	.word	0xffffffff


	//   ....[27]....
        /*00b0*/ 	.word	0xffffffff


	//   ....[28]....
        /*00b4*/ 	.word	0xffffffff


	//   ....[29]....
        /*00b8*/ 	.word	0xffffffff


	//   ....[30]....
        /*00bc*/ 	.word	0xffffffff


	//   ....[31]....
        /*00c0*/ 	.word	0xffffffff


	//   ....[32]....
        /*00c4*/ 	.word	0xffffffff


	//   ....[33]....
        /*00c8*/ 	.word	0xffffffff


	//   ....[34]....
        /*00cc*/ 	.word	0xffffffff


	//   ....[35]....
        /*00d0*/ 	.word	0xffffffff


	//   ....[36]....
        /*00d4*/ 	.word	0xffffffff


	//   ....[37]....
        /*00d8*/ 	.word	0xffffffff


	//   ....[38]....
        /*00dc*/ 	.word	0xffffffff


	//   ....[39]....
        /*00e0*/ 	.word	0xffffffff


	//   ....[40]....
        /*00e4*/ 	.word	0xffffffff


	//   ....[41]....
        /*00e8*/ 	.word	0xffffffff


	//   ....[42]....
        /*00ec*/ 	.word	0xffffffff


	//   ....[43]....
        /*00f0*/ 	.word	0xffffffff


	//   ....[44]....
        /*00f4*/ 	.word	0xffffffff


	//   ....[45]....
        /*00f8*/ 	.word	0xffffffff


	//   ....[46]....
        /*00fc*/ 	.word	0xffffffff


	//   ....[47]....
        /*0100*/ 	.word	0xffffffff


	//   ....[48]....
        /*0104*/ 	.word	0xffffffff


	//   ....[49]....
        /*0108*/ 	.word	0xffffffff


	//   ....[50]....
        /*010c*/ 	.word	0xffffffff


	//   ....[51]....
        /*0110*/ 	.word	0xffffffff


	//   ....[52]....
        /*0114*/ 	.word	0xffffffff


	//   ....[53]....
        /*0118*/ 	.word	0xffffffff


	//   ....[54]....
        /*011c*/ 	.word	0xffffffff


	//   ....[55]....
        /*0120*/ 	.word	0xffffffff


	//   ....[56]....
        /*0124*/ 	.word	0xffffffff


	//   ....[57]....
        /*0128*/ 	.word	0xffffffff


	//   ....[58]....
        /*012c*/ 	.word	0xffffffff


	//   ....[59]....
        /*0130*/ 	.word	0xffffffff


	//   ....[60]....
        /*0134*/ 	.word	0xffffffff


	//   ....[61]....
        /*0138*/ 	.word	0xffffffff


	//   ....[62]....
        /*013c*/ 	.word	0xffffffff


	//   ....[63]....
        /*0140*/ 	.word	0xffffffff


	//   ....[64]....
        /*0144*/ 	.word	0xffffffff


	//   ....[65]....
        /*0148*/ 	.word	0xffffffff


	//   ....[66]....
        /*014c*/ 	.word	0xffffffff


	//   ....[67]....
        /*0150*/ 	.word	0xffffffff


	//   ....[68]....
        /*0154*/ 	.word	0xffffffff


	//   ....[69]....
        /*0158*/ 	.word	0xffffffff


	//   ....[70]....
        /*015c*/ 	.word	0xffffffff


	//   ....[71]....
        /*0160*/ 	.word	0xffffffff


	//   ....[72]....
        /*0164*/ 	.word	0xffffffff


	//   ....[73]....
        /*0168*/ 	.word	0xffffffff


	//   ....[74]....
        /*016c*/ 	.word	0xffffffff


	//   ....[75]....
        /*0170*/ 	.word	0xffffffff


	//   ....[76]....
        /*0174*/ 	.word	0xffffffff


	//   ....[77]....
        /*0178*/ 	.word	0xffffffff


	//   ....[78]....
        /*017c*/ 	.word	0xffffffff


	//   ....[79]....
        /*0180*/ 	.word	0xffffffff


	//   ....[80]....
        /*0184*/ 	.word	0xffffffff


	//   ....[81]....
        /*0188*/ 	.word	0xffffffff


	//   ....[82]....
        /*018c*/ 	.word	0xffffffff


	//   ....[83]....
        /*0190*/ 	.word	0xffffffff


	//   ....[84]....
        /*0194*/ 	.word	0xffffffff


	//   ....[85]....
        /*0198*/ 	.word	0xffffffff


	//   ....[86]....
        /*019c*/ 	.word	0xffffffff


	//   ....[87]....
        /*01a0*/ 	.word	0xffffffff


	//   ....[88]....
        /*01a4*/ 	.word	0xffffffff


	//   ....[89]....
        /*01a8*/ 	.word	0x0500000f


	//   ....[90]....
        /*01ac*/ 	.word	0x0500000f


	//   ....[91]....
        /*01b0*/ 	.word	0x0500000f


	//   ....[92]....
        /*01b4*/ 	.word	0x0500000f


	//   ....[93]....
        /*01b8*/ 	.word	0x0500000f


	//   ....[94]....
        /*01bc*/ 	.word	0x0500000f


	//   ....[95]....
        /*01c0*/ 	.word	0x0500000f


	//   ....[96]....
        /*01c4*/ 	.word	0x0500000f


	//   ....[97]....
        /*01c8*/ 	.word	0x0500000f


	//   ....[98]....
        /*01cc*/ 	.word	0x0500000f


	//   ....[99]....
        /*01d0*/ 	.word	0x0500000f


	//   ....[100]....
        /*01d4*/ 	.word	0x0500000f


	//   ....[101]....
        /*01d8*/ 	.word	0x0500000f


	//   ....[102]....
        /*01dc*/ 	.word	0x0500000f


	//   ....[103]....
        /*01e0*/ 	.word	0x0500000f


	//   ....[104]....
        /*01e4*/ 	.word	0x0500000f


	//   ....[105]....
        /*01e8*/ 	.word	0x0500000f


	//   ....[106]....
        /*01ec*/ 	.word	0x0500000f


	//   ....[107]....
        /*01f0*/ 	.word	0x0500000f


	//   ....[108]....
        /*01f4*/ 	.word	0x0500000f


	//   ....[109]....
        /*01f8*/ 	.word	0x0500000f


	//   ....[110]....
        /*01fc*/ 	.word	0x0500000f


	//   ....[111]....
        /*0200*/ 	.word	0x0500000f


	//   ....[112]....
        /*0204*/ 	.word	0x0500000f


	//   ....[113]....
        /*0208*/ 	.word	0x0500000f


	//   ....[114]....
        /*020c*/ 	.word	0x0500000f


	//   ....[115]....
        /*0210*/ 	.word	0x0500000f


	//   ....[116]....
        /*0214*/ 	.word	0x0500000f


	//   ....[117]....
        /*0218*/ 	.word	0x0500000f


	//   ....[118]....
        /*021c*/ 	.word	0x0500000f


	//   ....[119]....
        /*0220*/ 	.word	0x0500000f


	//   ....[120]....
        /*0224*/ 	.word	0x0500000f


	//   ....[121]....
        /*0228*/ 	.word	0x0500000f


	//   ....[122]....
        /*022c*/ 	.word	0x0500000f


	//   ....[123]....
        /*0230*/ 	.word	0x0500000f


	//   ....[124]....
        /*0234*/ 	.word	0x0500000f


	//   ....[125]....
        /*0238*/ 	.word	0x0500000f


	//   ....[126]....
        /*023c*/ 	.word	0x0500000f


	//   ....[127]....
        /*0240*/ 	.word	0x0500000f


	//   ....[128]....
        /*0244*/ 	.word	0x0500000f


	//   ....[129]....
        /*0248*/ 	.word	0x0500000f


	//   ....[130]....
        /*024c*/ 	.word	0x0500000f


	//----- nvinfo : EIATTR_COOP_GROUP_INSTR_OFFSETS
	.align		4
.L_316:
        /*0250*/ 	.byte	0x04, 0x28
        /*0252*/ 	.short	(.L_318 - .L_317)


	//   ....[0]....
.L_317:
        /*0254*/ 	.word	0x00000060


	//   ....[1]....
        /*0258*/ 	.word	0x000000a0


	//   ....[2]....
        /*025c*/ 	.word	0x00000280


	//   ....[3]....
        /*0260*/ 	.word	0x000003e0


	//   ....[4]....
        /*0264*/ 	.word	0x00000500


	//   ....[5]....
        /*0268*/ 	.word	0x00000660


	//   ....[6]....
        /*026c*/ 	.word	0x000015c0


	//   ....[7]....
        /*0270*/ 	.word	0x000039f0


	//   ....[8]....
        /*0274*/ 	.word	0x00004370


	//   ....[9]....
        /*0278*/ 	.word	0x00004850


	//   ....[10]....
        /*027c*/ 	.word	0x000052f0


	//   ....[11]....
        /*0280*/ 	.word	0x00005340


	//   ....[12]....
        /*0284*/ 	.word	0x000056b0


	//   ....[13]....
        /*0288*/ 	.word	0x00005740


	//   ....[14]....
        /*028c*/ 	.word	0x000061d0


	//   ....[15]....
        /*0290*/ 	.word	0x00006b30


	//   ....[16]....
        /*0294*/ 	.word	0x00007000


	//   ....[17]....
        /*0298*/ 	.word	0x00007620


	//   ....[18]....
        /*029c*/ 	.word	0x00007700


	//   ....[19]....
        /*02a0*/ 	.word	0x00007a20


	//   ....[20]....
        /*02a4*/ 	.word	0x00007b40


	//   ....[21]....
        /*02a8*/ 	.word	0x00008c80


	//   ....[22]....
        /*02ac*/ 	.word	0x00009700


	//   ....[23]....
        /*02b0*/ 	.word	0x00009780


	//   ....[24]....
        /*02b4*/ 	.word	0x00009a90


	//   ....[25]....
        /*02b8*/ 	.word	0x00009c50


	//   ....[26]....
        /*02bc*/ 	.word	0x0000ac00


	//   ....[27]....
        /*02c0*/ 	.word	0x0000b2c0


	//   ....[28]....
        /*02c4*/ 	.word	0x0000b720


	//   ....[29]....
        /*02c8*/ 	.word	0x0000bd90


	//   ....[30]....
        /*02cc*/ 	.word	0x0000be70


	//   ....[31]....
        /*02d0*/ 	.word	0x0000c190


	//   ....[32]....
        /*02d4*/ 	.word	0x0000c2b0


	//   ....[33]....
        /*02d8*/ 	.word	0x0000d3f0


	//   ....[34]....
        /*02dc*/ 	.word	0x0000d4c0


	//   ....[35]....
        /*02e0*/ 	.word	0x0000d500


	//   ....[36]....
        /*02e4*/ 	.word	0x0000d530


	//   ....[37]....
        /*02e8*/ 	.word	0x0000d560


	//   ....[38]....
        /*02ec*/ 	.word	0x0000e040


	//   ....[39]....
        /*02f0*/ 	.word	0x0000e4a0


	//   ....[40]....
        /*02f4*/ 	.word	0x0000e4d0


	//   ....[41]....
        /*02f8*/ 	.word	0x0000e500


	//   ....[42]....
        /*02fc*/ 	.word	0x0000e520


	//   ....[43]....
        /*0300*/ 	.word	0x0000e9c0


	//   ....[44]....
        /*0304*/ 	.word	0x0000e9e0


	//   ....[45]....
        /*0308*/ 	.word	0x0000f630


	//   ....[46]....
        /*030c*/ 	.word	0x0000f650


	//   ....[47]....
        /*0310*/ 	.word	0x00010670


	//   ....[48]....
        /*0314*/ 	.word	0x00011d20


	//   ....[49]....
        /*0318*/ 	.word	0x00011d40


	//   ....[50]....
        /*031c*/ 	.word	0x00011d50


	//   ....[51]....
        /*0320*/ 	.word	0x00011d90


	//   ....[52]....
        /*0324*/ 	.word	0x00011de0


	//   ....[53]....
        /*0328*/ 	.word	0x00011e00


	//   ....[54]....
        /*032c*/ 	.word	0x00011e50


	//   ....[55]....
        /*0330*/ 	.word	0x00011e70


	//   ....[56]....
        /*0334*/ 	.word	0x000123f0


	//   ....[57]....
        /*0338*/ 	.word	0x00012420


	//   ....[58]....
        /*033c*/ 	.word	0x00012450


	//   ....[59]....
        /*0340*/ 	.word	0x000124b0


	//   ....[60]....
        /*0344*/ 	.word	0x00012510


	//   ....[61]....
        /*0348*/ 	.word	0x00012530


	//   ....[62]....
        /*034c*/ 	.word	0x00012580


	//   ....[63]....
        /*0350*/ 	.word	0x000125a0


	//   ....[64]....
        /*0354*/ 	.word	0x00012890


	//   ....[65]....
        /*0358*/ 	.word	0x000128c0


	//   ....[66]....
        /*035c*/ 	.word	0x000128f0


	//   ....[67]....
        /*0360*/ 	.word	0x00012920


	//   ....[68]....
        /*0364*/ 	.word	0x00012950


	//   ....[69]....
        /*0368*/ 	.word	0x000129a0


	//   ....[70]....
        /*036c*/ 	.word	0x00012b20


	//   ....[71]....
        /*0370*/ 	.word	0x00012b50


	//   ....[72]....
        /*0374*/ 	.word	0x000134e0


	//   ....[73]....
        /*0378*/ 	.word	0x00013500


	//   ....[74]....
        /*037c*/ 	.word	0x00013510


	//   ....[75]....
        /*0380*/ 	.word	0x00013530


	//   ....[76]....
        /*0384*/ 	.word	0x00013550


	//   ....[77]....
        /*0388*/ 	.word	0x00013580


	//   ....[78]....
        /*038c*/ 	.word	0x000135a0


	//   ....[79]....
        /*0390*/ 	.word	0x000135d0


	//   ....[80]....
        /*0394*/ 	.word	0x00013930


	//   ....[81]....
        /*0398*/ 	.word	0x00013960


	//   ....[82]....
        /*039c*/ 	.word	0x00013990


	//   ....[83]....
        /*03a0*/ 	.word	0x000139b0


	//   ....[84]....
        /*03a4*/ 	.word	0x000139c0


	//   ....[85]....
        /*03a8*/ 	.word	0x000139e0


	//   ....[86]....
        /*03ac*/ 	.word	0x00013a80


	//   ....[87]....
        /*03b0*/ 	.word	0x00013ac0


	//   ....[88]....
        /*03b4*/ 	.word	0x00013fc0


	//   ....[89]....
        /*03b8*/ 	.word	0x000146a0


	//   ....[90]....
        /*03bc*/ 	.word	0x00014790


	//   ....[91]....
        /*03c0*/ 	.word	0x00014830


	//   ....[92]....
        /*03c4*/ 	.word	0x000148b0


	//   ....[93]....
        /*03c8*/ 	.word	0x00014960


	//   ....[94]....
        /*03cc*/ 	.word	0x000149c0


	//   ....[95]....
        /*03d0*/ 	.word	0x00014a80


	//   ....[96]....
        /*03d4*/ 	.word	0x00014ae0


	//   ....[97]....
        /*03d8*/ 	.word	0x00014b80


	//   ....[98]....
        /*03dc*/ 	.word	0x00014c10


	//   ....[99]....
        /*03e0*/ 	.word	0x00014c60


	//   ....[100]....
        /*03e4*/ 	.word	0x00014d90


	//   ....[101]....
        /*03e8*/ 	.word	0x00014e00


	//   ....[102]....
        /*03ec*/ 	.word	0x00014e60


	//   ....[103]....
        /*03f0*/ 	.word	0x00014f20


	//   ....[104]....
        /*03f4*/ 	.word	0x00014f80


	//   ....[105]....
        /*03f8*/ 	.word	0x00015020


	//   ....[106]....
        /*03fc*/ 	.word	0x00015170


	//   ....[107]....
        /*0400*/ 	.word	0x00015230


	//   ....[108]....
        /*0404*/ 	.word	0x000154b0


	//   ....[109]....
        /*0408*/ 	.word	0x00015500


	//   ....[110]....
        /*040c*/ 	.word	0x000156c0


	//   ....[111]....
        /*0410*/ 	.word	0x00015710


	//   ....[112]....
        /*0414*/ 	.word	0x000158d0


	//   ....[113]....
        /*0418*/ 	.word	0x00015920


	//   ....[114]....
        /*041c*/ 	.word	0x00015a00


	//   ....[115]....
        /*0420*/ 	.word	0x00015aa0


	//   ....[116]....
        /*0424*/ 	.word	0x00015b00


	//   ....[117]....
        /*0428*/ 	.word	0x00015ba0


	//   ....[118]....
        /*042c*/ 	.word	0x00015c00


	//   ....[119]....
        /*0430*/ 	.word	0x00015ca0


	//   ....[120]....
        /*0434*/ 	.word	0x00015d00


	//   ....[121]....
        /*0438*/ 	.word	0x00015da0


	//   ....[122]....
        /*043c*/ 	.word	0x00015e80


	//   ....[123]....
        /*0440*/ 	.word	0x00015f30


	//   ....[124]....
        /*0444*/ 	.word	0x00016020


	//   ....[125]....
        /*0448*/ 	.word	0x00016120


	//   ....[126]....
        /*044c*/ 	.word	0x00016240


	//   ....[127]....
        /*0450*/ 	.word	0x00016320


	//   ....[128]....
        /*0454*/ 	.word	0x00016430


	//   ....[129]....
        /*0458*/ 	.word	0x00016500


	//   ....[130]....
        /*045c*/ 	.word	0x00016610


	//----- nvinfo : EIATTR_REG_RECONFIG
	.align		4
.L_318:
        /*0460*/ 	.byte	0x01, 0x54
	.zero		2


	//----- nvinfo : EIATTR_SYSCALL_OFFSETS
	.align		4
        /*0464*/ 	.byte	0x04, 0x46
        /*0466*/ 	.short	(.L_320 - .L_319)


	//   ....[0]....
.L_319:
        /*0468*/ 	.word	0x00003bc0


	//   ....[1]....
        /*046c*/ 	.word	0x00011230


	//   ....[2]....
        /*0470*/ 	.word	0x00011370


	//   ....[3]....
        /*0474*/ 	.word	0x00011460


	//   ....[4]....
        /*0478*/ 	.word	0x000120e0


	//----- nvinfo : EIATTR_MBARRIER_INSTR_OFFSETS
	.align		4
.L_320:
        /*047c*/ 	.byte	0x04, 0x39
        /*047e*/ 	.short	(.L_322 - .L_321)


	//   ....[0]....
.L_321:
        /*0480*/ 	.word	0x00000170
        /*0484*/ 	.word	0x000000ff
        /*0488*/ 	.word	0x00028c00
        /*048c*/ 	.short	0x0100
        /*048e*/ 	.byte	0x08
	.zero		1


	//   ....[1]....
        /*0490*/ 	.word	0x00000180
        /*0494*/ 	.word	0x000000ff
        /*0498*/ 	.word	0x00028c20
        /*049c*/ 	.short	0x0100
        /*049e*/ 	.byte	0x08
	.zero		1


	//   ....[2]....
        /*04a0*/ 	.word	0x00000230
        /*04a4*/ 	.word	0x000000ff
        /*04a8*/ 	.word	0x00028c30
        /*04ac*/ 	.short	0x0100
        /*04ae*/ 	.byte	0x06
	.zero		1


	//   ....[3]....
        /*04b0*/ 	.word	0x00000240
        /*04b4*/ 	.word	0x000000ff
        /*04b8*/ 	.word	0x00028c40
        /*04bc*/ 	.short	0x0100
        /*04be*/ 	.byte	0x06
	.zero		1


	//   ....[4]....
        /*04c0*/ 	.word	0x00000250
        /*04c4*/ 	.word	0x000000ff
        /*04c8*/ 	.word	0x00028c38
        /*04cc*/ 	.short	0x0100
        /*04ce*/ 	.byte	0x06
	.zero		1


	//   ....[5]....
        /*04d0*/ 	.word	0x00000260
        /*04d4*/ 	.word	0x000000ff
        /*04d8*/ 	.word	0x00028c48
        /*04dc*/ 	.short	0x0100
        /*04de*/ 	.byte	0x06
	.zero		1


	//   ....[6]....
        /*04e0*/ 	.word	0x00000390
        /*04e4*/ 	.word	0x000000ff
        /*04e8*/ 	.word	0x00028c50
        /*04ec*/ 	.short	0x0100
        /*04ee*/ 	.byte	0x08
	.zero		1


	//   ....[7]....
        /*04f0*/ 	.word	0x000003a0
        /*04f4*/ 	.word	0x000000ff
        /*04f8*/ 	.word	0x00028c60
        /*04fc*/ 	.short	0x0100
        /*04fe*/ 	.byte	0x08
	.zero		1


	//   ....[8]....
        /*0500*/ 	.word	0x000003b0
        /*0504*/ 	.word	0x000000ff
        /*0508*/ 	.word	0x00028c58
        /*050c*/ 	.short	0x0100
        /*050e*/ 	.byte	0x08
	.zero		1


	//   ....[9]....
        /*0510*/ 	.word	0x000003c0
        /*0514*/ 	.word	0x000000ff
        /*0518*/ 	.word	0x00028c68
        /*051c*/ 	.short	0x0100
        /*051e*/ 	.byte	0x08
	.zero		1


	//   ....[10]....
        /*0520*/ 	.word	0x000004b0
        /*0524*/ 	.word	0x000000ff
        /*0528*/ 	.word	0x00028c70
        /*052c*/ 	.short	0x0100
        /*052e*/ 	.byte	0x06
	.zero		1


	//   ....[11]....
        /*0530*/ 	.word	0x000004c0
        /*0534*/ 	.word	0x000000ff
        /*0538*/ 	.word	0x00028c80
        /*053c*/ 	.short	0x0100
        /*053e*/ 	.byte	0x06
	.zero		1


	//   ....[12]....
        /*0540*/ 	.word	0x000004d0
        /*0544*/ 	.word	0x000000ff
        /*0548*/ 	.word	0x00028c78
        /*054c*/ 	.short	0x0100
        /*054e*/ 	.byte	0x06
	.zero		1


	//   ....[13]....
        /*0550*/ 	.word	0x000004e0
        /*0554*/ 	.word	0x000000ff
        /*0558*/ 	.word	0x00028c88
        /*055c*/ 	.short	0x0100
        /*055e*/ 	.byte	0x06
	.zero		1


	//   ....[14]....
        /*0560*/ 	.word	0x00000610
        /*0564*/ 	.word	0x000000ff
        /*0568*/ 	.word	0x00028c90
        /*056c*/ 	.short	0x0100
        /*056e*/ 	.byte	0x08
	.zero		1


	//   ....[15]....
        /*0570*/ 	.word	0x00000620
        /*0574*/ 	.word	0x000000ff
        /*0578*/ 	.word	0x00028ca0
        /*057c*/ 	.short	0x0100
        /*057e*/ 	.byte	0x08
	.zero		1


	//   ....[16]....
        /*0580*/ 	.word	0x00000630
        /*0584*/ 	.word	0x000000ff
        /*0588*/ 	.word	0x00028c98
        /*058c*/ 	.short	0x0100
        /*058e*/ 	.byte	0x08
	.zero		1


	//   ....[17]....
        /*0590*/ 	.word	0x00000640
        /*0594*/ 	.word	0x000000ff
        /*0598*/ 	.word	0x00028ca8
        /*059c*/ 	.short	0x0100
        /*059e*/ 	.byte	0x08
	.zero		1


	//   ....[18]....
        /*05a0*/ 	.word	0x00000780
        /*05a4*/ 	.word	0x000000ff
        /*05a8*/ 	.word	0x00028cb0
        /*05ac*/ 	.short	0x0100
        /*05ae*/ 	.byte	0x08
	.zero		1


	//   ....[19]....
        /*05b0*/ 	.word	0x00000790
        /*05b4*/ 	.word	0x000000ff
        /*05b8*/ 	.word	0x00028cc0
        /*05bc*/ 	.short	0x0100
        /*05be*/ 	.byte	0x08
	.zero		1


	//   ....[20]....
        /*05c0*/ 	.word	0x000007a0
        /*05c4*/ 	.word	0x000000ff
        /*05c8*/ 	.word	0x00028cb8
        /*05cc*/ 	.short	0x0100
        /*05ce*/ 	.byte	0x08
	.zero		1


	//   ....[21]....
        /*05d0*/ 	.word	0x000007b0
        /*05d4*/ 	.word	0x000000ff
        /*05d8*/ 	.word	0x00028cc8
        /*05dc*/ 	.short	0x0100
        /*05de*/ 	.byte	0x08
	.zero		1


	//   ....[22]....
        /*05e0*/ 	.word	0x00001780
        /*05e4*/ 	.word	0x000000ff
        /*05e8*/ 	.word	0x00028c50
        /*05ec*/ 	.short	0x010a
        /*05ee*/ 	.byte	0x05
	.zero		1


	//   ....[23]....
        /*05f0*/ 	.word	0x00001a50
        /*05f4*/ 	.word	0x000000ff
        /*05f8*/ 	.word	0x00000000
        /*05fc*/ 	.short	0x0101
        /*05fe*/ 	.byte	0x04
	.zero		1


	//   ....[24]....
        /*0600*/ 	.word	0x000023b0
        /*0604*/ 	.word	0x000000ff
        /*0608*/ 	.word	0x00028c50
        /*060c*/ 	.short	0x010a
        /*060e*/ 	.byte	0x07
	.zero		1


	//   ....[25]....
        /*0610*/ 	.word	0x000023f0
        /*0614*/ 	.word	0x000000ff
        /*0618*/ 	.word	0x00028c50
        /*061c*/ 	.short	0x010a
        /*061e*/ 	.byte	0x07
	.zero		1


	//   ....[26]....
        /*0620*/ 	.word	0x000025d0
        /*0624*/ 	.word	0x000000ff
        /*0628*/ 	.word	0x00000000
        /*062c*/ 	.short	0x0101
        /*062e*/ 	.byte	0x07
	.zero		1


	//   ....[27]....
        /*0630*/ 	.word	0x00003bf0
        /*0634*/ 	.word	0x000000ff
        /*0638*/ 	.word	0x00028c00
        /*063c*/ 	.short	0x010a
        /*063e*/ 	.byte	0x28
	.zero		1


	//   ....[28]....
        /*0640*/ 	.word	0x00003d80
        /*0644*/ 	.word	0x000000ff
        /*0648*/ 	.word	0x00028c30
        /*064c*/ 	.short	0x010a
        /*064e*/ 	.byte	0x28
	.zero		1


	//   ....[29]....
        /*0650*/ 	.word	0x00003dc0
        /*0654*/ 	.word	0x000000ff
        /*0658*/ 	.word	0x00028c30
        /*065c*/ 	.short	0x010a
        /*065e*/ 	.byte	0x28
	.zero		1


	//   ....[30]....
        /*0660*/ 	.word	0x000043f0
        /*0664*/ 	.word	0x000000ff
        /*0668*/ 	.word	0x00000000
        /*066c*/ 	.short	0x0101
        /*066e*/ 	.byte	0x04
	.zero		1


	//   ....[31]....
        /*0670*/ 	.word	0x00005f70
        /*0674*/ 	.word	0x000000ff
        /*0678*/ 	.word	0x00028c50
        /*067c*/ 	.short	0x010a
        /*067e*/ 	.byte	0x28
	.zero		1


	//   ....[32]....
        /*0680*/ 	.word	0x00005fb0
        /*0684*/ 	.word	0x000000ff
        /*0688*/ 	.word	0x00028c50
        /*068c*/ 	.short	0x010a
        /*068e*/ 	.byte	0x28
	.zero		1


	//   ....[33]....
        /*0690*/ 	.word	0x000062a0
        /*0694*/ 	.word	0x000000ff
        /*0698*/ 	.word	0x00000000
        /*069c*/ 	.short	0x0101
        /*069e*/ 	.byte	0x04
	.zero		1


	//   ....[34]....
        /*06a0*/ 	.word	0x00006660
        /*06a4*/ 	.word	0x000000ff
        /*06a8*/ 	.word	0x00028c30
        /*06ac*/ 	.short	0x010a
        /*06ae*/ 	.byte	0x1d
	.zero		1


	//   ....[35]....
        /*06b0*/ 	.word	0x000066a0
        /*06b4*/ 	.word	0x000000ff
        /*06b8*/ 	.word	0x00028c30
        /*06bc*/ 	.short	0x010a
        /*06be*/ 	.byte	0x1d
	.zero		1


	//   ....[36]....
        /*06c0*/ 	.word	0x00006b40
        /*06c4*/ 	.word	0x000000ff
        /*06c8*/ 	.word	0x00000000
        /*06cc*/ 	.short	0x0101
        /*06ce*/ 	.byte	0x0a
	.zero		1


	//   ....[37]....
        /*06d0*/ 	.word	0x00008a40
        /*06d4*/ 	.word	0x000000ff
        /*06d8*/ 	.word	0x00028c50
        /*06dc*/ 	.short	0x010a
        /*06de*/ 	.byte	0x1d
	.zero		1


	//   ....[38]....
        /*06e0*/ 	.word	0x00008a80
        /*06e4*/ 	.word	0x000000ff
        /*06e8*/ 	.word	0x00028c50
        /*06ec*/ 	.short	0x010a
        /*06ee*/ 	.byte	0x1d
	.zero		1


	//   ....[39]....
        /*06f0*/ 	.word	0x00008d40
        /*06f4*/ 	.word	0x000000ff
        /*06f8*/ 	.word	0x00000000
        /*06fc*/ 	.short	0x0101
        /*06fe*/ 	.byte	0x1d
	.zero		1


	//   ....[40]....
        /*0700*/ 	.word	0x000090f0
        /*0704*/ 	.word	0x000000ff
        /*0708*/ 	.word	0x00028c30
        /*070c*/ 	.short	0x010a
        /*070e*/ 	.byte	0x1a
	.zero		1


	//   ....[41]....
        /*0710*/ 	.word	0x00009130
        /*0714*/ 	.word	0x000000ff
        /*0718*/ 	.word	0x00028c30
        /*071c*/ 	.short	0x010a
        /*071e*/ 	.byte	0x1a
	.zero		1


	//   ....[42]....
        /*0720*/ 	.word	0x00009500
        /*0724*/ 	.word	0x000000ff
        /*0728*/ 	.word	0x00000000
        /*072c*/ 	.short	0x0101
        /*072e*/ 	.byte	0x0b
	.zero		1


	//   ....[43]....
        /*0730*/ 	.word	0x0000a9c0
        /*0734*/ 	.word	0x000000ff
        /*0738*/ 	.word	0x00028c50
        /*073c*/ 	.short	0x010a
        /*073e*/ 	.byte	0x1a
	.zero		1


	//   ....[44]....
        /*0740*/ 	.word	0x0000aa00
        /*0744*/ 	.word	0x000000ff
        /*0748*/ 	.word	0x00028c50
        /*074c*/ 	.short	0x010a
        /*074e*/ 	.byte	0x1a
	.zero		1


	//   ....[45]....
        /*0750*/ 	.word	0x0000ac90
        /*0754*/ 	.word	0x000000ff
        /*0758*/ 	.word	0x00000000
        /*075c*/ 	.short	0x0101
        /*075e*/ 	.byte	0x1a
	.zero		1


	//   ....[46]....
        /*0760*/ 	.word	0x0000ae10
        /*0764*/ 	.word	0x000000ff
        /*0768*/ 	.word	0x00028c30
        /*076c*/ 	.short	0x010a
        /*076e*/ 	.byte	0x19
	.zero		1


	//   ....[47]....
        /*0770*/ 	.word	0x0000ae50
        /*0774*/ 	.word	0x000000ff
        /*0778*/ 	.word	0x00028c30
        /*077c*/ 	.short	0x010a
        /*077e*/ 	.byte	0x19
	.zero		1


	//   ....[48]....
        /*0780*/ 	.word	0x0000b2d0
        /*0784*/ 	.word	0x000000ff
        /*0788*/ 	.word	0x00000000
        /*078c*/ 	.short	0x0101
        /*078e*/ 	.byte	0x0a
	.zero		1


	//   ....[49]....
        /*0790*/ 	.word	0x0000d1b0
        /*0794*/ 	.word	0x000000ff
        /*0798*/ 	.word	0x00028c50
        /*079c*/ 	.short	0x010a
        /*079e*/ 	.byte	0x19
	.zero		1


	//   ....[50]....
        /*07a0*/ 	.word	0x0000d1f0
        /*07a4*/ 	.word	0x000000ff
        /*07a8*/ 	.word	0x00028c50
        /*07ac*/ 	.short	0x010a
        /*07ae*/ 	.byte	0x19
	.zero		1


	//   ....[51]....
        /*07b0*/ 	.word	0x0000d4a0
        /*07b4*/ 	.word	0x000000ff
        /*07b8*/ 	.word	0x00000000
        /*07bc*/ 	.short	0x0101
        /*07be*/ 	.byte	0x19
	.zero		1


	//   ....[52]....
        /*07c0*/ 	.word	0x0000e010
        /*07c4*/ 	.word	0x000000ff
        /*07c8*/ 	.word	0x00000000
        /*07cc*/ 	.short	0x0101
        /*07ce*/ 	.byte	0x04
	.zero		1


	//   ....[53]....
        /*07d0*/ 	.word	0x00011ae0
        /*07d4*/ 	.word	0x000000ff
        /*07d8*/ 	.word	0x00028c40
        /*07dc*/ 	.short	0x010a
        /*07de*/ 	.byte	0x2e
	.zero		1


	//   ....[54]....
        /*07e0*/ 	.word	0x00011f10
        /*07e4*/ 	.word	0x000000ff
        /*07e8*/ 	.word	0x00028c30
        /*07ec*/ 	.short	0x0107
        /*07ee*/ 	.byte	0x2e
	.zero		1


	//   ....[55]....
        /*07f0*/ 	.word	0x00011f80
        /*07f4*/ 	.word	0x000000ff
        /*07f8*/ 	.word	0x00028c30
        /*07fc*/ 	.short	0x0101
        /*07fe*/ 	.byte	0x2e
	.zero		1


	//   ....[56]....
        /*0800*/ 	.word	0x00012670
        /*0804*/ 	.word	0x000000ff
        /*0808*/ 	.word	0x00028c00
        /*080c*/ 	.short	0x0107
        /*080e*/ 	.byte	0x2e
	.zero		1


	//   ....[57]....
        /*0810*/ 	.word	0x000126b0
        /*0814*/ 	.word	0x000000ff
        /*0818*/ 	.word	0x00028c00
        /*081c*/ 	.short	0x0101
        /*081e*/ 	.byte	0x2e
	.zero		1


	//   ....[58]....
        /*0820*/ 	.word	0x000126c0
        /*0824*/ 	.word	0x000000ff
        /*0828*/ 	.word	0x00028c20
        /*082c*/ 	.short	0x010a
        /*082e*/ 	.byte	0x2e
	.zero		1


	//   ....[59]....
        /*0830*/ 	.word	0x00012710
        /*0834*/ 	.word	0x000000ff
        /*0838*/ 	.word	0x00028c60
        /*083c*/ 	.short	0x010a
        /*083e*/ 	.byte	0x2e
	.zero		1


	//   ....[60]....
        /*0840*/ 	.word	0x00012f30
        /*0844*/ 	.word	0x000000ff
        /*0848*/ 	.word	0x00028c50
        /*084c*/ 	.short	0x0107
        /*084e*/ 	.byte	0x2e
	.zero		1


	//   ....[61]....
        /*0850*/ 	.word	0x00012fb0
        /*0854*/ 	.word	0x000000ff
        /*0858*/ 	.word	0x00028c50
        /*085c*/ 	.short	0x0101
        /*085e*/ 	.byte	0x2e
	.zero		1


	//   ....[62]....
        /*0860*/ 	.word	0x000132e0
        /*0864*/ 	.word	0x0000000a
        /*0868*/ 	.word	0x00028c40
        /*086c*/ 	.short	0x010a
        /*086e*/ 	.byte	0x3f
	.zero		1


	//   ....[63]....
        /*0870*/ 	.word	0x00013670
        /*0874*/ 	.word	0x0000000a
        /*0878*/ 	.word	0x00028c30
        /*087c*/ 	.short	0x0107
        /*087e*/ 	.byte	0x3f
	.zero		1


	//   ....[64]....
        /*0880*/ 	.word	0x00013720
        /*0884*/ 	.word	0x0000000a
        /*0888*/ 	.word	0x00028c30
        /*088c*/ 	.short	0x0101
        /*088e*/ 	.byte	0x3f
	.zero		1


	//   ....[65]....
        /*0890*/ 	.word	0x00013750
        /*0894*/ 	.word	0x0000000a
        /*0898*/ 	.word	0x00028c60
        /*089c*/ 	.short	0x010a
        /*089e*/ 	.byte	0x3f
	.zero		1


	//   ....[66]....
        /*08a0*/ 	.word	0x00013d90
        /*08a4*/ 	.word	0x0000000a
        /*08a8*/ 	.word	0x00028c50
        /*08ac*/ 	.short	0x0107
        /*08ae*/ 	.byte	0x3f
	.zero		1


	//   ....[67]....
        /*08b0*/ 	.word	0x00013e60
        /*08b4*/ 	.word	0x0000000a
        /*08b8*/ 	.word	0x00028c50
        /*08bc*/ 	.short	0x0101
        /*08be*/ 	.byte	0x3f
	.zero		1


	//   ....[68]....
        /*08c0*/ 	.word	0x00013f40
        /*08c4*/ 	.word	0x00000005
        /*08c8*/ 	.word	0x00028c20
        /*08cc*/ 	.short	0x010a
        /*08ce*/ 	.byte	0x3f
	.zero		1


	//   ....[69]....
        /*08d0*/ 	.word	0x000140b0
        /*08d4*/ 	.word	0x00000004
        /*08d8*/ 	.word	0x00028c40
        /*08dc*/ 	.short	0x010a
        /*08de*/ 	.byte	0x3f
	.zero		1


	//   ....[70]....
        /*08e0*/ 	.word	0x00014150
        /*08e4*/ 	.word	0x00000005
        /*08e8*/ 	.word	0x00028c40
        /*08ec*/ 	.short	0x010a
        /*08ee*/ 	.byte	0x3f
	.zero		1


	//   ....[71]....
        /*08f0*/ 	.word	0x00014190
        /*08f4*/ 	.word	0x00000004
        /*08f8*/ 	.word	0x00028c60
        /*08fc*/ 	.short	0x010a
        /*08fe*/ 	.byte	0x3f
	.zero		1


	//   ....[72]....
        /*0900*/ 	.word	0x000141d0
        /*0904*/ 	.word	0x00000005
        /*0908*/ 	.word	0x00028c60
        /*090c*/ 	.short	0x010a
        /*090e*/ 	.byte	0x3f
	.zero		1


	//   ....[73]....
        /*0910*/ 	.word	0x00014240
        /*0914*/ 	.word	0x00000005
        /*0918*/ 	.word	0x00028c50
        /*091c*/ 	.short	0x010a
        /*091e*/ 	.byte	0x3f
	.zero		1


	//   ....[74]....
        /*0920*/ 	.word	0x000142a0
        /*0924*/ 	.word	0x00000005
        /*0928*/ 	.word	0x00028c50
        /*092c*/ 	.short	0x010a
        /*092e*/ 	.byte	0x3f
	.zero		1


	//   ....[75]....
        /*0930*/ 	.word	0x00014300
        /*0934*/ 	.word	0x00000000
        /*0938*/ 	.word	0x00028c00
        /*093c*/ 	.short	0x010a
        /*093e*/ 	.byte	0x3f
	.zero		1


	//   ....[76]....
        /*0940*/ 	.word	0x00014360
        /*0944*/ 	.word	0x00000002
        /*0948*/ 	.word	0x00028c30
        /*094c*/ 	.short	0x010a
        /*094e*/ 	.byte	0x3f
	.zero		1


	//   ....[77]....
        /*0950*/ 	.word	0x000143c0
        /*0954*/ 	.word	0x0000000e
        /*0958*/ 	.word	0x00028c50
        /*095c*/ 	.short	0x010a
        /*095e*/ 	.byte	0x3f
	.zero		1


	//   ....[78]....
        /*0960*/ 	.word	0x00014420
        /*0964*/ 	.word	0x0000000c
        /*0968*/ 	.word	0x00028c30
        /*096c*/ 	.short	0x010a
        /*096e*/ 	.byte	0x3f
	.zero		1


	//   ....[79]....
        /*0970*/ 	.word	0x00014480
        /*0974*/ 	.word	0x0000000e
        /*0978*/ 	.word	0x00028c50
        /*097c*/ 	.short	0x010a
        /*097e*/ 	.byte	0x3f
	.zero		1


	//   ....[80]....
        /*0980*/ 	.word	0x000144e0
        /*0984*/ 	.word	0x0000000b
        /*0988*/ 	.word	0x00028c30
        /*098c*/ 	.short	0x010a
        /*098e*/ 	.byte	0x3f
	.zero		1


	//   ....[81]....
        /*0990*/ 	.word	0x00014540
        /*0994*/ 	.word	0x0000000f
        /*0998*/ 	.word	0x00028c50
        /*099c*/ 	.short	0x010a
        /*099e*/ 	.byte	0x3f
	.zero		1


	//   ....[82]....
        /*09a0*/ 	.word	0x000145a0
        /*09a4*/ 	.word	0x0000000c
        /*09a8*/ 	.word	0x00028c30
        /*09ac*/ 	.short	0x010a
        /*09ae*/ 	.byte	0x3f
	.zero		1


	//   ....[83]....
        /*09b0*/ 	.word	0x00014600
        /*09b4*/ 	.word	0x0000000e
        /*09b8*/ 	.word	0x00028c50
        /*09bc*/ 	.short	0x010a
        /*09be*/ 	.byte	0x3f
	.zero		1


	//   ....[84]....
        /*09c0*/ 	.word	0x000146e0
        /*09c4*/ 	.word	0x00000003
        /*09c8*/ 	.word	0x00028c40
        /*09cc*/ 	.short	0x010a
        /*09ce*/ 	.byte	0x3f
	.zero		1


	//   ....[85]....
        /*09d0*/ 	.word	0x00015060
        /*09d4*/ 	.word	0x00000003
        /*09d8*/ 	.word	0x00028c20
        /*09dc*/ 	.short	0x010a
        /*09de*/ 	.byte	0x3f
	.zero		1


	//   ....[86]....
        /*09e0*/ 	.word	0x000150c0
        /*09e4*/ 	.word	0x00000003
        /*09e8*/ 	.word	0x00028c60
        /*09ec*/ 	.short	0x010a
        /*09ee*/ 	.byte	0x3f
	.zero		1


	//   ....[87]....
        /*09f0*/ 	.word	0x00015950
        /*09f4*/ 	.word	0x0000000a
        /*09f8*/ 	.word	0x00028c40
        /*09fc*/ 	.short	0x010a
        /*09fe*/ 	.byte	0x3f
	.zero		1


	//   ....[88]....
        /*0a00*/ 	.word	0x00015dd0
        /*0a04*/ 	.word	0x0000000a
        /*0a08*/ 	.word	0x00028c60
        /*0a0c*/ 	.short	0x010a
        /*0a0e*/ 	.byte	0x3f
	.zero		1


	//   ....[89]....
        /*0a10*/ 	.word	0x00016530
        /*0a14*/ 	.word	0x00000005
        /*0a18*/ 	.word	0x00028c20
        /*0a1c*/ 	.short	0x010a
        /*0a1e*/ 	.byte	0x3f
	.zero		1


	//   ....[90]....
        /*0a20*/ 	.word	0x000166d0
        /*0a24*/ 	.word	0x00000004
        /*0a28*/ 	.word	0x00028c40
        /*0a2c*/ 	.short	0x010a
        /*0a2e*/ 	.byte	0x3f
	.zero		1


	//   ....[91]....
        /*0a30*/ 	.word	0x00016720
        /*0a34*/ 	.word	0x00000005
        /*0a38*/ 	.word	0x00028c40
        /*0a3c*/ 	.short	0x010a
        /*0a3e*/ 	.byte	0x3f
	.zero		1


	//   ....[92]....
        /*0a40*/ 	.word	0x00016770
        /*0a44*/ 	.word	0x00000004
        /*0a48*/ 	.word	0x00028c60
        /*0a4c*/ 	.short	0x010a
        /*0a4e*/ 	.byte	0x3f
	.zero		1


	//----- nvinfo : EIATTR_NUM_MBARRIERS
	.align		4
.L_322:
        /*0a50*/ 	.byte	0x03, 0x38
        /*0a52*/ 	.short	0x0016


	//----- nvinfo : EIATTR_EXIT_INSTR_OFFSETS
	.align		4
        /*0a54*/ 	.byte	0x04, 0x1c
        /*0a56*/ 	.short	(.L_324 - .L_323)


	//   ....[0]....
.L_323:
        /*0a58*/ 	.word	0x00014220


	//----- nvinfo : EIATTR_MAX_THREADS
	.align		4
.L_324:
        /*0a5c*/ 	.byte	0x04, 0x05
        /*0a5e*/ 	.short	(.L_326 - .L_325)
.L_325:
        /*0a60*/ 	.word	0x00000180
        /*0a64*/ 	.word	0x00000001
        /*0a68*/ 	.word	0x00000001


	//----- nvinfo : EIATTR_CRS_STACK_SIZE
	.align		4
.L_326:
        /*0a6c*/ 	.byte	0x04, 0x1e
        /*0a6e*/ 	.short	(.L_328 - .L_327)
.L_327:
        /*0a70*/ 	.word	0x00000000


	//----- nvinfo : EIATTR_CBANK_PARAM_SIZE
	.align		4
.L_328:
        /*0a74*/ 	.byte	0x03, 0x19
        /*0a76*/ 	.short	0x0a70


	//----- nvinfo : EIATTR_PARAM_CBANK
	.align		4
        /*0a78*/ 	.byte	0x04, 0x0a
        /*0a7a*/ 	.short	(.L_330 - .L_329)
	.align		4
.L_329:
        /*0a7c*/ 	.word	index@(.nv.constant0._ZN7cutlass13device_kernelIN5flash11enable_sm90INS1_16FlashAttnFwdSm90INS1_25CollectiveMainloopFwdSm90ILi2EN4cute5tupleIJNS5_1CILi1EEES8_S8_EEENS6_IJNS7_ILi64EEESA_SA_EEELi512ENS_10bfloat16_tEfNS_4arch4Sm90ELb0ELb1ELb1ELb0ELb1ELb0ELb0ELb0ELb0ELb1ELb1ELb0EEENS1_21CollectiveEpilogueFwdINS6_IJSA_NS7_ILi512EEESA_EEES9_SC_SE_Li256ELb0ELb1ELb1ELb0EEENS1_19SingleTileSchedulerILb0ELb1ELb1ELi64EEEEEEEEEvNT_6ParamsE)
        /*0a80*/ 	.short	0x0210
        /*0a82*/ 	.short	0x0a70


	//----- nvinfo : EIATTR_SW_WAR
	.align		4
.L_330:
        /*0a84*/ 	.byte	0x04, 0x36
        /*0a86*/ 	.short	(.L_332 - .L_331)
.L_331:
        /*0a88*/ 	.word	0x00000008
.L_332:


//--------------------- .nv.info._ZN7cutlass13device_kernelIN5flash11enable_sm90INS1_16FlashAttnFwdSm90INS1_25CollectiveMainloopFwdSm90ILi2EN4cute5tupleIJNS5_1CILi1EEES8_S8_EEENS6_IJNS7_ILi64EEESA_SA_EEELi512ENS_10bfloat16_tEfNS_4arch4Sm90ELb0ELb1ELb1ELb0ELb1ELb0ELb1ELb0ELb0ELb1ELb1ELb0EEENS1_21CollectiveEpilogueFwdINS6_IJSA_NS7_ILi512EEESA_EEES9_SC_SE_Li256ELb0ELb1ELb1ELb0EEENS1_19SingleTileSchedulerILb0ELb1ELb1ELi64EEEEEEEEEvNT_6ParamsE --------------------------
	.section	.nv.info._ZN7cutlass13device_kernelIN5flash11enable_sm90INS1_16FlashAttnFwdSm90INS1_25CollectiveMainloopFwdSm90ILi2EN4cute5tupleIJNS5_1CILi1EEES8_S8_EEENS6_IJNS7_ILi64EEESA_SA_EEELi512ENS_10bfloat16_tEfNS_4arch4Sm90ELb0ELb1ELb1ELb0ELb1ELb0ELb1ELb0ELb0ELb1ELb1ELb0EEENS1_21CollectiveEpilogueFwdINS6_IJSA_NS7_ILi512EEESA_EEES9_SC_SE_Li256ELb0ELb1ELb1ELb0EEENS1_19SingleTileSchedulerILb0ELb1ELb1ELi64EEEEEEEEEvNT_6ParamsE,"",@"SHT_CUDA_INFO"
	.sectionflags	@""
	.align	4


	//----- nvinfo : EIATTR_CUDA_API_VERSION
	.align		4
        /*0000*/ 	.byte	0x04, 0x37
        /*0002*/ 	.short	(.L_334 - .L_333)
.L_333:
        /*0004*/ 	.word	0x00000082


	//----- nvinfo : EIATTR_KPARAM_INFO
	.align		4
.L_334:
        /*0008*/ 	.byte	0x04, 0x17
        /*000a*/ 	.short	(.L_336 - .L_335)
.L_335:
        /*000c*/ 	.word	0x00000000
        /*0010*/ 	.short	0x0000
        /*0012*/ 	.short	0x0070
        /*0014*/ 	.byte	0x00, 0xf0, 0x01, 0x2c


	//----- nvinfo : EIATTR_SPARSE_MMA_MASK
	.align		4
.L_336:
        /*0018*/ 	.byte	0x03, 0x50
        /*001a*/ 	.short	0x0000


	//----- nvinfo : EIATTR_MAXREG_COUNT
	.align		4
        /*001c*/ 	.byte	0x03, 0x1b
        /*001e*/ 	.short	0x00a8


	//----- nvinfo : EIATTR_NUM_BARRIERS
	.align		4
        /*0020*/ 	.byte	0x02, 0x4c
        /*0022*/ 	.byte	0x10
	.zero		1


	//----- nvinfo : EIATTR_EXTERNS
	.align		4
        /*0024*/ 	.byte	0x04, 0x0f
        /*0026*/ 	.short	(.L_338 - .L_337)


	//   ....[0]....
	.align		4
.L_337:
        /*0028*/ 	.word	index@(__assertfail)


	//----- nvinfo : EIATTR_MERCURY_ISA_VERSION
	.align		4
.L_338:
        /*002c*/ 	.byte	0x03, 0x5f
        /*002e*/ 	.short	0x0101


	//----- nvinfo : EIATTR_INT_WARP_WIDE_INSTR_OFFSETS
	.align		4
        /*0030*/ 	.byte	0x04, 0x31
        /*0032*/ 	.short	(.L_340 - .L_339)


	//   ....[0]....
.L_339:
        /*0034*/ 	.word	0x000000c0


	//   ....[1]....
        /*0038*/ 	.word	0x000000d0


	//   ....[2]....
        /*003c*/ 	.word	0x000000e0


	//   ....[3]....
        /*0040*/ 	.word	0x00000180


	//----- nvinfo : EIATTR_COOP_GROUP_MASK_REGIDS
	.align		4
.L_340:
        /*0044*/ 	.byte	0x04, 0x29
        /*0046*/ 	.short	(.L_342 - .L_341)


	//   ....[0]....
.L_341:
        /*0048*/ 	.word	0xffffffff


	//   ....[1]....
        /*004c*/ 	.word	0xffffffff


	//   ....[2]....
        /*0050*/ 	.word	0xffffffff


	//   ....[3]....
        /*0054*/ 	.word	0xffffffff


	//   ....[4]....
        /*0058*/ 	.word	0xffffffff


	//   ....[5]....
        /*005c*/ 	.word	0xffffffff


	//   ....[6]....
        /*0060*/ 	.word	0xffffffff


	//   ....[7]....
        /*0064*/ 	.word	0xffffffff


	//   ....[8]....
        /*0068*/ 	.word	0xffffffff


	//   ....[9]....
        /*006c*/ 	.word	0xffffffff


	//   ....[10]....
        /*0070*/ 	.word	0xffffffff


	//   ....[11]....
        /*0074*/ 	.word	0xffffffff


	//   ....[12]....
        /*0078*/ 	.word	0xffffffff


	//   ....[13]....
        /*007c*/ 	.word	0xffffffff


	//   ....[14]....
        /*0080*/ 	.word	0xffffffff


	//   ....[15]....
        /*0084*/ 	.word	0xffffffff


	//   ....[16]....
        /*0088*/ 	.word	0xffffffff


	//   ....[17]....
        /*008c*/ 	.word	0xffffffff


	//   ....[18]....
        /*0090*/ 	.word	0xffffffff


	//   ....[19]....
        /*0094*/ 	.word	0xffffffff


	//   ....[20]....
        /*0098*/ 	.word	0xffffffff


	//   ....[21]....
        /*009c*/ 	.word	0xffffffff


	//   ....[22]....
        /*00a0*/ 	.word	0xffffffff


	//   ....[23]....
        /*00a4*/ 	.word	0xffffffff


	//   ....[24]....
        /*00a8*/ 	.word	0xffffffff


	//   ....[25]....
        /*00ac*/ 	.word	0xffffffff


	//   ....[26]....
        /*00b0*/ 	.word	0xffffffff


	//   ....[27]....
        /*00b4*/ 	.word	0xffffffff


	//   ....[28]....
        /*00b8*/ 	.word	0xffffffff


	//   ....[29]....
        /*00bc*/ 	.word	0xffffffff


	//   ....[30]....
        /*00c0*/ 	.word	0xffffffff


	//   ....[31]....
        /*00c4*/ 	.word	0xffffffff


	//   ....[32]....
        /*00c8*/ 	.word	0xffffffff


	//   ....[33]....
        /*00cc*/ 	.word	0xffffffff


	//   ....[34]....
        /*00d0*/ 	.word	0xffffffff


	//   ....[35]....
        /*00d4*/ 	.word	0xffffffff


	//   ....[36]....
        /*00d8*/ 	.word	0xffffffff


	//   ....[37]....
        /*00dc*/ 	.word	0xffffffff


	//   ....[38]....
        /*00e0*/ 	.word	0xffffffff


	//   ....[39]....
        /*00e4*/ 	.word	0xffffffff


	//   ....[40]....
        /*00e8*/ 	.word	0xffffffff


	//   ....[41]....
        /*00ec*/ 	.word	0xffffffff


	//   ....[42]....
        /*00f0*/ 	.word	0xffffffff


	//   ....[43]....
        /*00f4*/ 	.word	0xffffffff


	//   ....[44]....
        /*00f8*/ 	.word	0xffffffff


	//   ....[45]....
        /*00fc*/ 	.word	0xffffffff


	//   ....[46]....
        /*0100*/ 	.word	0xffffffff


	//   ....[47]....
        /*0104*/ 	.word	0xffffffff


	//   ....[48]....
        /*0108*/ 	.word	0xffffffff


	//   ....[49]....
        /*010c*/ 	.word	0xffffffff


	//   ....[50]....
        /*0110*/ 	.word	0xffffffff


	//   ....[51]....
        /*0114*/ 	.word	0xffffffff


	//   ....[52]....
        /*0118*/ 	.word	0xffffffff


	//   ....[53]....
        /*011c*/ 	.word	0xffffffff


	//   ....[54]....
        /*0120*/ 	.word	0xffffffff


	//   ....[55]....
        /*0124*/ 	.word	0xffffffff


	//   ....[56]....
        /*0128*/ 	.word	0xffffffff


	//   ....[57]....
        /*012c*/ 	.word	0xffffffff


	//   ....[58]....
        /*0130*/ 	.word	0xffffffff


	//   ....[59]....
        /*0134*/ 	.word	0xffffffff


	//   ....[60]....
        /*0138*/ 	.word	0xffffffff


	//   ....[61]....
        /*013c*/ 	.word	0xffffffff


	//   ....[62]....
        /*0140*/ 	.word	0xffffffff


	//   ....[63]....
        /*0144*/ 	.word	0xffffffff


	//   ....[64]....
        /*0148*/ 	.word	0xffffffff


	//   ....[65]....
        /*014c*/ 	.word	0xffffffff


	//   ....[66]....
        /*0150*/ 	.word	0xffffffff


	//   ....[67]....
        /*0154*/ 	.word	0xffffffff


	//   ....[68]....
        /*0158*/ 	.word	0xffffffff


	//   ....[69]....
        /*015c*/ 	.word	0xffffffff


	//   ....[70]....
        /*0160*/ 	.word	0xffffffff


	//   ....[71]....
        /*0164*/ 	.word	0xffffffff


	//   ....[72]....
        /*0168*/ 	.word	0xffffffff


	//   ....[73]....
        /*016c*/ 	.word	0xffffffff


	//   ....[74]....
        /*0170*/ 	.word	0xffffffff


	//   ....[75]....
        /*0174*/ 	.word	0xffffffff


	//   ....[76]....
        /*0178*/ 	.word	0xffffffff


	//   ....[77]....
        /*017c*/ 	.word	0xffffffff


	//   ....[78]....
        /*0180*/ 	.word	0xffffffff


	//   ....[79]....
        /*0184*/ 	.word	0xffffffff


	//   ....[80]....
        /*0188*/ 	.word	0xffffffff


	//   ....[81]....
        /*018c*/ 	.word	0xffffffff


	//   ....[82]....
        /*0190*/ 	.word	0xffffffff


	//   ....[83]....
        /*0194*/ 	.word	0xffffffff


	//   ....[84]....
        /*0198*/ 	.word	0xffffffff


	//   ....[85]....
        /*019c*/ 	.word	0xffffffff


	//   ....[86]....
        /*01a0*/ 	.word	0xffffffff


	//   ....[87]....
        /*01a4*/ 	.word	0xffffffff


	//   ....[88]....
        /*01a8*/ 	.word	0xffffffff


	//   ....[89]....
        /*01ac*/ 	.word	0xffffffff


	//   ....[90]....
        /*01b0*/ 	.word	0xffffffff


	//   ....[91]....
        /*01b4*/ 	.word	0xffffffff


	//   ....[92]....
        /*01b8*/ 	.word	0xffffffff


	//   ....[93]....
        /*01bc*/ 	.word	0x0500000f


	//   ....[94]....
        /*01c0*/ 	.word	0x0500000f


	//   ....[95]....
        /*01c4*/ 	.word	0x0500000f


	//   ....[96]....
        /*01c8*/ 	.word	0x0500000f


	//   ....[97]....
        /*01cc*/ 	.word	0x0500000f


	//   ....[98]....
        /*01d0*/ 	.word	0x0500000f


	//   ....[99]....
        /*01d4*/ 	.word	0x0500000f


	//   ....[100]....
        /*01d8*/ 	.word	0x0500000f


	//   ....[101]....
        /*01dc*/ 	.word	0x0500000f


	//   ....[102]....
        /*01e0*/ 	.word	0x0500000f


	//   ....[103]....
        /*01e4*/ 	.word	0x0500000f


	//   ....[104]....
        /*01e8*/ 	.word	0x0500000f


	//   ....[105]....
        /*01ec*/ 	.word	0x0500000f


	//   ....[106]....
        /*01f0*/ 	.word	0x0500000f


	//   ....[107]....
        /*01f4*/ 	.word	0x0500000f


	//   ....[108]....
        /*01f8*/ 	.word	0x0500000f


	//   ....[109]....
        /*01fc*/ 	.word	0x0500000f


	//   ....[110]....
        /*0200*/ 	.word	0x0500000f


	//   ....[111]....
        /*0204*/ 	.word	0x0500000f


	//   ....[112]....
        /*0208*/ 	.word	0x0500000f


	//   ....[113]....
        /*020c*/ 	.word	0x0500000f


	//   ....[114]....
        /*0210*/ 	.word	0x0500000f


	//   ....[115]....
        /*0214*/ 	.word	0x0500000f


	//   ....[116]....
        /*0218*/ 	.word	0x0500000f


	//   ....[117]....
        /*021c*/ 	.word	0x0500000f


	//   ....[118]....
        /*0220*/ 	.word	0x0500000f


	//   ....[119]....
        /*0224*/ 	.word	0x0500000f


	//   ....[120]....
        /*0228*/ 	.word	0x0500000f


	//   ....[121]....
        /*022c*/ 	.word	0x0500000f


	//   ....[122]....
        /*0230*/ 	.word	0x0500000f


	//   ....[123]....
        /*0234*/ 	.word	0x0500000f


	//   ....[124]....
        /*0238*/ 	.word	0x0500000f


	//   ....[125]....
        /*023c*/ 	.word	0x0500000f


	//   ....[126]....
        /*0240*/ 	.word	0x0500000f


	//   ....[127]....
        /*0244*/ 	.word	0x0500000f


	//   ....[128]....
        /*0248*/ 	.word	0x0500000f


	//   ....[129]....
        /*024c*/ 	.word	0x0500000f


	//   ....[130]....
        /*0250*/ 	.word	0x0500000f


	//   ....[131]....
        /*0254*/ 	.word	0x0500000f


	//   ....[132]....
        /*0258*/ 	.word	0x0500000f


	//   ....[133]....
        /*025c*/ 	.word	0x0500000f


	//   ....[134]....
        /*0260*/ 	.word	0x0500000f


	//   ....[135]....
        /*0264*/ 	.word	0x0500000f


	//   ....[136]....
        /*0268*/ 	.word	0x0500000f


	//   ....[137]....
        /*026c*/ 	.word	0x0500000f


	//   ....[138]....
        /*0270*/ 	.word	0x0500000f


	//   ....[139]....
        /*0274*/ 	.word	0x0500000f


	//   ....[140]....
        /*0278*/ 	.word	0x0500000f


	//   ....[141]....
        /*027c*/ 	.word	0x0500000f


	//   ....[142]....
        /*0280*/ 	.word	0x0500000f


	//   ....[143]....
        /*0284*/ 	.word	0xffffffff


	//   ....[144]....
        /*0288*/ 	.word	0xffffffff


	//   ....[145]....
        /*028c*/ 	.word	0xffffffff


	//   ....[146]....
        /*0290*/ 	.word	0xffffffff


	//   ....[147]....
        /*0294*/ 	.word	0xffffffff


	//   ....[148]....
        /*0298*/ 	.word	0xffffffff


	//   ....[149]....
        /*029c*/ 	.word	0xffffffff


	//   ....[150]....
        /*02a0*/ 	.word	0xffffffff


	//----- nvinfo : EIATTR_COOP_GROUP_INSTR_OFFSETS
	.align		4
.L_342:
        /*02a4*/ 	.byte	0x04, 0x28
        /*02a6*/ 	.short	(.L_344 - .L_343)


	//   ....[0]....
.L_343:
        /*02a8*/ 	.word	0x00000080


	//   ....[1]....
        /*02ac*/ 	.word	0x00000090


	//   ....[2]....
        /*02b0*/ 	.word	0x000002b0


	//   ....[3]....
        /*02b4*/ 	.word	0x00000410


	//   ....[4]....
        /*02b8*/ 	.word	0x00000530


	//   ....[5]....
        /*02bc*/ 	.word	0x00000690


	//   ....[6]....
        /*02c0*/ 	.word	0x00001fe0


	//   ....[7]....
        /*02c4*/ 	.word	0x00009e80


	//   ....[8]....
        /*02c8*/ 	.word	0x0000bda0


	//   ....[9]....
        /*02cc*/ 	.word	0x0000d070


	//   ....[10]....
        /*02d0*/ 	.word	0x0000d600


	//   ....[11]....
        /*02d4*/ 	.word	0x0000e0a0


	//   ....[12]....
        /*02d8*/ 	.word	0x0000e250


	//   ....[13]....
        /*02dc*/ 	.word	0x0000e880


	//   ....[14]....
        /*02e0*/ 	.word	0x0000e950


	//   ....[15]....
        /*02e4*/ 	.word	0x000114b0


	//   ....[16]....
        /*02e8*/ 	.word	0x00012da0


	//   ....[17]....
        /*02ec*/ 	.word	0x00014450


	//   ....[18]....
        /*02f0*/ 	.word	0x00014490


	//   ....[19]....
        /*02f4*/ 	.word	0x000144d0


	//   ....[20]....
        /*02f8*/ 	.word	0x000144f0


	//   ....[21]....
        /*02fc*/ 	.word	0x00018b70


	//   ....[22]....
        /*0300*/ 	.word	0x00019f20


	//   ....[23]....
        /*0304*/ 	.word	0x0001b200


	//   ....[24]....
        /*0308*/ 	.word	0x0001b7c0


	//   ....[25]....
        /*030c*/ 	.word	0x0001c3b0


	//   ....[26]....
        /*0310*/ 	.word	0x0001c400


	//   ....[27]....
        /*0314*/ 	.word	0x0001c440


	//   ....[28]....
        /*0318*/ 	.word	0x0001c460


	//   ....[29]....
        /*031c*/ 	.word	0x00020b60


	//   ....[30]....
        /*0320*/ 	.word	0x00020d00


	//   ....[31]....
        /*0324*/ 	.word	0x00020d20


	//   ....[32]....
        /*0328*/ 	.word	0x00020d60


	//   ....[33]....
        /*032c*/ 	.word	0x00020d80


	//   ....[34]....
        /*0330*/ 	.word	0x00022290


	//   ....[35]....
        /*0334*/ 	.word	0x00022800


	//   ....[36]....
        /*0338*/ 	.word	0x00022820


	//   ....[37]....
        /*033c*/ 	.word	0x00022830


	//   ....[38]....
        /*0340*/ 	.word	0x00022840


	//   ....[39]....
        /*0344*/ 	.word	0x00022be0


	//   ....[40]....
        /*0348*/ 	.word	0x00022c20


	//   ....[41]....
        /*034c*/ 	.word	0x00023ab0


	//   ....[42]....
        /*0350*/ 	.word	0x00023ad0


	//   ....[43]....
        /*0354*/ 	.word	0x00024ce0


	//   ....[44]....
        /*0358*/ 	.word	0x000263a0


	//   ....[45]....
        /*035c*/ 	.word	0x000263c0


	//   ....[46]....
        /*0360*/ 	.word	0x000263d0


	//   ....[47]....
        /*0364*/ 	.word	0x00026410


	//   ....[48]....
        /*0368*/ 	.word	0x00026460


	//   ....[49]....
        /*036c*/ 	.word	0x00026480


	//   ....[50]....
        /*0370*/ 	.word	0x000264b0


	//   ....[51]....
        /*0374*/ 	.word	0x000264d0


	//   ....[52]....
        /*0378*/ 	.word	0x00026ab0


	//   ....[53]....
        /*037c*/ 	.word	0x00026af0


	//   ....[54]....
        /*0380*/ 	.word	0x00026b10


	//   ....[55]....
        /*0384*/ 	.word	0x00026bc0


	//   ....[56]....
        /*0388*/ 	.word	0x00026be0


	//   ....[57]....
        /*038c*/ 	.word	0x00026c90


	//   ....[58]....
        /*0390*/ 	.word	0x00026cb0


	//   ....[59]....
        /*0394*/ 	.word	0x00026cd0


	//   ....[60]....
        /*0398*/ 	.word	0x00027440


	//   ....[61]....
        /*039c*/ 	.word	0x00027470


	//   ....[62]....
        /*03a0*/ 	.word	0x00027500


	//   ....[63]....
        /*03a4*/ 	.word	0x000275b0


	//   ....[64]....
        /*03a8*/ 	.word	0x000276a0


	//   ....[65]....
        /*03ac*/ 	.word	0x00027770


	//   ....[66]....
        /*03b0*/ 	.word	0x000277d0


	//   ....[67]....
        /*03b4*/ 	.word	0x00027870


	//   ....[68]....
        /*03b8*/ 	.word	0x00027d20


	//   ....[69]....
        /*03bc*/ 	.word	0x00027d50


	//   ....[70]....
        /*03c0*/ 	.word	0x00027d80


	//   ....[71]....
        /*03c4*/ 	.word	0x00027db0


	//   ....[72]....
        /*03c8*/ 	.word	0x00027de0


	//   ....[73]....
        /*03cc*/ 	.word	0x00027e30


	//   ....[74]....
        /*03d0*/ 	.word	0x00027fb0


	//   ....[75]....
        /*03d4*/ 	.word	0x00027fe0


	//   ....[76]....
        /*03d8*/ 	.word	0x000289e0


	//   ....[77]....
        /*03dc*/ 	.word	0x00028a00


	//   ....[78]....
        /*03e0*/ 	.word	0x00028a10


	//   ....[79]....
        /*03e4*/ 	.word	0x00028a30


	//   ....[80]....
        /*03e8*/ 	.word	0x00028a50


	//   ....[81]....
        /*03ec*/ 	.word	0x00028a80


	//   ....[82]....
        /*03f0*/ 	.word	0x00028aa0


	//   ....[83]....
        /*03f4*/ 	.word	0x00028ad0


	//   ....[84]....
        /*03f8*/ 	.word	0x00028e30


	//   ....[85]....
        /*03fc*/ 	.word	0x00028e60


	//   ....[86]....
        /*0400*/ 	.word	0x00028e90


	//   ....[87]....
        /*0404*/ 	.word	0x00028eb0


	//   ....[88]....
        /*0408*/ 	.word	0x00028ec0


	//   ....[89]....
        /*040c*/ 	.word	0x00028ee0


	//   ....[90]....
        /*0410*/ 	.word	0x00028f80


	//   ....[91]....
        /*0414*/ 	.word	0x00028fc0


	//   ....[92]....
        /*0418*/ 	.word	0x000294c0


	//   ....[93]....
        /*041c*/ 	.word	0x00029a20


	//   ....[94]....
        /*0420*/ 	.word	0x00029b10


	//   ....[95]....
        /*0424*/ 	.word	0x00029bb0


	//   ....[96]....
        /*0428*/ 	.word	0x00029c30


	//   ....[97]....
        /*042c*/ 	.word	0x00029ce0


	//   ....[98]....
        /*0430*/ 	.word	0x00029d40


	//   ....[99]....
        /*0434*/ 	.word	0x00029df0


	//   ....[100]....
        /*0438*/ 	.word	0x00029e50


	//   ....[101]....
        /*043c*/ 	.word	0x00029f00


	//   ....[102]....
        /*0440*/ 	.word	0x00029f90


	//   ....[103]....
        /*0444*/ 	.word	0x00029fe0


	//   ....[104]....
        /*0448*/ 	.word	0x0002a0b0


	//   ....[105]....
        /*044c*/ 	.word	0x0002a1c0


	//   ....[106]....
        /*0450*/ 	.word	0x0002a250


	//   ....[107]....
        /*0454*/ 	.word	0x0002a340


	//   ....[108]....
        /*0458*/ 	.word	0x0002a3c0


	//   ....[109]....
        /*045c*/ 	.word	0x0002a4a0


	//   ....[110]....
        /*0460*/ 	.word	0x0002a530


	//   ....[111]....
        /*0464*/ 	.word	0x0002a610


	//   ....[112]....
        /*0468*/ 	.word	0x0002a870


	//   ....[113]....
        /*046c*/ 	.word	0x0002a8e0


	//   ....[114]....
        /*0470*/ 	.word	0x0002ab10


	//   ....[115]....
        /*0474*/ 	.word	0x0002ab80


	//   ....[116]....
        /*0478*/ 	.word	0x0002ad50


	//   ....[117]....
        /*047c*/ 	.word	0x0002ada0


	//   ....[118]....
        /*0480*/ 	.word	0x0002aef0


	//   ....[119]....
        /*0484*/ 	.word	0x0002afe0


	//   ....[120]....
        /*0488*/ 	.word	0x0002b230


	//   ....[121]....
        /*048c*/ 	.word	0x0002b280


	//   ....[122]....
        /*0490*/ 	.word	0x0002b440


	//   ....[123]....
        /*0494*/ 	.word	0x0002b490


	//   ....[124]....
        /*0498*/ 	.word	0x0002b650


	//   ....[125]....
        /*049c*/ 	.word	0x0002b6a0


	//   ....[126]....
        /*04a0*/ 	.word	0x0002b780


	//   ....[127]....
        /*04a4*/ 	.word	0x0002b820


	//   ....[128]....
        /*04a8*/ 	.word	0x0002b880


	//   ....[129]....
        /*04ac*/ 	.word	0x0002b920


	//   ....[130]....
        /*04b0*/ 	.word	0x0002b980


	//   ....[131]....
        /*04b4*/ 	.word	0x0002ba20


	//   ....[132]....
        /*04b8*/ 	.word	0x0002ba80


	//   ....[133]....
        /*04bc*/ 	.word	0x0002bb20


	//   ....[134]....
        /*04c0*/ 	.word	0x0002bc00


	//   ....[135]....
        /*04c4*/ 	.word	0x0002bcd0


	//   ....[136]....
        /*04c8*/ 	.word	0x0002bda0


	//   ....[137]....
        /*04cc*/ 	.word	0x0002bea0


	//   ....[138]....
        /*04d0*/ 	.word	0x0002bfc0


	//   ....[139]....
        /*04d4*/ 	.word	0x0002c0a0


	//   ....[140]....
        /*04d8*/ 	.word	0x0002c1b0


	//   ....[141]....
        /*04dc*/ 	.word	0x0002c280


	//   ....[142]....
        /*04e0*/ 	.word	0x0002c390


	//   ....[143]....
        /*04e4*/ 	.word	0x0002e390


	//   ....[144]....
        /*04e8*/ 	.word	0x0002fad0


	//   ....[145]....
        /*04ec*/ 	.word	0x00030190


	//   ....[146]....
        /*04f0*/ 	.word	0x00030ed0


	//   ....[147]....
        /*04f4*/ 	.word	0x00030f10


	//   ....[148]....
        /*04f8*/ 	.word	0x00030f80


	//   ....[149]....
        /*04fc*/ 	.word	0x00030fa0


	//   ....[150]....
        /*0500*/ 	.word	0x0003e120


	//----- nvinfo : EIATTR_REG_RECONFIG
	.align		4
.L_344:
        /*0504*/ 	.byte	0x01, 0x54
	.zero		2


	//----- nvinfo : EIATTR_SYSCALL_OFFSETS
	.align		4
        /*0508*/ 	.byte	0x04, 0x46
        /*050a*/ 	.short	(.L_346 - .L_345)


	//   ....[0]....
.L_345:
        /*050c*/ 	.word	0x0000a240


	//   ....[1]....
        /*0510*/ 	.word	0x000258a0


	//   ....[2]....
        /*0514*/ 	.word	0x000259e0


	//   ....[3]....
        /*0518*/ 	.word	0x00025ad0


	//   ....[4]....
        /*051c*/ 	.word	0x00026760


	//   ....[5]....
        /*0520*/ 	.word	0x00026f90


	//----- nvinfo : EIATTR_MBARRIER_INSTR_OFFSETS
	.align		4
.L_346:
        /*0524*/ 	.byte	0x04, 0x39
        /*0526*/ 	.short	(.L_348 - .L_347)


	//   ....[0]....
.L_347:
        /*0528*/ 	.word	0x00000190
        /*052c*/ 	.word	0x000000ff
        /*0530*/ 	.word	0x00038800
        /*0534*/ 	.short	0x0100
        /*0536*/ 	.byte	0x08
	.zero		1


	//   ....[1]....
        /*0538*/ 	.word	0x000001a0
        /*053c*/ 	.word	0x000000ff
        /*0540*/ 	.word	0x00038810
        /*0544*/ 	.short	0x0100
        /*0546*/ 	.byte	0x08
	.zero		1


	//   ....[2]....
        /*0548*/ 	.word	0x000001b0
        /*054c*/ 	.word	0x000000ff
        /*0550*/ 	.word	0x00038820
        /*0554*/ 	.short	0x0100
        /*0556*/ 	.byte	0x08
	.zero		1


	//   ....[3]....
        /*0558*/ 	.word	0x00000260
        /*055c*/ 	.word	0x000000ff
        /*0560*/ 	.word	0x00038830
        /*0564*/ 	.short	0x0100
        /*0566*/ 	.byte	0x06
	.zero		1


	//   ....[4]....
        /*0568*/ 	.word	0x00000270
        /*056c*/ 	.word	0x000000ff
        /*0570*/ 	.word	0x00038840
        /*0574*/ 	.short	0x0100
        /*0576*/ 	.byte	0x06
	.zero		1


	//   ....[5]....
        /*0578*/ 	.word	0x00000280
        /*057c*/ 	.word	0x000000ff
        /*0580*/ 	.word	0x00038838
        /*0584*/ 	.short	0x0100
        /*0586*/ 	.byte	0x06
	.zero		1


	//   ....[6]....
        /*0588*/ 	.word	0x00000290
        /*058c*/ 	.word	0x000000ff
        /*0590*/ 	.word	0x00038848
        /*0594*/ 	.short	0x0100
        /*0596*/ 	.byte	0x06
	.zero		1


	//   ....[7]....
        /*0598*/ 	.word	0x000003c0
        /*059c*/ 	.word	0x000000ff
        /*05a0*/ 	.word	0x00038850
        /*05a4*/ 	.short	0x0100
        /*05a6*/ 	.byte	0x08
	.zero		1


	//   ....[8]....
        /*05a8*/ 	.word	0x000003d0
        /*05ac*/ 	.word	0x000000ff
        /*05b0*/ 	.word	0x00038860
        /*05b4*/ 	.short	0x0100
        /*05b6*/ 	.byte	0x08
	.zero		1


	//   ....[9]....
        /*05b8*/ 	.word	0x000003e0
        /*05bc*/ 	.word	0x000000ff
        /*05c0*/ 	.word	0x00038858
        /*05c4*/ 	.short	0x0100
        /*05c6*/ 	.byte	0x08
	.zero		1


	//   ....[10]....
        /*05c8*/ 	.word	0x000003f0
        /*05cc*/ 	.word	0x000000ff
        /*05d0*/ 	.word	0x00038868
        /*05d4*/ 	.short	0x0100
        /*05d6*/ 	.byte	0x08
	.zero		1


	//   ....[11]....
        /*05d8*/ 	.word	0x000004e0
        /*05dc*/ 	.word	0x000000ff
        /*05e0*/ 	.word	0x00038870
        /*05e4*/ 	.short	0x0100
        /*05e6*/ 	.byte	0x06
	.zero		1


	//   ....[12]....
        /*05e8*/ 	.word	0x000004f0
        /*05ec*/ 	.word	0x000000ff
        /*05f0*/ 	.word	0x00038880
        /*05f4*/ 	.short	0x0100
        /*05f6*/ 	.byte	0x06
	.zero		1


	//   ....[13]....
        /*05f8*/ 	.word	0x00000500
        /*05fc*/ 	.word	0x000000ff
        /*0600*/ 	.word	0x00038878
        /*0604*/ 	.short	0x0100
        /*0606*/ 	.byte	0x06
	.zero		1


	//   ....[14]....
        /*0608*/ 	.word	0x00000510
        /*060c*/ 	.word	0x000000ff
        /*0610*/ 	.word	0x00038888
        /*0614*/ 	.short	0x0100
        /*0616*/ 	.byte	0x06
	.zero		1


	//   ....[15]....
        /*0618*/ 	.word	0x00000640
        /*061c*/ 	.word	0x000000ff
        /*0620*/ 	.word	0x00038890
        /*0624*/ 	.short	0x0100
        /*0626*/ 	.byte	0x08
	.zero		1


	//   ....[16]....
        /*0628*/ 	.word	0x00000650
        /*062c*/ 	.word	0x000000ff
        /*0630*/ 	.word	0x000388a0
        /*0634*/ 	.short	0x0100
        /*0636*/ 	.byte	0x08
	.zero		1


	//   ....[17]....
        /*0638*/ 	.word	0x00000660
        /*063c*/ 	.word	0x000000ff
        /*0640*/ 	.word	0x00038898
        /*0644*/ 	.short	0x0100
        /*0646*/ 	.byte	0x08
	.zero		1


	//   ....[18]....
        /*0648*/ 	.word	0x00000670
        /*064c*/ 	.word	0x000000ff
        /*0650*/ 	.word	0x000388a8
        /*0654*/ 	.short	0x0100
        /*0656*/ 	.byte	0x08
	.zero		1


	//   ....[19]....
        /*0658*/ 	.word	0x000007b0
        /*065c*/ 	.word	0x000000ff
        /*0660*/ 	.word	0x000388b0
        /*0664*/ 	.short	0x0100
        /*0666*/ 	.byte	0x08
	.zero		1


	//   ....[20]....
        /*0668*/ 	.word	0x000007c0
        /*066c*/ 	.word	0x000000ff
        /*0670*/ 	.word	0x000388c0
        /*0674*/ 	.short	0x0100
        /*0676*/ 	.byte	0x08
	.zero		1


	//   ....[21]....
        /*0678*/ 	.word	0x000007d0
        /*067c*/ 	.word	0x000000ff
        /*0680*/ 	.word	0x000388b8
        /*0684*/ 	.short	0x0100
        /*0686*/ 	.byte	0x08
	.zero		1


	//   ....[22]....
        /*0688*/ 	.word	0x000007e0
        /*068c*/ 	.word	0x000000ff
        /*0690*/ 	.word	0x000388c8
        /*0694*/ 	.short	0x0100
        /*0696*/ 	.byte	0x08
	.zero		1


	//   ....[23]....
        /*0698*/ 	.word	0x000044b0
        /*069c*/ 	.word	0x00000004
        /*06a0*/ 	.word	0x00000000
        /*06a4*/ 	.short	0x0101
        /*06a6*/ 	.byte	0x3f
	.zero		1


	//   ....[24]....
        /*06a8*/ 	.word	0x00008220
        /*06ac*/ 	.word	0x00000004
        /*06b0*/ 	.word	0x00000000
        /*06b4*/ 	.short	0x0101
        /*06b6*/ 	.byte	0x3f
	.zero		1


	//   ....[25]....
        /*06b8*/ 	.word	0x0000a820
        /*06bc*/ 	.word	0x000000ff
        /*06c0*/ 	.word	0x00038800
        /*06c4*/ 	.short	0x010a
        /*06c6*/ 	.byte	0x2b
	.zero		1


	//   ....[26]....
        /*06c8*/ 	.word	0x0000ac00
        /*06cc*/ 	.word	0x0000000c
        /*06d0*/ 	.word	0x00000000
        /*06d4*/ 	.short	0x010a
        /*06d6*/ 	.byte	0x3f
	.zero		1


	//   ....[27]....
        /*06d8*/ 	.word	0x0000ac60
        /*06dc*/ 	.word	0x0000000c
        /*06e0*/ 	.word	0x00000000
        /*06e4*/ 	.short	0x010a
        /*06e6*/ 	.byte	0x3f
	.zero		1


	//   ....[28]....
        /*06e8*/ 	.word	0x0000b010
        /*06ec*/ 	.word	0x000000ff
        /*06f0*/ 	.word	0x00038810
        /*06f4*/ 	.short	0x010a
        /*06f6*/ 	.byte	0x2b
	.zero		1


	//   ....[29]....
        /*06f8*/ 	.word	0x0000b110
        /*06fc*/ 	.word	0x00000008
        /*0700*/ 	.word	0x00000000
        /*0704*/ 	.short	0x010a
        /*0706*/ 	.byte	0x3f
	.zero		1


	//   ....[30]....
        /*0708*/ 	.word	0x0000b170
        /*070c*/ 	.word	0x00000008
        /*0710*/ 	.word	0x00000000
        /*0714*/ 	.short	0x010a
        /*0716*/ 	.byte	0x3f
	.zero		1


	//   ....[31]....
        /*0718*/ 	.word	0x0000cd60
        /*071c*/ 	.word	0x00000003
        /*0720*/ 	.word	0x00000000
        /*0724*/ 	.short	0x0101
        /*0726*/ 	.byte	0x3f
	.zero		1


	//   ....[32]....
        /*0728*/ 	.word	0x000115c0
        /*072c*/ 	.word	0x00000000
        /*0730*/ 	.word	0x00000000
        /*0734*/ 	.short	0x0101
        /*0736*/ 	.byte	0x3f
	.zero		1


	//   ....[33]....
        /*0738*/ 	.word	0x00011cd0
        /*073c*/ 	.word	0x00000004
        /*0740*/ 	.word	0x00000000
        /*0744*/ 	.short	0x010a
        /*0746*/ 	.byte	0x3f
	.zero		1


	//   ....[34]....
        /*0748*/ 	.word	0x00011d70
        /*074c*/ 	.word	0x00000006
        /*0750*/ 	.word	0x00000000
        /*0754*/ 	.short	0x010a
        /*0756*/ 	.byte	0x3f
	.zero		1


	//   ....[35]....
        /*0758*/ 	.word	0x00012190
        /*075c*/ 	.word	0x0000000c
        /*0760*/ 	.word	0x00000000
        /*0764*/ 	.short	0x010a
        /*0766*/ 	.byte	0x3f
	.zero		1


	//   ....[36]....
        /*0768*/ 	.word	0x000121f0
        /*076c*/ 	.word	0x0000000c
        /*0770*/ 	.word	0x00000000
        /*0774*/ 	.short	0x010a
        /*0776*/ 	.byte	0x3f
	.zero		1


	//   ....[37]....
        /*0778*/ 	.word	0x00013de0
        /*077c*/ 	.word	0x00000005
        /*0780*/ 	.word	0x00000000
        /*0784*/ 	.short	0x0101
        /*0786*/ 	.byte	0x3f
	.zero		1


	//   ....[38]....
        /*0788*/ 	.word	0x00018c80
        /*078c*/ 	.word	0x00000002
        /*0790*/ 	.word	0x00000000
        /*0794*/ 	.short	0x0101
        /*0796*/ 	.byte	0x3f
	.zero		1


	//   ....[39]....
        /*0798*/ 	.word	0x00018e50
        /*079c*/ 	.word	0x00000004
        /*07a0*/ 	.word	0x00000000
        /*07a4*/ 	.short	0x010a
        /*07a6*/ 	.byte	0x3f
	.zero		1


	//   ....[40]....
        /*07a8*/ 	.word	0x00018ef0
        /*07ac*/ 	.word	0x00000006
        /*07b0*/ 	.word	0x00000000
        /*07b4*/ 	.short	0x010a
        /*07b6*/ 	.byte	0x3f
	.zero		1


	//   ....[41]....
        /*07b8*/ 	.word	0x00019310
        /*07bc*/ 	.word	0x0000000c
        /*07c0*/ 	.word	0x00000000
        /*07c4*/ 	.short	0x010a
        /*07c6*/ 	.byte	0x3f
	.zero		1


	//   ....[42]....
        /*07c8*/ 	.word	0x00019370
        /*07cc*/ 	.word	0x0000000c
        /*07d0*/ 	.word	0x00000000
        /*07d4*/ 	.short	0x010a
        /*07d6*/ 	.byte	0x3f
	.zero		1


	//   ....[43]....
        /*07d8*/ 	.word	0x0001af60
        /*07dc*/ 	.word	0x00000005
        /*07e0*/ 	.word	0x00000000
        /*07e4*/ 	.short	0x0101
        /*07e6*/ 	.byte	0x3f
	.zero		1


	//   ....[44]....
        /*07e8*/ 	.word	0x00020c70
        /*07ec*/ 	.word	0x00000002
        /*07f0*/ 	.word	0x00000000
        /*07f4*/ 	.short	0x0101
        /*07f6*/ 	.byte	0x3f
	.zero		1


	//   ....[45]....
        /*07f8*/ 	.word	0x00022260
        /*07fc*/ 	.word	0x000000ff
        /*0800*/ 	.word	0x00000000
        /*0804*/ 	.short	0x0101
        /*0806*/ 	.byte	0x04
	.zero		1


	//   ....[46]....
        /*0808*/ 	.word	0x00026150
        /*080c*/ 	.word	0x000000ff
        /*0810*/ 	.word	0x00038840
        /*0814*/ 	.short	0x010a
        /*0816*/ 	.byte	0x2d
	.zero		1


	//   ....[47]....
        /*0818*/ 	.word	0x00026590
        /*081c*/ 	.word	0x000000ff
        /*0820*/ 	.word	0x00038830
        /*0824*/ 	.short	0x0107
        /*0826*/ 	.byte	0x2d
	.zero		1


	//   ....[48]....
        /*0828*/ 	.word	0x00026600
        /*082c*/ 	.word	0x000000ff
        /*0830*/ 	.word	0x00038830
        /*0834*/ 	.short	0x0101
        /*0836*/ 	.byte	0x2d
	.zero		1


	//   ....[49]....
        /*0838*/ 	.word	0x00026e10
        /*083c*/ 	.word	0x000000ff
        /*0840*/ 	.word	0x00038800
        /*0844*/ 	.short	0x0107
        /*0846*/ 	.byte	0x2d
	.zero		1


	//   ....[50]....
        /*0848*/ 	.word	0x00026e60
        /*084c*/ 	.word	0x000000ff
        /*0850*/ 	.word	0x00038800
        /*0854*/ 	.short	0x0101
        /*0856*/ 	.byte	0x2d
	.zero		1


	//   ....[51]....
        /*0858*/ 	.word	0x00027ae0
        /*085c*/ 	.word	0x000000ff
        /*0860*/ 	.word	0x00038810
        /*0864*/ 	.short	0x0107
        /*0866*/ 	.byte	0x2d
	.zero		1


	//   ....[52]....
        /*0868*/ 	.word	0x00027b40
        /*086c*/ 	.word	0x000000ff
        /*0870*/ 	.word	0x00038810
        /*0874*/ 	.short	0x0101
        /*0876*/ 	.byte	0x2d
	.zero		1


	//   ....[53]....
        /*0878*/ 	.word	0x00027b50
        /*087c*/ 	.word	0x000000ff
        /*0880*/ 	.word	0x00038820
        /*0884*/ 	.short	0x010a
        /*0886*/ 	.byte	0x2d
	.zero		1


	//   ....[54]....
        /*0888*/ 	.word	0x00027ba0
        /*088c*/ 	.word	0x000000ff
        /*0890*/ 	.word	0x00038860
        /*0894*/ 	.short	0x010a
        /*0896*/ 	.byte	0x2d
	.zero		1


	//   ....[55]....
        /*0898*/ 	.word	0x000283c0
        /*089c*/ 	.word	0x000000ff
        /*08a0*/ 	.word	0x00038850
        /*08a4*/ 	.short	0x0107
        /*08a6*/ 	.byte	0x2d
	.zero		1


	//   ....[56]....
        /*08a8*/ 	.word	0x00028440
        /*08ac*/ 	.word	0x000000ff
        /*08b0*/ 	.word	0x00038850
        /*08b4*/ 	.short	0x0101
        /*08b6*/ 	.byte	0x2d
	.zero		1


	//   ....[57]....
        /*08b8*/ 	.word	0x000287e0
        /*08bc*/ 	.word	0x0000000a
        /*08c0*/ 	.word	0x00038840
        /*08c4*/ 	.short	0x010a
        /*08c6*/ 	.byte	0x3f
	.zero		1


	//   ....[58]....
        /*08c8*/ 	.word	0x00028b70
        /*08cc*/ 	.word	0x0000000a
        /*08d0*/ 	.word	0x00038830
        /*08d4*/ 	.short	0x0107
        /*08d6*/ 	.byte	0x3f
	.zero		1


	//   ....[59]....
        /*08d8*/ 	.word	0x00028c20
        /*08dc*/ 	.word	0x0000000a
        /*08e0*/ 	.word	0x00038830
        /*08e4*/ 	.short	0x0101
        /*08e6*/ 	.byte	0x3f
	.zero		1


	//   ....[60]....
        /*08e8*/ 	.word	0x00028c50
        /*08ec*/ 	.word	0x0000000a
        /*08f0*/ 	.word	0x00038860
        /*08f4*/ 	.short	0x010a
        /*08f6*/ 	.byte	0x3f
	.zero		1


	//   ....[61]....
        /*08f8*/ 	.word	0x00029290
        /*08fc*/ 	.word	0x0000000a
        /*0900*/ 	.word	0x00038850
        /*0904*/ 	.short	0x0107
        /*0906*/ 	.byte	0x3f
	.zero		1


	//   ....[62]....
        /*0908*/ 	.word	0x00029350
        /*090c*/ 	.word	0x0000000a
        /*0910*/ 	.word	0x00038850
        /*0914*/ 	.short	0x0101
        /*0916*/ 	.byte	0x3f
	.zero		1


	//   ....[63]....
        /*0918*/ 	.word	0x00029440
        /*091c*/ 	.word	0x00000005
        /*0920*/ 	.word	0x00038820
        /*0924*/ 	.short	0x010a
        /*0926*/ 	.byte	0x3f
	.zero		1


	//   ....[64]....
        /*0928*/ 	.word	0x000295b0
        /*092c*/ 	.word	0x00000003
        /*0930*/ 	.word	0x00038840
        /*0934*/ 	.short	0x010a
        /*0936*/ 	.byte	0x3f
	.zero		1


	//   ....[65]....
        /*0938*/ 	.word	0x00029650
        /*093c*/ 	.word	0x00000005
        /*0940*/ 	.word	0x00038840
        /*0944*/ 	.short	0x010a
        /*0946*/ 	.byte	0x3f
	.zero		1


	//   ....[66]....
        /*0948*/ 	.word	0x00029690
        /*094c*/ 	.word	0x00000003
        /*0950*/ 	.word	0x00038860
        /*0954*/ 	.short	0x010a
        /*0956*/ 	.byte	0x3f
	.zero		1


	//   ....[67]....
        /*0958*/ 	.word	0x000296d0
        /*095c*/ 	.word	0x00000005
        /*0960*/ 	.word	0x00038860
        /*0964*/ 	.short	0x010a
        /*0966*/ 	.byte	0x3f
	.zero		1


	//   ....[68]....
        /*0968*/ 	.word	0x00029740
        /*096c*/ 	.word	0x00000003
        /*0970*/ 	.word	0x00038800
        /*0974*/ 	.short	0x010a
        /*0976*/ 	.byte	0x3f
	.zero		1


	//   ....[69]....
        /*0978*/ 	.word	0x00029790
        /*097c*/ 	.word	0x0000000c
        /*0980*/ 	.word	0x00000000
        /*0984*/ 	.short	0x010a
        /*0986*/ 	.byte	0x3f
	.zero		1


	//   ....[70]....
        /*0988*/ 	.word	0x000297f0
        /*098c*/ 	.word	0x00000004
        /*0990*/ 	.word	0x00038810
        /*0994*/ 	.short	0x010a
        /*0996*/ 	.byte	0x3f
	.zero		1


	//   ....[71]....
        /*0998*/ 	.word	0x00029840
        /*099c*/ 	.word	0x00000008
        /*09a0*/ 	.word	0x00000000
        /*09a4*/ 	.short	0x010a
        /*09a6*/ 	.byte	0x3f
	.zero		1


	//   ....[72]....
        /*09a8*/ 	.word	0x00029890
        /*09ac*/ 	.word	0x00000006
        /*09b0*/ 	.word	0x00000000
        /*09b4*/ 	.short	0x010a
        /*09b6*/ 	.byte	0x3f
	.zero		1


	//   ....[73]....
        /*09b8*/ 	.word	0x000298e0
        /*09bc*/ 	.word	0x0000000c
        /*09c0*/ 	.word	0x00000000
        /*09c4*/ 	.short	0x010a
        /*09c6*/ 	.byte	0x3f
	.zero		1


	//   ....[74]....
        /*09c8*/ 	.word	0x00029930
        /*09cc*/ 	.word	0x00000006
        /*09d0*/ 	.word	0x00000000
        /*09d4*/ 	.short	0x010a
        /*09d6*/ 	.byte	0x3f
	.zero		1


	//   ....[75]....
        /*09d8*/ 	.word	0x00029980
        /*09dc*/ 	.word	0x0000000c
        /*09e0*/ 	.word	0x00000000
        /*09e4*/ 	.short	0x010a
        /*09e6*/ 	.byte	0x3f
	.zero		1


	//   ....[76]....
        /*09e8*/ 	.word	0x00029a60
        /*09ec*/ 	.word	0x00000003
        /*09f0*/ 	.word	0x00038840
        /*09f4*/ 	.short	0x010a
        /*09f6*/ 	.byte	0x3f
	.zero		1


	//   ....[77]....
        /*09f8*/ 	.word	0x0002ade0
        /*09fc*/ 	.word	0x00000003
        /*0a00*/ 	.word	0x00038820
        /*0a04*/ 	.short	0x010a
        /*0a06*/ 	.byte	0x3f
	.zero		1


	//   ....[78]....
        /*0a08*/ 	.word	0x0002ae40
        /*0a0c*/ 	.word	0x00000003
        /*0a10*/ 	.word	0x00038860
        /*0a14*/ 	.short	0x010a
        /*0a16*/ 	.byte	0x3f
	.zero		1


	//   ....[79]....
        /*0a18*/ 	.word	0x0002b6d0
        /*0a1c*/ 	.word	0x0000000a
        /*0a20*/ 	.word	0x00038840
        /*0a24*/ 	.short	0x010a
        /*0a26*/ 	.byte	0x3f
	.zero		1


	//   ....[80]....
        /*0a28*/ 	.word	0x0002bb50
        /*0a2c*/ 	.word	0x0000000a
        /*0a30*/ 	.word	0x00038860
        /*0a34*/ 	.short	0x010a
        /*0a36*/ 	.byte	0x3f
	.zero		1


	//   ....[81]....
        /*0a38*/ 	.word	0x0002c2b0
        /*0a3c*/ 	.word	0x00000005
        /*0a40*/ 	.word	0x00038820
        /*0a44*/ 	.short	0x010a
        /*0a46*/ 	.byte	0x3f
	.zero		1


	//   ....[82]....
        /*0a48*/ 	.word	0x0002c450
        /*0a4c*/ 	.word	0x00000003
        /*0a50*/ 	.word	0x00038840
        /*0a54*/ 	.short	0x010a
        /*0a56*/ 	.byte	0x3f
	.zero		1


	//   ....[83]....
        /*0a58*/ 	.word	0x0002c4a0
        /*0a5c*/ 	.word	0x00000005
        /*0a60*/ 	.word	0x00038840
        /*0a64*/ 	.short	0x010a
        /*0a66*/ 	.byte	0x3f
	.zero		1


	//   ....[84]....
        /*0a68*/ 	.word	0x0002c4f0
        /*0a6c*/ 	.word	0x00000003
        /*0a70*/ 	.word	0x00038860
        /*0a74*/ 	.short	0x010a
        /*0a76*/ 	.byte	0x3f
	.zero		1


	//   ....[85]....
        /*0a78*/ 	.word	0x0002c8b0
        /*0a7c*/ 	.word	0x00000018
        /*0a80*/ 	.word	0x00000000
        /*0a84*/ 	.short	0x010a
        /*0a86*/ 	.byte	0x3f
	.zero		1


	//   ....[86]....
        /*0a88*/ 	.word	0x0002c9f0
        /*0a8c*/ 	.word	0x0000000b
        /*0a90*/ 	.word	0x00000000
        /*0a94*/ 	.short	0x010a
        /*0a96*/ 	.byte	0x3f
	.zero		1


	//   ....[87]....
        /*0a98*/ 	.word	0x0002d050
        /*0a9c*/ 	.word	0x0000003a
        /*0aa0*/ 	.word	0x00000000
        /*0aa4*/ 	.short	0x010a
        /*0aa6*/ 	.byte	0x3f
	.zero		1


	//   ....[88]....
        /*0aa8*/ 	.word	0x0002d190
        /*0aac*/ 	.word	0x00000014
        /*0ab0*/ 	.word	0x00000000
        /*0ab4*/ 	.short	0x010a
        /*0ab6*/ 	.byte	0x3f
	.zero		1


	//   ....[89]....
        /*0ab8*/ 	.word	0x0002f6b0
        /*0abc*/ 	.word	0x0000000b
        /*0ac0*/ 	.word	0x00000000
        /*0ac4*/ 	.short	0x0101
        /*0ac6*/ 	.byte	0x3f
	.zero		1


	//   ....[90]....
        /*0ac8*/ 	.word	0x0003e2b0
        /*0acc*/ 	.word	0x00000007
        /*0ad0*/ 	.word	0x00000000
        /*0ad4*/ 	.short	0x0101
        /*0ad6*/ 	.byte	0x3f
	.zero		1


	//   ....[91]....
        /*0ad8*/ 	.word	0x0003e2e0
        /*0adc*/ 	.word	0x0000000b
        /*0ae0*/ 	.word	0x00000000
        /*0ae4*/ 	.short	0x010a
        /*0ae6*/ 	.byte	0x3f
	.zero		1


	//   ....[92]....
        /*0ae8*/ 	.word	0x0003e330
        /*0aec*/ 	.word	0x00000014
        /*0af0*/ 	.word	0x00000000
        /*0af4*/ 	.short	0x010a
        /*0af6*/ 	.byte	0x3f
	.zero		1


	//----- nvinfo : EIATTR_NUM_MBARRIERS
	.align		4
.L_348:
        /*0af8*/ 	.byte	0x03, 0x38
        /*0afa*/ 	.short	0x0017


	//----- nvinfo : EIATTR_EXIT_INSTR_OFFSETS
	.align		4
        /*0afc*/ 	.byte	0x04, 0x1c
        /*0afe*/ 	.short	(.L_350 - .L_349)


	//   ....[0]....
.L_349:
        /*0b00*/ 	.word	0x00029720


	//----- nvinfo : EIATTR_MAX_THREADS
	.align		4
.L_350:
        /*0b04*/ 	.byte	0x04, 0x05
        /*0b06*/ 	.short	(.L_352 - .L_351)
.L_351:
        /*0b08*/ 	.word	0x00000180
        /*0b0c*/ 	.word	0x00000001
        /*0b10*/ 	.word	0x00000001


	//----- nvinfo : EIATTR_CRS_STACK_SIZE
	.align		4
.L_352:
        /*0b14*/ 	.byte	0x04, 0x1e
        /*0b16*/ 	.short	(.L_354 - .L_353)
.L_353:
        /*0b18*/ 	.word	0x00000000


	//----- nvinfo : EIATTR_CBANK_PARAM_SIZE
	.align		4
.L_354:
        /*0b1c*/ 	.byte	0x03, 0x19
        /*0b1e*/ 	.short	0x0b70


	//----- nvinfo : EIATTR_PARAM_CBANK
	.align		4
        /*0b20*/ 	.byte	0x04, 0x0a
        /*0b22*/ 	.short	(.L_356 - .L_355)
	.align		4
.L_355:
        /*0b24*/ 	.word	index@(.nv.constant0._ZN7cutlass13device_kernelIN5flash11enable_sm90INS1_16FlashAttnFwdSm90INS1_25CollectiveMainloopFwdSm90ILi2EN4cute5tupleIJNS5_1CILi1EEES8_S8_EEENS6_IJNS7_ILi64EEESA_SA_EEELi512ENS_10bfloat16_tEfNS_4arch4Sm90ELb0ELb1ELb1ELb0ELb1ELb0ELb1ELb0ELb0ELb1ELb1ELb0EEENS1_21CollectiveEpilogueFwdINS6_IJSA_NS7_ILi512EEESA_EEES9_SC_SE_Li256ELb0ELb1ELb1ELb0EEENS1_19SingleTileSchedulerILb0ELb1ELb1ELi64EEEEEEEEEvNT_6ParamsE)
        /*0b28*/ 	.short	0x0210
        /*0b2a*/ 	.short	0x0b70


	//----- nvinfo : EIATTR_SW_WAR
	.align		4
.L_356:
        /*0b2c*/ 	.byte	0x04, 0x36
        /*0b2e*/ 	.short	(.L_358 - .L_357)
.L_357:
        /*0b30*/ 	.word	0x00000008
.L_358:


//--------------------- .nv.info._ZN7cutlass13device_kernelIN5flash11enable_sm90INS1_16FlashAttnFwdSm90INS1_25CollectiveMainloopFwdSm90ILi2EN4cute5tupleIJNS5_1CILi1EEES8_S8_EEENS6_IJNS7_ILi64EEESA_SA_EEELi512ENS_10bfloat16_tEfNS_4arch4Sm90ELb0ELb1ELb1ELb1ELb1ELb0ELb0ELb0ELb0ELb1ELb1ELb0EEENS1_21CollectiveEpilogueFwdINS6_IJSA_NS7_ILi512EEESA_EEES9_SC_SE_Li256ELb1ELb1ELb1ELb0EEENS1_36VarlenDynamicPersistentTileSchedulerILi64ELi64ELi256ELi128ELb1ELb1ELb1ELb1ELb0ELb1EEEEEEEEEvNT_6ParamsE --------------------------
	.section	.nv.info._ZN7cutlass13device_kernelIN5flash11enable_sm90INS1_16FlashAttnFwdSm90INS1_25CollectiveMainloopFwdSm90ILi2EN4cute5tupleIJNS5_1CILi1EEES8_S8_EEENS6_IJNS7_ILi64EEESA_SA_EEELi512ENS_10bfloat16_tEfNS_4arch4Sm90ELb0ELb1ELb1ELb1ELb1ELb0ELb0ELb0ELb0ELb1ELb1ELb0EEENS1_21CollectiveEpilogueFwdINS6_IJSA_NS7_ILi512EEESA_EEES9_SC_SE_Li256ELb1ELb1ELb1ELb0EEENS1_36VarlenDynamicPersistentTileSchedulerILi64ELi64ELi256ELi128ELb1ELb1ELb1ELb1ELb0ELb1EEEEEEEEEvNT_6ParamsE,"",@"SHT_CUDA_INFO"
	.sectionflags	@""
	.align	4


	//----- nvinfo : EIATTR_CUDA_API_VERSION
	.align		4
        /*0000*/ 	.byte	0x04, 0x37
        /*0002*/ 	.short	(.L_360 - .L_359)
.L_359:
        /*0004*/ 	.word	0x00000082


	//----- nvinfo : EIATTR_KPARAM_INFO
	.align		4
.L_360:
        /*0008*/ 	.byte	0x04, 0x17
        /*000a*/ 	.short	(.L_362 - .L_361)
.L_361:
        /*000c*/ 	.word	0x00000000
        /*0010*/ 	.short	0x0000
        /*0012*/ 	.short	0x0070
        /*0014*/ 	.byte	0x00, 0xf0, 0x01, 0x2a


	//----- nvinfo : EIATTR_SPARSE_MMA_MASK
	.align		4
.L_362:
        /*0018*/ 	.byte	0x03, 0x50
        /*001a*/ 	.short	0x0000


	//----- nvinfo : EIATTR_MAXREG_COUNT
	.align		4
        /*001c*/ 	.byte	0x03, 0x1b
        /*001e*/ 	.short	0x00a8


	//----- nvinfo : EIATTR_NUM_BARRIERS
	.align		4
        /*0020*/ 	.byte	0x02, 0x4c
        /*0022*/ 	.byte	0x10
	.zero		1


	//----- nvinfo : EIATTR_EXTERNS
	.align		4
        /*0024*/ 	.byte	0x04, 0x0f
        /*0026*/ 	.short	(.L_364 - .L_363)


	//   ....[0]....
	.align		4
.L_363:
        /*0028*/ 	.word	index@(__assertfail)


	//----- nvinfo : EIATTR_ANNOTATIONS
	.align		4
.L_364:
        /*002c*/ 	.byte	0x04, 0x55
        /*002e*/ 	.short	(.L_366 - .L_365)


	//   ....[0]....
.L_365:
        /* <DEDUP_REMOVED lines=12> */


	//----- nvinfo : EIATTR_MERCURY_ISA_VERSION
	.align		4
.L_366:
        /*00d8*/ 	.byte	0x03, 0x5f
        /*00da*/ 	.short	0x0101


	//----- nvinfo : EIATTR_UNUSED_LOAD_BYTE_OFFSET
	.align		4
        /*00dc*/ 	.byte	0x04, 0x44
        /*00de*/ 	.short	(.L_368 - .L_367)


	//   ....[0]....
.L_367:
        /*00e0*/ 	.word	0x00000940
        /*00e4*/ 	.word	0x0000fff0


	//   ....[1]....
        /*00e8*/ 	.word	0x0000ef00
        /*00ec*/ 	.word	0x0000fff0


	//----- nvinfo : EIATTR_INT_WARP_WIDE_INSTR_OFFSETS
	.align		4
.L_368:
        /*00f0*/ 	.byte	0x04, 0x31
        /*00f2*/ 	.short	(.L_370 - .L_369)


	//   ....[0]....
.L_369:
        /*00f4*/ 	.word	0x000000c0


	//   ....[1]....
        /*00f8*/ 	.word	0x000000d0


	//   ....[2]....
        /*00fc*/ 	.word	0x00000170


	//   ....[3]....
        /*0100*/ 	.word	0x00015580


	//   ....[4]....
        /*0104*/ 	.word	0x00015610


	//   ....[5]....
        /*0108*/ 	.word	0x00018910


	//   ....[6]....
        /*010c*/ 	.word	0x000189a0


	//----- nvinfo : EIATTR_COOP_GROUP_MASK_REGIDS
	.align		4
.L_370:
        /*0110*/ 	.byte	0x04, 0x29
        /*0112*/ 	.short	(.L_372 - .L_371)


	//   ....[0]....
.L_371:
        /*0114*/ 	.word	0xffffffff


	//   ....[1]....
        /*0118*/ 	.word	0xffffffff


	//   ....[2]....
        /*011c*/ 	.word	0xffffffff


	//   ....[3]....
        /*0120*/ 	.word	0xffffffff


	//   ....[4]....
        /*0124*/ 	.word	0xffffffff


	//   ....[5]....
        /*0128*/ 	.word	0xffffffff


	//   ....[6]....
        /*012c*/ 	.word	0xffffffff


	//   ....[7]....
        /*0130*/ 	.word	0xffffffff


	//   ....[8]....
        /*0134*/ 	.word	0xffffffff


	//   ....[9]....
        /*0138*/ 	.word	0xffffffff


	//   ....[10]....
        /*013c*/ 	.word	0xffffffff


	//   ....[11]....
        /*0140*/ 	.word	0xffffffff


	//   ....[12]....
        /*0144*/ 	.word	0xffffffff


	//   ....[13]....
        /*0148*/ 	.word	0xffffffff


	//   ....[14]....
        /*014c*/ 	.word	0xffffffff


	//   ....[15]....
        /*0150*/ 	.word	0xffffffff


	//   ....[16]....
        /*0154*/ 	.word	0xffffffff


	//   ....[17]....
        /*0158*/ 	.word	0xffffffff


	//   ....[18]....
        /*015c*/ 	.word	0xffffffff


	//   ....[19]....
        /*0160*/ 	.word	0xffffffff


	//   ....[20]....
        /*0164*/ 	.word	0xffffffff


	//   ....[21]....
        /*0168*/ 	.word	0xffffffff


	//   ....[22]....
        /*016c*/ 	.word	0xffffffff


	//   ....[23]....
        /*0170*/ 	.word	0xffffffff


	//   ....[24]....
        /*0174*/ 	.word	0xffffffff


	//   ....[25]....
        /*0178*/ 	.word	0xffffffff


	//   ....[26]....
        /*017c*/ 	.word	0xffffffff


	//   ....[27]....
        /*0180*/ 	.word	0xffffffff


	//   ....[28]....
        /*0184*/ 	.word	0xffffffff


	//   ....[29]....
        /*0188*/ 	.word	0xffffffff


	//   ....[30]....
        /*018c*/ 	.word	0xffffffff


	//   ....[31]....
        /*0190*/ 	.word	0xffffffff


	//   ....[32]....
        /*0194*/ 	.word	0xffffffff


	//   ....[33]....
        /*0198*/ 	.word	0xffffffff


	//   ....[34]....
        /*019c*/ 	.word	0xffffffff


	//   ....[35]....
        /*01a0*/ 	.word	0xffffffff


	//   ....[36]....
        /*01a4*/ 	.word	0xffffffff


	//   ....[37]....
        /*01a8*/ 	.word	0xffffffff


	//   ....[38]....
        /*01ac*/ 	.word	0xffffffff


	//   ....[39]....
        /*01b0*/ 	.word	0xffffffff


	//   ....[40]....
        /*01b4*/ 	.word	0xffffffff


	//   ....[41]....
        /*01b8*/ 	.word	0xffffffff


	//   ....[42]....
        /*01bc*/ 	.word	0xffffffff


	//   ....[43]....
        /*01c0*/ 	.word	0xffffffff


	//   ....[44]....
        /*01c4*/ 	.word	0xffffffff


	//   ....[45]....
        /*01c8*/ 	.word	0xffffffff


	//   ....[46]....
        /*01cc*/ 	.word	0xffffffff


	//   ....[47]....
        /*01d0*/ 	.word	0xffffffff


	//   ....[48]....
        /*01d4*/ 	.word	0xffffffff


	//   ....[49]....
        /*01d8*/ 	.word	0xffffffff


	//   ....[50]....
        /*01dc*/ 	.word	0xffffffff


	//   ....[51]....
        /*01e0*/ 	.word	0xffffffff


	//   ....[52]....
        /*01e4*/ 	.word	0xffffffff


	//   ....[53]....
        /*01e8*/ 	.word	0xffffffff


	//   ....[54]....
        /*01ec*/ 	.word	0xffffffff


	//   ....[55]....
        /*01f0*/ 	.word	0xffffffff


	//   ....[56]....
        /*01f4*/ 	.word	0xffffffff


	//   ....[57]....
        /*01f8*/ 	.word	0xffffffff


	//   ....[58]....
        /*01fc*/ 	.word	0xffffffff


	//   ....[59]....
        /*0200*/ 	.word	0xffffffff


	//   ....[60]....
        /*0204*/ 	.word	0xffffffff


	//   ....[61]....
        /*0208*/ 	.word	0xffffffff


	//   ....[62]....
        /*020c*/ 	.word	0xffffffff


	//   ....[63]....
        /*0210*/ 	.word	0xffffffff


	//   ....[64]....
        /*0214*/ 	.word	0xffffffff


	//   ....[65]....
        /*0218*/ 	.word	0xffffffff


	//   ....[66]....
        /*021c*/ 	.word	0xffffffff


	//   ....[67]....
        /*0220*/ 	.word	0xffffffff


	//   ....[68]....
        /*0224*/ 	.word	0xffffffff


	//   ....[69]....
        /*0228*/ 	.word	0xffffffff


	//   ....[70]....
        /*022c*/ 	.word	0xffffffff


	//   ....[71]....
        /*0230*/ 	.word	0xffffffff


	//   ....[72]....
        /*0234*/ 	.word	0xffffffff


	//   ....[73]....
        /*0238*/ 	.word	0xffffffff


	//   ....[74]....
        /*023c*/ 	.word	0xffffffff


	//   ....[75]....
        /*0240*/ 	.word	0xffffffff


	//   ....[76]....
        /*0244*/ 	.word	0xffffffff


	//   ....[77]....
        /*0248*/ 	.word	0xffffffff


	//   ....[78]....
        /*024c*/ 	.word	0xffffffff


	//   ....[79]....
        /*0250*/ 	.word	0xffffffff


	//   ....[80]....
        /*0254*/ 	.word	0xffffffff


	//   ....[81]....
        /*0258*/ 	.word	0xffffffff


	//   ....[82]....
        /*025c*/ 	.word	0xffffffff


	//   ....[83]....
        /*0260*/ 	.word	0xffffffff


	//   ....[84]....
        /*0264*/ 	.word	0xffffffff


	//   ....[85]....
        /*0268*/ 	.word	0xffffffff


	//   ....[86]....
        /*026c*/ 	.word	0xffffffff


	//   ....[87]....
        /*0270*/ 	.word	0xffffffff


	//   ....[88]....
        /*0274*/ 	.word	0xffffffff


	//   ....[89]....
        /*0278*/ 	.word	0xffffffff


	//   ....[90]....
        /*027c*/ 	.word	0xffffffff


	//   ....[91]....
        /*0280*/ 	.word	0xffffffff


	//   ....[92]....
        /*0284*/ 	.word	0xffffffff


	//   ....[93]....
        /*0288*/ 	.word	0xffffffff


	//   ....[94]....
        /*028c*/ 	.word	0xffffffff


	//   ....[95]....
        /*0290*/ 	.word	0xffffffff


	//   ....[96]....
        /*0294*/ 	.word	0xffffffff


	//   ....[97]....
        /*0298*/ 	.word	0xffffffff


	//   ....[98]....
        /*029c*/ 	.word	0xffffffff


	//   ....[99]....
        /*02a0*/ 	.word	0xffffffff


	//   ....[100]....
        /*02a4*/ 	.word	0xffffffff


	//   ....[101]....
        /*02a8*/ 	.word	0xffffffff


	//   ....[102]....
        /*02ac*/ 	.word	0xffffffff


	//   ....[103]....
        /*02b0*/ 	.word	0xffffffff


	//   ....[104]....
        /*02b4*/ 	.word	0xffffffff


	//   ....[105]....
        /*02b8*/ 	.word	0xffffffff


	//   ....[106]....
        /*02bc*/ 	.word	0xffffffff


	//   ....[107]....
        /*02c0*/ 	.word	0xffffffff


	//   ....[108]....
        /*02c4*/ 	.word	0xffffffff


	//   ....[109]....
        /*02c8*/ 	.word	0xffffffff


	//   ....[110]....
        /*02cc*/ 	.word	0xffffffff


	//   ....[111]....
        /*02d0*/ 	.word	0xffffffff


	//   ....[112]....
        /*02d4*/ 	.word	0xffffffff


	//   ....[113]....
        /*02d8*/ 	.word	0xffffffff


	//   ....[114]....
        /*02dc*/ 	.word	0xffffffff


	//   ....[115]....
        /*02e0*/ 	.word	0xffffffff


	//   ....[116]....
        /*02e4*/ 	.word	0xffffffff


	//   ....[117]....
        /*02e8*/ 	.word	0xffffffff


	//   ....[118]....
        /*02ec*/ 	.word	0xffffffff


	//   ....[119]....
        /*02f0*/ 	.word	0xffffffff


	//   ....[120]....
        /*02f4*/ 	.word	0xffffffff


	//   ....[121]....
        /*02f8*/ 	.word	0xffffffff


	//   ....[122]....
        /*02fc*/ 	.word	0xffffffff


	//   ....[123]....
        /*0300*/ 	.word	0xffffffff


	//   ....[124]....
        /*0304*/ 	.word	0xffffffff


	//   ....[125]....
        /*0308*/ 	.word	0xffffffff


	//   ....[126]....
        /*030c*/ 	.word	0xffffffff


	//   ....[127]....
        /*0310*/ 	.word	0xffffffff


	//   ....[128]....
        /*0314*/ 	.word	0xffffffff


	//   ....[129]....
        /*0318*/ 	.word	0xffffffff


	//   ....[130]....
        /*031c*/ 	.word	0xffffffff


	//   ....[131]....
        /*0320*/ 	.word	0x0500000f


	//   ....[132]....
        /*0324*/ 	.word	0x0500000f


	//   ....[133]....
        /*0328*/ 	.word	0x0500000f


	//   ....[134]....
        /*032c*/ 	.word	0x0500000f


	//   ....[135]....
        /*0330*/ 	.word	0x0500000f


	//   ....[136]....
        /*0334*/ 	.word	0x0500000f


	//   ....[137]....
        /*0338*/ 	.word	0x0500000f


	//   ....[138]....
        /*033c*/ 	.word	0x0500000f


	//   ....[139]....
        /*0340*/ 	.word	0x0500000f


	//   ....[140]....
        /*0344*/ 	.word	0x0500000f


	//   ....[141]....
        /*0348*/ 	.word	0x0500000f


	//   ....[142]....
        /*034c*/ 	.word	0x0500000f


	//   ....[143]....
        /*0350*/ 	.word	0x0500000f


	//   ....[144]....
        /*0354*/ 	.word	0x0500000f


	//   ....[145]....
        /*0358*/ 	.word	0x0500000f


	//   ....[146]....
        /*035c*/ 	.word	0x0500000f


	//   ....[147]....
        /*0360*/ 	.word	0x0500000f


	//   ....[148]....
        /*0364*/ 	.word	0x0500000f


	//   ....[149]....
        /*0368*/ 	.word	0x0500000f


	//   ....[150]....
        /*036c*/ 	.word	0x0500000f


	//   ....[151]....
        /*0370*/ 	.word	0x0500000f


	//   ....[152]....
        /*0374*/ 	.word	0x0500000f


	//   ....[153]....
        /*0378*/ 	.word	0x0500000f


	//   ....[154]....
        /*037c*/ 	.word	0x0500000f


	//   ....[155]....
        /*0380*/ 	.word	0x0500000f


	//   ....[156]....
        /*0384*/ 	.word	0x0500000f


	//   ....[157]....
        /*0388*/ 	.word	0x0500000f


	//   ....[158]....
        /*038c*/ 	.word	0x0500000f


	//   ....[159]....
        /*0390*/ 	.word	0x0500000f


	//   ....[160]....
        /*0394*/ 	.word	0x0500000f


	//   ....[161]....
        /*0398*/ 	.word	0x0500000f


	//   ....[162]....
        /*039c*/ 	.word	0x0500000f


	//   ....[163]....
        /*03a0*/ 	.word	0x0500000f


	//   ....[164]....
        /*03a4*/ 	.word	0x0500000f


	//   ....[165]....
        /*03a8*/ 	.word	0x0500000f


	//   ....[166]....
        /*03ac*/ 	.word	0x0500000f


	//   ....[167]....
        /*03b0*/ 	.word	0x0500000f


	//   ....[168]....
        /*03b4*/ 	.word	0x0500000f


	//   ....[169]....
        /*03b8*/ 	.word	0x0500000f


	//   ....[170]....
        /*03bc*/ 	.word	0x0500000f


	//   ....[171]....
        /*03c0*/ 	.word	0x0500000f


	//   ....[172]....
        /*03c4*/ 	.word	0x0500000f


	//   ....[173]....
        /*03c8*/ 	.word	0x0500000f


	//   ....[174]....
        /*03cc*/ 	.word	0x0500000f


	//   ....[175]....
        /*03d0*/ 	.word	0x0500000f


	//   ....[176]....
        /*03d4*/ 	.word	0x0500000f


	//   ....[177]....
        /*03d8*/ 	.word	0x0500000f


	//   ....[178]....
        /*03dc*/ 	.word	0x0500000f


	//   ....[179]....
        /*03e0*/ 	.word	0x0500000f


	//   ....[180]....
        /*03e4*/ 	.word	0x0500000f


	//   ....[181]....
        /*03e8*/ 	.word	0x0500000f


	//   ....[182]....
        /*03ec*/ 	.word	0x0500000f


	//   ....[183]....
        /*03f0*/ 	.word	0x0500000f


	//   ....[184]....
        /*03f4*/ 	.word	0x0500000f


	//   ....[185]....
        /*03f8*/ 	.word	0x0500000f


	//   ....[186]....
        /*03fc*/ 	.word	0x0500000f


	//   ....[187]....
        /*0400*/ 	.word	0x0500000f


	//   ....[188]....
        /*0404*/ 	.word	0x0500000f


	//   ....[189]....
        /*0408*/ 	.word	0x0500000f


	//   ....[190]....
        /*040c*/ 	.word	0x0500000f


	//----- nvinfo : EIATTR_COOP_GROUP_INSTR_OFFSETS
	.align		4
.L_372:
        /*0410*/ 	.byte	0x04, 0x28
        /*0412*/ 	.short	(.L_374 - .L_373)


	//   ....[0]....
.L_373:
        /*0414*/ 	.word	0x00000070


	//   ....[1]....
        /*0418*/ 	.word	0x000000b0


	//   ....[2]....
        /*041c*/ 	.word	0x00000290


	//   ....[3]....
        /*0420*/ 	.word	0x000003f0


	//   ....[4]....
        /*0424*/ 	.word	0x00000510


	//   ....[5]....
        /*0428*/ 	.word	0x00000670


	//   ....[6]....
        /*042c*/ 	.word	0x00002350


	//   ....[7]....
        /*0430*/ 	.word	0x000047d0


	//   ....[8]....
        /*0434*/ 	.word	0x00004f90


	//   ....[9]....
        /*0438*/ 	.word	0x00005550


	//   ....[10]....
        /*043c*/ 	.word	0x00005ec0


	//   ....[11]....
        /*0440*/ 	.word	0x00005fc0


	//   ....[12]....
        /*0444*/ 	.word	0x00006330


	//   ....[13]....
        /*0448*/ 	.word	0x000063a0


	//   ....[14]....
        /*044c*/ 	.word	0x00006bf0


	//   ....[15]....
        /*0450*/ 	.word	0x000073b0


	//   ....[16]....
        /*0454*/ 	.word	0x000078f0


	//   ....[17]....
        /*0458*/ 	.word	0x00008200


	//   ....[18]....
        /*045c*/ 	.word	0x00008300


	//   ....[19]....
        /*0460*/ 	.word	0x00008720


	//   ....[20]....
        /*0464*/ 	.word	0x00008780


	//   ....[21]....
        /*0468*/ 	.word	0x000098c0


	//   ....[22]....
        /*046c*/ 	.word	0x0000a2e0


	//   ....[23]....
        /*0470*/ 	.word	0x0000a350


	//   ....[24]....
        /*0474*/ 	.word	0x0000abb0


	//   ....[25]....
        /*0478*/ 	.word	0x0000ac10


	//   ....[26]....
        /*047c*/ 	.word	0x0000b860


	//   ....[27]....
        /*0480*/ 	.word	0x0000be10


	//   ....[28]....
        /*0484*/ 	.word	0x0000c350


	//   ....[29]....
        /*0488*/ 	.word	0x0000cc60


	//   ....[30]....
        /*048c*/ 	.word	0x0000cd60


	//   ....[31]....
        /*0490*/ 	.word	0x0000d180


	//   ....[32]....
        /*0494*/ 	.word	0x0000d1e0


	//   ....[33]....
        /*0498*/ 	.word	0x0000e320


	//   ....[34]....
        /*049c*/ 	.word	0x0000e400


	//   ....[35]....
        /*04a0*/ 	.word	0x0000e460


	//   ....[36]....
        /*04a4*/ 	.word	0x0000e490


	//   ....[37]....
        /*04a8*/ 	.word	0x0000e4d0


	//   ....[38]....
        /*04ac*/ 	.word	0x0000fce0


	//   ....[39]....
        /*04b0*/ 	.word	0x000100e0


	//   ....[40]....
        /*04b4*/ 	.word	0x000100f0


	//   ....[41]....
        /*04b8*/ 	.word	0x00010100


	//   ....[42]....
        /*04bc*/ 	.word	0x00010130


	//   ....[43]....
        /*04c0*/ 	.word	0x00010d70


	//   ....[44]....
        /*04c4*/ 	.word	0x00010d80


	//   ....[45]....
        /*04c8*/ 	.word	0x00011020


	//   ....[46]....
        /*04cc*/ 	.word	0x00011040


	//   ....[47]....
        /*04d0*/ 	.word	0x00011770


	//   ....[48]....
        /*04d4*/ 	.word	0x000117a0


	//   ....[49]....
        /*04d8*/ 	.word	0x00012010


	//   ....[50]....
        /*04dc*/ 	.word	0x00012030


	//   ....[51]....
        /*04e0*/ 	.word	0x000133c0


	//   ....[52]....
        /*04e4*/ 	.word	0x00013400


	//   ....[53]....
        /*04e8*/ 	.word	0x00013640


	//   ....[54]....
        /*04ec*/ 	.word	0x00013660


	//   ....[55]....
        /*04f0*/ 	.word	0x00013920


	//   ....[56]....
        /*04f4*/ 	.word	0x00013b10


	//   ....[57]....
        /*04f8*/ 	.word	0x00013b40


	//   ....[58]....
        /*04fc*/ 	.word	0x00013b70


	//   ....[59]....
        /*0500*/ 	.word	0x00013ba0


	//   ....[60]....
        /*0504*/ 	.word	0x00013bd0


	//   ....[61]....
        /*0508*/ 	.word	0x00013c00


	//   ....[62]....
        /*050c*/ 	.word	0x00013d70


	//   ....[63]....
        /*0510*/ 	.word	0x00013da0


	//   ....[64]....
        /*0514*/ 	.word	0x00013dd0


	//   ....[65]....
        /*0518*/ 	.word	0x00013e00


	//   ....[66]....
        /*051c*/ 	.word	0x00013e30


	//   ....[67]....
        /*0520*/ 	.word	0x00013e60


	//   ....[68]....
        /*0524*/ 	.word	0x00013ef0


	//   ....[69]....
        /*0528*/ 	.word	0x00013f20


	//   ....[70]....
        /*052c*/ 	.word	0x00013f30


	//   ....[71]....
        /*0530*/ 	.word	0x00013f70


	//   ....[72]....
        /*0534*/ 	.word	0x000162f0


	//   ....[73]....
        /*0538*/ 	.word	0x00016310


	//   ....[74]....
        /*053c*/ 	.word	0x000163a0


	//   ....[75]....
        /*0540*/ 	.word	0x000163c0


	//   ....[76]....
        /*0544*/ 	.word	0x00016440


	//   ....[77]....
        /*0548*/ 	.word	0x00016460


	//   ....[78]....
        /*054c*/ 	.word	0x00016470


	//   ....[79]....
        /*0550*/ 	.word	0x00016480


	//   ....[80]....
        /*0554*/ 	.word	0x00016b40


	//   ....[81]....
        /*0558*/ 	.word	0x00016b70


	//   ....[82]....
        /*055c*/ 	.word	0x00016c10


	//   ....[83]....
        /*0560*/ 	.word	0x00016c30


	//   ....[84]....
        /*0564*/ 	.word	0x00016cb0


	//   ....[85]....
        /*0568*/ 	.word	0x00016cd0


	//   ....[86]....
        /*056c*/ 	.word	0x00016ce0


	//   ....[87]....
        /*0570*/ 	.word	0x00016cf0


	//   ....[88]....
        /*0574*/ 	.word	0x00017140


	//   ....[89]....
        /*0578*/ 	.word	0x00017170


	//   ....[90]....
        /*057c*/ 	.word	0x00017360


	//   ....[91]....
        /*0580*/ 	.word	0x000173a0


	//   ....[92]....
        /*0584*/ 	.word	0x000173b0


	//   ....[93]....
        /*0588*/ 	.word	0x000173c0


	//   ....[94]....
        /*058c*/ 	.word	0x00017510


	//   ....[95]....
        /*0590*/ 	.word	0x00017660


	//   ....[96]....
        /*0594*/ 	.word	0x00017e40


	//   ....[97]....
        /*0598*/ 	.word	0x00017e60


	//   ....[98]....
        /*059c*/ 	.word	0x00017eb0


	//   ....[99]....
        /*05a0*/ 	.word	0x00017ec0


	//   ....[100]....
        /*05a4*/ 	.word	0x00017f00


	//   ....[101]....
        /*05a8*/ 	.word	0x00017f10


	//   ....[102]....
        /*05ac*/ 	.word	0x00017f20


	//   ....[103]....
        /*05b0*/ 	.word	0x00017f60


	//   ....[104]....
        /*05b4*/ 	.word	0x00018260


	//   ....[105]....
        /*05b8*/ 	.word	0x000182a0


	//   ....[106]....
        /*05bc*/ 	.word	0x000182c0


	//   ....[107]....
        /*05c0*/ 	.word	0x000182e0


	//   ....[108]....
        /*05c4*/ 	.word	0x00018310


	//   ....[109]....
        /*05c8*/ 	.word	0x00018330


	//   ....[110]....
        /*05cc*/ 	.word	0x00018430


	//   ....[111]....
        /*05d0*/ 	.word	0x00018580


	//   ....[112]....
        /*05d4*/ 	.word	0x00018bc0


	//   ....[113]....
        /*05d8*/ 	.word	0x00018bf0


	//   ....[114]....
        /*05dc*/ 	.word	0x00018c50


	//   ....[115]....
        /*05e0*/ 	.word	0x00018c80


	//   ....[116]....
        /*05e4*/ 	.word	0x00018cb0


	//   ....[117]....
        /*05e8*/ 	.word	0x00018ce0


	//   ....[118]....
        /*05ec*/ 	.word	0x00018d10


	//   ....[119]....
        /*05f0*/ 	.word	0x00018d40


	//   ....[120]....
        /*05f4*/ 	.word	0x00018ee0


	//   ....[121]....
        /*05f8*/ 	.word	0x00018f10


	//   ....[122]....
        /*05fc*/ 	.word	0x00018f40


	//   ....[123]....
        /*0600*/ 	.word	0x00018f70


	//   ....[124]....
        /*0604*/ 	.word	0x00018fa0


	//   ....[125]....
        /*0608*/ 	.word	0x00018fd0


	//   ....[126]....
        /*060c*/ 	.word	0x00019090


	//   ....[127]....
        /*0610*/ 	.word	0x000190b0


	//   ....[128]....
        /*0614*/ 	.word	0x000190d0


	//   ....[129]....
        /*0618*/ 	.word	0x00019130


	//   ....[130]....
        /*061c*/ 	.word	0x00019b50


	//   ....[131]....
        /*0620*/ 	.word	0x0001a260


	//   ....[132]....
        /*0624*/ 	.word	0x0001a350


	//   ....[133]....
        /*0628*/ 	.word	0x0001a3f0


	//   ....[134]....
        /*062c*/ 	.word	0x0001a450


	//   ....[135]....
        /*0630*/ 	.word	0x0001a540


	//   ....[136]....
        /*0634*/ 	.word	0x0001a5b0


	//   ....[137]....
        /*0638*/ 	.word	0x0001a6a0


	//   ....[138]....
        /*063c*/ 	.word	0x0001a710


	//   ....[139]....
        /*0640*/ 	.word	0x0001a7b0


	//   ....[140]....
        /*0644*/ 	.word	0x0001a8a0


	//   ....[141]....
        /*0648*/ 	.word	0x0001a910


	//   ....[142]....
        /*064c*/ 	.word	0x0001a970


	//   ....[143]....
        /*0650*/ 	.word	0x0001aa60


	//   ....[144]....
        /*0654*/ 	.word	0x0001aac0


	//   ....[145]....
        /*0658*/ 	.word	0x0001abc0


	//   ....[146]....
        /*065c*/ 	.word	0x0001ac20


	//   ....[147]....
        /*0660*/ 	.word	0x0001acc0


	//   ....[148]....
        /*0664*/ 	.word	0x0001ae40


	//   ....[149]....
        /*0668*/ 	.word	0x0001af40


	//   ....[150]....
        /*066c*/ 	.word	0x0001b1b0


	//   ....[151]....
        /*0670*/ 	.word	0x0001b200


	//   ....[152]....
        /*0674*/ 	.word	0x0001b3d0


	//   ....[153]....
        /*0678*/ 	.word	0x0001b420


	//   ....[154]....
        /*067c*/ 	.word	0x0001b5f0


	//   ....[155]....
        /*0680*/ 	.word	0x0001b640


	//   ....[156]....
        /*0684*/ 	.word	0x0001b730


	//   ....[157]....
        /*0688*/ 	.word	0x0001b7d0


	//   ....[158]....
        /*068c*/ 	.word	0x0001b830


	//   ....[159]....
        /*0690*/ 	.word	0x0001b8e0


	//   ....[160]....
        /*0694*/ 	.word	0x0001b940


	//   ....[161]....
        /*0698*/ 	.word	0x0001b9f0


	//   ....[162]....
        /*069c*/ 	.word	0x0001ba50


	//   ....[163]....
        /*06a0*/ 	.word	0x0001bb00


	//   ....[164]....
        /*06a4*/ 	.word	0x0001bbf0


	//   ....[165]....
        /*06a8*/ 	.word	0x0001bcd0


	//   ....[166]....
        /*06ac*/ 	.word	0x0001bde0


	//   ....[167]....
        /*06b0*/ 	.word	0x0001bee0


	//   ....[168]....
        /*06b4*/ 	.word	0x0001c010


	//   ....[169]....
        /*06b8*/ 	.word	0x0001c0f0


	//   ....[170]....
        /*06bc*/ 	.word	0x0001c1f0


	//   ....[171]....
        /*06c0*/ 	.word	0x0001c2d0


	//   ....[172]....
        /*06c4*/ 	.word	0x0001c360


	//   ....[173]....
        /*06c8*/ 	.word	0x0001c400


	//   ....[174]....
        /*06cc*/ 	.word	0x0001c570


	//   ....[175]....
        /*06d0*/ 	.word	0x0001c5e0


	//   ....[176]....
        /*06d4*/ 	.word	0x0001c650


	//   ....[177]....
        /*06d8*/ 	.word	0x0001c6c0


	//   ....[178]....
        /*06dc*/ 	.word	0x0001c730


	//   ....[179]....
        /*06e0*/ 	.word	0x0001c7b0


	//   ....[180]....
        /*06e4*/ 	.word	0x0001c830


	//   ....[181]....
        /*06e8*/ 	.word	0x0001c8c0


	//   ....[182]....
        /*06ec*/ 	.word	0x0001c930


	//   ....[183]....
        /*06f0*/ 	.word	0x0001c9a0


	//   ....[184]....
        /*06f4*/ 	.word	0x0001ca10


	//   ....[185]....
        /*06f8*/ 	.word	0x0001ca90


	//   ....[186]....
        /*06fc*/ 	.word	0x0001cb00


	//   ....[187]....
        /*0700*/ 	.word	0x0001cb90


	//   ....[188]....
        /*0704*/ 	.word	0x0001cbf0


	//   ....[189]....
        /*0708*/ 	.word	0x0001cc80


	//   ....[190]....
        /*070c*/ 	.word	0x0001cdb0


	//----- nvinfo : EIATTR_REG_RECONFIG
	.align		4
.L_374:
        /*0710*/ 	.byte	0x01, 0x54
	.zero		2


	//----- nvinfo : EIATTR_SYSCALL_OFFSETS
	.align		4
        /*0714*/ 	.byte	0x04, 0x46
        /*0716*/ 	.short	(.L_376 - .L_375)


	//   ....[0]....
.L_375:
        /*0718*/ 	.word	0x000049a0


	//   ....[1]....
        /*071c*/ 	.word	0x00015770


	//   ....[2]....
        /*0720*/ 	.word	0x000158c0


	//   ....[3]....
        /*0724*/ 	.word	0x000159b0


	//   ....[4]....
        /*0728*/ 	.word	0x000167a0


	//----- nvinfo : EIATTR_MBARRIER_INSTR_OFFSETS
	.align		4
.L_376:
        /*072c*/ 	.byte	0x04, 0x39
        /*072e*/ 	.short	(.L_378 - .L_377)


	//   ....[0]....
.L_377:
        /*0730*/ 	.word	0x00000180
        /*0734*/ 	.word	0x000000ff
        /*0738*/ 	.word	0x00028c00
        /*073c*/ 	.short	0x0100
        /*073e*/ 	.byte	0x08
	.zero		1


	//   ....[1]....
        /*0740*/ 	.word	0x00000190
        /*0744*/ 	.word	0x000000ff
        /*0748*/ 	.word	0x00028c20
        /*074c*/ 	.short	0x0100
        /*074e*/ 	.byte	0x08
	.zero		1


	//   ....[2]....
        /*0750*/ 	.word	0x00000240
        /*0754*/ 	.word	0x000000ff
        /*0758*/ 	.word	0x00028c30
        /*075c*/ 	.short	0x0100
        /*075e*/ 	.byte	0x06
	.zero		1


	//   ....[3]....
        /*0760*/ 	.word	0x00000250
        /*0764*/ 	.word	0x000000ff
        /*0768*/ 	.word	0x00028c40
        /*076c*/ 	.short	0x0100
        /*076e*/ 	.byte	0x06
	.zero		1


	//   ....[4]....
        /*0770*/ 	.word	0x00000260
        /*0774*/ 	.word	0x000000ff
        /*0778*/ 	.word	0x00028c38
        /*077c*/ 	.short	0x0100
        /*077e*/ 	.byte	0x06
	.zero		1


	//   ....[5]....
        /*0780*/ 	.word	0x00000270
        /*0784*/ 	.word	0x000000ff
        /*0788*/ 	.word	0x00028c48
        /*078c*/ 	.short	0x0100
        /*078e*/ 	.byte	0x06
	.zero		1


	//   ....[6]....
        /*0790*/ 	.word	0x000003a0
        /*0794*/ 	.word	0x000000ff
        /*0798*/ 	.word	0x00028c50
        /*079c*/ 	.short	0x0100
        /*079e*/ 	.byte	0x08
	.zero		1


	//   ....[7]....
        /*07a0*/ 	.word	0x000003b0
        /*07a4*/ 	.word	0x000000ff
        /*07a8*/ 	.word	0x00028c60
        /*07ac*/ 	.short	0x0100
        /*07ae*/ 	.byte	0x08
	.zero		1


	//   ....[8]....
        /*07b0*/ 	.word	0x000003c0
        /*07b4*/ 	.word	0x000000ff
        /*07b8*/ 	.word	0x00028c58
        /*07bc*/ 	.short	0x0100
        /*07be*/ 	.byte	0x08
	.zero		1


	//   ....[9]....
        /*07c0*/ 	.word	0x000003d0
        /*07c4*/ 	.word	0x000000ff
        /*07c8*/ 	.word	0x00028c68
        /*07cc*/ 	.short	0x0100
        /*07ce*/ 	.byte	0x08
	.zero		1


	//   ....[10]....
        /*07d0*/ 	.word	0x000004c0
        /*07d4*/ 	.word	0x000000ff
        /*07d8*/ 	.word	0x00028c70
        /*07dc*/ 	.short	0x0100
        /*07de*/ 	.byte	0x06
	.zero		1


	//   ....[11]....
        /*07e0*/ 	.word	0x000004d0
        /*07e4*/ 	.word	0x000000ff
        /*07e8*/ 	.word	0x00028c80
        /*07ec*/ 	.short	0x0100
        /*07ee*/ 	.byte	0x06
	.zero		1


	//   ....[12]....
        /*07f0*/ 	.word	0x000004e0
        /*07f4*/ 	.word	0x000000ff
        /*07f8*/ 	.word	0x00028c78
        /*07fc*/ 	.short	0x0100
        /*07fe*/ 	.byte	0x06
	.zero		1


	//   ....[13]....
        /*0800*/ 	.word	0x000004f0
        /*0804*/ 	.word	0x000000ff
        /*0808*/ 	.word	0x00028c88
        /*080c*/ 	.short	0x0100
        /*080e*/ 	.byte	0x06
	.zero		1


	//   ....[14]....
        /*0810*/ 	.word	0x00000620
        /*0814*/ 	.word	0x000000ff
        /*0818*/ 	.word	0x00028c90
        /*081c*/ 	.short	0x0100
        /*081e*/ 	.byte	0x08
	.zero		1


	//   ....[15]....
        /*0820*/ 	.word	0x00000630
        /*0824*/ 	.word	0x000000ff
        /*0828*/ 	.word	0x00028ca0
        /*082c*/ 	.short	0x0100
        /*082e*/ 	.byte	0x08
	.zero		1


	//   ....[16]....
        /*0830*/ 	.word	0x00000640
        /*0834*/ 	.word	0x000000ff
        /*0838*/ 	.word	0x00028c98
        /*083c*/ 	.short	0x0100
        /*083e*/ 	.byte	0x08
	.zero		1


	//   ....[17]....
        /*0840*/ 	.word	0x00000650
        /*0844*/ 	.word	0x000000ff
        /*0848*/ 	.word	0x00028ca8
        /*084c*/ 	.short	0x0100
        /*084e*/ 	.byte	0x08
	.zero		1


	//   ....[18]....
        /*0850*/ 	.word	0x00000790
        /*0854*/ 	.word	0x000000ff
        /*0858*/ 	.word	0x00028cb0
        /*085c*/ 	.short	0x0100
        /*085e*/ 	.byte	0x08
	.zero		1


	//   ....[19]....
        /*0860*/ 	.word	0x000007a0
        /*0864*/ 	.word	0x000000ff
        /*0868*/ 	.word	0x00028cc0
        /*086c*/ 	.short	0x0100
        /*086e*/ 	.byte	0x08
	.zero		1


	//   ....[20]....
        /*0870*/ 	.word	0x000007b0
        /*0874*/ 	.word	0x000000ff
        /*0878*/ 	.word	0x00028cb8
        /*087c*/ 	.short	0x0100
        /*087e*/ 	.byte	0x08
	.zero		1


	//   ....[21]....
        /*0880*/ 	.word	0x000007c0
        /*0884*/ 	.word	0x000000ff
        /*0888*/ 	.word	0x00028cc8
        /*088c*/ 	.short	0x0100
        /*088e*/ 	.byte	0x08
	.zero		1


	//   ....[22]....
        /*0890*/ 	.word	0x00002490
        /*0894*/ 	.word	0x000000ff
        /*0898*/ 	.word	0x00028c50
        /*089c*/ 	.short	0x010a
        /*089e*/ 	.byte	0x17
	.zero		1


	//   ....[23]....
        /*08a0*/ 	.word	0x00002730
        /*08a4*/ 	.word	0x000000ff
        /*08a8*/ 	.word	0x00000000
        /*08ac*/ 	.short	0x0101
        /*08ae*/ 	.byte	0x06
	.zero		1


	//   ....[24]....
        /*08b0*/ 	.word	0x000030c0
        /*08b4*/ 	.word	0x000000ff
        /*08b8*/ 	.word	0x00028c50
        /*08bc*/ 	.short	0x010a
        /*08be*/ 	.byte	0x17
	.zero		1


	//   ....[25]....
        /*08c0*/ 	.word	0x00003100
        /*08c4*/ 	.word	0x000000ff
        /*08c8*/ 	.word	0x00028c50
        /*08cc*/ 	.short	0x010a
        /*08ce*/ 	.byte	0x17
	.zero		1


	//   ....[26]....
        /*08d0*/ 	.word	0x000032f0
        /*08d4*/ 	.word	0x000000ff
        /*08d8*/ 	.word	0x00000000
        /*08dc*/ 	.short	0x0101
        /*08de*/ 	.byte	0x06
	.zero		1


	//   ....[27]....
        /*08e0*/ 	.word	0x00004a50
        /*08e4*/ 	.word	0x000000ff
        /*08e8*/ 	.word	0x00028c00
        /*08ec*/ 	.short	0x010a
        /*08ee*/ 	.byte	0x29
	.zero		1


	//   ....[28]....
        /*08f0*/ 	.word	0x00004ad0
        /*08f4*/ 	.word	0x00000007
        /*08f8*/ 	.word	0x00028c30
        /*08fc*/ 	.short	0x010a
        /*08fe*/ 	.byte	0x3f
	.zero		1


	//   ....[29]....
        /*0900*/ 	.word	0x00004b10
        /*0904*/ 	.word	0x00000007
        /*0908*/ 	.word	0x00028c30
        /*090c*/ 	.short	0x010a
        /*090e*/ 	.byte	0x3f
	.zero		1


	//   ....[30]....
        /*0910*/ 	.word	0x000050f0
        /*0914*/ 	.word	0x000000ff
        /*0918*/ 	.word	0x00000000
        /*091c*/ 	.short	0x0101
        /*091e*/ 	.byte	0x06
	.zero		1


	//   ....[31]....
        /*0920*/ 	.word	0x000069b0
        /*0924*/ 	.word	0x00000007
        /*0928*/ 	.word	0x00028c50
        /*092c*/ 	.short	0x010a
        /*092e*/ 	.byte	0x3f
	.zero		1


	//   ....[32]....
        /*0930*/ 	.word	0x000069f0
        /*0934*/ 	.word	0x00000007
        /*0938*/ 	.word	0x00028c50
        /*093c*/ 	.short	0x010a
        /*093e*/ 	.byte	0x3f
	.zero		1


	//   ....[33]....
        /*0940*/ 	.word	0x00006ce0
        /*0944*/ 	.word	0x000000ff
        /*0948*/ 	.word	0x00000000
        /*094c*/ 	.short	0x0101
        /*094e*/ 	.byte	0x0e
	.zero		1


	//   ....[34]....
        /*0950*/ 	.word	0x00007010
        /*0954*/ 	.word	0x000000ff
        /*0958*/ 	.word	0x00028c30
        /*095c*/ 	.short	0x010a
        /*095e*/ 	.byte	0x19
	.zero		1


	//   ....[35]....
        /*0960*/ 	.word	0x00007050
        /*0964*/ 	.word	0x000000ff
        /*0968*/ 	.word	0x00028c30
        /*096c*/ 	.short	0x010a
        /*096e*/ 	.byte	0x19
	.zero		1


	//   ....[36]....
        /*0970*/ 	.word	0x00007500
        /*0974*/ 	.word	0x000000ff
        /*0978*/ 	.word	0x00000000
        /*097c*/ 	.short	0x0101
        /*097e*/ 	.byte	0x06
	.zero		1


	//   ....[37]....
        /*0980*/ 	.word	0x00009680
        /*0984*/ 	.word	0x000000ff
        /*0988*/ 	.word	0x00028c50
        /*098c*/ 	.short	0x010a
        /*098e*/ 	.byte	0x19
	.zero		1


	//   ....[38]....
        /*0990*/ 	.word	0x000096c0
        /*0994*/ 	.word	0x000000ff
        /*0998*/ 	.word	0x00028c50
        /*099c*/ 	.short	0x010a
        /*099e*/ 	.byte	0x19
	.zero		1


	//   ....[39]....
        /*09a0*/ 	.word	0x00009980
        /*09a4*/ 	.word	0x000000ff
        /*09a8*/ 	.word	0x00000000
        /*09ac*/ 	.short	0x0101
        /*09ae*/ 	.byte	0x19
	.zero		1


	//   ....[40]....
        /*09b0*/ 	.word	0x00009d40
        /*09b4*/ 	.word	0x000000ff
        /*09b8*/ 	.word	0x00028c30
        /*09bc*/ 	.short	0x010a
        /*09be*/ 	.byte	0x15
	.zero		1


	//   ....[41]....
        /*09c0*/ 	.word	0x00009d80
        /*09c4*/ 	.word	0x000000ff
        /*09c8*/ 	.word	0x00028c30
        /*09cc*/ 	.short	0x010a
        /*09ce*/ 	.byte	0x15
	.zero		1


	//   ....[42]....
        /*09d0*/ 	.word	0x0000a130
        /*09d4*/ 	.word	0x000000ff
        /*09d8*/ 	.word	0x00000000
        /*09dc*/ 	.short	0x0101
        /*09de*/ 	.byte	0x06
	.zero		1


	//   ....[43]....
        /*09e0*/ 	.word	0x0000b620
        /*09e4*/ 	.word	0x000000ff
        /*09e8*/ 	.word	0x00028c50
        /*09ec*/ 	.short	0x010a
        /*09ee*/ 	.byte	0x15
	.zero		1


	//   ....[44]....
        /*09f0*/ 	.word	0x0000b660
        /*09f4*/ 	.word	0x000000ff
        /*09f8*/ 	.word	0x00028c50
        /*09fc*/ 	.short	0x010a
        /*09fe*/ 	.byte	0x15
	.zero		1


	//   ....[45]....
        /*0a00*/ 	.word	0x0000b900
        /*0a04*/ 	.word	0x000000ff
        /*0a08*/ 	.word	0x00000000
        /*0a0c*/ 	.short	0x0101
        /*0a0e*/ 	.byte	0x15
	.zero		1


	//   ....[46]....
        /*0a10*/ 	.word	0x0000ba70
        /*0a14*/ 	.word	0x000000ff
        /*0a18*/ 	.word	0x00028c30
        /*0a1c*/ 	.short	0x010a
        /*0a1e*/ 	.byte	0x14
	.zero		1


	//   ....[47]....
        /*0a20*/ 	.word	0x0000bab0
        /*0a24*/ 	.word	0x000000ff
        /*0a28*/ 	.word	0x00028c30
        /*0a2c*/ 	.short	0x010a
        /*0a2e*/ 	.byte	0x14
	.zero		1


	//   ....[48]....
        /*0a30*/ 	.word	0x0000bf60
        /*0a34*/ 	.word	0x000000ff
        /*0a38*/ 	.word	0x00000000
        /*0a3c*/ 	.short	0x0101
        /*0a3e*/ 	.byte	0x06
	.zero		1


	//   ....[49]....
        /*0a40*/ 	.word	0x0000e0e0
        /*0a44*/ 	.word	0x000000ff
        /*0a48*/ 	.word	0x00028c50
        /*0a4c*/ 	.short	0x010a
        /*0a4e*/ 	.byte	0x14
	.zero		1


	//   ....[50]....
        /*0a50*/ 	.word	0x0000e120
        /*0a54*/ 	.word	0x000000ff
        /*0a58*/ 	.word	0x00028c50
        /*0a5c*/ 	.short	0x010a
        /*0a5e*/ 	.byte	0x14
	.zero		1


	//   ....[51]....
        /*0a60*/ 	.word	0x0000e3e0
        /*0a64*/ 	.word	0x000000ff
        /*0a68*/ 	.word	0x00000000
        /*0a6c*/ 	.short	0x0101
        /*0a6e*/ 	.byte	0x14
	.zero		1


	//   ....[52]....
        /*0a70*/ 	.word	0x00010d60
        /*0a74*/ 	.word	0x000000ff
        /*0a78*/ 	.word	0x00000000
        /*0a7c*/ 	.short	0x0101
        /*0a7e*/ 	.byte	0x04
	.zero		1


	//   ....[53]....
        /*0a80*/ 	.word	0x00011680
        /*0a84*/ 	.word	0x000000ff
        /*0a88*/ 	.word	0x00000000
        /*0a8c*/ 	.short	0x0101
        /*0a8e*/ 	.byte	0x04
	.zero		1


	//   ....[54]....
        /*0a90*/ 	.word	0x000160d0
        /*0a94*/ 	.word	0x00000019
        /*0a98*/ 	.word	0x00028c40
        /*0a9c*/ 	.short	0x010a
        /*0a9e*/ 	.byte	0x3f
	.zero		1


	//   ....[55]....
        /*0aa0*/ 	.word	0x00016580
        /*0aa4*/ 	.word	0x00000019
        /*0aa8*/ 	.word	0x00028c30
        /*0aac*/ 	.short	0x0107
        /*0aae*/ 	.byte	0x3f
	.zero		1


	//   ....[56]....
        /*0ab0*/ 	.word	0x00016650
        /*0ab4*/ 	.word	0x00000019
        /*0ab8*/ 	.word	0x00028c30
        /*0abc*/ 	.short	0x0101
        /*0abe*/ 	.byte	0x3f
	.zero		1


	//   ....[57]....
        /*0ac0*/ 	.word	0x00016df0
        /*0ac4*/ 	.word	0x00000011
        /*0ac8*/ 	.word	0x00028c00
        /*0acc*/ 	.short	0x0107
        /*0ace*/ 	.byte	0x3f
	.zero		1


	//   ....[58]....
        /*0ad0*/ 	.word	0x00016ee0
        /*0ad4*/ 	.word	0x00000011
        /*0ad8*/ 	.word	0x00028c00
        /*0adc*/ 	.short	0x0101
        /*0ade*/ 	.byte	0x3f
	.zero		1


	//   ....[59]....
        /*0ae0*/ 	.word	0x00016f00
        /*0ae4*/ 	.word	0x00000011
        /*0ae8*/ 	.word	0x00028c20
        /*0aec*/ 	.short	0x010a
        /*0aee*/ 	.byte	0x3f
	.zero		1


	//   ....[60]....
        /*0af0*/ 	.word	0x00016f90
        /*0af4*/ 	.word	0x00000019
        /*0af8*/ 	.word	0x00028c60
        /*0afc*/ 	.short	0x010a
        /*0afe*/ 	.byte	0x3f
	.zero		1


	//   ....[61]....
        /*0b00*/ 	.word	0x00017880
        /*0b04*/ 	.word	0x00000019
        /*0b08*/ 	.word	0x00028c50
        /*0b0c*/ 	.short	0x0107
        /*0b0e*/ 	.byte	0x3f
	.zero		1


	//   ....[62]....
        /*0b10*/ 	.word	0x00017950
        /*0b14*/ 	.word	0x00000019
        /*0b18*/ 	.word	0x00028c50
        /*0b1c*/ 	.short	0x0101
        /*0b1e*/ 	.byte	0x3f
	.zero		1


	//   ....[63]....
        /*0b20*/ 	.word	0x00017cc0
        /*0b24*/ 	.word	0x00000006
        /*0b28*/ 	.word	0x00028c40
        /*0b2c*/ 	.short	0x010a
        /*0b2e*/ 	.byte	0x3f
	.zero		1


	//   ....[64]....
        /*0b30*/ 	.word	0x00017fe0
        /*0b34*/ 	.word	0x00000006
        /*0b38*/ 	.word	0x00028c30
        /*0b3c*/ 	.short	0x0107
        /*0b3e*/ 	.byte	0x3f
	.zero		1


	//   ....[65]....
        /*0b40*/ 	.word	0x000180a0
        /*0b44*/ 	.word	0x00000006
        /*0b48*/ 	.word	0x00028c30
        /*0b4c*/ 	.short	0x0101
        /*0b4e*/ 	.byte	0x3f
	.zero		1


	//   ....[66]....
        /*0b50*/ 	.word	0x000180d0
        /*0b54*/ 	.word	0x00000006
        /*0b58*/ 	.word	0x00028c60
        /*0b5c*/ 	.short	0x010a
        /*0b5e*/ 	.byte	0x3f
	.zero		1


	//   ....[67]....
        /*0b60*/ 	.word	0x00018780
        /*0b64*/ 	.word	0x00000006
        /*0b68*/ 	.word	0x00028c50
        /*0b6c*/ 	.short	0x0107
        /*0b6e*/ 	.byte	0x3f
	.zero		1


	//   ....[68]....
        /*0b70*/ 	.word	0x00018840
        /*0b74*/ 	.word	0x00000006
        /*0b78*/ 	.word	0x00028c50
        /*0b7c*/ 	.short	0x0101
        /*0b7e*/ 	.byte	0x3f
	.zero		1


	//   ....[69]....
        /*0b80*/ 	.word	0x00019ad0
        /*0b84*/ 	.word	0x00000007
        /*0b88*/ 	.word	0x00028c20
        /*0b8c*/ 	.short	0x010a
        /*0b8e*/ 	.byte	0x3f
	.zero		1


	//   ....[70]....
        /*0b90*/ 	.word	0x00019c50
        /*0b94*/ 	.word	0x00000005
        /*0b98*/ 	.word	0x00028c40
        /*0b9c*/ 	.short	0x010a
        /*0b9e*/ 	.byte	0x3f
	.zero		1


	//   ....[71]....
        /*0ba0*/ 	.word	0x00019cf0
        /*0ba4*/ 	.word	0x00000003
        /*0ba8*/ 	.word	0x00028c40
        /*0bac*/ 	.short	0x010a
        /*0bae*/ 	.byte	0x3f
	.zero		1


	//   ....[72]....
        /*0bb0*/ 	.word	0x00019d30
        /*0bb4*/ 	.word	0x00000005
        /*0bb8*/ 	.word	0x00028c60
        /*0bbc*/ 	.short	0x010a
        /*0bbe*/ 	.byte	0x3f
	.zero		1


	//   ....[73]....
        /*0bc0*/ 	.word	0x00019d70
        /*0bc4*/ 	.word	0x00000003
        /*0bc8*/ 	.word	0x00028c60
        /*0bcc*/ 	.short	0x010a
        /*0bce*/ 	.byte	0x3f
	.zero		1


	//   ....[74]....
        /*0bd0*/ 	.word	0x00019de0
        /*0bd4*/ 	.word	0x00000003
        /*0bd8*/ 	.word	0x00028c50
        /*0bdc*/ 	.short	0x010a
        /*0bde*/ 	.byte	0x3f
	.zero		1


	//   ....[75]....
        /*0be0*/ 	.word	0x00019e40
        /*0be4*/ 	.word	0x00000003
        /*0be8*/ 	.word	0x00028c50
        /*0bec*/ 	.short	0x010a
        /*0bee*/ 	.byte	0x3f
	.zero		1


	//   ....[76]....
        /*0bf0*/ 	.word	0x00019ea0
        /*0bf4*/ 	.word	0x00000003
        /*0bf8*/ 	.word	0x00028c00
        /*0bfc*/ 	.short	0x010a
        /*0bfe*/ 	.byte	0x3f
	.zero		1


	//   ....[77]....
        /*0c00*/ 	.word	0x00019ef0
        /*0c04*/ 	.word	0x00000007
        /*0c08*/ 	.word	0x00028c30
        /*0c0c*/ 	.short	0x010a
        /*0c0e*/ 	.byte	0x3f
	.zero		1


	//   ....[78]....
        /*0c10*/ 	.word	0x00019f40
        /*0c14*/ 	.word	0x00000007
        /*0c18*/ 	.word	0x00028c50
        /*0c1c*/ 	.short	0x010a
        /*0c1e*/ 	.byte	0x3f
	.zero		1


	//   ....[79]....
        /*0c20*/ 	.word	0x00019fa0
        /*0c24*/ 	.word	0x00000006
        /*0c28*/ 	.word	0x00028c30
        /*0c2c*/ 	.short	0x010a
        /*0c2e*/ 	.byte	0x3f
	.zero		1


	//   ....[80]....
        /*0c30*/ 	.word	0x0001a000
        /*0c34*/ 	.word	0x00000008
        /*0c38*/ 	.word	0x00028c50
        /*0c3c*/ 	.short	0x010a
        /*0c3e*/ 	.byte	0x3f
	.zero		1


	//   ....[81]....
        /*0c40*/ 	.word	0x0001a060
        /*0c44*/ 	.word	0x00000006
        /*0c48*/ 	.word	0x00028c30
        /*0c4c*/ 	.short	0x010a
        /*0c4e*/ 	.byte	0x3f
	.zero		1


	//   ....[82]....
        /*0c50*/ 	.word	0x0001a0c0
        /*0c54*/ 	.word	0x00000008
        /*0c58*/ 	.word	0x00028c50
        /*0c5c*/ 	.short	0x010a
        /*0c5e*/ 	.byte	0x3f
	.zero		1


	//   ....[83]....
        /*0c60*/ 	.word	0x0001a120
        /*0c64*/ 	.word	0x00000006
        /*0c68*/ 	.word	0x00028c30
        /*0c6c*/ 	.short	0x010a
        /*0c6e*/ 	.byte	0x3f
	.zero		1


	//   ....[84]....
        /*0c70*/ 	.word	0x0001a180
        /*0c74*/ 	.word	0x00000008
        /*0c78*/ 	.word	0x00028c50
        /*0c7c*/ 	.short	0x010a
        /*0c7e*/ 	.byte	0x3f
	.zero		1


	//   ....[85]....
        /*0c80*/ 	.word	0x0001a2a0
        /*0c84*/ 	.word	0x00000019
        /*0c88*/ 	.word	0x00028c40
        /*0c8c*/ 	.short	0x010a
        /*0c8e*/ 	.byte	0x3f
	.zero		1


	//   ....[86]....
        /*0c90*/ 	.word	0x0001ad40
        /*0c94*/ 	.word	0x00000011
        /*0c98*/ 	.word	0x00028c20
        /*0c9c*/ 	.short	0x010a
        /*0c9e*/ 	.byte	0x3f
	.zero		1


	//   ....[87]....
        /*0ca0*/ 	.word	0x0001ad90
        /*0ca4*/ 	.word	0x00000019
        /*0ca8*/ 	.word	0x00028c60
        /*0cac*/ 	.short	0x010a
        /*0cae*/ 	.byte	0x3f
	.zero		1


	//   ....[88]....
        /*0cb0*/ 	.word	0x0001b680
        /*0cb4*/ 	.word	0x00000006
        /*0cb8*/ 	.word	0x00028c40
        /*0cbc*/ 	.short	0x010a
        /*0cbe*/ 	.byte	0x3f
	.zero		1


	//   ....[89]....
        /*0cc0*/ 	.word	0x0001bb40
        /*0cc4*/ 	.word	0x00000006
        /*0cc8*/ 	.word	0x00028c60
        /*0ccc*/ 	.short	0x010a
        /*0cce*/ 	.byte	0x3f
	.zero		1


	//   ....[90]....
        /*0cd0*/ 	.word	0x0001ccd0
        /*0cd4*/ 	.word	0x00000007
        /*0cd8*/ 	.word	0x00028c20
        /*0cdc*/ 	.short	0x010a
        /*0cde*/ 	.byte	0x3f
	.zero		1


	//   ....[91]....
        /*0ce0*/ 	.word	0x0001ce70
        /*0ce4*/ 	.word	0x00000005
        /*0ce8*/ 	.word	0x00028c40
        /*0cec*/ 	.short	0x010a
        /*0cee*/ 	.byte	0x3f
	.zero		1


	//   ....[92]....
        /*0cf0*/ 	.word	0x0001cec0
        /*0cf4*/ 	.word	0x00000003
        /*0cf8*/ 	.word	0x00028c40
        /*0cfc*/ 	.short	0x010a
        /*0cfe*/ 	.byte	0x3f
	.zero		1


	//   ....[93]....
        /*0d00*/ 	.word	0x0001cf10
        /*0d04*/ 	.word	0x00000005
        /*0d08*/ 	.word	0x00028c60
        /*0d0c*/ 	.short	0x010a
        /*0d0e*/ 	.byte	0x3f
	.zero		1


	//----- nvinfo : EIATTR_NUM_MBARRIERS
	.align		4
.L_378:
        /*0d10*/ 	.byte	0x03, 0x38
        /*0d12*/ 	.short	0x0016


	//----- nvinfo : EIATTR_EXIT_INSTR_OFFSETS
	.align		4
        /*0d14*/ 	.byte	0x04, 0x1c
        /*0d16*/ 	.short	(.L_380 - .L_379)


	//   ....[0]....
.L_379:
        /*0d18*/ 	.word	0x00000970


	//   ....[1]....
        /*0d1c*/ 	.word	0x000138c0


	//   ....[2]....
        /*0d20*/ 	.word	0x00019dc0


	//----- nvinfo : EIATTR_MAX_THREADS
	.align		4
.L_380:
        /*0d24*/ 	.byte	0x04, 0x05
        /*0d26*/ 	.short	(.L_382 - .L_381)
.L_381:
        /*0d28*/ 	.word	0x00000180
        /*0d2c*/ 	.word	0x00000001
        /*0d30*/ 	.word	0x00000001


	//----- nvinfo : EIATTR_CRS_STACK_SIZE
	.align		4
.L_382:
        /*0d34*/ 	.byte	0x04, 0x1e
        /*0d36*/ 	.short	(.L_384 - .L_383)
.L_383:
        /*0d38*/ 	.word	0x00000000


	//----- nvinfo : EIATTR_CBANK_PARAM_SIZE
	.align		4
.L_384:
        /*0d3c*/ 	.byte	0x03, 0x19
        /*0d3e*/ 	.short	0x0af0


	//----- nvinfo : EIATTR_PARAM_CBANK
	.align		4
        /*0d40*/ 	.byte	0x04, 0x0a
        /*0d42*/ 	.short	(.L_386 - .L_385)
	.align		4
.L_385:
        /*0d44*/ 	.word	index@(.nv.constant0._ZN7cutlass13device_kernelIN5flash11enable_sm90INS1_16FlashAttnFwdSm90INS1_25CollectiveMainloopFwdSm90ILi2EN4cute5tupleIJNS5_1CILi1EEES8_S8_EEENS6_IJNS7_ILi64EEESA_SA_EEELi512ENS_10bfloat16_tEfNS_4arch4Sm90ELb0ELb1ELb1ELb1ELb1ELb0ELb0ELb0ELb0ELb1ELb1ELb0EEENS1_21CollectiveEpilogueFwdINS6_IJSA_NS7_ILi512EEESA_EEES9_SC_SE_Li256ELb1ELb1ELb1ELb0EEENS1_36VarlenDynamicPersistentTileSchedulerILi64ELi64ELi256ELi128ELb1ELb1ELb1ELb1ELb0ELb1EEEEEEEEEvNT_6ParamsE)
        /*0d48*/ 	.short	0x0210
        /*0d4a*/ 	.short	0x0af0


	//----- nvinfo : EIATTR_SW_WAR
	.align		4
.L_386:
        /*0d4c*/ 	.byte	0x04, 0x36
        /*0d4e*/ 	.short	(.L_388 - .L_387)
.L_387:
        /*0d50*/ 	.word	0x00000008
.L_388:


//--------------------- .nv.info._ZN7cutlass13device_kernelIN5flash11enable_sm90INS1_16FlashAttnFwdSm90INS1_25CollectiveMainloopFwdSm90ILi2EN4cute5tupleIJNS5_1CILi1EEES8_S8_EEENS6_IJNS7_ILi64EEESA_SA_EEELi512ENS_10bfloat16_tEfNS_4arch4Sm90ELb0ELb1ELb1ELb1ELb1ELb1ELb0ELb0ELb0ELb1ELb1ELb0EEENS1_21CollectiveEpilogueFwdINS6_IJSA_NS7_ILi512EEESA_EEES9_SC_SE_Li256ELb1ELb1ELb1ELb0EEENS1_36VarlenDynamicPersistentTileSchedulerILi64ELi64ELi256ELi128ELb1ELb1ELb1ELb1ELb0ELb1EEEEEEEEEvNT_6ParamsE --------------------------
	.section	.nv.info._ZN7cutlass13device_kernelIN5flash11enable_sm90INS1_16FlashAttnFwdSm90INS1_25CollectiveMainloopFwdSm90ILi2EN4cute5tupleIJNS5_1CILi1EEES8_S8_EEENS6_IJNS7_ILi64EEESA_SA_EEELi512ENS_10bfloat16_tEfNS_4arch4Sm90ELb0ELb1ELb1ELb1ELb1ELb1ELb0ELb0ELb0ELb1ELb1ELb0EEENS1_21CollectiveEpilogueFwdINS6_IJSA_NS7_ILi512EEESA_EEES9_SC_SE_Li256ELb1ELb1ELb1ELb0EEENS1_36VarlenDynamicPersistentTileSchedulerILi64ELi64ELi256ELi128ELb1ELb1ELb1ELb1ELb0ELb1EEEEEEEEEvNT_6ParamsE,"",@"SHT_CUDA_INFO"
	.sectionflags	@""
	.align	4


	//----- nvinfo : EIATTR_CUDA_API_VERSION
	.align		4
        /*0000*/ 	.byte	0x04, 0x37
        /*0002*/ 	.short	(.L_390 - .L_389)
.L_389:
        /*0004*/ 	.word	0x00000082


	//----- nvinfo : EIATTR_KPARAM_INFO
	.align		4
.L_390:
        /*0008*/ 	.byte	0x04, 0x17
        /*000a*/ 	.short	(.L_392 - .L_391)
.L_391:
        /*000c*/ 	.word	0x00000000
        /*0010*/ 	.short	0x0000
        /*0012*/ 	.short	0x0070
        /*0014*/ 	.byte	0x00, 0xf0, 0x01, 0x2a


	//----- nvinfo : EIATTR_SPARSE_MMA_MASK
	.align		4
.L_392:
        /*0018*/ 	.byte	0x03, 0x50
        /*001a*/ 	.short	0x0000


	//----- nvinfo : EIATTR_MAXREG_COUNT
	.align		4
        /*001c*/ 	.byte	0x03, 0x1b
        /*001e*/ 	.short	0x00a8


	//----- nvinfo : EIATTR_NUM_BARRIERS
	.align		4
        /*0020*/ 	.byte	0x02, 0x4c
        /*0022*/ 	.byte	0x10
	.zero		1


	//----- nvinfo : EIATTR_EXTERNS
	.align		4
        /*0024*/ 	.byte	0x04, 0x0f
        /*0026*/ 	.short	(.L_394 - .L_393)


	//   ....[0]....
	.align		4
.L_393:
        /*0028*/ 	.word	index@(__assertfail)


	//----- nvinfo : EIATTR_ANNOTATIONS
	.align		4
.L_394:
        /*002c*/ 	.byte	0x04, 0x55
        /*002e*/ 	.short	(.L_396 - .L_395)


	//   ....[0]....
.L_395:
        /* <DEDUP_REMOVED lines=52> */


	//----- nvinfo : EIATTR_MERCURY_ISA_VERSION
	.align		4
.L_396:
        /*0358*/ 	.byte	0x03, 0x5f
        /*035a*/ 	.short	0x0101


	//----- nvinfo : EIATTR_UNUSED_LOAD_BYTE_OFFSET
	.align		4
        /*035c*/ 	.byte	0x04, 0x44
        /*035e*/ 	.short	(.L_398 - .L_397)


	//   ....[0]....
.L_397:
        /*0360*/ 	.word	0x00000a20
        /*0364*/ 	.word	0x0000fff0


	//   ....[1]....
        /*0368*/ 	.word	0x00015f50
        /*036c*/ 	.word	0x0000fff0


	//----- nvinfo : EIATTR_INT_WARP_WIDE_INSTR_OFFSETS
	.align		4
.L_398:
        /*0370*/ 	.byte	0x04, 0x31
        /*0372*/ 	.short	(.L_400 - .L_399)


	//   ....[0]....
.L_399:
        /*0374*/ 	.word	0x00000130


	//   ....[1]....
        /*0378*/ 	.word	0x00000170


	//   ....[2]....
        /*037c*/ 	.word	0x000001e0


	//   ....[3]....
        /*0380*/ 	.word	0x0001ec90


	//   ....[4]....
        /*0384*/ 	.word	0x0001ed20


	//   ....[5]....
        /*0388*/ 	.word	0x000221e0


	//   ....[6]....
        /*038c*/ 	.word	0x00022270


	//----- nvinfo : EIATTR_COOP_GROUP_MASK_REGIDS
	.align		4
.L_400:
        /*0390*/ 	.byte	0x04, 0x29
        /*0392*/ 	.short	(.L_402 - .L_401)


	//   ....[0]....
.L_401:
        /*0394*/ 	.word	0xffffffff


	//   ....[1]....
        /*0398*/ 	.word	0xffffffff


	//   ....[2]....
        /*039c*/ 	.word	0xffffffff


	//   ....[3]....
        /*03a0*/ 	.word	0xffffffff


	//   ....[4]....
        /*03a4*/ 	.word	0xffffffff


	//   ....[5]....
        /*03a8*/ 	.word	0xffffffff


	//   ....[6]....
        /*03ac*/ 	.word	0xffffffff


	//   ....[7]....
        /*03b0*/ 	.word	0xffffffff


	//   ....[8]....
        /*03b4*/ 	.word	0xffffffff


	//   ....[9]....
        /*03b8*/ 	.word	0xffffffff


	//   ....[10]....
        /*03bc*/ 	.word	0xffffffff


	//   ....[11]....
        /*03c0*/ 	.word	0xffffffff


	//   ....[12]....
        /*03c4*/ 	.word	0xffffffff


	//   ....[13]....
        /*03c8*/ 	.word	0xffffffff


	//   ....[14]....
        /*03cc*/ 	.word	0xffffffff


	//   ....[15]....
        /*03d0*/ 	.word	0xffffffff


	//   ....[16]....
        /*03d4*/ 	.word	0xffffffff


	//   ....[17]....
        /*03d8*/ 	.word	0xffffffff


	//   ....[18]....
        /*03dc*/ 	.word	0xffffffff


	//   ....[19]....
        /*03e0*/ 	.word	0xffffffff


	//   ....[20]....
        /*03e4*/ 	.word	0xffffffff


	//   ....[21]....
        /*03e8*/ 	.word	0xffffffff


	//   ....[22]....
        /*03ec*/ 	.word	0xffffffff


	//   ....[23]....
        /*03f0*/ 	.word	0xffffffff


	//   ....[24]....
        /*03f4*/ 	.word	0xffffffff


	//   ....[25]....
        /*03f8*/ 	.word	0xffffffff


	//   ....[26]....
        /*03fc*/ 	.word	0xffffffff


	//   ....[27]....
        /*0400*/ 	.word	0xffffffff


	//   ....[28]....
        /*0404*/ 	.word	0xffffffff


	//   ....[29]....
        /*0408*/ 	.word	0xffffffff


	//   ....[30]....
        /*040c*/ 	.word	0xffffffff


	//   ....[31]....
        /*0410*/ 	.word	0xffffffff


	//   ....[32]....
        /*0414*/ 	.word	0xffffffff


	//   ....[33]....
        /*0418*/ 	.word	0xffffffff


	//   ....[34]....
        /*041c*/ 	.word	0xffffffff


	//   ....[35]....
        /*0420*/ 	.word	0xffffffff


	//   ....[36]....
        /*0424*/ 	.word	0xffffffff


	//   ....[37]....
        /*0428*/ 	.word	0xffffffff


	//   ....[38]....
        /*042c*/ 	.word	0xffffffff


	//   ....[39]....
        /*0430*/ 	.word	0xffffffff


	//   ....[40]....
        /*0434*/ 	.word	0xffffffff


	//   ....[41]....
        /*0438*/ 	.word	0xffffffff


	//   ....[42]....
        /*043c*/ 	.word	0xffffffff


	//   ....[43]....
        /*0440*/ 	.word	0xffffffff


	//   ....[44]....
        /*0444*/ 	.word	0xffffffff


	//   ....[45]....
        /*0448*/ 	.word	0xffffffff


	//   ....[46]....
        /*044c*/ 	.word	0xffffffff


	//   ....[47]....
        /*0450*/ 	.word	0xffffffff


	//   ....[48]....
        /*0454*/ 	.word	0xffffffff


	//   ....[49]....
        /*0458*/ 	.word	0xffffffff


	//   ....[50]....
        /*045c*/ 	.word	0xffffffff


	//   ....[51]....
        /*0460*/ 	.word	0xffffffff


	//   ....[52]....
        /*0464*/ 	.word	0xffffffff


	//   ....[53]....
        /*0468*/ 	.word	0xffffffff


	//   ....[54]....
        /*046c*/ 	.word	0xffffffff


	//   ....[55]....
        /*0470*/ 	.word	0xffffffff


	//   ....[56]....
        /*0474*/ 	.word	0xffffffff


	//   ....[57]....
        /*0478*/ 	.word	0xffffffff


	//   ....[58]....
        /*047c*/ 	.word	0xffffffff


	//   ....[59]....
        /*0480*/ 	.word	0xffffffff


	//   ....[60]....
        /*0484*/ 	.word	0xffffffff


	//   ....[61]....
        /*0488*/ 	.word	0xffffffff


	//   ....[62]....
        /*048c*/ 	.word	0xffffffff


	//   ....[63]....
        /*0490*/ 	.word	0xffffffff


	//   ....[64]....
        /*0494*/ 	.word	0xffffffff


	//   ....[65]....
        /*0498*/ 	.word	0xffffffff


	//   ....[66]....
        /*049c*/ 	.word	0xffffffff


	//   ....[67]....
        /*04a0*/ 	.word	0xffffffff


	//   ....[68]....
        /*04a4*/ 	.word	0xffffffff


	//   ....[69]....
        /*04a8*/ 	.word	0xffffffff


	//   ....[70]....
        /*04ac*/ 	.word	0xffffffff


	//   ....[71]....
        /*04b0*/ 	.word	0xffffffff


	//   ....[72]....
        /*04b4*/ 	.word	0xffffffff


	//   ....[73]....
        /*04b8*/ 	.word	0xffffffff


	//   ....[74]....
        /*04bc*/ 	.word	0xffffffff


	//   ....[75]....
        /*04c0*/ 	.word	0xffffffff


	//   ....[76]....
        /*04c4*/ 	.word	0xffffffff


	//   ....[77]....
        /*04c8*/ 	.word	0xffffffff


	//   ....[78]....
        /*04cc*/ 	.word	0xffffffff


	//   ....[79]....
        /*04d0*/ 	.word	0xffffffff


	//   ....[80]....
        /*04d4*/ 	.word	0xffffffff


	//   ....[81]....
        /*04d8*/ 	.word	0xffffffff


	//   ....[82]....
        /*04dc*/ 	.word	0xffffffff


	//   ....[83]....
        /*04e0*/ 	.word	0xffffffff


	//   ....[84]....
        /*04e4*/ 	.word	0xffffffff


	//   ....[85]....
        /*04e8*/ 	.word	0xffffffff


	//   ....[86]....
        /*04ec*/ 	.word	0xffffffff


	//   ....[87]....
        /*04f0*/ 	.word	0xffffffff


	//   ....[88]....
        /*04f4*/ 	.word	0xffffffff


	//   ....[89]....
        /*04f8*/ 	.word	0xffffffff


	//   ....[90]....
        /*04fc*/ 	.word	0xffffffff


	//   ....[91]....
        /*0500*/ 	.word	0xffffffff


	//   ....[92]....
        /*0504*/ 	.word	0xffffffff


	//   ....[93]....
        /*0508*/ 	.word	0xffffffff


	//   ....[94]....
        /*050c*/ 	.word	0xffffffff


	//   ....[95]....
        /*0510*/ 	.word	0xffffffff


	//   ....[96]....
        /*0514*/ 	.word	0xffffffff


	//   ....[97]....
        /*0518*/ 	.word	0xffffffff


	//   ....[98]....
        /*051c*/ 	.word	0xffffffff


	//   ....[99]....
        /*0520*/ 	.word	0xffffffff


	//   ....[100]....
        /*0524*/ 	.word	0xffffffff


	//   ....[101]....
        /*0528*/ 	.word	0xffffffff


	//   ....[102]....
        /*052c*/ 	.word	0xffffffff


	//   ....[103]....
        /*0530*/ 	.word	0xffffffff


	//   ....[104]....
        /*0534*/ 	.word	0xffffffff


	//   ....[105]....
        /*0538*/ 	.word	0xffffffff


	//   ....[106]....
        /*053c*/ 	.word	0xffffffff


	//   ....[107]....
        /*0540*/ 	.word	0xffffffff


	//   ....[108]....
        /*0544*/ 	.word	0xffffffff


	//   ....[109]....
        /*0548*/ 	.word	0xffffffff


	//   ....[110]....
        /*054c*/ 	.word	0xffffffff


	//   ....[111]....
        /*0550*/ 	.word	0xffffffff


	//   ....[112]....
        /*0554*/ 	.word	0xffffffff


	//   ....[113]....
        /*0558*/ 	.word	0xffffffff


	//   ....[114]....
        /*055c*/ 	.word	0xffffffff


	//   ....[115]....
        /*0560*/ 	.word	0xffffffff


	//   ....[116]....
        /*0564*/ 	.word	0xffffffff


	//   ....[117]....
        /*0568*/ 	.word	0xffffffff


	//   ....[118]....
        /*056c*/ 	.word	0xffffffff


	//   ....[119]....
        /*0570*/ 	.word	0xffffffff


	//   ....[120]....
        /*0574*/ 	.word	0xffffffff


	//   ....[121]....
        /*0578*/ 	.word	0xffffffff


	//   ....[122]....
        /*057c*/ 	.word	0xffffffff


	//   ....[123]....
        /*0580*/ 	.word	0xffffffff


	//   ....[124]....
        /*0584*/ 	.word	0xffffffff


	//   ....[125]....
        /*0588*/ 	.word	0xffffffff


	//   ....[126]....
        /*058c*/ 	.word	0xffffffff


	//   ....[127]....
        /*0590*/ 	.word	0xffffffff


	//   ....[128]....
        /*0594*/ 	.word	0xffffffff


	//   ....[129]....
        /*0598*/ 	.word	0xffffffff


	//   ....[130]....
        /*059c*/ 	.word	0xffffffff


	//   ....[131]....
        /*05a0*/ 	.word	0xffffffff


	//   ....[132]....
        /*05a4*/ 	.word	0xffffffff


	//   ....[133]....
        /*05a8*/ 	.word	0xffffffff


	//   ....[134]....
        /*05ac*/ 	.word	0xffffffff


	//   ....[135]....
        /*05b0*/ 	.word	0xffffffff


	//   ....[136]....
        /*05b4*/ 	.word	0xffffffff


	//   ....[137]....
        /*05b8*/ 	.word	0xffffffff


	//   ....[138]....
        /*05bc*/ 	.word	0xffffffff


	//   ....[139]....
        /*05c0*/ 	.word	0xffffffff


	//   ....[140]....
        /*05c4*/ 	.word	0xffffffff


	//   ....[141]....
        /*05c8*/ 	.word	0xffffffff


	//   ....[142]....
        /*05cc*/ 	.word	0xffffffff


	//   ....[143]....
        /*05d0*/ 	.word	0xffffffff


	//   ....[144]....
        /*05d4*/ 	.word	0xffffffff


	//   ....[145]....
        /*05d8*/ 	.word	0xffffffff


	//   ....[146]....
        /*05dc*/ 	.word	0xffffffff


	//   ....[147]....
        /*05e0*/ 	.word	0xffffffff


	//   ....[148]....
        /*05e4*/ 	.word	0xffffffff


	//   ....[149]....
        /*05e8*/ 	.word	0xffffffff


	//   ....[150]....
        /*05ec*/ 	.word	0xffffffff


	//   ....[151]....
        /*05f0*/ 	.word	0xffffffff


	//   ....[152]....
        /*05f4*/ 	.word	0xffffffff


	//   ....[153]....
        /*05f8*/ 	.word	0xffffffff


	//   ....[154]....
        /*05fc*/ 	.word	0xffffffff


	//   ....[155]....
        /*0600*/ 	.word	0xffffffff


	//   ....[156]....
        /*0604*/ 	.word	0xffffffff


	//   ....[157]....
        /*0608*/ 	.word	0x0500000f


	//   ....[158]....
        /*060c*/ 	.word	0x0500000f


	//   ....[159]....
        /*0610*/ 	.word	0x0500000f


	//   ....[160]....
        /*0614*/ 	.word	0x0500000f


	//   ....[161]....
        /*0618*/ 	.word	0x0500000f


	//   ....[162]....
        /*061c*/ 	.word	0x0500000f


	//   ....[163]....
        /*0620*/ 	.word	0x0500000f


	//   ....[164]....
        /*0624*/ 	.word	0x0500000f


	//   ....[165]....
        /*0628*/ 	.word	0x0500000f


	//   ....[166]....
        /*062c*/ 	.word	0x0500000f


	//   ....[167]....
        /*0630*/ 	.word	0x0500000f


	//   ....[168]....
        /*0634*/ 	.word	0x0500000f


	//   ....[169]....
        /*0638*/ 	.word	0x0500000f


	//   ....[170]....
        /*063c*/ 	.word	0x0500000f


	//   ....[171]....
        /*0640*/ 	.word	0x0500000f


	//   ....[172]....
        /*0644*/ 	.word	0x0500000f


	//   ....[173]....
        /*0648*/ 	.word	0x0500000f


	//   ....[174]....
        /*064c*/ 	.word	0x0500000f


	//   ....[175]....
        /*0650*/ 	.word	0x0500000f


	//   ....[176]....
        /*0654*/ 	.word	0x0500000f


	//   ....[177]....
        /*0658*/ 	.word	0x0500000f


	//   ....[178]....
        /*065c*/ 	.word	0x0500000f


	//   ....[179]....
        /*0660*/ 	.word	0x0500000f


	//   ....[180]....
        /*0664*/ 	.word	0x0500000f


	//   ....[181]....
        /*0668*/ 	.word	0x0500000f


	//   ....[182]....
        /*066c*/ 	.word	0x0500000f


	//   ....[183]....
        /*0670*/ 	.word	0x0500000f


	//   ....[184]....
        /*0674*/ 	.word	0x0500000f


	//   ....[185]....
        /*0678*/ 	.word	0x0500000f


	//   ....[186]....
        /*067c*/ 	.word	0x0500000f


	//   ....[187]....
        /*0680*/ 	.word	0x0500000f


	//   ....[188]....
        /*0684*/ 	.word	0x0500000f


	//   ....[189]....
        /*0688*/ 	.word	0x0500000f


	//   ....[190]....
        /*068c*/ 	.word	0x0500000f


	//   ....[191]....
        /*0690*/ 	.word	0x0500000f


	//   ....[192]....
        /*0694*/ 	.word	0x0500000f


	//   ....[193]....
        /*0698*/ 	.word	0x0500000f


	//   ....[194]....
        /*069c*/ 	.word	0x0500000f


	//   ....[195]....
        /*06a0*/ 	.word	0x0500000f


	//   ....[196]....
        /*06a4*/ 	.word	0x0500000f


	//   ....[197]....
        /*06a8*/ 	.word	0x0500000f


	//   ....[198]....
        /*06ac*/ 	.word	0x0500000f


	//   ....[199]....
        /*06b0*/ 	.word	0x0500000f


	//   ....[200]....
        /*06b4*/ 	.word	0x0500000f


	//   ....[201]....
        /*06b8*/ 	.word	0x0500000f


	//   ....[202]....
        /*06bc*/ 	.word	0x0500000f


	//   ....[203]....
        /*06c0*/ 	.word	0x0500000f


	//   ....[204]....
        /*06c4*/ 	.word	0x0500000f


	//   ....[205]....
        /*06c8*/ 	.word	0x0500000f


	//   ....[206]....
        /*06cc*/ 	.word	0x0500000f


	//   ....[207]....
        /*06d0*/ 	.word	0x0500000f


	//   ....[208]....
        /*06d4*/ 	.word	0x0500000f


	//   ....[209]....
        /*06d8*/ 	.word	0x0500000f


	//   ....[210]....
        /*06dc*/ 	.word	0x0500000f


	//   ....[211]....
        /*06e0*/ 	.word	0x0500000f


	//   ....[212]....
        /*06e4*/ 	.word	0x0500000f


	//   ....[213]....
        /*06e8*/ 	.word	0x0500000f


	//   ....[214]....
        /*06ec*/ 	.word	0x0500000f


	//   ....[215]....
        /*06f0*/ 	.word	0x0500000f


	//   ....[216]....
        /*06f4*/ 	.word	0x0500000f


	//   ....[217]....
        /*06f8*/ 	.word	0x0500000f


	//   ....[218]....
        /*06fc*/ 	.word	0x0500000f


	//   ....[219]....
        /*0700*/ 	.word	0x0500000f


	//   ....[220]....
        /*0704*/ 	.word	0x0500000f


	//   ....[221]....
        /*0708*/ 	.word	0x0500000f


	//   ....[222]....
        /*070c*/ 	.word	0x0500000f


	//   ....[223]....
        /*0710*/ 	.word	0x0500000f


	//   ....[224]....
        /*0714*/ 	.word	0x0500000f


	//   ....[225]....
        /*0718*/ 	.word	0x0500000f


	//   ....[226]....
        /*071c*/ 	.word	0x0500000f


	//   ....[227]....
        /*0720*/ 	.word	0x0500000f


	//   ....[228]....
        /*0724*/ 	.word	0x0500000f


	//   ....[229]....
        /*0728*/ 	.word	0x0500000f


	//   ....[230]....
        /*072c*/ 	.word	0x0500000f


	//   ....[231]....
        /*0730*/ 	.word	0x0500000f


	//   ....[232]....
        /*0734*/ 	.word	0x0500000f


	//   ....[233]....
        /*0738*/ 	.word	0x0500000f


	//   ....[234]....
        /*073c*/ 	.word	0x0500000f


	//   ....[235]....
        /*0740*/ 	.word	0x0500000f


	//   ....[236]....
        /*0744*/ 	.word	0x0500000f


	//   ....[237]....
        /*0748*/ 	.word	0x0500000f


	//   ....[238]....
        /*074c*/ 	.word	0x0500000f


	//   ....[239]....
        /*0750*/ 	.word	0x0500000f


	//----- nvinfo : EIATTR_COOP_GROUP_INSTR_OFFSETS
	.align		4
.L_402:
        /*0754*/ 	.byte	0x04, 0x28
        /*0756*/ 	.short	(.L_404 - .L_403)


	//   ....[0]....
.L_403:
        /*0758*/ 	.word	0x00000060


	//   ....[1]....
        /*075c*/ 	.word	0x00000140


	//   ....[2]....
        /*0760*/ 	.word	0x00000190


	//   ....[3]....
        /*0764*/ 	.word	0x00000380


	//   ....[4]....
        /*0768*/ 	.word	0x000004e0


	//   ....[5]....
        /*076c*/ 	.word	0x00000600


	//   ....[6]....
        /*0770*/ 	.word	0x00000760


	//   ....[7]....
        /*0774*/ 	.word	0x00003520


	//   ....[8]....
        /*0778*/ 	.word	0x00003530


	//   ....[9]....
        /*077c*/ 	.word	0x00003fc0


	//   ....[10]....
        /*0780*/ 	.word	0x00003fd0


	//   ....[11]....
        /*0784*/ 	.word	0x00004990


	//   ....[12]....
        /*0788*/ 	.word	0x000049a0


	//   ....[13]....
        /*078c*/ 	.word	0x00004d60


	//   ....[14]....
        /*0790*/ 	.word	0x00004d70


	//   ....[15]....
        /*0794*/ 	.word	0x000061b0


	//   ....[16]....
        /*0798*/ 	.word	0x00008700


	//   ....[17]....
        /*079c*/ 	.word	0x00008e70


	//   ....[18]....
        /*07a0*/ 	.word	0x00008e80


	//   ....[19]....
        /*07a4*/ 	.word	0x00008e90


	//   ....[20]....
        /*07a8*/ 	.word	0x00008ea0


	//   ....[21]....
        /*07ac*/ 	.word	0x000091c0


	//   ....[22]....
        /*07b0*/ 	.word	0x000091d0


	//   ....[23]....
        /*07b4*/ 	.word	0x000091e0


	//   ....[24]....
        /*07b8*/ 	.word	0x000091f0


	//   ....[25]....
        /*07bc*/ 	.word	0x0000a540


	//   ....[26]....
        /*07c0*/ 	.word	0x0000a560


	//   ....[27]....
        /*07c4*/ 	.word	0x0000a570


	//   ....[28]....
        /*07c8*/ 	.word	0x0000a580


	//   ....[29]....
        /*07cc*/ 	.word	0x0000a660


	//   ....[30]....
        /*07d0*/ 	.word	0x0000a680


	//   ....[31]....
        /*07d4*/ 	.word	0x0000a690


	//   ....[32]....
        /*07d8*/ 	.word	0x0000a710


	//   ....[33]....
        /*07dc*/ 	.word	0x0000c110


	//   ....[34]....
        /*07e0*/ 	.word	0x0000c920


	//   ....[35]....
        /*07e4*/ 	.word	0x0000cfe0


	//   ....[36]....
        /*07e8*/ 	.word	0x0000d010


	//   ....[37]....
        /*07ec*/ 	.word	0x0000d220


	//   ....[38]....
        /*07f0*/ 	.word	0x0000d280


	//   ....[39]....
        /*07f4*/ 	.word	0x0000dc00


	//   ....[40]....
        /*07f8*/ 	.word	0x0000e550


	//   ....[41]....
        /*07fc*/ 	.word	0x0000e940


	//   ....[42]....
        /*0800*/ 	.word	0x0000f1b0


	//   ....[43]....
        /*0804*/ 	.word	0x0000f2c0


	//   ....[44]....
        /*0808*/ 	.word	0x0000f700


	//   ....[45]....
        /*080c*/ 	.word	0x0000f760


	//   ....[46]....
        /*0810*/ 	.word	0x000108d0


	//   ....[47]....
        /*0814*/ 	.word	0x000114b0


	//   ....[48]....
        /*0818*/ 	.word	0x00011510


	//   ....[49]....
        /*081c*/ 	.word	0x00011d20


	//   ....[50]....
        /*0820*/ 	.word	0x00011d90


	//   ....[51]....
        /*0824*/ 	.word	0x00012a40


	//   ....[52]....
        /*0828*/ 	.word	0x00013180


	//   ....[53]....
        /*082c*/ 	.word	0x000135b0


	//   ....[54]....
        /*0830*/ 	.word	0x00013c90


	//   ....[55]....
        /*0834*/ 	.word	0x00013d80


	//   ....[56]....
        /*0838*/ 	.word	0x00014180


	//   ....[57]....
        /*083c*/ 	.word	0x000141e0


	//   ....[58]....
        /*0840*/ 	.word	0x00015370


	//   ....[59]....
        /*0844*/ 	.word	0x00015480


	//   ....[60]....
        /*0848*/ 	.word	0x000154a0


	//   ....[61]....
        /*084c*/ 	.word	0x00015610


	//   ....[62]....
        /*0850*/ 	.word	0x000157e0


	//   ....[63]....
        /*0854*/ 	.word	0x00016c60


	//   ....[64]....
        /*0858*/ 	.word	0x00017010


	//   ....[65]....
        /*085c*/ 	.word	0x00017020


	//   ....[66]....
        /*0860*/ 	.word	0x00017030


	//   ....[67]....
        /*0864*/ 	.word	0x00017040


	//   ....[68]....
        /*0868*/ 	.word	0x00017d70


	//   ....[69]....
        /*086c*/ 	.word	0x00017d90


	//   ....[70]....
        /*0870*/ 	.word	0x00018030


	//   ....[71]....
        /*0874*/ 	.word	0x00018050


	//   ....[72]....
        /*0878*/ 	.word	0x00018a00


	//   ....[73]....
        /*087c*/ 	.word	0x00018a40


	//   ....[74]....
        /*0880*/ 	.word	0x000193e0


	//   ....[75]....
        /*0884*/ 	.word	0x00019400


	//   ....[76]....
        /*0888*/ 	.word	0x0001a8d0


	//   ....[77]....
        /*088c*/ 	.word	0x0001a900


	//   ....[78]....
        /*0890*/ 	.word	0x0001ab60


	//   ....[79]....
        /*0894*/ 	.word	0x0001ab80


	//   ....[80]....
        /*0898*/ 	.word	0x0001ae30


	//   ....[81]....
        /*089c*/ 	.word	0x0001b020


	//   ....[82]....
        /*08a0*/ 	.word	0x0001b050


	//   ....[83]....
        /*08a4*/ 	.word	0x0001b080


	//   ....[84]....
        /*08a8*/ 	.word	0x0001b0b0


	//   ....[85]....
        /*08ac*/ 	.word	0x0001b0e0


	//   ....[86]....
        /*08b0*/ 	.word	0x0001b110


	//   ....[87]....
        /*08b4*/ 	.word	0x0001b2a0


	//   ....[88]....
        /*08b8*/ 	.word	0x0001b2d0


	//   ....[89]....
        /*08bc*/ 	.word	0x0001b300


	//   ....[90]....
        /*08c0*/ 	.word	0x0001b330


	//   ....[91]....
        /*08c4*/ 	.word	0x0001b360


	//   ....[92]....
        /*08c8*/ 	.word	0x0001b390


	//   ....[93]....
        /*08cc*/ 	.word	0x0001b420


	//   ....[94]....
        /*08d0*/ 	.word	0x0001b450


	//   ....[95]....
        /*08d4*/ 	.word	0x0001b460


	//   ....[96]....
        /*08d8*/ 	.word	0x0001b4a0


	//   ....[97]....
        /*08dc*/ 	.word	0x0001cc60


	//   ....[98]....
        /*08e0*/ 	.word	0x0001fa50


	//   ....[99]....
        /*08e4*/ 	.word	0x0001fa70


	//   ....[100]....
        /*08e8*/ 	.word	0x0001fb00


	//   ....[101]....
        /*08ec*/ 	.word	0x0001fb20


	//   ....[102]....
        /*08f0*/ 	.word	0x0001fba0


	//   ....[103]....
        /*08f4*/ 	.word	0x0001fbc0


	//   ....[104]....
        /*08f8*/ 	.word	0x0001fbd0


	//   ....[105]....
        /*08fc*/ 	.word	0x0001fbe0


	//   ....[106]....
        /*0900*/ 	.word	0x000203d0


	//   ....[107]....
        /*0904*/ 	.word	0x00020400


	//   ....[108]....
        /*0908*/ 	.word	0x000204a0


	//   ....[109]....
        /*090c*/ 	.word	0x000204c0


	//   ....[110]....
        /*0910*/ 	.word	0x00020540


	//   ....[111]....
        /*0914*/ 	.word	0x00020560


	//   ....[112]....
        /*0918*/ 	.word	0x00020570


	//   ....[113]....
        /*091c*/ 	.word	0x00020580


	//   ....[114]....
        /*0920*/ 	.word	0x00020a00


	//   ....[115]....
        /*0924*/ 	.word	0x00020ac0


	//   ....[116]....
        /*0928*/ 	.word	0x00020c10


	//   ....[117]....
        /*092c*/ 	.word	0x00020c50


	//   ....[118]....
        /*0930*/ 	.word	0x00020c60


	//   ....[119]....
        /*0934*/ 	.word	0x00020c70


	//   ....[120]....
        /*0938*/ 	.word	0x00020dc0


	//   ....[121]....
        /*093c*/ 	.word	0x00020f10


	//   ....[122]....
        /*0940*/ 	.word	0x00021710


	//   ....[123]....
        /*0944*/ 	.word	0x00021730


	//   ....[124]....
        /*0948*/ 	.word	0x00021780


	//   ....[125]....
        /*094c*/ 	.word	0x00021790


	//   ....[126]....
        /*0950*/ 	.word	0x000217d0


	//   ....[127]....
        /*0954*/ 	.word	0x000217e0


	//   ....[128]....
        /*0958*/ 	.word	0x000217f0


	//   ....[129]....
        /*095c*/ 	.word	0x00021830


	//   ....[130]....
        /*0960*/ 	.word	0x00021b30


	//   ....[131]....
        /*0964*/ 	.word	0x00021b70


	//   ....[132]....
        /*0968*/ 	.word	0x00021b90


	//   ....[133]....
        /*096c*/ 	.word	0x00021bb0


	//   ....[134]....
        /*0970*/ 	.word	0x00021be0


	//   ....[135]....
        /*0974*/ 	.word	0x00021c00


	//   ....[136]....
        /*0978*/ 	.word	0x00021d00


	//   ....[137]....
        /*097c*/ 	.word	0x00021e50


	//   ....[138]....
        /*0980*/ 	.word	0x00022490


	//   ....[139]....
        /*0984*/ 	.word	0x000224c0


	//   ....[140]....
        /*0988*/ 	.word	0x00022520


	//   ....[141]....
        /*098c*/ 	.word	0x00022550


	//   ....[142]....
        /*0990*/ 	.word	0x00022580


	//   ....[143]....
        /*0994*/ 	.word	0x000225b0


	//   ....[144]....
        /*0998*/ 	.word	0x000225e0


	//   ....[145]....
        /*099c*/ 	.word	0x00022610


	//   ....[146]....
        /*09a0*/ 	.word	0x000227b0


	//   ....[147]....
        /*09a4*/ 	.word	0x000227e0


	//   ....[148]....
        /*09a8*/ 	.word	0x00022810


	//   ....[149]....
        /*09ac*/ 	.word	0x00022840


	//   ....[150]....
        /*09b0*/ 	.word	0x00022870


	//   ....[151]....
        /*09b4*/ 	.word	0x000228a0


	//   ....[152]....
        /*09b8*/ 	.word	0x00022960


	//   ....[153]....
        /*09bc*/ 	.word	0x00022980


	//   ....[154]....
        /*09c0*/ 	.word	0x000229a0


	//   ....[155]....
        /*09c4*/ 	.word	0x00022a00


	//   ....[156]....
        /*09c8*/ 	.word	0x00023420


	//   ....[157]....
        /*09cc*/ 	.word	0x00023740


	//   ....[158]....
        /*09d0*/ 	.word	0x000237d0


	//   ....[159]....
        /*09d4*/ 	.word	0x000238c0


	//   ....[160]....
        /*09d8*/ 	.word	0x00023950


	//   ....[161]....
        /*09dc*/ 	.word	0x00023a30


	//   ....[162]....
        /*09e0*/ 	.word	0x00023ac0


	//   ....[163]....
        /*09e4*/ 	.word	0x00023c40


	//   ....[164]....
        /*09e8*/ 	.word	0x00023cd0


	//   ....[165]....
        /*09ec*/ 	.word	0x00023d20


	//   ....[166]....
        /*09f0*/ 	.word	0x00023d70


	//   ....[167]....
        /*09f4*/ 	.word	0x00023e10


	//   ....[168]....
        /*09f8*/ 	.word	0x00023ea0


	//   ....[169]....
        /*09fc*/ 	.word	0x00023ef0


	//   ....[170]....
        /*0a00*/ 	.word	0x00023f40


	//   ....[171]....
        /*0a04*/ 	.word	0x00024040


	//   ....[172]....
        /*0a08*/ 	.word	0x000240f0


	//   ....[173]....
        /*0a0c*/ 	.word	0x00024170


	//   ....[174]....
        /*0a10*/ 	.word	0x000241e0


	//   ....[175]....
        /*0a14*/ 	.word	0x00024330


	//   ....[176]....
        /*0a18*/ 	.word	0x00024470


	//   ....[177]....
        /*0a1c*/ 	.word	0x000244e0


	//   ....[178]....
        /*0a20*/ 	.word	0x00024530


	//   ....[179]....
        /*0a24*/ 	.word	0x000248b0


	//   ....[180]....
        /*0a28*/ 	.word	0x00024b90


	//   ....[181]....
        /*0a2c*/ 	.word	0x00024c80


	//   ....[182]....
        /*0a30*/ 	.word	0x00024d20


	//   ....[183]....
        /*0a34*/ 	.word	0x00024d80


	//   ....[184]....
        /*0a38*/ 	.word	0x00024e70


	//   ....[185]....
        /*0a3c*/ 	.word	0x00024ee0


	//   ....[186]....
        /*0a40*/ 	.word	0x00024fd0


	//   ....[187]....
        /*0a44*/ 	.word	0x00025040


	//   ....[188]....
        /*0a48*/ 	.word	0x000250e0


	//   ....[189]....
        /*0a4c*/ 	.word	0x000251d0


	//   ....[190]....
        /*0a50*/ 	.word	0x00025240


	//   ....[191]....
        /*0a54*/ 	.word	0x000252a0


	//   ....[192]....
        /*0a58*/ 	.word	0x00025390


	//   ....[193]....
        /*0a5c*/ 	.word	0x000253f0


	//   ....[194]....
        /*0a60*/ 	.word	0x000254f0


	//   ....[195]....
        /*0a64*/ 	.word	0x00025550


	//   ....[196]....
        /*0a68*/ 	.word	0x000255f0


	//   ....[197]....
        /*0a6c*/ 	.word	0x00025770


	//   ....[198]....
        /*0a70*/ 	.word	0x00025870


	//   ....[199]....
        /*0a74*/ 	.word	0x00025af0


	//   ....[200]....
        /*0a78*/ 	.word	0x00025b40


	//   ....[201]....
        /*0a7c*/ 	.word	0x00025d10


	//   ....[202]....
        /*0a80*/ 	.word	0x00025d60


	//   ....[203]....
        /*0a84*/ 	.word	0x00025f30


	//   ....[204]....
        /*0a88*/ 	.word	0x00025f80


	//   ....[205]....
        /*0a8c*/ 	.word	0x00026070


	//   ....[206]....
        /*0a90*/ 	.word	0x00026110


	//   ....[207]....
        /*0a94*/ 	.word	0x00026170


	//   ....[208]....
        /*0a98*/ 	.word	0x00026220


	//   ....[209]....
        /*0a9c*/ 	.word	0x00026280


	//   ....[210]....
        /*0aa0*/ 	.word	0x00026330


	//   ....[211]....
        /*0aa4*/ 	.word	0x00026390


	//   ....[212]....
        /*0aa8*/ 	.word	0x00026440


	//   ....[213]....
        /*0aac*/ 	.word	0x00026530


	//   ....[214]....
        /*0ab0*/ 	.word	0x00026610


	//   ....[215]....
        /*0ab4*/ 	.word	0x00026720


	//   ....[216]....
        /*0ab8*/ 	.word	0x00026820


	//   ....[217]....
        /*0abc*/ 	.word	0x00026950


	//   ....[218]....
        /*0ac0*/ 	.word	0x00026a30


	//   ....[219]....
        /*0ac4*/ 	.word	0x00026b30


	//   ....[220]....
        /*0ac8*/ 	.word	0x00026c10


	//   ....[221]....
        /*0acc*/ 	.word	0x00026ca0


	//   ....[222]....
        /*0ad0*/ 	.word	0x00026d40


	//   ....[223]....
        /*0ad4*/ 	.word	0x00026eb0


	//   ....[224]....
        /*0ad8*/ 	.word	0x00026f20


	//   ....[225]....
        /*0adc*/ 	.word	0x00026f90


	//   ....[226]....
        /*0ae0*/ 	.word	0x00027000


	//   ....[227]....
        /*0ae4*/ 	.word	0x00027070


	//   ....[228]....
        /*0ae8*/ 	.word	0x000270f0


	//   ....[229]....
        /*0aec*/ 	.word	0x00027170


	//   ....[230]....
        /*0af0*/ 	.word	0x00027200


	//   ....[231]....
        /*0af4*/ 	.word	0x00027270


	//   ....[232]....
        /*0af8*/ 	.word	0x000272e0


	//   ....[233]....
        /*0afc*/ 	.word	0x00027350


	//   ....[234]....
        /*0b00*/ 	.word	0x000273d0


	//   ....[235]....
        /*0b04*/ 	.word	0x00027440


	//   ....[236]....
        /*0b08*/ 	.word	0x000274f0


	//   ....[237]....
        /*0b0c*/ 	.word	0x00027540


	//   ....[238]....
        /*0b10*/ 	.word	0x000275d0


	//   ....[239]....
        /*0b14*/ 	.word	0x00027700


	//----- nvinfo : EIATTR_REG_RECONFIG
	.align		4
.L_404:
        /*0b18*/ 	.byte	0x01, 0x54
	.zero		2


	//----- nvinfo : EIATTR_SYSCALL_OFFSETS
	.align		4
        /*0b1c*/ 	.byte	0x04, 0x46
        /*0b1e*/ 	.short	(.L_406 - .L_405)


	//   ....[0]....
.L_405:
        /*0b20*/ 	.word	0x000027b0


	//   ....[1]....
        /*0b24*/ 	.word	0x00002900


	//   ....[2]....
        /*0b28*/ 	.word	0x000088b0


	//   ....[3]....
        /*0b2c*/ 	.word	0x00008be0


	//   ....[4]....
        /*0b30*/ 	.word	0x0001ee80


	//   ....[5]....
        /*0b34*/ 	.word	0x0001efd0


	//   ....[6]....
        /*0b38*/ 	.word	0x0001f0c0


	//   ....[7]....
        /*0b3c*/ 	.word	0x00020030


	//----- nvinfo : EIATTR_MBARRIER_INSTR_OFFSETS
	.align		4
.L_406:
        /*0b40*/ 	.byte	0x04, 0x39
        /*0b42*/ 	.short	(.L_408 - .L_407)


	//   ....[0]....
.L_407:
        /*0b44*/ 	.word	0x00000270
        /*0b48*/ 	.word	0x000000ff
        /*0b4c*/ 	.word	0x00028c00
        /*0b50*/ 	.short	0x0100
        /*0b52*/ 	.byte	0x08
	.zero		1


	//   ....[1]....
        /*0b54*/ 	.word	0x00000280
        /*0b58*/ 	.word	0x000000ff
        /*0b5c*/ 	.word	0x00028c20
        /*0b60*/ 	.short	0x0100
        /*0b62*/ 	.byte	0x08
	.zero		1


	//   ....[2]....
        /*0b64*/ 	.word	0x00000330
        /*0b68*/ 	.word	0x000000ff
        /*0b6c*/ 	.word	0x00028c30
        /*0b70*/ 	.short	0x0100
        /*0b72*/ 	.byte	0x06
	.zero		1


	//   ....[3]....
        /*0b74*/ 	.word	0x00000340
        /*0b78*/ 	.word	0x000000ff
        /*0b7c*/ 	.word	0x00028c40
        /*0b80*/ 	.short	0x0100
        /*0b82*/ 	.byte	0x06
	.zero		1


	//   ....[4]....
        /*0b84*/ 	.word	0x00000350
        /*0b88*/ 	.word	0x000000ff
        /*0b8c*/ 	.word	0x00028c38
        /*0b90*/ 	.short	0x0100
        /*0b92*/ 	.byte	0x06
	.zero		1


	//   ....[5]....
        /*0b94*/ 	.word	0x00000360
        /*0b98*/ 	.word	0x000000ff
        /*0b9c*/ 	.word	0x00028c48
        /*0ba0*/ 	.short	0x0100
        /*0ba2*/ 	.byte	0x06
	.zero		1


	//   ....[6]....
        /*0ba4*/ 	.word	0x00000490
        /*0ba8*/ 	.word	0x000000ff
        /*0bac*/ 	.word	0x00028c50
        /*0bb0*/ 	.short	0x0100
        /*0bb2*/ 	.byte	0x08
	.zero		1


	//   ....[7]....
        /*0bb4*/ 	.word	0x000004a0
        /*0bb8*/ 	.word	0x000000ff
        /*0bbc*/ 	.word	0x00028c60
        /*0bc0*/ 	.short	0x0100
        /*0bc2*/ 	.byte	0x08
	.zero		1


	//   ....[8]....
        /*0bc4*/ 	.word	0x000004b0
        /*0bc8*/ 	.word	0x000000ff
        /*0bcc*/ 	.word	0x00028c58
        /*0bd0*/ 	.short	0x0100
        /*0bd2*/ 	.byte	0x08
	.zero		1


	//   ....[9]....
        /*0bd4*/ 	.word	0x000004c0
        /*0bd8*/ 	.word	0x000000ff
        /*0bdc*/ 	.word	0x00028c68
        /*0be0*/ 	.short	0x0100
        /*0be2*/ 	.byte	0x08
	.zero		1


	//   ....[10]....
        /*0be4*/ 	.word	0x000005b0
        /*0be8*/ 	.word	0x000000ff
        /*0bec*/ 	.word	0x00028c70
        /*0bf0*/ 	.short	0x0100
        /*0bf2*/ 	.byte	0x06
	.zero		1


	//   ....[11]....
        /*0bf4*/ 	.word	0x000005c0
        /*0bf8*/ 	.word	0x000000ff
        /*0bfc*/ 	.word	0x00028c80
        /*0c00*/ 	.short	0x0100
        /*0c02*/ 	.byte	0x06
	.zero		1


	//   ....[12]....
        /*0c04*/ 	.word	0x000005d0
        /*0c08*/ 	.word	0x000000ff
        /*0c0c*/ 	.word	0x00028c78
        /*0c10*/ 	.short	0x0100
        /*0c12*/ 	.byte	0x06
	.zero		1


	//   ....[13]....
        /*0c14*/ 	.word	0x000005e0
        /*0c18*/ 	.word	0x000000ff
        /*0c1c*/ 	.word	0x00028c88
        /*0c20*/ 	.short	0x0100
        /*0c22*/ 	.byte	0x06
	.zero		1


	//   ....[14]....
        /*0c24*/ 	.word	0x00000710
        /*0c28*/ 	.word	0x000000ff
        /*0c2c*/ 	.word	0x00028c90
        /*0c30*/ 	.short	0x0100
        /*0c32*/ 	.byte	0x08
	.zero		1


	//   ....[15]....
        /*0c34*/ 	.word	0x00000720
        /*0c38*/ 	.word	0x000000ff
        /*0c3c*/ 	.word	0x00028ca0
        /*0c40*/ 	.short	0x0100
        /*0c42*/ 	.byte	0x08
	.zero		1


	//   ....[16]....
        /*0c44*/ 	.word	0x00000730
        /*0c48*/ 	.word	0x000000ff
        /*0c4c*/ 	.word	0x00028c98
        /*0c50*/ 	.short	0x0100
        /*0c52*/ 	.byte	0x08
	.zero		1


	//   ....[17]....
        /*0c54*/ 	.word	0x00000740
        /*0c58*/ 	.word	0x000000ff
        /*0c5c*/ 	.word	0x00028ca8
        /*0c60*/ 	.short	0x0100
        /*0c62*/ 	.byte	0x08
	.zero		1


	//   ....[18]....
        /*0c64*/ 	.word	0x00000870
        /*0c68*/ 	.word	0x000000ff
        /*0c6c*/ 	.word	0x00028cb0
        /*0c70*/ 	.short	0x0100
        /*0c72*/ 	.byte	0x08
	.zero		1


	//   ....[19]....
        /*0c74*/ 	.word	0x00000880
        /*0c78*/ 	.word	0x000000ff
        /*0c7c*/ 	.word	0x00028cc0
        /*0c80*/ 	.short	0x0100
        /*0c82*/ 	.byte	0x08
	.zero		1


	//   ....[20]....
        /*0c84*/ 	.word	0x00000890
        /*0c88*/ 	.word	0x000000ff
        /*0c8c*/ 	.word	0x00028cb8
        /*0c90*/ 	.short	0x0100
        /*0c92*/ 	.byte	0x08
	.zero		1


	//   ....[21]....
        /*0c94*/ 	.word	0x000008a0
        /*0c98*/ 	.word	0x000000ff
        /*0c9c*/ 	.word	0x00028cc8
        /*0ca0*/ 	.short	0x0100
        /*0ca2*/ 	.byte	0x08
	.zero		1


	//   ....[22]....
        /*0ca4*/ 	.word	0x000034d0
        /*0ca8*/ 	.word	0x0000003c
        /*0cac*/ 	.word	0x00028c90
        /*0cb0*/ 	.short	0x010a
        /*0cb2*/ 	.byte	0x3f
	.zero		1


	//   ....[23]....
        /*0cb4*/ 	.word	0x00003f70
        /*0cb8*/ 	.word	0x0000003c
        /*0cbc*/ 	.word	0x00028c90
        /*0cc0*/ 	.short	0x010a
        /*0cc2*/ 	.byte	0x3f
	.zero		1


	//   ....[24]....
        /*0cc4*/ 	.word	0x00004800
        /*0cc8*/ 	.word	0x0000003c
        /*0ccc*/ 	.word	0x00028c90
        /*0cd0*/ 	.short	0x010a
        /*0cd2*/ 	.byte	0x3f
	.zero		1


	//   ....[25]....
        /*0cd4*/ 	.word	0x00004bc0
        /*0cd8*/ 	.word	0x00000004
        /*0cdc*/ 	.word	0x00000000
        /*0ce0*/ 	.short	0x0101
        /*0ce2*/ 	.byte	0x3f
	.zero		1


	//   ....[26]....
        /*0ce4*/ 	.word	0x00004c00
        /*0ce8*/ 	.word	0x0000003c
        /*0cec*/ 	.word	0x00028cb0
        /*0cf0*/ 	.short	0x010a
        /*0cf2*/ 	.byte	0x3f
	.zero		1


	//   ....[27]....
        /*0cf4*/ 	.word	0x00005600
        /*0cf8*/ 	.word	0x0000003c
        /*0cfc*/ 	.word	0x00000000
        /*0d00*/ 	.short	0x0101
        /*0d02*/ 	.byte	0x3f
	.zero		1


	//   ....[28]....
        /*0d04*/ 	.word	0x000062d0
        /*0d08*/ 	.word	0x0000000c
        /*0d0c*/ 	.word	0x00028c50
        /*0d10*/ 	.short	0x010a
        /*0d12*/ 	.byte	0x3f
	.zero		1


	//   ....[29]....
        /*0d14*/ 	.word	0x00006690
        /*0d18*/ 	.word	0x0000000c
        /*0d1c*/ 	.word	0x00000000
        /*0d20*/ 	.short	0x0101
        /*0d22*/ 	.byte	0x3f
	.zero		1


	//   ....[30]....
        /*0d24*/ 	.word	0x00006fb0
        /*0d28*/ 	.word	0x00000015
        /*0d2c*/ 	.word	0x00028c50
        /*0d30*/ 	.short	0x010a
        /*0d32*/ 	.byte	0x3f
	.zero		1


	//   ....[31]....
        /*0d34*/ 	.word	0x00007000
        /*0d38*/ 	.word	0x00000015
        /*0d3c*/ 	.word	0x00028c50
        /*0d40*/ 	.short	0x010a
        /*0d42*/ 	.byte	0x3f
	.zero		1


	//   ....[32]....
        /*0d44*/ 	.word	0x000072f0
        /*0d48*/ 	.word	0x00000015
        /*0d4c*/ 	.word	0x00000000
        /*0d50*/ 	.short	0x0101
        /*0d52*/ 	.byte	0x3f
	.zero		1


	//   ....[33]....
        /*0d54*/ 	.word	0x00008950
        /*0d58*/ 	.word	0x00000002
        /*0d5c*/ 	.word	0x00028c00
        /*0d60*/ 	.short	0x010a
        /*0d62*/ 	.byte	0x3f
	.zero		1


	//   ....[34]....
        /*0d64*/ 	.word	0x000089a0
        /*0d68*/ 	.word	0x00000002
        /*0d6c*/ 	.word	0x00028c00
        /*0d70*/ 	.short	0x010a
        /*0d72*/ 	.byte	0x3f
	.zero		1


	//   ....[35]....
        /*0d74*/ 	.word	0x00009460
        /*0d78*/ 	.word	0x00000002
        /*0d7c*/ 	.word	0x00028c00
        /*0d80*/ 	.short	0x010a
        /*0d82*/ 	.byte	0x3f
	.zero		1


	//   ....[36]....
        /*0d84*/ 	.word	0x0000a9c0
        /*0d88*/ 	.word	0x00000002
        /*0d8c*/ 	.word	0x00028c00
        /*0d90*/ 	.short	0x010a
        /*0d92*/ 	.byte	0x3f
	.zero		1


	//   ....[37]....
        /*0d94*/ 	.word	0x0000b960
        /*0d98*/ 	.word	0x0000000c
        /*0d9c*/ 	.word	0x00028c30
        /*0da0*/ 	.short	0x010a
        /*0da2*/ 	.byte	0x3f
	.zero		1


	//   ....[38]....
        /*0da4*/ 	.word	0x0000ba10
        /*0da8*/ 	.word	0x0000000c
        /*0dac*/ 	.word	0x00028c30
        /*0db0*/ 	.short	0x010a
        /*0db2*/ 	.byte	0x3f
	.zero		1


	//   ....[39]....
        /*0db4*/ 	.word	0x0000c140
        /*0db8*/ 	.word	0x0000002d
        /*0dbc*/ 	.word	0x00000000
        /*0dc0*/ 	.short	0x0101
        /*0dc2*/ 	.byte	0x3f
	.zero		1


	//   ....[40]....
        /*0dc4*/ 	.word	0x0000d8f0
        /*0dc8*/ 	.word	0x0000000c
        /*0dcc*/ 	.word	0x00028c50
        /*0dd0*/ 	.short	0x010a
        /*0dd2*/ 	.byte	0x3f
	.zero		1


	//   ....[41]....
        /*0dd4*/ 	.word	0x0000d9a0
        /*0dd8*/ 	.word	0x0000000c
        /*0ddc*/ 	.word	0x00028c50
        /*0de0*/ 	.short	0x010a
        /*0de2*/ 	.byte	0x3f
	.zero		1


	//   ....[42]....
        /*0de4*/ 	.word	0x0000dc90
        /*0de8*/ 	.word	0x0000000c
        /*0dec*/ 	.word	0x00000000
        /*0df0*/ 	.short	0x0101
        /*0df2*/ 	.byte	0x3f
	.zero		1


	//   ....[43]....
        /*0df4*/ 	.word	0x0000dfa0
        /*0df8*/ 	.word	0x00000015
        /*0dfc*/ 	.word	0x00028c30
        /*0e00*/ 	.short	0x010a
        /*0e02*/ 	.byte	0x3f
	.zero		1


	//   ....[44]....
        /*0e04*/ 	.word	0x0000e010
        /*0e08*/ 	.word	0x00000015
        /*0e0c*/ 	.word	0x00028c30
        /*0e10*/ 	.short	0x010a
        /*0e12*/ 	.byte	0x3f
	.zero		1


	//   ....[45]....
        /*0e14*/ 	.word	0x0000e600
        /*0e18*/ 	.word	0x00000098
        /*0e1c*/ 	.word	0x00000000
        /*0e20*/ 	.short	0x0101
        /*0e22*/ 	.byte	0x3f
	.zero		1


	//   ....[46]....
        /*0e24*/ 	.word	0x00010610
        /*0e28*/ 	.word	0x00000015
        /*0e2c*/ 	.word	0x00028c50
        /*0e30*/ 	.short	0x010a
        /*0e32*/ 	.byte	0x3f
	.zero		1


	//   ....[47]....
        /*0e34*/ 	.word	0x00010660
        /*0e38*/ 	.word	0x00000015
        /*0e3c*/ 	.word	0x00028c50
        /*0e40*/ 	.short	0x010a
        /*0e42*/ 	.byte	0x3f
	.zero		1


	//   ....[48]....
        /*0e44*/ 	.word	0x00010980
        /*0e48*/ 	.word	0x00000015
        /*0e4c*/ 	.word	0x00000000
        /*0e50*/ 	.short	0x0101
        /*0e52*/ 	.byte	0x3f
	.zero		1


	//   ....[49]....
        /*0e54*/ 	.word	0x00010d80
        /*0e58*/ 	.word	0x0000000c
        /*0e5c*/ 	.word	0x00028c30
        /*0e60*/ 	.short	0x010a
        /*0e62*/ 	.byte	0x3f
	.zero		1


	//   ....[50]....
        /*0e64*/ 	.word	0x00010df0
        /*0e68*/ 	.word	0x0000000c
        /*0e6c*/ 	.word	0x00028c30
        /*0e70*/ 	.short	0x010a
        /*0e72*/ 	.byte	0x3f
	.zero		1


	//   ....[51]....
        /*0e74*/ 	.word	0x00011890
        /*0e78*/ 	.word	0x0000000f
        /*0e7c*/ 	.word	0x00000000
        /*0e80*/ 	.short	0x0101
        /*0e82*/ 	.byte	0x3f
	.zero		1


	//   ....[52]....
        /*0e84*/ 	.word	0x00012780
        /*0e88*/ 	.word	0x0000000c
        /*0e8c*/ 	.word	0x00028c50
        /*0e90*/ 	.short	0x010a
        /*0e92*/ 	.byte	0x3f
	.zero		1


	//   ....[53]....
        /*0e94*/ 	.word	0x000127d0
        /*0e98*/ 	.word	0x0000000c
        /*0e9c*/ 	.word	0x00028c50
        /*0ea0*/ 	.short	0x010a
        /*0ea2*/ 	.byte	0x3f
	.zero		1


	//   ....[54]....
        /*0ea4*/ 	.word	0x00012ad0
        /*0ea8*/ 	.word	0x0000000c
        /*0eac*/ 	.word	0x00000000
        /*0eb0*/ 	.short	0x0101
        /*0eb2*/ 	.byte	0x3f
	.zero		1


	//   ....[55]....
        /*0eb4*/ 	.word	0x00012c10
        /*0eb8*/ 	.word	0x00000015
        /*0ebc*/ 	.word	0x00028c30
        /*0ec0*/ 	.short	0x010a
        /*0ec2*/ 	.byte	0x3f
	.zero		1


	//   ....[56]....
        /*0ec4*/ 	.word	0x00012c80
        /*0ec8*/ 	.word	0x00000015
        /*0ecc*/ 	.word	0x00028c30
        /*0ed0*/ 	.short	0x010a
        /*0ed2*/ 	.byte	0x3f
	.zero		1


	//   ....[57]....
        /*0ed4*/ 	.word	0x00013210
        /*0ed8*/ 	.word	0x00000098
        /*0edc*/ 	.word	0x00000000
        /*0ee0*/ 	.short	0x0101
        /*0ee2*/ 	.byte	0x3f
	.zero		1


	//   ....[58]....
        /*0ee4*/ 	.word	0x000150b0
        /*0ee8*/ 	.word	0x00000015
        /*0eec*/ 	.word	0x00028c50
        /*0ef0*/ 	.short	0x010a
        /*0ef2*/ 	.byte	0x3f
	.zero		1


	//   ....[59]....
        /*0ef4*/ 	.word	0x00015100
        /*0ef8*/ 	.word	0x00000015
        /*0efc*/ 	.word	0x00028c50
        /*0f00*/ 	.short	0x010a
        /*0f02*/ 	.byte	0x3f
	.zero		1


	//   ....[60]....
        /*0f04*/ 	.word	0x00015420
        /*0f08*/ 	.word	0x00000015
        /*0f0c*/ 	.word	0x00000000
        /*0f10*/ 	.short	0x0101
        /*0f12*/ 	.byte	0x3f
	.zero		1


	//   ....[61]....
        /*0f14*/ 	.word	0x00017cf0
        /*0f18*/ 	.word	0x00000003
        /*0f1c*/ 	.word	0x00000000
        /*0f20*/ 	.short	0x0101
        /*0f22*/ 	.byte	0x3f
	.zero		1


	//   ....[62]....
        /*0f24*/ 	.word	0x00018a60
        /*0f28*/ 	.word	0x00000008
        /*0f2c*/ 	.word	0x00000000
        /*0f30*/ 	.short	0x0101
        /*0f32*/ 	.byte	0x3f
	.zero		1


	//   ....[63]....
        /*0f34*/ 	.word	0x0001cd40
        /*0f38*/ 	.word	0x00000012
        /*0f3c*/ 	.word	0x00028c20
        /*0f40*/ 	.short	0x010a
        /*0f42*/ 	.byte	0x3f
	.zero		1


	//   ....[64]....
        /*0f44*/ 	.word	0x0001cdd0
        /*0f48*/ 	.word	0x0000000b
        /*0f4c*/ 	.word	0x00028ca0
        /*0f50*/ 	.short	0x010a
        /*0f52*/ 	.byte	0x3f
	.zero		1


	//   ....[65]....
        /*0f54*/ 	.word	0x0001d020
        /*0f58*/ 	.word	0x0000000b
        /*0f5c*/ 	.word	0x00028cc0
        /*0f60*/ 	.short	0x010a
        /*0f62*/ 	.byte	0x3f
	.zero		1


	//   ....[66]....
        /*0f64*/ 	.word	0x0001d9f0
        /*0f68*/ 	.word	0x0000000b
        /*0f6c*/ 	.word	0x00028ca0
        /*0f70*/ 	.short	0x010a
        /*0f72*/ 	.byte	0x3f
	.zero		1


	//   ....[67]....
        /*0f74*/ 	.word	0x0001dc30
        /*0f78*/ 	.word	0x0000000b
        /*0f7c*/ 	.word	0x00028cc0
        /*0f80*/ 	.short	0x010a
        /*0f82*/ 	.byte	0x3f
	.zero		1


	//   ....[68]....
        /*0f84*/ 	.word	0x0001f830
        /*0f88*/ 	.word	0x00000019
        /*0f8c*/ 	.word	0x00028c40
        /*0f90*/ 	.short	0x010a
        /*0f92*/ 	.byte	0x3f
	.zero		1


	//   ....[69]....
        /*0f94*/ 	.word	0x0001fce0
        /*0f98*/ 	.word	0x00000019
        /*0f9c*/ 	.word	0x00028c30
        /*0fa0*/ 	.short	0x0107
        /*0fa2*/ 	.byte	0x3f
	.zero		1


	//   ....[70]....
        /*0fa4*/ 	.word	0x0001fdb0
        /*0fa8*/ 	.word	0x00000019
        /*0fac*/ 	.word	0x00028c30
        /*0fb0*/ 	.short	0x0101
        /*0fb2*/ 	.byte	0x3f
	.zero		1


	//   ....[71]....
        /*0fb4*/ 	.word	0x00020680
        /*0fb8*/ 	.word	0x00000012
        /*0fbc*/ 	.word	0x00028c00
        /*0fc0*/ 	.short	0x0107
        /*0fc2*/ 	.byte	0x3f
	.zero		1


	//   ....[72]....
        /*0fc4*/ 	.word	0x00020770
        /*0fc8*/ 	.word	0x00000012
        /*0fcc*/ 	.word	0x00028c00
        /*0fd0*/ 	.short	0x0101
        /*0fd2*/ 	.byte	0x3f
	.zero		1


	//   ....[73]....
        /*0fd4*/ 	.word	0x00020790
        /*0fd8*/ 	.word	0x00000012
        /*0fdc*/ 	.word	0x00028c20
        /*0fe0*/ 	.short	0x010a
        /*0fe2*/ 	.byte	0x3f
	.zero		1


	//   ....[74]....
        /*0fe4*/ 	.word	0x00020820
        /*0fe8*/ 	.word	0x00000019
        /*0fec*/ 	.word	0x00028c60
        /*0ff0*/ 	.short	0x010a
        /*0ff2*/ 	.byte	0x3f
	.zero		1


	//   ....[75]....
        /*0ff4*/ 	.word	0x00021130
        /*0ff8*/ 	.word	0x00000019
        /*0ffc*/ 	.word	0x00028c50
        /*1000*/ 	.short	0x0107
        /*1002*/ 	.byte	0x3f
	.zero		1


	//   ....[76]....
        /*1004*/ 	.word	0x00021200
        /*1008*/ 	.word	0x00000019
        /*100c*/ 	.word	0x00028c50
        /*1010*/ 	.short	0x0101
        /*1012*/ 	.byte	0x3f
	.zero		1


	//   ....[77]....
        /*1014*/ 	.word	0x00021590
        /*1018*/ 	.word	0x00000006
        /*101c*/ 	.word	0x00028c40
        /*1020*/ 	.short	0x010a
        /*1022*/ 	.byte	0x3f
	.zero		1


	//   ....[78]....
        /*1024*/ 	.word	0x000218b0
        /*1028*/ 	.word	0x00000006
        /*102c*/ 	.word	0x00028c30
        /*1030*/ 	.short	0x0107
        /*1032*/ 	.byte	0x3f
	.zero		1


	//   ....[79]....
        /*1034*/ 	.word	0x00021970
        /*1038*/ 	.word	0x00000006
        /*103c*/ 	.word	0x00028c30
        /*1040*/ 	.short	0x0101
        /*1042*/ 	.byte	0x3f
	.zero		1


	//   ....[80]....
        /*1044*/ 	.word	0x000219a0
        /*1048*/ 	.word	0x00000006
        /*104c*/ 	.word	0x00028c60
        /*1050*/ 	.short	0x010a
        /*1052*/ 	.byte	0x3f
	.zero		1


	//   ....[81]....
        /*1054*/ 	.word	0x00022050
        /*1058*/ 	.word	0x00000006
        /*105c*/ 	.word	0x00028c50
        /*1060*/ 	.short	0x0107
        /*1062*/ 	.byte	0x3f
	.zero		1


	//   ....[82]....
        /*1064*/ 	.word	0x00022110
        /*1068*/ 	.word	0x00000006
        /*106c*/ 	.word	0x00028c50
        /*1070*/ 	.short	0x0101
        /*1072*/ 	.byte	0x3f
	.zero		1


	//   ....[83]....
        /*1074*/ 	.word	0x000233a0
        /*1078*/ 	.word	0x00000007
        /*107c*/ 	.word	0x00028c20
        /*1080*/ 	.short	0x010a
        /*1082*/ 	.byte	0x3f
	.zero		1


	//   ....[84]....
        /*1084*/ 	.word	0x00023510
        /*1088*/ 	.word	0x00000005
        /*108c*/ 	.word	0x00028c40
        /*1090*/ 	.short	0x010a
        /*1092*/ 	.byte	0x3f
	.zero		1


	//   ....[85]....
        /*1094*/ 	.word	0x000235b0
        /*1098*/ 	.word	0x00000003
        /*109c*/ 	.word	0x00028c40
        /*10a0*/ 	.short	0x010a
        /*10a2*/ 	.byte	0x3f
	.zero		1


	//   ....[86]....
        /*10a4*/ 	.word	0x000235f0
        /*10a8*/ 	.word	0x00000005
        /*10ac*/ 	.word	0x00028c60
        /*10b0*/ 	.short	0x010a
        /*10b2*/ 	.byte	0x3f
	.zero		1


	//   ....[87]....
        /*10b4*/ 	.word	0x00023630
        /*10b8*/ 	.word	0x00000003
        /*10bc*/ 	.word	0x00028c60
        /*10c0*/ 	.short	0x010a
        /*10c2*/ 	.byte	0x3f
	.zero		1


	//   ....[88]....
        /*10c4*/ 	.word	0x00023690
        /*10c8*/ 	.word	0x0000003c
        /*10cc*/ 	.word	0x00028c90
        /*10d0*/ 	.short	0x010a
        /*10d2*/ 	.byte	0x3f
	.zero		1


	//   ....[89]....
        /*10d4*/ 	.word	0x00023810
        /*10d8*/ 	.word	0x0000003c
        /*10dc*/ 	.word	0x00028c90
        /*10e0*/ 	.short	0x010a
        /*10e2*/ 	.byte	0x3f
	.zero		1


	//   ....[90]....
        /*10e4*/ 	.word	0x00023990
        /*10e8*/ 	.word	0x0000003c
        /*10ec*/ 	.word	0x00028c90
        /*10f0*/ 	.short	0x010a
        /*10f2*/ 	.byte	0x3f
	.zero		1


	//   ....[91]....
        /*10f4*/ 	.word	0x00023af0
        /*10f8*/ 	.word	0x0000003c
        /*10fc*/ 	.word	0x00028cb0
        /*1100*/ 	.short	0x010a
        /*1102*/ 	.byte	0x3f
	.zero		1


	//   ....[92]....
        /*1104*/ 	.word	0x00023b40
        /*1108*/ 	.word	0x0000000c
        /*110c*/ 	.word	0x00028c50
        /*1110*/ 	.short	0x010a
        /*1112*/ 	.byte	0x3f
	.zero		1


	//   ....[93]....
        /*1114*/ 	.word	0x00023b90
        /*1118*/ 	.word	0x00000015
        /*111c*/ 	.word	0x00028c50
        /*1120*/ 	.short	0x010a
        /*1122*/ 	.byte	0x3f
	.zero		1


	//   ....[94]....
        /*1124*/ 	.word	0x00023f80
        /*1128*/ 	.word	0x00000002
        /*112c*/ 	.word	0x00028c00
        /*1130*/ 	.short	0x010a
        /*1132*/ 	.byte	0x3f
	.zero		1


	//   ....[95]....
        /*1134*/ 	.word	0x00024560
        /*1138*/ 	.word	0x00000002
        /*113c*/ 	.word	0x00028c00
        /*1140*/ 	.short	0x010a
        /*1142*/ 	.byte	0x3f
	.zero		1


	//   ....[96]....
        /*1144*/ 	.word	0x000245b0
        /*1148*/ 	.word	0x0000000c
        /*114c*/ 	.word	0x00028c30
        /*1150*/ 	.short	0x010a
        /*1152*/ 	.byte	0x3f
	.zero		1


	//   ....[97]....
        /*1154*/ 	.word	0x00024600
        /*1158*/ 	.word	0x0000000c
        /*115c*/ 	.word	0x00028c50
        /*1160*/ 	.short	0x010a
        /*1162*/ 	.byte	0x3f
	.zero		1


	//   ....[98]....
        /*1164*/ 	.word	0x00024650
        /*1168*/ 	.word	0x00000015
        /*116c*/ 	.word	0x00028c30
        /*1170*/ 	.short	0x010a
        /*1172*/ 	.byte	0x3f
	.zero		1


	//   ....[99]....
        /*1174*/ 	.word	0x000246a0
        /*1178*/ 	.word	0x00000015
        /*117c*/ 	.word	0x00028c50
        /*1180*/ 	.short	0x010a
        /*1182*/ 	.byte	0x3f
	.zero		1


	//   ....[100]....
        /*1184*/ 	.word	0x000246f0
        /*1188*/ 	.word	0x0000000c
        /*118c*/ 	.word	0x00028c30
        /*1190*/ 	.short	0x010a
        /*1192*/ 	.byte	0x3f
	.zero		1


	//   ....[101]....
        /*1194*/ 	.word	0x00024740
        /*1198*/ 	.word	0x0000000c
        /*119c*/ 	.word	0x00028c50
        /*11a0*/ 	.short	0x010a
        /*11a2*/ 	.byte	0x3f
	.zero		1


	//   ....[102]....
        /*11a4*/ 	.word	0x00024790
        /*11a8*/ 	.word	0x00000015
        /*11ac*/ 	.word	0x00028c30
        /*11b0*/ 	.short	0x010a
        /*11b2*/ 	.byte	0x3f
	.zero		1


	//   ....[103]....
        /*11b4*/ 	.word	0x000247e0
        /*11b8*/ 	.word	0x00000015
        /*11bc*/ 	.word	0x00028c50
        /*11c0*/ 	.short	0x010a
        /*11c2*/ 	.byte	0x3f
	.zero		1


	//   ....[104]....
        /*11c4*/ 	.word	0x00024970
        /*11c8*/ 	.word	0x00000012
        /*11cc*/ 	.word	0x00028c20
        /*11d0*/ 	.short	0x010a
        /*11d2*/ 	.byte	0x3f
	.zero		1


	//   ....[105]....
        /*11d4*/ 	.word	0x000249c0
        /*11d8*/ 	.word	0x0000000b
        /*11dc*/ 	.word	0x00028ca0
        /*11e0*/ 	.short	0x010a
        /*11e2*/ 	.byte	0x3f
	.zero		1


	//   ....[106]....
        /*11e4*/ 	.word	0x00024a10
        /*11e8*/ 	.word	0x0000000b
        /*11ec*/ 	.word	0x00028cc0
        /*11f0*/ 	.short	0x010a
        /*11f2*/ 	.byte	0x3f
	.zero		1


	//   ....[107]....
        /*11f4*/ 	.word	0x00024a60
        /*11f8*/ 	.word	0x0000000b
        /*11fc*/ 	.word	0x00028ca0
        /*1200*/ 	.short	0x010a
        /*1202*/ 	.byte	0x3f
	.zero		1


	//   ....[108]....
        /*1204*/ 	.word	0x00024ab0
        /*1208*/ 	.word	0x0000000b
        /*120c*/ 	.word	0x00028cc0
        /*1210*/ 	.short	0x010a
        /*1212*/ 	.byte	0x3f
	.zero		1


	//   ....[109]....
        /*1214*/ 	.word	0x00024bd0
        /*1218*/ 	.word	0x00000019
        /*121c*/ 	.word	0x00028c40
        /*1220*/ 	.short	0x010a
        /*1222*/ 	.byte	0x3f
	.zero		1


	//   ....[110]....
        /*1224*/ 	.word	0x00025670
        /*1228*/ 	.word	0x00000012
        /*122c*/ 	.word	0x00028c20
        /*1230*/ 	.short	0x010a
        /*1232*/ 	.byte	0x3f
	.zero		1


	//   ....[111]....
        /*1234*/ 	.word	0x000256c0
        /*1238*/ 	.word	0x00000019
        /*123c*/ 	.word	0x00028c60
        /*1240*/ 	.short	0x010a
        /*1242*/ 	.byte	0x3f
	.zero		1


	//   ....[112]....
        /*1244*/ 	.word	0x00025fc0
        /*1248*/ 	.word	0x00000006
        /*124c*/ 	.word	0x00028c40
        /*1250*/ 	.short	0x010a
        /*1252*/ 	.byte	0x3f
	.zero		1


	//   ....[113]....
        /*1254*/ 	.word	0x00026480
        /*1258*/ 	.word	0x00000006
        /*125c*/ 	.word	0x00028c60
        /*1260*/ 	.short	0x010a
        /*1262*/ 	.byte	0x3f
	.zero		1


	//   ....[114]....
        /*1264*/ 	.word	0x00027620
        /*1268*/ 	.word	0x00000007
        /*126c*/ 	.word	0x00028c20
        /*1270*/ 	.short	0x010a
        /*1272*/ 	.byte	0x3f
	.zero		1


	//   ....[115]....
        /*1274*/ 	.word	0x000277c0
        /*1278*/ 	.word	0x00000005
        /*127c*/ 	.word	0x00028c40
        /*1280*/ 	.short	0x010a
        /*1282*/ 	.byte	0x3f
	.zero		1


	//   ....[116]....
        /*1284*/ 	.word	0x00027810
        /*1288*/ 	.word	0x00000003
        /*128c*/ 	.word	0x00028c40
        /*1290*/ 	.short	0x010a
        /*1292*/ 	.byte	0x3f
	.zero		1


	//   ....[117]....
        /*1294*/ 	.word	0x00027860
        /*1298*/ 	.word	0x00000005
        /*129c*/ 	.word	0x00028c60
        /*12a0*/ 	.short	0x010a
        /*12a2*/ 	.byte	0x3f
	.zero		1


	//----- nvinfo : EIATTR_NUM_MBARRIERS
	.align		4
.L_408:
        /*12a4*/ 	.byte	0x03, 0x38
        /*12a6*/ 	.short	0x0016


	//----- nvinfo : EIATTR_EXIT_INSTR_OFFSETS
	.align		4
        /*12a8*/ 	.byte	0x04, 0x1c
        /*12aa*/ 	.short	(.L_410 - .L_409)


	//   ....[0]....
.L_409:
        /*12ac*/ 	.word	0x00023680


	//----- nvinfo : EIATTR_MAX_THREADS
	.align		4
.L_410:
        /*12b0*/ 	.byte	0x04, 0x05
        /*12b2*/ 	.short	(.L_412 - .L_411)
.L_411:
        /*12b4*/ 	.word	0x00000180
        /*12b8*/ 	.word	0x00000001
        /*12bc*/ 	.word	0x00000001


	//----- nvinfo : EIATTR_CRS_STACK_SIZE
	.align		4
.L_412:
        /*12c0*/ 	.byte	0x04, 0x1e
        /*12c2*/ 	.short	(.L_414 - .L_413)
.L_413:
        /*12c4*/ 	.word	0x00000000


	//----- nvinfo : EIATTR_CBANK_PARAM_SIZE
	.align		4
.L_414:
        /*12c8*/ 	.byte	0x03, 0x19
        /*12ca*/ 	.short	0x0af0


	//----- nvinfo : EIATTR_PARAM_CBANK
	.align		4
        /*12cc*/ 	.byte	0x04, 0x0a
        /*12ce*/ 	.short	(.L_416 - .L_415)
	.align		4
.L_415:
        /*12d0*/ 	.word	index@(.nv.constant0._ZN7cutlass13device_kernelIN5flash11enable_sm90INS1_16FlashAttnFwdSm90INS1_25CollectiveMainloopFwdSm90ILi2EN4cute5tupleIJNS5_1CILi1EEES8_S8_EEENS6_IJNS7_ILi64EEESA_SA_EEELi512ENS_10bfloat16_tEfNS_4arch4Sm90ELb0ELb1ELb1ELb1ELb1ELb1ELb0ELb0ELb0ELb1ELb1ELb0EEENS1_21CollectiveEpilogueFwdINS6_IJSA_NS7_ILi512EEESA_EEES9_SC_SE_Li256ELb1ELb1ELb1ELb0EEENS1_36VarlenDynamicPersistentTileSchedulerILi64ELi64ELi256ELi128ELb1ELb1ELb1ELb1ELb0ELb1EEEEEEEEEvNT_6ParamsE)
        /*12d4*/ 	.short	0x0210
        /*12d6*/ 	.short	0x0af0


	//----- nvinfo : EIATTR_SW_WAR
	.align		4
.L_416:
        /*12d8*/ 	.byte	0x04, 0x36
        /*12da*/ 	.short	(.L_418 - .L_417)
.L_417:
        /*12dc*/ 	.word	0x00000008
.L_418:


//--------------------- .nv.info._ZN7cutlass13device_kernelIN5flash11enable_sm90INS1_16FlashAttnFwdSm90INS1_25CollectiveMainloopFwdSm90ILi2EN4cute5tupleIJNS5_1CILi1EEES8_S8_EEENS6_IJNS7_ILi64EEESA_SA_EEELi512ENS_10bfloat16_tEfNS_4arch4Sm90ELb0ELb1ELb1ELb1ELb1ELb0ELb1ELb0ELb0ELb1ELb1ELb0EEENS1_21CollectiveEpilogueFwdINS6_IJSA_NS7_ILi512EEESA_EEES9_SC_SE_Li256ELb1ELb1ELb1ELb0EEENS1_36VarlenDynamicPersistentTileSchedulerILi64ELi64ELi256ELi128ELb1ELb1ELb1ELb1ELb0ELb1EEEEEEEEEvNT_6ParamsE --------------------------
	.section	.nv.info._ZN7cutlass13device_kernelIN5flash11enable_sm90INS1_16FlashAttnFwdSm90INS1_25CollectiveMainloopFwdSm90ILi2EN4cute5tupleIJNS5_1CILi1EEES8_S8_EEENS6_IJNS7_ILi64EEESA_SA_EEELi512ENS_10bfloat16_tEfNS_4arch4Sm90ELb0ELb1ELb1ELb1ELb1ELb0ELb1ELb0ELb0ELb1ELb1ELb0EEENS1_21CollectiveEpilogueFwdINS6_IJSA_NS7_ILi512EEESA_EEES9_SC_SE_Li256ELb1ELb1ELb1ELb0EEENS1_36VarlenDynamicPersistentTileSchedulerILi64ELi64ELi256ELi128ELb1ELb1ELb1ELb1ELb0ELb1EEEEEEEEEvNT_6ParamsE,"",@"SHT_CUDA_INFO"
	.sectionflags	@""
	.align	4


	//----- nvinfo : EIATTR_CUDA_API_VERSION
	.align		4
        /*0000*/ 	.byte	0x04, 0x37
        /*0002*/ 	.short	(.L_420 - .L_419)
.L_419:
        /*0004*/ 	.word	0x00000082


	//----- nvinfo : EIATTR_KPARAM_INFO
	.align		4
.L_420:
        /*0008*/ 	.byte	0x04, 0x17
        /*000a*/ 	.short	(.L_422 - .L_421)
.L_421:
        /*000c*/ 	.word	0x00000000
        /*0010*/ 	.short	0x0000
        /*0012*/ 	.short	0x0070
        /*0014*/ 	.byte	0x00, 0xf0, 0x01, 0x2e


	//----- nvinfo : EIATTR_SPARSE_MMA_MASK
	.align		4
.L_422:
        /*0018*/ 	.byte	0x03, 0x50
        /*001a*/ 	.short	0x0000


	//----- nvinfo : EIATTR_MAXREG_COUNT
	.align		4
        /*001c*/ 	.byte	0x03, 0x1b
        /*001e*/ 	.short	0x00a8


	//----- nvinfo : EIATTR_NUM_BARRIERS
	.align		4
        /*0020*/ 	.byte	0x02, 0x4c
        /*0022*/ 	.byte	0x10
	.zero		1


	//----- nvinfo : EIATTR_EXTERNS
	.align		4
        /*0024*/ 	.byte	0x04, 0x0f
        /*0026*/ 	.short	(.L_424 - .L_423)


	//   ....[0]....
	.align		4
.L_423:
        /*0028*/ 	.word	index@(__assertfail)


	//----- nvinfo : EIATTR_ANNOTATIONS
	.align		4
.L_424:
        /*002c*/ 	.byte	0x04, 0x55
        /*002e*/ 	.short	(.L_426 - .L_425)


	//   ....[0]....
.L_425:
        /* <DEDUP_REMOVED lines=23> */
        /*0194*/ 	.byte	0x00, 0xed, 0x02, 0x00, 0x01, 0x00, 0x00, 0x00, 0xa0, 0xee, 0x02, 0x00


	//----- nvinfo : EIATTR_MERCURY_ISA_VERSION
	.align		4
.L_426:
        /*01a0*/ 	.byte	0x03, 0x5f
        /*01a2*/ 	.short	0x0101


	//----- nvinfo : EIATTR_UNUSED_LOAD_BYTE_OFFSET
	.align		4
        /*01a4*/ 	.byte	0x04, 0x44
        /*01a6*/ 	.short	(.L_428 - .L_427)


	//   ....[0]....
.L_427:
        /*01a8*/ 	.word	0x00000a00
        /*01ac*/ 	.word	0x0000fff0


	//   ....[1]....
        /*01b0*/ 	.word	0x00022d70
        /*01b4*/ 	.word	0x0000fff0


	//----- nvinfo : EIATTR_INT_WARP_WIDE_INSTR_OFFSETS
	.align		4
.L_428:
        /*01b8*/ 	.byte	0x04, 0x31
        /*01ba*/ 	.short	(.L_430 - .L_429)


	//   ....[0]....
.L_429:
        /*01bc*/ 	.word	0x000000c0


	//   ....[1]....
        /*01c0*/ 	.word	0x000000d0


	//   ....[2]....
        /*01c4*/ 	.word	0x000000e0


	//   ....[3]....
        /*01c8*/ 	.word	0x00000180


	//   ....[4]....
        /*01cc*/ 	.word	0x00029950


	//   ....[5]....
        /*01d0*/ 	.word	0x000299e0


	//   ....[6]....
        /*01d4*/ 	.word	0x0002dbe0


	//   ....[7]....
        /*01d8*/ 	.word	0x0002dc70


	//----- nvinfo : EIATTR_COOP_GROUP_MASK_REGIDS
	.align		4
.L_430:
        /*01dc*/ 	.byte	0x04, 0x29
        /*01de*/ 	.short	(.L_432 - .L_431)


	//   ....[0]....
.L_431:
        /*01e0*/ 	.word	0xffffffff


	//   ....[1]....
        /*01e4*/ 	.word	0xffffffff


	//   ....[2]....
        /*01e8*/ 	.word	0xffffffff


	//   ....[3]....
        /*01ec*/ 	.word	0xffffffff


	//   ....[4]....
        /*01f0*/ 	.word	0xffffffff


	//   ....[5]....
        /*01f4*/ 	.word	0xffffffff


	//   ....[6]....
        /*01f8*/ 	.word	0xffffffff


	//   ....[7]....
        /*01fc*/ 	.word	0xffffffff


	//   ....[8]....
        /*0200*/ 	.word	0xffffffff


	//   ....[9]....
        /*0204*/ 	.word	0xffffffff


	//   ....[10]....
        /*0208*/ 	.word	0xffffffff


	//   ....[11]....
        /*020c*/ 	.word	0xffffffff


	//   ....[12]....
        /*0210*/ 	.word	0xffffffff


	//   ....[13]....
        /*0214*/ 	.word	0xffffffff


	//   ....[14]....
        /*0218*/ 	.word	0xffffffff


	//   ....[15]....
        /*021c*/ 	.word	0xffffffff


	//   ....[16]....
        /*0220*/ 	.word	0xffffffff


	//   ....[17]....
        /*0224*/ 	.word	0xffffffff


	//   ....[18]....
        /*0228*/ 	.word	0xffffffff


	//   ....[19]....
        /*022c*/ 	.word	0xffffffff


	//   ....[20]....
        /*0230*/ 	.word	0xffffffff


	//   ....[21]....
        /*0234*/ 	.word	0xffffffff


	//   ....[22]....
        /*0238*/ 	.word	0xffffffff


	//   ....[23]....
        /*023c*/ 	.word	0xffffffff


	//   ....[24]....
        /*0240*/ 	.word	0xffffffff


	//   ....[25]....
        /*0244*/ 	.word	0xffffffff


	//   ....[26]....
        /*0248*/ 	.word	0xffffffff


	//   ....[27]....
        /*024c*/ 	.word	0xffffffff


	//   ....[28]....
        /*0250*/ 	.word	0xffffffff


	//   ....[29]....
        /*0254*/ 	.word	0xffffffff


	//   ....[30]....
        /*0258*/ 	.word	0xffffffff


	//   ....[31]....
        /*025c*/ 	.word	0xffffffff


	//   ....[32]....
        /*0260*/ 	.word	0xffffffff


	//   ....[33]....
        /*0264*/ 	.word	0xffffffff


	//   ....[34]....
        /*0268*/ 	.word	0xffffffff


	//   ....[35]....
        /*026c*/ 	.word	0xffffffff


	//   ....[36]....
        /*0270*/ 	.word	0xffffffff


	//   ....[37]....
        /*0274*/ 	.word	0xffffffff


	//   ....[38]....
        /*0278*/ 	.word	0xffffffff


	//   ....[39]....
        /*027c*/ 	.word	0xffffffff


	//   ....[40]....
        /*0280*/ 	.word	0xffffffff


	//   ....[41]....
        /*0284*/ 	.word	0xffffffff


	//   ....[42]....
        /*0288*/ 	.word	0xffffffff


	//   ....[43]....
        /*028c*/ 	.word	0xffffffff


	//   ....[44]....
        /*0290*/ 	.word	0xffffffff


	//   ....[45]....
        /*0294*/ 	.word	0xffffffff


	//   ....[46]....
        /*0298*/ 	.word	0xffffffff


	//   ....[47]....
        /*029c*/ 	.word	0xffffffff


	//   ....[48]....
        /*02a0*/ 	.word	0xffffffff


	//   ....[49]....
        /*02a4*/ 	.word	0xffffffff


	//   ....[50]....
        /*02a8*/ 	.word	0xffffffff


	//   ....[51]....
        /*02ac*/ 	.word	0xffffffff


	//   ....[52]....
        /*02b0*/ 	.word	0xffffffff


	//   ....[53]....
        /*02b4*/ 	.word	0xffffffff


	//   ....[54]....
        /*02b8*/ 	.word	0xffffffff


	//   ....[55]....
        /*02bc*/ 	.word	0xffffffff


	//   ....[56]....
        /*02c0*/ 	.word	0xffffffff


	//   ....[57]....
        /*02c4*/ 	.word	0xffffffff


	//   ....[58]....
        /*02c8*/ 	.word	0xffffffff


	//   ....[59]....
        /*02cc*/ 	.word	0xffffffff


	//   ....[60]....
        /*02d0*/ 	.word	0xffffffff


	//   ....[61]....
        /*02d4*/ 	.word	0xffffffff


	//   ....[62]....
        /*02d8*/ 	.word	0xffffffff


	//   ....[63]....
        /*02dc*/ 	.word	0xffffffff


	//   ....[64]....
        /*02e0*/ 	.word	0xffffffff


	//   ....[65]....
        /*02e4*/ 	.word	0xffffffff


	//   ....[66]....
        /*02e8*/ 	.word	0xffffffff


	//   ....[67]....
        /*02ec*/ 	.word	0xffffffff


	//   ....[68]....
        /*02f0*/ 	.word	0xffffffff


	//   ....[69]....
        /*02f4*/ 	.word	0xffffffff


	//   ....[70]....
        /*02f8*/ 	.word	0xffffffff


	//   ....[71]....
        /*02fc*/ 	.word	0xffffffff


	//   ....[72]....
        /*0300*/ 	.word	0xffffffff


	//   ....[73]....
        /*0304*/ 	.word	0xffffffff


	//   ....[74]....
        /*0308*/ 	.word	0xffffffff


	//   ....[75]....
        /*030c*/ 	.word	0xffffffff


	//   ....[76]....
        /*0310*/ 	.word	0xffffffff


	//   ....[77]....
        /*0314*/ 	.word	0xffffffff


	//   ....[78]....
        /*0318*/ 	.word	0xffffffff


	//   ....[79]....
        /*031c*/ 	.word	0xffffffff


	//   ....[80]....
        /*0320*/ 	.word	0xffffffff


	//   ....[81]....
        /*0324*/ 	.word	0xffffffff


	//   ....[82]....
        /*0328*/ 	.word	0xffffffff


	//   ....[83]....
        /*032c*/ 	.word	0xffffffff


	//   ....[84]....
        /*0330*/ 	.word	0xffffffff


	//   ....[85]....
        /*0334*/ 	.word	0xffffffff


	//   ....[86]....
        /*0338*/ 	.word	0xffffffff


	//   ....[87]....
        /*033c*/ 	.word	0xffffffff


	//   ....[88]....
        /*0340*/ 	.word	0xffffffff


	//   ....[89]....
        /*0344*/ 	.word	0xffffffff


	//   ....[90]....
        /*0348*/ 	.word	0xffffffff


	//   ....[91]....
        /*034c*/ 	.word	0xffffffff


	//   ....[92]....
        /*0350*/ 	.word	0xffffffff


	//   ....[93]....
        /*0354*/ 	.word	0xffffffff


	//   ....[94]....
        /*0358*/ 	.word	0xffffffff


	//   ....[95]....
        /*035c*/ 	.word	0xffffffff


	//   ....[96]....
        /*0360*/ 	.word	0xffffffff


	//   ....[97]....
        /*0364*/ 	.word	0xffffffff


	//   ....[98]....
        /*0368*/ 	.word	0xffffffff


	//   ....[99]....
        /*036c*/ 	.word	0xffffffff


	//   ....[100]....
        /*0370*/ 	.word	0xffffffff


	//   ....[101]....
        /*0374*/ 	.word	0xffffffff


	//   ....[102]....
        /*0378*/ 	.word	0xffffffff


	//   ....[103]....
        /*037c*/ 	.word	0xffffffff


	//   ....[104]....
        /*0380*/ 	.word	0xffffffff


	//   ....[105]....
        /*0384*/ 	.word	0xffffffff


	//   ....[106]....
        /*0388*/ 	.word	0xffffffff


	//   ....[107]....
        /*038c*/ 	.word	0xffffffff


	//   ....[108]....
        /*0390*/ 	.word	0xffffffff


	//   ....[109]....
        /*0394*/ 	.word	0xffffffff


	//   ....[110]....
        /*0398*/ 	.word	0xffffffff


	//   ....[111]....
        /*039c*/ 	.word	0xffffffff


	//   ....[112]....
        /*03a0*/ 	.word	0xffffffff


	//   ....[113]....
        /*03a4*/ 	.word	0xffffffff


	//   ....[114]....
        /*03a8*/ 	.word	0xffffffff


	//   ....[115]....
        /*03ac*/ 	.word	0xffffffff


	//   ....[116]....
        /*03b0*/ 	.word	0xffffffff


	//   ....[117]....
        /*03b4*/ 	.word	0xffffffff


	//   ....[118]....
        /*03b8*/ 	.word	0xffffffff


	//   ....[119]....
        /*03bc*/ 	.word	0xffffffff


	//   ....[120]....
        /*03c0*/ 	.word	0xffffffff


	//   ....[121]....
        /*03c4*/ 	.word	0xffffffff


	//   ....[122]....
        /*03c8*/ 	.word	0xffffffff


	//   ....[123]....
        /*03cc*/ 	.word	0xffffffff


	//   ....[124]....
        /*03d0*/ 	.word	0xffffffff


	//   ....[125]....
        /*03d4*/ 	.word	0xffffffff


	//   ....[126]....
        /*03d8*/ 	.word	0xffffffff


	//   ....[127]....
        /*03dc*/ 	.word	0xffffffff


	//   ....[128]....
        /*03e0*/ 	.word	0xffffffff


	//   ....[129]....
        /*03e4*/ 	.word	0xffffffff


	//   ....[130]....
        /*03e8*/ 	.word	0xffffffff


	//   ....[131]....
        /*03ec*/ 	.word	0xffffffff


	//   ....[132]....
        /*03f0*/ 	.word	0xffffffff


	//   ....[133]....
        /*03f4*/ 	.word	0xffffffff


	//   ....[134]....
        /*03f8*/ 	.word	0xffffffff


	//   ....[135]....
        /*03fc*/ 	.word	0x0500000f


	//   ....[136]....
        /*0400*/ 	.word	0x0500000f


	//   ....[137]....
        /*0404*/ 	.word	0x0500000f


	//   ....[138]....
        /*0408*/ 	.word	0x0500000f


	//   ....[139]....
        /*040c*/ 	.word	0x0500000f


	//   ....[140]....
        /*0410*/ 	.word	0x0500000f


	//   ....[141]....
        /*0414*/ 	.word	0x0500000f


	//   ....[142]....
        /*0418*/ 	.word	0x0500000f


	//   ....[143]....
        /*041c*/ 	.word	0x0500000f


	//   ....[144]....
        /*0420*/ 	.word	0x0500000f


	//   ....[145]....
        /*0424*/ 	.word	0x0500000f


	//   ....[146]....
        /*0428*/ 	.word	0x0500000f


	//   ....[147]....
        /*042c*/ 	.word	0x0500000f


	//   ....[148]....
        /*0430*/ 	.word	0x0500000f


	//   ....[149]....
        /*0434*/ 	.word	0x0500000f


	//   ....[150]....
        /*0438*/ 	.word	0x0500000f


	//   ....[151]....
        /*043c*/ 	.word	0x0500000f


	//   ....[152]....
        /*0440*/ 	.word	0x0500000f


	//   ....[153]....
        /*0444*/ 	.word	0x0500000f


	//   ....[154]....
        /*0448*/ 	.word	0x0500000f


	//   ....[155]....
        /*044c*/ 	.word	0x0500000f


	//   ....[156]....
        /*0450*/ 	.word	0x0500000f


	//   ....[157]....
        /*0454*/ 	.word	0x0500000f


	//   ....[158]....
        /*0458*/ 	.word	0x0500000f


	//   ....[159]....
        /*045c*/ 	.word	0x0500000f


	//   ....[160]....
        /*0460*/ 	.word	0x0500000f


	//   ....[161]....
        /*0464*/ 	.word	0x0500000f


	//   ....[162]....
        /*0468*/ 	.word	0x0500000f


	//   ....[163]....
        /*046c*/ 	.word	0x0500000f


	//   ....[164]....
        /*0470*/ 	.word	0x0500000f


	//   ....[165]....
        /*0474*/ 	.word	0x0500000f


	//   ....[166]....
        /*0478*/ 	.word	0x0500000f


	//   ....[167]....
        /*047c*/ 	.word	0x0500000f


	//   ....[168]....
        /*0480*/ 	.word	0x0500000f


	//   ....[169]....
        /*0484*/ 	.word	0x0500000f


	//   ....[170]....
        /*0488*/ 	.word	0x0500000f


	//   ....[171]....
        /*048c*/ 	.word	0x0500000f


	//   ....[172]....
        /*0490*/ 	.word	0x0500000f


	//   ....[173]....
        /*0494*/ 	.word	0x0500000f


	//   ....[174]....
        /*0498*/ 	.word	0x0500000f


	//   ....[175]....
        /*049c*/ 	.word	0x0500000f


	//   ....[176]....
        /*04a0*/ 	.word	0x0500000f


	//   ....[177]....
        /*04a4*/ 	.word	0x0500000f


	//   ....[178]....
        /*04a8*/ 	.word	0x0500000f


	//   ....[179]....
        /*04ac*/ 	.word	0x0500000f


	//   ....[180]....
        /*04b0*/ 	.word	0x0500000f


	//   ....[181]....
        /*04b4*/ 	.word	0x0500000f


	//   ....[182]....
        /*04b8*/ 	.word	0x0500000f


	//   ....[183]....
        /*04bc*/ 	.word	0x0500000f


	//   ....[184]....
        /*04c0*/ 	.word	0x0500000f


	//   ....[185]....
        /*04c4*/ 	.word	0x0500000f


	//   ....[186]....
        /*04c8*/ 	.word	0x0500000f


	//   ....[187]....
        /*04cc*/ 	.word	0x0500000f


	//   ....[188]....
        /*04d0*/ 	.word	0x0500000f


	//   ....[189]....
        /*04d4*/ 	.word	0x0500000f


	//   ....[190]....
        /*04d8*/ 	.word	0x0500000f


	//   ....[191]....
        /*04dc*/ 	.word	0x0500000f


	//   ....[192]....
        /*04e0*/ 	.word	0x0500000f


	//   ....[193]....
        /*04e4*/ 	.word	0x0500000f


	//   ....[194]....
        /*04e8*/ 	.word	0x0500000f


	//   ....[195]....
        /*04ec*/ 	.word	0x0500000f


	//   ....[196]....
        /*04f0*/ 	.word	0x0500000f


	//   ....[197]....
        /*04f4*/ 	.word	0x0500000f


	//   ....[198]....
        /*04f8*/ 	.word	0x0500000f


	//   ....[199]....
        /*04fc*/ 	.word	0x0500000f


	//   ....[200]....
        /*0500*/ 	.word	0x0500000f


	//   ....[201]....
        /*0504*/ 	.word	0x0500000f


	//   ....[202]....
        /*0508*/ 	.word	0x0500000f


	//   ....[203]....
        /*050c*/ 	.word	0xffffffff


	//   ....[204]....
        /*0510*/ 	.word	0xffffffff


	//   ....[205]....
        /*0514*/ 	.word	0xffffffff


	//   ....[206]....
        /*0518*/ 	.word	0xffffffff


	//   ....[207]....
        /*051c*/ 	.word	0xffffffff


	//   ....[208]....
        /*0520*/ 	.word	0xffffffff


	//   ....[209]....
        /*0524*/ 	.word	0xffffffff


	//   ....[210]....
        /*0528*/ 	.word	0xffffffff


	//----- nvinfo : EIATTR_COOP_GROUP_INSTR_OFFSETS
	.align		4
.L_432:
        /*052c*/ 	.byte	0x04, 0x28
        /*052e*/ 	.short	(.L_434 - .L_433)


	//   ....[0]....
.L_433:
        /*0530*/ 	.word	0x00000080


	//   ....[1]....
        /*0534*/ 	.word	0x00000090


	//   ....[2]....
        /*0538*/ 	.word	0x000002b0


	//   ....[3]....
        /*053c*/ 	.word	0x00000410


	//   ....[4]....
        /*0540*/ 	.word	0x00000530


	//   ....[5]....
        /*0544*/ 	.word	0x00000690


	//   ....[6]....
        /*0548*/ 	.word	0x00002920


	//   ....[7]....
        /*054c*/ 	.word	0x0000a880


	//   ....[8]....
        /*0550*/ 	.word	0x0000c9b0


	//   ....[9]....
        /*0554*/ 	.word	0x0000dd60


	//   ....[10]....
        /*0558*/ 	.word	0x0000e200


	//   ....[11]....
        /*055c*/ 	.word	0x0000ecd0


	//   ....[12]....
        /*0560*/ 	.word	0x0000eeb0


	//   ....[13]....
        /*0564*/ 	.word	0x0000f390


	//   ....[14]....
        /*0568*/ 	.word	0x0000f3b0


	//   ....[15]....
        /*056c*/ 	.word	0x000120b0


	//   ....[16]....
        /*0570*/ 	.word	0x00013a40


	//   ....[17]....
        /*0574*/ 	.word	0x00015040


	//   ....[18]....
        /*0578*/ 	.word	0x00015080


	//   ....[19]....
        /*057c*/ 	.word	0x000150d0


	//   ....[20]....
        /*0580*/ 	.word	0x000150f0


	//   ....[21]....
        /*0584*/ 	.word	0x00019780


	//   ....[22]....
        /*0588*/ 	.word	0x0001ab80


	//   ....[23]....
        /*058c*/ 	.word	0x0001bee0


	//   ....[24]....
        /*0590*/ 	.word	0x0001c3f0


	//   ....[25]....
        /*0594*/ 	.word	0x0001cf50


	//   ....[26]....
        /*0598*/ 	.word	0x0001cfa0


	//   ....[27]....
        /*059c*/ 	.word	0x0001cff0


	//   ....[28]....
        /*05a0*/ 	.word	0x0001d010


	//   ....[29]....
        /*05a4*/ 	.word	0x00021720


	//   ....[30]....
        /*05a8*/ 	.word	0x000218b0


	//   ....[31]....
        /*05ac*/ 	.word	0x000218d0


	//   ....[32]....
        /*05b0*/ 	.word	0x00021910


	//   ....[33]....
        /*05b4*/ 	.word	0x00021930


	//   ....[34]....
        /*05b8*/ 	.word	0x00023cb0


	//   ....[35]....
        /*05bc*/ 	.word	0x00024130


	//   ....[36]....
        /*05c0*/ 	.word	0x00024140


	//   ....[37]....
        /*05c4*/ 	.word	0x00024150


	//   ....[38]....
        /*05c8*/ 	.word	0x00024160


	//   ....[39]....
        /*05cc*/ 	.word	0x00024df0


	//   ....[40]....
        /*05d0*/ 	.word	0x00024e20


	//   ....[41]....
        /*05d4*/ 	.word	0x00025060


	//   ....[42]....
        /*05d8*/ 	.word	0x00025080


	//   ....[43]....
        /*05dc*/ 	.word	0x00025710


	//   ....[44]....
        /*05e0*/ 	.word	0x00025720


	//   ....[45]....
        /*05e4*/ 	.word	0x00026170


	//   ....[46]....
        /*05e8*/ 	.word	0x00026190


	//   ....[47]....
        /*05ec*/ 	.word	0x00027760


	//   ....[48]....
        /*05f0*/ 	.word	0x00027780


	//   ....[49]....
        /*05f4*/ 	.word	0x000279b0


	//   ....[50]....
        /*05f8*/ 	.word	0x000279d0


	//   ....[51]....
        /*05fc*/ 	.word	0x00027c80


	//   ....[52]....
        /*0600*/ 	.word	0x00027e90


	//   ....[53]....
        /*0604*/ 	.word	0x00027ec0


	//   ....[54]....
        /*0608*/ 	.word	0x00027ef0


	//   ....[55]....
        /*060c*/ 	.word	0x00027f20


	//   ....[56]....
        /*0610*/ 	.word	0x00027f50


	//   ....[57]....
        /*0614*/ 	.word	0x00027f80


	//   ....[58]....
        /*0618*/ 	.word	0x000280f0


	//   ....[59]....
        /*061c*/ 	.word	0x00028120


	//   ....[60]....
        /*0620*/ 	.word	0x00028150


	//   ....[61]....
        /*0624*/ 	.word	0x00028180


	//   ....[62]....
        /*0628*/ 	.word	0x000281b0


	//   ....[63]....
        /*062c*/ 	.word	0x000281e0


	//   ....[64]....
        /*0630*/ 	.word	0x00028270


	//   ....[65]....
        /*0634*/ 	.word	0x000282a0


	//   ....[66]....
        /*0638*/ 	.word	0x000282b0


	//   ....[67]....
        /*063c*/ 	.word	0x000282f0


	//   ....[68]....
        /*0640*/ 	.word	0x0002a720


	//   ....[69]....
        /*0644*/ 	.word	0x0002a740


	//   ....[70]....
        /*0648*/ 	.word	0x0002a7d0


	//   ....[71]....
        /*064c*/ 	.word	0x0002a7f0


	//   ....[72]....
        /*0650*/ 	.word	0x0002a870


	//   ....[73]....
        /*0654*/ 	.word	0x0002a890


	//   ....[74]....
        /*0658*/ 	.word	0x0002a8a0


	//   ....[75]....
        /*065c*/ 	.word	0x0002a8b0


	//   ....[76]....
        /*0660*/ 	.word	0x0002b020


	//   ....[77]....
        /*0664*/ 	.word	0x0002b050


	//   ....[78]....
        /*0668*/ 	.word	0x0002b110


	//   ....[79]....
        /*066c*/ 	.word	0x0002b130


	//   ....[80]....
        /*0670*/ 	.word	0x0002b1d0


	//   ....[81]....
        /*0674*/ 	.word	0x0002b1f0


	//   ....[82]....
        /*0678*/ 	.word	0x0002b200


	//   ....[83]....
        /*067c*/ 	.word	0x0002b280


	//   ....[84]....
        /*0680*/ 	.word	0x0002bad0


	//   ....[85]....
        /*0684*/ 	.word	0x0002baf0


	//   ....[86]....
        /*0688*/ 	.word	0x0002bc90


	//   ....[87]....
        /*068c*/ 	.word	0x0002bcc0


	//   ....[88]....
        /*0690*/ 	.word	0x0002bdd0


	//   ....[89]....
        /*0694*/ 	.word	0x0002bde0


	//   ....[90]....
        /*0698*/ 	.word	0x0002be10


	//   ....[91]....
        /*069c*/ 	.word	0x0002be20


	//   ....[92]....
        /*06a0*/ 	.word	0x0002c420


	//   ....[93]....
        /*06a4*/ 	.word	0x0002c480


	//   ....[94]....
        /*06a8*/ 	.word	0x0002c640


	//   ....[95]....
        /*06ac*/ 	.word	0x0002c680


	//   ....[96]....
        /*06b0*/ 	.word	0x0002c690


	//   ....[97]....
        /*06b4*/ 	.word	0x0002c6a0


	//   ....[98]....
        /*06b8*/ 	.word	0x0002c7f0


	//   ....[99]....
        /*06bc*/ 	.word	0x0002c940


	//   ....[100]....
        /*06c0*/ 	.word	0x0002d130


	//   ....[101]....
        /*06c4*/ 	.word	0x0002d150


	//   ....[102]....
        /*06c8*/ 	.word	0x0002d1a0


	//   ....[103]....
        /*06cc*/ 	.word	0x0002d1b0


	//   ....[104]....
        /*06d0*/ 	.word	0x0002d1f0


	//   ....[105]....
        /*06d4*/ 	.word	0x0002d200


	//   ....[106]....
        /*06d8*/ 	.word	0x0002d210


	//   ....[107]....
        /*06dc*/ 	.word	0x0002d250


	//   ....[108]....
        /*06e0*/ 	.word	0x0002d540


	//   ....[109]....
        /*06e4*/ 	.word	0x0002d580


	//   ....[110]....
        /*06e8*/ 	.word	0x0002d5a0


	//   ....[111]....
        /*06ec*/ 	.word	0x0002d5c0


	//   ....[112]....
        /*06f0*/ 	.word	0x0002d5f0


	//   ....[113]....
        /*06f4*/ 	.word	0x0002d610


	//   ....[114]....
        /*06f8*/ 	.word	0x0002d710


	//   ....[115]....
        /*06fc*/ 	.word	0x0002d860


	//   ....[116]....
        /*0700*/ 	.word	0x0002de90


	//   ....[117]....
        /*0704*/ 	.word	0x0002dec0


	//   ....[118]....
        /*0708*/ 	.word	0x0002df20


	//   ....[119]....
        /*070c*/ 	.word	0x0002df50


	//   ....[120]....
        /*0710*/ 	.word	0x0002df80


	//   ....[121]....
        /*0714*/ 	.word	0x0002dfb0


	//   ....[122]....
        /*0718*/ 	.word	0x0002dfe0


	//   ....[123]....
        /*071c*/ 	.word	0x0002e010


	//   ....[124]....
        /*0720*/ 	.word	0x0002e1b0


	//   ....[125]....
        /*0724*/ 	.word	0x0002e1e0


	//   ....[126]....
        /*0728*/ 	.word	0x0002e210


	//   ....[127]....
        /*072c*/ 	.word	0x0002e240


	//   ....[128]....
        /*0730*/ 	.word	0x0002e270


	//   ....[129]....
        /*0734*/ 	.word	0x0002e2a0


	//   ....[130]....
        /*0738*/ 	.word	0x0002e360


	//   ....[131]....
        /*073c*/ 	.word	0x0002e380


	//   ....[132]....
        /*0740*/ 	.word	0x0002e3a0


	//   ....[133]....
        /*0744*/ 	.word	0x0002e400


	//   ....[134]....
        /*0748*/ 	.word	0x0002ee20


	//   ....[135]....
        /*074c*/ 	.word	0x0002f3f0


	//   ....[136]....
        /*0750*/ 	.word	0x0002f4e0


	//   ....[137]....
        /*0754*/ 	.word	0x0002f580


	//   ....[138]....
        /*0758*/ 	.word	0x0002f5e0


	//   ....[139]....
        /*075c*/ 	.word	0x0002f6d0


	//   ....[140]....
        /*0760*/ 	.word	0x0002f740


	//   ....[141]....
        /*0764*/ 	.word	0x0002f830


	//   ....[142]....
        /*0768*/ 	.word	0x0002f8a0


	//   ....[143]....
        /*076c*/ 	.word	0x0002f940


	//   ....[144]....
        /*0770*/ 	.word	0x0002fa40


	//   ....[145]....
        /*0774*/ 	.word	0x0002fad0


	//   ....[146]....
        /*0778*/ 	.word	0x0002fb30


	//   ....[147]....
        /*077c*/ 	.word	0x0002fc20


	//   ....[148]....
        /*0780*/ 	.word	0x0002fca0


	//   ....[149]....
        /*0784*/ 	.word	0x0002fda0


	//   ....[150]....
        /*0788*/ 	.word	0x0002fe10


	//   ....[151]....
        /*078c*/ 	.word	0x0002fef0


	//   ....[152]....
        /*0790*/ 	.word	0x00030200


	//   ....[153]....
        /*0794*/ 	.word	0x000302c0


	//   ....[154]....
        /*0798*/ 	.word	0x00030530


	//   ....[155]....
        /*079c*/ 	.word	0x00030580


	//   ....[156]....
        /*07a0*/ 	.word	0x00030790


	//   ....[157]....
        /*07a4*/ 	.word	0x000307e0


	//   ....[158]....
        /*07a8*/ 	.word	0x00030990


	//   ....[159]....
        /*07ac*/ 	.word	0x000309e0


	//   ....[160]....
        /*07b0*/ 	.word	0x00030b20


	//   ....[161]....
        /*07b4*/ 	.word	0x00030c20


	//   ....[162]....
        /*07b8*/ 	.word	0x00030e90


	//   ....[163]....
        /*07bc*/ 	.word	0x00030ee0


	//   ....[164]....
        /*07c0*/ 	.word	0x000310b0


	//   ....[165]....
        /*07c4*/ 	.word	0x00031100


	//   ....[166]....
        /*07c8*/ 	.word	0x000312d0


	//   ....[167]....
        /*07cc*/ 	.word	0x00031320


	//   ....[168]....
        /*07d0*/ 	.word	0x00031410


	//   ....[169]....
        /*07d4*/ 	.word	0x000314b0


	//   ....[170]....
        /*07d8*/ 	.word	0x00031510


	//   ....[171]....
        /*07dc*/ 	.word	0x000315c0


	//   ....[172]....
        /*07e0*/ 	.word	0x00031620


	//   ....[173]....
        /*07e4*/ 	.word	0x000316d0


	//   ....[174]....
        /*07e8*/ 	.word	0x00031730


	//   ....[175]....
        /*07ec*/ 	.word	0x000317e0


	//   ....[176]....
        /*07f0*/ 	.word	0x000318d0


	//   ....[177]....
        /*07f4*/ 	.word	0x000319b0


	//   ....[178]....
        /*07f8*/ 	.word	0x00031ac0


	//   ....[179]....
        /*07fc*/ 	.word	0x00031bc0


	//   ....[180]....
        /*0800*/ 	.word	0x00031cf0


	//   ....[181]....
        /*0804*/ 	.word	0x00031dd0


	//   ....[182]....
        /*0808*/ 	.word	0x00031ed0


	//   ....[183]....
        /*080c*/ 	.word	0x00031fb0


	//   ....[184]....
        /*0810*/ 	.word	0x00032040


	//   ....[185]....
        /*0814*/ 	.word	0x000320e0


	//   ....[186]....
        /*0818*/ 	.word	0x00032250


	//   ....[187]....
        /*081c*/ 	.word	0x000322c0


	//   ....[188]....
        /*0820*/ 	.word	0x00032330


	//   ....[189]....
        /*0824*/ 	.word	0x000323a0


	//   ....[190]....
        /*0828*/ 	.word	0x00032410


	//   ....[191]....
        /*082c*/ 	.word	0x00032490


	//   ....[192]....
        /*0830*/ 	.word	0x00032510


	//   ....[193]....
        /*0834*/ 	.word	0x000325a0


	//   ....[194]....
        /*0838*/ 	.word	0x00032610


	//   ....[195]....
        /*083c*/ 	.word	0x00032680


	//   ....[196]....
        /*0840*/ 	.word	0x000326f0


	//   ....[197]....
        /*0844*/ 	.word	0x00032770


	//   ....[198]....
        /*0848*/ 	.word	0x000327e0


	//   ....[199]....
        /*084c*/ 	.word	0x00032870


	//   ....[200]....
        /*0850*/ 	.word	0x000328d0


	//   ....[201]....
        /*0854*/ 	.word	0x00032960


	//   ....[202]....
        /*0858*/ 	.word	0x00032a90


	//   ....[203]....
        /*085c*/ 	.word	0x00034a90


	//   ....[204]....
        /*0860*/ 	.word	0x00036260


	//   ....[205]....
        /*0864*/ 	.word	0x00036c80


	//   ....[206]....
        /*0868*/ 	.word	0x00037560


	//   ....[207]....
        /*086c*/ 	.word	0x000375a0


	//   ....[208]....
        /*0870*/ 	.word	0x00037610


	//   ....[209]....
        /*0874*/ 	.word	0x00037630


	//   ....[210]....
        /*0878*/ 	.word	0x00044750


	//----- nvinfo : EIATTR_REG_RECONFIG
	.align		4
.L_434:
        /*087c*/ 	.byte	0x01, 0x54
	.zero		2


	//----- nvinfo : EIATTR_SYSCALL_OFFSETS
	.align		4
        /*0880*/ 	.byte	0x04, 0x46
        /*0882*/ 	.short	(.L_436 - .L_435)


	//   ....[0]....
.L_435:
        /*0884*/ 	.word	0x0000ae70


	//   ....[1]....
        /*0888*/ 	.word	0x00029b40


	//   ....[2]....
        /*088c*/ 	.word	0x00029c90


	//   ....[3]....
        /*0890*/ 	.word	0x00029d80


	//   ....[4]....
        /*0894*/ 	.word	0x0002ac40


	//   ....[5]....
        /*0898*/ 	.word	0x0002b500


	//----- nvinfo : EIATTR_MBARRIER_INSTR_OFFSETS
	.align		4
.L_436:
        /*089c*/ 	.byte	0x04, 0x39
        /*089e*/ 	.short	(.L_438 - .L_437)


	//   ....[0]....
.L_437:
        /*08a0*/ 	.word	0x00000190
        /*08a4*/ 	.word	0x000000ff
        /*08a8*/ 	.word	0x00038800
        /*08ac*/ 	.short	0x0100
        /*08ae*/ 	.byte	0x08
	.zero		1


	//   ....[1]....
        /*08b0*/ 	.word	0x000001a0
        /*08b4*/ 	.word	0x000000ff
        /*08b8*/ 	.word	0x00038810
        /*08bc*/ 	.short	0x0100
        /*08be*/ 	.byte	0x08
	.zero		1


	//   ....[2]....
        /*08c0*/ 	.word	0x000001b0
        /*08c4*/ 	.word	0x000000ff
        /*08c8*/ 	.word	0x00038820
        /*08cc*/ 	.short	0x0100
        /*08ce*/ 	.byte	0x08
	.zero		1


	//   ....[3]....
        /*08d0*/ 	.word	0x00000260
        /*08d4*/ 	.word	0x000000ff
        /*08d8*/ 	.word	0x00038830
        /*08dc*/ 	.short	0x0100
        /*08de*/ 	.byte	0x06
	.zero		1


	//   ....[4]....
        /*08e0*/ 	.word	0x00000270
        /*08e4*/ 	.word	0x000000ff
        /*08e8*/ 	.word	0x00038840
        /*08ec*/ 	.short	0x0100
        /*08ee*/ 	.byte	0x06
	.zero		1


	//   ....[5]....
        /*08f0*/ 	.word	0x00000280
        /*08f4*/ 	.word	0x000000ff
        /*08f8*/ 	.word	0x00038838
        /*08fc*/ 	.short	0x0100
        /*08fe*/ 	.byte	0x06
	.zero		1


	//   ....[6]....
        /*0900*/ 	.word	0x00000290
        /*0904*/ 	.word	0x000000ff
        /*0908*/ 	.word	0x00038848
        /*090c*/ 	.short	0x0100
        /*090e*/ 	.byte	0x06
	.zero		1


	//   ....[7]....
        /*0910*/ 	.word	0x000003c0
        /*0914*/ 	.word	0x000000ff
        /*0918*/ 	.word	0x00038850
        /*091c*/ 	.short	0x0100
        /*091e*/ 	.byte	0x08
	.zero		1


	//   ....[8]....
        /*0920*/ 	.word	0x000003d0
        /*0924*/ 	.word	0x000000ff
        /*0928*/ 	.word	0x00038860
        /*092c*/ 	.short	0x0100
        /*092e*/ 	.byte	0x08
	.zero		1


	//   ....[9]....
        /*0930*/ 	.word	0x000003e0
        /*0934*/ 	.word	0x000000ff
        /*0938*/ 	.word	0x00038858
        /*093c*/ 	.short	0x0100
        /*093e*/ 	.byte	0x08
	.zero		1


	//   ....[10]....
        /*0940*/ 	.word	0x000003f0
        /*0944*/ 	.word	0x000000ff
        /*0948*/ 	.word	0x00038868
        /*094c*/ 	.short	0x0100
        /*094e*/ 	.byte	0x08
	.zero		1


	//   ....[11]....
        /*0950*/ 	.word	0x000004e0
        /*0954*/ 	.word	0x000000ff
        /*0958*/ 	.word	0x00038870
        /*095c*/ 	.short	0x0100
        /*095e*/ 	.byte	0x06
	.zero		1


	//   ....[12]....
        /*0960*/ 	.word	0x000004f0
        /*0964*/ 	.word	0x000000ff
        /*0968*/ 	.word	0x00038880
        /*096c*/ 	.short	0x0100
        /*096e*/ 	.byte	0x06
	.zero		1


	//   ....[13]....
        /*0970*/ 	.word	0x00000500
        /*0974*/ 	.word	0x000000ff
        /*0978*/ 	.word	0x00038878
        /*097c*/ 	.short	0x0100
        /*097e*/ 	.byte	0x06
	.zero		1


	//   ....[14]....
        /*0980*/ 	.word	0x00000510
        /*0984*/ 	.word	0x000000ff
        /*0988*/ 	.word	0x00038888
        /*098c*/ 	.short	0x0100
        /*098e*/ 	.byte	0x06
	.zero		1


	//   ....[15]....
        /*0990*/ 	.word	0x00000640
        /*0994*/ 	.word	0x000000ff
        /*0998*/ 	.word	0x00038890
        /*099c*/ 	.short	0x0100
        /*099e*/ 	.byte	0x08
	.zero		1


	//   ....[16]....
        /*09a0*/ 	.word	0x00000650
        /*09a4*/ 	.word	0x000000ff
        /*09a8*/ 	.word	0x000388a0
        /*09ac*/ 	.short	0x0100
        /*09ae*/ 	.byte	0x08
	.zero		1


	//   ....[17]....
        /*09b0*/ 	.word	0x00000660
        /*09b4*/ 	.word	0x000000ff
        /*09b8*/ 	.word	0x00038898
        /*09bc*/ 	.short	0x0100
        /*09be*/ 	.byte	0x08
	.zero		1


	//   ....[18]....
        /*09c0*/ 	.word	0x00000670
        /*09c4*/ 	.word	0x000000ff
        /*09c8*/ 	.word	0x000388a8
        /*09cc*/ 	.short	0x0100
        /*09ce*/ 	.byte	0x08
	.zero		1


	//   ....[19]....
        /*09d0*/ 	.word	0x000007b0
        /*09d4*/ 	.word	0x000000ff
        /*09d8*/ 	.word	0x000388b0
        /*09dc*/ 	.short	0x0100
        /*09de*/ 	.byte	0x08
	.zero		1


	//   ....[20]....
        /*09e0*/ 	.word	0x000007c0
        /*09e4*/ 	.word	0x000000ff
        /*09e8*/ 	.word	0x000388c0
        /*09ec*/ 	.short	0x0100
        /*09ee*/ 	.byte	0x08
	.zero		1


	//   ....[21]....
        /*09f0*/ 	.word	0x000007d0
        /*09f4*/ 	.word	0x000000ff
        /*09f8*/ 	.word	0x000388b8
        /*09fc*/ 	.short	0x0100
        /*09fe*/ 	.byte	0x08
	.zero		1


	//   ....[22]....
        /*0a00*/ 	.word	0x000007e0
        /*0a04*/ 	.word	0x000000ff
        /*0a08*/ 	.word	0x000388c8
        /*0a0c*/ 	.short	0x0100
        /*0a0e*/ 	.byte	0x08
	.zero		1


	//   ....[23]....
        /*0a10*/ 	.word	0x00004e60
        /*0a14*/ 	.word	0x00000003
        /*0a18*/ 	.word	0x00000000
        /*0a1c*/ 	.short	0x0101
        /*0a1e*/ 	.byte	0x3f
	.zero		1


	//   ....[24]....
        /*0a20*/ 	.word	0x00008c20
        /*0a24*/ 	.word	0x00000004
        /*0a28*/ 	.word	0x00000000
        /*0a2c*/ 	.short	0x0101
        /*0a2e*/ 	.byte	0x3f
	.zero		1


	//   ....[25]....
        /*0a30*/ 	.word	0x0000b3b0
        /*0a34*/ 	.word	0x000000ff
        /*0a38*/ 	.word	0x00038800
        /*0a3c*/ 	.short	0x010a
        /*0a3e*/ 	.byte	0x2c
	.zero		1


	//   ....[26]....
        /*0a40*/ 	.word	0x0000b860
        /*0a44*/ 	.word	0x00000014
        /*0a48*/ 	.word	0x00000000
        /*0a4c*/ 	.short	0x010a
        /*0a4e*/ 	.byte	0x3f
	.zero		1


	//   ....[27]....
        /*0a50*/ 	.word	0x0000b8c0
        /*0a54*/ 	.word	0x00000014
        /*0a58*/ 	.word	0x00000000
        /*0a5c*/ 	.short	0x010a
        /*0a5e*/ 	.byte	0x3f
	.zero		1


	//   ....[28]....
        /*0a60*/ 	.word	0x0000bc70
        /*0a64*/ 	.word	0x000000ff
        /*0a68*/ 	.word	0x00038810
        /*0a6c*/ 	.short	0x010a
        /*0a6e*/ 	.byte	0x2c
	.zero		1


	//   ....[29]....
        /*0a70*/ 	.word	0x0000bd70
        /*0a74*/ 	.word	0x0000000c
        /*0a78*/ 	.word	0x00000000
        /*0a7c*/ 	.short	0x010a
        /*0a7e*/ 	.byte	0x3f
	.zero		1


	//   ....[30]....
        /*0a80*/ 	.word	0x0000bdd0
        /*0a84*/ 	.word	0x0000000c
        /*0a88*/ 	.word	0x00000000
        /*0a8c*/ 	.short	0x010a
        /*0a8e*/ 	.byte	0x3f
	.zero		1


	//   ....[31]....
        /*0a90*/ 	.word	0x0000d960
        /*0a94*/ 	.word	0x00000003
        /*0a98*/ 	.word	0x00000000
        /*0a9c*/ 	.short	0x0101
        /*0a9e*/ 	.byte	0x3f
	.zero		1


	//   ....[32]....
        /*0aa0*/ 	.word	0x000121c0
        /*0aa4*/ 	.word	0x00000000
        /*0aa8*/ 	.word	0x00000000
        /*0aac*/ 	.short	0x0101
        /*0aae*/ 	.byte	0x3f
	.zero		1


	//   ....[33]....
        /*0ab0*/ 	.word	0x00012930
        /*0ab4*/ 	.word	0x00000006
        /*0ab8*/ 	.word	0x00000000
        /*0abc*/ 	.short	0x010a
        /*0abe*/ 	.byte	0x3f
	.zero		1


	//   ....[34]....
        /*0ac0*/ 	.word	0x000129d0
        /*0ac4*/ 	.word	0x00000008
        /*0ac8*/ 	.word	0x00000000
        /*0acc*/ 	.short	0x010a
        /*0ace*/ 	.byte	0x3f
	.zero		1


	//   ....[35]....
        /*0ad0*/ 	.word	0x00012df0
        /*0ad4*/ 	.word	0x00000004
        /*0ad8*/ 	.word	0x00000000
        /*0adc*/ 	.short	0x010a
        /*0ade*/ 	.byte	0x3f
	.zero		1


	//   ....[36]....
        /*0ae0*/ 	.word	0x00012e50
        /*0ae4*/ 	.word	0x00000004
        /*0ae8*/ 	.word	0x00000000
        /*0aec*/ 	.short	0x010a
        /*0aee*/ 	.byte	0x3f
	.zero		1


	//   ....[37]....
        /*0af0*/ 	.word	0x000149e0
        /*0af4*/ 	.word	0x0000000a
        /*0af8*/ 	.word	0x00000000
        /*0afc*/ 	.short	0x0101
        /*0afe*/ 	.byte	0x3f
	.zero		1


	//   ....[38]....
        /*0b00*/ 	.word	0x00019890
        /*0b04*/ 	.word	0x00000003
        /*0b08*/ 	.word	0x00000000
        /*0b0c*/ 	.short	0x0101
        /*0b0e*/ 	.byte	0x3f
	.zero		1


	//   ....[39]....
        /*0b10*/ 	.word	0x00019a60
        /*0b14*/ 	.word	0x00000006
        /*0b18*/ 	.word	0x00000000
        /*0b1c*/ 	.short	0x010a
        /*0b1e*/ 	.byte	0x3f
	.zero		1


	//   ....[40]....
        /*0b20*/ 	.word	0x00019b00
        /*0b24*/ 	.word	0x00000008
        /*0b28*/ 	.word	0x00000000
        /*0b2c*/ 	.short	0x010a
        /*0b2e*/ 	.byte	0x3f
	.zero		1


	//   ....[41]....
        /*0b30*/ 	.word	0x00019f20
        /*0b34*/ 	.word	0x00000004
        /*0b38*/ 	.word	0x00000000
        /*0b3c*/ 	.short	0x010a
        /*0b3e*/ 	.byte	0x3f
	.zero		1


	//   ....[42]....
        /*0b40*/ 	.word	0x00019f80
        /*0b44*/ 	.word	0x00000004
        /*0b48*/ 	.word	0x00000000
        /*0b4c*/ 	.short	0x010a
        /*0b4e*/ 	.byte	0x3f
	.zero		1


	//   ....[43]....
        /*0b50*/ 	.word	0x0001bb10
        /*0b54*/ 	.word	0x0000000a
        /*0b58*/ 	.word	0x00000000
        /*0b5c*/ 	.short	0x0101
        /*0b5e*/ 	.byte	0x3f
	.zero		1


	//   ....[44]....
        /*0b60*/ 	.word	0x00021830
        /*0b64*/ 	.word	0x00000003
        /*0b68*/ 	.word	0x00000000
        /*0b6c*/ 	.short	0x0101
        /*0b6e*/ 	.byte	0x3f
	.zero		1


	//   ....[45]....
        /*0b70*/ 	.word	0x00024e10
        /*0b74*/ 	.word	0x000000ff
        /*0b78*/ 	.word	0x00000000
        /*0b7c*/ 	.short	0x0101
        /*0b7e*/ 	.byte	0x04
	.zero		1


	//   ....[46]....
        /*0b80*/ 	.word	0x00025550
        /*0b84*/ 	.word	0x000000ff
        /*0b88*/ 	.word	0x00000000
        /*0b8c*/ 	.short	0x0101
        /*0b8e*/ 	.byte	0x04
	.zero		1


	//   ....[47]....
        /*0b90*/ 	.word	0x0002a4f0
        /*0b94*/ 	.word	0x00000016
        /*0b98*/ 	.word	0x00038840
        /*0b9c*/ 	.short	0x010a
        /*0b9e*/ 	.byte	0x3f
	.zero		1


	//   ....[48]....
        /*0ba0*/ 	.word	0x0002a9b0
        /*0ba4*/ 	.word	0x00000016
        /*0ba8*/ 	.word	0x00038830
        /*0bac*/ 	.short	0x0107
        /*0bae*/ 	.byte	0x3f
	.zero		1


	//   ....[49]....
        /*0bb0*/ 	.word	0x0002aa80
        /*0bb4*/ 	.word	0x00000016
        /*0bb8*/ 	.word	0x00038830
        /*0bbc*/ 	.short	0x0101
        /*0bbe*/ 	.byte	0x3f
	.zero		1


	//   ....[50]....
        /*0bc0*/ 	.word	0x0002b340
        /*0bc4*/ 	.word	0x00000011
        /*0bc8*/ 	.word	0x00038800
        /*0bcc*/ 	.short	0x0107
        /*0bce*/ 	.byte	0x3f
	.zero		1


	//   ....[51]....
        /*0bd0*/ 	.word	0x0002b3d0
        /*0bd4*/ 	.word	0x00000011
        /*0bd8*/ 	.word	0x00038800
        /*0bdc*/ 	.short	0x0101
        /*0bde*/ 	.byte	0x3f
	.zero		1


	//   ....[52]....
        /*0be0*/ 	.word	0x0002c0c0
        /*0be4*/ 	.word	0x00000011
        /*0be8*/ 	.word	0x00038810
        /*0bec*/ 	.short	0x0107
        /*0bee*/ 	.byte	0x3f
	.zero		1


	//   ....[53]....
        /*0bf0*/ 	.word	0x0002c1c0
        /*0bf4*/ 	.word	0x00000011
        /*0bf8*/ 	.word	0x00038810
        /*0bfc*/ 	.short	0x0101
        /*0bfe*/ 	.byte	0x3f
	.zero		1


	//   ....[54]....
        /*0c00*/ 	.word	0x0002c1e0
        /*0c04*/ 	.word	0x00000011
        /*0c08*/ 	.word	0x00038820
        /*0c0c*/ 	.short	0x010a
        /*0c0e*/ 	.byte	0x3f
	.zero		1


	//   ....[55]....
        /*0c10*/ 	.word	0x0002c260
        /*0c14*/ 	.word	0x00000016
        /*0c18*/ 	.word	0x00038860
        /*0c1c*/ 	.short	0x010a
        /*0c1e*/ 	.byte	0x3f
	.zero		1


	//   ....[56]....
        /*0c20*/ 	.word	0x0002cb60
        /*0c24*/ 	.word	0x00000016
        /*0c28*/ 	.word	0x00038850
        /*0c2c*/ 	.short	0x0107
        /*0c2e*/ 	.byte	0x3f
	.zero		1


	//   ....[57]....
        /*0c30*/ 	.word	0x0002cc20
        /*0c34*/ 	.word	0x00000016
        /*0c38*/ 	.word	0x00038850
        /*0c3c*/ 	.short	0x0101
        /*0c3e*/ 	.byte	0x3f
	.zero		1


	//   ....[58]....
        /*0c40*/ 	.word	0x0002cfb0
        /*0c44*/ 	.word	0x00000006
        /*0c48*/ 	.word	0x00038840
        /*0c4c*/ 	.short	0x010a
        /*0c4e*/ 	.byte	0x3f
	.zero		1


	//   ....[59]....
        /*0c50*/ 	.word	0x0002d2d0
        /*0c54*/ 	.word	0x00000006
        /*0c58*/ 	.word	0x00038830
        /*0c5c*/ 	.short	0x0107
        /*0c5e*/ 	.byte	0x3f
	.zero		1


	//   ....[60]....
        /*0c60*/ 	.word	0x0002d380
        /*0c64*/ 	.word	0x00000006
        /*0c68*/ 	.word	0x00038830
        /*0c6c*/ 	.short	0x0101
        /*0c6e*/ 	.byte	0x3f
	.zero		1


	//   ....[61]....
        /*0c70*/ 	.word	0x0002d3b0
        /*0c74*/ 	.word	0x00000006
        /*0c78*/ 	.word	0x00038860
        /*0c7c*/ 	.short	0x010a
        /*0c7e*/ 	.byte	0x3f
	.zero		1


	//   ....[62]....
        /*0c80*/ 	.word	0x0002da60
        /*0c84*/ 	.word	0x00000006
        /*0c88*/ 	.word	0x00038850
        /*0c8c*/ 	.short	0x0107
        /*0c8e*/ 	.byte	0x3f
	.zero		1


	//   ....[63]....
        /*0c90*/ 	.word	0x0002db10
        /*0c94*/ 	.word	0x00000006
        /*0c98*/ 	.word	0x00038850
        /*0c9c*/ 	.short	0x0101
        /*0c9e*/ 	.byte	0x3f
	.zero		1


	//   ....[64]....
        /*0ca0*/ 	.word	0x0002eda0
        /*0ca4*/ 	.word	0x00000005
        /*0ca8*/ 	.word	0x00038820
        /*0cac*/ 	.short	0x010a
        /*0cae*/ 	.byte	0x3f
	.zero		1


	//   ....[65]....
        /*0cb0*/ 	.word	0x0002ef40
        /*0cb4*/ 	.word	0x00000003
        /*0cb8*/ 	.word	0x00038840
        /*0cbc*/ 	.short	0x010a
        /*0cbe*/ 	.byte	0x3f
	.zero		1


	//   ....[66]....
        /*0cc0*/ 	.word	0x0002efe0
        /*0cc4*/ 	.word	0x00000005
        /*0cc8*/ 	.word	0x00038840
        /*0ccc*/ 	.short	0x010a
        /*0cce*/ 	.byte	0x3f
	.zero		1


	//   ....[67]....
        /*0cd0*/ 	.word	0x0002f020
        /*0cd4*/ 	.word	0x00000003
        /*0cd8*/ 	.word	0x00038860
        /*0cdc*/ 	.short	0x010a
        /*0cde*/ 	.byte	0x3f
	.zero		1


	//   ....[68]....
        /*0ce0*/ 	.word	0x0002f060
        /*0ce4*/ 	.word	0x00000005
        /*0ce8*/ 	.word	0x00038860
        /*0cec*/ 	.short	0x010a
        /*0cee*/ 	.byte	0x3f
	.zero		1


	//   ....[69]....
        /*0cf0*/ 	.word	0x0002f0d0
        /*0cf4*/ 	.word	0x00000003
        /*0cf8*/ 	.word	0x00038800
        /*0cfc*/ 	.short	0x010a
        /*0cfe*/ 	.byte	0x3f
	.zero		1


	//   ....[70]....
        /*0d00*/ 	.word	0x0002f120
        /*0d04*/ 	.word	0x00000014
        /*0d08*/ 	.word	0x00000000
        /*0d0c*/ 	.short	0x010a
        /*0d0e*/ 	.byte	0x3f
	.zero		1


	//   ....[71]....
        /*0d10*/ 	.word	0x0002f180
        /*0d14*/ 	.word	0x00000004
        /*0d18*/ 	.word	0x00038810
        /*0d1c*/ 	.short	0x010a
        /*0d1e*/ 	.byte	0x3f
	.zero		1


	//   ....[72]....
        /*0d20*/ 	.word	0x0002f1d0
        /*0d24*/ 	.word	0x0000000c
        /*0d28*/ 	.word	0x00000000
        /*0d2c*/ 	.short	0x010a
        /*0d2e*/ 	.byte	0x3f
	.zero		1


	//   ....[73]....
        /*0d30*/ 	.word	0x0002f220
        /*0d34*/ 	.word	0x00000008
        /*0d38*/ 	.word	0x00000000
        /*0d3c*/ 	.short	0x010a
        /*0d3e*/ 	.byte	0x3f
	.zero		1


	//   ....[74]....
        /*0d40*/ 	.word	0x0002f270
        /*0d44*/ 	.word	0x00000004
        /*0d48*/ 	.word	0x00000000
        /*0d4c*/ 	.short	0x010a
        /*0d4e*/ 	.byte	0x3f
	.zero		1


	//   ....[75]....
        /*0d50*/ 	.word	0x0002f2c0
        /*0d54*/ 	.word	0x00000008
        /*0d58*/ 	.word	0x00000000
        /*0d5c*/ 	.short	0x010a
        /*0d5e*/ 	.byte	0x3f
	.zero		1


	//   ....[76]....
        /*0d60*/ 	.word	0x0002f310
        /*0d64*/ 	.word	0x00000004
        /*0d68*/ 	.word	0x00000000
        /*0d6c*/ 	.short	0x010a
        /*0d6e*/ 	.byte	0x3f
	.zero		1


	//   ....[77]....
        /*0d70*/ 	.word	0x0002f430
        /*0d74*/ 	.word	0x00000016
        /*0d78*/ 	.word	0x00038840
        /*0d7c*/ 	.short	0x010a
        /*0d7e*/ 	.byte	0x3f
	.zero		1


	//   ....[78]....
        /*0d80*/ 	.word	0x00030a20
        /*0d84*/ 	.word	0x00000011
        /*0d88*/ 	.word	0x00038820
        /*0d8c*/ 	.short	0x010a
        /*0d8e*/ 	.byte	0x3f
	.zero		1


	//   ....[79]....
        /*0d90*/ 	.word	0x00030a70
        /*0d94*/ 	.word	0x00000016
        /*0d98*/ 	.word	0x00038860
        /*0d9c*/ 	.short	0x010a
        /*0d9e*/ 	.byte	0x3f
	.zero		1


	//   ....[80]....
        /*0da0*/ 	.word	0x00031360
        /*0da4*/ 	.word	0x00000006
        /*0da8*/ 	.word	0x00038840
        /*0dac*/ 	.short	0x010a
        /*0dae*/ 	.byte	0x3f
	.zero		1


	//   ....[81]....
        /*0db0*/ 	.word	0x00031820
        /*0db4*/ 	.word	0x00000006
        /*0db8*/ 	.word	0x00038860
        /*0dbc*/ 	.short	0x010a
        /*0dbe*/ 	.byte	0x3f
	.zero		1


	//   ....[82]....
        /*0dc0*/ 	.word	0x000329b0
        /*0dc4*/ 	.word	0x00000005
        /*0dc8*/ 	.word	0x00038820
        /*0dcc*/ 	.short	0x010a
        /*0dce*/ 	.byte	0x3f
	.zero		1


	//   ....[83]....
        /*0dd0*/ 	.word	0x00032b50
        /*0dd4*/ 	.word	0x00000003
        /*0dd8*/ 	.word	0x00038840
        /*0ddc*/ 	.short	0x010a
        /*0dde*/ 	.byte	0x3f
	.zero		1


	//   ....[84]....
        /*0de0*/ 	.word	0x00032ba0
        /*0de4*/ 	.word	0x00000005
        /*0de8*/ 	.word	0x00038840
        /*0dec*/ 	.short	0x010a
        /*0dee*/ 	.byte	0x3f
	.zero		1


	//   ....[85]....
        /*0df0*/ 	.word	0x00032bf0
        /*0df4*/ 	.word	0x00000003
        /*0df8*/ 	.word	0x00038860
        /*0dfc*/ 	.short	0x010a
        /*0dfe*/ 	.byte	0x3f
	.zero		1


	//   ....[86]....
        /*0e00*/ 	.word	0x00032fb0
        /*0e04*/ 	.word	0x0000001a
        /*0e08*/ 	.word	0x00000000
        /*0e0c*/ 	.short	0x010a
        /*0e0e*/ 	.byte	0x3f
	.zero		1


	//   ....[87]....
        /*0e10*/ 	.word	0x000330f0
        /*0e14*/ 	.word	0x00000009
        /*0e18*/ 	.word	0x00000000
        /*0e1c*/ 	.short	0x010a
        /*0e1e*/ 	.byte	0x3f
	.zero		1


	//   ....[88]....
        /*0e20*/ 	.word	0x00033750
        /*0e24*/ 	.word	0x0000003a
        /*0e28*/ 	.word	0x00000000
        /*0e2c*/ 	.short	0x010a
        /*0e2e*/ 	.byte	0x3f
	.zero		1


	//   ....[89]....
        /*0e30*/ 	.word	0x00033890
        /*0e34*/ 	.word	0x00000038
        /*0e38*/ 	.word	0x00000000
        /*0e3c*/ 	.short	0x010a
        /*0e3e*/ 	.byte	0x3f
	.zero		1


	//   ....[90]....
        /*0e40*/ 	.word	0x00035d60
        /*0e44*/ 	.word	0x00000009
        /*0e48*/ 	.word	0x00000000
        /*0e4c*/ 	.short	0x0101
        /*0e4e*/ 	.byte	0x3f
	.zero		1


	//   ....[91]....
        /*0e50*/ 	.word	0x000448f0
        /*0e54*/ 	.word	0x00000005
        /*0e58*/ 	.word	0x00000000
        /*0e5c*/ 	.short	0x0101
        /*0e5e*/ 	.byte	0x3f
	.zero		1


	//   ....[92]....
        /*0e60*/ 	.word	0x00044920
        /*0e64*/ 	.word	0x00000009
        /*0e68*/ 	.word	0x00000000
        /*0e6c*/ 	.short	0x010a
        /*0e6e*/ 	.byte	0x3f
	.zero		1


	//   ....[93]....
        /*0e70*/ 	.word	0x00044970
        /*0e74*/ 	.word	0x00000038
        /*0e78*/ 	.word	0x00000000
        /*0e7c*/ 	.short	0x010a
        /*0e7e*/ 	.byte	0x3f
	.zero		1


	//----- nvinfo : EIATTR_NUM_MBARRIERS
	.align		4
.L_438:
        /*0e80*/ 	.byte	0x03, 0x38
        /*0e82*/ 	.short	0x0017


	//----- nvinfo : EIATTR_EXIT_INSTR_OFFSETS
	.align		4
        /*0e84*/ 	.byte	0x04, 0x1c
        /*0e86*/ 	.short	(.L_440 - .L_439)


	//   ....[0]....
.L_439:
        /*0e88*/ 	.word	0x00000a30


	//   ....[1]....
        /*0e8c*/ 	.word	0x00027c30


	//   ....[2]....
        /*0e90*/ 	.word	0x0002f0b0


	//----- nvinfo : EIATTR_MAX_THREADS
	.align		4
.L_440:
        /*0e94*/ 	.byte	0x04, 0x05
        /*0e96*/ 	.short	(.L_442 - .L_441)
.L_441:
        /*0e98*/ 	.word	0x00000180
        /*0e9c*/ 	.word	0x00000001
        /*0ea0*/ 	.word	0x00000001


	//----- nvinfo : EIATTR_CRS_STACK_SIZE
	.align		4
.L_442:
        /*0ea4*/ 	.byte	0x04, 0x1e
        /*0ea6*/ 	.short	(.L_444 - .L_443)
.L_443:
        /*0ea8*/ 	.word	0x00000000


	//----- nvinfo : EIATTR_CBANK_PARAM_SIZE
	.align		4
.L_444:
        /*0eac*/ 	.byte	0x03, 0x19
        /*0eae*/ 	.short	0x0bf0


	//----- nvinfo : EIATTR_PARAM_CBANK
	.align		4
        /*0eb0*/ 	.byte	0x04, 0x0a
        /*0eb2*/ 	.short	(.L_446 - .L_445)
	.align		4
.L_445:
        /*0eb4*/ 	.word	index@(.nv.constant0._ZN7cutlass13device_kernelIN5flash11enable_sm90INS1_16FlashAttnFwdSm90INS1_25CollectiveMainloopFwdSm90ILi2EN4cute5tupleIJNS5_1CILi1EEES8_S8_EEENS6_IJNS7_ILi64EEESA_SA_EEELi512ENS_10bfloat16_tEfNS_4arch4Sm90ELb0ELb1ELb1ELb1ELb1ELb0ELb1ELb0ELb0ELb1ELb1ELb0EEENS1_21CollectiveEpilogueFwdINS6_IJSA_NS7_ILi512EEESA_EEES9_SC_SE_Li256ELb1ELb1ELb1ELb0EEENS1_36VarlenDynamicPersistentTileSchedulerILi64ELi64ELi256ELi128ELb1ELb1ELb1ELb1ELb0ELb1EEEEEEEEEvNT_6ParamsE)
        /*0eb8*/ 	.short	0x0210
        /*0eba*/ 	.short	0x0bf0


	//----- nvinfo : EIATTR_SW_WAR
	.align		4
.L_446:
        /*0ebc*/ 	.byte	0x04, 0x36
        /*0ebe*/ 	.short	(.L_448 - .L_447)
.L_447:
        /*0ec0*/ 	.word	0x00000008
.L_448:


//--------------------- .nv.info._ZN7cutlass13device_kernelIN5flash11enable_sm90INS1_16FlashAttnFwdSm90INS1_25CollectiveMainloopFwdSm90ILi2EN4cute5tupleIJNS5_1CILi1EEES8_S8_EEENS6_IJNS7_ILi64EEESA_SA_EEELi512ENS_10bfloat16_tEfNS_4arch4Sm90ELb0ELb1ELb1ELb1ELb1ELb1ELb1ELb0ELb0ELb1ELb1ELb0EEENS1_21CollectiveEpilogueFwdINS6_IJSA_NS7_ILi512EEESA_EEES9_SC_SE_Li256ELb1ELb1ELb1ELb0EEENS1_36VarlenDynamicPersistentTileSchedulerILi64ELi64ELi256ELi128ELb1ELb1ELb1ELb1ELb0ELb1EEEEEEEEEvNT_6ParamsE --------------------------
	.section	.nv.info._ZN7cutlass13device_kernelIN5flash11enable_sm90INS1_16FlashAttnFwdSm90INS1_25CollectiveMainloopFwdSm90ILi2EN4cute5tupleIJNS5_1CILi1EEES8_S8_EEENS6_IJNS7_ILi64EEESA_SA_EEELi512ENS_10bfloat16_tEfNS_4arch4Sm90ELb0ELb1ELb1ELb1ELb1ELb1ELb1ELb0ELb0ELb1ELb1ELb0EEENS1_21CollectiveEpilogueFwdINS6_IJSA_NS7_ILi512EEESA_EEES9_SC_SE_Li256ELb1ELb1ELb1ELb0EEENS1_36VarlenDynamicPersistentTileSchedulerILi64ELi64ELi256ELi128ELb1ELb1ELb1ELb1ELb0ELb1EEEEEEEEEvNT_6ParamsE,"",@"SHT_CUDA_INFO"
	.sectionflags	@""
	.align	4


	//----- nvinfo : EIATTR_CUDA_API_VERSION
	.align		4
        /*0000*/ 	.byte	0x04, 0x37
        /*0002*/ 	.short	(.L_450 - .L_449)
.L_449:
        /*0004*/ 	.word	0x00000082


	//----- nvinfo : EIATTR_KPARAM_INFO
	.align		4
.L_450:
        /*0008*/ 	.byte	0x04, 0x17
        /*000a*/ 	.short	(.L_452 - .L_451)
.L_451:
        /*000c*/ 	.word	0x00000000
        /*0010*/ 	.short	0x0000
        /*0012*/ 	.short	0x0070
        /*0014*/ 	.byte	0x00, 0xf0, 0x01, 0x2e


	//----- nvinfo : EIATTR_SPARSE_MMA_MASK
	.align		4
.L_452:
        /*0018*/ 	.byte	0x03, 0x50
        /*001a*/ 	.short	0x0000


	//----- nvinfo : EIATTR_MAXREG_COUNT
	.align		4
        /*001c*/ 	.byte	0x03, 0x1b
        /*001e*/ 	.short	0x00a8


	//----- nvinfo : EIATTR_NUM_BARRIERS
	.align		4
        /*0020*/ 	.byte	0x02, 0x4c
        /*0022*/ 	.byte	0x10
	.zero		1


	//----- nvinfo : EIATTR_EXTERNS
	.align		4
        /*0024*/ 	.byte	0x04, 0x0f
        /*0026*/ 	.short	(.L_454 - .L_453)


	//   ....[0]....
	.align		4
.L_453:
        /*0028*/ 	.word	index@(__assertfail)


	//----- nvinfo : EIATTR_ANNOTATIONS
	.align		4
.L_454:
        /*002c*/ 	.byte	0x04, 0x55
        /*002e*/ 	.short	(.L_456 - .L_455)


	//   ....[0]....
.L_455:
        /* <DEDUP_REMOVED lines=36> */


	//----- nvinfo : EIATTR_MERCURY_ISA_VERSION
	.align		4
.L_456:
        /*0260*/ 	.byte	0x03, 0x5f
        /*0262*/ 	.short	0x0101


	//----- nvinfo : EIATTR_UNUSED_LOAD_BYTE_OFFSET
	.align		4
        /*0264*/ 	.byte	0x04, 0x44
        /*0266*/ 	.short	(.L_458 - .L_457)


	//   ....[0]....
.L_457:
        /*0268*/ 	.word	0x00000b00
        /*026c*/ 	.word	0x0000fff0


	//   ....[1]....
        /*0270*/ 	.word	0x0002ad10
        /*0274*/ 	.word	0x0000fff0


	//----- nvinfo : EIATTR_INT_WARP_WIDE_INSTR_OFFSETS
	.align		4
.L_458:
        /*0278*/ 	.byte	0x04, 0x31
        /*027a*/ 	.short	(.L_460 - .L_459)


	//   ....[0]....
.L_459:
        /*027c*/ 	.word	0x00000180


	//   ....[1]....
        /*0280*/ 	.word	0x000001c0


	//   ....[2]....
        /*0284*/ 	.word	0x00000230


	//   ....[3]....
        /*0288*/ 	.word	0x000002a0


	//   ....[4]....
        /*028c*/ 	.word	0x00033c90


	//   ....[5]....
        /*0290*/ 	.word	0x00033d20


	//   ....[6]....
        /*0294*/ 	.word	0x000380c0


	//   ....[7]....
        /*0298*/ 	.word	0x00038150


	//----- nvinfo : EIATTR_COOP_GROUP_MASK_REGIDS
	.align		4
.L_460:
        /*029c*/ 	.byte	0x04, 0x29
        /*029e*/ 	.short	(.L_462 - .L_461)


	//   ....[0]....
.L_461:
        /*02a0*/ 	.word	0xffffffff


	//   ....[1]....
        /*02a4*/ 	.word	0xffffffff


	//   ....[2]....
        /*02a8*/ 	.word	0xffffffff


	//   ....[3]....
        /*02ac*/ 	.word	0xffffffff


	//   ....[4]....
        /*02b0*/ 	.word	0xffffffff


	//   ....[5]....
        /*02b4*/ 	.word	0xffffffff


	//   ....[6]....
        /*02b8*/ 	.word	0xffffffff


	//   ....[7]....
        /*02bc*/ 	.word	0xffffffff


	//   ....[8]....
        /*02c0*/ 	.word	0xffffffff


	//   ....[9]....
        /*02c4*/ 	.word	0xffffffff


	//   ....[10]....
        /*02c8*/ 	.word	0xffffffff


	//   ....[11]....
        /*02cc*/ 	.word	0xffffffff


	//   ....[12]....
        /*02d0*/ 	.word	0xffffffff


	//   ....[13]....
        /*02d4*/ 	.word	0xffffffff


	//   ....[14]....
        /*02d8*/ 	.word	0xffffffff


	//   ....[15]....
        /*02dc*/ 	.word	0xffffffff


	//   ....[16]....
        /*02e0*/ 	.word	0xffffffff


	//   ....[17]....
        /*02e4*/ 	.word	0xffffffff


	//   ....[18]....
        /*02e8*/ 	.word	0xffffffff


	//   ....[19]....
        /*02ec*/ 	.word	0xffffffff


	//   ....[20]....
        /*02f0*/ 	.word	0xffffffff


	//   ....[21]....
        /*02f4*/ 	.word	0xffffffff


	//   ....[22]....
        /*02f8*/ 	.word	0xffffffff


	//   ....[23]....
        /*02fc*/ 	.word	0xffffffff


	//   ....[24]....
        /*0300*/ 	.word	0xffffffff


	//   ....[25]....
        /*0304*/ 	.word	0xffffffff


	//   ....[26]....
        /*0308*/ 	.word	0xffffffff


	//   ....[27]....
        /*030c*/ 	.word	0xffffffff


	//   ....[28]....
        /*0310*/ 	.word	0xffffffff


	//   ....[29]....
        /*0314*/ 	.word	0xffffffff


	//   ....[30]....
        /*0318*/ 	.word	0xffffffff


	//   ....[31]....
        /*031c*/ 	.word	0xffffffff


	//   ....[32]....
        /*0320*/ 	.word	0xffffffff


	//   ....[33]....
        /*0324*/ 	.word	0xffffffff


	//   ....[34]....
        /*0328*/ 	.word	0xffffffff


	//   ....[35]....
        /*032c*/ 	.word	0xffffffff


	//   ....[36]....
        /*0330*/ 	.word	0xffffffff


	//   ....[37]....
        /*0334*/ 	.word	0xffffffff


	//   ....[38]....
        /*0338*/ 	.word	0xffffffff


	//   ....[39]....
        /*033c*/ 	.word	0xffffffff


	//   ....[40]....
        /*0340*/ 	.word	0xffffffff


	//   ....[41]....
        /*0344*/ 	.word	0xffffffff


	//   ....[42]....
        /*0348*/ 	.word	0xffffffff


	//   ....[43]....
        /*034c*/ 	.word	0xffffffff


	//   ....[44]....
        /*0350*/ 	.word	0xffffffff


	//   ....[45]....
        /*0354*/ 	.word	0xffffffff


	//   ....[46]....
        /*0358*/ 	.word	0xffffffff


	//   ....[47]....
        /*035c*/ 	.word	0xffffffff


	//   ....[48]....
        /*0360*/ 	.word	0xffffffff


	//   ....[49]....
        /*0364*/ 	.word	0xffffffff


	//   ....[50]....
        /*0368*/ 	.word	0xffffffff


	//   ....[51]....
        /*036c*/ 	.word	0xffffffff


	//   ....[52]....
        /*0370*/ 	.word	0xffffffff


	//   ....[53]....
        /*0374*/ 	.word	0xffffffff


	//   ....[54]....
        /*0378*/ 	.word	0xffffffff


	//   ....[55]....
        /*037c*/ 	.word	0xffffffff


	//   ....[56]....
        /*0380*/ 	.word	0xffffffff


	//   ....[57]....
        /*0384*/ 	.word	0xffffffff


	//   ....[58]....
        /*0388*/ 	.word	0xffffffff


	//   ....[59]....
        /*038c*/ 	.word	0xffffffff


	//   ....[60]....
        /*0390*/ 	.word	0xffffffff


	//   ....[61]....
        /*0394*/ 	.word	0xffffffff


	//   ....[62]....
        /*0398*/ 	.word	0xffffffff


	//   ....[63]....
        /*039c*/ 	.word	0xffffffff


	//   ....[64]....
        /*03a0*/ 	.word	0xffffffff


	//   ....[65]....
        /*03a4*/ 	.word	0xffffffff


	//   ....[66]....
        /*03a8*/ 	.word	0xffffffff


	//   ....[67]....
        /*03ac*/ 	.word	0xffffffff


	//   ....[68]....
        /*03b0*/ 	.word	0xffffffff


	//   ....[69]....
        /*03b4*/ 	.word	0xffffffff


	//   ....[70]....
        /*03b8*/ 	.word	0xffffffff


	//   ....[71]....
        /*03bc*/ 	.word	0xffffffff


	//   ....[72]....
        /*03c0*/ 	.word	0xffffffff


	//   ....[73]....
        /*03c4*/ 	.word	0xffffffff


	//   ....[74]....
        /*03c8*/ 	.word	0xffffffff


	//   ....[75]....
        /*03cc*/ 	.word	0xffffffff


	//   ....[76]....
        /*03d0*/ 	.word	0xffffffff


	//   ....[77]....
        /*03d4*/ 	.word	0xffffffff


	//   ....[78]....
        /*03d8*/ 	.word	0xffffffff


	//   ....[79]....
        /*03dc*/ 	.word	0xffffffff


	//   ....[80]....
        /*03e0*/ 	.word	0xffffffff


	//   ....[81]....
        /*03e4*/ 	.word	0xffffffff


	//   ....[82]....
        /*03e8*/ 	.word	0xffffffff


	//   ....[83]....
        /*03ec*/ 	.word	0xffffffff


	//   ....[84]....
        /*03f0*/ 	.word	0xffffffff


	//   ....[85]....
        /*03f4*/ 	.word	0xffffffff


	//   ....[86]....
        /*03f8*/ 	.word	0xffffffff


	//   ....[87]....
        /*03fc*/ 	.word	0xffffffff


	//   ....[88]....
        /*0400*/ 	.word	0xffffffff


	//   ....[89]....
        /*0404*/ 	.word	0xffffffff


	//   ....[90]....
        /*0408*/ 	.word	0xffffffff


	//   ....[91]....
        /*040c*/ 	.word	0xffffffff


	//   ....[92]....
        /*0410*/ 	.word	0xffffffff


	//   ....[93]....
        /*0414*/ 	.word	0xffffffff


	//   ....[94]....
        /*0418*/ 	.word	0xffffffff


	//   ....[95]....
        /*041c*/ 	.word	0xffffffff


	//   ....[96]....
        /*0420*/ 	.word	0xffffffff


	//   ....[97]....
        /*0424*/ 	.word	0xffffffff


	//   ....[98]....
        /*0428*/ 	.word	0xffffffff


	//   ....[99]....
        /*042c*/ 	.word	0xffffffff


	//   ....[100]....
        /*0430*/ 	.word	0xffffffff


	//   ....[101]....
        /*0434*/ 	.word	0xffffffff


	//   ....[102]....
        /*0438*/ 	.word	0xffffffff


	//   ....[103]....
        /*043c*/ 	.word	0xffffffff


	//   ....[104]....
        /*0440*/ 	.word	0xffffffff


	//   ....[105]....
        /*0444*/ 	.word	0xffffffff


	//   ....[106]....
        /*0448*/ 	.word	0xffffffff


	//   ....[107]....
        /*044c*/ 	.word	0xffffffff


	//   ....[108]....
        /*0450*/ 	.word	0xffffffff


	//   ....[109]....
        /*0454*/ 	.word	0xffffffff


	//   ....[110]....
        /*0458*/ 	.word	0xffffffff


	//   ....[111]....
        /*045c*/ 	.word	0xffffffff


	//   ....[112]....
        /*0460*/ 	.word	0xffffffff


	//   ....[113]....
        /*0464*/ 	.word	0xffffffff


	//   ....[114]....
        /*0468*/ 	.word	0xffffffff


	//   ....[115]....
        /*046c*/ 	.word	0xffffffff


	//   ....[116]....
        /*0470*/ 	.word	0xffffffff


	//   ....[117]....
        /*0474*/ 	.word	0xffffffff


	//   ....[118]....
        /*0478*/ 	.word	0xffffffff


	//   ....[119]....
        /*047c*/ 	.word	0xffffffff


	//   ....[120]....
        /*0480*/ 	.word	0xffffffff


	//   ....[121]....
        /*0484*/ 	.word	0xffffffff


	//   ....[122]....
        /*0488*/ 	.word	0xffffffff


	//   ....[123]....
        /*048c*/ 	.word	0xffffffff


	//   ....[124]....
        /*0490*/ 	.word	0xffffffff


	//   ....[125]....
        /*0494*/ 	.word	0xffffffff


	//   ....[126]....
        /*0498*/ 	.word	0xffffffff


	//   ....[127]....
        /*049c*/ 	.word	0xffffffff


	//   ....[128]....
        /*04a0*/ 	.word	0xffffffff


	//   ....[129]....
        /*04a4*/ 	.word	0xffffffff


	//   ....[130]....
        /*04a8*/ 	.word	0xffffffff


	//   ....[131]....
        /*04ac*/ 	.word	0xffffffff


	//   ....[132]....
        /*04b0*/ 	.word	0xffffffff


	//   ....[133]....
        /*04b4*/ 	.word	0xffffffff


	//   ....[134]....
        /*04b8*/ 	.word	0xffffffff


	//   ....[135]....
        /*04bc*/ 	.word	0xffffffff


	//   ....[136]....
        /*04c0*/ 	.word	0xffffffff


	//   ....[137]....
        /*04c4*/ 	.word	0xffffffff


	//   ....[138]....
        /*04c8*/ 	.word	0xffffffff


	//   ....[139]....
        /*04cc*/ 	.word	0xffffffff


	//   ....[140]....
        /*04d0*/ 	.word	0xffffffff


	//   ....[141]....
        /*04d4*/ 	.word	0xffffffff


	//   ....[142]....
        /*04d8*/ 	.word	0xffffffff


	//   ....[143]....
        /*04dc*/ 	.word	0xffffffff


	//   ....[144]....
        /*04e0*/ 	.word	0xffffffff


	//   ....[145]....
        /*04e4*/ 	.word	0xffffffff


	//   ....[146]....
        /*04e8*/ 	.word	0xffffffff


	//   ....[147]....
        /*04ec*/ 	.word	0xffffffff


	//   ....[148]....
        /*04f0*/ 	.word	0xffffffff


	//   ....[149]....
        /*04f4*/ 	.word	0xffffffff


	//   ....[150]....
        /*04f8*/ 	.word	0xffffffff


	//   ....[151]....
        /*04fc*/ 	.word	0xffffffff


	//   ....[152]....
        /*0500*/ 	.word	0xffffffff


	//   ....[153]....
        /*0504*/ 	.word	0xffffffff


	//   ....[154]....
        /*0508*/ 	.word	0xffffffff


	//   ....[155]....
        /*050c*/ 	.word	0xffffffff


	//   ....[156]....
        /*0510*/ 	.word	0xffffffff


	//   ....[157]....
        /*0514*/ 	.word	0xffffffff


	//   ....[158]....
        /*0518*/ 	.word	0xffffffff


	//   ....[159]....
        /*051c*/ 	.word	0xffffffff


	//   ....[160]....
        /*0520*/ 	.word	0xffffffff


	//   ....[161]....
        /*0524*/ 	.word	0x0500000f


	//   ....[162]....
        /*0528*/ 	.word	0x0500000f


	//   ....[163]....
        /*052c*/ 	.word	0x0500000f


	//   ....[164]....
        /*0530*/ 	.word	0x0500000f


	//   ....[165]....
        /*0534*/ 	.word	0x0500000f


	//   ....[166]....
        /*0538*/ 	.word	0x0500000f


	//   ....[167]....
        /*053c*/ 	.word	0x0500000f


	//   ....[168]....
        /*0540*/ 	.word	0x0500000f


	//   ....[169]....
        /*0544*/ 	.word	0x0500000f


	//   ....[170]....
        /*0548*/ 	.word	0x0500000f


	//   ....[171]....
        /*054c*/ 	.word	0x0500000f


	//   ....[172]....
        /*0550*/ 	.word	0x0500000f


	//   ....[173]....
        /*0554*/ 	.word	0x0500000f


	//   ....[174]....
        /*0558*/ 	.word	0x0500000f


	//   ....[175]....
        /*055c*/ 	.word	0x0500000f


	//   ....[176]....
        /*0560*/ 	.word	0x0500000f


	//   ....[177]....
        /*0564*/ 	.word	0x0500000f


	//   ....[178]....
        /*0568*/ 	.word	0x0500000f


	//   ....[179]....
        /*056c*/ 	.word	0x0500000f


	//   ....[180]....
        /*0570*/ 	.word	0x0500000f


	//   ....[181]....
        /*0574*/ 	.word	0x0500000f


	//   ....[182]....
        /*0578*/ 	.word	0x0500000f


	//   ....[183]....
        /*057c*/ 	.word	0x0500000f


	//   ....[184]....
        /*0580*/ 	.word	0x0500000f


	//   ....[185]....
        /*0584*/ 	.word	0x0500000f


	//   ....[186]....
        /*0588*/ 	.word	0x0500000f


	//   ....[187]....
        /*058c*/ 	.word	0x0500000f


	//   ....[188]....
        /*0590*/ 	.word	0x0500000f


	//   ....[189]....
        /*0594*/ 	.word	0x0500000f


	//   ....[190]....
        /*0598*/ 	.word	0x0500000f


	//   ....[191]....
        /*059c*/ 	.word	0x0500000f


	//   ....[192]....
        /*05a0*/ 	.word	0x0500000f


	//   ....[193]....
        /*05a4*/ 	.word	0x0500000f


	//   ....[194]....
        /*05a8*/ 	.word	0x0500000f


	//   ....[195]....
        /*05ac*/ 	.word	0x0500000f


	//   ....[196]....
        /*05b0*/ 	.word	0x0500000f


	//   ....[197]....
        /*05b4*/ 	.word	0x0500000f


	//   ....[198]....
        /*05b8*/ 	.word	0x0500000f


	//   ....[199]....
        /*05bc*/ 	.word	0x0500000f


	//   ....[200]....
        /*05c0*/ 	.word	0x0500000f


	//   ....[201]....
        /*05c4*/ 	.word	0x0500000f


	//   ....[202]....
        /*05c8*/ 	.word	0x0500000f


	//   ....[203]....
        /*05cc*/ 	.word	0x0500000f


	//   ....[204]....
        /*05d0*/ 	.word	0x0500000f


	//   ....[205]....
        /*05d4*/ 	.word	0x0500000f


	//   ....[206]....
        /*05d8*/ 	.word	0x0500000f


	//   ....[207]....
        /*05dc*/ 	.word	0x0500000f


	//   ....[208]....
        /*05e0*/ 	.word	0x0500000f


	//   ....[209]....
        /*05e4*/ 	.word	0x0500000f


	//   ....[210]....
        /*05e8*/ 	.word	0x0500000f


	//   ....[211]....
        /*05ec*/ 	.word	0x0500000f


	//   ....[212]....
        /*05f0*/ 	.word	0x0500000f


	//   ....[213]....
        /*05f4*/ 	.word	0x0500000f


	//   ....[214]....
        /*05f8*/ 	.word	0x0500000f


	//   ....[215]....
        /*05fc*/ 	.word	0x0500000f


	//   ....[216]....
        /*0600*/ 	.word	0x0500000f


	//   ....[217]....
        /*0604*/ 	.word	0x0500000f


	//   ....[218]....
        /*0608*/ 	.word	0x0500000f


	//   ....[219]....
        /*060c*/ 	.word	0x0500000f


	//   ....[220]....
        /*0610*/ 	.word	0x0500000f


	//   ....[221]....
        /*0614*/ 	.word	0x0500000f


	//   ....[222]....
        /*0618*/ 	.word	0x0500000f


	//   ....[223]....
        /*061c*/ 	.word	0x0500000f


	//   ....[224]....
        /*0620*/ 	.word	0x0500000f


	//   ....[225]....
        /*0624*/ 	.word	0x0500000f


	//   ....[226]....
        /*0628*/ 	.word	0x0500000f


	//   ....[227]....
        /*062c*/ 	.word	0x0500000f


	//   ....[228]....
        /*0630*/ 	.word	0x0500000f


	//   ....[229]....
        /*0634*/ 	.word	0x0500000f


	//   ....[230]....
        /*0638*/ 	.word	0x0500000f


	//   ....[231]....
        /*063c*/ 	.word	0x0500000f


	//   ....[232]....
        /*0640*/ 	.word	0x0500000f


	//   ....[233]....
        /*0644*/ 	.word	0x0500000f


	//   ....[234]....
        /*0648*/ 	.word	0x0500000f


	//   ....[235]....
        /*064c*/ 	.word	0x0500000f


	//   ....[236]....
        /*0650*/ 	.word	0x0500000f


	//   ....[237]....
        /*0654*/ 	.word	0x0500000f


	//   ....[238]....
        /*0658*/ 	.word	0x0500000f


	//   ....[239]....
        /*065c*/ 	.word	0x0500000f


	//   ....[240]....
        /*0660*/ 	.word	0x0500000f


	//   ....[241]....
        /*0664*/ 	.word	0x0500000f


	//   ....[242]....
        /*0668*/ 	.word	0x0500000f


	//   ....[243]....
        /*066c*/ 	.word	0x0500000f


	//   ....[244]....
        /*0670*/ 	.word	0x0500000f


	//   ....[245]....
        /*0674*/ 	.word	0x0500000f


	//   ....[246]....
        /*0678*/ 	.word	0x0500000f


	//   ....[247]....
        /*067c*/ 	.word	0x0500000f


	//   ....[248]....
        /*0680*/ 	.word	0x0500000f


	//   ....[249]....
        /*0684*/ 	.word	0x0500000f


	//   ....[250]....
        /*0688*/ 	.word	0x0500000f


	//   ....[251]....
        /*068c*/ 	.word	0x0500000f


	//   ....[252]....
        /*0690*/ 	.word	0xffffffff


	//   ....[253]....
        /*0694*/ 	.word	0xffffffff


	//   ....[254]....
        /*0698*/ 	.word	0xffffffff


	//   ....[255]....
        /*069c*/ 	.word	0xffffffff


	//   ....[0]....
        /*06a0*/ 	.word	0xffffffff


	//   ....[1]....
        /*06a4*/ 	.word	0xffffffff


	//   ....[2]....
        /*06a8*/ 	.word	0xffffffff


	//   ....[3]....
        /*06ac*/ 	.word	0xffffffff


	//----- nvinfo : EIATTR_COOP_GROUP_INSTR_OFFSETS
	.align		4
.L_462:
        /*06b0*/ 	.byte	0x04, 0x28
        /*06b2*/ 	.short	(.L_464 - .L_463)


	//   ....[0]....
.L_463:
        /*06b4*/ 	.word	0x000000c0


	//   ....[1]....
        /*06b8*/ 	.word	0x00000190


	//   ....[2]....
        /*06bc*/ 	.word	0x000001e0


	//   ....[3]....
        /*06c0*/ 	.word	0x00000400


	//   ....[4]....
        /*06c4*/ 	.word	0x00000560


	//   ....[5]....
        /*06c8*/ 	.word	0x00000680


	//   ....[6]....
        /*06cc*/ 	.word	0x000007e0


	//   ....[7]....
        /*06d0*/ 	.word	0x00003120


	//   ....[8]....
        /*06d4*/ 	.word	0x00003130


	//   ....[9]....
        /*06d8*/ 	.word	0x00003d50


	//   ....[10]....
        /*06dc*/ 	.word	0x00003d60


	//   ....[11]....
        /*06e0*/ 	.word	0x00004720


	//   ....[12]....
        /*06e4*/ 	.word	0x00004730


	//   ....[13]....
        /*06e8*/ 	.word	0x00004b10


	//   ....[14]....
        /*06ec*/ 	.word	0x00004b20


	//   ....[15]....
        /*06f0*/ 	.word	0x000064b0


	//   ....[16]....
        /*06f4*/ 	.word	0x0000e470


	//   ....[17]....
        /*06f8*/ 	.word	0x0000f3e0


	//   ....[18]....
        /*06fc*/ 	.word	0x0000f3f0


	//   ....[19]....
        /*0700*/ 	.word	0x0000f400


	//   ....[20]....
        /*0704*/ 	.word	0x0000f410


	//   ....[21]....
        /*0708*/ 	.word	0x0000f740


	//   ....[22]....
        /*070c*/ 	.word	0x0000f750


	//   ....[23]....
        /*0710*/ 	.word	0x0000f760


	//   ....[24]....
        /*0714*/ 	.word	0x0000f770


	//   ....[25]....
        /*0718*/ 	.word	0x00010aa0


	//   ....[26]....
        /*071c*/ 	.word	0x00010ac0


	//   ....[27]....
        /*0720*/ 	.word	0x00010ad0


	//   ....[28]....
        /*0724*/ 	.word	0x00010ae0


	//   ....[29]....
        /*0728*/ 	.word	0x00010be0


	//   ....[30]....
        /*072c*/ 	.word	0x00010c00


	//   ....[31]....
        /*0730*/ 	.word	0x00010c10


	//   ....[32]....
        /*0734*/ 	.word	0x00010c20


	//   ....[33]....
        /*0738*/ 	.word	0x000137e0


	//   ....[34]....
        /*073c*/ 	.word	0x00014ab0


	//   ....[35]....
        /*0740*/ 	.word	0x00014fd0


	//   ....[36]....
        /*0744*/ 	.word	0x00015ba0


	//   ....[37]....
        /*0748*/ 	.word	0x00015c00


	//   ....[38]....
        /*074c*/ 	.word	0x00015c50


	//   ....[39]....
        /*0750*/ 	.word	0x00015c70


	//   ....[40]....
        /*0754*/ 	.word	0x0001a380


	//   ....[41]....
        /*0758*/ 	.word	0x0001b9e0


	//   ....[42]....
        /*075c*/ 	.word	0x0001cfc0


	//   ....[43]....
        /*0760*/ 	.word	0x0001d010


	//   ....[44]....
        /*0764*/ 	.word	0x0001d060


	//   ....[45]....
        /*0768*/ 	.word	0x0001d080


	//   ....[46]....
        /*076c*/ 	.word	0x00021710


	//   ....[47]....
        /*0770*/ 	.word	0x00022b10


	//   ....[48]....
        /*0774*/ 	.word	0x00023df0


	//   ....[49]....
        /*0778*/ 	.word	0x00024300


	//   ....[50]....
        /*077c*/ 	.word	0x00024ed0


	//   ....[51]....
        /*0780*/ 	.word	0x00024f30


	//   ....[52]....
        /*0784*/ 	.word	0x00024f80


	//   ....[53]....
        /*0788*/ 	.word	0x00024fa0


	//   ....[54]....
        /*078c*/ 	.word	0x000296b0


	//   ....[55]....
        /*0790*/ 	.word	0x00029830


	//   ....[56]....
        /*0794*/ 	.word	0x00029850


	//   ....[57]....
        /*0798*/ 	.word	0x00029890


	//   ....[58]....
        /*079c*/ 	.word	0x000298b0


	//   ....[59]....
        /*07a0*/ 	.word	0x0002bc50


	//   ....[60]....
        /*07a4*/ 	.word	0x0002c040


	//   ....[61]....
        /*07a8*/ 	.word	0x0002c050


	//   ....[62]....
        /*07ac*/ 	.word	0x0002c070


	//   ....[63]....
        /*07b0*/ 	.word	0x0002c080


	//   ....[64]....
        /*07b4*/ 	.word	0x0002ccb0


	//   ....[65]....
        /*07b8*/ 	.word	0x0002ccd0


	//   ....[66]....
        /*07bc*/ 	.word	0x0002cf80


	//   ....[67]....
        /*07c0*/ 	.word	0x0002cfa0


	//   ....[68]....
        /*07c4*/ 	.word	0x0002d920


	//   ....[69]....
        /*07c8*/ 	.word	0x0002d950


	//   ....[70]....
        /*07cc*/ 	.word	0x0002e3b0


	//   ....[71]....
        /*07d0*/ 	.word	0x0002e3d0


	//   ....[72]....
        /*07d4*/ 	.word	0x0002f8d0


	//   ....[73]....
        /*07d8*/ 	.word	0x0002f900


	//   ....[74]....
        /*07dc*/ 	.word	0x0002fb40


	//   ....[75]....
        /*07e0*/ 	.word	0x0002fb60


	//   ....[76]....
        /*07e4*/ 	.word	0x0002fe00


	//   ....[77]....
        /*07e8*/ 	.word	0x00030010


	//   ....[78]....
        /*07ec*/ 	.word	0x00030040


	//   ....[79]....
        /*07f0*/ 	.word	0x00030070


	//   ....[80]....
        /*07f4*/ 	.word	0x000300a0


	//   ....[81]....
        /*07f8*/ 	.word	0x000300d0


	//   ....[82]....
        /*07fc*/ 	.word	0x00030100


	//   ....[83]....
        /*0800*/ 	.word	0x00030290


	//   ....[84]....
        /*0804*/ 	.word	0x000302c0


	//   ....[85]....
        /*0808*/ 	.word	0x000302f0


	//   ....[86]....
        /*080c*/ 	.word	0x00030320


	//   ....[87]....
        /*0810*/ 	.word	0x00030350


	//   ....[88]....
        /*0814*/ 	.word	0x00030380


	//   ....[89]....
        /*0818*/ 	.word	0x00030410


	//   ....[90]....
        /*081c*/ 	.word	0x00030440


	//   ....[91]....
        /*0820*/ 	.word	0x00030450


	//   ....[92]....
        /*0824*/ 	.word	0x00030490


	//   ....[93]....
        /*0828*/ 	.word	0x00031c60


	//   ....[94]....
        /*082c*/ 	.word	0x00034a60


	//   ....[95]....
        /*0830*/ 	.word	0x00034a80


	//   ....[96]....
        /*0834*/ 	.word	0x00034b10


	//   ....[97]....
        /*0838*/ 	.word	0x00034b30


	//   ....[98]....
        /*083c*/ 	.word	0x00034bb0


	//   ....[99]....
        /*0840*/ 	.word	0x00034bd0


	//   ....[100]....
        /*0844*/ 	.word	0x00034be0


	//   ....[101]....
        /*0848*/ 	.word	0x00034bf0


	//   ....[102]....
        /*084c*/ 	.word	0x000353a0


	//   ....[103]....
        /*0850*/ 	.word	0x000353d0


	//   ....[104]....
        /*0854*/ 	.word	0x00035480


	//   ....[105]....
        /*0858*/ 	.word	0x00035490


	//   ....[106]....
        /*085c*/ 	.word	0x000354a0


	//   ....[107]....
        /*0860*/ 	.word	0x00035520


	//   ....[108]....
        /*0864*/ 	.word	0x00035530


	//   ....[109]....
        /*0868*/ 	.word	0x000355a0


	//   ....[110]....
        /*086c*/ 	.word	0x00035e70


	//   ....[111]....
        /*0870*/ 	.word	0x00035f00


	//   ....[112]....
        /*0874*/ 	.word	0x00035f80


	//   ....[113]....
        /*0878*/ 	.word	0x000360d0


	//   ....[114]....
        /*087c*/ 	.word	0x00036130


	//   ....[115]....
        /*0880*/ 	.word	0x00036150


	//   ....[116]....
        /*0884*/ 	.word	0x00036160


	//   ....[117]....
        /*0888*/ 	.word	0x000363f0


	//   ....[118]....
        /*088c*/ 	.word	0x00036920


	//   ....[119]....
        /*0890*/ 	.word	0x00036980


	//   ....[120]....
        /*0894*/ 	.word	0x00036b40


	//   ....[121]....
        /*0898*/ 	.word	0x00036b80


	//   ....[122]....
        /*089c*/ 	.word	0x00036b90


	//   ....[123]....
        /*08a0*/ 	.word	0x00036ba0


	//   ....[124]....
        /*08a4*/ 	.word	0x00036cf0


	//   ....[125]....
        /*08a8*/ 	.word	0x00036e40


	//   ....[126]....
        /*08ac*/ 	.word	0x00037610


	//   ....[127]....
        /*08b0*/ 	.word	0x00037630


	//   ....[128]....
        /*08b4*/ 	.word	0x00037680


	//   ....[129]....
        /*08b8*/ 	.word	0x00037690


	//   ....[130]....
        /*08bc*/ 	.word	0x000376d0


	//   ....[131]....
        /*08c0*/ 	.word	0x000376e0


	//   ....[132]....
        /*08c4*/ 	.word	0x000376f0


	//   ....[133]....
        /*08c8*/ 	.word	0x00037730


	//   ....[134]....
        /*08cc*/ 	.word	0x00037a20


	//   ....[135]....
        /*08d0*/ 	.word	0x00037a60


	//   ....[136]....
        /*08d4*/ 	.word	0x00037a80


	//   ....[137]....
        /*08d8*/ 	.word	0x00037aa0


	//   ....[138]....
        /*08dc*/ 	.word	0x00037ad0


	//   ....[139]....
        /*08e0*/ 	.word	0x00037af0


	//   ....[140]....
        /*08e4*/ 	.word	0x00037bf0


	//   ....[141]....
        /*08e8*/ 	.word	0x00037d40


	//   ....[142]....
        /*08ec*/ 	.word	0x00038370


	//   ....[143]....
        /*08f0*/ 	.word	0x000383a0


	//   ....[144]....
        /*08f4*/ 	.word	0x00038400


	//   ....[145]....
        /*08f8*/ 	.word	0x00038430


	//   ....[146]....
        /*08fc*/ 	.word	0x00038460


	//   ....[147]....
        /*0900*/ 	.word	0x00038490


	//   ....[148]....
        /*0904*/ 	.word	0x000384c0


	//   ....[149]....
        /*0908*/ 	.word	0x000384f0


	//   ....[150]....
        /*090c*/ 	.word	0x00038690


	//   ....[151]....
        /*0910*/ 	.word	0x000386c0


	//   ....[152]....
        /*0914*/ 	.word	0x000386f0


	//   ....[153]....
        /*0918*/ 	.word	0x00038720


	//   ....[154]....
        /*091c*/ 	.word	0x00038750


	//   ....[155]....
        /*0920*/ 	.word	0x00038780


	//   ....[156]....
        /*0924*/ 	.word	0x00038840


	//   ....[157]....
        /*0928*/ 	.word	0x00038860


	//   ....[158]....
        /*092c*/ 	.word	0x00038880


	//   ....[159]....
        /*0930*/ 	.word	0x000388e0


	//   ....[160]....
        /*0934*/ 	.word	0x00039300


	//   ....[161]....
        /*0938*/ 	.word	0x00039620


	//   ....[162]....
        /*093c*/ 	.word	0x000396b0


	//   ....[163]....
        /*0940*/ 	.word	0x00039790


	//   ....[164]....
        /*0944*/ 	.word	0x00039820


	//   ....[165]....
        /*0948*/ 	.word	0x00039900


	//   ....[166]....
        /*094c*/ 	.word	0x00039990


	//   ....[167]....
        /*0950*/ 	.word	0x00039a70


	//   ....[168]....
        /*0954*/ 	.word	0x00039b00


	//   ....[169]....
        /*0958*/ 	.word	0x00039b50


	//   ....[170]....
        /*095c*/ 	.word	0x00039ba0


	//   ....[171]....
        /*0960*/ 	.word	0x00039c40


	//   ....[172]....
        /*0964*/ 	.word	0x00039cd0


	//   ....[173]....
        /*0968*/ 	.word	0x00039d20


	//   ....[174]....
        /*096c*/ 	.word	0x00039d70


	//   ....[175]....
        /*0970*/ 	.word	0x00039e60


	//   ....[176]....
        /*0974*/ 	.word	0x00039f10


	//   ....[177]....
        /*0978*/ 	.word	0x00039f90


	//   ....[178]....
        /*097c*/ 	.word	0x0003a020


	//   ....[179]....
        /*0980*/ 	.word	0x0003a110


	//   ....[180]....
        /*0984*/ 	.word	0x0003a160


	//   ....[181]....
        /*0988*/ 	.word	0x0003a1b0


	//   ....[182]....
        /*098c*/ 	.word	0x0003a2a0


	//   ....[183]....
        /*0990*/ 	.word	0x0003a670


	//   ....[184]....
        /*0994*/ 	.word	0x0003a940


	//   ....[185]....
        /*0998*/ 	.word	0x0003aa30


	//   ....[186]....
        /*099c*/ 	.word	0x0003aad0


	//   ....[187]....
        /*09a0*/ 	.word	0x0003ab30


	//   ....[188]....
        /*09a4*/ 	.word	0x0003ac20


	//   ....[189]....
        /*09a8*/ 	.word	0x0003ac90


	//   ....[190]....
        /*09ac*/ 	.word	0x0003ad80


	//   ....[191]....
        /*09b0*/ 	.word	0x0003adf0


	//   ....[192]....
        /*09b4*/ 	.word	0x0003ae90


	//   ....[193]....
        /*09b8*/ 	.word	0x0003af80


	//   ....[194]....
        /*09bc*/ 	.word	0x0003b020


	//   ....[195]....
        /*09c0*/ 	.word	0x0003b080


	//   ....[196]....
        /*09c4*/ 	.word	0x0003b140


	//   ....[197]....
        /*09c8*/ 	.word	0x0003b1a0


	//   ....[198]....
        /*09cc*/ 	.word	0x0003b240


	//   ....[199]....
        /*09d0*/ 	.word	0x0003b2f0


	//   ....[200]....
        /*09d4*/ 	.word	0x0003b3d0


	//   ....[201]....
        /*09d8*/ 	.word	0x0003b6c0


	//   ....[202]....
        /*09dc*/ 	.word	0x0003b780


	//   ....[203]....
        /*09e0*/ 	.word	0x0003b9f0


	//   ....[204]....
        /*09e4*/ 	.word	0x0003ba70


	//   ....[205]....
        /*09e8*/ 	.word	0x0003bc80


	//   ....[206]....
        /*09ec*/ 	.word	0x0003bcd0


	//   ....[207]....
        /*09f0*/ 	.word	0x0003be40


	//   ....[208]....
        /*09f4*/ 	.word	0x0003bed0


	//   ....[209]....
        /*09f8*/ 	.word	0x0003c010


	//   ....[210]....
        /*09fc*/ 	.word	0x0003c110


	//   ....[211]....
        /*0a00*/ 	.word	0x0003c380


	//   ....[212]....
        /*0a04*/ 	.word	0x0003c3d0


	//   ....[213]....
        /*0a08*/ 	.word	0x0003c5a0


	//   ....[214]....
        /*0a0c*/ 	.word	0x0003c5f0


	//   ....[215]....
        /*0a10*/ 	.word	0x0003c7c0


	//   ....[216]....
        /*0a14*/ 	.word	0x0003c810


	//   ....[217]....
        /*0a18*/ 	.word	0x0003c900


	//   ....[218]....
        /*0a1c*/ 	.word	0x0003c9a0


	//   ....[219]....
        /*0a20*/ 	.word	0x0003ca00


	//   ....[220]....
        /*0a24*/ 	.word	0x0003cab0


	//   ....[221]....
        /*0a28*/ 	.word	0x0003cb10


	//   ....[222]....
        /*0a2c*/ 	.word	0x0003cbc0


	//   ....[223]....
        /*0a30*/ 	.word	0x0003cc20


	//   ....[224]....
        /*0a34*/ 	.word	0x0003ccd0


	//   ....[225]....
        /*0a38*/ 	.word	0x0003cdc0


	//   ....[226]....
        /*0a3c*/ 	.word	0x0003cea0


	//   ....[227]....
        /*0a40*/ 	.word	0x0003cfb0


	//   ....[228]....
        /*0a44*/ 	.word	0x0003d0b0


	//   ....[229]....
        /*0a48*/ 	.word	0x0003d1e0


	//   ....[230]....
        /*0a4c*/ 	.word	0x0003d2c0


	//   ....[231]....
        /*0a50*/ 	.word	0x0003d3c0


	//   ....[232]....
        /*0a54*/ 	.word	0x0003d4a0


	//   ....[233]....
        /*0a58*/ 	.word	0x0003d530


	//   ....[234]....
        /*0a5c*/ 	.word	0x0003d5d0


	//   ....[235]....
        /*0a60*/ 	.word	0x0003d740


	//   ....[236]....
        /*0a64*/ 	.word	0x0003d7b0


	//   ....[237]....
        /*0a68*/ 	.word	0x0003d820


	//   ....[238]....
        /*0a6c*/ 	.word	0x0003d890


	//   ....[239]....
        /*0a70*/ 	.word	0x0003d900


	//   ....[240]....
        /*0a74*/ 	.word	0x0003d980


	//   ....[241]....
        /*0a78*/ 	.word	0x0003da00


	//   ....[242]....
        /*0a7c*/ 	.word	0x0003da90


	//   ....[243]....
        /*0a80*/ 	.word	0x0003db00


	//   ....[244]....
        /*0a84*/ 	.word	0x0003db70


	//   ....[245]....
        /*0a88*/ 	.word	0x0003dbe0


	//   ....[246]....
        /*0a8c*/ 	.word	0x0003dc60


	//   ....[247]....
        /*0a90*/ 	.word	0x0003dcd0


	//   ....[248]....
        /*0a94*/ 	.word	0x0003dd80


	//   ....[249]....
        /*0a98*/ 	.word	0x0003ddd0


	//   ....[250]....
        /*0a9c*/ 	.word	0x0003de60


	//   ....[251]....
        /*0aa0*/ 	.word	0x0003df90


	//   ....[252]....
        /*0aa4*/ 	.word	0x0003feb0


	//   ....[253]....
        /*0aa8*/ 	.word	0x00041680


	//   ....[254]....
        /*0aac*/ 	.word	0x000420c0


	//   ....[255]....
        /*0ab0*/ 	.word	0x00042990


	//   ....[0]....
        /*0ab4*/ 	.word	0x000429e0


	//   ....[1]....
        /*0ab8*/ 	.word	0x00042a00


	//   ....[2]....
        /*0abc*/ 	.word	0x00042a10


	//   ....[3]....
        /*0ac0*/ 	.word	0x0004d6e0


	//----- nvinfo : EIATTR_REG_RECONFIG
	.align		4
.L_464:
        /*0ac4*/ 	.byte	0x01, 0x54
	.zero		2


	//----- nvinfo : EIATTR_SYSCALL_OFFSETS
	.align		4
        /*0ac8*/ 	.byte	0x04, 0x46
        /*0aca*/ 	.short	(.L_466 - .L_465)


	//   ....[0]....
.L_465:
        /*0acc*/ 	.word	0x00002560


	//   ....[1]....
        /*0ad0*/ 	.word	0x000026b0


	//   ....[2]....
        /*0ad4*/ 	.word	0x0000e820


	//   ....[3]....
        /*0ad8*/ 	.word	0x0000f190


	//   ....[4]....
        /*0adc*/ 	.word	0x00033e80


	//   ....[5]....
        /*0ae0*/ 	.word	0x00033fd0


	//   ....[6]....
        /*0ae4*/ 	.word	0x000340c0


	//   ....[7]....
        /*0ae8*/ 	.word	0x00034fb0


	//   ....[8]....
        /*0aec*/ 	.word	0x00035810


	//----- nvinfo : EIATTR_MBARRIER_INSTR_OFFSETS
	.align		4
.L_466:
        /*0af0*/ 	.byte	0x04, 0x39
        /*0af2*/ 	.short	(.L_468 - .L_467)


	//   ....[0]....
.L_467:
        /*0af4*/ 	.word	0x000002d0
        /*0af8*/ 	.word	0x000000ff
        /*0afc*/ 	.word	0x00038800
        /*0b00*/ 	.short	0x0100
        /*0b02*/ 	.byte	0x08
	.zero		1


	//   ....[1]....
        /*0b04*/ 	.word	0x000002f0
        /*0b08*/ 	.word	0x000000ff
        /*0b0c*/ 	.word	0x00038810
        /*0b10*/ 	.short	0x0100
        /*0b12*/ 	.byte	0x08
	.zero		1


	//   ....[2]....
        /*0b14*/ 	.word	0x00000300
        /*0b18*/ 	.word	0x000000ff
        /*0b1c*/ 	.word	0x00038820
        /*0b20*/ 	.short	0x0100
        /*0b22*/ 	.byte	0x08
	.zero		1


	//   ....[3]....
        /*0b24*/ 	.word	0x000003b0
        /*0b28*/ 	.word	0x000000ff
        /*0b2c*/ 	.word	0x00038830
        /*0b30*/ 	.short	0x0100
        /*0b32*/ 	.byte	0x06
	.zero		1


	//   ....[4]....
        /*0b34*/ 	.word	0x000003c0
        /*0b38*/ 	.word	0x000000ff
        /*0b3c*/ 	.word	0x00038840
        /*0b40*/ 	.short	0x0100
        /*0b42*/ 	.byte	0x06
	.zero		1


	//   ....[5]....
        /*0b44*/ 	.word	0x000003d0
        /*0b48*/ 	.word	0x000000ff
        /*0b4c*/ 	.word	0x00038838
        /*0b50*/ 	.short	0x0100
        /*0b52*/ 	.byte	0x06
	.zero		1


	//   ....[6]....
        /*0b54*/ 	.word	0x000003e0
        /*0b58*/ 	.word	0x000000ff
        /*0b5c*/ 	.word	0x00038848
        /*0b60*/ 	.short	0x0100
        /*0b62*/ 	.byte	0x06
	.zero		1


	//   ....[7]....
        /*0b64*/ 	.word	0x00000510
        /*0b68*/ 	.word	0x000000ff
        /*0b6c*/ 	.word	0x00038850
        /*0b70*/ 	.short	0x0100
        /*0b72*/ 	.byte	0x08
	.zero		1


	//   ....[8]....
        /*0b74*/ 	.word	0x00000520
        /*0b78*/ 	.word	0x000000ff
        /*0b7c*/ 	.word	0x00038860
        /*0b80*/ 	.short	0x0100
        /*0b82*/ 	.byte	0x08
	.zero		1


	//   ....[9]....
        /*0b84*/ 	.word	0x00000530
        /*0b88*/ 	.word	0x000000ff
        /*0b8c*/ 	.word	0x00038858
        /*0b90*/ 	.short	0x0100
        /*0b92*/ 	.byte	0x08
	.zero		1


	//   ....[10]....
        /*0b94*/ 	.word	0x00000540
        /*0b98*/ 	.word	0x000000ff
        /*0b9c*/ 	.word	0x00038868
        /*0ba0*/ 	.short	0x0100
        /*0ba2*/ 	.byte	0x08
	.zero		1


	//   ....[11]....
        /*0ba4*/ 	.word	0x00000630
        /*0ba8*/ 	.word	0x000000ff
        /*0bac*/ 	.word	0x00038870
        /*0bb0*/ 	.short	0x0100
        /*0bb2*/ 	.byte	0x06
	.zero		1


	//   ....[12]....
        /*0bb4*/ 	.word	0x00000640
        /*0bb8*/ 	.word	0x000000ff
        /*0bbc*/ 	.word	0x00038880
        /*0bc0*/ 	.short	0x0100
        /*0bc2*/ 	.byte	0x06
	.zero		1


	//   ....[13]....
        /*0bc4*/ 	.word	0x00000650
        /*0bc8*/ 	.word	0x000000ff
        /*0bcc*/ 	.word	0x00038878
        /*0bd0*/ 	.short	0x0100
        /*0bd2*/ 	.byte	0x06
	.zero		1


	//   ....[14]....
        /*0bd4*/ 	.word	0x00000660
        /*0bd8*/ 	.word	0x000000ff
        /*0bdc*/ 	.word	0x00038888
        /*0be0*/ 	.short	0x0100
        /*0be2*/ 	.byte	0x06
	.zero		1


	//   ....[15]....
        /*0be4*/ 	.word	0x00000790
        /*0be8*/ 	.word	0x000000ff
        /*0bec*/ 	.word	0x00038890
        /*0bf0*/ 	.short	0x0100
        /*0bf2*/ 	.byte	0x08
	.zero		1


	//   ....[16]....
        /*0bf4*/ 	.word	0x000007a0
        /*0bf8*/ 	.word	0x000000ff
        /*0bfc*/ 	.word	0x000388a0
        /*0c00*/ 	.short	0x0100
        /*0c02*/ 	.byte	0x08
	.zero		1


	//   ....[17]....
        /*0c04*/ 	.word	0x000007b0
        /*0c08*/ 	.word	0x000000ff
        /*0c0c*/ 	.word	0x00038898
        /*0c10*/ 	.short	0x0100
        /*0c12*/ 	.byte	0x08
	.zero		1


	//   ....[18]....
        /*0c14*/ 	.word	0x000007c0
        /*0c18*/ 	.word	0x000000ff
        /*0c1c*/ 	.word	0x000388a8
        /*0c20*/ 	.short	0x0100
        /*0c22*/ 	.byte	0x08
	.zero		1


	//   ....[19]....
        /*0c24*/ 	.word	0x000008f0
        /*0c28*/ 	.word	0x000000ff
        /*0c2c*/ 	.word	0x000388b0
        /*0c30*/ 	.short	0x0100
        /*0c32*/ 	.byte	0x08
	.zero		1


	//   ....[20]....
        /*0c34*/ 	.word	0x00000900
        /*0c38*/ 	.word	0x000000ff
        /*0c3c*/ 	.word	0x000388c0
        /*0c40*/ 	.short	0x0100
        /*0c42*/ 	.byte	0x08
	.zero		1


	//   ....[21]....
        /*0c44*/ 	.word	0x00000910
        /*0c48*/ 	.word	0x000000ff
        /*0c4c*/ 	.word	0x000388b8
        /*0c50*/ 	.short	0x0100
        /*0c52*/ 	.byte	0x08
	.zero		1


	//   ....[22]....
        /*0c54*/ 	.word	0x00000920
        /*0c58*/ 	.word	0x000000ff
        /*0c5c*/ 	.word	0x000388c8
        /*0c60*/ 	.short	0x0100
        /*0c62*/ 	.byte	0x08
	.zero		1


	//   ....[23]....
        /*0c64*/ 	.word	0x000030d0
        /*0c68*/ 	.word	0x00000028
        /*0c6c*/ 	.word	0x00038890
        /*0c70*/ 	.short	0x010a
        /*0c72*/ 	.byte	0x3f
	.zero		1


	//   ....[24]....
        /*0c74*/ 	.word	0x00003cf0
        /*0c78*/ 	.word	0x00000028
        /*0c7c*/ 	.word	0x00038890
        /*0c80*/ 	.short	0x010a
        /*0c82*/ 	.byte	0x3f
	.zero		1


	//   ....[25]....
        /*0c84*/ 	.word	0x00004590
        /*0c88*/ 	.word	0x00000028
        /*0c8c*/ 	.word	0x00038890
        /*0c90*/ 	.short	0x010a
        /*0c92*/ 	.byte	0x3f
	.zero		1


	//   ....[26]....
        /*0c94*/ 	.word	0x00004960
        /*0c98*/ 	.word	0x00000004
        /*0c9c*/ 	.word	0x00000000
        /*0ca0*/ 	.short	0x0101
        /*0ca2*/ 	.byte	0x3f
	.zero		1


	//   ....[27]....
        /*0ca4*/ 	.word	0x000049a0
        /*0ca8*/ 	.word	0x00000028
        /*0cac*/ 	.word	0x000388b0
        /*0cb0*/ 	.short	0x010a
        /*0cb2*/ 	.byte	0x3f
	.zero		1


	//   ....[28]....
        /*0cb4*/ 	.word	0x00005270
        /*0cb8*/ 	.word	0x00000028
        /*0cbc*/ 	.word	0x00000000
        /*0cc0*/ 	.short	0x0101
        /*0cc2*/ 	.byte	0x3f
	.zero		1


	//   ....[29]....
        /*0cc4*/ 	.word	0x00008920
        /*0cc8*/ 	.word	0x0000000e
        /*0ccc*/ 	.word	0x00000000
        /*0cd0*/ 	.short	0x0101
        /*0cd2*/ 	.byte	0x3f
	.zero		1


	//   ....[30]....
        /*0cd4*/ 	.word	0x0000c730
        /*0cd8*/ 	.word	0x0000000e
        /*0cdc*/ 	.word	0x00000000
        /*0ce0*/ 	.short	0x0101
        /*0ce2*/ 	.byte	0x3f
	.zero		1


	//   ....[31]....
        /*0ce4*/ 	.word	0x0000ef10
        /*0ce8*/ 	.word	0x00000002
        /*0cec*/ 	.word	0x00038800
        /*0cf0*/ 	.short	0x010a
        /*0cf2*/ 	.byte	0x3f
	.zero		1


	//   ....[32]....
        /*0cf4*/ 	.word	0x0000ef60
        /*0cf8*/ 	.word	0x00000002
        /*0cfc*/ 	.word	0x00038800
        /*0d00*/ 	.short	0x010a
        /*0d02*/ 	.byte	0x3f
	.zero		1


	//   ....[33]....
        /*0d04*/ 	.word	0x0000f9d0
        /*0d08*/ 	.word	0x00000002
        /*0d0c*/ 	.word	0x00038800
        /*0d10*/ 	.short	0x010a
        /*0d12*/ 	.byte	0x3f
	.zero		1


	//   ....[34]....
        /*0d14*/ 	.word	0x00010f40
        /*0d18*/ 	.word	0x00000002
        /*0d1c*/ 	.word	0x00038800
        /*0d20*/ 	.short	0x010a
        /*0d22*/ 	.byte	0x3f
	.zero		1


	//   ....[35]....
        /*0d24*/ 	.word	0x000126c0
        /*0d28*/ 	.word	0x00000004
        /*0d2c*/ 	.word	0x00000000
        /*0d30*/ 	.short	0x010a
        /*0d32*/ 	.byte	0x3f
	.zero		1


	//   ....[36]....
        /*0d34*/ 	.word	0x00012760
        /*0d38*/ 	.word	0x00000002
        /*0d3c*/ 	.word	0x00000000
        /*0d40*/ 	.short	0x010a
        /*0d42*/ 	.byte	0x3f
	.zero		1


	//   ....[37]....
        /*0d44*/ 	.word	0x00012b80
        /*0d48*/ 	.word	0x00000002
        /*0d4c*/ 	.word	0x00000000
        /*0d50*/ 	.short	0x010a
        /*0d52*/ 	.byte	0x3f
	.zero		1


	//   ....[38]....
        /*0d54*/ 	.word	0x00012be0
        /*0d58*/ 	.word	0x00000002
        /*0d5c*/ 	.word	0x00000000
        /*0d60*/ 	.short	0x010a
        /*0d62*/ 	.byte	0x3f
	.zero		1


	//   ....[39]....
        /*0d64*/ 	.word	0x00014770
        /*0d68*/ 	.word	0x0000000a
        /*0d6c*/ 	.word	0x00000000
        /*0d70*/ 	.short	0x0101
        /*0d72*/ 	.byte	0x3f
	.zero		1


	//   ....[40]....
        /*0d74*/ 	.word	0x0001a490
        /*0d78*/ 	.word	0x00000004
        /*0d7c*/ 	.word	0x00000000
        /*0d80*/ 	.short	0x0101
        /*0d82*/ 	.byte	0x3f
	.zero		1


	//   ....[41]....
        /*0d84*/ 	.word	0x0001a8c0
        /*0d88*/ 	.word	0x00000004
        /*0d8c*/ 	.word	0x00000000
        /*0d90*/ 	.short	0x010a
        /*0d92*/ 	.byte	0x3f
	.zero		1


	//   ....[42]....
        /*0d94*/ 	.word	0x0001a960
        /*0d98*/ 	.word	0x00000002
        /*0d9c*/ 	.word	0x00000000
        /*0da0*/ 	.short	0x010a
        /*0da2*/ 	.byte	0x3f
	.zero		1


	//   ....[43]....
        /*0da4*/ 	.word	0x0001ad80
        /*0da8*/ 	.word	0x00000002
        /*0dac*/ 	.word	0x00000000
        /*0db0*/ 	.short	0x010a
        /*0db2*/ 	.byte	0x3f
	.zero		1


	//   ....[44]....
        /*0db4*/ 	.word	0x0001ade0
        /*0db8*/ 	.word	0x00000002
        /*0dbc*/ 	.word	0x00000000
        /*0dc0*/ 	.short	0x010a
        /*0dc2*/ 	.byte	0x3f
	.zero		1


	//   ....[45]....
        /*0dc4*/ 	.word	0x0001c970
        /*0dc8*/ 	.word	0x0000000a
        /*0dcc*/ 	.word	0x00000000
        /*0dd0*/ 	.short	0x0101
        /*0dd2*/ 	.byte	0x3f
	.zero		1


	//   ....[46]....
        /*0dd4*/ 	.word	0x00021820
        /*0dd8*/ 	.word	0x00000004
        /*0ddc*/ 	.word	0x00000000
        /*0de0*/ 	.short	0x0101
        /*0de2*/ 	.byte	0x3f
	.zero		1


	//   ....[47]....
        /*0de4*/ 	.word	0x000219f0
        /*0de8*/ 	.word	0x00000004
        /*0dec*/ 	.word	0x00000000
        /*0df0*/ 	.short	0x010a
        /*0df2*/ 	.byte	0x3f
	.zero		1


	//   ....[48]....
        /*0df4*/ 	.word	0x00021a90
        /*0df8*/ 	.word	0x00000002
        /*0dfc*/ 	.word	0x00000000
        /*0e00*/ 	.short	0x010a
        /*0e02*/ 	.byte	0x3f
	.zero		1


	//   ....[49]....
        /*0e04*/ 	.word	0x00021eb0
        /*0e08*/ 	.word	0x00000002
        /*0e0c*/ 	.word	0x00000000
        /*0e10*/ 	.short	0x010a
        /*0e12*/ 	.byte	0x3f
	.zero		1


	//   ....[50]....
        /*0e14*/ 	.word	0x00021f10
        /*0e18*/ 	.word	0x00000002
        /*0e1c*/ 	.word	0x00000000
        /*0e20*/ 	.short	0x010a
        /*0e22*/ 	.byte	0x3f
	.zero		1


	//   ....[51]....
        /*0e24*/ 	.word	0x00023aa0
        /*0e28*/ 	.word	0x00000008
        /*0e2c*/ 	.word	0x00000000
        /*0e30*/ 	.short	0x0101
        /*0e32*/ 	.byte	0x3f
	.zero		1


	//   ....[52]....
        /*0e34*/ 	.word	0x000297c0
        /*0e38*/ 	.word	0x00000004
        /*0e3c*/ 	.word	0x00000000
        /*0e40*/ 	.short	0x0101
        /*0e42*/ 	.byte	0x3f
	.zero		1


	//   ....[53]....
        /*0e44*/ 	.word	0x0002cca0
        /*0e48*/ 	.word	0x00000003
        /*0e4c*/ 	.word	0x00000000
        /*0e50*/ 	.short	0x0101
        /*0e52*/ 	.byte	0x3f
	.zero		1


	//   ....[54]....
        /*0e54*/ 	.word	0x0002d880
        /*0e58*/ 	.word	0x00000006
        /*0e5c*/ 	.word	0x00000000
        /*0e60*/ 	.short	0x0101
        /*0e62*/ 	.byte	0x3f
	.zero		1


	//   ....[55]....
        /*0e64*/ 	.word	0x00031d40
        /*0e68*/ 	.word	0x00000012
        /*0e6c*/ 	.word	0x00038820
        /*0e70*/ 	.short	0x010a
        /*0e72*/ 	.byte	0x3f
	.zero		1


	//   ....[56]....
        /*0e74*/ 	.word	0x00031df0
        /*0e78*/ 	.word	0x00000003
        /*0e7c*/ 	.word	0x000388a0
        /*0e80*/ 	.short	0x010a
        /*0e82*/ 	.byte	0x3f
	.zero		1


	//   ....[57]....
        /*0e84*/ 	.word	0x00032020
        /*0e88*/ 	.word	0x00000003
        /*0e8c*/ 	.word	0x000388c0
        /*0e90*/ 	.short	0x010a
        /*0e92*/ 	.byte	0x3f
	.zero		1


	//   ....[58]....
        /*0e94*/ 	.word	0x00032a10
        /*0e98*/ 	.word	0x0000000a
        /*0e9c*/ 	.word	0x000388a0
        /*0ea0*/ 	.short	0x010a
        /*0ea2*/ 	.byte	0x3f
	.zero		1


	//   ....[59]....
        /*0ea4*/ 	.word	0x00032c30
        /*0ea8*/ 	.word	0x0000000a
        /*0eac*/ 	.word	0x000388c0
        /*0eb0*/ 	.short	0x010a
        /*0eb2*/ 	.byte	0x3f
	.zero		1


	//   ....[60]....
        /*0eb4*/ 	.word	0x00034820
        /*0eb8*/ 	.word	0x00000019
        /*0ebc*/ 	.word	0x00038840
        /*0ec0*/ 	.short	0x010a
        /*0ec2*/ 	.byte	0x3f
	.zero		1


	//   ....[61]....
        /*0ec4*/ 	.word	0x00034cf0
        /*0ec8*/ 	.word	0x00000019
        /*0ecc*/ 	.word	0x00038830
        /*0ed0*/ 	.short	0x0107
        /*0ed2*/ 	.byte	0x3f
	.zero		1


	//   ....[62]....
        /*0ed4*/ 	.word	0x00034db0
        /*0ed8*/ 	.word	0x00000019
        /*0edc*/ 	.word	0x00038830
        /*0ee0*/ 	.short	0x0101
        /*0ee2*/ 	.byte	0x3f
	.zero		1


	//   ....[63]....
        /*0ee4*/ 	.word	0x00035650
        /*0ee8*/ 	.word	0x00000012
        /*0eec*/ 	.word	0x00038800
        /*0ef0*/ 	.short	0x0107
        /*0ef2*/ 	.byte	0x3f
	.zero		1


	//   ....[64]....
        /*0ef4*/ 	.word	0x000356e0
        /*0ef8*/ 	.word	0x00000012
        /*0efc*/ 	.word	0x00038800
        /*0f00*/ 	.short	0x0101
        /*0f02*/ 	.byte	0x3f
	.zero		1


	//   ....[65]....
        /*0f04*/ 	.word	0x000365b0
        /*0f08*/ 	.word	0x00000012
        /*0f0c*/ 	.word	0x00038810
        /*0f10*/ 	.short	0x0107
        /*0f12*/ 	.byte	0x3f
	.zero		1


	//   ....[66]....
        /*0f14*/ 	.word	0x000366b0
        /*0f18*/ 	.word	0x00000012
        /*0f1c*/ 	.word	0x00038810
        /*0f20*/ 	.short	0x0101
        /*0f22*/ 	.byte	0x3f
	.zero		1


	//   ....[67]....
        /*0f24*/ 	.word	0x000366d0
        /*0f28*/ 	.word	0x00000012
        /*0f2c*/ 	.word	0x00038820
        /*0f30*/ 	.short	0x010a
        /*0f32*/ 	.byte	0x3f
	.zero		1


	//   ....[68]....
        /*0f34*/ 	.word	0x00036750
        /*0f38*/ 	.word	0x00000019
        /*0f3c*/ 	.word	0x00038860
        /*0f40*/ 	.short	0x010a
        /*0f42*/ 	.byte	0x3f
	.zero		1


	//   ....[69]....
        /*0f44*/ 	.word	0x00037060
        /*0f48*/ 	.word	0x00000019
        /*0f4c*/ 	.word	0x00038850
        /*0f50*/ 	.short	0x0107
        /*0f52*/ 	.byte	0x3f
	.zero		1


	//   ....[70]....
        /*0f54*/ 	.word	0x00037120
        /*0f58*/ 	.word	0x00000019
        /*0f5c*/ 	.word	0x00038850
        /*0f60*/ 	.short	0x0101
        /*0f62*/ 	.byte	0x3f
	.zero		1


	//   ....[71]....
        /*0f64*/ 	.word	0x00037490
        /*0f68*/ 	.word	0x00000006
        /*0f6c*/ 	.word	0x00038840
        /*0f70*/ 	.short	0x010a
        /*0f72*/ 	.byte	0x3f
	.zero		1


	//   ....[72]....
        /*0f74*/ 	.word	0x000377b0
        /*0f78*/ 	.word	0x00000006
        /*0f7c*/ 	.word	0x00038830
        /*0f80*/ 	.short	0x0107
        /*0f82*/ 	.byte	0x3f
	.zero		1


	//   ....[73]....
        /*0f84*/ 	.word	0x00037860
        /*0f88*/ 	.word	0x00000006
        /*0f8c*/ 	.word	0x00038830
        /*0f90*/ 	.short	0x0101
        /*0f92*/ 	.byte	0x3f
	.zero		1


	//   ....[74]....
        /*0f94*/ 	.word	0x00037890
        /*0f98*/ 	.word	0x00000006
        /*0f9c*/ 	.word	0x00038860
        /*0fa0*/ 	.short	0x010a
        /*0fa2*/ 	.byte	0x3f
	.zero		1


	//   ....[75]....
        /*0fa4*/ 	.word	0x00037f40
        /*0fa8*/ 	.word	0x00000006
        /*0fac*/ 	.word	0x00038850
        /*0fb0*/ 	.short	0x0107
        /*0fb2*/ 	.byte	0x3f
	.zero		1


	//   ....[76]....
        /*0fb4*/ 	.word	0x00037ff0
        /*0fb8*/ 	.word	0x00000006
        /*0fbc*/ 	.word	0x00038850
        /*0fc0*/ 	.short	0x0101
        /*0fc2*/ 	.byte	0x3f
	.zero		1


	//   ....[77]....
        /*0fc4*/ 	.word	0x00039280
        /*0fc8*/ 	.word	0x00000007
        /*0fcc*/ 	.word	0x00038820
        /*0fd0*/ 	.short	0x010a
        /*0fd2*/ 	.byte	0x3f
	.zero		1


	//   ....[78]....
        /*0fd4*/ 	.word	0x000393f0
        /*0fd8*/ 	.word	0x00000005
        /*0fdc*/ 	.word	0x00038840
        /*0fe0*/ 	.short	0x010a
        /*0fe2*/ 	.byte	0x3f
	.zero		1


	//   ....[79]....
        /*0fe4*/ 	.word	0x00039490
        /*0fe8*/ 	.word	0x00000003
        /*0fec*/ 	.word	0x00038840
        /*0ff0*/ 	.short	0x010a
        /*0ff2*/ 	.byte	0x3f
	.zero		1


	//   ....[80]....
        /*0ff4*/ 	.word	0x000394d0
        /*0ff8*/ 	.word	0x00000005
        /*0ffc*/ 	.word	0x00038860
        /*1000*/ 	.short	0x010a
        /*1002*/ 	.byte	0x3f
	.zero		1


	//   ....[81]....
        /*1004*/ 	.word	0x00039510
        /*1008*/ 	.word	0x00000003
        /*100c*/ 	.word	0x00038860
        /*1010*/ 	.short	0x010a
        /*1012*/ 	.byte	0x3f
	.zero		1


	//   ....[82]....
        /*1014*/ 	.word	0x00039570
        /*1018*/ 	.word	0x00000028
        /*101c*/ 	.word	0x00038890
        /*1020*/ 	.short	0x010a
        /*1022*/ 	.byte	0x3f
	.zero		1


	//   ....[83]....
        /*1024*/ 	.word	0x000396e0
        /*1028*/ 	.word	0x00000028
        /*102c*/ 	.word	0x00038890
        /*1030*/ 	.short	0x010a
        /*1032*/ 	.byte	0x3f
	.zero		1


	//   ....[84]....
        /*1034*/ 	.word	0x00039860
        /*1038*/ 	.word	0x00000028
        /*103c*/ 	.word	0x00038890
        /*1040*/ 	.short	0x010a
        /*1042*/ 	.byte	0x3f
	.zero		1


	//   ....[85]....
        /*1044*/ 	.word	0x000399c0
        /*1048*/ 	.word	0x00000028
        /*104c*/ 	.word	0x000388b0
        /*1050*/ 	.short	0x010a
        /*1052*/ 	.byte	0x3f
	.zero		1


	//   ....[86]....
        /*1054*/ 	.word	0x00039da0
        /*1058*/ 	.word	0x00000002
        /*105c*/ 	.word	0x00038800
        /*1060*/ 	.short	0x010a
        /*1062*/ 	.byte	0x3f
	.zero		1


	//   ....[87]....
        /*1064*/ 	.word	0x0003a3b0
        /*1068*/ 	.word	0x00000002
        /*106c*/ 	.word	0x00038800
        /*1070*/ 	.short	0x010a
        /*1072*/ 	.byte	0x3f
	.zero		1


	//   ....[88]....
        /*1074*/ 	.word	0x0003a400
        /*1078*/ 	.word	0x00000002
        /*107c*/ 	.word	0x00000000
        /*1080*/ 	.short	0x010a
        /*1082*/ 	.byte	0x3f
	.zero		1


	//   ....[89]....
        /*1084*/ 	.word	0x0003a450
        /*1088*/ 	.word	0x00000002
        /*108c*/ 	.word	0x00000000
        /*1090*/ 	.short	0x010a
        /*1092*/ 	.byte	0x3f
	.zero		1


	//   ....[90]....
        /*1094*/ 	.word	0x0003a4a0
        /*1098*/ 	.word	0x00000002
        /*109c*/ 	.word	0x00000000
        /*10a0*/ 	.short	0x010a
        /*10a2*/ 	.byte	0x3f
	.zero		1


	//   ....[91]....
        /*10a4*/ 	.word	0x0003a4f0
        /*10a8*/ 	.word	0x00000002
        /*10ac*/ 	.word	0x00000000
        /*10b0*/ 	.short	0x010a
        /*10b2*/ 	.byte	0x3f
	.zero		1


	//   ....[92]....
        /*10b4*/ 	.word	0x0003a540
        /*10b8*/ 	.word	0x00000002
        /*10bc*/ 	.word	0x00000000
        /*10c0*/ 	.short	0x010a
        /*10c2*/ 	.byte	0x3f
	.zero		1


	//   ....[93]....
        /*10c4*/ 	.word	0x0003a590
        /*10c8*/ 	.word	0x00000002
        /*10cc*/ 	.word	0x00000000
        /*10d0*/ 	.short	0x010a
        /*10d2*/ 	.byte	0x3f
	.zero		1


	//   ....[94]....
        /*10d4*/ 	.word	0x0003a730
        /*10d8*/ 	.word	0x00000012
        /*10dc*/ 	.word	0x00038820
        /*10e0*/ 	.short	0x010a
        /*10e2*/ 	.byte	0x3f
	.zero		1


	//   ....[95]....
        /*10e4*/ 	.word	0x0003a780
        /*10e8*/ 	.word	0x00000003
        /*10ec*/ 	.word	0x000388a0
        /*10f0*/ 	.short	0x010a
        /*10f2*/ 	.byte	0x3f
	.zero		1


	//   ....[96]....
        /*10f4*/ 	.word	0x0003a7d0
        /*10f8*/ 	.word	0x00000003
        /*10fc*/ 	.word	0x000388c0
        /*1100*/ 	.short	0x010a
        /*1102*/ 	.byte	0x3f
	.zero		1


	//   ....[97]....
        /*1104*/ 	.word	0x0003a820
        /*1108*/ 	.word	0x0000000a
        /*110c*/ 	.word	0x000388a0
        /*1110*/ 	.short	0x010a
        /*1112*/ 	.byte	0x3f
	.zero		1


	//   ....[98]....
        /*1114*/ 	.word	0x0003a870
        /*1118*/ 	.word	0x0000000a
        /*111c*/ 	.word	0x000388c0
        /*1120*/ 	.short	0x010a
        /*1122*/ 	.byte	0x3f
	.zero		1


	//   ....[99]....
        /*1124*/ 	.word	0x0003a980
        /*1128*/ 	.word	0x00000019
        /*112c*/ 	.word	0x00038840
        /*1130*/ 	.short	0x010a
        /*1132*/ 	.byte	0x3f
	.zero		1


	//   ....[100]....
        /*1134*/ 	.word	0x0003bf10
        /*1138*/ 	.word	0x00000012
        /*113c*/ 	.word	0x00038820
        /*1140*/ 	.short	0x010a
        /*1142*/ 	.byte	0x3f
	.zero		1


	//   ....[101]....
        /*1144*/ 	.word	0x0003bf60
        /*1148*/ 	.word	0x00000019
        /*114c*/ 	.word	0x00038860
        /*1150*/ 	.short	0x010a
        /*1152*/ 	.byte	0x3f
	.zero		1


	//   ....[102]....
        /*1154*/ 	.word	0x0003c850
        /*1158*/ 	.word	0x00000006
        /*115c*/ 	.word	0x00038840
        /*1160*/ 	.short	0x010a
        /*1162*/ 	.byte	0x3f
	.zero		1


	//   ....[103]....
        /*1164*/ 	.word	0x0003cd10
        /*1168*/ 	.word	0x00000006
        /*116c*/ 	.word	0x00038860
        /*1170*/ 	.short	0x010a
        /*1172*/ 	.byte	0x3f
	.zero		1


	//   ....[104]....
        /*1174*/ 	.word	0x0003deb0
        /*1178*/ 	.word	0x00000007
        /*117c*/ 	.word	0x00038820
        /*1180*/ 	.short	0x010a
        /*1182*/ 	.byte	0x3f
	.zero		1


	//   ....[105]....
        /*1184*/ 	.word	0x0003e050
        /*1188*/ 	.word	0x00000005
        /*118c*/ 	.word	0x00038840
        /*1190*/ 	.short	0x010a
        /*1192*/ 	.byte	0x3f
	.zero		1


	//   ....[106]....
        /*1194*/ 	.word	0x0003e0a0
        /*1198*/ 	.word	0x00000003
        /*119c*/ 	.word	0x00038840
        /*11a0*/ 	.short	0x010a
        /*11a2*/ 	.byte	0x3f
	.zero		1


	//   ....[107]....
        /*11a4*/ 	.word	0x0003e0f0
        /*11a8*/ 	.word	0x00000005
        /*11ac*/ 	.word	0x00038860
        /*11b0*/ 	.short	0x010a
        /*11b2*/ 	.byte	0x3f
	.zero		1


	//   ....[108]....
        /*11b4*/ 	.word	0x0003e310
        /*11b8*/ 	.word	0x00000005
        /*11bc*/ 	.word	0x00000000
        /*11c0*/ 	.short	0x010a
        /*11c2*/ 	.byte	0x3f
	.zero		1


	//   ....[109]....
        /*11c4*/ 	.word	0x0003e450
        /*11c8*/ 	.word	0x0000000c
        /*11cc*/ 	.word	0x00000000
        /*11d0*/ 	.short	0x010a
        /*11d2*/ 	.byte	0x3f
	.zero		1


	//   ....[110]....
        /*11d4*/ 	.word	0x0003e9f0
        /*11d8*/ 	.word	0x0000000c
        /*11dc*/ 	.word	0x00038810
        /*11e0*/ 	.short	0x010a
        /*11e2*/ 	.byte	0x3f
	.zero		1


	//   ....[111]....
        /*11e4*/ 	.word	0x0003eb70
        /*11e8*/ 	.word	0x0000000e
        /*11ec*/ 	.word	0x00000000
        /*11f0*/ 	.short	0x010a
        /*11f2*/ 	.byte	0x3f
	.zero		1


	//   ....[112]....
        /*11f4*/ 	.word	0x0003ecb0
        /*11f8*/ 	.word	0x0000000c
        /*11fc*/ 	.word	0x00000000
        /*1200*/ 	.short	0x010a
        /*1202*/ 	.byte	0x3f
	.zero		1


	//   ....[113]....
        /*1204*/ 	.word	0x00041180
        /*1208*/ 	.word	0x00000005
        /*120c*/ 	.word	0x00000000
        /*1210*/ 	.short	0x0101
        /*1212*/ 	.byte	0x3f
	.zero		1


	//   ....[114]....
        /*1214*/ 	.word	0x0004d8a0
        /*1218*/ 	.word	0x00000000
        /*121c*/ 	.word	0x00000000
        /*1220*/ 	.short	0x0101
        /*1222*/ 	.byte	0x3f
	.zero		1


	//   ....[115]....
        /*1224*/ 	.word	0x0004d8c0
        /*1228*/ 	.word	0x0000000c
        /*122c*/ 	.word	0x00000000
        /*1230*/ 	.short	0x010a
        /*1232*/ 	.byte	0x3f
	.zero		1


	//   ....[116]....
        /*1234*/ 	.word	0x0004d910
        /*1238*/ 	.word	0x0000000c
        /*123c*/ 	.word	0x00038810
        /*1240*/ 	.short	0x010a
        /*1242*/ 	.byte	0x3f
	.zero		1


	//   ....[117]....
        /*1244*/ 	.word	0x0004d960
        /*1248*/ 	.word	0x0000000c
        /*124c*/ 	.word	0x00000000
        /*1250*/ 	.short	0x010a
        /*1252*/ 	.byte	0x3f
	.zero		1


	//----- nvinfo : EIATTR_NUM_MBARRIERS
	.align		4
.L_468:
        /*1254*/ 	.byte	0x03, 0x38
        /*1256*/ 	.short	0x0017


	//----- nvinfo : EIATTR_EXIT_INSTR_OFFSETS
	.align		4
        /*1258*/ 	.byte	0x04, 0x1c
        /*125a*/ 	.short	(.L_470 - .L_469)


	//   ....[0]....
.L_469:
        /*125c*/ 	.word	0x00039560


	//----- nvinfo : EIATTR_MAX_THREADS
	.align		4
.L_470:
        /*1260*/ 	.byte	0x04, 0x05
        /*1262*/ 	.short	(.L_472 - .L_471)
.L_471:
        /*1264*/ 	.word	0x00000180
        /*1268*/ 	.word	0x00000001
        /*126c*/ 	.word	0x00000001


	//----- nvinfo : EIATTR_CRS_STACK_SIZE
	.align		4
.L_472:
        /*1270*/ 	.byte	0x04, 0x1e
        /*1272*/ 	.short	(.L_474 - .L_473)
.L_473:
        /*1274*/ 	.word	0x00000000


	//----- nvinfo : EIATTR_CBANK_PARAM_SIZE
	.align		4
.L_474:
        /*1278*/ 	.byte	0x03, 0x19
        /*127a*/ 	.short	0x0bf0


	//----- nvinfo : EIATTR_PARAM_CBANK
	.align		4
        /*127c*/ 	.byte	0x04, 0x0a
        /*127e*/ 	.short	(.L_476 - .L_475)
	.align		4
.L_475:
        /*1280*/ 	.word	index@(.nv.constant0._ZN7cutlass13device_kernelIN5flash11enable_sm90INS1_16FlashAttnFwdSm90INS1_25CollectiveMainloopFwdSm90ILi2EN4cute5tupleIJNS5_1CILi1EEES8_S8_EEENS6_IJNS7_ILi64EEESA_SA_EEELi512ENS_10bfloat16_tEfNS_4arch4Sm90ELb0ELb1ELb1ELb1ELb1ELb1ELb1ELb0ELb0ELb1ELb1ELb0EEENS1_21CollectiveEpilogueFwdINS6_IJSA_NS7_ILi512EEESA_EEES9_SC_SE_Li256ELb1ELb1ELb1ELb0EEENS1_36VarlenDynamicPersistentTileSchedulerILi64ELi64ELi256ELi128ELb1ELb1ELb1ELb1ELb0ELb1EEEEEEEEEvNT_6ParamsE)
        /*1284*/ 	.short	0x0210
        /*1286*/ 	.short	0x0bf0


	//----- nvinfo : EIATTR_SW_WAR
	.align		4
.L_476:
        /*1288*/ 	.byte	0x04, 0x36
        /*128a*/ 	.short	(.L_478 - .L_477)
.L_477:
        /*128c*/ 	.word	0x00000008
.L_478:


//--------------------- .nv.info._ZN7cutlass13device_kernelIN5flash11enable_sm90INS1_16FlashAttnFwdSm90INS1_25CollectiveMainloopFwdSm90ILi2EN4cute5tupleIJNS5_1CILi1EEES8_S8_EEENS6_IJNS7_ILi64EEESA_SA_EEELi512ENS_10bfloat16_tEfNS_4arch4Sm90ELb1ELb0ELb1ELb0ELb1ELb0ELb0ELb0ELb0ELb1ELb1ELb0EEENS1_21CollectiveEpilogueFwdINS6_IJSA_NS7_ILi512EEESA_EEES9_SC_SE_Li256ELb0ELb1ELb1ELb0EEENS1_19SingleTileSchedulerILb0ELb1ELb1ELi64EEEEEEEEEvNT_6ParamsE --------------------------
	.section	.nv.info._ZN7cutlass13device_kernelIN5flash11enable_sm90INS1_16FlashAttnFwdSm90INS1_25CollectiveMainloopFwdSm90ILi2EN4cute5tupleIJNS5_1CILi1EEES8_S8_EEENS6_IJNS7_ILi64EEESA_SA_EEELi512ENS_10bfloat16_tEfNS_4arch4Sm90ELb1ELb0ELb1ELb0ELb1ELb0ELb0ELb0ELb0ELb1ELb1ELb0EEENS1_21CollectiveEpilogueFwdINS6_IJSA_NS7_ILi512EEESA_EEES9_SC_SE_Li256ELb0ELb1ELb1ELb0EEENS1_19SingleTileSchedulerILb0ELb1ELb1ELi64EEEEEEEEEvNT_6ParamsE,"",@"SHT_CUDA_INFO"
	.sectionflags	@""
	.align	4


	//----- nvinfo : EIATTR_CUDA_API_VERSION
	.align		4
        /*0000*/ 	.byte	0x04, 0x37
        /*0002*/ 	.short	(.L_480 - .L_479)
.L_479:
        /*0004*/ 	.word	0x00000082


	//----- nvinfo : EIATTR_KPARAM_INFO
	.align		4
.L_480:
        /*0008*/ 	.byte	0x04, 0x17
        /*000a*/ 	.short	(.L_482 - .L_481)
.L_481:
        /*000c*/ 	.word	0x00000000
        /*0010*/ 	.short	0x0000
        /*0012*/ 	.short	0x0070
        /*0014*/ 	.byte	0x00, 0xf0, 0x01, 0x28


	//----- nvinfo : EIATTR_SPARSE_MMA_MASK
	.align		4
.L_482:
        /*0018*/ 	.byte	0x03, 0x50
        /*001a*/ 	.short	0x0000


	//----- nvinfo : EIATTR_MAXREG_COUNT
	.align		4
        /*001c*/ 	.byte	0x03, 0x1b
        /*001e*/ 	.short	0x00a8


	//----- nvinfo : EIATTR_NUM_BARRIERS
	.align		4
        /*0020*/ 	.byte	0x02, 0x4c
        /*0022*/ 	.byte	0x10
	.zero		1


	//----- nvinfo : EIATTR_EXTERNS
	.align		4
        /*0024*/ 	.byte	0x04, 0x0f
        /*0026*/ 	.short	(.L_484 - .L_483)


	//   ....[0]....
	.align		4
.L_483:
        /*0028*/ 	.word	index@(__assertfail)


	//----- nvinfo : EIATTR_MERCURY_ISA_VERSION
	.align		4
.L_484:
        /*002c*/ 	.byte	0x03, 0x5f
        /*002e*/ 	.short	0x0101


	//----- nvinfo : EIATTR_INT_WARP_WIDE_INSTR_OFFSETS
	.align		4
        /*0030*/ 	.byte	0x04, 0x31
        /*0032*/ 	.short	(.L_486 - .L_485)


	//   ....[0]....
.L_485:
        /*0034*/ 	.word	0x000000b0


	//   ....[1]....
        /*0038*/ 	.word	0x000000c0


	//   ....[2]....
        /*003c*/ 	.word	0x00000160


	//----- nvinfo : EIATTR_COOP_GROUP_MASK_REGIDS
	.align		4
.L_486:
        /*0040*/ 	.byte	0x04, 0x29
        /*0042*/ 	.short	(.L_488 - .L_487)


	//   ....[0]....
.L_487:
        /*0044*/ 	.word	0xffffffff


	//   ....[1]....
        /*0048*/ 	.word	0xffffffff


	//   ....[2]....
        /*004c*/ 	.word	0xffffffff


	//   ....[3]....
        /*0050*/ 	.word	0xffffffff


	//   ....[4]....
        /*0054*/ 	.word	0xffffffff


	//   ....[5]....
        /*0058*/ 	.word	0xffffffff


	//   ....[6]....
        /*005c*/ 	.word	0xffffffff


	//   ....[7]....
        /*0060*/ 	.word	0xffffffff


	//   ....[8]....
        /*0064*/ 	.word	0xffffffff


	//   ....[9]....
        /*0068*/ 	.word	0xffffffff


	//   ....[10]....
        /*006c*/ 	.word	0xffffffff


	//   ....[11]....
        /*0070*/ 	.word	0xffffffff


	//   ....[12]....
        /*0074*/ 	.word	0xffffffff


	//   ....[13]....
        /*0078*/ 	.word	0xffffffff


	//   ....[14]....
        /*007c*/ 	.word	0xffffffff


	//   ....[15]....
        /*0080*/ 	.word	0xffffffff


	//   ....[16]....
        /*0084*/ 	.word	0xffffffff


	//   ....[17]....
        /*0088*/ 	.word	0xffffffff


	//   ....[18]....
        /*008c*/ 	.word	0xffffffff


	//   ....[19]....
        /*0090*/ 	.word	0xffffffff


	//   ....[20]....
        /*0094*/ 	.word	0xffffffff


	//   ....[21]....
        /*0098*/ 	.word	0xffffffff


	//   ....[22]....
        /*009c*/ 	.word	0xffffffff


	//   ....[23]....
        /*00a0*/ 	.word	0xffffffff


	//   ....[24]....
        /*00a4*/ 	.word	0xffffffff


	//   ....[25]....
        /*00a8*/ 	.word	0xffffffff


	//   ....[26]....
        /*00ac*/ 	.word	0xffffffff


	//   ....[27]....
        /*00b0*/ 	.word	0xffffffff


	//   ....[28]....
        /*00b4*/ 	.word	0xffffffff


	//   ....[29]....
        /*00b8*/ 	.word	0xffffffff


	//   ....[30]....
        /*00bc*/ 	.word	0xffffffff


	//   ....[31]....
        /*00c0*/ 	.word	0xffffffff


	//   ....[32]....
        /*00c4*/ 	.word	0xffffffff


	//   ....[33]....
        /*00c8*/ 	.word	0xffffffff


	//   ....[34]....
        /*00cc*/ 	.word	0xffffffff


	//   ....[35]....
        /*00d0*/ 	.word	0xffffffff


	//   ....[36]....
        /*00d4*/ 	.word	0xffffffff


	//   ....[37]....
        /*00d8*/ 	.word	0xffffffff


	//   ....[38]....
        /*00dc*/ 	.word	0xffffffff


	//   ....[39]....
        /*00e0*/ 	.word	0xffffffff


	//   ....[40]....
        /*00e4*/ 	.word	0xffffffff


	//   ....[41]....
        /*00e8*/ 	.word	0xffffffff


	//   ....[42]....
        /*00ec*/ 	.word	0xffffffff


	//   ....[43]....
        /*00f0*/ 	.word	0xffffffff


	//   ....[44]....
        /*00f4*/ 	.word	0xffffffff


	//   ....[45]....
        /*00f8*/ 	.word	0xffffffff


	//   ....[46]....
        /*00fc*/ 	.word	0xffffffff


	//   ....[47]....
        /*0100*/ 	.word	0xffffffff


	//   ....[48]....
        /*0104*/ 	.word	0xffffffff


	//   ....[49]....
        /*0108*/ 	.word	0xffffffff


	//   ....[50]....
        /*010c*/ 	.word	0xffffffff


	//   ....[51]....
        /*0110*/ 	.word	0xffffffff


	//   ....[52]....
        /*0114*/ 	.word	0xffffffff


	//   ....[53]....
        /*0118*/ 	.word	0xffffffff


	//   ....[54]....
        /*011c*/ 	.word	0xffffffff


	//   ....[55]....
        /*0120*/ 	.word	0xffffffff


	//   ....[56]....
        /*0124*/ 	.word	0xffffffff


	//   ....[57]....
        /*0128*/ 	.word	0xffffffff


	//   ....[58]....
        /*012c*/ 	.word	0xffffffff


	//   ....[59]....
        /*0130*/ 	.word	0xffffffff


	//   ....[60]....
        /*0134*/ 	.word	0xffffffff


	//   ....[61]....
        /*0138*/ 	.word	0xffffffff


	//   ....[62]....
        /*013c*/ 	.word	0xffffffff


	//   ....[63]....
        /*0140*/ 	.word	0xffffffff


	//   ....[64]....
        /*0144*/ 	.word	0xffffffff


	//   ....[65]....
        /*0148*/ 	.word	0xffffffff


	//   ....[66]....
        /*014c*/ 	.word	0xffffffff


	//   ....[67]....
        /*0150*/ 	.word	0xffffffff


	//   ....[68]....
        /*0154*/ 	.word	0xffffffff


	//   ....[69]....
        /*0158*/ 	.word	0xffffffff


	//   ....[70]....
        /*015c*/ 	.word	0xffffffff


	//   ....[71]....
        /*0160*/ 	.word	0xffffffff


	//   ....[72]....
        /*0164*/ 	.word	0xffffffff


	//   ....[73]....
        /*0168*/ 	.word	0xffffffff


	//   ....[74]....
        /*016c*/ 	.word	0xffffffff


	//   ....[75]....
        /*0170*/ 	.word	0xffffffff


	//   ....[76]....
        /*0174*/ 	.word	0xffffffff


	//   ....[77]....
        /*0178*/ 	.word	0xffffffff


	//   ....[78]....
        /*017c*/ 	.word	0xffffffff


	//   ....[79]....
        /*0180*/ 	.word	0xffffffff


	//   ....[80]....
        /*0184*/ 	.word	0xffffffff


	//   ....[81]....
        /*0188*/ 	.word	0xffffffff


	//   ....[82]....
        /*018c*/ 	.word	0x0500000f


	//   ....[83]....
        /*0190*/ 	.word	0x0500000f


	//   ....[84]....
        /*0194*/ 	.word	0x0500000f


	//   ....[85]....
        /*0198*/ 	.word	0x0500000f


	//   ....[86]....
        /*019c*/ 	.word	0x0500000f


	//   ....[87]....
        /*01a0*/ 	.word	0x0500000f


	//   ....[88]....
        /*01a4*/ 	.word	0x0500000f


	//   ....[89]....
        /*01a8*/ 	.word	0x0500000f


	//   ....[90]....
        /*01ac*/ 	.word	0x0500000f


	//   ....[91]....
        /*01b0*/ 	.word	0x0500000f


	//   ....[92]....
        /*01b4*/ 	.word	0x0500000f


	//   ....[93]....
        /*01b8*/ 	.word	0x0500000f


	//   ....[94]....
        /*01bc*/ 	.word	0x0500000f


	//   ....[95]....
        /*01c0*/ 	.word	0x0500000f


	//   ....[96]....
        /*01c4*/ 	.word	0x0500000f


	//   ....[97]....
        /*01c8*/ 	.word	0x0500000f


	//   ....[98]....
        /*01cc*/ 	.word	0x0500000f


	//   ....[99]....
        /*01d0*/ 	.word	0x0500000f


	//   ....[100]....
        /*01d4*/ 	.word	0x0500000f


	//   ....[101]....
        /*01d8*/ 	.word	0x0500000f


	//   ....[102]....
        /*01dc*/ 	.word	0x0500000f


	//   ....[103]....
        /*01e0*/ 	.word	0x0500000f


	//   ....[104]....
        /*01e4*/ 	.word	0x0500000f


	//   ....[105]....
        /*01e8*/ 	.word	0x0500000f


	//   ....[106]....
        /*01ec*/ 	.word	0x0500000f


	//   ....[107]....
        /*01f0*/ 	.word	0x0500000f


	//   ....[108]....
        /*01f4*/ 	.word	0x0500000f


	//   ....[109]....
        /*01f8*/ 	.word	0x0500000f


	//   ....[110]....
        /*01fc*/ 	.word	0x0500000f


	//   ....[111]....
        /*0200*/ 	.word	0x0500000f


	//   ....[112]....
        /*0204*/ 	.word	0x0500000f


	//   ....[113]....
        /*0208*/ 	.word	0x0500000f


	//   ....[114]....
        /*020c*/ 	.word	0x0500000f


	//   ....[115]....
        /*0210*/ 	.word	0x0500000f


	//   ....[116]....
        /*0214*/ 	.word	0x0500000f


	//   ....[117]....
        /*0218*/ 	.word	0x0500000f


	//   ....[118]....
        /*021c*/ 	.word	0x0500000f


	//   ....[119]....
        /*0220*/ 	.word	0x0500000f


	//   ....[120]....
        /*0224*/ 	.word	0x0500000f


	//   ....[121]....
        /*0228*/ 	.word	0x0500000f


	//   ....[122]....
        /*022c*/ 	.word	0x0500000f


	//   ....[123]....
        /*0230*/ 	.word	0x0500000f


	//----- nvinfo : EIATTR_COOP_GROUP_INSTR_OFFSETS
	.align		4
.L_488:
        /*0234*/ 	.byte	0x04, 0x28
        /*0236*/ 	.short	(.L_490 - .L_489)


	//   ....[0]....
.L_489:
        /*0238*/ 	.word	0x00000060


	//   ....[1]....
        /*023c*/ 	.word	0x000000a0


	//   ....[2]....
        /*0240*/ 	.word	0x00000280


	//   ....[3]....
        /*0244*/ 	.word	0x000003e0


	//   ....[4]....
        /*0248*/ 	.word	0x00000500


	//   ....[5]....
        /*024c*/ 	.word	0x00000660


	//   ....[6]....
        /*0250*/ 	.word	0x000012d0


	//   ....[7]....
        /*0254*/ 	.word	0x00003450


	//   ....[8]....
        /*0258*/ 	.word	0x00003dd0


	//   ....[9]....
        /*025c*/ 	.word	0x00003e20


	//   ....[10]....
        /*0260*/ 	.word	0x00004340


	//   ....[11]....
        /*0264*/ 	.word	0x000043f0


	//   ....[12]....
        /*0268*/ 	.word	0x000047f0


	//   ....[13]....
        /*026c*/ 	.word	0x000048c0


	//   ....[14]....
        /*0270*/ 	.word	0x00005340


	//   ....[15]....
        /*0274*/ 	.word	0x000059b0


	//   ....[16]....
        /*0278*/ 	.word	0x00005ed0


	//   ....[17]....
        /*027c*/ 	.word	0x00005f20


	//   ....[18]....
        /*0280*/ 	.word	0x00006000


	//   ....[19]....
        /*0284*/ 	.word	0x00006490


	//   ....[20]....
        /*0288*/ 	.word	0x000064f0


	//   ....[21]....
        /*028c*/ 	.word	0x00007690


	//   ....[22]....
        /*0290*/ 	.word	0x00007e90


	//   ....[23]....
        /*0294*/ 	.word	0x00007f10


	//   ....[24]....
        /*0298*/ 	.word	0x00008200


	//   ....[25]....
        /*029c*/ 	.word	0x000083c0


	//   ....[26]....
        /*02a0*/ 	.word	0x00009390


	//   ....[27]....
        /*02a4*/ 	.word	0x00009470


	//   ....[28]....
        /*02a8*/ 	.word	0x000094c0


	//   ....[29]....
        /*02ac*/ 	.word	0x000094f0


	//   ....[30]....
        /*02b0*/ 	.word	0x00009550


	//   ....[31]....
        /*02b4*/ 	.word	0x0000a000


	//   ....[32]....
        /*02b8*/ 	.word	0x0000a4c0


	//   ....[33]....
        /*02bc*/ 	.word	0x0000a4f0


	//   ....[34]....
        /*02c0*/ 	.word	0x0000a510


	//   ....[35]....
        /*02c4*/ 	.word	0x0000a540


	//   ....[36]....
        /*02c8*/ 	.word	0x0000a9d0


	//   ....[37]....
        /*02cc*/ 	.word	0x0000a9f0


	//   ....[38]....
        /*02d0*/ 	.word	0x0000b640


	//   ....[39]....
        /*02d4*/ 	.word	0x0000b660


	//   ....[40]....
        /*02d8*/ 	.word	0x0000c6b0


	//   ....[41]....
        /*02dc*/ 	.word	0x0000d9c0


	//   ....[42]....
        /*02e0*/ 	.word	0x0000d9e0


	//   ....[43]....
        /*02e4*/ 	.word	0x0000d9f0


	//   ....[44]....
        /*02e8*/ 	.word	0x0000da30


	//   ....[45]....
        /*02ec*/ 	.word	0x0000da80


	//   ....[46]....
        /*02f0*/ 	.word	0x0000daa0


	//   ....[47]....
        /*02f4*/ 	.word	0x0000daf0


	//   ....[48]....
        /*02f8*/ 	.word	0x0000db10


	//   ....[49]....
        /*02fc*/ 	.word	0x0000e0a0


	//   ....[50]....
        /*0300*/ 	.word	0x0000e0d0


	//   ....[51]....
        /*0304*/ 	.word	0x0000e100


	//   ....[52]....
        /*0308*/ 	.word	0x0000e170


	//   ....[53]....
        /*030c*/ 	.word	0x0000e1d0


	//   ....[54]....
        /*0310*/ 	.word	0x0000e1f0


	//   ....[55]....
        /*0314*/ 	.word	0x0000e240


	//   ....[56]....
        /*0318*/ 	.word	0x0000e260


	//   ....[57]....
        /*031c*/ 	.word	0x0000e550


	//   ....[58]....
        /*0320*/ 	.word	0x0000e580


	//   ....[59]....
        /*0324*/ 	.word	0x0000e5b0


	//   ....[60]....
        /*0328*/ 	.word	0x0000e5e0


	//   ....[61]....
        /*032c*/ 	.word	0x0000e610


	//   ....[62]....
        /*0330*/ 	.word	0x0000e660


	//   ....[63]....
        /*0334*/ 	.word	0x0000e7e0


	//   ....[64]....
        /*0338*/ 	.word	0x0000e810


	//   ....[65]....
        /*033c*/ 	.word	0x0000f190


	//   ....[66]....
        /*0340*/ 	.word	0x0000f1b0


	//   ....[67]....
        /*0344*/ 	.word	0x0000f1c0


	//   ....[68]....
        /*0348*/ 	.word	0x0000f1e0


	//   ....[69]....
        /*034c*/ 	.word	0x0000f200


	//   ....[70]....
        /*0350*/ 	.word	0x0000f230


	//   ....[71]....
        /*0354*/ 	.word	0x0000f250


	//   ....[72]....
        /*0358*/ 	.word	0x0000f280


	//   ....[73]....
        /*035c*/ 	.word	0x0000f5e0


	//   ....[74]....
        /*0360*/ 	.word	0x0000f610


	//   ....[75]....
        /*0364*/ 	.word	0x0000f640


	//   ....[76]....
        /*0368*/ 	.word	0x0000f660


	//   ....[77]....
        /*036c*/ 	.word	0x0000f670


	//   ....[78]....
        /*0370*/ 	.word	0x0000f690


	//   ....[79]....
        /*0374*/ 	.word	0x0000f740


	//   ....[80]....
        /*0378*/ 	.word	0x0000f770


	//   ....[81]....
        /*037c*/ 	.word	0x0000fc70


	//   ....[82]....
        /*0380*/ 	.word	0x00010290


	//   ....[83]....
        /*0384*/ 	.word	0x00010380


	//   ....[84]....
        /*0388*/ 	.word	0x00010420


	//   ....[85]....
        /*038c*/ 	.word	0x000104a0


	//   ....[86]....
        /*0390*/ 	.word	0x00010550


	//   ....[87]....
        /*0394*/ 	.word	0x000105b0


	//   ....[88]....
        /*0398*/ 	.word	0x00010670


	//   ....[89]....
        /*039c*/ 	.word	0x000106d0


	//   ....[90]....
        /*03a0*/ 	.word	0x00010770


	//   ....[91]....
        /*03a4*/ 	.word	0x00010800


	//   ....[92]....
        /*03a8*/ 	.word	0x00010860


	//   ....[93]....
        /*03ac*/ 	.word	0x00010990


	//   ....[94]....
        /*03b0*/ 	.word	0x00010a00


	//   ....[95]....
        /*03b4*/ 	.word	0x00010a60


	//   ....[96]....
        /*03b8*/ 	.word	0x00010b20


	//   ....[97]....
        /*03bc*/ 	.word	0x00010b80


	//   ....[98]....
        /*03c0*/ 	.word	0x00010c20


	//   ....[99]....
        /*03c4*/ 	.word	0x00010d70


	//   ....[100]....
        /*03c8*/ 	.word	0x00010e20


	//   ....[101]....
        /*03cc*/ 	.word	0x000110b0


	//   ....[102]....
        /*03d0*/ 	.word	0x00011100


	//   ....[103]....
        /*03d4*/ 	.word	0x000112c0


	//   ....[104]....
        /*03d8*/ 	.word	0x00011310


	//   ....[105]....
        /*03dc*/ 	.word	0x000114d0


	//   ....[106]....
        /*03e0*/ 	.word	0x00011520


	//   ....[107]....
        /*03e4*/ 	.word	0x00011600


	//   ....[108]....
        /*03e8*/ 	.word	0x000116a0


	//   ....[109]....
        /*03ec*/ 	.word	0x00011700


	//   ....[110]....
        /*03f0*/ 	.word	0x000117a0


	//   ....[111]....
        /*03f4*/ 	.word	0x00011800


	//   ....[112]....
        /*03f8*/ 	.word	0x000118a0


	//   ....[113]....
        /*03fc*/ 	.word	0x00011900


	//   ....[114]....
        /*0400*/ 	.word	0x000119a0


	//   ....[115]....
        /*0404*/ 	.word	0x00011a80


	//   ....[116]....
        /*0408*/ 	.word	0x00011b30


	//   ....[117]....
        /*040c*/ 	.word	0x00011c20


	//   ....[118]....
        /*0410*/ 	.word	0x00011d20


	//   ....[119]....
        /*0414*/ 	.word	0x00011e40


	//   ....[120]....
        /*0418*/ 	.word	0x00011f20


	//   ....[121]....
        /*041c*/ 	.word	0x00012030


	//   ....[122]....
        /*0420*/ 	.word	0x00012100


	//   ....[123]....
        /*0424*/ 	.word	0x00012210


	//----- nvinfo : EIATTR_REG_RECONFIG
	.align		4
.L_490:
        /*0428*/ 	.byte	0x01, 0x54
	.zero		2


	//----- nvinfo : EIATTR_SYSCALL_OFFSETS
	.align		4
        /*042c*/ 	.byte	0x04, 0x46
        /*042e*/ 	.short	(.L_492 - .L_491)


	//   ....[0]....
.L_491:
        /*0430*/ 	.word	0x00003620


	//   ....[1]....
        /*0434*/ 	.word	0x0000ced0


	//   ....[2]....
        /*0438*/ 	.word	0x0000d010


	//   ....[3]....
        /*043c*/ 	.word	0x0000d100


	//   ....[4]....
        /*0440*/ 	.word	0x0000dd80


	//----- nvinfo : EIATTR_MBARRIER_INSTR_OFFSETS
	.align		4
.L_492:
        /*0444*/ 	.byte	0x04, 0x39
        /*0446*/ 	.short	(.L_494 - .L_493)


	//   ....[0]....
.L_493:
        /*0448*/ 	.word	0x00000170
        /*044c*/ 	.word	0x000000ff
        /*0450*/ 	.word	0x00028c00
        /*0454*/ 	.short	0x0100
        /*0456*/ 	.byte	0x08
	.zero		1


	//   ....[1]....
        /*0458*/ 	.word	0x00000180
        /*045c*/ 	.word	0x000000ff
        /*0460*/ 	.word	0x00028c20
        /*0464*/ 	.short	0x0100
        /*0466*/ 	.byte	0x08
	.zero		1


	//   ....[2]....
        /*0468*/ 	.word	0x00000230
        /*046c*/ 	.word	0x000000ff
        /*0470*/ 	.word	0x00028c30
        /*0474*/ 	.short	0x0100
        /*0476*/ 	.byte	0x06
	.zero		1


	//   ....[3]....
        /*0478*/ 	.word	0x00000240
        /*047c*/ 	.word	0x000000ff
        /*0480*/ 	.word	0x00028c40
        /*0484*/ 	.short	0x0100
        /*0486*/ 	.byte	0x06
	.zero		1


	//   ....[4]....
        /*0488*/ 	.word	0x00000250
        /*048c*/ 	.word	0x000000ff
        /*0490*/ 	.word	0x00028c38
        /*0494*/ 	.short	0x0100
        /*0496*/ 	.byte	0x06
	.zero		1


	//   ....[5]....
        /*0498*/ 	.word	0x00000260
        /*049c*/ 	.word	0x000000ff
        /*04a0*/ 	.word	0x00028c48
        /*04a4*/ 	.short	0x0100
        /*04a6*/ 	.byte	0x06
	.zero		1


	//   ....[6]....
        /*04a8*/ 	.word	0x00000390
        /*04ac*/ 	.word	0x000000ff
        /*04b0*/ 	.word	0x00028c50
        /*04b4*/ 	.short	0x0100
        /*04b6*/ 	.byte	0x08
	.zero		1


	//   ....[7]....
        /*04b8*/ 	.word	0x000003a0
        /*04bc*/ 	.word	0x000000ff
        /*04c0*/ 	.word	0x00028c60
        /*04c4*/ 	.short	0x0100
        /*04c6*/ 	.byte	0x08
	.zero		1


	//   ....[8]....
        /*04c8*/ 	.word	0x000003b0
        /*04cc*/ 	.word	0x000000ff
        /*04d0*/ 	.word	0x00028c58
        /*04d4*/ 	.short	0x0100
        /*04d6*/ 	.byte	0x08
	.zero		1


	//   ....[9]....
        /*04d8*/ 	.word	0x000003c0
        /*04dc*/ 	.word	0x000000ff
        /*04e0*/ 	.word	0x00028c68
        /*04e4*/ 	.short	0x0100
        /*04e6*/ 	.byte	0x08
	.zero		1


	//   ....[10]....
        /*04e8*/ 	.word	0x000004b0
        /*04ec*/ 	.word	0x000000ff
        /*04f0*/ 	.word	0x00028c70
        /*04f4*/ 	.short	0x0100
        /*04f6*/ 	.byte	0x06
	.zero		1


	//   ....[11]....
        /*04f8*/ 	.word	0x000004c0
        /*04fc*/ 	.word	0x000000ff
        /*0500*/ 	.word	0x00028c80
        /*0504*/ 	.short	0x0100
        /*0506*/ 	.byte	0x06
	.zero		1


	//   ....[12]....
        /*0508*/ 	.word	0x000004d0
        /*050c*/ 	.word	0x000000ff
        /*0510*/ 	.word	0x00028c78
        /*0514*/ 	.short	0x0100
        /*0516*/ 	.byte	0x06
	.zero		1


	//   ....[13]....
        /*0518*/ 	.word	0x000004e0
        /*051c*/ 	.word	0x000000ff
        /*0520*/ 	.word	0x00028c88
        /*0524*/ 	.short	0x0100
        /*0526*/ 	.byte	0x06
	.zero		1


	//   ....[14]....
        /*0528*/ 	.word	0x00000610
        /*052c*/ 	.word	0x000000ff
        /*0530*/ 	.word	0x00028c90
        /*0534*/ 	.short	0x0100
        /*0536*/ 	.byte	0x08
	.zero		1


	//   ....[15]....
        /*0538*/ 	.word	0x00000620
        /*053c*/ 	.word	0x000000ff
        /*0540*/ 	.word	0x00028ca0
        /*0544*/ 	.short	0x0100
        /*0546*/ 	.byte	0x08
	.zero		1


	//   ....[16]....
        /*0548*/ 	.word	0x00000630
        /*054c*/ 	.word	0x000000ff
        /*0550*/ 	.word	0x00028c98
        /*0554*/ 	.short	0x0100
        /*0556*/ 	.byte	0x08
	.zero		1


	//   ....[17]....
        /*0558*/ 	.word	0x00000640
        /*055c*/ 	.word	0x000000ff
        /*0560*/ 	.word	0x00028ca8
        /*0564*/ 	.short	0x0100
        /*0566*/ 	.byte	0x08
	.zero		1


	//   ....[18]....
        /*0568*/ 	.word	0x00000780
        /*056c*/ 	.word	0x000000ff
        /*0570*/ 	.word	0x00028cb0
        /*0574*/ 	.short	0x0100
        /*0576*/ 	.byte	0x08
	.zero		1


	//   ....[19]....
        /*0578*/ 	.word	0x00000790
        /*057c*/ 	.word	0x000000ff
        /*0580*/ 	.word	0x00028cc0
        /*0584*/ 	.short	0x0100
        /*0586*/ 	.byte	0x08
	.zero		1


	//   ....[20]....
        /*0588*/ 	.word	0x000007a0
        /*058c*/ 	.word	0x000000ff
        /*0590*/ 	.word	0x00028cb8
        /*0594*/ 	.short	0x0100
        /*0596*/ 	.byte	0x08
	.zero		1


	//   ....[21]....
        /*0598*/ 	.word	0x000007b0
        /*059c*/ 	.word	0x000000ff
        /*05a0*/ 	.word	0x00028cc8
        /*05a4*/ 	.short	0x0100
        /*05a6*/ 	.byte	0x08
	.zero		1


	//   ....[22]....
        /*05a8*/ 	.word	0x00001490
        /*05ac*/ 	.word	0x000000ff
        /*05b0*/ 	.word	0x00028c50
        /*05b4*/ 	.short	0x010a
        /*05b6*/ 	.byte	0x05
	.zero		1


	//   ....[23]....
        /*05b8*/ 	.word	0x00001760
        /*05bc*/ 	.word	0x000000ff
        /*05c0*/ 	.word	0x00000000
        /*05c4*/ 	.short	0x0101
        /*05c6*/ 	.byte	0x04
	.zero		1


	//   ....[24]....
        /*05c8*/ 	.word	0x000020c0
        /*05cc*/ 	.word	0x000000ff
        /*05d0*/ 	.word	0x00028c50
        /*05d4*/ 	.short	0x010a
        /*05d6*/ 	.byte	0x07
	.zero		1


	//   ....[25]....
        /*05d8*/ 	.word	0x00002100
        /*05dc*/ 	.word	0x000000ff
        /*05e0*/ 	.word	0x00028c50
        /*05e4*/ 	.short	0x010a
        /*05e6*/ 	.byte	0x07
	.zero		1


	//   ....[26]....
        /*05e8*/ 	.word	0x000022e0
        /*05ec*/ 	.word	0x000000ff
        /*05f0*/ 	.word	0x00000000
        /*05f4*/ 	.short	0x0101
        /*05f6*/ 	.byte	0x07
	.zero		1


	//   ....[27]....
        /*05f8*/ 	.word	0x00003650
        /*05fc*/ 	.word	0x000000ff
        /*0600*/ 	.word	0x00028c00
        /*0604*/ 	.short	0x010a
        /*0606*/ 	.byte	0x27
	.zero		1


	//   ....[28]....
        /*0608*/ 	.word	0x000037e0
        /*060c*/ 	.word	0x000000ff
        /*0610*/ 	.word	0x00028c30
        /*0614*/ 	.short	0x010a
        /*0616*/ 	.byte	0x27
	.zero		1


	//   ....[29]....
        /*0618*/ 	.word	0x00003820
        /*061c*/ 	.word	0x000000ff
        /*0620*/ 	.word	0x00028c30
        /*0624*/ 	.short	0x010a
        /*0626*/ 	.byte	0x27
	.zero		1


	//   ....[30]....
        /*0628*/ 	.word	0x00003fa0
        /*062c*/ 	.word	0x000000ff
        /*0630*/ 	.word	0x00000000
        /*0634*/ 	.short	0x0101
        /*0636*/ 	.byte	0x04
	.zero		1


	//   ....[31]....
        /*0638*/ 	.word	0x000050e0
        /*063c*/ 	.word	0x000000ff
        /*0640*/ 	.word	0x00028c50
        /*0644*/ 	.short	0x010a
        /*0646*/ 	.byte	0x27
	.zero		1


	//   ....[32]....
        /*0648*/ 	.word	0x00005120
        /*064c*/ 	.word	0x000000ff
        /*0650*/ 	.word	0x00028c50
        /*0654*/ 	.short	0x010a
        /*0656*/ 	.byte	0x27
	.zero		1


	//   ....[33]....
        /*0658*/ 	.word	0x00005470
        /*065c*/ 	.word	0x000000ff
        /*0660*/ 	.word	0x00000000
        /*0664*/ 	.short	0x0101
        /*0666*/ 	.byte	0x05
	.zero		1


	//   ....[34]....
        /*0668*/ 	.word	0x00005620
        /*066c*/ 	.word	0x000000ff
        /*0670*/ 	.word	0x00028c30
        /*0674*/ 	.short	0x010a
        /*0676*/ 	.byte	0x1b
	.zero		1


	//   ....[35]....
        /*0678*/ 	.word	0x00005660
        /*067c*/ 	.word	0x000000ff
        /*0680*/ 	.word	0x00028c30
        /*0684*/ 	.short	0x010a
        /*0686*/ 	.byte	0x1b
	.zero		1


	//   ....[36]....
        /*0688*/ 	.word	0x00005b90
        /*068c*/ 	.word	0x000000ff
        /*0690*/ 	.word	0x00000000
        /*0694*/ 	.short	0x0101
        /*0696*/ 	.byte	0x0a
	.zero		1


	//   ....[37]....
        /*0698*/ 	.word	0x00007450
        /*069c*/ 	.word	0x000000ff
        /*06a0*/ 	.word	0x00028c50
        /*06a4*/ 	.short	0x010a
        /*06a6*/ 	.byte	0x1b
	.zero		1


	//   ....[38]....
        /*06a8*/ 	.word	0x00007490
        /*06ac*/ 	.word	0x000000ff
        /*06b0*/ 	.word	0x00028c50
        /*06b4*/ 	.short	0x010a
        /*06b6*/ 	.byte	0x1b
	.zero		1


	//   ....[39]....
        /*06b8*/ 	.word	0x00007750
        /*06bc*/ 	.word	0x000000ff
        /*06c0*/ 	.word	0x00000000
        /*06c4*/ 	.short	0x0101
        /*06c6*/ 	.byte	0x1b
	.zero		1


	//   ....[40]....
        /*06c8*/ 	.word	0x00007890
        /*06cc*/ 	.word	0x000000ff
        /*06d0*/ 	.word	0x00028c30
        /*06d4*/ 	.short	0x010a
        /*06d6*/ 	.byte	0x06
	.zero		1


	//   ....[41]....
        /*06d8*/ 	.word	0x000078d0
        /*06dc*/ 	.word	0x000000ff
        /*06e0*/ 	.word	0x00028c30
        /*06e4*/ 	.short	0x010a
        /*06e6*/ 	.byte	0x06
	.zero		1


	//   ....[42]....
        /*06e8*/ 	.word	0x00007c60
        /*06ec*/ 	.word	0x000000ff
        /*06f0*/ 	.word	0x00000000
        /*06f4*/ 	.short	0x0101
        /*06f6*/ 	.byte	0x0a
	.zero		1


	//   ....[43]....
        /*06f8*/ 	.word	0x00009150
        /*06fc*/ 	.word	0x000000ff
        /*0700*/ 	.word	0x00028c50
        /*0704*/ 	.short	0x010a
        /*0706*/ 	.byte	0x06
	.zero		1


	//   ....[44]....
        /*0708*/ 	.word	0x00009190
        /*070c*/ 	.word	0x000000ff
        /*0710*/ 	.word	0x00028c50
        /*0714*/ 	.short	0x010a
        /*0716*/ 	.byte	0x06
	.zero		1


	//   ....[45]....
        /*0718*/ 	.word	0x00009450
        /*071c*/ 	.word	0x000000ff
        /*0720*/ 	.word	0x00000000
        /*0724*/ 	.short	0x0101
        /*0726*/ 	.byte	0x06
	.zero		1


	//   ....[46]....
        /*0728*/ 	.word	0x00009fc0
        /*072c*/ 	.word	0x000000ff
        /*0730*/ 	.word	0x00000000
        /*0734*/ 	.short	0x0101
        /*0736*/ 	.byte	0x04
	.zero		1


	//   ....[47]....
        /*0738*/ 	.word	0x0000d780
        /*073c*/ 	.word	0x000000ff
        /*0740*/ 	.word	0x00028c40
        /*0744*/ 	.short	0x010a
        /*0746*/ 	.byte	0x2d
	.zero		1


	//   ....[48]....
        /*0748*/ 	.word	0x0000dbb0
        /*074c*/ 	.word	0x000000ff
        /*0750*/ 	.word	0x00028c30
        /*0754*/ 	.short	0x0107
        /*0756*/ 	.byte	0x2d
	.zero		1


	//   ....[49]....
        /*0758*/ 	.word	0x0000dc20
        /*075c*/ 	.word	0x000000ff
        /*0760*/ 	.word	0x00028c30
        /*0764*/ 	.short	0x0101
        /*0766*/ 	.byte	0x2d
	.zero		1


	//   ....[50]....
        /*0768*/ 	.word	0x0000e330
        /*076c*/ 	.word	0x000000ff
        /*0770*/ 	.word	0x00028c00
        /*0774*/ 	.short	0x0107
        /*0776*/ 	.byte	0x2d
	.zero		1


	//   ....[51]....
        /*0778*/ 	.word	0x0000e370
        /*077c*/ 	.word	0x000000ff
        /*0780*/ 	.word	0x00028c00
        /*0784*/ 	.short	0x0101
        /*0786*/ 	.byte	0x2d
	.zero		1


	//   ....[52]....
        /*0788*/ 	.word	0x0000e380
        /*078c*/ 	.word	0x000000ff
        /*0790*/ 	.word	0x00028c20
        /*0794*/ 	.short	0x010a
        /*0796*/ 	.byte	0x2d
	.zero		1


	//   ....[53]....
        /*0798*/ 	.word	0x0000e3d0
        /*079c*/ 	.word	0x000000ff
        /*07a0*/ 	.word	0x00028c60
        /*07a4*/ 	.short	0x010a
        /*07a6*/ 	.byte	0x2d
	.zero		1


	//   ....[54]....
        /*07a8*/ 	.word	0x0000ebf0
        /*07ac*/ 	.word	0x000000ff
        /*07b0*/ 	.word	0x00028c50
        /*07b4*/ 	.short	0x0107
        /*07b6*/ 	.byte	0x2d
	.zero		1


	//   ....[55]....
        /*07b8*/ 	.word	0x0000ec70
        /*07bc*/ 	.word	0x000000ff
        /*07c0*/ 	.word	0x00028c50
        /*07c4*/ 	.short	0x0101
        /*07c6*/ 	.byte	0x2d
	.zero		1


	//   ....[56]....
        /*07c8*/ 	.word	0x0000ef90
        /*07cc*/ 	.word	0x0000000a
        /*07d0*/ 	.word	0x00028c40
        /*07d4*/ 	.short	0x010a
        /*07d6*/ 	.byte	0x3f
	.zero		1


	//   ....[57]....
        /*07d8*/ 	.word	0x0000f320
        /*07dc*/ 	.word	0x0000000a
        /*07e0*/ 	.word	0x00028c30
        /*07e4*/ 	.short	0x0107
        /*07e6*/ 	.byte	0x3f
	.zero		1


	//   ....[58]....
        /*07e8*/ 	.word	0x0000f3d0
        /*07ec*/ 	.word	0x0000000a
        /*07f0*/ 	.word	0x00028c30
        /*07f4*/ 	.short	0x0101
        /*07f6*/ 	.byte	0x3f
	.zero		1


	//   ....[59]....
        /*07f8*/ 	.word	0x0000f400
        /*07fc*/ 	.word	0x0000000a
        /*0800*/ 	.word	0x00028c60
        /*0804*/ 	.short	0x010a
        /*0806*/ 	.byte	0x3f
	.zero		1


	//   ....[60]....
        /*0808*/ 	.word	0x0000fa40
        /*080c*/ 	.word	0x0000000a
        /*0810*/ 	.word	0x00028c50
        /*0814*/ 	.short	0x0107
        /*0816*/ 	.byte	0x3f
	.zero		1


	//   ....[61]....
        /*0818*/ 	.word	0x0000fb10
        /*081c*/ 	.word	0x0000000a
        /*0820*/ 	.word	0x00028c50
        /*0824*/ 	.short	0x0101
        /*0826*/ 	.byte	0x3f
	.zero		1


	//   ....[62]....
        /*0828*/ 	.word	0x0000fbf0
        /*082c*/ 	.word	0x00000005
        /*0830*/ 	.word	0x00028c20
        /*0834*/ 	.short	0x010a
        /*0836*/ 	.byte	0x3f
	.zero		1


	//   ....[63]....
        /*0838*/ 	.word	0x0000fd60
        /*083c*/ 	.word	0x00000004
        /*0840*/ 	.word	0x00028c40
        /*0844*/ 	.short	0x010a
        /*0846*/ 	.byte	0x3f
	.zero		1


	//   ....[64]....
        /*0848*/ 	.word	0x0000fe00
        /*084c*/ 	.word	0x00000005
        /*0850*/ 	.word	0x00028c40
        /*0854*/ 	.short	0x010a
        /*0856*/ 	.byte	0x3f
	.zero		1


	//   ....[65]....
        /*0858*/ 	.word	0x0000fe40
        /*085c*/ 	.word	0x00000004
        /*0860*/ 	.word	0x00028c60
        /*0864*/ 	.short	0x010a
        /*0866*/ 	.byte	0x3f
	.zero		1


	//   ....[66]....
        /*0868*/ 	.word	0x0000fe80
        /*086c*/ 	.word	0x00000005
        /*0870*/ 	.word	0x00028c60
        /*0874*/ 	.short	0x010a
        /*0876*/ 	.byte	0x3f
	.zero		1


	//   ....[67]....
        /*0878*/ 	.word	0x0000fef0
        /*087c*/ 	.word	0x00000005
        /*0880*/ 	.word	0x00028c50
        /*0884*/ 	.short	0x010a
        /*0886*/ 	.byte	0x3f
	.zero		1


	//   ....[68]....
        /*0888*/ 	.word	0x0000ff50
        /*088c*/ 	.word	0x00000005
        /*0890*/ 	.word	0x00028c50
        /*0894*/ 	.short	0x010a
        /*0896*/ 	.byte	0x3f
	.zero		1


	//   ....[69]....
        /*0898*/ 	.word	0x0000ffb0
        /*089c*/ 	.word	0x00000000
        /*08a0*/ 	.word	0x00028c00
        /*08a4*/ 	.short	0x010a
        /*08a6*/ 	.byte	0x3f
	.zero		1


	//   ....[70]....
        /*08a8*/ 	.word	0x00010010
        /*08ac*/ 	.word	0x00000004
        /*08b0*/ 	.word	0x00028c30
        /*08b4*/ 	.short	0x010a
        /*08b6*/ 	.byte	0x3f
	.zero		1


	//   ....[71]....
        /*08b8*/ 	.word	0x00010070
        /*08bc*/ 	.word	0x0000000e
        /*08c0*/ 	.word	0x00028c50
        /*08c4*/ 	.short	0x010a
        /*08c6*/ 	.byte	0x3f
	.zero		1


	//   ....[72]....
        /*08c8*/ 	.word	0x000100d0
        /*08cc*/ 	.word	0x00000004
        /*08d0*/ 	.word	0x00028c30
        /*08d4*/ 	.short	0x010a
        /*08d6*/ 	.byte	0x3f
	.zero		1


	//   ....[73]....
        /*08d8*/ 	.word	0x00010130
        /*08dc*/ 	.word	0x0000000e
        /*08e0*/ 	.word	0x00028c50
        /*08e4*/ 	.short	0x010a
        /*08e6*/ 	.byte	0x3f
	.zero		1


	//   ....[74]....
        /*08e8*/ 	.word	0x00010190
        /*08ec*/ 	.word	0x00000004
        /*08f0*/ 	.word	0x00028c30
        /*08f4*/ 	.short	0x010a
        /*08f6*/ 	.byte	0x3f
	.zero		1


	//   ....[75]....
        /*08f8*/ 	.word	0x000101f0
        /*08fc*/ 	.word	0x0000000c
        /*0900*/ 	.word	0x00028c50
        /*0904*/ 	.short	0x010a
        /*0906*/ 	.byte	0x3f
	.zero		1


	//   ....[76]....
        /*0908*/ 	.word	0x000102d0
        /*090c*/ 	.word	0x00000003
        /*0910*/ 	.word	0x00028c40
        /*0914*/ 	.short	0x010a
        /*0916*/ 	.byte	0x3f
	.zero		1


	//   ....[77]....
        /*0918*/ 	.word	0x00010c60
        /*091c*/ 	.word	0x00000003
        /*0920*/ 	.word	0x00028c20
        /*0924*/ 	.short	0x010a
        /*0926*/ 	.byte	0x3f
	.zero		1


	//   ....[78]....
        /*0928*/ 	.word	0x00010cc0
        /*092c*/ 	.word	0x00000003
        /*0930*/ 	.word	0x00028c60
        /*0934*/ 	.short	0x010a
        /*0936*/ 	.byte	0x3f
	.zero		1


	//   ....[79]....
        /*0938*/ 	.word	0x00011550
        /*093c*/ 	.word	0x0000000a
        /*0940*/ 	.word	0x00028c40
        /*0944*/ 	.short	0x010a
        /*0946*/ 	.byte	0x3f
	.zero		1


	//   ....[80]....
        /*0948*/ 	.word	0x000119d0
        /*094c*/ 	.word	0x0000000a
        /*0950*/ 	.word	0x00028c60
        /*0954*/ 	.short	0x010a
        /*0956*/ 	.byte	0x3f
	.zero		1


	//   ....[81]....
        /*0958*/ 	.word	0x00012130
        /*095c*/ 	.word	0x00000005
        /*0960*/ 	.word	0x00028c20
        /*0964*/ 	.short	0x010a
        /*0966*/ 	.byte	0x3f
	.zero		1


	//   ....[82]....
        /*0968*/ 	.word	0x000122d0
        /*096c*/ 	.word	0x00000004
        /*0970*/ 	.word	0x00028c40
        /*0974*/ 	.short	0x010a
        /*0976*/ 	.byte	0x3f
	.zero		1


	//   ....[83]....
        /*0978*/ 	.word	0x00012320
        /*097c*/ 	.word	0x00000005
        /*0980*/ 	.word	0x00028c40
        /*0984*/ 	.short	0x010a
        /*0986*/ 	.byte	0x3f
	.zero		1


	//   ....[84]....
        /*0988*/ 	.word	0x00012370
        /*098c*/ 	.word	0x00000004
        /*0990*/ 	.word	0x00028c60
        /*0994*/ 	.short	0x010a
        /*0996*/ 	.byte	0x3f
	.zero		1


	//----- nvinfo : EIATTR_NUM_MBARRIERS
	.align		4
.L_494:
        /*0998*/ 	.byte	0x03, 0x38
        /*099a*/ 	.short	0x0016


	//----- nvinfo : EIATTR_EXIT_INSTR_OFFSETS
	.align		4
        /*099c*/ 	.byte	0x04, 0x1c
        /*099e*/ 	.short	(.L_496 - .L_495)


	//   ....[0]....
.L_495:
        /*09a0*/ 	.word	0x0000fed0


	//----- nvinfo : EIATTR_MAX_THREADS
	.align		4
.L_496:
        /*09a4*/ 	.byte	0x04, 0x05
        /*09a6*/ 	.short	(.L_498 - .L_497)
.L_497:
        /*09a8*/ 	.word	0x00000180
        /*09ac*/ 	.word	0x00000001
        /*09b0*/ 	.word	0x00000001


	//----- nvinfo : EIATTR_CRS_STACK_SIZE
	.align		4
.L_498:
        /*09b4*/ 	.byte	0x04, 0x1e
        /*09b6*/ 	.short	(.L_500 - .L_499)
.L_499:
        /*09b8*/ 	.word	0x00000000


	//----- nvinfo : EIATTR_CBANK_PARAM_SIZE
	.align		4
.L_500:
        /*09bc*/ 	.byte	0x03, 0x19
        /*09be*/ 	.short	0x0a70


	//----- nvinfo : EIATTR_PARAM_CBANK
	.align		4
        /*09c0*/ 	.byte	0x04, 0x0a
        /*09c2*/ 	.short	(.L_502 - .L_501)
	.align		4
.L_501:
        /*09c4*/ 	.word	index@(.nv.constant0._ZN7cutlass13device_kernelIN5flash11enable_sm90INS1_16FlashAttnFwdSm90INS1_25CollectiveMainloopFwdSm90ILi2EN4cute5tupleIJNS5_1CILi1EEES8_S8_EEENS6_IJNS7_ILi64EEESA_SA_EEELi512ENS_10bfloat16_tEfNS_4arch4Sm90ELb1ELb0ELb1ELb0ELb1ELb0ELb0ELb0ELb0ELb1ELb1ELb0EEENS1_21CollectiveEpilogueFwdINS6_IJSA_NS7_ILi512EEESA_EEES9_SC_SE_Li256ELb0ELb1ELb1ELb0EEENS1_19SingleTileSchedulerILb0ELb1ELb1ELi64EEEEEEEEEvNT_6ParamsE)
        /*09c8*/ 	.short	0x0210
        /*09ca*/ 	.short	0x0a70


	//----- nvinfo : EIATTR_SW_WAR
	.align		4
.L_502:
        /*09cc*/ 	.byte	0x04, 0x36
        /*09ce*/ 	.short	(.L_504 - .L_503)
.L_503:
        /*09d0*/ 	.word	0x00000008
.L_504:


//--------------------- .nv.info._ZN7cutlass13device_kernelIN5flash11enable_sm90INS1_16FlashAttnFwdSm90INS1_25CollectiveMainloopFwdSm90ILi2EN4cute5tupleIJNS5_1CILi1EEES8_S8_EEENS6_IJNS7_ILi64EEESA_SA_EEELi512ENS_10bfloat16_tEfNS_4arch4Sm90ELb1ELb0ELb1ELb0ELb1ELb0ELb1ELb0ELb0ELb1ELb1ELb0EEENS1_21CollectiveEpilogueFwdINS6_IJSA_NS7_ILi512EEESA_EEES9_SC_SE_Li256ELb0ELb1ELb1ELb0EEENS1_19SingleTileSchedulerILb0ELb1ELb1ELi64EEEEEEEEEvNT_6ParamsE --------------------------
	.section	.nv.info._ZN7cutlass13device_kernelIN5flash11enable_sm90INS1_16FlashAttnFwdSm90INS1_25CollectiveMainloopFwdSm90ILi2EN4cute5tupleIJNS5_1CILi1EEES8_S8_EEENS6_IJNS7_ILi64EEESA_SA_EEELi512ENS_10bfloat16_tEfNS_4arch4Sm90ELb1ELb0ELb1ELb0ELb1ELb0ELb1ELb0ELb0ELb1ELb1ELb0EEENS1_21CollectiveEpilogueFwdINS6_IJSA_NS7_ILi512EEESA_EEES9_SC_SE_Li256ELb0ELb1ELb1ELb0EEENS1_19SingleTileSchedulerILb0ELb1ELb1ELi64EEEEEEEEEvNT_6ParamsE,"",@"SHT_CUDA_INFO"
	.sectionflags	@""
	.align	4


	//----- nvinfo : EIATTR_CUDA_API_VERSION
	.align		4
        /*0000*/ 	.byte	0x04, 0x37
        /*0002*/ 	.short	(.L_506 - .L_505)
.L_505:
        /*0004*/ 	.word	0x00000082


	//----- nvinfo : EIATTR_KPARAM_INFO
	.align		4
.L_506:
        /*0008*/ 	.byte	0x04, 0x17
        /*000a*/ 	.short	(.L_508 - .L_507)
.L_507:
        /*000c*/ 	.word	0x00000000
        /*0010*/ 	.short	0x0000
        /*0012*/ 	.short	0x0070
        /*0014*/ 	.byte	0x00, 0xf0, 0x01, 0x2c


	//----- nvinfo : EIATTR_SPARSE_MMA_MASK
	.align		4
.L_508:
        /*0018*/ 	.byte	0x03, 0x50
        /*001a*/ 	.short	0x0000


	//----- nvinfo : EIATTR_MAXREG_COUNT
	.align		4
        /*001c*/ 	.byte	0x03, 0x1b
        /*001e*/ 	.short	0x00a8


	//----- nvinfo : EIATTR_NUM_BARRIERS
	.align		4
        /*0020*/ 	.byte	0x02, 0x4c
        /*0022*/ 	.byte	0x10
	.zero		1


	//----- nvinfo : EIATTR_EXTERNS
	.align		4
        /*0024*/ 	.byte	0x04, 0x0f
        /*0026*/ 	.short	(.L_510 - .L_509)


	//   ....[0]....
	.align		4
.L_509:
        /*0028*/ 	.word	index@(__assertfail)


	//----- nvinfo : EIATTR_ANNOTATIONS
	.align		4
.L_510:
        /*002c*/ 	.byte	0x04, 0x55
        /*002e*/ 	.short	(.L_512 - .L_511)


	//   ....[0]....
.L_511:
        /*0030*/ 	.word	0x00000001
        /*0034*/ 	.byte	0x90, 0x08, 0x00, 0x00, 0x01, 0x00, 0x00, 0x00, 0x10, 0x0a, 0x00, 0x00, 0x01, 0x00, 0x00, 0x00
        /*0044*/ 	.byte	0x20, 0x13, 0x00, 0x00, 0x01, 0x00, 0x00, 0x00, 0x90, 0x36, 0x00, 0x00, 0x01, 0x00, 0x00, 0x00
        /*0054*/ 	.byte	0x70, 0xdd, 0x00, 0x00, 0x01, 0x00, 0x00, 0x00, 0x50, 0x02, 0x01, 0x00, 0x01, 0x00, 0x00, 0x00
        /*0064*/ 	.byte	0xf0, 0x15, 0x01, 0x00, 0x01, 0x00, 0x00, 0x00, 0x50, 0x4a, 0x01, 0x00


	//----- nvinfo : EIATTR_MERCURY_ISA_VERSION
	.align		4
.L_512:
        /*0070*/ 	.byte	0x03, 0x5f
        /*0072*/ 	.short	0x0101


	//----- nvinfo : EIATTR_INT_WARP_WIDE_INSTR_OFFSETS
	.align		4
        /*0074*/ 	.byte	0x04, 0x31
        /*0076*/ 	.short	(.L_514 - .L_513)


	//   ....[0]....
.L_513:
        /*0078*/ 	.word	0x000000c0


	//   ....[1]....
        /*007c*/ 	.word	0x000000d0


	//   ....[2]....
        /*0080*/ 	.word	0x000000e0


	//   ....[3]....
        /*0084*/ 	.word	0x00000180


	//----- nvinfo : EIATTR_COOP_GROUP_MASK_REGIDS
	.align		4
.L_514:
        /*0088*/ 	.byte	0x04, 0x29
        /*008a*/ 	.short	(.L_516 - .L_515)


	//   ....[0]....
.L_515:
        /*008c*/ 	.word	0xffffffff


	//   ....[1]....
        /*0090*/ 	.word	0xffffffff


	//   ....[2]....
        /*0094*/ 	.word	0xffffffff


	//   ....[3]....
        /*0098*/ 	.word	0xffffffff


	//   ....[4]....
        /*009c*/ 	.word	0xffffffff


	//   ....[5]....
        /*00a0*/ 	.word	0xffffffff


	//   ....[6]....
        /*00a4*/ 	.word	0xffffffff


	//   ....[7]....
        /*00a8*/ 	.word	0xffffffff


	//   ....[8]....
        /*00ac*/ 	.word	0xffffffff


	//   ....[9]....
        /*00b0*/ 	.word	0xffffffff


	//   ....[10]....
        /*00b4*/ 	.word	0xffffffff


	//   ....[11]....
        /*00b8*/ 	.word	0xffffffff


	//   ....[12]....
        /*00bc*/ 	.word	0xffffffff


	//   ....[13]....
        /*00c0*/ 	.word	0xffffffff


	//   ....[14]....
        /*00c4*/ 	.word	0xffffffff


	//   ....[15]....
        /*00c8*/ 	.word	0xffffffff


	//   ....[16]....
        /*00cc*/ 	.word	0xffffffff


	//   ....[17]....
        /*00d0*/ 	.word	0xffffffff


	//   ....[18]....
        /*00d4*/ 	.word	0xffffffff


	//   ....[19]....
        /*00d8*/ 	.word	0xffffffff


	//   ....[20]....
        /*00dc*/ 	.word	0xffffffff


	//   ....[21]....
        /*00e0*/ 	.word	0xffffffff


	//   ....[22]....
        /*00e4*/ 	.word	0xffffffff


	//   ....[23]....
        /*00e8*/ 	.word	0xffffffff


	//   ....[24]....
        /*00ec*/ 	.word	0xffffffff


	//   ....[25]....
        /*00f0*/ 	.word	0xffffffff


	//   ....[26]....
        /*00f4*/ 	.word	0xffffffff


	//   ....[27]....
        /*00f8*/ 	.word	0xffffffff


	//   ....[28]....
        /*00fc*/ 	.word	0xffffffff


	//   ....[29]....
        /*0100*/ 	.word	0xffffffff


	//   ....[30]....
        /*0104*/ 	.word	0xffffffff


	//   ....[31]....
        /*0108*/ 	.word	0xffffffff


	//   ....[32]....
        /*010c*/ 	.word	0xffffffff


	//   ....[33]....
        /*0110*/ 	.word	0xffffffff


	//   ....[34]....
        /*0114*/ 	.word	0xffffffff


	//   ....[35]....
        /*0118*/ 	.word	0xffffffff


	//   ....[36]....
        /*011c*/ 	.word	0xffffffff


	//   ....[37]....
        /*0120*/ 	.word	0xffffffff


	//   ....[38]....
        /*0124*/ 	.word	0xffffffff


	//   ....[39]....
        /*0128*/ 	.word	0xffffffff


	//   ....[40]....
        /*012c*/ 	.word	0xffffffff


	//   ....[41]....
        /*0130*/ 	.word	0xffffffff


	//   ....[42]....
        /*0134*/ 	.word	0xffffffff


	//   ....[43]....
        /*0138*/ 	.word	0xffffffff


	//   ....[44]....
        /*013c*/ 	.word	0xffffffff


	//   ....[45]....
        /*0140*/ 	.word	0xffffffff


	//   ....[46]....
        /*0144*/ 	.word	0xffffffff


	//   ....[47]....
        /*0148*/ 	.word	0xffffffff


	//   ....[48]....
        /*014c*/ 	.word	0xffffffff


	//   ....[49]....
        /*0150*/ 	.word	0xffffffff


	//   ....[50]....
        /*0154*/ 	.word	0xffffffff


	//   ....[51]....
        /*0158*/ 	.word	0xffffffff


	//   ....[52]....
        /*015c*/ 	.word	0xffffffff


	//   ....[53]....
        /*0160*/ 	.word	0xffffffff


	//   ....[54]....
        /*0164*/ 	.word	0xffffffff


	//   ....[55]....
        /*0168*/ 	.word	0xffffffff


	//   ....[56]....
        /*016c*/ 	.word	0xffffffff


	//   ....[57]....
        /*0170*/ 	.word	0xffffffff


	//   ....[58]....
        /*0174*/ 	.word	0xffffffff


	//   ....[59]....
        /*0178*/ 	.word	0xffffffff


	//   ....[60]....
        /*017c*/ 	.word	0xffffffff


	//   ....[61]....
        /*0180*/ 	.word	0xffffffff


	//   ....[62]....
        /*0184*/ 	.word	0xffffffff


	//   ....[63]....
        /*0188*/ 	.word	0xffffffff


	//   ....[64]....
        /*018c*/ 	.word	0xffffffff


	//   ....[65]....
        /*0190*/ 	.word	0xffffffff


	//   ....[66]....
        /*0194*/ 	.word	0xffffffff


	//   ....[67]....
        /*0198*/ 	.word	0xffffffff


	//   ....[68]....
        /*019c*/ 	.word	0xffffffff


	//   ....[69]....
        /*01a0*/ 	.word	0xffffffff


	//   ....[70]....
        /*01a4*/ 	.word	0xffffffff


	//   ....[71]....
        /*01a8*/ 	.word	0xffffffff


	//   ....[72]....
        /*01ac*/ 	.word	0xffffffff


	//   ....[73]....
        /*01b0*/ 	.word	0xffffffff


	//   ....[74]....
        /*01b4*/ 	.word	0xffffffff


	//   ....[75]....
        /*01b8*/ 	.word	0xffffffff


	//   ....[76]....
        /*01bc*/ 	.word	0xffffffff


	//   ....[77]....
        /*01c0*/ 	.word	0xffffffff


	//   ....[78]....
        /*01c4*/ 	.word	0xffffffff


	//   ....[79]....
        /*01c8*/ 	.word	0xffffffff


	//   ....[80]....
        /*01cc*/ 	.word	0xffffffff


	//   ....[81]....
        /*01d0*/ 	.word	0xffffffff


	//   ....[82]....
        /*01d4*/ 	.word	0xffffffff


	//   ....[83]....
        /*01d8*/ 	.word	0xffffffff


	//   ....[84]....
        /*01dc*/ 	.word	0xffffffff


	//   ....[85]....
        /*01e0*/ 	.word	0xffffffff


	//   ....[86]....
        /*01e4*/ 	.word	0xffffffff


	//   ....[87]....
        /*01e8*/ 	.word	0xffffffff


	//   ....[88]....
        /*01ec*/ 	.word	0xffffffff


	//   ....[89]....
        /*01f0*/ 	.word	0xffffffff


	//   ....[90]....
        /*01f4*/ 	.word	0xffffffff


	//   ....[91]....
        /*01f8*/ 	.word	0xffffffff


	//   ....[92]....
        /*01fc*/ 	.word	0xffffffff


	//   ....[93]....
        /*0200*/ 	.word	0x0500000f


	//   ....[94]....
        /*0204*/ 	.word	0x0500000f


	//   ....[95]....
        /*0208*/ 	.word	0x0500000f


	//   ....[96]....
        /*020c*/ 	.word	0x0500000f


	//   ....[97]....
        /*0210*/ 	.word	0x0500000f


	//   ....[98]....
        /*0214*/ 	.word	0x0500000f


	//   ....[99]....
        /*0218*/ 	.word	0x0500000f


	//   ....[100]....
        /*021c*/ 	.word	0x0500000f


	//   ....[101]....
        /*0220*/ 	.word	0x0500000f


	//   ....[102]....
        /*0224*/ 	.word	0x0500000f


	//   ....[103]....
        /*0228*/ 	.word	0x0500000f


	//   ....[104]....
        /*022c*/ 	.word	0x0500000f


	//   ....[105]....
        /*0230*/ 	.word	0x0500000f


	//   ....[106]....
        /*0234*/ 	.word	0x0500000f


	//   ....[107]....
        /*0238*/ 	.word	0x0500000f


	//   ....[108]....
        /*023c*/ 	.word	0x0500000f


	//   ....[109]....
        /*0240*/ 	.word	0x0500000f


	//   ....[110]....
        /*0244*/ 	.word	0x0500000f


	//   ....[111]....
        /*0248*/ 	.word	0x0500000f


	//   ....[112]....
        /*024c*/ 	.word	0x0500000f


	//   ....[113]....
        /*0250*/ 	.word	0x0500000f


	//   ....[114]....
        /*0254*/ 	.word	0x0500000f


	//   ....[115]....
        /*0258*/ 	.word	0x0500000f


	//   ....[116]....
        /*025c*/ 	.word	0x0500000f


	//   ....[117]....
        /*0260*/ 	.word	0x0500000f


	//   ....[118]....
        /*0264*/ 	.word	0x0500000f


	//   ....[119]....
        /*0268*/ 	.word	0x0500000f


	//   ....[120]....
        /*026c*/ 	.word	0x0500000f


	//   ....[121]....
        /*0270*/ 	.word	0x0500000f


	//   ....[122]....
        /*0274*/ 	.word	0x0500000f


	//   ....[123]....
        /*0278*/ 	.word	0x0500000f


	//   ....[124]....
        /*027c*/ 	.word	0x0500000f


	//   ....[125]....
        /*0280*/ 	.word	0x0500000f


	//   ....[126]....
        /*0284*/ 	.word	0x0500000f


	//   ....[127]....
        /*0288*/ 	.word	0x0500000f


	//   ....[128]....
        /*028c*/ 	.word	0x0500000f


	//   ....[129]....
        /*0290*/ 	.word	0x0500000f


	//   ....[130]....
        /*0294*/ 	.word	0x0500000f


	//   ....[131]....
        /*0298*/ 	.word	0x0500000f


	//   ....[132]....
        /*029c*/ 	.word	0x0500000f


	//   ....[133]....
        /*02a0*/ 	.word	0x0500000f


	//   ....[134]....
        /*02a4*/ 	.word	0x0500000f


	//   ....[135]....
        /*02a8*/ 	.word	0x0500000f


	//   ....[136]....
        /*02ac*/ 	.word	0x0500000f


	//   ....[137]....
        /*02b0*/ 	.word	0x0500000f


	//   ....[138]....
        /*02b4*/ 	.word	0x0500000f


	//   ....[139]....
        /*02b8*/ 	.word	0x0500000f


	//   ....[140]....
        /*02bc*/ 	.word	0x0500000f


	//   ....[141]....
        /*02c0*/ 	.word	0x0500000f


	//   ....[142]....
        /*02c4*/ 	.word	0x0500000f


	//----- nvinfo : EIATTR_COOP_GROUP_INSTR_OFFSETS
	.align		4
.L_516:
        /*02c8*/ 	.byte	0x04, 0x28
        /*02ca*/ 	.short	(.L_518 - .L_517)


	//   ....[0]....
.L_517:
        /*02cc*/ 	.word	0x00000080


	//   ....[1]....
        /*02d0*/ 	.word	0x00000090


	//   ....[2]....
        /*02d4*/ 	.word	0x000002b0


	//   ....[3]....
        /*02d8*/ 	.word	0x00000410


	//   ....[4]....
        /*02dc*/ 	.word	0x00000530


	//   ....[5]....
        /*02e0*/ 	.word	0x00000690


	//   ....[6]....
        /*02e4*/ 	.word	0x00001440


	//   ....[7]....
        /*02e8*/ 	.word	0x00003420


	//   ....[8]....
        /*02ec*/ 	.word	0x00004580


	//   ....[9]....
        /*02f0*/ 	.word	0x00005570


	//   ....[10]....
        /*02f4*/ 	.word	0x000055f0


	//   ....[11]....
        /*02f8*/ 	.word	0x00005b90


	//   ....[12]....
        /*02fc*/ 	.word	0x00005c70


	//   ....[13]....
        /*0300*/ 	.word	0x00006050


	//   ....[14]....
        /*0304*/ 	.word	0x000060b0


	//   ....[15]....
        /*0308*/ 	.word	0x00006aa0


	//   ....[16]....
        /*030c*/ 	.word	0x00007620


	//   ....[17]....
        /*0310*/ 	.word	0x00008610


	//   ....[18]....
        /*0314*/ 	.word	0x00008670


	//   ....[19]....
        /*0318*/ 	.word	0x00008c00


	//   ....[20]....
        /*031c*/ 	.word	0x00008d40


	//   ....[21]....
        /*0320*/ 	.word	0x00009110


	//   ....[22]....
        /*0324*/ 	.word	0x00009180


	//   ....[23]....
        /*0328*/ 	.word	0x0000a2a0


	//   ....[24]....
        /*032c*/ 	.word	0x0000abc0


	//   ....[25]....
        /*0330*/ 	.word	0x0000bdb0


	//   ....[26]....
        /*0334*/ 	.word	0x0000be40


	//   ....[27]....
        /*0338*/ 	.word	0x0000c140


	//   ....[28]....
        /*033c*/ 	.word	0x0000c310


	//   ....[29]....
        /*0340*/ 	.word	0x0000d250


	//   ....[30]....
        /*0344*/ 	.word	0x0000d330


	//   ....[31]....
        /*0348*/ 	.word	0x0000d390


	//   ....[32]....
        /*034c*/ 	.word	0x0000d3c0


	//   ....[33]....
        /*0350*/ 	.word	0x0000d3e0


	//   ....[34]....
        /*0354*/ 	.word	0x0000de80


	//   ....[35]....
        /*0358*/ 	.word	0x0000e3a0


	//   ....[36]....
        /*035c*/ 	.word	0x0000e3d0


	//   ....[37]....
        /*0360*/ 	.word	0x0000e3f0


	//   ....[38]....
        /*0364*/ 	.word	0x0000e400


	//   ....[39]....
        /*0368*/ 	.word	0x0000e8a0


	//   ....[40]....
        /*036c*/ 	.word	0x0000e8d0


	//   ....[41]....
        /*0370*/ 	.word	0x0000f530


	//   ....[42]....
        /*0374*/ 	.word	0x0000f550


	//   ....[43]....
        /*0378*/ 	.word	0x000105b0


	//   ....[44]....
        /*037c*/ 	.word	0x00011960


	//   ....[45]....
        /*0380*/ 	.word	0x00011980


	//   ....[46]....
        /*0384*/ 	.word	0x00011990


	//   ....[47]....
        /*0388*/ 	.word	0x000119d0


	//   ....[48]....
        /*038c*/ 	.word	0x00011a20


	//   ....[49]....
        /*0390*/ 	.word	0x00011a40


	//   ....[50]....
        /*0394*/ 	.word	0x00011a90


	//   ....[51]....
        /*0398*/ 	.word	0x00011ab0


	//   ....[52]....
        /*039c*/ 	.word	0x00012060


	//   ....[53]....
        /*03a0*/ 	.word	0x000120a0


	//   ....[54]....
        /*03a4*/ 	.word	0x000120d0


	//   ....[55]....
        /*03a8*/ 	.word	0x00012100


	//   ....[56]....
        /*03ac*/ 	.word	0x00012140


	//   ....[57]....
        /*03b0*/ 	.word	0x00012210


	//   ....[58]....
        /*03b4*/ 	.word	0x00012230


	//   ....[59]....
        /*03b8*/ 	.word	0x00012260


	//   ....[60]....
        /*03bc*/ 	.word	0x00012970


	//   ....[61]....
        /*03c0*/ 	.word	0x000129a0


	//   ....[62]....
        /*03c4*/ 	.word	0x00012a30


	//   ....[63]....
        /*03c8*/ 	.word	0x00012ae0


	//   ....[64]....
        /*03cc*/ 	.word	0x00012bd0


	//   ....[65]....
        /*03d0*/ 	.word	0x00012ca0


	//   ....[66]....
        /*03d4*/ 	.word	0x00012d00


	//   ....[67]....
        /*03d8*/ 	.word	0x00012d80


	//   ....[68]....
        /*03dc*/ 	.word	0x00013250


	//   ....[69]....
        /*03e0*/ 	.word	0x00013280


	//   ....[70]....
        /*03e4*/ 	.word	0x000132b0


	//   ....[71]....
        /*03e8*/ 	.word	0x000132e0


	//   ....[72]....
        /*03ec*/ 	.word	0x00013310


	//   ....[73]....
        /*03f0*/ 	.word	0x00013360


	//   ....[74]....
        /*03f4*/ 	.word	0x000134e0


	//   ....[75]....
        /*03f8*/ 	.word	0x00013510


	//   ....[76]....
        /*03fc*/ 	.word	0x00013f00


	//   ....[77]....
        /*0400*/ 	.word	0x00013f20


	//   ....[78]....
        /*0404*/ 	.word	0x00013f30


	//   ....[79]....
        /*0408*/ 	.word	0x00013f50


	//   ....[80]....
        /*040c*/ 	.word	0x00013f70


	//   ....[81]....
        /*0410*/ 	.word	0x00013fa0


	//   ....[82]....
        /*0414*/ 	.word	0x00013fc0


	//   ....[83]....
        /*0418*/ 	.word	0x00013ff0


	//   ....[84]....
        /*041c*/ 	.word	0x00014350


	//   ....[85]....
        /*0420*/ 	.word	0x00014380


	//   ....[86]....
        /*0424*/ 	.word	0x000143b0


	//   ....[87]....
        /*0428*/ 	.word	0x000143d0


	//   ....[88]....
        /*042c*/ 	.word	0x000143e0


	//   ....[89]....
        /*0430*/ 	.word	0x00014400


	//   ....[90]....
        /*0434*/ 	.word	0x000144a0


	//   ....[91]....
        /*0438*/ 	.word	0x000144e0


	//   ....[92]....
        /*043c*/ 	.word	0x000149e0


	//   ....[93]....
        /*0440*/ 	.word	0x00014f40


	//   ....[94]....
        /*0444*/ 	.word	0x00015030


	//   ....[95]....
        /*0448*/ 	.word	0x000150d0


	//   ....[96]....
        /*044c*/ 	.word	0x00015150


	//   ....[97]....
        /*0450*/ 	.word	0x00015200


	//   ....[98]....
        /*0454*/ 	.word	0x00015260


	//   ....[99]....
        /*0458*/ 	.word	0x00015320


	//   ....[100]....
        /*045c*/ 	.word	0x00015380


	//   ....[101]....
        /*0460*/ 	.word	0x00015420


	//   ....[102]....
        /*0464*/ 	.word	0x000154c0


	//   ....[103]....
        /*0468*/ 	.word	0x00015530


	//   ....[104]....
        /*046c*/ 	.word	0x000155e0


	//   ....[105]....
        /*0470*/ 	.word	0x000156d0


	//   ....[106]....
        /*0474*/ 	.word	0x00015770


	//   ....[107]....
        /*0478*/ 	.word	0x00015850


	//   ....[108]....
        /*047c*/ 	.word	0x00015960


	//   ....[109]....
        /*0480*/ 	.word	0x000159b0


	//   ....[110]....
        /*0484*/ 	.word	0x00015a40


	//   ....[111]....
        /*0488*/ 	.word	0x00015b20


	//   ....[112]....
        /*048c*/ 	.word	0x00015d80


	//   ....[113]....
        /*0490*/ 	.word	0x00015df0


	//   ....[114]....
        /*0494*/ 	.word	0x00016020


	//   ....[115]....
        /*0498*/ 	.word	0x00016090


	//   ....[116]....
        /*049c*/ 	.word	0x00016260


	//   ....[117]....
        /*04a0*/ 	.word	0x000162b0


	//   ....[118]....
        /*04a4*/ 	.word	0x00016400


	//   ....[119]....
        /*04a8*/ 	.word	0x000164e0


	//   ....[120]....
        /*04ac*/ 	.word	0x00016740


	//   ....[121]....
        /*04b0*/ 	.word	0x00016790


	//   ....[122]....
        /*04b4*/ 	.word	0x00016950


	//   ....[123]....
        /*04b8*/ 	.word	0x000169a0


	//   ....[124]....
        /*04bc*/ 	.word	0x00016b60


	//   ....[125]....
        /*04c0*/ 	.word	0x00016bb0


	//   ....[126]....
        /*04c4*/ 	.word	0x00016c90


	//   ....[127]....
        /*04c8*/ 	.word	0x00016d30


	//   ....[128]....
        /*04cc*/ 	.word	0x00016d90


	//   ....[129]....
        /*04d0*/ 	.word	0x00016e30


	//   ....[130]....
        /*04d4*/ 	.word	0x00016e90


	//   ....[131]....
        /*04d8*/ 	.word	0x00016f30


	//   ....[132]....
        /*04dc*/ 	.word	0x00016f90


	//   ....[133]....
        /*04e0*/ 	.word	0x00017030


	//   ....[134]....
        /*04e4*/ 	.word	0x00017110


	//   ....[135]....
        /*04e8*/ 	.word	0x000171d0


	//   ....[136]....
        /*04ec*/ 	.word	0x000172b0


	//   ....[137]....
        /*04f0*/ 	.word	0x000173b0


	//   ....[138]....
        /*04f4*/ 	.word	0x000174d0


	//   ....[139]....
        /*04f8*/ 	.word	0x000175b0


	//   ....[140]....
        /*04fc*/ 	.word	0x000176c0


	//   ....[141]....
        /*0500*/ 	.word	0x00017790


	//   ....[142]....
        /*0504*/ 	.word	0x000178a0


	//----- nvinfo : EIATTR_REG_RECONFIG
	.align		4
.L_518:
        /*0508*/ 	.byte	0x01, 0x54
	.zero		2


	//----- nvinfo : EIATTR_SYSCALL_OFFSETS
	.align		4
        /*050c*/ 	.byte	0x04, 0x46
        /*050e*/ 	.short	(.L_520 - .L_519)


	//   ....[0]....
.L_519:
        /*0510*/ 	.word	0x000035d0


	//   ....[1]....
        /*0514*/ 	.word	0x00010e10


	//   ....[2]....
        /*0518*/ 	.word	0x00010f50


	//   ....[3]....
        /*051c*/ 	.word	0x00011040


	//   ....[4]....
        /*0520*/ 	.word	0x00011d30


	//   ....[5]....
        /*0524*/ 	.word	0x00012530


	//----- nvinfo : EIATTR_MBARRIER_INSTR_OFFSETS
	.align		4
.L_520:
        /*0528*/ 	.byte	0x04, 0x39
        /*052a*/ 	.short	(.L_522 - .L_521)


	//   ....[0]....
.L_521:
        /*052c*/ 	.word	0x00000190
        /*0530*/ 	.word	0x000000ff
        /*0534*/ 	.word	0x00038800
        /*0538*/ 	.short	0x0100
        /*053a*/ 	.byte	0x08
	.zero		1


	//   ....[1]....
        /*053c*/ 	.word	0x000001a0
        /*0540*/ 	.word	0x000000ff
        /*0544*/ 	.word	0x00038810
        /*0548*/ 	.short	0x0100
        /*054a*/ 	.byte	0x08
	.zero		1


	//   ....[2]....
        /*054c*/ 	.word	0x000001b0
        /*0550*/ 	.word	0x000000ff
        /*0554*/ 	.word	0x00038820
        /*0558*/ 	.short	0x0100
        /*055a*/ 	.byte	0x08
	.zero		1


	//   ....[3]....
        /*055c*/ 	.word	0x00000260
        /*0560*/ 	.word	0x000000ff
        /*0564*/ 	.word	0x00038830
        /*0568*/ 	.short	0x0100
        /*056a*/ 	.byte	0x06
	.zero		1


	//   ....[4]....
        /*056c*/ 	.word	0x00000270
        /*0570*/ 	.word	0x000000ff
        /*0574*/ 	.word	0x00038840
        /*0578*/ 	.short	0x0100
        /*057a*/ 	.byte	0x06
	.zero		1


	//   ....[5]....
        /*057c*/ 	.word	0x00000280
        /*0580*/ 	.word	0x000000ff
        /*0584*/ 	.word	0x00038838
        /*0588*/ 	.short	0x0100
        /*058a*/ 	.byte	0x06
	.zero		1


	//   ....[6]....
        /*058c*/ 	.word	0x00000290
        /*0590*/ 	.word	0x000000ff
        /*0594*/ 	.word	0x00038848
        /*0598*/ 	.short	0x0100
        /*059a*/ 	.byte	0x06
	.zero		1


	//   ....[7]....
        /*059c*/ 	.word	0x000003c0
        /*05a0*/ 	.word	0x000000ff
        /*05a4*/ 	.word	0x00038850
        /*05a8*/ 	.short	0x0100
        /*05aa*/ 	.byte	0x08
	.zero		1


	//   ....[8]....
        /*05ac*/ 	.word	0x000003d0
        /*05b0*/ 	.word	0x000000ff
        /*05b4*/ 	.word	0x00038860
        /*05b8*/ 	.short	0x0100
        /*05ba*/ 	.byte	0x08
	.zero		1


	//   ....[9]....
        /*05bc*/ 	.word	0x000003e0
        /*05c0*/ 	.word	0x000000ff
        /*05c4*/ 	.word	0x00038858
        /*05c8*/ 	.short	0x0100
        /*05ca*/ 	.byte	0x08
	.zero		1


	//   ....[10]....
        /*05cc*/ 	.word	0x000003f0
        /*05d0*/ 	.word	0x000000ff
        /*05d4*/ 	.word	0x00038868
        /*05d8*/ 	.short	0x0100
        /*05da*/ 	.byte	0x08
	.zero		1


	//   ....[11]....
        /*05dc*/ 	.word	0x000004e0
        /*05e0*/ 	.word	0x000000ff
        /*05e4*/ 	.word	0x00038870
        /*05e8*/ 	.short	0x0100
        /*05ea*/ 	.byte	0x06
	.zero		1


	//   ....[12]....
        /*05ec*/ 	.word	0x000004f0
        /*05f0*/ 	.word	0x000000ff
        /*05f4*/ 	.word	0x00038880
        /*05f8*/ 	.short	0x0100
        /*05fa*/ 	.byte	0x06
	.zero		1


	//   ....[13]....
        /*05fc*/ 	.word	0x00000500
        /*0600*/ 	.word	0x000000ff
        /*0604*/ 	.word	0x00038878
        /*0608*/ 	.short	0x0100
        /*060a*/ 	.byte	0x06
	.zero		1


	//   ....[14]....
        /*060c*/ 	.word	0x00000510
        /*0610*/ 	.word	0x000000ff
        /*0614*/ 	.word	0x00038888
        /*0618*/ 	.short	0x0100
        /*061a*/ 	.byte	0x06
	.zero		1


	//   ....[15]....
        /*061c*/ 	.word	0x00000640
        /*0620*/ 	.word	0x000000ff
        /*0624*/ 	.word	0x00038890
        /*0628*/ 	.short	0x0100
        /*062a*/ 	.byte	0x08
	.zero		1


	//   ....[16]....
        /*062c*/ 	.word	0x00000650
        /*0630*/ 	.word	0x000000ff
        /*0634*/ 	.word	0x000388a0
        /*0638*/ 	.short	0x0100
        /*063a*/ 	.byte	0x08
	.zero		1


	//   ....[17]....
        /*063c*/ 	.word	0x00000660
        /*0640*/ 	.word	0x000000ff
        /*0644*/ 	.word	0x00038898
        /*0648*/ 	.short	0x0100
        /*064a*/ 	.byte	0x08
	.zero		1


	//   ....[18]....
        /*064c*/ 	.word	0x00000670
        /*0650*/ 	.word	0x000000ff
        /*0654*/ 	.word	0x000388a8
        /*0658*/ 	.short	0x0100
        /*065a*/ 	.byte	0x08
	.zero		1


	//   ....[19]....
        /*065c*/ 	.word	0x000007b0
        /*0660*/ 	.word	0x000000ff
        /*0664*/ 	.word	0x000388b0
        /*0668*/ 	.short	0x0100
        /*066a*/ 	.byte	0x08
	.zero		1


	//   ....[20]....
        /*066c*/ 	.word	0x000007c0
        /*0670*/ 	.word	0x000000ff
        /*0674*/ 	.word	0x000388c0
        /*0678*/ 	.short	0x0100
        /*067a*/ 	.byte	0x08
	.zero		1


	//   ....[21]....
        /*067c*/ 	.word	0x000007d0
        /*0680*/ 	.word	0x000000ff
        /*0684*/ 	.word	0x000388b8
        /*0688*/ 	.short	0x0100
        /*068a*/ 	.byte	0x08
	.zero		1


	//   ....[22]....
        /*068c*/ 	.word	0x000007e0
        /*0690*/ 	.word	0x000000ff
        /*0694*/ 	.word	0x000388c8
        /*0698*/ 	.short	0x0100
        /*069a*/ 	.byte	0x08
	.zero		1


	//   ....[23]....
        /*069c*/ 	.word	0x00001820
        /*06a0*/ 	.word	0x00000004
        /*06a4*/ 	.word	0x00000000
        /*06a8*/ 	.short	0x0101
        /*06aa*/ 	.byte	0x3f
	.zero		1


	//   ....[24]....
        /*06ac*/ 	.word	0x00002300
        /*06b0*/ 	.word	0x00000004
        /*06b4*/ 	.word	0x00000000
        /*06b8*/ 	.short	0x0101
        /*06ba*/ 	.byte	0x3f
	.zero		1


	//   ....[25]....
        /*06bc*/ 	.word	0x00003600
        /*06c0*/ 	.word	0x000000c6
        /*06c4*/ 	.word	0x00038800
        /*06c8*/ 	.short	0x010a
        /*06ca*/ 	.byte	0x3f
	.zero		1


	//   ....[26]....
        /*06cc*/ 	.word	0x000037b0
        /*06d0*/ 	.word	0x000000c6
        /*06d4*/ 	.word	0x00038830
        /*06d8*/ 	.short	0x010a
        /*06da*/ 	.byte	0x3f
	.zero		1


	//   ....[27]....
        /*06dc*/ 	.word	0x000037f0
        /*06e0*/ 	.word	0x000000c6
        /*06e4*/ 	.word	0x00038830
        /*06e8*/ 	.short	0x010a
        /*06ea*/ 	.byte	0x3f
	.zero		1


	//   ....[28]....
        /*06ec*/ 	.word	0x00003c00
        /*06f0*/ 	.word	0x000000c6
        /*06f4*/ 	.word	0x00038810
        /*06f8*/ 	.short	0x010a
        /*06fa*/ 	.byte	0x3f
	.zero		1


	//   ....[29]....
        /*06fc*/ 	.word	0x00003c40
        /*0700*/ 	.word	0x000000c6
        /*0704*/ 	.word	0x00038850
        /*0708*/ 	.short	0x010a
        /*070a*/ 	.byte	0x3f
	.zero		1


	//   ....[30]....
        /*070c*/ 	.word	0x00003d00
        /*0710*/ 	.word	0x000000c6
        /*0714*/ 	.word	0x00038850
        /*0718*/ 	.short	0x010a
        /*071a*/ 	.byte	0x3f
	.zero		1


	//   ....[31]....
        /*071c*/ 	.word	0x00006510
        /*0720*/ 	.word	0x00000018
        /*0724*/ 	.word	0x00000000
        /*0728*/ 	.short	0x0101
        /*072a*/ 	.byte	0x3f
	.zero		1


	//   ....[32]....
        /*072c*/ 	.word	0x00006ba0
        /*0730*/ 	.word	0x00000098
        /*0734*/ 	.word	0x00000000
        /*0738*/ 	.short	0x0101
        /*073a*/ 	.byte	0x3f
	.zero		1


	//   ....[33]....
        /*073c*/ 	.word	0x00006d40
        /*0740*/ 	.word	0x000000c9
        /*0744*/ 	.word	0x00038830
        /*0748*/ 	.short	0x010a
        /*074a*/ 	.byte	0x3f
	.zero		1


	//   ....[34]....
        /*074c*/ 	.word	0x00006d90
        /*0750*/ 	.word	0x000000c9
        /*0754*/ 	.word	0x00038830
        /*0758*/ 	.short	0x010a
        /*075a*/ 	.byte	0x3f
	.zero		1


	//   ....[35]....
        /*075c*/ 	.word	0x000070c0
        /*0760*/ 	.word	0x000000c9
        /*0764*/ 	.word	0x00038850
        /*0768*/ 	.short	0x010a
        /*076a*/ 	.byte	0x3f
	.zero		1


	//   ....[36]....
        /*076c*/ 	.word	0x00007110
        /*0770*/ 	.word	0x000000c9
        /*0774*/ 	.word	0x00038850
        /*0778*/ 	.short	0x010a
        /*077a*/ 	.byte	0x3f
	.zero		1


	//   ....[37]....
        /*077c*/ 	.word	0x00009420
        /*0780*/ 	.word	0x0000009a
        /*0784*/ 	.word	0x00000000
        /*0788*/ 	.short	0x0101
        /*078a*/ 	.byte	0x3f
	.zero		1


	//   ....[38]....
        /*078c*/ 	.word	0x0000a350
        /*0790*/ 	.word	0x00000098
        /*0794*/ 	.word	0x00000000
        /*0798*/ 	.short	0x0101
        /*079a*/ 	.byte	0x3f
	.zero		1


	//   ....[39]....
        /*079c*/ 	.word	0x0000a4a0
        /*07a0*/ 	.word	0x000000b9
        /*07a4*/ 	.word	0x00038830
        /*07a8*/ 	.short	0x010a
        /*07aa*/ 	.byte	0x3f
	.zero		1


	//   ....[40]....
        /*07ac*/ 	.word	0x0000a4f0
        /*07b0*/ 	.word	0x000000b9
        /*07b4*/ 	.word	0x00038830
        /*07b8*/ 	.short	0x010a
        /*07ba*/ 	.byte	0x3f
	.zero		1


	//   ....[41]....
        /*07bc*/ 	.word	0x0000a720
        /*07c0*/ 	.word	0x000000b9
        /*07c4*/ 	.word	0x00038850
        /*07c8*/ 	.short	0x010a
        /*07ca*/ 	.byte	0x3f
	.zero		1


	//   ....[42]....
        /*07cc*/ 	.word	0x0000a770
        /*07d0*/ 	.word	0x000000b9
        /*07d4*/ 	.word	0x00038850
        /*07d8*/ 	.short	0x010a
        /*07da*/ 	.byte	0x3f
	.zero		1


	//   ....[43]....
        /*07dc*/ 	.word	0x0000c690
        /*07e0*/ 	.word	0x00000098
        /*07e4*/ 	.word	0x00000000
        /*07e8*/ 	.short	0x0101
        /*07ea*/ 	.byte	0x3f
	.zero		1


	//   ....[44]....
        /*07ec*/ 	.word	0x0000d2f0
        /*07f0*/ 	.word	0x00000098
        /*07f4*/ 	.word	0x00000000
        /*07f8*/ 	.short	0x0101
        /*07fa*/ 	.byte	0x3f
	.zero		1


	//   ....[45]....
        /*07fc*/ 	.word	0x0000dea0
        /*0800*/ 	.word	0x000000ff
        /*0804*/ 	.word	0x00000000
        /*0808*/ 	.short	0x0101
        /*080a*/ 	.byte	0x04
	.zero		1


	//   ....[46]....
        /*080c*/ 	.word	0x00011710
        /*0810*/ 	.word	0x000000ff
        /*0814*/ 	.word	0x00038840
        /*0818*/ 	.short	0x010a
        /*081a*/ 	.byte	0x2c
	.zero		1


	//   ....[47]....
        /*081c*/ 	.word	0x00011b50
        /*0820*/ 	.word	0x000000ff
        /*0824*/ 	.word	0x00038830
        /*0828*/ 	.short	0x0107
        /*082a*/ 	.byte	0x2c
	.zero		1


	//   ....[48]....
        /*082c*/ 	.word	0x00011bc0
        /*0830*/ 	.word	0x000000ff
        /*0834*/ 	.word	0x00038830
        /*0838*/ 	.short	0x0101
        /*083a*/ 	.byte	0x2c
	.zero		1


	//   ....[49]....
        /*083c*/ 	.word	0x000123b0
        /*0840*/ 	.word	0x000000ff
        /*0844*/ 	.word	0x00038800
        /*0848*/ 	.short	0x0107
        /*084a*/ 	.byte	0x2c
	.zero		1


	//   ....[50]....
        /*084c*/ 	.word	0x00012400
        /*0850*/ 	.word	0x000000ff
        /*0854*/ 	.word	0x00038800
        /*0858*/ 	.short	0x0101
        /*085a*/ 	.byte	0x2c
	.zero		1


	//   ....[51]....
        /*085c*/ 	.word	0x00013010
        /*0860*/ 	.word	0x000000ff
        /*0864*/ 	.word	0x00038810
        /*0868*/ 	.short	0x0107
        /*086a*/ 	.byte	0x2c
	.zero		1


	//   ....[52]....
        /*086c*/ 	.word	0x00013070
        /*0870*/ 	.word	0x000000ff
        /*0874*/ 	.word	0x00038810
        /*0878*/ 	.short	0x0101
        /*087a*/ 	.byte	0x2c
	.zero		1


	//   ....[53]....
        /*087c*/ 	.word	0x00013080
        /*0880*/ 	.word	0x000000ff
        /*0884*/ 	.word	0x00038820
        /*0888*/ 	.short	0x010a
        /*088a*/ 	.byte	0x2c
	.zero		1


	//   ....[54]....
        /*088c*/ 	.word	0x000130d0
        /*0890*/ 	.word	0x000000ff
        /*0894*/ 	.word	0x00038860
        /*0898*/ 	.short	0x010a
        /*089a*/ 	.byte	0x2c
	.zero		1


	//   ....[55]....
        /*089c*/ 	.word	0x000138f0
        /*08a0*/ 	.word	0x000000ff
        /*08a4*/ 	.word	0x00038850
        /*08a8*/ 	.short	0x0107
        /*08aa*/ 	.byte	0x2c
	.zero		1


	//   ....[56]....
        /*08ac*/ 	.word	0x00013970
        /*08b0*/ 	.word	0x000000ff
        /*08b4*/ 	.word	0x00038850
        /*08b8*/ 	.short	0x0101
        /*08ba*/ 	.byte	0x2c
	.zero		1


	//   ....[57]....
        /*08bc*/ 	.word	0x00013d00
        /*08c0*/ 	.word	0x0000000a
        /*08c4*/ 	.word	0x00038840
        /*08c8*/ 	.short	0x010a
        /*08ca*/ 	.byte	0x3f
	.zero		1


	//   ....[58]....
        /*08cc*/ 	.word	0x00014090
        /*08d0*/ 	.word	0x0000000a
        /*08d4*/ 	.word	0x00038830
        /*08d8*/ 	.short	0x0107
        /*08da*/ 	.byte	0x3f
	.zero		1


	//   ....[59]....
        /*08dc*/ 	.word	0x00014140
        /*08e0*/ 	.word	0x0000000a
        /*08e4*/ 	.word	0x00038830
        /*08e8*/ 	.short	0x0101
        /*08ea*/ 	.byte	0x3f
	.zero		1


	//   ....[60]....
        /*08ec*/ 	.word	0x00014170
        /*08f0*/ 	.word	0x0000000a
        /*08f4*/ 	.word	0x00038860
        /*08f8*/ 	.short	0x010a
        /*08fa*/ 	.byte	0x3f
	.zero		1


	//   ....[61]....
        /*08fc*/ 	.word	0x000147b0
        /*0900*/ 	.word	0x0000000a
        /*0904*/ 	.word	0x00038850
        /*0908*/ 	.short	0x0107
        /*090a*/ 	.byte	0x3f
	.zero		1


	//   ....[62]....
        /*090c*/ 	.word	0x00014870
        /*0910*/ 	.word	0x0000000a
        /*0914*/ 	.word	0x00038850
        /*0918*/ 	.short	0x0101
        /*091a*/ 	.byte	0x3f
	.zero		1


	//   ....[63]....
        /*091c*/ 	.word	0x00014960
        /*0920*/ 	.word	0x00000005
        /*0924*/ 	.word	0x00038820
        /*0928*/ 	.short	0x010a
        /*092a*/ 	.byte	0x3f
	.zero		1


	//   ....[64]....
        /*092c*/ 	.word	0x00014af0
        /*0930*/ 	.word	0x00000003
        /*0934*/ 	.word	0x00038840
        /*0938*/ 	.short	0x010a
        /*093a*/ 	.byte	0x3f
	.zero		1


	//   ....[65]....
        /*093c*/ 	.word	0x00014b90
        /*0940*/ 	.word	0x00000005
        /*0944*/ 	.word	0x00038840
        /*0948*/ 	.short	0x010a
        /*094a*/ 	.byte	0x3f
	.zero		1


	//   ....[66]....
        /*094c*/ 	.word	0x00014bd0
        /*0950*/ 	.word	0x00000003
        /*0954*/ 	.word	0x00038860
        /*0958*/ 	.short	0x010a
        /*095a*/ 	.byte	0x3f
	.zero		1


	//   ....[67]....
        /*095c*/ 	.word	0x00014c10
        /*0960*/ 	.word	0x00000005
        /*0964*/ 	.word	0x00038860
        /*0968*/ 	.short	0x010a
        /*096a*/ 	.byte	0x3f
	.zero		1


	//   ....[68]....
        /*096c*/ 	.word	0x00014c70
        /*0970*/ 	.word	0x000000c6
        /*0974*/ 	.word	0x00038800
        /*0978*/ 	.short	0x010a
        /*097a*/ 	.byte	0x3f
	.zero		1


	//   ....[69]....
        /*097c*/ 	.word	0x00014cc0
        /*0980*/ 	.word	0x000000c6
        /*0984*/ 	.word	0x00038830
        /*0988*/ 	.short	0x010a
        /*098a*/ 	.byte	0x3f
	.zero		1


	//   ....[70]....
        /*098c*/ 	.word	0x00014d10
        /*0990*/ 	.word	0x000000c6
        /*0994*/ 	.word	0x00038810
        /*0998*/ 	.short	0x010a
        /*099a*/ 	.byte	0x3f
	.zero		1


	//   ....[71]....
        /*099c*/ 	.word	0x00014d60
        /*09a0*/ 	.word	0x000000c6
        /*09a4*/ 	.word	0x00038850
        /*09a8*/ 	.short	0x010a
        /*09aa*/ 	.byte	0x3f
	.zero		1


	//   ....[72]....
        /*09ac*/ 	.word	0x00014db0
        /*09b0*/ 	.word	0x000000c9
        /*09b4*/ 	.word	0x00038830
        /*09b8*/ 	.short	0x010a
        /*09ba*/ 	.byte	0x3f
	.zero		1


	//   ....[73]....
        /*09bc*/ 	.word	0x00014e00
        /*09c0*/ 	.word	0x000000c9
        /*09c4*/ 	.word	0x00038850
        /*09c8*/ 	.short	0x010a
        /*09ca*/ 	.byte	0x3f
	.zero		1


	//   ....[74]....
        /*09cc*/ 	.word	0x00014e50
        /*09d0*/ 	.word	0x000000b9
        /*09d4*/ 	.word	0x00038830
        /*09d8*/ 	.short	0x010a
        /*09da*/ 	.byte	0x3f
	.zero		1


	//   ....[75]....
        /*09dc*/ 	.word	0x00014ea0
        /*09e0*/ 	.word	0x000000b9
        /*09e4*/ 	.word	0x00038850
        /*09e8*/ 	.short	0x010a
        /*09ea*/ 	.byte	0x3f
	.zero		1


	//   ....[76]....
        /*09ec*/ 	.word	0x00014f80
        /*09f0*/ 	.word	0x00000003
        /*09f4*/ 	.word	0x00038840
        /*09f8*/ 	.short	0x010a
        /*09fa*/ 	.byte	0x3f
	.zero		1


	//   ....[77]....
        /*09fc*/ 	.word	0x000162f0
        /*0a00*/ 	.word	0x00000003
        /*0a04*/ 	.word	0x00038820
        /*0a08*/ 	.short	0x010a
        /*0a0a*/ 	.byte	0x3f
	.zero		1


	//   ....[78]....
        /*0a0c*/ 	.word	0x00016350
        /*0a10*/ 	.word	0x00000003
        /*0a14*/ 	.word	0x00038860
        /*0a18*/ 	.short	0x010a
        /*0a1a*/ 	.byte	0x3f
	.zero		1


	//   ....[79]....
        /*0a1c*/ 	.word	0x00016be0
        /*0a20*/ 	.word	0x0000000a
        /*0a24*/ 	.word	0x00038840
        /*0a28*/ 	.short	0x010a
        /*0a2a*/ 	.byte	0x3f
	.zero		1


	//   ....[80]....
        /*0a2c*/ 	.word	0x00017060
        /*0a30*/ 	.word	0x0000000a
        /*0a34*/ 	.word	0x00038860
        /*0a38*/ 	.short	0x010a
        /*0a3a*/ 	.byte	0x3f
	.zero		1


	//   ....[81]....
        /*0a3c*/ 	.word	0x000177c0
        /*0a40*/ 	.word	0x00000005
        /*0a44*/ 	.word	0x00038820
        /*0a48*/ 	.short	0x010a
        /*0a4a*/ 	.byte	0x3f
	.zero		1


	//   ....[82]....
        /*0a4c*/ 	.word	0x00017960
        /*0a50*/ 	.word	0x00000003
        /*0a54*/ 	.word	0x00038840
        /*0a58*/ 	.short	0x010a
        /*0a5a*/ 	.byte	0x3f
	.zero		1


	//   ....[83]....
        /*0a5c*/ 	.word	0x000179b0
        /*0a60*/ 	.word	0x00000005
        /*0a64*/ 	.word	0x00038840
        /*0a68*/ 	.short	0x010a
        /*0a6a*/ 	.byte	0x3f
	.zero		1


	//   ....[84]....
        /*0a6c*/ 	.word	0x00017a00
        /*0a70*/ 	.word	0x00000003
        /*0a74*/ 	.word	0x00038860
        /*0a78*/ 	.short	0x010a
        /*0a7a*/ 	.byte	0x3f
	.zero		1


	//----- nvinfo : EIATTR_NUM_MBARRIERS
	.align		4
.L_522:
        /*0a7c*/ 	.byte	0x03, 0x38
        /*0a7e*/ 	.short	0x0017


	//----- nvinfo : EIATTR_EXIT_INSTR_OFFSETS
	.align		4
        /*0a80*/ 	.byte	0x04, 0x1c
        /*0a82*/ 	.short	(.L_524 - .L_523)


	//   ....[0]....
.L_523:
        /*0a84*/ 	.word	0x00014c60


	//----- nvinfo : EIATTR_MAX_THREADS
	.align		4
.L_524:
        /*0a88*/ 	.byte	0x04, 0x05
        /*0a8a*/ 	.short	(.L_526 - .L_525)
.L_525:
        /*0a8c*/ 	.word	0x00000180
        /*0a90*/ 	.word	0x00000001
        /*0a94*/ 	.word	0x00000001


	//----- nvinfo : EIATTR_CRS_STACK_SIZE
	.align		4
.L_526:
        /*0a98*/ 	.byte	0x04, 0x1e
        /*0a9a*/ 	.short	(.L_528 - .L_527)
.L_527:
        /*0a9c*/ 	.word	0x00000000


	//----- nvinfo : EIATTR_CBANK_PARAM_SIZE
	.align		4
.L_528:
        /*0aa0*/ 	.byte	0x03, 0x19
        /*0aa2*/ 	.short	0x0b70


	//----- nvinfo : EIATTR_PARAM_CBANK
	.align		4
        /*0aa4*/ 	.byte	0x04, 0x0a
        /*0aa6*/ 	.short	(.L_530 - .L_529)
	.align		4
.L_529:
        /*0aa8*/ 	.word	index@(.nv.constant0._ZN7cutlass13device_kernelIN5flash11enable_sm90INS1_16FlashAttnFwdSm90INS1_25CollectiveMainloopFwdSm90ILi2EN4cute5tupleIJNS5_1CILi1EEES8_S8_EEENS6_IJNS7_ILi64EEESA_SA_EEELi512ENS_10bfloat16_tEfNS_4arch4Sm90ELb1ELb0ELb1ELb0ELb1ELb0ELb1ELb0ELb0ELb1ELb1ELb0EEENS1_21CollectiveEpilogueFwdINS6_IJSA_NS7_ILi512EEESA_EEES9_SC_SE_Li256ELb0ELb1ELb1ELb0EEENS1_19SingleTileSchedulerILb0ELb1ELb1ELi64EEEEEEEEEvNT_6ParamsE)
        /*0aac*/ 	.short	0x0210
        /*0aae*/ 	.short	0x0b70


	//----- nvinfo : EIATTR_SW_WAR
	.align		4
.L_530:
        /*0ab0*/ 	.byte	0x04, 0x36
        /*0ab2*/ 	.short	(.L_532 - .L_531)
.L_531:
        /*0ab4*/ 	.word	0x00000008
.L_532:


//--------------------- .nv.info._ZN7cutlass13device_kernelIN5flash11enable_sm90INS1_16FlashAttnFwdSm90INS1_25CollectiveMainloopFwdSm90ILi2EN4cute5tupleIJNS5_1CILi1EEES8_S8_EEENS6_IJNS7_ILi64EEESA_SA_EEELi512ENS_10bfloat16_tEfNS_4arch4Sm90ELb1ELb0ELb1ELb1ELb1ELb0ELb0ELb0ELb0ELb1ELb1ELb0EEENS1_21CollectiveEpilogueFwdINS6_IJSA_NS7_ILi512EEESA_EEES9_SC_SE_Li256ELb1ELb1ELb1ELb0EEENS1_36VarlenDynamicPersistentTileSchedulerILi64ELi64ELi256ELi128ELb1ELb1ELb1ELb1ELb1ELb1EEEEEEEEEvNT_6ParamsE --------------------------
	.section	.nv.info._ZN7cutlass13device_kernelIN5flash11enable_sm90INS1_16FlashAttnFwdSm90INS1_25CollectiveMainloopFwdSm90ILi2EN4cute5tupleIJNS5_1CILi1EEES8_S8_EEENS6_IJNS7_ILi64EEESA_SA_EEELi512ENS_10bfloat16_tEfNS_4arch4Sm90ELb1ELb0ELb1ELb1ELb1ELb0ELb0ELb0ELb0ELb1ELb1ELb0EEENS1_21CollectiveEpilogueFwdINS6_IJSA_NS7_ILi512EEESA_EEES9_SC_SE_Li256ELb1ELb1ELb1ELb0EEENS1_36VarlenDynamicPersistentTileSchedulerILi64ELi64ELi256ELi128ELb1ELb1ELb1ELb1ELb1ELb1EEEEEEEEEvNT_6ParamsE,"",@"SHT_CUDA_INFO"
	.sectionflags	@""
	.align	4


	//----- nvinfo : EIATTR_CUDA_API_VERSION
	.align		4
        /*0000*/ 	.byte	0x04, 0x37
        /*0002*/ 	.short	(.L_534 - .L_533)
.L_533:
        /*0004*/ 	.word	0x00000082


	//----- nvinfo : EIATTR_KPARAM_INFO
	.align		4
.L_534:
        /*0008*/ 	.byte	0x04, 0x17
        /*000a*/ 	.short	(.L_536 - .L_535)
.L_535:
        /*000c*/ 	.word	0x00000000
        /*0010*/ 	.short	0x0000
        /*0012*/ 	.short	0x0070
        /*0014*/ 	.byte	0x00, 0xf0, 0x01, 0x2a


	//----- nvinfo : EIATTR_SPARSE_MMA_MASK
	.align		4
.L_536:
        /*0018*/ 	.byte	0x03, 0x50
        /*001a*/ 	.short	0x0000


	//----- nvinfo : EIATTR_MAXREG_COUNT
	.align		4
        /*001c*/ 	.byte	0x03, 0x1b
        /*001e*/ 	.short	0x00a8


	//----- nvinfo : EIATTR_NUM_BARRIERS
	.align		4
        /*0020*/ 	.byte	0x02, 0x4c
        /*0022*/ 	.byte	0x10
	.zero		1


	//----- nvinfo : EIATTR_EXTERNS
	.align		4
        /*0024*/ 	.byte	0x04, 0x0f
        /*0026*/ 	.short	(.L_538 - .L_537)


	//   ....[0]....
	.align		4
.L_537:
        /*0028*/ 	.word	index@(__assertfail)


	//----- nvinfo : EIATTR_ANNOTATIONS
	.align		4
.L_538:
        /*002c*/ 	.byte	0x04, 0x55
        /*002e*/ 	.short	(.L_540 - .L_539)


	//   ....[0]....
.L_539:
        /* <DEDUP_REMOVED lines=20> */


	//----- nvinfo : EIATTR_MERCURY_ISA_VERSION
	.align		4
.L_540:
        /*0158*/ 	.byte	0x03, 0x5f
        /*015a*/ 	.short	0x0101


	//----- nvinfo : EIATTR_UNUSED_LOAD_BYTE_OFFSET
	.align		4
        /*015c*/ 	.byte	0x04, 0x44
        /*015e*/ 	.short	(.L_542 - .L_541)


	//   ....[0]....
.L_541:
        /*0160*/ 	.word	0x00000940
        /*0164*/ 	.word	0x0000fff0


	//   ....[1]....
        /*0168*/ 	.word	0x0000a8e0
        /*016c*/ 	.word	0x0000fff0


	//----- nvinfo : EIATTR_INT_WARP_WIDE_INSTR_OFFSETS
	.align		4
.L_542:
        /*0170*/ 	.byte	0x04, 0x31
        /*0172*/ 	.short	(.L_544 - .L_543)


	//   ....[0]....
.L_543:
        /*0174*/ 	.word	0x000000c0


	//   ....[1]....
        /*0178*/ 	.word	0x000000d0


	//   ....[2]....
        /*017c*/ 	.word	0x00000170


	//   ....[3]....
        /*0180*/ 	.word	0x00010cf0


	//   ....[4]....
        /*0184*/ 	.word	0x00010d80


	//   ....[5]....
        /*0188*/ 	.word	0x00014150


	//   ....[6]....
        /*018c*/ 	.word	0x000141e0


	//----- nvinfo : EIATTR_COOP_GROUP_MASK_REGIDS
	.align		4
.L_544:
        /*0190*/ 	.byte	0x04, 0x29
        /*0192*/ 	.short	(.L_546 - .L_545)


	//   ....[0]....
.L_545:
        /*0194*/ 	.word	0xffffffff


	//   ....[1]....
        /*0198*/ 	.word	0xffffffff


	//   ....[2]....
        /*019c*/ 	.word	0xffffffff


	//   ....[3]....
        /*01a0*/ 	.word	0xffffffff


	//   ....[4]....
        /*01a4*/ 	.word	0xffffffff


	//   ....[5]....
        /*01a8*/ 	.word	0xffffffff


	//   ....[6]....
        /*01ac*/ 	.word	0xffffffff


	//   ....[7]....
        /*01b0*/ 	.word	0xffffffff


	//   ....[8]....
        /*01b4*/ 	.word	0xffffffff


	//   ....[9]....
        /*01b8*/ 	.word	0xffffffff


	//   ....[10]....
        /*01bc*/ 	.word	0xffffffff


	//   ....[11]....
        /*01c0*/ 	.word	0xffffffff


	//   ....[12]....
        /*01c4*/ 	.word	0xffffffff


	//   ....[13]....
        /*01c8*/ 	.word	0xffffffff


	//   ....[14]....
        /*01cc*/ 	.word	0xffffffff


	//   ....[15]....
        /*01d0*/ 	.word	0xffffffff


	//   ....[16]....
        /*01d4*/ 	.word	0xffffffff


	//   ....[17]....
        /*01d8*/ 	.word	0xffffffff


	//   ....[18]....
        /*01dc*/ 	.word	0xffffffff


	//   ....[19]....
        /*01e0*/ 	.word	0xffffffff


	//   ....[20]....
        /*01e4*/ 	.word	0xffffffff


	//   ....[21]....
        /*01e8*/ 	.word	0xffffffff


	//   ....[22]....
        /*01ec*/ 	.word	0xffffffff


	//   ....[23]....
        /*01f0*/ 	.word	0xffffffff


	//   ....[24]....
        /*01f4*/ 	.word	0xffffffff


	//   ....[25]....
        /*01f8*/ 	.word	0xffffffff


	//   ....[26]....
        /*01fc*/ 	.word	0xffffffff


	//   ....[27]....
        /*0200*/ 	.word	0xffffffff


	//   ....[28]....
        /*0204*/ 	.word	0xffffffff


	//   ....[29]....
        /*0208*/ 	.word	0xffffffff


	//   ....[30]....
        /*020c*/ 	.word	0xffffffff


	//   ....[31]....
        /*0210*/ 	.word	0xffffffff


	//   ....[32]....
        /*0214*/ 	.word	0xffffffff


	//   ....[33]....
        /*0218*/ 	.word	0xffffffff


	//   ....[34]....
        /*021c*/ 	.word	0xffffffff


	//   ....[35]....
        /*0220*/ 	.word	0xffffffff


	//   ....[36]....
        /*0224*/ 	.word	0xffffffff


	//   ....[37]....
        /*0228*/ 	.word	0xffffffff


	//   ....[38]....
        /*022c*/ 	.word	0xffffffff


	//   ....[39]....
        /*0230*/ 	.word	0xffffffff


	//   ....[40]....
        /*0234*/ 	.word	0xffffffff


	//   ....[41]....
        /*0238*/ 	.word	0xffffffff


	//   ....[42]....
        /*023c*/ 	.word	0xffffffff


	//   ....[43]....
        /*0240*/ 	.word	0xffffffff


	//   ....[44]....
        /*0244*/ 	.word	0xffffffff


	//   ....[45]....
        /*0248*/ 	.word	0xffffffff


	//   ....[46]....
        /*024c*/ 	.word	0xffffffff


	//   ....[47]....
        /*0250*/ 	.word	0xffffffff


	//   ....[48]....
        /*0254*/ 	.word	0xffffffff


	//   ....[49]....
        /*0258*/ 	.word	0xffffffff


	//   ....[50]....
        /*025c*/ 	.word	0xffffffff


	//   ....[51]....
        /*0260*/ 	.word	0xffffffff


	//   ....[52]....
        /*0264*/ 	.word	0xffffffff


	//   ....[53]....
        /*0268*/ 	.word	0xffffffff


	//   ....[54]....
        /*026c*/ 	.word	0xffffffff


	//   ....[55]....
        /*0270*/ 	.word	0xffffffff


	//   ....[56]....
        /*0274*/ 	.word	0xffffffff


	//   ....[57]....
        /*0278*/ 	.word	0xffffffff


	//   ....[58]....
        /*027c*/ 	.word	0xffffffff


	//   ....[59]....
        /*0280*/ 	.word	0xffffffff


	//   ....[60]....
        /*0284*/ 	.word	0xffffffff


	//   ....[61]....
        /*0288*/ 	.word	0xffffffff


	//   ....[62]....
        /*028c*/ 	.word	0xffffffff


	//   ....[63]....
        /*0290*/ 	.word	0xffffffff


	//   ....[64]....
        /*0294*/ 	.word	0xffffffff


	//   ....[65]....
        /*0298*/ 	.word	0xffffffff


	//   ....[66]....
        /*029c*/ 	.word	0xffffffff


	//   ....[67]....
        /*02a0*/ 	.word	0xffffffff


	//   ....[68]....
        /*02a4*/ 	.word	0xffffffff


	//   ....[69]....
        /*02a8*/ 	.word	0xffffffff


	//   ....[70]....
        /*02ac*/ 	.word	0xffffffff


	//   ....[71]....
        /*02b0*/ 	.word	0xffffffff


	//   ....[72]....
        /*02b4*/ 	.word	0xffffffff


	//   ....[73]....
        /*02b8*/ 	.word	0xffffffff


	//   ....[74]....
        /*02bc*/ 	.word	0xffffffff


	//   ....[75]....
        /*02c0*/ 	.word	0xffffffff


	//   ....[76]....
        /*02c4*/ 	.word	0xffffffff


	//   ....[77]....
        /*02c8*/ 	.word	0xffffffff


	//   ....[78]....
        /*02cc*/ 	.word	0xffffffff


	//   ....[79]....
        /*02d0*/ 	.word	0xffffffff


	//   ....[80]....
        /*02d4*/ 	.word	0xffffffff


	//   ....[81]....
        /*02d8*/ 	.word	0xffffffff


	//   ....[82]....
        /*02dc*/ 	.word	0xffffffff


	//   ....[83]....
        /*02e0*/ 	.word	0xffffffff


	//   ....[84]....
        /*02e4*/ 	.word	0xffffffff


	//   ....[85]....
        /*02e8*/ 	.word	0xffffffff


	//   ....[86]....
        /*02ec*/ 	.word	0xffffffff


	//   ....[87]....
        /*02f0*/ 	.word	0xffffffff


	//   ....[88]....
        /*02f4*/ 	.word	0xffffffff


	//   ....[89]....
        /*02f8*/ 	.word	0xffffffff


	//   ....[90]....
        /*02fc*/ 	.word	0xffffffff


	//   ....[91]....
        /*0300*/ 	.word	0xffffffff


	//   ....[92]....
        /*0304*/ 	.word	0xffffffff


	//   ....[93]....
        /*0308*/ 	.word	0xffffffff


	//   ....[94]....
        /*030c*/ 	.word	0xffffffff


	//   ....[95]....
        /*0310*/ 	.word	0xffffffff


	//   ....[96]....
        /*0314*/ 	.word	0xffffffff


	//   ....[97]....
        /*0318*/ 	.word	0xffffffff


	//   ....[98]....
        /*031c*/ 	.word	0xffffffff


	//   ....[99]....
        /*0320*/ 	.word	0xffffffff


	//   ....[100]....
        /*0324*/ 	.word	0xffffffff


	//   ....[101]....
        /*0328*/ 	.word	0xffffffff


	//   ....[102]....
        /*032c*/ 	.word	0xffffffff


	//   ....[103]....
        /*0330*/ 	.word	0xffffffff


	//   ....[104]....
        /*0334*/ 	.word	0xffffffff


	//   ....[105]....
        /*0338*/ 	.word	0xffffffff


	//   ....[106]....
        /*033c*/ 	.word	0xffffffff


	//   ....[107]....
        /*0340*/ 	.word	0xffffffff


	//   ....[108]....
        /*0344*/ 	.word	0xffffffff


	//   ....[109]....
        /*0348*/ 	.word	0xffffffff


	//   ....[110]....
        /*034c*/ 	.word	0xffffffff


	//   ....[111]....
        /*0350*/ 	.word	0xffffffff


	//   ....[112]....
        /*0354*/ 	.word	0xffffffff


	//   ....[113]....
        /*0358*/ 	.word	0xffffffff


	//   ....[114]....
        /*035c*/ 	.word	0xffffffff


	//   ....[115]....
        /*0360*/ 	.word	0xffffffff


	//   ....[116]....
        /*0364*/ 	.word	0xffffffff


	//   ....[117]....
        /*0368*/ 	.word	0xffffffff


	//   ....[118]....
        /*036c*/ 	.word	0xffffffff


	//   ....[119]....
        /*0370*/ 	.word	0xffffffff


	//   ....[120]....
        /*0374*/ 	.word	0xffffffff


	//   ....[121]....
        /*0378*/ 	.word	0xffffffff


	//   ....[122]....
        /*037c*/ 	.word	0xffffffff


	//   ....[123]....
        /*0380*/ 	.word	0xffffffff


	//   ....[124]....
        /*0384*/ 	.word	0x0500000f


	//   ....[125]....
        /*0388*/ 	.word	0x0500000f


	//   ....[126]....
        /*038c*/ 	.word	0x0500000f


	//   ....[127]....
        /*0390*/ 	.word	0x0500000f


	//   ....[128]....
        /*0394*/ 	.word	0x0500000f


	//   ....[129]....
        /*0398*/ 	.word	0x0500000f


	//   ....[130]....
        /*039c*/ 	.word	0x0500000f


	//   ....[131]....
        /*03a0*/ 	.word	0x0500000f


	//   ....[132]....
        /*03a4*/ 	.word	0x0500000f


	//   ....[133]....
        /*03a8*/ 	.word	0x0500000f


	//   ....[134]....
        /*03ac*/ 	.word	0x0500000f


	//   ....[135]....
        /*03b0*/ 	.word	0x0500000f


	//   ....[136]....
        /*03b4*/ 	.word	0x0500000f


	//   ....[137]....
        /*03b8*/ 	.word	0x0500000f


	//   ....[138]....
        /*03bc*/ 	.word	0x0500000f


	//   ....[139]....
        /*03c0*/ 	.word	0x0500000f


	//   ....[140]....
        /*03c4*/ 	.word	0x0500000f


	//   ....[141]....
        /*03c8*/ 	.word	0x0500000f


	//   ....[142]....
        /*03cc*/ 	.word	0x0500000f


	//   ....[143]....
        /*03d0*/ 	.word	0x0500000f


	//   ....[144]....
        /*03d4*/ 	.word	0x0500000f


	//   ....[145]....
        /*03d8*/ 	.word	0x0500000f


	//   ....[146]....
        /*03dc*/ 	.word	0x0500000f


	//   ....[147]....
        /*03e0*/ 	.word	0x0500000f


	//   ....[148]....
        /*03e4*/ 	.word	0x0500000f


	//   ....[149]....
        /*03e8*/ 	.word	0x0500000f


	//   ....[150]....
        /*03ec*/ 	.word	0x0500000f


	//   ....[151]....
        /*03f0*/ 	.word	0x0500000f


	//   ....[152]....
        /*03f4*/ 	.word	0x0500000f


	//   ....[153]....
        /*03f8*/ 	.word	0x0500000f


	//   ....[154]....
        /*03fc*/ 	.word	0x0500000f


	//   ....[155]....
        /*0400*/ 	.word	0x0500000f


	//   ....[156]....
        /*0404*/ 	.word	0x0500000f


	//   ....[157]....
        /*0408*/ 	.word	0x0500000f


	//   ....[158]....
        /*040c*/ 	.word	0x0500000f


	//   ....[159]....
        /*0410*/ 	.word	0x0500000f


	//   ....[160]....
        /*0414*/ 	.word	0x0500000f


	//   ....[161]....
        /*0418*/ 	.word	0x0500000f


	//   ....[162]....
        /*041c*/ 	.word	0x0500000f


	//   ....[163]....
        /*0420*/ 	.word	0x0500000f


	//   ....[164]....
        /*0424*/ 	.word	0x0500000f


	//   ....[165]....
        /*0428*/ 	.word	0x0500000f


	//   ....[166]....
        /*042c*/ 	.word	0x0500000f


	//   ....[167]....
        /*0430*/ 	.word	0x0500000f


	//   ....[168]....
        /*0434*/ 	.word	0x0500000f


	//   ....[169]....
        /*0438*/ 	.word	0x0500000f


	//   ....[170]....
        /*043c*/ 	.word	0x0500000f


	//   ....[171]....
        /*0440*/ 	.word	0x0500000f


	//   ....[172]....
        /*0444*/ 	.word	0x0500000f


	//   ....[173]....
        /*0448*/ 	.word	0x0500000f


	//   ....[174]....
        /*044c*/ 	.word	0x0500000f


	//   ....[175]....
        /*0450*/ 	.word	0x0500000f


	//   ....[176]....
        /*0454*/ 	.word	0x0500000f


	//   ....[177]....
        /*0458*/ 	.word	0x0500000f


	//   ....[178]....
        /*045c*/ 	.word	0x0500000f


	//   ....[179]....
        /*0460*/ 	.word	0x0500000f


	//   ....[180]....
        /*0464*/ 	.word	0x0500000f


	//   ....[181]....
        /*0468*/ 	.word	0x0500000f


	//   ....[182]....
        /*046c*/ 	.word	0x0500000f


	//   ....[183]....
        /*0470*/ 	.word	0x0500000f


	//----- nvinfo : EIATTR_COOP_GROUP_INSTR_OFFSETS
	.align		4
.L_546:
        /*0474*/ 	.byte	0x04, 0x28
        /*0476*/ 	.short	(.L_548 - .L_547)


	//   ....[0]....
.L_547:
        /*0478*/ 	.word	0x00000070


	//   ....[1]....
        /*047c*/ 	.word	0x000000b0


	//   ....[2]....
        /*0480*/ 	.word	0x00000290


	//   ....[3]....
        /*0484*/ 	.word	0x000003f0


	//   ....[4]....
        /*0488*/ 	.word	0x00000510


	//   ....[5]....
        /*048c*/ 	.word	0x00000670


	//   ....[6]....
        /*0490*/ 	.word	0x00002050


	//   ....[7]....
        /*0494*/ 	.word	0x00004120


	//   ....[8]....
        /*0498*/ 	.word	0x000048c0


	//   ....[9]....
        /*049c*/ 	.word	0x00004930


	//   ....[10]....
        /*04a0*/ 	.word	0x00004ee0


	//   ....[11]....
        /*04a4*/ 	.word	0x00004fb0


	//   ....[12]....
        /*04a8*/ 	.word	0x00005410


	//   ....[13]....
        /*04ac*/ 	.word	0x00005490


	//   ....[14]....
        /*04b0*/ 	.word	0x00005ce0


	//   ....[15]....
        /*04b4*/ 	.word	0x000062f0


	//   ....[16]....
        /*04b8*/ 	.word	0x00006330


	//   ....[17]....
        /*04bc*/ 	.word	0x00006a60


	//   ....[18]....
        /*04c0*/ 	.word	0x00006a80


	//   ....[19]....
        /*04c4*/ 	.word	0x00007160


	//   ....[20]....
        /*04c8*/ 	.word	0x00007310


	//   ....[21]....
        /*04cc*/ 	.word	0x00007fe0


	//   ....[22]....
        /*04d0*/ 	.word	0x00008780


	//   ....[23]....
        /*04d4*/ 	.word	0x000087f0


	//   ....[24]....
        /*04d8*/ 	.word	0x00009050


	//   ....[25]....
        /*04dc*/ 	.word	0x000090b0


	//   ....[26]....
        /*04e0*/ 	.word	0x00009d00


	//   ....[27]....
        /*04e4*/ 	.word	0x00009de0


	//   ....[28]....
        /*04e8*/ 	.word	0x00009e50


	//   ....[29]....
        /*04ec*/ 	.word	0x00009e70


	//   ....[30]....
        /*04f0*/ 	.word	0x00009ea0


	//   ....[31]....
        /*04f4*/ 	.word	0x0000b6c0


	//   ....[32]....
        /*04f8*/ 	.word	0x0000ba90


	//   ....[33]....
        /*04fc*/ 	.word	0x0000baa0


	//   ....[34]....
        /*0500*/ 	.word	0x0000bab0


	//   ....[35]....
        /*0504*/ 	.word	0x0000bac0


	//   ....[36]....
        /*0508*/ 	.word	0x0000c770


	//   ....[37]....
        /*050c*/ 	.word	0x0000c790


	//   ....[38]....
        /*0510*/ 	.word	0x0000ca40


	//   ....[39]....
        /*0514*/ 	.word	0x0000ca60


	//   ....[40]....
        /*0518*/ 	.word	0x0000d170


	//   ....[41]....
        /*051c*/ 	.word	0x0000d1a0


	//   ....[42]....
        /*0520*/ 	.word	0x0000da00


	//   ....[43]....
        /*0524*/ 	.word	0x0000da20


	//   ....[44]....
        /*0528*/ 	.word	0x0000ede0


	//   ....[45]....
        /*052c*/ 	.word	0x0000ee20


	//   ....[46]....
        /*0530*/ 	.word	0x0000f060


	//   ....[47]....
        /*0534*/ 	.word	0x0000f080


	//   ....[48]....
        /*0538*/ 	.word	0x0000f340


	//   ....[49]....
        /*053c*/ 	.word	0x0000f530


	//   ....[50]....
        /*0540*/ 	.word	0x0000f560


	//   ....[51]....
        /*0544*/ 	.word	0x0000f590


	//   ....[52]....
        /*0548*/ 	.word	0x0000f5c0


	//   ....[53]....
        /*054c*/ 	.word	0x0000f5f0


	//   ....[54]....
        /*0550*/ 	.word	0x0000f620


	//   ....[55]....
        /*0554*/ 	.word	0x0000f790


	//   ....[56]....
        /*0558*/ 	.word	0x0000f7c0


	//   ....[57]....
        /*055c*/ 	.word	0x0000f7f0


	//   ....[58]....
        /*0560*/ 	.word	0x0000f820


	//   ....[59]....
        /*0564*/ 	.word	0x0000f850


	//   ....[60]....
        /*0568*/ 	.word	0x0000f880


	//   ....[61]....
        /*056c*/ 	.word	0x0000f910


	//   ....[62]....
        /*0570*/ 	.word	0x0000f940


	//   ....[63]....
        /*0574*/ 	.word	0x0000f950


	//   ....[64]....
        /*0578*/ 	.word	0x0000f990


	//   ....[65]....
        /*057c*/ 	.word	0x00011a60


	//   ....[66]....
        /*0580*/ 	.word	0x00011a80


	//   ....[67]....
        /*0584*/ 	.word	0x00011b10


	//   ....[68]....
        /*0588*/ 	.word	0x00011b30


	//   ....[69]....
        /*058c*/ 	.word	0x00011bb0


	//   ....[70]....
        /*0590*/ 	.word	0x00011bd0


	//   ....[71]....
        /*0594*/ 	.word	0x00011be0


	//   ....[72]....
        /*0598*/ 	.word	0x00011bf0


	//   ....[73]....
        /*059c*/ 	.word	0x00012350


	//   ....[74]....
        /*05a0*/ 	.word	0x00012380


	//   ....[75]....
        /*05a4*/ 	.word	0x00012420


	//   ....[76]....
        /*05a8*/ 	.word	0x00012440


	//   ....[77]....
        /*05ac*/ 	.word	0x000124c0


	//   ....[78]....
        /*05b0*/ 	.word	0x000124e0


	//   ....[79]....
        /*05b4*/ 	.word	0x000124f0


	//   ....[80]....
        /*05b8*/ 	.word	0x00012500


	//   ....[81]....
        /*05bc*/ 	.word	0x00012980


	//   ....[82]....
        /*05c0*/ 	.word	0x00012a40


	//   ....[83]....
        /*05c4*/ 	.word	0x00012b90


	//   ....[84]....
        /*05c8*/ 	.word	0x00012bd0


	//   ....[85]....
        /*05cc*/ 	.word	0x00012be0


	//   ....[86]....
        /*05d0*/ 	.word	0x00012bf0


	//   ....[87]....
        /*05d4*/ 	.word	0x00012d40


	//   ....[88]....
        /*05d8*/ 	.word	0x00012e90


	//   ....[89]....
        /*05dc*/ 	.word	0x00013680


	//   ....[90]....
        /*05e0*/ 	.word	0x000136a0


	//   ....[91]....
        /*05e4*/ 	.word	0x000136f0


	//   ....[92]....
        /*05e8*/ 	.word	0x00013700


	//   ....[93]....
        /*05ec*/ 	.word	0x00013740


	//   ....[94]....
        /*05f0*/ 	.word	0x00013750


	//   ....[95]....
        /*05f4*/ 	.word	0x00013760


	//   ....[96]....
        /*05f8*/ 	.word	0x000137a0


	//   ....[97]....
        /*05fc*/ 	.word	0x00013aa0


	//   ....[98]....
        /*0600*/ 	.word	0x00013ae0


	//   ....[99]....
        /*0604*/ 	.word	0x00013b00


	//   ....[100]....
        /*0608*/ 	.word	0x00013b20


	//   ....[101]....
        /*060c*/ 	.word	0x00013b50


	//   ....[102]....
        /*0610*/ 	.word	0x00013b70


	//   ....[103]....
        /*0614*/ 	.word	0x00013c70


	//   ....[104]....
        /*0618*/ 	.word	0x00013dc0


	//   ....[105]....
        /*061c*/ 	.word	0x00014400


	//   ....[106]....
        /*0620*/ 	.word	0x00014430


	//   ....[107]....
        /*0624*/ 	.word	0x00014490


	//   ....[108]....
        /*0628*/ 	.word	0x000144c0


	//   ....[109]....
        /*062c*/ 	.word	0x000144f0


	//   ....[110]....
        /*0630*/ 	.word	0x00014520


	//   ....[111]....
        /*0634*/ 	.word	0x00014550


	//   ....[112]....
        /*0638*/ 	.word	0x00014580


	//   ....[113]....
        /*063c*/ 	.word	0x00014720


	//   ....[114]....
        /*0640*/ 	.word	0x00014750


	//   ....[115]....
        /*0644*/ 	.word	0x00014780


	//   ....[116]....
        /*0648*/ 	.word	0x000147b0


	//   ....[117]....
        /*064c*/ 	.word	0x000147e0


	//   ....[118]....
        /*0650*/ 	.word	0x00014810


	//   ....[119]....
        /*0654*/ 	.word	0x000148d0


	//   ....[120]....
        /*0658*/ 	.word	0x000148f0


	//   ....[121]....
        /*065c*/ 	.word	0x00014910


	//   ....[122]....
        /*0660*/ 	.word	0x00014970


	//   ....[123]....
        /*0664*/ 	.word	0x00015390


	//   ....[124]....
        /*0668*/ 	.word	0x000159e0


	//   ....[125]....
        /*066c*/ 	.word	0x00015ad0


	//   ....[126]....
        /*0670*/ 	.word	0x00015b70


	//   ....[127]....
        /*0674*/ 	.word	0x00015bd0


	//   ....[128]....
        /*0678*/ 	.word	0x00015cc0


	//   ....[129]....
        /*067c*/ 	.word	0x00015d30


	//   ....[130]....
        /*0680*/ 	.word	0x00015e20


	//   ....[131]....
        /*0684*/ 	.word	0x00015e90


	//   ....[132]....
        /*0688*/ 	.word	0x00015f30


	//   ....[133]....
        /*068c*/ 	.word	0x00016030


	//   ....[134]....
        /*0690*/ 	.word	0x00016090


	//   ....[135]....
        /*0694*/ 	.word	0x000160f0


	//   ....[136]....
        /*0698*/ 	.word	0x000161e0


	//   ....[137]....
        /*069c*/ 	.word	0x00016240


	//   ....[138]....
        /*06a0*/ 	.word	0x00016340


	//   ....[139]....
        /*06a4*/ 	.word	0x000163a0


	//   ....[140]....
        /*06a8*/ 	.word	0x00016440


	//   ....[141]....
        /*06ac*/ 	.word	0x000165c0


	//   ....[142]....
        /*06b0*/ 	.word	0x000166c0


	//   ....[143]....
        /*06b4*/ 	.word	0x00016940


	//   ....[144]....
        /*06b8*/ 	.word	0x00016990


	//   ....[145]....
        /*06bc*/ 	.word	0x00016b60


	//   ....[146]....
        /*06c0*/ 	.word	0x00016bb0


	//   ....[147]....
        /*06c4*/ 	.word	0x00016d80


	//   ....[148]....
        /*06c8*/ 	.word	0x00016dd0


	//   ....[149]....
        /*06cc*/ 	.word	0x00016ec0


	//   ....[150]....
        /*06d0*/ 	.word	0x00016f60


	//   ....[151]....
        /*06d4*/ 	.word	0x00016fc0


	//   ....[152]....
        /*06d8*/ 	.word	0x00017070


	//   ....[153]....
        /*06dc*/ 	.word	0x000170d0


	//   ....[154]....
        /*06e0*/ 	.word	0x00017180


	//   ....[155]....
        /*06e4*/ 	.word	0x000171e0


	//   ....[156]....
        /*06e8*/ 	.word	0x00017290


	//   ....[157]....
        /*06ec*/ 	.word	0x00017380


	//   ....[158]....
        /*06f0*/ 	.word	0x00017460


	//   ....[159]....
        /*06f4*/ 	.word	0x00017570


	//   ....[160]....
        /*06f8*/ 	.word	0x00017670


	//   ....[161]....
        /*06fc*/ 	.word	0x000177a0


	//   ....[162]....
        /*0700*/ 	.word	0x00017880


	//   ....[163]....
        /*0704*/ 	.word	0x00017980


	//   ....[164]....
        /*0708*/ 	.word	0x00017a60


	//   ....[165]....
        /*070c*/ 	.word	0x00017af0


	//   ....[166]....
        /*0710*/ 	.word	0x00017b90


	//   ....[167]....
        /*0714*/ 	.word	0x00017d00


	//   ....[168]....
        /*0718*/ 	.word	0x00017d70


	//   ....[169]....
        /*071c*/ 	.word	0x00017de0


	//   ....[170]....
        /*0720*/ 	.word	0x00017e50


	//   ....[171]....
        /*0724*/ 	.word	0x00017ec0


	//   ....[172]....
        /*0728*/ 	.word	0x00017f40


	//   ....[173]....
        /*072c*/ 	.word	0x00017fc0


	//   ....[174]....
        /*0730*/ 	.word	0x00018050


	//   ....[175]....
        /*0734*/ 	.word	0x000180c0


	//   ....[176]....
        /*0738*/ 	.word	0x00018130


	//   ....[177]....
        /*073c*/ 	.word	0x000181a0


	//   ....[178]....
        /*0740*/ 	.word	0x00018220


	//   ....[179]....
        /*0744*/ 	.word	0x00018290


	//   ....[180]....
        /*0748*/ 	.word	0x00018320


	//   ....[181]....
        /*074c*/ 	.word	0x00018380


	//   ....[182]....
        /*0750*/ 	.word	0x00018410


	//   ....[183]....
        /*0754*/ 	.word	0x00018540


	//----- nvinfo : EIATTR_REG_RECONFIG
	.align		4
.L_548:
        /*0758*/ 	.byte	0x01, 0x54
	.zero		2


	//----- nvinfo : EIATTR_SYSCALL_OFFSETS
	.align		4
        /*075c*/ 	.byte	0x04, 0x46
        /*075e*/ 	.short	(.L_550 - .L_549)


	//   ....[0]....
.L_549:
        /*0760*/ 	.word	0x000042f0


	//   ....[1]....
        /*0764*/ 	.word	0x00010ee0


	//   ....[2]....
        /*0768*/ 	.word	0x00011030


	//   ....[3]....
        /*076c*/ 	.word	0x00011120


	//   ....[4]....
        /*0770*/ 	.word	0x00012010


	//----- nvinfo : EIATTR_MBARRIER_INSTR_OFFSETS
	.align		4
.L_550:
        /*0774*/ 	.byte	0x04, 0x39
        /*0776*/ 	.short	(.L_552 - .L_551)


	//   ....[0]....
.L_551:
        /*0778*/ 	.word	0x00000180
        /*077c*/ 	.word	0x000000ff
        /*0780*/ 	.word	0x00028c00
        /*0784*/ 	.short	0x0100
        /*0786*/ 	.byte	0x08
	.zero		1


	//   ....[1]....
        /*0788*/ 	.word	0x00000190
        /*078c*/ 	.word	0x000000ff
        /*0790*/ 	.word	0x00028c20
        /*0794*/ 	.short	0x0100
        /*0796*/ 	.byte	0x08
	.zero		1


	//   ....[2]....
        /*0798*/ 	.word	0x00000240
        /*079c*/ 	.word	0x000000ff
        /*07a0*/ 	.word	0x00028c30
        /*07a4*/ 	.short	0x0100
        /*07a6*/ 	.byte	0x06
	.zero		1


	//   ....[3]....
        /*07a8*/ 	.word	0x00000250
        /*07ac*/ 	.word	0x000000ff
        /*07b0*/ 	.word	0x00028c40
        /*07b4*/ 	.short	0x0100
        /*07b6*/ 	.byte	0x06
	.zero		1


	//   ....[4]....
        /*07b8*/ 	.word	0x00000260
        /*07bc*/ 	.word	0x000000ff
        /*07c0*/ 	.word	0x00028c38
        /*07c4*/ 	.short	0x0100
        /*07c6*/ 	.byte	0x06
	.zero		1


	//   ....[5]....
        /*07c8*/ 	.word	0x00000270
        /*07cc*/ 	.word	0x000000ff
        /*07d0*/ 	.word	0x00028c48
        /*07d4*/ 	.short	0x0100
        /*07d6*/ 	.byte	0x06
	.zero		1


	//   ....[6]....
        /*07d8*/ 	.word	0x000003a0
        /*07dc*/ 	.word	0x000000ff
        /*07e0*/ 	.word	0x00028c50
        /*07e4*/ 	.short	0x0100
        /*07e6*/ 	.byte	0x08
	.zero		1


	//   ....[7]....
        /*07e8*/ 	.word	0x000003b0
        /*07ec*/ 	.word	0x000000ff
        /*07f0*/ 	.word	0x00028c60
        /*07f4*/ 	.short	0x0100
        /*07f6*/ 	.byte	0x08
	.zero		1


	//   ....[8]....
        /*07f8*/ 	.word	0x000003c0
        /*07fc*/ 	.word	0x000000ff
        /*0800*/ 	.word	0x00028c58
        /*0804*/ 	.short	0x0100
        /*0806*/ 	.byte	0x08
	.zero		1


	//   ....[9]....
        /*0808*/ 	.word	0x000003d0
        /*080c*/ 	.word	0x000000ff
        /*0810*/ 	.word	0x00028c68
        /*0814*/ 	.short	0x0100
        /*0816*/ 	.byte	0x08
	.zero		1


	//   ....[10]....
        /*0818*/ 	.word	0x000004c0
        /*081c*/ 	.word	0x000000ff
        /*0820*/ 	.word	0x00028c70
        /*0824*/ 	.short	0x0100
        /*0826*/ 	.byte	0x06
	.zero		1


	//   ....[11]....
        /*0828*/ 	.word	0x000004d0
        /*082c*/ 	.word	0x000000ff
        /*0830*/ 	.word	0x00028c80
        /*0834*/ 	.short	0x0100
        /*0836*/ 	.byte	0x06
	.zero		1


	//   ....[12]....
        /*0838*/ 	.word	0x000004e0
        /*083c*/ 	.word	0x000000ff
        /*0840*/ 	.word	0x00028c78
        /*0844*/ 	.short	0x0100
        /*0846*/ 	.byte	0x06
	.zero		1


	//   ....[13]....
        /*0848*/ 	.word	0x000004f0
        /*084c*/ 	.word	0x000000ff
        /*0850*/ 	.word	0x00028c88
        /*0854*/ 	.short	0x0100
        /*0856*/ 	.byte	0x06
	.zero		1


	//   ....[14]....
        /*0858*/ 	.word	0x00000620
        /*085c*/ 	.word	0x000000ff
        /*0860*/ 	.word	0x00028c90
        /*0864*/ 	.short	0x0100
        /*0866*/ 	.byte	0x08
	.zero		1


	//   ....[15]....
        /*0868*/ 	.word	0x00000630
        /*086c*/ 	.word	0x000000ff
        /*0870*/ 	.word	0x00028ca0
        /*0874*/ 	.short	0x0100
        /*0876*/ 	.byte	0x08
	.zero		1


	//   ....[16]....
        /*0878*/ 	.word	0x00000640
        /*087c*/ 	.word	0x000000ff
        /*0880*/ 	.word	0x00028c98
        /*0884*/ 	.short	0x0100
        /*0886*/ 	.byte	0x08
	.zero		1


	//   ....[17]....
        /*0888*/ 	.word	0x00000650
        /*088c*/ 	.word	0x000000ff
        /*0890*/ 	.word	0x00028ca8
        /*0894*/ 	.short	0x0100
        /*0896*/ 	.byte	0x08
	.zero		1


	//   ....[18]....
        /*0898*/ 	.word	0x00000790
        /*089c*/ 	.word	0x000000ff
        /*08a0*/ 	.word	0x00028cb0
        /*08a4*/ 	.short	0x0100
        /*08a6*/ 	.byte	0x08
	.zero		1


	//   ....[19]....
        /*08a8*/ 	.word	0x000007a0
        /*08ac*/ 	.word	0x000000ff
        /*08b0*/ 	.word	0x00028cc0
        /*08b4*/ 	.short	0x0100
        /*08b6*/ 	.byte	0x08
	.zero		1


	//   ....[20]....
        /*08b8*/ 	.word	0x000007b0
        /*08bc*/ 	.word	0x000000ff
        /*08c0*/ 	.word	0x00028cb8
        /*08c4*/ 	.short	0x0100
        /*08c6*/ 	.byte	0x08
	.zero		1


	//   ....[21]....
        /*08c8*/ 	.word	0x000007c0
        /*08cc*/ 	.word	0x000000ff
        /*08d0*/ 	.word	0x00028cc8
        /*08d4*/ 	.short	0x0100
        /*08d6*/ 	.byte	0x08
	.zero		1


	//   ....[22]....
        /*08d8*/ 	.word	0x00002190
        /*08dc*/ 	.word	0x000000ff
        /*08e0*/ 	.word	0x00028c50
        /*08e4*/ 	.short	0x010a
        /*08e6*/ 	.byte	0x17
	.zero		1


	//   ....[23]....
        /*08e8*/ 	.word	0x00002430
        /*08ec*/ 	.word	0x000000ff
        /*08f0*/ 	.word	0x00000000
        /*08f4*/ 	.short	0x0101
        /*08f6*/ 	.byte	0x06
	.zero		1


	//   ....[24]....
        /*08f8*/ 	.word	0x00002dc0
        /*08fc*/ 	.word	0x000000ff
        /*0900*/ 	.word	0x00028c50
        /*0904*/ 	.short	0x010a
        /*0906*/ 	.byte	0x17
	.zero		1


	//   ....[25]....
        /*0908*/ 	.word	0x00002e00
        /*090c*/ 	.word	0x000000ff
        /*0910*/ 	.word	0x00028c50
        /*0914*/ 	.short	0x010a
        /*0916*/ 	.byte	0x17
	.zero		1


	//   ....[26]....
        /*0918*/ 	.word	0x00002ff0
        /*091c*/ 	.word	0x000000ff
        /*0920*/ 	.word	0x00000000
        /*0924*/ 	.short	0x0101
        /*0926*/ 	.byte	0x06
	.zero		1


	//   ....[27]....
        /*0928*/ 	.word	0x000043a0
        /*092c*/ 	.word	0x000000ff
        /*0930*/ 	.word	0x00028c00
        /*0934*/ 	.short	0x010a
        /*0936*/ 	.byte	0x28
	.zero		1


	//   ....[28]....
        /*0938*/ 	.word	0x00004420
        /*093c*/ 	.word	0x00000007
        /*0940*/ 	.word	0x00028c30
        /*0944*/ 	.short	0x010a
        /*0946*/ 	.byte	0x3f
	.zero		1


	//   ....[29]....
        /*0948*/ 	.word	0x00004460
        /*094c*/ 	.word	0x00000007
        /*0950*/ 	.word	0x00028c30
        /*0954*/ 	.short	0x010a
        /*0956*/ 	.byte	0x3f
	.zero		1


	//   ....[30]....
        /*0958*/ 	.word	0x00004f40
        /*095c*/ 	.word	0x000000ff
        /*0960*/ 	.word	0x00000000
        /*0964*/ 	.short	0x0101
        /*0966*/ 	.byte	0x06
	.zero		1


	//   ....[31]....
        /*0968*/ 	.word	0x00005aa0
        /*096c*/ 	.word	0x00000007
        /*0970*/ 	.word	0x00028c50
        /*0974*/ 	.short	0x010a
        /*0976*/ 	.byte	0x3f
	.zero		1


	//   ....[32]....
        /*0978*/ 	.word	0x00005ae0
        /*097c*/ 	.word	0x00000007
        /*0980*/ 	.word	0x00028c50
        /*0984*/ 	.short	0x010a
        /*0986*/ 	.byte	0x3f
	.zero		1


	//   ....[33]....
        /*0988*/ 	.word	0x00005de0
        /*098c*/ 	.word	0x000000ff
        /*0990*/ 	.word	0x00000000
        /*0994*/ 	.short	0x0101
        /*0996*/ 	.byte	0x06
	.zero		1


	//   ....[34]....
        /*0998*/ 	.word	0x00005f50
        /*099c*/ 	.word	0x000000ff
        /*09a0*/ 	.word	0x00028c30
        /*09a4*/ 	.short	0x010a
        /*09a6*/ 	.byte	0x17
	.zero		1


	//   ....[35]....
        /*09a8*/ 	.word	0x00005f90
        /*09ac*/ 	.word	0x000000ff
        /*09b0*/ 	.word	0x00028c30
        /*09b4*/ 	.short	0x010a
        /*09b6*/ 	.byte	0x17
	.zero		1


	//   ....[36]....
        /*09b8*/ 	.word	0x00006530
        /*09bc*/ 	.word	0x000000ff
        /*09c0*/ 	.word	0x00000000
        /*09c4*/ 	.short	0x0101
        /*09c6*/ 	.byte	0x06
	.zero		1


	//   ....[37]....
        /*09c8*/ 	.word	0x00007da0
        /*09cc*/ 	.word	0x000000ff
        /*09d0*/ 	.word	0x00028c50
        /*09d4*/ 	.short	0x010a
        /*09d6*/ 	.byte	0x17
	.zero		1


	//   ....[38]....
        /*09d8*/ 	.word	0x00007de0
        /*09dc*/ 	.word	0x000000ff
        /*09e0*/ 	.word	0x00028c50
        /*09e4*/ 	.short	0x010a
        /*09e6*/ 	.byte	0x17
	.zero		1


	//   ....[39]....
        /*09e8*/ 	.word	0x000080a0
        /*09ec*/ 	.word	0x000000ff
        /*09f0*/ 	.word	0x00000000
        /*09f4*/ 	.short	0x0101
        /*09f6*/ 	.byte	0x17
	.zero		1


	//   ....[40]....
        /*09f8*/ 	.word	0x000081e0
        /*09fc*/ 	.word	0x000000ff
        /*0a00*/ 	.word	0x00028c30
        /*0a04*/ 	.short	0x010a
        /*0a06*/ 	.byte	0x16
	.zero		1


	//   ....[41]....
        /*0a08*/ 	.word	0x00008220
        /*0a0c*/ 	.word	0x000000ff
        /*0a10*/ 	.word	0x00028c30
        /*0a14*/ 	.short	0x010a
        /*0a16*/ 	.byte	0x16
	.zero		1


	//   ....[42]....
        /*0a18*/ 	.word	0x000085d0
        /*0a1c*/ 	.word	0x000000ff
        /*0a20*/ 	.word	0x00000000
        /*0a24*/ 	.short	0x0101
        /*0a26*/ 	.byte	0x06
	.zero		1


	//   ....[43]....
        /*0a28*/ 	.word	0x00009ac0
        /*0a2c*/ 	.word	0x000000ff
        /*0a30*/ 	.word	0x00028c50
        /*0a34*/ 	.short	0x010a
        /*0a36*/ 	.byte	0x16
	.zero		1


	//   ....[44]....
        /*0a38*/ 	.word	0x00009b00
        /*0a3c*/ 	.word	0x000000ff
        /*0a40*/ 	.word	0x00028c50
        /*0a44*/ 	.short	0x010a
        /*0a46*/ 	.byte	0x16
	.zero		1


	//   ....[45]....
        /*0a48*/ 	.word	0x00009dc0
        /*0a4c*/ 	.word	0x000000ff
        /*0a50*/ 	.word	0x00000000
        /*0a54*/ 	.short	0x0101
        /*0a56*/ 	.byte	0x16
	.zero		1


	//   ....[46]....
        /*0a58*/ 	.word	0x0000c780
        /*0a5c*/ 	.word	0x000000ff
        /*0a60*/ 	.word	0x00000000
        /*0a64*/ 	.short	0x0101
        /*0a66*/ 	.byte	0x04
	.zero		1


	//   ....[47]....
        /*0a68*/ 	.word	0x0000d080
        /*0a6c*/ 	.word	0x000000ff
        /*0a70*/ 	.word	0x00000000
        /*0a74*/ 	.short	0x0101
        /*0a76*/ 	.byte	0x04
	.zero		1


	//   ....[48]....
        /*0a78*/ 	.word	0x00011840
        /*0a7c*/ 	.word	0x00000013
        /*0a80*/ 	.word	0x00028c40
        /*0a84*/ 	.short	0x010a
        /*0a86*/ 	.byte	0x3f
	.zero		1


	//   ....[49]....
        /*0a88*/ 	.word	0x00011cf0
        /*0a8c*/ 	.word	0x00000013
        /*0a90*/ 	.word	0x00028c30
        /*0a94*/ 	.short	0x0107
        /*0a96*/ 	.byte	0x3f
	.zero		1


	//   ....[50]....
        /*0a98*/ 	.word	0x00011dd0
        /*0a9c*/ 	.word	0x00000013
        /*0aa0*/ 	.word	0x00028c30
        /*0aa4*/ 	.short	0x0101
        /*0aa6*/ 	.byte	0x3f
	.zero		1


	//   ....[51]....
        /*0aa8*/ 	.word	0x00012600
        /*0aac*/ 	.word	0x00000011
        /*0ab0*/ 	.word	0x00028c00
        /*0ab4*/ 	.short	0x0107
        /*0ab6*/ 	.byte	0x3f
	.zero		1


	//   ....[52]....
        /*0ab8*/ 	.word	0x000126f0
        /*0abc*/ 	.word	0x00000011
        /*0ac0*/ 	.word	0x00028c00
        /*0ac4*/ 	.short	0x0101
        /*0ac6*/ 	.byte	0x3f
	.zero		1


	//   ....[53]....
        /*0ac8*/ 	.word	0x00012710
        /*0acc*/ 	.word	0x00000011
        /*0ad0*/ 	.word	0x00028c20
        /*0ad4*/ 	.short	0x010a
        /*0ad6*/ 	.byte	0x3f
	.zero		1


	//   ....[54]....
        /*0ad8*/ 	.word	0x000127a0
        /*0adc*/ 	.word	0x00000013
        /*0ae0*/ 	.word	0x00028c60
        /*0ae4*/ 	.short	0x010a
        /*0ae6*/ 	.byte	0x3f
	.zero		1


	//   ....[55]....
        /*0ae8*/ 	.word	0x000130b0
        /*0aec*/ 	.word	0x00000013
        /*0af0*/ 	.word	0x00028c50
        /*0af4*/ 	.short	0x0107
        /*0af6*/ 	.byte	0x3f
	.zero		1


	//   ....[56]....
        /*0af8*/ 	.word	0x00013180
        /*0afc*/ 	.word	0x00000013
        /*0b00*/ 	.word	0x00028c50
        /*0b04*/ 	.short	0x0101
        /*0b06*/ 	.byte	0x3f
	.zero		1


	//   ....[57]....
        /*0b08*/ 	.word	0x00013500
        /*0b0c*/ 	.word	0x00000006
        /*0b10*/ 	.word	0x00028c40
        /*0b14*/ 	.short	0x010a
        /*0b16*/ 	.byte	0x3f
	.zero		1


	//   ....[58]....
        /*0b18*/ 	.word	0x00013820
        /*0b1c*/ 	.word	0x00000006
        /*0b20*/ 	.word	0x00028c30
        /*0b24*/ 	.short	0x0107
        /*0b26*/ 	.byte	0x3f
	.zero		1


	//   ....[59]....
        /*0b28*/ 	.word	0x000138e0
        /*0b2c*/ 	.word	0x00000006
        /*0b30*/ 	.word	0x00028c30
        /*0b34*/ 	.short	0x0101
        /*0b36*/ 	.byte	0x3f
	.zero		1


	//   ....[60]....
        /*0b38*/ 	.word	0x00013910
        /*0b3c*/ 	.word	0x00000006
        /*0b40*/ 	.word	0x00028c60
        /*0b44*/ 	.short	0x010a
        /*0b46*/ 	.byte	0x3f
	.zero		1


	//   ....[61]....
        /*0b48*/ 	.word	0x00013fc0
        /*0b4c*/ 	.word	0x00000006
        /*0b50*/ 	.word	0x00028c50
        /*0b54*/ 	.short	0x0107
        /*0b56*/ 	.byte	0x3f
	.zero		1


	//   ....[62]....
        /*0b58*/ 	.word	0x00014080
        /*0b5c*/ 	.word	0x00000006
        /*0b60*/ 	.word	0x00028c50
        /*0b64*/ 	.short	0x0101
        /*0b66*/ 	.byte	0x3f
	.zero		1


	//   ....[63]....
        /*0b68*/ 	.word	0x00015310
        /*0b6c*/ 	.word	0x00000007
        /*0b70*/ 	.word	0x00028c20
        /*0b74*/ 	.short	0x010a
        /*0b76*/ 	.byte	0x3f
	.zero		1


	//   ....[64]....
        /*0b78*/ 	.word	0x00015490
        /*0b7c*/ 	.word	0x00000005
        /*0b80*/ 	.word	0x00028c40
        /*0b84*/ 	.short	0x010a
        /*0b86*/ 	.byte	0x3f
	.zero		1


	//   ....[65]....
        /*0b88*/ 	.word	0x00015530
        /*0b8c*/ 	.word	0x00000003
        /*0b90*/ 	.word	0x00028c40
        /*0b94*/ 	.short	0x010a
        /*0b96*/ 	.byte	0x3f
	.zero		1


	//   ....[66]....
        /*0b98*/ 	.word	0x00015570
        /*0b9c*/ 	.word	0x00000005
        /*0ba0*/ 	.word	0x00028c60
        /*0ba4*/ 	.short	0x010a
        /*0ba6*/ 	.byte	0x3f
	.zero		1


	//   ....[67]....
        /*0ba8*/ 	.word	0x000155b0
        /*0bac*/ 	.word	0x00000003
        /*0bb0*/ 	.word	0x00028c60
        /*0bb4*/ 	.short	0x010a
        /*0bb6*/ 	.byte	0x3f
	.zero		1


	//   ....[68]....
        /*0bb8*/ 	.word	0x00015620
        /*0bbc*/ 	.word	0x00000003
        /*0bc0*/ 	.word	0x00028c50
        /*0bc4*/ 	.short	0x010a
        /*0bc6*/ 	.byte	0x3f
	.zero		1


	//   ....[69]....
        /*0bc8*/ 	.word	0x00015680
        /*0bcc*/ 	.word	0x00000003
        /*0bd0*/ 	.word	0x00028c50
        /*0bd4*/ 	.short	0x010a
        /*0bd6*/ 	.byte	0x3f
	.zero		1


	//   ....[70]....
        /*0bd8*/ 	.word	0x000156e0
        /*0bdc*/ 	.word	0x00000003
        /*0be0*/ 	.word	0x00028c00
        /*0be4*/ 	.short	0x010a
        /*0be6*/ 	.byte	0x3f
	.zero		1


	//   ....[71]....
        /*0be8*/ 	.word	0x00015730
        /*0bec*/ 	.word	0x00000007
        /*0bf0*/ 	.word	0x00028c30
        /*0bf4*/ 	.short	0x010a
        /*0bf6*/ 	.byte	0x3f
	.zero		1


	//   ....[72]....
        /*0bf8*/ 	.word	0x00015780
        /*0bfc*/ 	.word	0x00000007
        /*0c00*/ 	.word	0x00028c50
        /*0c04*/ 	.short	0x010a
        /*0c06*/ 	.byte	0x3f
	.zero		1


	//   ....[73]....
        /*0c08*/ 	.word	0x000157e0
        /*0c0c*/ 	.word	0x00000006
        /*0c10*/ 	.word	0x00028c30
        /*0c14*/ 	.short	0x010a
        /*0c16*/ 	.byte	0x3f
	.zero		1


	//   ....[74]....
        /*0c18*/ 	.word	0x00015840
        /*0c1c*/ 	.word	0x00000008
        /*0c20*/ 	.word	0x00028c50
        /*0c24*/ 	.short	0x010a
        /*0c26*/ 	.byte	0x3f
	.zero		1


	//   ....[75]....
        /*0c28*/ 	.word	0x000158a0
        /*0c2c*/ 	.word	0x00000006
        /*0c30*/ 	.word	0x00028c30
        /*0c34*/ 	.short	0x010a
        /*0c36*/ 	.byte	0x3f
	.zero		1


	//   ....[76]....
        /*0c38*/ 	.word	0x00015900
        /*0c3c*/ 	.word	0x00000008
        /*0c40*/ 	.word	0x00028c50
        /*0c44*/ 	.short	0x010a
        /*0c46*/ 	.byte	0x3f
	.zero		1


	//   ....[77]....
        /*0c48*/ 	.word	0x00015a20
        /*0c4c*/ 	.word	0x00000013
        /*0c50*/ 	.word	0x00028c40
        /*0c54*/ 	.short	0x010a
        /*0c56*/ 	.byte	0x3f
	.zero		1


	//   ....[78]....
        /*0c58*/ 	.word	0x000164c0
        /*0c5c*/ 	.word	0x00000011
        /*0c60*/ 	.word	0x00028c20
        /*0c64*/ 	.short	0x010a
        /*0c66*/ 	.byte	0x3f
	.zero		1


	//   ....[79]....
        /*0c68*/ 	.word	0x00016510
        /*0c6c*/ 	.word	0x00000013
        /*0c70*/ 	.word	0x00028c60
        /*0c74*/ 	.short	0x010a
        /*0c76*/ 	.byte	0x3f
	.zero		1


	//   ....[80]....
        /*0c78*/ 	.word	0x00016e10
        /*0c7c*/ 	.word	0x00000006
        /*0c80*/ 	.word	0x00028c40
        /*0c84*/ 	.short	0x010a
        /*0c86*/ 	.byte	0x3f
	.zero		1


	//   ....[81]....
        /*0c88*/ 	.word	0x000172d0
        /*0c8c*/ 	.word	0x00000006
        /*0c90*/ 	.word	0x00028c60
        /*0c94*/ 	.short	0x010a
        /*0c96*/ 	.byte	0x3f
	.zero		1


	//   ....[82]....
        /*0c98*/ 	.word	0x00018460
        /*0c9c*/ 	.word	0x00000007
        /*0ca0*/ 	.word	0x00028c20
        /*0ca4*/ 	.short	0x010a
        /*0ca6*/ 	.byte	0x3f
	.zero		1


	//   ....[83]....
        /*0ca8*/ 	.word	0x00018600
        /*0cac*/ 	.word	0x00000005
        /*0cb0*/ 	.word	0x00028c40
        /*0cb4*/ 	.short	0x010a
        /*0cb6*/ 	.byte	0x3f
	.zero		1


	//   ....[84]....
        /*0cb8*/ 	.word	0x00018650
        /*0cbc*/ 	.word	0x00000003
        /*0cc0*/ 	.word	0x00028c40
        /*0cc4*/ 	.short	0x010a
        /*0cc6*/ 	.byte	0x3f
	.zero		1


	//   ....[85]....
        /*0cc8*/ 	.word	0x000186a0
        /*0ccc*/ 	.word	0x00000005
        /*0cd0*/ 	.word	0x00028c60
        /*0cd4*/ 	.short	0x010a
        /*0cd6*/ 	.byte	0x3f
	.zero		1


	//----- nvinfo : EIATTR_NUM_MBARRIERS
	.align		4
.L_552:
        /*0cd8*/ 	.byte	0x03, 0x38
        /*0cda*/ 	.short	0x0016


	//----- nvinfo : EIATTR_EXIT_INSTR_OFFSETS
	.align		4
        /*0cdc*/ 	.byte	0x04, 0x1c
        /*0cde*/ 	.short	(.L_554 - .L_553)


	//   ....[0]....
.L_553:
        /*0ce0*/ 	.word	0x00000970


	//   ....[1]....
        /*0ce4*/ 	.word	0x0000f2e0


	//   ....[2]....
        /*0ce8*/ 	.word	0x00015600


	//----- nvinfo : EIATTR_MAX_THREADS
	.align		4
.L_554:
        /*0cec*/ 	.byte	0x04, 0x05
        /*0cee*/ 	.short	(.L_556 - .L_555)
.L_555:
        /*0cf0*/ 	.word	0x00000180
        /*0cf4*/ 	.word	0x00000001
        /*0cf8*/ 	.word	0x00000001


	//----- nvinfo : EIATTR_CRS_STACK_SIZE
	.align		4
.L_556:
        /*0cfc*/ 	.byte	0x04, 0x1e
        /*0cfe*/ 	.short	(.L_558 - .L_557)
.L_557:
        /*0d00*/ 	.word	0x00000000


	//----- nvinfo : EIATTR_CBANK_PARAM_SIZE
	.align		4
.L_558:
        /*0d04*/ 	.byte	0x03, 0x19
        /*0d06*/ 	.short	0x0af0


	//----- nvinfo : EIATTR_PARAM_CBANK
	.align		4
        /*0d08*/ 	.byte	0x04, 0x0a
        /*0d0a*/ 	.short	(.L_560 - .L_559)
	.align		4
.L_559:
        /*0d0c*/ 	.word	index@(.nv.constant0._ZN7cutlass13device_kernelIN5flash11enable_sm90INS1_16FlashAttnFwdSm90INS1_25CollectiveMainloopFwdSm90ILi2EN4cute5tupleIJNS5_1CILi1EEES8_S8_EEENS6_IJNS7_ILi64EEESA_SA_EEELi512ENS_10bfloat16_tEfNS_4arch4Sm90ELb1ELb0ELb1ELb1ELb1ELb0ELb0ELb0ELb0ELb1ELb1ELb0EEENS1_21CollectiveEpilogueFwdINS6_IJSA_NS7_ILi512EEESA_EEES9_SC_SE_Li256ELb1ELb1ELb1ELb0EEENS1_36VarlenDynamicPersistentTileSchedulerILi64ELi64ELi256ELi128ELb1ELb1ELb1ELb1ELb1ELb1EEEEEEEEEvNT_6ParamsE)
        /*0d10*/ 	.short	0x0210
        /*0d12*/ 	.short	0x0af0


	//----- nvinfo : EIATTR_SW_WAR
	.align		4
.L_560:
        /*0d14*/ 	.byte	0x04, 0x36
        /*0d16*/ 	.short	(.L_562 - .L_561)
.L_561:
        /*0d18*/ 	.word	0x00000008
.L_562:


//--------------------- .nv.info._ZN7cutlass13device_kernelIN5flash11enable_sm90INS1_16FlashAttnFwdSm90INS1_25CollectiveMainloopFwdSm90ILi2EN4cute5tupleIJNS5_1CILi1EEES8_S8_EEENS6_IJNS7_ILi64EEESA_SA_EEELi512ENS_10bfloat16_tEfNS_4arch4Sm90ELb1ELb0ELb1ELb1ELb1ELb1ELb0ELb0ELb0ELb1ELb1ELb0EEENS1_21CollectiveEpilogueFwdINS6_IJSA_NS7_ILi512EEESA_EEES9_SC_SE_Li256ELb1ELb1ELb1ELb0EEENS1_36VarlenDynamicPersistentTileSchedulerILi64ELi64ELi256ELi128ELb1ELb1ELb1ELb1ELb1ELb1EEEEEEEEEvNT_6ParamsE --------------------------
	.section	.nv.info._ZN7cutlass13device_kernelIN5flash11enable_sm90INS1_16FlashAttnFwdSm90INS1_25CollectiveMainloopFwdSm90ILi2EN4cute5tupleIJNS5_1CILi1EEES8_S8_EEENS6_IJNS7_ILi64EEESA_SA_EEELi512ENS_10bfloat16_tEfNS_4arch4Sm90ELb1ELb0ELb1ELb1ELb1ELb1ELb0ELb0ELb0ELb1ELb1ELb0EEENS1_21CollectiveEpilogueFwdINS6_IJSA_NS7_ILi512EEESA_EEES9_SC_SE_Li256ELb1ELb1ELb1ELb0EEENS1_36VarlenDynamicPersistentTileSchedulerILi64ELi64ELi256ELi128ELb1ELb1ELb1ELb1ELb1ELb1EEEEEEEEEvNT_6ParamsE,"",@"SHT_CUDA_INFO"
	.sectionflags	@""
	.align	4


	//----- nvinfo : EIATTR_CUDA_API_VERSION
	.align		4
        /*0000*/ 	.byte	0x04, 0x37
        /*0002*/ 	.short	(.L_564 - .L_563)
.L_563:
        /*0004*/ 	.word	0x00000082


	//----- nvinfo : EIATTR_KPARAM_INFO
	.align		4
.L_564:
        /*0008*/ 	.byte	0x04, 0x17
        /*000a*/ 	.short	(.L_566 - .L_565)
.L_565:
        /*000c*/ 	.word	0x00000000
        /*0010*/ 	.short	0x0000
        /*0012*/ 	.short	0x0070
        /*0014*/ 	.byte	0x00, 0xf0, 0x01, 0x2a


	//----- nvinfo : EIATTR_SPARSE_MMA_MASK
	.align		4
.L_566:
        /*0018*/ 	.byte	0x03, 0x50
        /*001a*/ 	.short	0x0000


	//----- nvinfo : EIATTR_MAXREG_COUNT
	.align		4
        /*001c*/ 	.byte	0x03, 0x1b
        /*001e*/ 	.short	0x00a8


	//----- nvinfo : EIATTR_NUM_BARRIERS
	.align		4
        /*0020*/ 	.byte	0x02, 0x4c
        /*0022*/ 	.byte	0x10
	.zero		1


	//----- nvinfo : EIATTR_EXTERNS
	.align		4
        /*0024*/ 	.byte	0x04, 0x0f
        /*0026*/ 	.short	(.L_568 - .L_567)


	//   ....[0]....
	.align		4
.L_567:
        /*0028*/ 	.word	index@(__assertfail)


	//----- nvinfo : EIATTR_ANNOTATIONS
	.align		4
.L_568:
        /*002c*/ 	.byte	0x04, 0x55
        /*002e*/ 	.short	(.L_570 - .L_569)


	//   ....[0]....
.L_569:
        /* <DEDUP_REMOVED lines=55> */


	//----- nvinfo : EIATTR_MERCURY_ISA_VERSION
	.align		4
.L_570:
        /*0388*/ 	.byte	0x03, 0x5f
        /*038a*/ 	.short	0x0101


	//----- nvinfo : EIATTR_UNUSED_LOAD_BYTE_OFFSET
	.align		4
        /*038c*/ 	.byte	0x04, 0x44
        /*038e*/ 	.short	(.L_572 - .L_571)


	//   ....[0]....
.L_571:
        /*0390*/ 	.word	0x00000a20
        /*0394*/ 	.word	0x0000fff0


	//   ....[1]....
        /*0398*/ 	.word	0x00011800
        /*039c*/ 	.word	0x0000fff0


	//----- nvinfo : EIATTR_INT_WARP_WIDE_INSTR_OFFSETS
	.align		4
.L_572:
        /*03a0*/ 	.byte	0x04, 0x31
        /*03a2*/ 	.short	(.L_574 - .L_573)


	//   ....[0]....
.L_573:
        /*03a4*/ 	.word	0x00000130


	//   ....[1]....
        /*03a8*/ 	.word	0x00000170


	//   ....[2]....
        /*03ac*/ 	.word	0x000001e0


	//   ....[3]....
        /*03b0*/ 	.word	0x00019fe0


	//   ....[4]....
        /*03b4*/ 	.word	0x0001a070


	//   ....[5]....
        /*03b8*/ 	.word	0x0001d550


	//   ....[6]....
        /*03bc*/ 	.word	0x0001d5e0


	//----- nvinfo : EIATTR_COOP_GROUP_MASK_REGIDS
	.align		4
.L_574:
        /*03c0*/ 	.byte	0x04, 0x29
        /*03c2*/ 	.short	(.L_576 - .L_575)


	//   ....[0]....
.L_575:
        /*03c4*/ 	.word	0xffffffff


	//   ....[1]....
        /*03c8*/ 	.word	0xffffffff


	//   ....[2]....
        /*03cc*/ 	.word	0xffffffff


	//   ....[3]....
        /*03d0*/ 	.word	0xffffffff


	//   ....[4]....
        /*03d4*/ 	.word	0xffffffff


	//   ....[5]....
        /*03d8*/ 	.word	0xffffffff


	//   ....[6]....
        /*03dc*/ 	.word	0xffffffff


	//   ....[7]....
        /*03e0*/ 	.word	0xffffffff


	//   ....[8]....
        /*03e4*/ 	.word	0xffffffff


	//   ....[9]....
        /*03e8*/ 	.word	0xffffffff


	//   ....[10]....
        /*03ec*/ 	.word	0xffffffff


	//   ....[11]....
        /*03f0*/ 	.word	0xffffffff


	//   ....[12]....
        /*03f4*/ 	.word	0xffffffff


	//   ....[13]....
        /*03f8*/ 	.word	0xffffffff


	//   ....[14]....
        /*03fc*/ 	.word	0xffffffff


	//   ....[15]....
        /*0400*/ 	.word	0xffffffff


	//   ....[16]....
        /*0404*/ 	.word	0xffffffff


	//   ....[17]....
        /*0408*/ 	.word	0xffffffff


	//   ....[18]....
        /*040c*/ 	.word	0xffffffff


	//   ....[19]....
        /*0410*/ 	.word	0xffffffff


	//   ....[20]....
        /*0414*/ 	.word	0xffffffff


	//   ....[21]....
        /*0418*/ 	.word	0xffffffff


	//   ....[22]....
        /*041c*/ 	.word	0xffffffff


	//   ....[23]....
        /*0420*/ 	.word	0xffffffff


	//   ....[24]....
        /*0424*/ 	.word	0xffffffff


	//   ....[25]....
        /*0428*/ 	.word	0xffffffff


	//   ....[26]....
        /*042c*/ 	.word	0xffffffff


	//   ....[27]....
        /*0430*/ 	.word	0xffffffff


	//   ....[28]....
        /*0434*/ 	.word	0xffffffff


	//   ....[29]....
        /*0438*/ 	.word	0xffffffff


	//   ....[30]....
        /*043c*/ 	.word	0xffffffff


	//   ....[31]....
        /*0440*/ 	.word	0xffffffff


	//   ....[32]....
        /*0444*/ 	.word	0xffffffff


	//   ....[33]....
        /*0448*/ 	.word	0xffffffff


	//   ....[34]....
        /*044c*/ 	.word	0xffffffff


	//   ....[35]....
        /*0450*/ 	.word	0xffffffff


	//   ....[36]....
        /*0454*/ 	.word	0xffffffff


	//   ....[37]....
        /*0458*/ 	.word	0xffffffff


	//   ....[38]....
        /*045c*/ 	.word	0xffffffff


	//   ....[39]....
        /*0460*/ 	.word	0xffffffff


	//   ....[40]....
        /*0464*/ 	.word	0xffffffff


	//   ....[41]....
        /*0468*/ 	.word	0xffffffff


	//   ....[42]....
        /*046c*/ 	.word	0xffffffff


	//   ....[43]....
        /*0470*/ 	.word	0xffffffff


	//   ....[44]....
        /*0474*/ 	.word	0xffffffff


	//   ....[45]....
        /*0478*/ 	.word	0xffffffff


	//   ....[46]....
        /*047c*/ 	.word	0xffffffff


	//   ....[47]....
        /*0480*/ 	.word	0xffffffff


	//   ....[48]....
        /*0484*/ 	.word	0xffffffff


	//   ....[49]....
        /*0488*/ 	.word	0xffffffff


	//   ....[50]....
        /*048c*/ 	.word	0xffffffff


	//   ....[51]....
        /*0490*/ 	.word	0xffffffff


	//   ....[52]....
        /*0494*/ 	.word	0xffffffff


	//   ....[53]....
        /*0498*/ 	.word	0xffffffff


	//   ....[54]....
        /*049c*/ 	.word	0xffffffff


	//   ....[55]....
        /*04a0*/ 	.word	0xffffffff


	//   ....[56]....
        /*04a4*/ 	.word	0xffffffff


	//   ....[57]....
        /*04a8*/ 	.word	0xffffffff


	//   ....[58]....
        /*04ac*/ 	.word	0xffffffff


	//   ....[59]....
        /*04b0*/ 	.word	0xffffffff


	//   ....[60]....
        /*04b4*/ 	.word	0xffffffff


	//   ....[61]....
        /*04b8*/ 	.word	0xffffffff


	//   ....[62]....
        /*04bc*/ 	.word	0xffffffff


	//   ....[63]....
        /*04c0*/ 	.word	0xffffffff


	//   ....[64]....
        /*04c4*/ 	.word	0xffffffff


	//   ....[65]....
        /*04c8*/ 	.word	0xffffffff


	//   ....[66]....
        /*04cc*/ 	.word	0xffffffff


	//   ....[67]....
        /*04d0*/ 	.word	0xffffffff


	//   ....[68]....
        /*04d4*/ 	.word	0xffffffff


	//   ....[69]....
        /*04d8*/ 	.word	0xffffffff


	//   ....[70]....
        /*04dc*/ 	.word	0xffffffff


	//   ....[71]....
        /*04e0*/ 	.word	0xffffffff


	//   ....[72]....
        /*04e4*/ 	.word	0xffffffff


	//   ....[73]....
        /*04e8*/ 	.word	0xffffffff


	//   ....[74]....
        /*04ec*/ 	.word	0xffffffff


	//   ....[75]....
        /*04f0*/ 	.word	0xffffffff


	//   ....[76]....
        /*04f4*/ 	.word	0xffffffff


	//   ....[77]....
        /*04f8*/ 	.word	0xffffffff


	//   ....[78]....
        /*04fc*/ 	.word	0xffffffff


	//   ....[79]....
        /*0500*/ 	.word	0xffffffff


	//   ....[80]....
        /*0504*/ 	.word	0xffffffff


	//   ....[81]....
        /*0508*/ 	.word	0xffffffff


	//   ....[82]....
        /*050c*/ 	.word	0xffffffff


	//   ....[83]....
        /*0510*/ 	.word	0xffffffff


	//   ....[84]....
        /*0514*/ 	.word	0xffffffff


	//   ....[85]....
        /*0518*/ 	.word	0xffffffff


	//   ....[86]....
        /*051c*/ 	.word	0xffffffff


	//   ....[87]....
        /*0520*/ 	.word	0xffffffff


	//   ....[88]....
        /*0524*/ 	.word	0xffffffff


	//   ....[89]....
        /*0528*/ 	.word	0xffffffff


	//   ....[90]....
        /*052c*/ 	.word	0xffffffff


	//   ....[91]....
        /*0530*/ 	.word	0xffffffff


	//   ....[92]....
        /*0534*/ 	.word	0xffffffff


	//   ....[93]....
        /*0538*/ 	.word	0xffffffff


	//   ....[94]....
        /*053c*/ 	.word	0xffffffff


	//   ....[95]....
        /*0540*/ 	.word	0xffffffff


	//   ....[96]....
        /*0544*/ 	.word	0xffffffff


	//   ....[97]....
        /*0548*/ 	.word	0xffffffff


	//   ....[98]....
        /*054c*/ 	.word	0xffffffff


	//   ....[99]....
        /*0550*/ 	.word	0xffffffff


	//   ....[100]....
        /*0554*/ 	.word	0xffffffff


	//   ....[101]....
        /*0558*/ 	.word	0xffffffff


	//   ....[102]....
        /*055c*/ 	.word	0xffffffff


	//   ....[103]....
        /*0560*/ 	.word	0xffffffff


	//   ....[104]....
        /*0564*/ 	.word	0xffffffff


	//   ....[105]....
        /*0568*/ 	.word	0xffffffff


	//   ....[106]....
        /*056c*/ 	.word	0xffffffff


	//   ....[107]....
        /*0570*/ 	.word	0xffffffff


	//   ....[108]....
        /*0574*/ 	.word	0xffffffff


	//   ....[109]....
        /*0578*/ 	.word	0xffffffff


	//   ....[110]....
        /*057c*/ 	.word	0xffffffff


	//   ....[111]....
        /*0580*/ 	.word	0xffffffff


	//   ....[112]....
        /*0584*/ 	.word	0xffffffff


	//   ....[113]....
        /*0588*/ 	.word	0xffffffff


	//   ....[114]....
        /*058c*/ 	.word	0xffffffff


	//   ....[115]....
        /*0590*/ 	.word	0xffffffff


	//   ....[116]....
        /*0594*/ 	.word	0xffffffff


	//   ....[117]....
        /*0598*/ 	.word	0xffffffff


	//   ....[118]....
        /*059c*/ 	.word	0xffffffff


	//   ....[119]....
        /*05a0*/ 	.word	0xffffffff


	//   ....[120]....
        /*05a4*/ 	.word	0xffffffff


	//   ....[121]....
        /*05a8*/ 	.word	0xffffffff


	//   ....[122]....
        /*05ac*/ 	.word	0xffffffff


	//   ....[123]....
        /*05b0*/ 	.word	0xffffffff


	//   ....[124]....
        /*05b4*/ 	.word	0xffffffff


	//   ....[125]....
        /*05b8*/ 	.word	0xffffffff


	//   ....[126]....
        /*05bc*/ 	.word	0xffffffff


	//   ....[127]....
        /*05c0*/ 	.word	0xffffffff


	//   ....[128]....
        /*05c4*/ 	.word	0xffffffff


	//   ....[129]....
        /*05c8*/ 	.word	0xffffffff


	//   ....[130]....
        /*05cc*/ 	.word	0xffffffff


	//   ....[131]....
        /*05d0*/ 	.word	0xffffffff


	//   ....[132]....
        /*05d4*/ 	.word	0xffffffff


	//   ....[133]....
        /*05d8*/ 	.word	0xffffffff


	//   ....[134]....
        /*05dc*/ 	.word	0xffffffff


	//   ....[135]....
        /*05e0*/ 	.word	0xffffffff


	//   ....[136]....
        /*05e4*/ 	.word	0xffffffff


	//   ....[137]....
        /*05e8*/ 	.word	0xffffffff


	//   ....[138]....
        /*05ec*/ 	.word	0xffffffff


	//   ....[139]....
        /*05f0*/ 	.word	0xffffffff


	//   ....[140]....
        /*05f4*/ 	.word	0xffffffff


	//   ....[141]....
        /*05f8*/ 	.word	0xffffffff


	//   ....[142]....
        /*05fc*/ 	.word	0xffffffff


	//   ....[143]....
        /*0600*/ 	.word	0xffffffff


	//   ....[144]....
        /*0604*/ 	.word	0xffffffff


	//   ....[145]....
        /*0608*/ 	.word	0xffffffff


	//   ....[146]....
        /*060c*/ 	.word	0xffffffff


	//   ....[147]....
        /*0610*/ 	.word	0xffffffff


	//   ....[148]....
        /*0614*/ 	.word	0xffffffff


	//   ....[149]....
        /*0618*/ 	.word	0xffffffff


	//   ....[150]....
        /*061c*/ 	.word	0x0500000f


	//   ....[151]....
        /*0620*/ 	.word	0x0500000f


	//   ....[152]....
        /*0624*/ 	.word	0x0500000f


	//   ....[153]....
        /*0628*/ 	.word	0x0500000f


	//   ....[154]....
        /*062c*/ 	.word	0x0500000f


	//   ....[155]....
        /*0630*/ 	.word	0x0500000f


	//   ....[156]....
        /*0634*/ 	.word	0x0500000f


	//   ....[157]....
        /*0638*/ 	.word	0x0500000f


	//   ....[158]....
        /*063c*/ 	.word	0x0500000f


	//   ....[159]....
        /*0640*/ 	.word	0x0500000f


	//   ....[160]....
        /*0644*/ 	.word	0x0500000f


	//   ....[161]....
        /*0648*/ 	.word	0x0500000f


	//   ....[162]....
        /*064c*/ 	.word	0x0500000f


	//   ....[163]....
        /*0650*/ 	.word	0x0500000f


	//   ....[164]....
        /*0654*/ 	.word	0x0500000f


	//   ....[165]....
        /*0658*/ 	.word	0x0500000f


	//   ....[166]....
        /*065c*/ 	.word	0x0500000f


	//   ....[167]....
        /*0660*/ 	.word	0x0500000f


	//   ....[168]....
        /*0664*/ 	.word	0x0500000f


	//   ....[169]....
        /*0668*/ 	.word	0x0500000f


	//   ....[170]....
        /*066c*/ 	.word	0x0500000f


	//   ....[171]....
        /*0670*/ 	.word	0x0500000f


	//   ....[172]....
        /*0674*/ 	.word	0x0500000f


	//   ....[173]....
        /*0678*/ 	.word	0x0500000f


	//   ....[174]....
        /*067c*/ 	.word	0x0500000f


	//   ....[175]....
        /*0680*/ 	.word	0x0500000f


	//   ....[176]....
        /*0684*/ 	.word	0x0500000f


	//   ....[177]....
        /*0688*/ 	.word	0x0500000f


	//   ....[178]....
        /*068c*/ 	.word	0x0500000f


	//   ....[179]....
        /*0690*/ 	.word	0x0500000f


	//   ....[180]....
        /*0694*/ 	.word	0x0500000f


	//   ....[181]....
        /*0698*/ 	.word	0x0500000f


	//   ....[182]....
        /*069c*/ 	.word	0x0500000f


	//   ....[183]....
        /*06a0*/ 	.word	0x0500000f


	//   ....[184]....
        /*06a4*/ 	.word	0x0500000f


	//   ....[185]....
        /*06a8*/ 	.word	0x0500000f


	//   ....[186]....
        /*06ac*/ 	.word	0x0500000f


	//   ....[187]....
        /*06b0*/ 	.word	0x0500000f


	//   ....[188]....
        /*06b4*/ 	.word	0x0500000f


	//   ....[189]....
        /*06b8*/ 	.word	0x0500000f


	//   ....[190]....
        /*06bc*/ 	.word	0x0500000f


	//   ....[191]....
        /*06c0*/ 	.word	0x0500000f


	//   ....[192]....
        /*06c4*/ 	.word	0x0500000f


	//   ....[193]....
        /*06c8*/ 	.word	0x0500000f


	//   ....[194]....
        /*06cc*/ 	.word	0x0500000f


	//   ....[195]....
        /*06d0*/ 	.word	0x0500000f


	//   ....[196]....
        /*06d4*/ 	.word	0x0500000f


	//   ....[197]....
        /*06d8*/ 	.word	0x0500000f


	//   ....[198]....
        /*06dc*/ 	.word	0x0500000f


	//   ....[199]....
        /*06e0*/ 	.word	0x0500000f


	//   ....[200]....
        /*06e4*/ 	.word	0x0500000f


	//   ....[201]....
        /*06e8*/ 	.word	0x0500000f


	//   ....[202]....
        /*06ec*/ 	.word	0x0500000f


	//   ....[203]....
        /*06f0*/ 	.word	0x0500000f


	//   ....[204]....
        /*06f4*/ 	.word	0x0500000f


	//   ....[205]....
        /*06f8*/ 	.word	0x0500000f


	//   ....[206]....
        /*06fc*/ 	.word	0x0500000f


	//   ....[207]....
        /*0700*/ 	.word	0x0500000f


	//   ....[208]....
        /*0704*/ 	.word	0x0500000f


	//   ....[209]....
        /*0708*/ 	.word	0x0500000f


	//   ....[210]....
        /*070c*/ 	.word	0x0500000f


	//   ....[211]....
        /*0710*/ 	.word	0x0500000f


	//   ....[212]....
        /*0714*/ 	.word	0x0500000f


	//   ....[213]....
        /*0718*/ 	.word	0x0500000f


	//   ....[214]....
        /*071c*/ 	.word	0x0500000f


	//   ....[215]....
        /*0720*/ 	.word	0x0500000f


	//   ....[216]....
        /*0724*/ 	.word	0x0500000f


	//   ....[217]....
        /*0728*/ 	.word	0x0500000f


	//   ....[218]....
        /*072c*/ 	.word	0x0500000f


	//   ....[219]....
        /*0730*/ 	.word	0x0500000f


	//   ....[220]....
        /*0734*/ 	.word	0x0500000f


	//   ....[221]....
        /*0738*/ 	.word	0x0500000f


	//   ....[222]....
        /*073c*/ 	.word	0x0500000f


	//   ....[223]....
        /*0740*/ 	.word	0x0500000f


	//   ....[224]....
        /*0744*/ 	.word	0x0500000f


	//   ....[225]....
        /*0748*/ 	.word	0x0500000f


	//   ....[226]....
        /*074c*/ 	.word	0x0500000f


	//   ....[227]....
        /*0750*/ 	.word	0x0500000f


	//   ....[228]....
        /*0754*/ 	.word	0x0500000f


	//   ....[229]....
        /*0758*/ 	.word	0x0500000f


	//   ....[230]....
        /*075c*/ 	.word	0x0500000f


	//   ....[231]....
        /*0760*/ 	.word	0x0500000f


	//   ....[232]....
        /*0764*/ 	.word	0x0500000f


	//----- nvinfo : EIATTR_COOP_GROUP_INSTR_OFFSETS
	.align		4
.L_576:
        /*0768*/ 	.byte	0x04, 0x28
        /*076a*/ 	.short	(.L_578 - .L_577)


	//   ....[0]....
.L_577:
        /*076c*/ 	.word	0x00000060


	//   ....[1]....
        /*0770*/ 	.word	0x00000140


	//   ....[2]....
        /*0774*/ 	.word	0x00000190


	//   ....[3]....
        /*0778*/ 	.word	0x00000380


	//   ....[4]....
        /*077c*/ 	.word	0x000004e0


	//   ....[5]....
        /*0780*/ 	.word	0x00000600


	//   ....[6]....
        /*0784*/ 	.word	0x00000760


	//   ....[7]....
        /*0788*/ 	.word	0x000031d0


	//   ....[8]....
        /*078c*/ 	.word	0x000031e0


	//   ....[9]....
        /*0790*/ 	.word	0x00003c70


	//   ....[10]....
        /*0794*/ 	.word	0x00003c80


	//   ....[11]....
        /*0798*/ 	.word	0x00004680


	//   ....[12]....
        /*079c*/ 	.word	0x00004690


	//   ....[13]....
        /*07a0*/ 	.word	0x00004a50


	//   ....[14]....
        /*07a4*/ 	.word	0x00004a60


	//   ....[15]....
        /*07a8*/ 	.word	0x00005ad0


	//   ....[16]....
        /*07ac*/ 	.word	0x00007ca0


	//   ....[17]....
        /*07b0*/ 	.word	0x00008410


	//   ....[18]....
        /*07b4*/ 	.word	0x00008420


	//   ....[19]....
        /*07b8*/ 	.word	0x00008430


	//   ....[20]....
        /*07bc*/ 	.word	0x00008440


	//   ....[21]....
        /*07c0*/ 	.word	0x00008760


	//   ....[22]....
        /*07c4*/ 	.word	0x00008770


	//   ....[23]....
        /*07c8*/ 	.word	0x00008780


	//   ....[24]....
        /*07cc*/ 	.word	0x00008790


	//   ....[25]....
        /*07d0*/ 	.word	0x00009ae0


	//   ....[26]....
        /*07d4*/ 	.word	0x00009b00


	//   ....[27]....
        /*07d8*/ 	.word	0x00009b10


	//   ....[28]....
        /*07dc*/ 	.word	0x00009b20


	//   ....[29]....
        /*07e0*/ 	.word	0x00009c00


	//   ....[30]....
        /*07e4*/ 	.word	0x00009c20


	//   ....[31]....
        /*07e8*/ 	.word	0x00009c30


	//   ....[32]....
        /*07ec*/ 	.word	0x00009cb0


	//   ....[33]....
        /*07f0*/ 	.word	0x0000b5b0


	//   ....[34]....
        /*07f4*/ 	.word	0x0000b5c0


	//   ....[35]....
        /*07f8*/ 	.word	0x0000ba60


	//   ....[36]....
        /*07fc*/ 	.word	0x0000bb90


	//   ....[37]....
        /*0800*/ 	.word	0x0000bef0


	//   ....[38]....
        /*0804*/ 	.word	0x0000bff0


	//   ....[39]....
        /*0808*/ 	.word	0x0000c950


	//   ....[40]....
        /*080c*/ 	.word	0x0000d0d0


	//   ....[41]....
        /*0810*/ 	.word	0x0000d120


	//   ....[42]....
        /*0814*/ 	.word	0x0000d7c0


	//   ....[43]....
        /*0818*/ 	.word	0x0000d7e0


	//   ....[44]....
        /*081c*/ 	.word	0x0000dff0


	//   ....[45]....
        /*0820*/ 	.word	0x0000e0e0


	//   ....[46]....
        /*0824*/ 	.word	0x0000ed90


	//   ....[47]....
        /*0828*/ 	.word	0x0000f690


	//   ....[48]....
        /*082c*/ 	.word	0x0000f6f0


	//   ....[49]....
        /*0830*/ 	.word	0x0000ff00


	//   ....[50]....
        /*0834*/ 	.word	0x0000ff70


	//   ....[51]....
        /*0838*/ 	.word	0x00010c20


	//   ....[52]....
        /*083c*/ 	.word	0x00010d30


	//   ....[53]....
        /*0840*/ 	.word	0x00010d50


	//   ....[54]....
        /*0844*/ 	.word	0x00010ec0


	//   ....[55]....
        /*0848*/ 	.word	0x00011090


	//   ....[56]....
        /*084c*/ 	.word	0x00012540


	//   ....[57]....
        /*0850*/ 	.word	0x000128e0


	//   ....[58]....
        /*0854*/ 	.word	0x000128f0


	//   ....[59]....
        /*0858*/ 	.word	0x00012900


	//   ....[60]....
        /*085c*/ 	.word	0x00012910


	//   ....[61]....
        /*0860*/ 	.word	0x00013640


	//   ....[62]....
        /*0864*/ 	.word	0x00013660


	//   ....[63]....
        /*0868*/ 	.word	0x00013900


	//   ....[64]....
        /*086c*/ 	.word	0x00013920


	//   ....[65]....
        /*0870*/ 	.word	0x00014240


	//   ....[66]....
        /*0874*/ 	.word	0x00014280


	//   ....[67]....
        /*0878*/ 	.word	0x00014cb0


	//   ....[68]....
        /*087c*/ 	.word	0x00014cd0


	//   ....[69]....
        /*0880*/ 	.word	0x00016240


	//   ....[70]....
        /*0884*/ 	.word	0x00016270


	//   ....[71]....
        /*0888*/ 	.word	0x000164e0


	//   ....[72]....
        /*088c*/ 	.word	0x00016500


	//   ....[73]....
        /*0890*/ 	.word	0x000167b0


	//   ....[74]....
        /*0894*/ 	.word	0x000169a0


	//   ....[75]....
        /*0898*/ 	.word	0x000169d0


	//   ....[76]....
        /*089c*/ 	.word	0x00016a00


	//   ....[77]....
        /*08a0*/ 	.word	0x00016a30


	//   ....[78]....
        /*08a4*/ 	.word	0x00016a60


	//   ....[79]....
        /*08a8*/ 	.word	0x00016a90


	//   ....[80]....
        /*08ac*/ 	.word	0x00016c20


	//   ....[81]....
        /*08b0*/ 	.word	0x00016c50


	//   ....[82]....
        /*08b4*/ 	.word	0x00016c80


	//   ....[83]....
        /*08b8*/ 	.word	0x00016cb0


	//   ....[84]....
        /*08bc*/ 	.word	0x00016ce0


	//   ....[85]....
        /*08c0*/ 	.word	0x00016d10


	//   ....[86]....
        /*08c4*/ 	.word	0x00016da0


	//   ....[87]....
        /*08c8*/ 	.word	0x00016dd0


	//   ....[88]....
        /*08cc*/ 	.word	0x00016de0


	//   ....[89]....
        /*08d0*/ 	.word	0x00016e20


	//   ....[90]....
        /*08d4*/ 	.word	0x00018310


	//   ....[91]....
        /*08d8*/ 	.word	0x0001adb0


	//   ....[92]....
        /*08dc*/ 	.word	0x0001add0


	//   ....[93]....
        /*08e0*/ 	.word	0x0001ae60


	//   ....[94]....
        /*08e4*/ 	.word	0x0001ae80


	//   ....[95]....
        /*08e8*/ 	.word	0x0001af00


	//   ....[96]....
        /*08ec*/ 	.word	0x0001af20


	//   ....[97]....
        /*08f0*/ 	.word	0x0001af30


	//   ....[98]....
        /*08f4*/ 	.word	0x0001af40


	//   ....[99]....
        /*08f8*/ 	.word	0x0001b740


	//   ....[100]....
        /*08fc*/ 	.word	0x0001b770


	//   ....[101]....
        /*0900*/ 	.word	0x0001b810


	//   ....[102]....
        /*0904*/ 	.word	0x0001b830


	//   ....[103]....
        /*0908*/ 	.word	0x0001b8b0


	//   ....[104]....
        /*090c*/ 	.word	0x0001b8d0


	//   ....[105]....
        /*0910*/ 	.word	0x0001b8e0


	//   ....[106]....
        /*0914*/ 	.word	0x0001b8f0


	//   ....[107]....
        /*0918*/ 	.word	0x0001bd70


	//   ....[108]....
        /*091c*/ 	.word	0x0001be30


	//   ....[109]....
        /*0920*/ 	.word	0x0001bf80


	//   ....[110]....
        /*0924*/ 	.word	0x0001bfc0


	//   ....[111]....
        /*0928*/ 	.word	0x0001bfd0


	//   ....[112]....
        /*092c*/ 	.word	0x0001bfe0


	//   ....[113]....
        /*0930*/ 	.word	0x0001c130


	//   ....[114]....
        /*0934*/ 	.word	0x0001c280


	//   ....[115]....
        /*0938*/ 	.word	0x0001ca80


	//   ....[116]....
        /*093c*/ 	.word	0x0001caa0


	//   ....[117]....
        /*0940*/ 	.word	0x0001caf0


	//   ....[118]....
        /*0944*/ 	.word	0x0001cb00


	//   ....[119]....
        /*0948*/ 	.word	0x0001cb40


	//   ....[120]....
        /*094c*/ 	.word	0x0001cb50


	//   ....[121]....
        /*0950*/ 	.word	0x0001cb60


	//   ....[122]....
        /*0954*/ 	.word	0x0001cba0


	//   ....[123]....
        /*0958*/ 	.word	0x0001cea0


	//   ....[124]....
        /*095c*/ 	.word	0x0001cee0


	//   ....[125]....
        /*0960*/ 	.word	0x0001cf00


	//   ....[126]....
        /*0964*/ 	.word	0x0001cf20


	//   ....[127]....
        /*0968*/ 	.word	0x0001cf50


	//   ....[128]....
        /*096c*/ 	.word	0x0001cf70


	//   ....[129]....
        /*0970*/ 	.word	0x0001d070


	//   ....[130]....
        /*0974*/ 	.word	0x0001d1c0


	//   ....[131]....
        /*0978*/ 	.word	0x0001d800


	//   ....[132]....
        /*097c*/ 	.word	0x0001d830


	//   ....[133]....
        /*0980*/ 	.word	0x0001d890


	//   ....[134]....
        /*0984*/ 	.word	0x0001d8c0


	//   ....[135]....
        /*0988*/ 	.word	0x0001d8f0


	//   ....[136]....
        /*098c*/ 	.word	0x0001d920


	//   ....[137]....
        /*0990*/ 	.word	0x0001d950


	//   ....[138]....
        /*0994*/ 	.word	0x0001d980


	//   ....[139]....
        /*0998*/ 	.word	0x0001db20


	//   ....[140]....
        /*099c*/ 	.word	0x0001db50


	//   ....[141]....
        /*09a0*/ 	.word	0x0001db80


	//   ....[142]....
        /*09a4*/ 	.word	0x0001dbb0


	//   ....[143]....
        /*09a8*/ 	.word	0x0001dbe0


	//   ....[144]....
        /*09ac*/ 	.word	0x0001dc10


	//   ....[145]....
        /*09b0*/ 	.word	0x0001dcd0


	//   ....[146]....
        /*09b4*/ 	.word	0x0001dcf0


	//   ....[147]....
        /*09b8*/ 	.word	0x0001dd10


	//   ....[148]....
        /*09bc*/ 	.word	0x0001dd70


	//   ....[149]....
        /*09c0*/ 	.word	0x0001e790


	//   ....[150]....
        /*09c4*/ 	.word	0x0001eab0


	//   ....[151]....
        /*09c8*/ 	.word	0x0001eb40


	//   ....[152]....
        /*09cc*/ 	.word	0x0001ec30


	//   ....[153]....
        /*09d0*/ 	.word	0x0001ecc0


	//   ....[154]....
        /*09d4*/ 	.word	0x0001eda0


	//   ....[155]....
        /*09d8*/ 	.word	0x0001ee30


	//   ....[156]....
        /*09dc*/ 	.word	0x0001efb0


	//   ....[157]....
        /*09e0*/ 	.word	0x0001f040


	//   ....[158]....
        /*09e4*/ 	.word	0x0001f090


	//   ....[159]....
        /*09e8*/ 	.word	0x0001f0e0


	//   ....[160]....
        /*09ec*/ 	.word	0x0001f180


	//   ....[161]....
        /*09f0*/ 	.word	0x0001f210


	//   ....[162]....
        /*09f4*/ 	.word	0x0001f260


	//   ....[163]....
        /*09f8*/ 	.word	0x0001f2b0


	//   ....[164]....
        /*09fc*/ 	.word	0x0001f3b0


	//   ....[165]....
        /*0a00*/ 	.word	0x0001f460


	//   ....[166]....
        /*0a04*/ 	.word	0x0001f4e0


	//   ....[167]....
        /*0a08*/ 	.word	0x0001f550


	//   ....[168]....
        /*0a0c*/ 	.word	0x0001f6a0


	//   ....[169]....
        /*0a10*/ 	.word	0x0001f7e0


	//   ....[170]....
        /*0a14*/ 	.word	0x0001f840


	//   ....[171]....
        /*0a18*/ 	.word	0x0001f890


	//   ....[172]....
        /*0a1c*/ 	.word	0x0001fb80


	//   ....[173]....
        /*0a20*/ 	.word	0x0001fe60


	//   ....[174]....
        /*0a24*/ 	.word	0x0001ff50


	//   ....[175]....
        /*0a28*/ 	.word	0x0001fff0


	//   ....[176]....
        /*0a2c*/ 	.word	0x00020050


	//   ....[177]....
        /*0a30*/ 	.word	0x00020140


	//   ....[178]....
        /*0a34*/ 	.word	0x000201b0


	//   ....[179]....
        /*0a38*/ 	.word	0x000202a0


	//   ....[180]....
        /*0a3c*/ 	.word	0x00020310


	//   ....[181]....
        /*0a40*/ 	.word	0x000203b0


	//   ....[182]....
        /*0a44*/ 	.word	0x000204a0


	//   ....[183]....
        /*0a48*/ 	.word	0x00020510


	//   ....[184]....
        /*0a4c*/ 	.word	0x00020570


	//   ....[185]....
        /*0a50*/ 	.word	0x00020660


	//   ....[186]....
        /*0a54*/ 	.word	0x000206c0


	//   ....[187]....
        /*0a58*/ 	.word	0x000207c0


	//   ....[188]....
        /*0a5c*/ 	.word	0x00020820


	//   ....[189]....
        /*0a60*/ 	.word	0x000208c0


	//   ....[190]....
        /*0a64*/ 	.word	0x00020a40


	//   ....[191]....
        /*0a68*/ 	.word	0x00020b40


	//   ....[192]....
        /*0a6c*/ 	.word	0x00020dc0


	//   ....[193]....
        /*0a70*/ 	.word	0x00020e10


	//   ....[194]....
        /*0a74*/ 	.word	0x00020fe0


	//   ....[195]....
        /*0a78*/ 	.word	0x00021030


	//   ....[196]....
        /*0a7c*/ 	.word	0x00021200


	//   ....[197]....
        /*0a80*/ 	.word	0x00021250


	//   ....[198]....
        /*0a84*/ 	.word	0x00021340


	//   ....[199]....
        /*0a88*/ 	.word	0x000213e0


	//   ....[200]....
        /*0a8c*/ 	.word	0x00021440


	//   ....[201]....
        /*0a90*/ 	.word	0x000214f0


	//   ....[202]....
        /*0a94*/ 	.word	0x00021550


	//   ....[203]....
        /*0a98*/ 	.word	0x00021600


	//   ....[204]....
        /*0a9c*/ 	.word	0x00021660


	//   ....[205]....
        /*0aa0*/ 	.word	0x00021710


	//   ....[206]....
        /*0aa4*/ 	.word	0x00021800


	//   ....[207]....
        /*0aa8*/ 	.word	0x000218e0


	//   ....[208]....
        /*0aac*/ 	.word	0x000219f0


	//   ....[209]....
        /*0ab0*/ 	.word	0x00021af0


	//   ....[210]....
        /*0ab4*/ 	.word	0x00021c20


	//   ....[211]....
        /*0ab8*/ 	.word	0x00021d00


	//   ....[212]....
        /*0abc*/ 	.word	0x00021e00


	//   ....[213]....
        /*0ac0*/ 	.word	0x00021ee0


	//   ....[214]....
        /*0ac4*/ 	.word	0x00021f70


	//   ....[215]....
        /*0ac8*/ 	.word	0x00022010


	//   ....[216]....
        /*0acc*/ 	.word	0x00022180


	//   ....[217]....
        /*0ad0*/ 	.word	0x000221f0


	//   ....[218]....
        /*0ad4*/ 	.word	0x00022260


	//   ....[219]....
        /*0ad8*/ 	.word	0x000222d0


	//   ....[220]....
        /*0adc*/ 	.word	0x00022340


	//   ....[221]....
        /*0ae0*/ 	.word	0x000223c0


	//   ....[222]....
        /*0ae4*/ 	.word	0x00022440


	//   ....[223]....
        /*0ae8*/ 	.word	0x000224d0


	//   ....[224]....
        /*0aec*/ 	.word	0x00022540


	//   ....[225]....
        /*0af0*/ 	.word	0x000225b0


	//   ....[226]....
        /*0af4*/ 	.word	0x00022620


	//   ....[227]....
        /*0af8*/ 	.word	0x000226a0


	//   ....[228]....
        /*0afc*/ 	.word	0x00022710


	//   ....[229]....
        /*0b00*/ 	.word	0x000227c0


	//   ....[230]....
        /*0b04*/ 	.word	0x00022810


	//   ....[231]....
        /*0b08*/ 	.word	0x000228a0


	//   ....[232]....
        /*0b0c*/ 	.word	0x000229d0


	//----- nvinfo : EIATTR_REG_RECONFIG
	.align		4
.L_578:
        /*0b10*/ 	.byte	0x01, 0x54
	.zero		2


	//----- nvinfo : EIATTR_SYSCALL_OFFSETS
	.align		4
        /*0b14*/ 	.byte	0x04, 0x46
        /*0b16*/ 	.short	(.L_580 - .L_579)


	//   ....[0]....
.L_579:
        /*0b18*/ 	.word	0x00002490


	//   ....[1]....
        /*0b1c*/ 	.word	0x000025e0


	//   ....[2]....
        /*0b20*/ 	.word	0x00007e50


	//   ....[3]....
        /*0b24*/ 	.word	0x00008180


	//   ....[4]....
        /*0b28*/ 	.word	0x0001a1d0


	//   ....[5]....
        /*0b2c*/ 	.word	0x0001a320


	//   ....[6]....
        /*0b30*/ 	.word	0x0001a410


	//   ....[7]....
        /*0b34*/ 	.word	0x0001b3a0


	//----- nvinfo : EIATTR_MBARRIER_INSTR_OFFSETS
	.align		4
.L_580:
        /*0b38*/ 	.byte	0x04, 0x39
        /*0b3a*/ 	.short	(.L_582 - .L_581)


	//   ....[0]....
.L_581:
        /*0b3c*/ 	.word	0x00000270
        /*0b40*/ 	.word	0x000000ff
        /*0b44*/ 	.word	0x00028c00
        /*0b48*/ 	.short	0x0100
        /*0b4a*/ 	.byte	0x08
	.zero		1


	//   ....[1]....
        /*0b4c*/ 	.word	0x00000280
        /*0b50*/ 	.word	0x000000ff
        /*0b54*/ 	.word	0x00028c20
        /*0b58*/ 	.short	0x0100
        /*0b5a*/ 	.byte	0x08
	.zero		1


	//   ....[2]....
        /*0b5c*/ 	.word	0x00000330
        /*0b60*/ 	.word	0x000000ff
        /*0b64*/ 	.word	0x00028c30
        /*0b68*/ 	.short	0x0100
        /*0b6a*/ 	.byte	0x06
	.zero		1


	//   ....[3]....
        /*0b6c*/ 	.word	0x00000340
        /*0b70*/ 	.word	0x000000ff
        /*0b74*/ 	.word	0x00028c40
        /*0b78*/ 	.short	0x0100
        /*0b7a*/ 	.byte	0x06
	.zero		1


	//   ....[4]....
        /*0b7c*/ 	.word	0x00000350
        /*0b80*/ 	.word	0x000000ff
        /*0b84*/ 	.word	0x00028c38
        /*0b88*/ 	.short	0x0100
        /*0b8a*/ 	.byte	0x06
	.zero		1


	//   ....[5]....
        /*0b8c*/ 	.word	0x00000360
        /*0b90*/ 	.word	0x000000ff
        /*0b94*/ 	.word	0x00028c48
        /*0b98*/ 	.short	0x0100
        /*0b9a*/ 	.byte	0x06
	.zero		1


	//   ....[6]....
        /*0b9c*/ 	.word	0x00000490
        /*0ba0*/ 	.word	0x000000ff
        /*0ba4*/ 	.word	0x00028c50
        /*0ba8*/ 	.short	0x0100
        /*0baa*/ 	.byte	0x08
	.zero		1


	//   ....[7]....
        /*0bac*/ 	.word	0x000004a0
        /*0bb0*/ 	.word	0x000000ff
        /*0bb4*/ 	.word	0x00028c60
        /*0bb8*/ 	.short	0x0100
        /*0bba*/ 	.byte	0x08
	.zero		1


	//   ....[8]....
        /*0bbc*/ 	.word	0x000004b0
        /*0bc0*/ 	.word	0x000000ff
        /*0bc4*/ 	.word	0x00028c58
        /*0bc8*/ 	.short	0x0100
        /*0bca*/ 	.byte	0x08
	.zero		1


	//   ....[9]....
        /*0bcc*/ 	.word	0x000004c0
        /*0bd0*/ 	.word	0x000000ff
        /*0bd4*/ 	.word	0x00028c68
        /*0bd8*/ 	.short	0x0100
        /*0bda*/ 	.byte	0x08
	.zero		1


	//   ....[10]....
        /*0bdc*/ 	.word	0x000005b0
        /*0be0*/ 	.word	0x000000ff
        /*0be4*/ 	.word	0x00028c70
        /*0be8*/ 	.short	0x0100
        /*0bea*/ 	.byte	0x06
	.zero		1


	//   ....[11]....
        /*0bec*/ 	.word	0x000005c0
        /*0bf0*/ 	.word	0x000000ff
        /*0bf4*/ 	.word	0x00028c80
        /*0bf8*/ 	.short	0x0100
        /*0bfa*/ 	.byte	0x06
	.zero		1


	//   ....[12]....
        /*0bfc*/ 	.word	0x000005d0
        /*0c00*/ 	.word	0x000000ff
        /*0c04*/ 	.word	0x00028c78
        /*0c08*/ 	.short	0x0100
        /*0c0a*/ 	.byte	0x06
	.zero		1


	//   ....[13]....
        /*0c0c*/ 	.word	0x000005e0
        /*0c10*/ 	.word	0x000000ff
        /*0c14*/ 	.word	0x00028c88
        /*0c18*/ 	.short	0x0100
        /*0c1a*/ 	.byte	0x06
	.zero		1


	//   ....[14]....
        /*0c1c*/ 	.word	0x00000710
        /*0c20*/ 	.word	0x000000ff
        /*0c24*/ 	.word	0x00028c90
        /*0c28*/ 	.short	0x0100
        /*0c2a*/ 	.byte	0x08
	.zero		1


	//   ....[15]....
        /*0c2c*/ 	.word	0x00000720
        /*0c30*/ 	.word	0x000000ff
        /*0c34*/ 	.word	0x00028ca0
        /*0c38*/ 	.short	0x0100
        /*0c3a*/ 	.byte	0x08
	.zero		1


	//   ....[16]....
        /*0c3c*/ 	.word	0x00000730
        /*0c40*/ 	.word	0x000000ff
        /*0c44*/ 	.word	0x00028c98
        /*0c48*/ 	.short	0x0100
        /*0c4a*/ 	.byte	0x08
	.zero		1


	//   ....[17]....
        /*0c4c*/ 	.word	0x00000740
        /*0c50*/ 	.word	0x000000ff
        /*0c54*/ 	.word	0x00028ca8
        /*0c58*/ 	.short	0x0100
        /*0c5a*/ 	.byte	0x08
	.zero		1


	//   ....[18]....
        /*0c5c*/ 	.word	0x00000870
        /*0c60*/ 	.word	0x000000ff
        /*0c64*/ 	.word	0x00028cb0
        /*0c68*/ 	.short	0x0100
        /*0c6a*/ 	.byte	0x08
	.zero		1


	//   ....[19]....
        /*0c6c*/ 	.word	0x00000880
        /*0c70*/ 	.word	0x000000ff
        /*0c74*/ 	.word	0x00028cc0
        /*0c78*/ 	.short	0x0100
        /*0c7a*/ 	.byte	0x08
	.zero		1


	//   ....[20]....
        /*0c7c*/ 	.word	0x00000890
        /*0c80*/ 	.word	0x000000ff
        /*0c84*/ 	.word	0x00028cb8
        /*0c88*/ 	.short	0x0100
        /*0c8a*/ 	.byte	0x08
	.zero		1


	//   ....[21]....
        /*0c8c*/ 	.word	0x000008a0
        /*0c90*/ 	.word	0x000000ff
        /*0c94*/ 	.word	0x00028cc8
        /*0c98*/ 	.short	0x0100
        /*0c9a*/ 	.byte	0x08
	.zero		1


	//   ....[22]....
        /*0c9c*/ 	.word	0x00003180
        /*0ca0*/ 	.word	0x0000003c
        /*0ca4*/ 	.word	0x00028c90
        /*0ca8*/ 	.short	0x010a
        /*0caa*/ 	.byte	0x3f
	.zero		1


	//   ....[23]....
        /*0cac*/ 	.word	0x00003c20
        /*0cb0*/ 	.word	0x0000003c
        /*0cb4*/ 	.word	0x00028c90
        /*0cb8*/ 	.short	0x010a
        /*0cba*/ 	.byte	0x3f
	.zero		1


	//   ....[24]....
        /*0cbc*/ 	.word	0x000044f0
        /*0cc0*/ 	.word	0x0000003c
        /*0cc4*/ 	.word	0x00028c90
        /*0cc8*/ 	.short	0x010a
        /*0cca*/ 	.byte	0x3f
	.zero		1


	//   ....[25]....
        /*0ccc*/ 	.word	0x000048b0
        /*0cd0*/ 	.word	0x00000004
        /*0cd4*/ 	.word	0x00000000
        /*0cd8*/ 	.short	0x0101
        /*0cda*/ 	.byte	0x3f
	.zero		1


	//   ....[26]....
        /*0cdc*/ 	.word	0x000048f0
        /*0ce0*/ 	.word	0x0000003c
        /*0ce4*/ 	.word	0x00028cb0
        /*0ce8*/ 	.short	0x010a
        /*0cea*/ 	.byte	0x3f
	.zero		1


	//   ....[27]....
        /*0cec*/ 	.word	0x000052a0
        /*0cf0*/ 	.word	0x0000003c
        /*0cf4*/ 	.word	0x00000000
        /*0cf8*/ 	.short	0x0101
        /*0cfa*/ 	.byte	0x3f
	.zero		1


	//   ....[28]....
        /*0cfc*/ 	.word	0x00005bf0
        /*0d00*/ 	.word	0x0000000c
        /*0d04*/ 	.word	0x00028c50
        /*0d08*/ 	.short	0x010a
        /*0d0a*/ 	.byte	0x3f
	.zero		1


	//   ....[29]....
        /*0d0c*/ 	.word	0x00005fb0
        /*0d10*/ 	.word	0x0000000c
        /*0d14*/ 	.word	0x00000000
        /*0d18*/ 	.short	0x0101
        /*0d1a*/ 	.byte	0x3f
	.zero		1


	//   ....[30]....
        /*0d1c*/ 	.word	0x000068d0
        /*0d20*/ 	.word	0x00000015
        /*0d24*/ 	.word	0x00028c50
        /*0d28*/ 	.short	0x010a
        /*0d2a*/ 	.byte	0x3f
	.zero		1


	//   ....[31]....
        /*0d2c*/ 	.word	0x00006920
        /*0d30*/ 	.word	0x00000015
        /*0d34*/ 	.word	0x00028c50
        /*0d38*/ 	.short	0x010a
        /*0d3a*/ 	.byte	0x3f
	.zero		1


	//   ....[32]....
        /*0d3c*/ 	.word	0x00006c10
        /*0d40*/ 	.word	0x00000015
        /*0d44*/ 	.word	0x00000000
        /*0d48*/ 	.short	0x0101
        /*0d4a*/ 	.byte	0x3f
	.zero		1


	//   ....[33]....
        /*0d4c*/ 	.word	0x00007ef0
        /*0d50*/ 	.word	0x00000002
        /*0d54*/ 	.word	0x00028c00
        /*0d58*/ 	.short	0x010a
        /*0d5a*/ 	.byte	0x3f
	.zero		1


	//   ....[34]....
        /*0d5c*/ 	.word	0x00007f40
        /*0d60*/ 	.word	0x00000002
        /*0d64*/ 	.word	0x00028c00
        /*0d68*/ 	.short	0x010a
        /*0d6a*/ 	.byte	0x3f
	.zero		1


	//   ....[35]....
        /*0d6c*/ 	.word	0x00008a00
        /*0d70*/ 	.word	0x00000002
        /*0d74*/ 	.word	0x00028c00
        /*0d78*/ 	.short	0x010a
        /*0d7a*/ 	.byte	0x3f
	.zero		1


	//   ....[36]....
        /*0d7c*/ 	.word	0x00009f50
        /*0d80*/ 	.word	0x00000002
        /*0d84*/ 	.word	0x00028c00
        /*0d88*/ 	.short	0x010a
        /*0d8a*/ 	.byte	0x3f
	.zero		1


	//   ....[37]....
        /*0d8c*/ 	.word	0x0000aef0
        /*0d90*/ 	.word	0x00000014
        /*0d94*/ 	.word	0x00028c30
        /*0d98*/ 	.short	0x010a
        /*0d9a*/ 	.byte	0x3f
	.zero		1


	//   ....[38]....
        /*0d9c*/ 	.word	0x0000afa0
        /*0da0*/ 	.word	0x00000014
        /*0da4*/ 	.word	0x00028c30
        /*0da8*/ 	.short	0x010a
        /*0daa*/ 	.byte	0x3f
	.zero		1


	//   ....[39]....
        /*0dac*/ 	.word	0x0000c030
        /*0db0*/ 	.word	0x00000022
        /*0db4*/ 	.word	0x00000000
        /*0db8*/ 	.short	0x0101
        /*0dba*/ 	.byte	0x3f
	.zero		1


	//   ....[40]....
        /*0dbc*/ 	.word	0x0000c640
        /*0dc0*/ 	.word	0x00000014
        /*0dc4*/ 	.word	0x00028c50
        /*0dc8*/ 	.short	0x010a
        /*0dca*/ 	.byte	0x3f
	.zero		1


	//   ....[41]....
        /*0dcc*/ 	.word	0x0000c6f0
        /*0dd0*/ 	.word	0x00000014
        /*0dd4*/ 	.word	0x00028c50
        /*0dd8*/ 	.short	0x010a
        /*0dda*/ 	.byte	0x3f
	.zero		1


	//   ....[42]....
        /*0ddc*/ 	.word	0x0000c9f0
        /*0de0*/ 	.word	0x00000014
        /*0de4*/ 	.word	0x00000000
        /*0de8*/ 	.short	0x0101
        /*0dea*/ 	.byte	0x3f
	.zero		1


	//   ....[43]....
        /*0dec*/ 	.word	0x0000cba0
        /*0df0*/ 	.word	0x000000d1
        /*0df4*/ 	.word	0x00028c30
        /*0df8*/ 	.short	0x010a
        /*0dfa*/ 	.byte	0x3f
	.zero		1


	//   ....[44]....
        /*0dfc*/ 	.word	0x0000cc10
        /*0e00*/ 	.word	0x000000d1
        /*0e04*/ 	.word	0x00028c30
        /*0e08*/ 	.short	0x010a
        /*0e0a*/ 	.byte	0x3f
	.zero		1


	//   ....[45]....
        /*0e0c*/ 	.word	0x0000d950
        /*0e10*/ 	.word	0x0000000e
        /*0e14*/ 	.word	0x00000000
        /*0e18*/ 	.short	0x0101
        /*0e1a*/ 	.byte	0x3f
	.zero		1


	//   ....[46]....
        /*0e1c*/ 	.word	0x0000ead0
        /*0e20*/ 	.word	0x000000d1
        /*0e24*/ 	.word	0x00028c50
        /*0e28*/ 	.short	0x010a
        /*0e2a*/ 	.byte	0x3f
	.zero		1


	//   ....[47]....
        /*0e2c*/ 	.word	0x0000eb20
        /*0e30*/ 	.word	0x000000d1
        /*0e34*/ 	.word	0x00028c50
        /*0e38*/ 	.short	0x010a
        /*0e3a*/ 	.byte	0x3f
	.zero		1


	//   ....[48]....
        /*0e3c*/ 	.word	0x0000ee40
        /*0e40*/ 	.word	0x000000d1
        /*0e44*/ 	.word	0x00000000
        /*0e48*/ 	.short	0x0101
        /*0e4a*/ 	.byte	0x3f
	.zero		1


	//   ....[49]....
        /*0e4c*/ 	.word	0x0000ef80
        /*0e50*/ 	.word	0x000000c6
        /*0e54*/ 	.word	0x00028c30
        /*0e58*/ 	.short	0x010a
        /*0e5a*/ 	.byte	0x3f
	.zero		1


	//   ....[50]....
        /*0e5c*/ 	.word	0x0000eff0
        /*0e60*/ 	.word	0x000000c6
        /*0e64*/ 	.word	0x00028c30
        /*0e68*/ 	.short	0x010a
        /*0e6a*/ 	.byte	0x3f
	.zero		1


	//   ....[51]....
        /*0e6c*/ 	.word	0x0000fa70
        /*0e70*/ 	.word	0x0000000f
        /*0e74*/ 	.word	0x00000000
        /*0e78*/ 	.short	0x0101
        /*0e7a*/ 	.byte	0x3f
	.zero		1


	//   ....[52]....
        /*0e7c*/ 	.word	0x00010960
        /*0e80*/ 	.word	0x000000c6
        /*0e84*/ 	.word	0x00028c50
        /*0e88*/ 	.short	0x010a
        /*0e8a*/ 	.byte	0x3f
	.zero		1


	//   ....[53]....
        /*0e8c*/ 	.word	0x000109b0
        /*0e90*/ 	.word	0x000000c6
        /*0e94*/ 	.word	0x00028c50
        /*0e98*/ 	.short	0x010a
        /*0e9a*/ 	.byte	0x3f
	.zero		1


	//   ....[54]....
        /*0e9c*/ 	.word	0x00010cd0
        /*0ea0*/ 	.word	0x000000c6
        /*0ea4*/ 	.word	0x00000000
        /*0ea8*/ 	.short	0x0101
        /*0eaa*/ 	.byte	0x3f
	.zero		1


	//   ....[55]....
        /*0eac*/ 	.word	0x000135c0
        /*0eb0*/ 	.word	0x00000000
        /*0eb4*/ 	.word	0x00000000
        /*0eb8*/ 	.short	0x0101
        /*0eba*/ 	.byte	0x3f
	.zero		1


	//   ....[56]....
        /*0ebc*/ 	.word	0x000142a0
        /*0ec0*/ 	.word	0x00000008
        /*0ec4*/ 	.word	0x00000000
        /*0ec8*/ 	.short	0x0101
        /*0eca*/ 	.byte	0x3f
	.zero		1


	//   ....[57]....
        /*0ecc*/ 	.word	0x000183f0
        /*0ed0*/ 	.word	0x00000011
        /*0ed4*/ 	.word	0x00028c20
        /*0ed8*/ 	.short	0x010a
        /*0eda*/ 	.byte	0x3f
	.zero		1


	//   ....[58]....
        /*0edc*/ 	.word	0x00018480
        /*0ee0*/ 	.word	0x00000003
        /*0ee4*/ 	.word	0x00028ca0
        /*0ee8*/ 	.short	0x010a
        /*0eea*/ 	.byte	0x3f
	.zero		1


	//   ....[59]....
        /*0eec*/ 	.word	0x000186d0
        /*0ef0*/ 	.word	0x00000003
        /*0ef4*/ 	.word	0x00028cc0
        /*0ef8*/ 	.short	0x010a
        /*0efa*/ 	.byte	0x3f
	.zero		1


	//   ....[60]....
        /*0efc*/ 	.word	0x000190a0
        /*0f00*/ 	.word	0x00000009
        /*0f04*/ 	.word	0x00028ca0
        /*0f08*/ 	.short	0x010a
        /*0f0a*/ 	.byte	0x3f
	.zero		1


	//   ....[61]....
        /*0f0c*/ 	.word	0x000192e0
        /*0f10*/ 	.word	0x00000009
        /*0f14*/ 	.word	0x00028cc0
        /*0f18*/ 	.short	0x010a
        /*0f1a*/ 	.byte	0x3f
	.zero		1


	//   ....[62]....
        /*0f1c*/ 	.word	0x0001ab90
        /*0f20*/ 	.word	0x0000001e
        /*0f24*/ 	.word	0x00028c40
        /*0f28*/ 	.short	0x010a
        /*0f2a*/ 	.byte	0x3f
	.zero		1


	//   ....[63]....
        /*0f2c*/ 	.word	0x0001b040
        /*0f30*/ 	.word	0x0000001e
        /*0f34*/ 	.word	0x00028c30
        /*0f38*/ 	.short	0x0107
        /*0f3a*/ 	.byte	0x3f
	.zero		1


	//   ....[64]....
        /*0f3c*/ 	.word	0x0001b110
        /*0f40*/ 	.word	0x0000001e
        /*0f44*/ 	.word	0x00028c30
        /*0f48*/ 	.short	0x0101
        /*0f4a*/ 	.byte	0x3f
	.zero		1


	//   ....[65]....
        /*0f4c*/ 	.word	0x0001b9f0
        /*0f50*/ 	.word	0x00000011
        /*0f54*/ 	.word	0x00028c00
        /*0f58*/ 	.short	0x0107
        /*0f5a*/ 	.byte	0x3f
	.zero		1


	//   ....[66]....
        /*0f5c*/ 	.word	0x0001bae0
        /*0f60*/ 	.word	0x00000011
        /*0f64*/ 	.word	0x00028c00
        /*0f68*/ 	.short	0x0101
        /*0f6a*/ 	.byte	0x3f
	.zero		1


	//   ....[67]....
        /*0f6c*/ 	.word	0x0001bb00
        /*0f70*/ 	.word	0x00000011
        /*0f74*/ 	.word	0x00028c20
        /*0f78*/ 	.short	0x010a
        /*0f7a*/ 	.byte	0x3f
	.zero		1


	//   ....[68]....
        /*0f7c*/ 	.word	0x0001bb90
        /*0f80*/ 	.word	0x0000001e
        /*0f84*/ 	.word	0x00028c60
        /*0f88*/ 	.short	0x010a
        /*0f8a*/ 	.byte	0x3f
	.zero		1


	//   ....[69]....
        /*0f8c*/ 	.word	0x0001c4a0
        /*0f90*/ 	.word	0x0000001e
        /*0f94*/ 	.word	0x00028c50
        /*0f98*/ 	.short	0x0107
        /*0f9a*/ 	.byte	0x3f
	.zero		1


	//   ....[70]....
        /*0f9c*/ 	.word	0x0001c570
        /*0fa0*/ 	.word	0x0000001e
        /*0fa4*/ 	.word	0x00028c50
        /*0fa8*/ 	.short	0x0101
        /*0faa*/ 	.byte	0x3f
	.zero		1


	//   ....[71]....
        /*0fac*/ 	.word	0x0001c900
        /*0fb0*/ 	.word	0x00000006
        /*0fb4*/ 	.word	0x00028c40
        /*0fb8*/ 	.short	0x010a
        /*0fba*/ 	.byte	0x3f
	.zero		1


	//   ....[72]....
        /*0fbc*/ 	.word	0x0001cc20
        /*0fc0*/ 	.word	0x00000006
        /*0fc4*/ 	.word	0x00028c30
        /*0fc8*/ 	.short	0x0107
        /*0fca*/ 	.byte	0x3f
	.zero		1


	//   ....[73]....
        /*0fcc*/ 	.word	0x0001cce0
        /*0fd0*/ 	.word	0x00000006
        /*0fd4*/ 	.word	0x00028c30
        /*0fd8*/ 	.short	0x0101
        /*0fda*/ 	.byte	0x3f
	.zero		1


	//   ....[74]....
        /*0fdc*/ 	.word	0x0001cd10
        /*0fe0*/ 	.word	0x00000006
        /*0fe4*/ 	.word	0x00028c60
        /*0fe8*/ 	.short	0x010a
        /*0fea*/ 	.byte	0x3f
	.zero		1


	//   ....[75]....
        /*0fec*/ 	.word	0x0001d3c0
        /*0ff0*/ 	.word	0x00000006
        /*0ff4*/ 	.word	0x00028c50
        /*0ff8*/ 	.short	0x0107
        /*0ffa*/ 	.byte	0x3f
	.zero		1


	//   ....[76]....
        /*0ffc*/ 	.word	0x0001d480
        /*1000*/ 	.word	0x00000006
        /*1004*/ 	.word	0x00028c50
        /*1008*/ 	.short	0x0101
        /*100a*/ 	.byte	0x3f
	.zero		1


	//   ....[77]....
        /*100c*/ 	.word	0x0001e710
        /*1010*/ 	.word	0x00000007
        /*1014*/ 	.word	0x00028c20
        /*1018*/ 	.short	0x010a
        /*101a*/ 	.byte	0x3f
	.zero		1


	//   ....[78]....
        /*101c*/ 	.word	0x0001e880
        /*1020*/ 	.word	0x00000005
        /*1024*/ 	.word	0x00028c40
        /*1028*/ 	.short	0x010a
        /*102a*/ 	.byte	0x3f
	.zero		1


	//   ....[79]....
        /*102c*/ 	.word	0x0001e920
        /*1030*/ 	.word	0x00000003
        /*1034*/ 	.word	0x00028c40
        /*1038*/ 	.short	0x010a
        /*103a*/ 	.byte	0x3f
	.zero		1


	//   ....[80]....
        /*103c*/ 	.word	0x0001e960
        /*1040*/ 	.word	0x00000005
        /*1044*/ 	.word	0x00028c60
        /*1048*/ 	.short	0x010a
        /*104a*/ 	.byte	0x3f
	.zero		1


	//   ....[81]....
        /*104c*/ 	.word	0x0001e9a0
        /*1050*/ 	.word	0x00000003
        /*1054*/ 	.word	0x00028c60
        /*1058*/ 	.short	0x010a
        /*105a*/ 	.byte	0x3f
	.zero		1


	//   ....[82]....
        /*105c*/ 	.word	0x0001ea00
        /*1060*/ 	.word	0x0000003c
        /*1064*/ 	.word	0x00028c90
        /*1068*/ 	.short	0x010a
        /*106a*/ 	.byte	0x3f
	.zero		1


	//   ....[83]....
        /*106c*/ 	.word	0x0001eb80
        /*1070*/ 	.word	0x0000003c
        /*1074*/ 	.word	0x00028c90
        /*1078*/ 	.short	0x010a
        /*107a*/ 	.byte	0x3f
	.zero		1


	//   ....[84]....
        /*107c*/ 	.word	0x0001ed00
        /*1080*/ 	.word	0x0000003c
        /*1084*/ 	.word	0x00028c90
        /*1088*/ 	.short	0x010a
        /*108a*/ 	.byte	0x3f
	.zero		1


	//   ....[85]....
        /*108c*/ 	.word	0x0001ee60
        /*1090*/ 	.word	0x0000003c
        /*1094*/ 	.word	0x00028cb0
        /*1098*/ 	.short	0x010a
        /*109a*/ 	.byte	0x3f
	.zero		1


	//   ....[86]....
        /*109c*/ 	.word	0x0001eeb0
        /*10a0*/ 	.word	0x0000000c
        /*10a4*/ 	.word	0x00028c50
        /*10a8*/ 	.short	0x010a
        /*10aa*/ 	.byte	0x3f
	.zero		1


	//   ....[87]....
        /*10ac*/ 	.word	0x0001ef00
        /*10b0*/ 	.word	0x00000015
        /*10b4*/ 	.word	0x00028c50
        /*10b8*/ 	.short	0x010a
        /*10ba*/ 	.byte	0x3f
	.zero		1


	//   ....[88]....
        /*10bc*/ 	.word	0x0001f2f0
        /*10c0*/ 	.word	0x00000002
        /*10c4*/ 	.word	0x00028c00
        /*10c8*/ 	.short	0x010a
        /*10ca*/ 	.byte	0x3f
	.zero		1


	//   ....[89]....
        /*10cc*/ 	.word	0x0001f8c0
        /*10d0*/ 	.word	0x00000002
        /*10d4*/ 	.word	0x00028c00
        /*10d8*/ 	.short	0x010a
        /*10da*/ 	.byte	0x3f
	.zero		1


	//   ....[90]....
        /*10dc*/ 	.word	0x0001f910
        /*10e0*/ 	.word	0x00000014
        /*10e4*/ 	.word	0x00028c30
        /*10e8*/ 	.short	0x010a
        /*10ea*/ 	.byte	0x3f
	.zero		1


	//   ....[91]....
        /*10ec*/ 	.word	0x0001f960
        /*10f0*/ 	.word	0x00000014
        /*10f4*/ 	.word	0x00028c50
        /*10f8*/ 	.short	0x010a
        /*10fa*/ 	.byte	0x3f
	.zero		1


	//   ....[92]....
        /*10fc*/ 	.word	0x0001f9b0
        /*1100*/ 	.word	0x000000d1
        /*1104*/ 	.word	0x00028c30
        /*1108*/ 	.short	0x010a
        /*110a*/ 	.byte	0x3f
	.zero		1


	//   ....[93]....
        /*110c*/ 	.word	0x0001fa00
        /*1110*/ 	.word	0x000000d1
        /*1114*/ 	.word	0x00028c50
        /*1118*/ 	.short	0x010a
        /*111a*/ 	.byte	0x3f
	.zero		1


	//   ....[94]....
        /*111c*/ 	.word	0x0001fa50
        /*1120*/ 	.word	0x000000c6
        /*1124*/ 	.word	0x00028c30
        /*1128*/ 	.short	0x010a
        /*112a*/ 	.byte	0x3f
	.zero		1


	//   ....[95]....
        /*112c*/ 	.word	0x0001faa0
        /*1130*/ 	.word	0x000000c6
        /*1134*/ 	.word	0x00028c50
        /*1138*/ 	.short	0x010a
        /*113a*/ 	.byte	0x3f
	.zero		1


	//   ....[96]....
        /*113c*/ 	.word	0x0001fc40
        /*1140*/ 	.word	0x00000011
        /*1144*/ 	.word	0x00028c20
        /*1148*/ 	.short	0x010a
        /*114a*/ 	.byte	0x3f
	.zero		1


	//   ....[97]....
        /*114c*/ 	.word	0x0001fc90
        /*1150*/ 	.word	0x00000003
        /*1154*/ 	.word	0x00028ca0
        /*1158*/ 	.short	0x010a
        /*115a*/ 	.byte	0x3f
	.zero		1


	//   ....[98]....
        /*115c*/ 	.word	0x0001fce0
        /*1160*/ 	.word	0x00000003
        /*1164*/ 	.word	0x00028cc0
        /*1168*/ 	.short	0x010a
        /*116a*/ 	.byte	0x3f
	.zero		1


	//   ....[99]....
        /*116c*/ 	.word	0x0001fd30
        /*1170*/ 	.word	0x00000009
        /*1174*/ 	.word	0x00028ca0
        /*1178*/ 	.short	0x010a
        /*117a*/ 	.byte	0x3f
	.zero		1


	//   ....[100]....
        /*117c*/ 	.word	0x0001fd80
        /*1180*/ 	.word	0x00000009
        /*1184*/ 	.word	0x00028cc0
        /*1188*/ 	.short	0x010a
        /*118a*/ 	.byte	0x3f
	.zero		1


	//   ....[101]....
        /*118c*/ 	.word	0x0001fea0
        /*1190*/ 	.word	0x0000001e
        /*1194*/ 	.word	0x00028c40
        /*1198*/ 	.short	0x010a
        /*119a*/ 	.byte	0x3f
	.zero		1


	//   ....[102]....
        /*119c*/ 	.word	0x00020940
        /*11a0*/ 	.word	0x00000011
        /*11a4*/ 	.word	0x00028c20
        /*11a8*/ 	.short	0x010a
        /*11aa*/ 	.byte	0x3f
	.zero		1


	//   ....[103]....
        /*11ac*/ 	.word	0x00020990
        /*11b0*/ 	.word	0x0000001e
        /*11b4*/ 	.word	0x00028c60
        /*11b8*/ 	.short	0x010a
        /*11ba*/ 	.byte	0x3f
	.zero		1


	//   ....[104]....
        /*11bc*/ 	.word	0x00021290
        /*11c0*/ 	.word	0x00000006
        /*11c4*/ 	.word	0x00028c40
        /*11c8*/ 	.short	0x010a
        /*11ca*/ 	.byte	0x3f
	.zero		1


	//   ....[105]....
        /*11cc*/ 	.word	0x00021750
        /*11d0*/ 	.word	0x00000006
        /*11d4*/ 	.word	0x00028c60
        /*11d8*/ 	.short	0x010a
        /*11da*/ 	.byte	0x3f
	.zero		1


	//   ....[106]....
        /*11dc*/ 	.word	0x000228f0
        /*11e0*/ 	.word	0x00000007
        /*11e4*/ 	.word	0x00028c20
        /*11e8*/ 	.short	0x010a
        /*11ea*/ 	.byte	0x3f
	.zero		1


	//   ....[107]....
        /*11ec*/ 	.word	0x00022a90
        /*11f0*/ 	.word	0x00000005
        /*11f4*/ 	.word	0x00028c40
        /*11f8*/ 	.short	0x010a
        /*11fa*/ 	.byte	0x3f
	.zero		1


	//   ....[108]....
        /*11fc*/ 	.word	0x00022ae0
        /*1200*/ 	.word	0x00000003
        /*1204*/ 	.word	0x00028c40
        /*1208*/ 	.short	0x010a
        /*120a*/ 	.byte	0x3f
	.zero		1


	//   ....[109]....
        /*120c*/ 	.word	0x00022b30
        /*1210*/ 	.word	0x00000005
        /*1214*/ 	.word	0x00028c60
        /*1218*/ 	.short	0x010a
        /*121a*/ 	.byte	0x3f
	.zero		1


	//----- nvinfo : EIATTR_NUM_MBARRIERS
	.align		4
.L_582:
        /*121c*/ 	.byte	0x03, 0x38
        /*121e*/ 	.short	0x0016


	//----- nvinfo : EIATTR_EXIT_INSTR_OFFSETS
	.align		4
        /*1220*/ 	.byte	0x04, 0x1c
        /*1222*/ 	.short	(.L_584 - .L_583)


	//   ....[0]....
.L_583:
        /*1224*/ 	.word	0x0001e9f0


	//----- nvinfo : EIATTR_MAX_THREADS
	.align		4
.L_584:
        /*1228*/ 	.byte	0x04, 0x05
        /*122a*/ 	.short	(.L_586 - .L_585)
.L_585:
        /*122c*/ 	.word	0x00000180
        /*1230*/ 	.word	0x00000001
        /*1234*/ 	.word	0x00000001


	//----- nvinfo : EIATTR_CRS_STACK_SIZE
	.align		4
.L_586:
        /*1238*/ 	.byte	0x04, 0x1e
        /*123a*/ 	.short	(.L_588 - .L_587)
.L_587:
        /*123c*/ 	.word	0x00000000


	//----- nvinfo : EIATTR_CBANK_PARAM_SIZE
	.align		4
.L_588:
        /*1240*/ 	.byte	0x03, 0x19
        /*1242*/ 	.short	0x0af0


	//----- nvinfo : EIATTR_PARAM_CBANK
	.align		4
        /*1244*/ 	.byte	0x04, 0x0a
        /*1246*/ 	.short	(.L_590 - .L_589)
	.align		4
.L_589:
        /*1248*/ 	.word	index@(.nv.constant0._ZN7cutlass13device_kernelIN5flash11enable_sm90INS1_16FlashAttnFwdSm90INS1_25CollectiveMainloopFwdSm90ILi2EN4cute5tupleIJNS5_1CILi1EEES8_S8_EEENS6_IJNS7_ILi64EEESA_SA_EEELi512ENS_10bfloat16_tEfNS_4arch4Sm90ELb1ELb0ELb1ELb1ELb1ELb1ELb0ELb0ELb0ELb1ELb1ELb0EEENS1_21CollectiveEpilogueFwdINS6_IJSA_NS7_ILi512EEESA_EEES9_SC_SE_Li256ELb1ELb1ELb1ELb0EEENS1_36VarlenDynamicPersistentTileSchedulerILi64ELi64ELi256ELi128ELb1ELb1ELb1ELb1ELb1ELb1EEEEEEEEEvNT_6ParamsE)
        /*124c*/ 	.short	0x0210
        /*124e*/ 	.short	0x0af0


	//----- nvinfo : EIATTR_SW_WAR
	.align		4
.L_590:
        /*1250*/ 	.byte	0x04, 0x36
        /*1252*/ 	.short	(.L_592 - .L_591)
.L_591:
        /*1254*/ 	.word	0x00000008
.L_592:


//--------------------- .nv.info._ZN7cutlass13device_kernelIN5flash11enable_sm90INS1_16FlashAttnFwdSm90INS1_25CollectiveMainloopFwdSm90ILi2EN4cute5tupleIJNS5_1CILi1EEES8_S8_EEENS6_IJNS7_ILi64EEESA_SA_EEELi512ENS_10bfloat16_tEfNS_4arch4Sm90ELb1ELb0ELb1ELb1ELb1ELb0ELb1ELb0ELb0ELb1ELb1ELb0EEENS1_21CollectiveEpilogueFwdINS6_IJSA_NS7_ILi512EEESA_EEES9_SC_SE_Li256ELb1ELb1ELb1ELb0EEENS1_36VarlenDynamicPersistentTileSchedulerILi64ELi64ELi256ELi128ELb1ELb1ELb1ELb1ELb1ELb1EEEEEEEEEvNT_6ParamsE --------------------------
	.section	.nv.info._ZN7cutlass13device_kernelIN5flash11enable_sm90INS1_16FlashAttnFwdSm90INS1_25CollectiveMainloopFwdSm90ILi2EN4cute5tupleIJNS5_1CILi1EEES8_S8_EEENS6_IJNS7_ILi64EEESA_SA_EEELi512ENS_10bfloat16_tEfNS_4arch4Sm90ELb1ELb0ELb1ELb1ELb1ELb0ELb1ELb0ELb0ELb1ELb1ELb0EEENS1_21CollectiveEpilogueFwdINS6_IJSA_NS7_ILi512EEESA_EEES9_SC_SE_Li256ELb1ELb1ELb1ELb0EEENS1_36VarlenDynamicPersistentTileSchedulerILi64ELi64ELi256ELi128ELb1ELb1ELb1ELb1ELb1ELb1EEEEEEEEEvNT_6ParamsE,"",@"SHT_CUDA_INFO"
	.sectionflags	@""
	.align	4


	//----- nvinfo : EIATTR_CUDA_API_VERSION
	.align		4
        /*0000*/ 	.byte	0x04, 0x37
        /*0002*/ 	.short	(.L_594 - .L_593)
.L_593:
        /*0004*/ 	.word	0x00000082


	//----- nvinfo : EIATTR_KPARAM_INFO
	.align		4
.L_594:
        /*0008*/ 	.byte	0x04, 0x17
        /*000a*/ 	.short	(.L_596 - .L_595)
.L_595:
        /*000c*/ 	.word	0x00000000
        /*0010*/ 	.short	0x0000
        /*0012*/ 	.short	0x0070
        /*0014*/ 	.byte	0x00, 0xf0, 0x01, 0x2e


	//----- nvinfo : EIATTR_SPARSE_MMA_MASK
	.align		4
.L_596:
        /*0018*/ 	.byte	0x03, 0x50
        /*001a*/ 	.short	0x0000


	//----- nvinfo : EIATTR_MAXREG_COUNT
	.align		4
        /*001c*/ 	.byte	0x03, 0x1b
        /*001e*/ 	.short	0x00a8


	//----- nvinfo : EIATTR_NUM_BARRIERS
	.align		4
        /*0020*/ 	.byte	0x02, 0x4c
        /*0022*/ 	.byte	0x10
	.zero		1


	//----- nvinfo : EIATTR_EXTERNS
	.align		4
        /*0024*/ 	.byte	0x04, 0x0f
        /*0026*/ 	.short	(.L_598 - .L_597)


	//   ....[0]....
	.align		4
.L_597:
        /*0028*/ 	.word	index@(__assertfail)


	//----- nvinfo : EIATTR_ANNOTATIONS
	.align		4
.L_598:
        /*002c*/ 	.byte	0x04, 0x55
        /*002e*/ 	.short	(.L_600 - .L_599)


	//   ....[0]....
.L_599:
        /* <DEDUP_REMOVED lines=21> */


	//----- nvinfo : EIATTR_MERCURY_ISA_VERSION
	.align		4
.L_600:
        /*0170*/ 	.byte	0x03, 0x5f
        /*0172*/ 	.short	0x0101


	//----- nvinfo : EIATTR_UNUSED_LOAD_BYTE_OFFSET
	.align		4
        /*0174*/ 	.byte	0x04, 0x44
        /*0176*/ 	.short	(.L_602 - .L_601)


	//   ....[0]....
.L_601:
        /*0178*/ 	.word	0x00000960
        /*017c*/ 	.word	0x0000fff0


	//   ....[1]....
        /*0180*/ 	.word	0x0000e5d0
        /*0184*/ 	.word	0x0000fff0


	//----- nvinfo : EIATTR_INT_WARP_WIDE_INSTR_OFFSETS
	.align		4
.L_602:
        /*0188*/ 	.byte	0x04, 0x31
        /*018a*/ 	.short	(.L_604 - .L_603)


	//   ....[0]....
.L_603:
        /*018c*/ 	.word	0x000000c0


	//   ....[1]....
        /*0190*/ 	.word	0x000000d0


	//   ....[2]....
        /*0194*/ 	.word	0x000000e0


	//   ....[3]....
        /*0198*/ 	.word	0x00000180


	//   ....[4]....
        /*019c*/ 	.word	0x00014850


	//   ....[5]....
        /*01a0*/ 	.word	0x000148e0


	//   ....[6]....
        /*01a4*/ 	.word	0x00018b70


	//   ....[7]....
        /*01a8*/ 	.word	0x00018c00


	//----- nvinfo : EIATTR_COOP_GROUP_MASK_REGIDS
	.align		4
.L_604:
        /*01ac*/ 	.byte	0x04, 0x29
        /*01ae*/ 	.short	(.L_606 - .L_605)


	//   ....[0]....
.L_605:
        /*01b0*/ 	.word	0xffffffff


	//   ....[1]....
        /*01b4*/ 	.word	0xffffffff


	//   ....[2]....
        /*01b8*/ 	.word	0xffffffff


	//   ....[3]....
        /*01bc*/ 	.word	0xffffffff


	//   ....[4]....
        /*01c0*/ 	.word	0xffffffff


	//   ....[5]....
        /*01c4*/ 	.word	0xffffffff


	//   ....[6]....
        /*01c8*/ 	.word	0xffffffff


	//   ....[7]....
        /*01cc*/ 	.word	0xffffffff


	//   ....[8]....
        /*01d0*/ 	.word	0xffffffff


	//   ....[9]....
        /*01d4*/ 	.word	0xffffffff


	//   ....[10]....
        /*01d8*/ 	.word	0xffffffff


	//   ....[11]....
        /*01dc*/ 	.word	0xffffffff


	//   ....[12]....
        /*01e0*/ 	.word	0xffffffff


	//   ....[13]....
        /*01e4*/ 	.word	0xffffffff


	//   ....[14]....
        /*01e8*/ 	.word	0xffffffff


	//   ....[15]....
        /*01ec*/ 	.word	0xffffffff


	//   ....[16]....
        /*01f0*/ 	.word	0xffffffff


	//   ....[17]....
        /*01f4*/ 	.word	0xffffffff


	//   ....[18]....
        /*01f8*/ 	.word	0xffffffff


	//   ....[19]....
        /*01fc*/ 	.word	0xffffffff


	//   ....[20]....
        /*0200*/ 	.word	0xffffffff


	//   ....[21]....
        /*0204*/ 	.word	0xffffffff


	//   ....[22]....
        /*0208*/ 	.word	0xffffffff


	//   ....[23]....
        /*020c*/ 	.word	0xffffffff


	//   ....[24]....
        /*0210*/ 	.word	0xffffffff


	//   ....[25]....
        /*0214*/ 	.word	0xffffffff


	//   ....[26]....
        /*0218*/ 	.word	0xffffffff


	//   ....[27]....
        /*021c*/ 	.word	0xffffffff


	//   ....[28]....
        /*0220*/ 	.word	0xffffffff


	//   ....[29]....
        /*0224*/ 	.word	0xffffffff


	//   ....[30]....
        /*0228*/ 	.word	0xffffffff


	//   ....[31]....
        /*022c*/ 	.word	0xffffffff


	//   ....[32]....
        /*0230*/ 	.word	0xffffffff


	//   ....[33]....
        /*0234*/ 	.word	0xffffffff


	//   ....[34]....
        /*0238*/ 	.word	0xffffffff


	//   ....[35]....
        /*023c*/ 	.word	0xffffffff


	//   ....[36]....
        /*0240*/ 	.word	0xffffffff


	//   ....[37]....
        /*0244*/ 	.word	0xffffffff


	//   ....[38]....
        /*0248*/ 	.word	0xffffffff


	//   ....[39]....
        /*024c*/ 	.word	0xffffffff


	//   ....[40]....
        /*0250*/ 	.word	0xffffffff


	//   ....[41]....
        /*0254*/ 	.word	0xffffffff


	//   ....[42]....
        /*0258*/ 	.word	0xffffffff


	//   ....[43]....
        /*025c*/ 	.word	0xffffffff


	//   ....[44]....
        /*0260*/ 	.word	0xffffffff


	//   ....[45]....
        /*0264*/ 	.word	0xffffffff


	//   ....[46]....
        /*0268*/ 	.word	0xffffffff


	//   ....[47]....
        /*026c*/ 	.word	0xffffffff


	//   ....[48]....
        /*0270*/ 	.word	0xffffffff


	//   ....[49]....
        /*0274*/ 	.word	0xffffffff


	//   ....[50]....
        /*0278*/ 	.word	0xffffffff


	//   ....[51]....
        /*027c*/ 	.word	0xffffffff


	//   ....[52]....
        /*0280*/ 	.word	0xffffffff


	//   ....[53]....
        /*0284*/ 	.word	0xffffffff


	//   ....[54]....
        /*0288*/ 	.word	0xffffffff


	//   ....[55]....
        /*028c*/ 	.word	0xffffffff


	//   ....[56]....
        /*0290*/ 	.word	0xffffffff


	//   ....[57]....
        /*0294*/ 	.word	0xffffffff


	//   ....[58]....
        /*0298*/ 	.word	0xffffffff


	//   ....[59]....
        /*029c*/ 	.word	0xffffffff


	//   ....[60]....
        /*02a0*/ 	.word	0xffffffff


	//   ....[61]....
        /*02a4*/ 	.word	0xffffffff


	//   ....[62]....
        /*02a8*/ 	.word	0xffffffff


	//   ....[63]....
        /*02ac*/ 	.word	0xffffffff


	//   ....[64]....
        /*02b0*/ 	.word	0xffffffff


	//   ....[65]....
        /*02b4*/ 	.word	0xffffffff


	//   ....[66]....
        /*02b8*/ 	.word	0xffffffff


	//   ....[67]....
        /*02bc*/ 	.word	0xffffffff


	//   ....[68]....
        /*02c0*/ 	.word	0xffffffff


	//   ....[69]....
        /*02c4*/ 	.word	0xffffffff


	//   ....[70]....
        /*02c8*/ 	.word	0xffffffff


	//   ....[71]....
        /*02cc*/ 	.word	0xffffffff


	//   ....[72]....
        /*02d0*/ 	.word	0xffffffff


	//   ....[73]....
        /*02d4*/ 	.word	0xffffffff


	//   ....[74]....
        /*02d8*/ 	.word	0xffffffff


	//   ....[75]....
        /*02dc*/ 	.word	0xffffffff


	//   ....[76]....
        /*02e0*/ 	.word	0xffffffff


	//   ....[77]....
        /*02e4*/ 	.word	0xffffffff


	//   ....[78]....
        /*02e8*/ 	.word	0xffffffff


	//   ....[79]....
        /*02ec*/ 	.word	0xffffffff


	//   ....[80]....
        /*02f0*/ 	.word	0xffffffff


	//   ....[81]....
        /*02f4*/ 	.word	0xffffffff


	//   ....[82]....
        /*02f8*/ 	.word	0xffffffff


	//   ....[83]....
        /*02fc*/ 	.word	0xffffffff


	//   ....[84]....
        /*0300*/ 	.word	0xffffffff


	//   ....[85]....
        /*0304*/ 	.word	0xffffffff


	//   ....[86]....
        /*0308*/ 	.word	0xffffffff


	//   ....[87]....
        /*030c*/ 	.word	0xffffffff


	//   ....[88]....
        /*0310*/ 	.word	0xffffffff


	//   ....[89]....
        /*0314*/ 	.word	0xffffffff


	//   ....[90]....
        /*0318*/ 	.word	0xffffffff


	//   ....[91]....
        /*031c*/ 	.word	0xffffffff


	//   ....[92]....
        /*0320*/ 	.word	0xffffffff


	//   ....[93]....
        /*0324*/ 	.word	0xffffffff


	//   ....[94]....
        /*0328*/ 	.word	0xffffffff


	//   ....[95]....
        /*032c*/ 	.word	0xffffffff


	//   ....[96]....
        /*0330*/ 	.word	0xffffffff


	//   ....[97]....
        /*0334*/ 	.word	0xffffffff


	//   ....[98]....
        /*0338*/ 	.word	0xffffffff


	//   ....[99]....
        /*033c*/ 	.word	0xffffffff


	//   ....[100]....
        /*0340*/ 	.word	0xffffffff


	//   ....[101]....
        /*0344*/ 	.word	0xffffffff


	//   ....[102]....
        /*0348*/ 	.word	0xffffffff


	//   ....[103]....
        /*034c*/ 	.word	0xffffffff


	//   ....[104]....
        /*0350*/ 	.word	0xffffffff


	//   ....[105]....
        /*0354*/ 	.word	0xffffffff


	//   ....[106]....
        /*0358*/ 	.word	0xffffffff


	//   ....[107]....
        /*035c*/ 	.word	0xffffffff


	//   ....[108]....
        /*0360*/ 	.word	0xffffffff


	//   ....[109]....
        /*0364*/ 	.word	0xffffffff


	//   ....[110]....
        /*0368*/ 	.word	0xffffffff


	//   ....[111]....
        /*036c*/ 	.word	0xffffffff


	//   ....[112]....
        /*0370*/ 	.word	0xffffffff


	//   ....[113]....
        /*0374*/ 	.word	0xffffffff


	//   ....[114]....
        /*0378*/ 	.word	0xffffffff


	//   ....[115]....
        /*037c*/ 	.word	0xffffffff


	//   ....[116]....
        /*0380*/ 	.word	0xffffffff


	//   ....[117]....
        /*0384*/ 	.word	0xffffffff


	//   ....[118]....
        /*0388*/ 	.word	0xffffffff


	//   ....[119]....
        /*038c*/ 	.word	0xffffffff


	//   ....[120]....
        /*0390*/ 	.word	0xffffffff


	//   ....[121]....
        /*0394*/ 	.word	0xffffffff


	//   ....[122]....
        /*0398*/ 	.word	0xffffffff


	//   ....[123]....
        /*039c*/ 	.word	0xffffffff


	//   ....[124]....
        /*03a0*/ 	.word	0xffffffff


	//   ....[125]....
        /*03a4*/ 	.word	0xffffffff


	//   ....[126]....
        /*03a8*/ 	.word	0xffffffff


	//   ....[127]....
        /*03ac*/ 	.word	0xffffffff


	//   ....[128]....
        /*03b0*/ 	.word	0xffffffff


	//   ....[129]....
        /*03b4*/ 	.word	0xffffffff


	//   ....[130]....
        /*03b8*/ 	.word	0xffffffff


	//   ....[131]....
        /*03bc*/ 	.word	0xffffffff


	//   ....[132]....
        /*03c0*/ 	.word	0xffffffff


	//   ....[133]....
        /*03c4*/ 	.word	0xffffffff


	//   ....[134]....
        /*03c8*/ 	.word	0xffffffff


	//   ....[135]....
        /*03cc*/ 	.word	0x0500000f


	//   ....[136]....
        /*03d0*/ 	.word	0x0500000f


	//   ....[137]....
        /*03d4*/ 	.word	0x0500000f


	//   ....[138]....
        /*03d8*/ 	.word	0x0500000f


	//   ....[139]....
        /*03dc*/ 	.word	0x0500000f


	//   ....[140]....
        /*03e0*/ 	.word	0x0500000f


	//   ....[141]....
        /*03e4*/ 	.word	0x0500000f


	//   ....[142]....
        /*03e8*/ 	.word	0x0500000f


	//   ....[143]....
        /*03ec*/ 	.word	0x0500000f


	//   ....[144]....
        /*03f0*/ 	.word	0x0500000f


	//   ....[145]....
        /*03f4*/ 	.word	0x0500000f


	//   ....[146]....
        /*03f8*/ 	.word	0x0500000f


	//   ....[147]....
        /*03fc*/ 	.word	0x0500000f


	//   ....[148]....
        /*0400*/ 	.word	0x0500000f


	//   ....[149]....
        /*0404*/ 	.word	0x0500000f


	//   ....[150]....
        /*0408*/ 	.word	0x0500000f


	//   ....[151]....
        /*040c*/ 	.word	0x0500000f


	//   ....[152]....
        /*0410*/ 	.word	0x0500000f


	//   ....[153]....
        /*0414*/ 	.word	0x0500000f


	//   ....[154]....
        /*0418*/ 	.word	0x0500000f


	//   ....[155]....
        /*041c*/ 	.word	0x0500000f


	//   ....[156]....
        /*0420*/ 	.word	0x0500000f


	//   ....[157]....
        /*0424*/ 	.word	0x0500000f


	//   ....[158]....
        /*0428*/ 	.word	0x0500000f


	//   ....[159]....
        /*042c*/ 	.word	0x0500000f


	//   ....[160]....
        /*0430*/ 	.word	0x0500000f


	//   ....[161]....
        /*0434*/ 	.word	0x0500000f


	//   ....[162]....
        /*0438*/ 	.word	0x0500000f


	//   ....[163]....
        /*043c*/ 	.word	0x0500000f


	//   ....[164]....
        /*0440*/ 	.word	0x0500000f


	//   ....[165]....
        /*0444*/ 	.word	0x0500000f


	//   ....[166]....
        /*0448*/ 	.word	0x0500000f


	//   ....[167]....
        /*044c*/ 	.word	0x0500000f


	//   ....[168]....
        /*0450*/ 	.word	0x0500000f


	//   ....[169]....
        /*0454*/ 	.word	0x0500000f


	//   ....[170]....
        /*0458*/ 	.word	0x0500000f


	//   ....[171]....
        /*045c*/ 	.word	0x0500000f


	//   ....[172]....
        /*0460*/ 	.word	0x0500000f


	//   ....[173]....
        /*0464*/ 	.word	0x0500000f


	//   ....[174]....
        /*0468*/ 	.word	0x0500000f


	//   ....[175]....
        /*046c*/ 	.word	0x0500000f


	//   ....[176]....
        /*0470*/ 	.word	0x0500000f


	//   ....[177]....
        /*0474*/ 	.word	0x0500000f


	//   ....[178]....
        /*0478*/ 	.word	0x0500000f


	//   ....[179]....
        /*047c*/ 	.word	0x0500000f


	//   ....[180]....
        /*0480*/ 	.word	0x0500000f


	//   ....[181]....
        /*0484*/ 	.word	0x0500000f


	//   ....[182]....
        /*0488*/ 	.word	0x0500000f


	//   ....[183]....
        /*048c*/ 	.word	0x0500000f


	//   ....[184]....
        /*0490*/ 	.word	0x0500000f


	//   ....[185]....
        /*0494*/ 	.word	0x0500000f


	//   ....[186]....
        /*0498*/ 	.word	0x0500000f


	//   ....[187]....
        /*049c*/ 	.word	0x0500000f


	//   ....[188]....
        /*04a0*/ 	.word	0x0500000f


	//   ....[189]....
        /*04a4*/ 	.word	0x0500000f


	//   ....[190]....
        /*04a8*/ 	.word	0x0500000f


	//   ....[191]....
        /*04ac*/ 	.word	0x0500000f


	//   ....[192]....
        /*04b0*/ 	.word	0x0500000f


	//   ....[193]....
        /*04b4*/ 	.word	0x0500000f


	//   ....[194]....
        /*04b8*/ 	.word	0x0500000f


	//   ....[195]....
        /*04bc*/ 	.word	0x0500000f


	//   ....[196]....
        /*04c0*/ 	.word	0x0500000f


	//   ....[197]....
        /*04c4*/ 	.word	0x0500000f


	//   ....[198]....
        /*04c8*/ 	.word	0x0500000f


	//   ....[199]....
        /*04cc*/ 	.word	0x0500000f


	//   ....[200]....
        /*04d0*/ 	.word	0x0500000f


	//   ....[201]....
        /*04d4*/ 	.word	0x0500000f


	//   ....[202]....
        /*04d8*/ 	.word	0x0500000f


	//----- nvinfo : EIATTR_COOP_GROUP_INSTR_OFFSETS
	.align		4
.L_606:
        /*04dc*/ 	.byte	0x04, 0x28
        /*04de*/ 	.short	(.L_608 - .L_607)


	//   ....[0]....
.L_607:
        /*04e0*/ 	.word	0x00000080


	//   ....[1]....
        /*04e4*/ 	.word	0x00000090


	//   ....[2]....
        /*04e8*/ 	.word	0x000002b0


	//   ....[3]....
        /*04ec*/ 	.word	0x00000410


	//   ....[4]....
        /*04f0*/ 	.word	0x00000530


	//   ....[5]....
        /*04f4*/ 	.word	0x00000690


	//   ....[6]....
        /*04f8*/ 	.word	0x00001fc0


	//   ....[7]....
        /*04fc*/ 	.word	0x00003fa0


	//   ....[8]....
        /*0500*/ 	.word	0x00004f70


	//   ....[9]....
        /*0504*/ 	.word	0x00005eb0


	//   ....[10]....
        /*0508*/ 	.word	0x00005ed0


	//   ....[11]....
        /*050c*/ 	.word	0x00006310


	//   ....[12]....
        /*0510*/ 	.word	0x000063e0


	//   ....[13]....
        /*0514*/ 	.word	0x00006800


	//   ....[14]....
        /*0518*/ 	.word	0x00006880


	//   ....[15]....
        /*051c*/ 	.word	0x00007080


	//   ....[16]....
        /*0520*/ 	.word	0x00007e10


	//   ....[17]....
        /*0524*/ 	.word	0x00008ca0


	//   ....[18]....
        /*0528*/ 	.word	0x00008cd0


	//   ....[19]....
        /*052c*/ 	.word	0x000092b0


	//   ....[20]....
        /*0530*/ 	.word	0x000092d0


	//   ....[21]....
        /*0534*/ 	.word	0x00009aa0


	//   ....[22]....
        /*0538*/ 	.word	0x00009c70


	//   ....[23]....
        /*053c*/ 	.word	0x0000a800


	//   ....[24]....
        /*0540*/ 	.word	0x0000b510


	//   ....[25]....
        /*0544*/ 	.word	0x0000c470


	//   ....[26]....
        /*0548*/ 	.word	0x0000c4a0


	//   ....[27]....
        /*054c*/ 	.word	0x0000cd90


	//   ....[28]....
        /*0550*/ 	.word	0x0000ce30


	//   ....[29]....
        /*0554*/ 	.word	0x0000d9f0


	//   ....[30]....
        /*0558*/ 	.word	0x0000dad0


	//   ....[31]....
        /*055c*/ 	.word	0x0000db30


	//   ....[32]....
        /*0560*/ 	.word	0x0000db50


	//   ....[33]....
        /*0564*/ 	.word	0x0000db80


	//   ....[34]....
        /*0568*/ 	.word	0x0000f350


	//   ....[35]....
        /*056c*/ 	.word	0x0000f6a0


	//   ....[36]....
        /*0570*/ 	.word	0x0000f6b0


	//   ....[37]....
        /*0574*/ 	.word	0x0000f6e0


	//   ....[38]....
        /*0578*/ 	.word	0x0000f6f0


	//   ....[39]....
        /*057c*/ 	.word	0x00010320


	//   ....[40]....
        /*0580*/ 	.word	0x00010360


	//   ....[41]....
        /*0584*/ 	.word	0x00010610


	//   ....[42]....
        /*0588*/ 	.word	0x00010630


	//   ....[43]....
        /*058c*/ 	.word	0x00010d70


	//   ....[44]....
        /*0590*/ 	.word	0x00010dc0


	//   ....[45]....
        /*0594*/ 	.word	0x00011680


	//   ....[46]....
        /*0598*/ 	.word	0x000116a0


	//   ....[47]....
        /*059c*/ 	.word	0x00012950


	//   ....[48]....
        /*05a0*/ 	.word	0x00012990


	//   ....[49]....
        /*05a4*/ 	.word	0x00012bd0


	//   ....[50]....
        /*05a8*/ 	.word	0x00012bf0


	//   ....[51]....
        /*05ac*/ 	.word	0x00012eb0


	//   ....[52]....
        /*05b0*/ 	.word	0x000130a0


	//   ....[53]....
        /*05b4*/ 	.word	0x000130d0


	//   ....[54]....
        /*05b8*/ 	.word	0x00013100


	//   ....[55]....
        /*05bc*/ 	.word	0x00013130


	//   ....[56]....
        /*05c0*/ 	.word	0x00013160


	//   ....[57]....
        /*05c4*/ 	.word	0x00013190


	//   ....[58]....
        /*05c8*/ 	.word	0x00013300


	//   ....[59]....
        /*05cc*/ 	.word	0x00013330


	//   ....[60]....
        /*05d0*/ 	.word	0x00013360


	//   ....[61]....
        /*05d4*/ 	.word	0x00013390


	//   ....[62]....
        /*05d8*/ 	.word	0x000133c0


	//   ....[63]....
        /*05dc*/ 	.word	0x000133f0


	//   ....[64]....
        /*05e0*/ 	.word	0x00013480


	//   ....[65]....
        /*05e4*/ 	.word	0x000134b0


	//   ....[66]....
        /*05e8*/ 	.word	0x000134c0


	//   ....[67]....
        /*05ec*/ 	.word	0x00013500


	//   ....[68]....
        /*05f0*/ 	.word	0x00015640


	//   ....[69]....
        /*05f4*/ 	.word	0x00015660


	//   ....[70]....
        /*05f8*/ 	.word	0x000156f0


	//   ....[71]....
        /*05fc*/ 	.word	0x00015710


	//   ....[72]....
        /*0600*/ 	.word	0x00015790


	//   ....[73]....
        /*0604*/ 	.word	0x000157b0


	//   ....[74]....
        /*0608*/ 	.word	0x000157c0


	//   ....[75]....
        /*060c*/ 	.word	0x000157d0


	//   ....[76]....
        /*0610*/ 	.word	0x00015f50


	//   ....[77]....
        /*0614*/ 	.word	0x00015f80


	//   ....[78]....
        /*0618*/ 	.word	0x00016040


	//   ....[79]....
        /*061c*/ 	.word	0x00016060


	//   ....[80]....
        /*0620*/ 	.word	0x00016100


	//   ....[81]....
        /*0624*/ 	.word	0x00016120


	//   ....[82]....
        /*0628*/ 	.word	0x00016130


	//   ....[83]....
        /*062c*/ 	.word	0x000161b0


	//   ....[84]....
        /*0630*/ 	.word	0x00016a10


	//   ....[85]....
        /*0634*/ 	.word	0x00016a30


	//   ....[86]....
        /*0638*/ 	.word	0x00016bd0


	//   ....[87]....
        /*063c*/ 	.word	0x00016c00


	//   ....[88]....
        /*0640*/ 	.word	0x00016d10


	//   ....[89]....
        /*0644*/ 	.word	0x00016d20


	//   ....[90]....
        /*0648*/ 	.word	0x00016d50


	//   ....[91]....
        /*064c*/ 	.word	0x00016d60


	//   ....[92]....
        /*0650*/ 	.word	0x00017370


	//   ....[93]....
        /*0654*/ 	.word	0x000173a0


	//   ....[94]....
        /*0658*/ 	.word	0x00017590


	//   ....[95]....
        /*065c*/ 	.word	0x000175d0


	//   ....[96]....
        /*0660*/ 	.word	0x000175e0


	//   ....[97]....
        /*0664*/ 	.word	0x000175f0


	//   ....[98]....
        /*0668*/ 	.word	0x00017740


	//   ....[99]....
        /*066c*/ 	.word	0x00017890


	//   ....[100]....
        /*0670*/ 	.word	0x000180a0


	//   ....[101]....
        /*0674*/ 	.word	0x000180c0


	//   ....[102]....
        /*0678*/ 	.word	0x00018110


	//   ....[103]....
        /*067c*/ 	.word	0x00018120


	//   ....[104]....
        /*0680*/ 	.word	0x00018160


	//   ....[105]....
        /*0684*/ 	.word	0x00018170


	//   ....[106]....
        /*0688*/ 	.word	0x00018180


	//   ....[107]....
        /*068c*/ 	.word	0x000181c0


	//   ....[108]....
        /*0690*/ 	.word	0x000184c0


	//   ....[109]....
        /*0694*/ 	.word	0x00018500


	//   ....[110]....
        /*0698*/ 	.word	0x00018520


	//   ....[111]....
        /*069c*/ 	.word	0x00018540


	//   ....[112]....
        /*06a0*/ 	.word	0x00018570


	//   ....[113]....
        /*06a4*/ 	.word	0x00018590


	//   ....[114]....
        /*06a8*/ 	.word	0x00018690


	//   ....[115]....
        /*06ac*/ 	.word	0x000187e0


	//   ....[116]....
        /*06b0*/ 	.word	0x00018e20


	//   ....[117]....
        /*06b4*/ 	.word	0x00018e50


	//   ....[118]....
        /*06b8*/ 	.word	0x00018eb0


	//   ....[119]....
        /*06bc*/ 	.word	0x00018ee0


	//   ....[120]....
        /*06c0*/ 	.word	0x00018f10


	//   ....[121]....
        /*06c4*/ 	.word	0x00018f40


	//   ....[122]....
        /*06c8*/ 	.word	0x00018f70


	//   ....[123]....
        /*06cc*/ 	.word	0x00018fa0


	//   ....[124]....
        /*06d0*/ 	.word	0x00019140


	//   ....[125]....
        /*06d4*/ 	.word	0x00019170


	//   ....[126]....
        /*06d8*/ 	.word	0x000191a0


	//   ....[127]....
        /*06dc*/ 	.word	0x000191d0


	//   ....[128]....
        /*06e0*/ 	.word	0x00019200


	//   ....[129]....
        /*06e4*/ 	.word	0x00019230


	//   ....[130]....
        /*06e8*/ 	.word	0x000192f0


	//   ....[131]....
        /*06ec*/ 	.word	0x00019310


	//   ....[132]....
        /*06f0*/ 	.word	0x00019330


	//   ....[133]....
        /*06f4*/ 	.word	0x00019390


	//   ....[134]....
        /*06f8*/ 	.word	0x00019db0


	//   ....[135]....
        /*06fc*/ 	.word	0x0001a340


	//   ....[136]....
        /*0700*/ 	.word	0x0001a430


	//   ....[137]....
        /*0704*/ 	.word	0x0001a4d0


	//   ....[138]....
        /*0708*/ 	.word	0x0001a530


	//   ....[139]....
        /*070c*/ 	.word	0x0001a620


	//   ....[140]....
        /*0710*/ 	.word	0x0001a690


	//   ....[141]....
        /*0714*/ 	.word	0x0001a780


	//   ....[142]....
        /*0718*/ 	.word	0x0001a7f0


	//   ....[143]....
        /*071c*/ 	.word	0x0001a890


	//   ....[144]....
        /*0720*/ 	.word	0x0001a990


	//   ....[145]....
        /*0724*/ 	.word	0x0001aa20


	//   ....[146]....
        /*0728*/ 	.word	0x0001aa80


	//   ....[147]....
        /*072c*/ 	.word	0x0001ab70


	//   ....[148]....
        /*0730*/ 	.word	0x0001abf0


	//   ....[149]....
        /*0734*/ 	.word	0x0001acf0


	//   ....[150]....
        /*0738*/ 	.word	0x0001ad60


	//   ....[151]....
        /*073c*/ 	.word	0x0001ae40


	//   ....[152]....
        /*0740*/ 	.word	0x0001b150


	//   ....[153]....
        /*0744*/ 	.word	0x0001b210


	//   ....[154]....
        /*0748*/ 	.word	0x0001b480


	//   ....[155]....
        /*074c*/ 	.word	0x0001b4d0


	//   ....[156]....
        /*0750*/ 	.word	0x0001b6e0


	//   ....[157]....
        /*0754*/ 	.word	0x0001b730


	//   ....[158]....
        /*0758*/ 	.word	0x0001b8e0


	//   ....[159]....
        /*075c*/ 	.word	0x0001b930


	//   ....[160]....
        /*0760*/ 	.word	0x0001ba70


	//   ....[161]....
        /*0764*/ 	.word	0x0001bb70


	//   ....[162]....
        /*0768*/ 	.word	0x0001bde0


	//   ....[163]....
        /*076c*/ 	.word	0x0001be30


	//   ....[164]....
        /*0770*/ 	.word	0x0001c000


	//   ....[165]....
        /*0774*/ 	.word	0x0001c050


	//   ....[166]....
        /*0778*/ 	.word	0x0001c220


	//   ....[167]....
        /*077c*/ 	.word	0x0001c270


	//   ....[168]....
        /*0780*/ 	.word	0x0001c360


	//   ....[169]....
        /*0784*/ 	.word	0x0001c400


	//   ....[170]....
        /*0788*/ 	.word	0x0001c460


	//   ....[171]....
        /*078c*/ 	.word	0x0001c510


	//   ....[172]....
        /*0790*/ 	.word	0x0001c570


	//   ....[173]....
        /*0794*/ 	.word	0x0001c620


	//   ....[174]....
        /*0798*/ 	.word	0x0001c680


	//   ....[175]....
        /*079c*/ 	.word	0x0001c730


	//   ....[176]....
        /*07a0*/ 	.word	0x0001c820


	//   ....[177]....
        /*07a4*/ 	.word	0x0001c900


	//   ....[178]....
        /*07a8*/ 	.word	0x0001ca10


	//   ....[179]....
        /*07ac*/ 	.word	0x0001cb10


	//   ....[180]....
        /*07b0*/ 	.word	0x0001cc40


	//   ....[181]....
        /*07b4*/ 	.word	0x0001cd20


	//   ....[182]....
        /*07b8*/ 	.word	0x0001ce20


	//   ....[183]....
        /*07bc*/ 	.word	0x0001cf00


	//   ....[184]....
        /*07c0*/ 	.word	0x0001cf90


	//   ....[185]....
        /*07c4*/ 	.word	0x0001d030


	//   ....[186]....
        /*07c8*/ 	.word	0x0001d1a0


	//   ....[187]....
        /*07cc*/ 	.word	0x0001d210


	//   ....[188]....
        /*07d0*/ 	.word	0x0001d280


	//   ....[189]....
        /*07d4*/ 	.word	0x0001d2f0


	//   ....[190]....
        /*07d8*/ 	.word	0x0001d360


	//   ....[191]....
        /*07dc*/ 	.word	0x0001d3e0


	//   ....[192]....
        /*07e0*/ 	.word	0x0001d460


	//   ....[193]....
        /*07e4*/ 	.word	0x0001d4f0


	//   ....[194]....
        /*07e8*/ 	.word	0x0001d560


	//   ....[195]....
        /*07ec*/ 	.word	0x0001d5d0


	//   ....[196]....
        /*07f0*/ 	.word	0x0001d640


	//   ....[197]....
        /*07f4*/ 	.word	0x0001d6c0


	//   ....[198]....
        /*07f8*/ 	.word	0x0001d730


	//   ....[199]....
        /*07fc*/ 	.word	0x0001d7c0


	//   ....[200]....
        /*0800*/ 	.word	0x0001d820


	//   ....[201]....
        /*0804*/ 	.word	0x0001d8b0


	//   ....[202]....
        /*0808*/ 	.word	0x0001d9e0


	//----- nvinfo : EIATTR_REG_RECONFIG
	.align		4
.L_608:
        /*080c*/ 	.byte	0x01, 0x54
	.zero		2


	//----- nvinfo : EIATTR_SYSCALL_OFFSETS
	.align		4
        /*0810*/ 	.byte	0x04, 0x46
        /*0812*/ 	.short	(.L_610 - .L_609)


	//   ....[0]....
.L_609:
        /*0814*/ 	.word	0x00004150


	//   ....[1]....
        /*0818*/ 	.word	0x00014a40


	//   ....[2]....
        /*081c*/ 	.word	0x00014b90


	//   ....[3]....
        /*0820*/ 	.word	0x00014c80


	//   ....[4]....
        /*0824*/ 	.word	0x00015b70


	//   ....[5]....
        /*0828*/ 	.word	0x00016430


	//----- nvinfo : EIATTR_MBARRIER_INSTR_OFFSETS
	.align		4
.L_610:
        /*082c*/ 	.byte	0x04, 0x39
        /*082e*/ 	.short	(.L_612 - .L_611)


	//   ....[0]....
.L_611:
        /*0830*/ 	.word	0x00000190
        /*0834*/ 	.word	0x000000ff
        /*0838*/ 	.word	0x00038800
        /*083c*/ 	.short	0x0100
        /*083e*/ 	.byte	0x08
	.zero		1


	//   ....[1]....
        /*0840*/ 	.word	0x000001a0
        /*0844*/ 	.word	0x000000ff
        /*0848*/ 	.word	0x00038810
        /*084c*/ 	.short	0x0100
        /*084e*/ 	.byte	0x08
	.zero		1


	//   ....[2]....
        /*0850*/ 	.word	0x000001b0
        /*0854*/ 	.word	0x000000ff
        /*0858*/ 	.word	0x00038820
        /*085c*/ 	.short	0x0100
        /*085e*/ 	.byte	0x08
	.zero		1


	//   ....[3]....
        /*0860*/ 	.word	0x00000260
        /*0864*/ 	.word	0x000000ff
        /*0868*/ 	.word	0x00038830
        /*086c*/ 	.short	0x0100
        /*086e*/ 	.byte	0x06
	.zero		1


	//   ....[4]....
        /*0870*/ 	.word	0x00000270
        /*0874*/ 	.word	0x000000ff
        /*0878*/ 	.word	0x00038840
        /*087c*/ 	.short	0x0100
        /*087e*/ 	.byte	0x06
	.zero		1


	//   ....[5]....
        /*0880*/ 	.word	0x00000280
        /*0884*/ 	.word	0x000000ff
        /*0888*/ 	.word	0x00038838
        /*088c*/ 	.short	0x0100
        /*088e*/ 	.byte	0x06
	.zero		1


	//   ....[6]....
        /*0890*/ 	.word	0x00000290
        /*0894*/ 	.word	0x000000ff
        /*0898*/ 	.word	0x00038848
        /*089c*/ 	.short	0x0100
        /*089e*/ 	.byte	0x06
	.zero		1


	//   ....[7]....
        /*08a0*/ 	.word	0x000003c0
        /*08a4*/ 	.word	0x000000ff
        /*08a8*/ 	.word	0x00038850
        /*08ac*/ 	.short	0x0100
        /*08ae*/ 	.byte	0x08
	.zero		1


	//   ....[8]....
        /*08b0*/ 	.word	0x000003d0
        /*08b4*/ 	.word	0x000000ff
        /*08b8*/ 	.word	0x00038860
        /*08bc*/ 	.short	0x0100
        /*08be*/ 	.byte	0x08
	.zero		1


	//   ....[9]....
        /*08c0*/ 	.word	0x000003e0
        /*08c4*/ 	.word	0x000000ff
        /*08c8*/ 	.word	0x00038858
        /*08cc*/ 	.short	0x0100
        /*08ce*/ 	.byte	0x08
	.zero		1


	//   ....[10]....
        /*08d0*/ 	.word	0x000003f0
        /*08d4*/ 	.word	0x000000ff
        /*08d8*/ 	.word	0x00038868
        /*08dc*/ 	.short	0x0100
        /*08de*/ 	.byte	0x08
	.zero		1


	//   ....[11]....
        /*08e0*/ 	.word	0x000004e0
        /*08e4*/ 	.word	0x000000ff
        /*08e8*/ 	.word	0x00038870
        /*08ec*/ 	.short	0x0100
        /*08ee*/ 	.byte	0x06
	.zero		1


	//   ....[12]....
        /*08f0*/ 	.word	0x000004f0
        /*08f4*/ 	.word	0x000000ff
        /*08f8*/ 	.word	0x00038880
        /*08fc*/ 	.short	0x0100
        /*08fe*/ 	.byte	0x06
	.zero		1


	//   ....[13]....
        /*0900*/ 	.word	0x00000500
        /*0904*/ 	.word	0x000000ff
        /*0908*/ 	.word	0x00038878
        /*090c*/ 	.short	0x0100
        /*090e*/ 	.byte	0x06
	.zero		1


	//   ....[14]....
        /*0910*/ 	.word	0x00000510
        /*0914*/ 	.word	0x000000ff
        /*0918*/ 	.word	0x00038888
        /*091c*/ 	.short	0x0100
        /*091e*/ 	.byte	0x06
	.zero		1


	//   ....[15]....
        /*0920*/ 	.word	0x00000640
        /*0924*/ 	.word	0x000000ff
        /*0928*/ 	.word	0x00038890
        /*092c*/ 	.short	0x0100
        /*092e*/ 	.byte	0x08
	.zero		1


	//   ....[16]....
        /*0930*/ 	.word	0x00000650
        /*0934*/ 	.word	0x000000ff
        /*0938*/ 	.word	0x000388a0
        /*093c*/ 	.short	0x0100
        /*093e*/ 	.byte	0x08
	.zero		1


	//   ....[17]....
        /*0940*/ 	.word	0x00000660
        /*0944*/ 	.word	0x000000ff
        /*0948*/ 	.word	0x00038898
        /*094c*/ 	.short	0x0100
        /*094e*/ 	.byte	0x08
	.zero		1


	//   ....[18]....
        /*0950*/ 	.word	0x00000670
        /*0954*/ 	.word	0x000000ff
        /*0958*/ 	.word	0x000388a8
        /*095c*/ 	.short	0x0100
        /*095e*/ 	.byte	0x08
	.zero		1


	//   ....[19]....
        /*0960*/ 	.word	0x000007b0
        /*0964*/ 	.word	0x000000ff
        /*0968*/ 	.word	0x000388b0
        /*096c*/ 	.short	0x0100
        /*096e*/ 	.byte	0x08
	.zero		1


	//   ....[20]....
        /*0970*/ 	.word	0x000007c0
        /*0974*/ 	.word	0x000000ff
        /*0978*/ 	.word	0x000388c0
        /*097c*/ 	.short	0x0100
        /*097e*/ 	.byte	0x08
	.zero		1


	//   ....[21]....
        /*0980*/ 	.word	0x000007d0
        /*0984*/ 	.word	0x000000ff
        /*0988*/ 	.word	0x000388b8
        /*098c*/ 	.short	0x0100
        /*098e*/ 	.byte	0x08
	.zero		1


	//   ....[22]....
        /*0990*/ 	.word	0x000007e0
        /*0994*/ 	.word	0x000000ff
        /*0998*/ 	.word	0x000388c8
        /*099c*/ 	.short	0x0100
        /*099e*/ 	.byte	0x08
	.zero		1


	//   ....[23]....
        /*09a0*/ 	.word	0x00002320
        /*09a4*/ 	.word	0x00000004
        /*09a8*/ 	.word	0x00000000
        /*09ac*/ 	.short	0x0101
        /*09ae*/ 	.byte	0x3f
	.zero		1


	//   ....[24]....
        /*09b0*/ 	.word	0x00002e50
        /*09b4*/ 	.word	0x00000004
        /*09b8*/ 	.word	0x00000000
        /*09bc*/ 	.short	0x0101
        /*09be*/ 	.byte	0x3f
	.zero		1


	//   ....[25]....
        /*09c0*/ 	.word	0x00004200
        /*09c4*/ 	.word	0x00000011
        /*09c8*/ 	.word	0x00038800
        /*09cc*/ 	.short	0x010a
        /*09ce*/ 	.byte	0x3f
	.zero		1


	//   ....[26]....
        /*09d0*/ 	.word	0x00004270
        /*09d4*/ 	.word	0x00000009
        /*09d8*/ 	.word	0x00038830
        /*09dc*/ 	.short	0x010a
        /*09de*/ 	.byte	0x3f
	.zero		1


	//   ....[27]....
        /*09e0*/ 	.word	0x000042e0
        /*09e4*/ 	.word	0x00000009
        /*09e8*/ 	.word	0x00038830
        /*09ec*/ 	.short	0x010a
        /*09ee*/ 	.byte	0x3f
	.zero		1


	//   ....[28]....
        /*09f0*/ 	.word	0x00004560
        /*09f4*/ 	.word	0x00000011
        /*09f8*/ 	.word	0x00038810
        /*09fc*/ 	.short	0x010a
        /*09fe*/ 	.byte	0x3f
	.zero		1


	//   ....[29]....
        /*0a00*/ 	.word	0x000045a0
        /*0a04*/ 	.word	0x00000009
        /*0a08*/ 	.word	0x00038850
        /*0a0c*/ 	.short	0x010a
        /*0a0e*/ 	.byte	0x3f
	.zero		1


	//   ....[30]....
        /*0a10*/ 	.word	0x00004670
        /*0a14*/ 	.word	0x00000009
        /*0a18*/ 	.word	0x00038850
        /*0a1c*/ 	.short	0x010a
        /*0a1e*/ 	.byte	0x3f
	.zero		1


	//   ....[31]....
        /*0a20*/ 	.word	0x00006b10
        /*0a24*/ 	.word	0x00000005
        /*0a28*/ 	.word	0x00000000
        /*0a2c*/ 	.short	0x0101
        /*0a2e*/ 	.byte	0x3f
	.zero		1


	//   ....[32]....
        /*0a30*/ 	.word	0x00007110
        /*0a34*/ 	.word	0x00000009
        /*0a38*/ 	.word	0x00000000
        /*0a3c*/ 	.short	0x0101
        /*0a3e*/ 	.byte	0x3f
	.zero		1


	//   ....[33]....
        /*0a40*/ 	.word	0x00007310
        /*0a44*/ 	.word	0x00000009
        /*0a48*/ 	.word	0x00038830
        /*0a4c*/ 	.short	0x010a
        /*0a4e*/ 	.byte	0x3f
	.zero		1


	//   ....[34]....
        /*0a50*/ 	.word	0x00007360
        /*0a54*/ 	.word	0x00000009
        /*0a58*/ 	.word	0x00038830
        /*0a5c*/ 	.short	0x010a
        /*0a5e*/ 	.byte	0x3f
	.zero		1


	//   ....[35]....
        /*0a60*/ 	.word	0x000074e0
        /*0a64*/ 	.word	0x00000009
        /*0a68*/ 	.word	0x00038850
        /*0a6c*/ 	.short	0x010a
        /*0a6e*/ 	.byte	0x3f
	.zero		1


	//   ....[36]....
        /*0a70*/ 	.word	0x00007520
        /*0a74*/ 	.word	0x00000009
        /*0a78*/ 	.word	0x00038850
        /*0a7c*/ 	.short	0x010a
        /*0a7e*/ 	.byte	0x3f
	.zero		1


	//   ....[37]....
        /*0a80*/ 	.word	0x00009610
        /*0a84*/ 	.word	0x00000007
        /*0a88*/ 	.word	0x00000000
        /*0a8c*/ 	.short	0x0101
        /*0a8e*/ 	.byte	0x3f
	.zero		1


	//   ....[38]....
        /*0a90*/ 	.word	0x0000a8c0
        /*0a94*/ 	.word	0x00000009
        /*0a98*/ 	.word	0x00000000
        /*0a9c*/ 	.short	0x0101
        /*0a9e*/ 	.byte	0x3f
	.zero		1


	//   ....[39]....
        /*0aa0*/ 	.word	0x0000aa10
        /*0aa4*/ 	.word	0x00000009
        /*0aa8*/ 	.word	0x00038830
        /*0aac*/ 	.short	0x010a
        /*0aae*/ 	.byte	0x3f
	.zero		1


	//   ....[40]....
        /*0ab0*/ 	.word	0x0000aa60
        /*0ab4*/ 	.word	0x00000009
        /*0ab8*/ 	.word	0x00038830
        /*0abc*/ 	.short	0x010a
        /*0abe*/ 	.byte	0x3f
	.zero		1


	//   ....[41]....
        /*0ac0*/ 	.word	0x0000abe0
        /*0ac4*/ 	.word	0x00000009
        /*0ac8*/ 	.word	0x00038850
        /*0acc*/ 	.short	0x010a
        /*0ace*/ 	.byte	0x3f
	.zero		1


	//   ....[42]....
        /*0ad0*/ 	.word	0x0000ac20
        /*0ad4*/ 	.word	0x00000009
        /*0ad8*/ 	.word	0x00038850
        /*0adc*/ 	.short	0x010a
        /*0ade*/ 	.byte	0x3f
	.zero		1


	//   ....[43]....
        /*0ae0*/ 	.word	0x0000c950
        /*0ae4*/ 	.word	0x00000008
        /*0ae8*/ 	.word	0x00000000
        /*0aec*/ 	.short	0x0101
        /*0aee*/ 	.byte	0x3f
	.zero		1


	//   ....[44]....
        /*0af0*/ 	.word	0x0000dab0
        /*0af4*/ 	.word	0x00000009
        /*0af8*/ 	.word	0x00000000
        /*0afc*/ 	.short	0x0101
        /*0afe*/ 	.byte	0x3f
	.zero		1


	//   ....[45]....
        /*0b00*/ 	.word	0x00010340
        /*0b04*/ 	.word	0x00000000
        /*0b08*/ 	.word	0x00000000
        /*0b0c*/ 	.short	0x0101
        /*0b0e*/ 	.byte	0x3f
	.zero		1


	//   ....[46]....
        /*0b10*/ 	.word	0x00010df0
        /*0b14*/ 	.word	0x00000004
        /*0b18*/ 	.word	0x00000000
        /*0b1c*/ 	.short	0x0101
        /*0b1e*/ 	.byte	0x3f
	.zero		1


	//   ....[47]....
        /*0b20*/ 	.word	0x00015410
        /*0b24*/ 	.word	0x00000016
        /*0b28*/ 	.word	0x00038840
        /*0b2c*/ 	.short	0x010a
        /*0b2e*/ 	.byte	0x3f
	.zero		1


	//   ....[48]....
        /*0b30*/ 	.word	0x000158d0
        /*0b34*/ 	.word	0x00000016
        /*0b38*/ 	.word	0x00038830
        /*0b3c*/ 	.short	0x0107
        /*0b3e*/ 	.byte	0x3f
	.zero		1


	//   ....[49]....
        /*0b40*/ 	.word	0x000159b0
        /*0b44*/ 	.word	0x00000016
        /*0b48*/ 	.word	0x00038830
        /*0b4c*/ 	.short	0x0101
        /*0b4e*/ 	.byte	0x3f
	.zero		1


	//   ....[50]....
        /*0b50*/ 	.word	0x00016270
        /*0b54*/ 	.word	0x00000011
        /*0b58*/ 	.word	0x00038800
        /*0b5c*/ 	.short	0x0107
        /*0b5e*/ 	.byte	0x3f
	.zero		1


	//   ....[51]....
        /*0b60*/ 	.word	0x00016300
        /*0b64*/ 	.word	0x00000011
        /*0b68*/ 	.word	0x00038800
        /*0b6c*/ 	.short	0x0101
        /*0b6e*/ 	.byte	0x3f
	.zero		1


	//   ....[52]....
        /*0b70*/ 	.word	0x00017000
        /*0b74*/ 	.word	0x00000011
        /*0b78*/ 	.word	0x00038810
        /*0b7c*/ 	.short	0x0107
        /*0b7e*/ 	.byte	0x3f
	.zero		1


	//   ....[53]....
        /*0b80*/ 	.word	0x00017100
        /*0b84*/ 	.word	0x00000011
        /*0b88*/ 	.word	0x00038810
        /*0b8c*/ 	.short	0x0101
        /*0b8e*/ 	.byte	0x3f
	.zero		1


	//   ....[54]....
        /*0b90*/ 	.word	0x00017120
        /*0b94*/ 	.word	0x00000011
        /*0b98*/ 	.word	0x00038820
        /*0b9c*/ 	.short	0x010a
        /*0b9e*/ 	.byte	0x3f
	.zero		1


	//   ....[55]....
        /*0ba0*/ 	.word	0x000171b0
        /*0ba4*/ 	.word	0x00000016
        /*0ba8*/ 	.word	0x00038860
        /*0bac*/ 	.short	0x010a
        /*0bae*/ 	.byte	0x3f
	.zero		1


	//   ....[56]....
        /*0bb0*/ 	.word	0x00017ab0
        /*0bb4*/ 	.word	0x00000016
        /*0bb8*/ 	.word	0x00038850
        /*0bbc*/ 	.short	0x0107
        /*0bbe*/ 	.byte	0x3f
	.zero		1


	//   ....[57]....
        /*0bc0*/ 	.word	0x00017b80
        /*0bc4*/ 	.word	0x00000016
        /*0bc8*/ 	.word	0x00038850
        /*0bcc*/ 	.short	0x0101
        /*0bce*/ 	.byte	0x3f
	.zero		1


	//   ....[58]....
        /*0bd0*/ 	.word	0x00017f20
        /*0bd4*/ 	.word	0x00000006
        /*0bd8*/ 	.word	0x00038840
        /*0bdc*/ 	.short	0x010a
        /*0bde*/ 	.byte	0x3f
	.zero		1


	//   ....[59]....
        /*0be0*/ 	.word	0x00018240
        /*0be4*/ 	.word	0x00000006
        /*0be8*/ 	.word	0x00038830
        /*0bec*/ 	.short	0x0107
        /*0bee*/ 	.byte	0x3f
	.zero		1


	//   ....[60]....
        /*0bf0*/ 	.word	0x00018300
        /*0bf4*/ 	.word	0x00000006
        /*0bf8*/ 	.word	0x00038830
        /*0bfc*/ 	.short	0x0101
        /*0bfe*/ 	.byte	0x3f
	.zero		1


	//   ....[61]....
        /*0c00*/ 	.word	0x00018330
        /*0c04*/ 	.word	0x00000006
        /*0c08*/ 	.word	0x00038860
        /*0c0c*/ 	.short	0x010a
        /*0c0e*/ 	.byte	0x3f
	.zero		1


	//   ....[62]....
        /*0c10*/ 	.word	0x000189e0
        /*0c14*/ 	.word	0x00000006
        /*0c18*/ 	.word	0x00038850
        /*0c1c*/ 	.short	0x0107
        /*0c1e*/ 	.byte	0x3f
	.zero		1


	//   ....[63]....
        /*0c20*/ 	.word	0x00018aa0
        /*0c24*/ 	.word	0x00000006
        /*0c28*/ 	.word	0x00038850
        /*0c2c*/ 	.short	0x0101
        /*0c2e*/ 	.byte	0x3f
	.zero		1


	//   ....[64]....
        /*0c30*/ 	.word	0x00019d30
        /*0c34*/ 	.word	0x00000005
        /*0c38*/ 	.word	0x00038820
        /*0c3c*/ 	.short	0x010a
        /*0c3e*/ 	.byte	0x3f
	.zero		1


	//   ....[65]....
        /*0c40*/ 	.word	0x00019eb0
        /*0c44*/ 	.word	0x00000003
        /*0c48*/ 	.word	0x00038840
        /*0c4c*/ 	.short	0x010a
        /*0c4e*/ 	.byte	0x3f
	.zero		1


	//   ....[66]....
        /*0c50*/ 	.word	0x00019f50
        /*0c54*/ 	.word	0x00000005
        /*0c58*/ 	.word	0x00038840
        /*0c5c*/ 	.short	0x010a
        /*0c5e*/ 	.byte	0x3f
	.zero		1


	//   ....[67]....
        /*0c60*/ 	.word	0x00019f90
        /*0c64*/ 	.word	0x00000003
        /*0c68*/ 	.word	0x00038860
        /*0c6c*/ 	.short	0x010a
        /*0c6e*/ 	.byte	0x3f
	.zero		1


	//   ....[68]....
        /*0c70*/ 	.word	0x00019fd0
        /*0c74*/ 	.word	0x00000005
        /*0c78*/ 	.word	0x00038860
        /*0c7c*/ 	.short	0x010a
        /*0c7e*/ 	.byte	0x3f
	.zero		1


	//   ....[69]....
        /*0c80*/ 	.word	0x0001a030
        /*0c84*/ 	.word	0x00000011
        /*0c88*/ 	.word	0x00038800
        /*0c8c*/ 	.short	0x010a
        /*0c8e*/ 	.byte	0x3f
	.zero		1


	//   ....[70]....
        /*0c90*/ 	.word	0x0001a080
        /*0c94*/ 	.word	0x00000009
        /*0c98*/ 	.word	0x00038830
        /*0c9c*/ 	.short	0x010a
        /*0c9e*/ 	.byte	0x3f
	.zero		1


	//   ....[71]....
        /*0ca0*/ 	.word	0x0001a0d0
        /*0ca4*/ 	.word	0x00000011
        /*0ca8*/ 	.word	0x00038810
        /*0cac*/ 	.short	0x010a
        /*0cae*/ 	.byte	0x3f
	.zero		1


	//   ....[72]....
        /*0cb0*/ 	.word	0x0001a120
        /*0cb4*/ 	.word	0x00000009
        /*0cb8*/ 	.word	0x00038850
        /*0cbc*/ 	.short	0x010a
        /*0cbe*/ 	.byte	0x3f
	.zero		1


	//   ....[73]....
        /*0cc0*/ 	.word	0x0001a170
        /*0cc4*/ 	.word	0x00000009
        /*0cc8*/ 	.word	0x00038830
        /*0ccc*/ 	.short	0x010a
        /*0cce*/ 	.byte	0x3f
	.zero		1


	//   ....[74]....
        /*0cd0*/ 	.word	0x0001a1c0
        /*0cd4*/ 	.word	0x00000009
        /*0cd8*/ 	.word	0x00038850
        /*0cdc*/ 	.short	0x010a
        /*0cde*/ 	.byte	0x3f
	.zero		1


	//   ....[75]....
        /*0ce0*/ 	.word	0x0001a210
        /*0ce4*/ 	.word	0x00000009
        /*0ce8*/ 	.word	0x00038830
        /*0cec*/ 	.short	0x010a
        /*0cee*/ 	.byte	0x3f
	.zero		1


	//   ....[76]....
        /*0cf0*/ 	.word	0x0001a260
        /*0cf4*/ 	.word	0x00000009
        /*0cf8*/ 	.word	0x00038850
        /*0cfc*/ 	.short	0x010a
        /*0cfe*/ 	.byte	0x3f
	.zero		1


	//   ....[77]....
        /*0d00*/ 	.word	0x0001a380
        /*0d04*/ 	.word	0x00000016
        /*0d08*/ 	.word	0x00038840
        /*0d0c*/ 	.short	0x010a
        /*0d0e*/ 	.byte	0x3f
	.zero		1


	//   ....[78]....
        /*0d10*/ 	.word	0x0001b970
        /*0d14*/ 	.word	0x00000011
        /*0d18*/ 	.word	0x00038820
        /*0d1c*/ 	.short	0x010a
        /*0d1e*/ 	.byte	0x3f
	.zero		1


	//   ....[79]....
        /*0d20*/ 	.word	0x0001b9c0
        /*0d24*/ 	.word	0x00000016
        /*0d28*/ 	.word	0x00038860
        /*0d2c*/ 	.short	0x010a
        /*0d2e*/ 	.byte	0x3f
	.zero		1


	//   ....[80]....
        /*0d30*/ 	.word	0x0001c2b0
        /*0d34*/ 	.word	0x00000006
        /*0d38*/ 	.word	0x00038840
        /*0d3c*/ 	.short	0x010a
        /*0d3e*/ 	.byte	0x3f
	.zero		1


	//   ....[81]....
        /*0d40*/ 	.word	0x0001c770
        /*0d44*/ 	.word	0x00000006
        /*0d48*/ 	.word	0x00038860
        /*0d4c*/ 	.short	0x010a
        /*0d4e*/ 	.byte	0x3f
	.zero		1


	//   ....[82]....
        /*0d50*/ 	.word	0x0001d900
        /*0d54*/ 	.word	0x00000005
        /*0d58*/ 	.word	0x00038820
        /*0d5c*/ 	.short	0x010a
        /*0d5e*/ 	.byte	0x3f
	.zero		1


	//   ....[83]....
        /*0d60*/ 	.word	0x0001daa0
        /*0d64*/ 	.word	0x00000003
        /*0d68*/ 	.word	0x00038840
        /*0d6c*/ 	.short	0x010a
        /*0d6e*/ 	.byte	0x3f
	.zero		1


	//   ....[84]....
        /*0d70*/ 	.word	0x0001daf0
        /*0d74*/ 	.word	0x00000005
        /*0d78*/ 	.word	0x00038840
        /*0d7c*/ 	.short	0x010a
        /*0d7e*/ 	.byte	0x3f
	.zero		1


	//   ....[85]....
        /*0d80*/ 	.word	0x0001db40
        /*0d84*/ 	.word	0x00000003
        /*0d88*/ 	.word	0x00038860
        /*0d8c*/ 	.short	0x010a
        /*0d8e*/ 	.byte	0x3f
	.zero		1


	//----- nvinfo : EIATTR_NUM_MBARRIERS
	.align		4
.L_612:
        /*0d90*/ 	.byte	0x03, 0x38
        /*0d92*/ 	.short	0x0017


	//----- nvinfo : EIATTR_EXIT_INSTR_OFFSETS
	.align		4
        /*0d94*/ 	.byte	0x04, 0x1c
        /*0d96*/ 	.short	(.L_614 - .L_613)


	//   ....[0]....
.L_613:
        /*0d98*/ 	.word	0x00000990


	//   ....[1]....
        /*0d9c*/ 	.word	0x00012e50


	//   ....[2]....
        /*0da0*/ 	.word	0x0001a020


	//----- nvinfo : EIATTR_MAX_THREADS
	.align		4
.L_614:
        /*0da4*/ 	.byte	0x04, 0x05
        /*0da6*/ 	.short	(.L_616 - .L_615)
.L_615:
        /*0da8*/ 	.word	0x00000180
        /*0dac*/ 	.word	0x00000001
        /*0db0*/ 	.word	0x00000001


	//----- nvinfo : EIATTR_CRS_STACK_SIZE
	.align		4
.L_616:
        /*0db4*/ 	.byte	0x04, 0x1e
        /*0db6*/ 	.short	(.L_618 - .L_617)
.L_617:
        /*0db8*/ 	.word	0x00000000


	//----- nvinfo : EIATTR_CBANK_PARAM_SIZE
	.align		4
.L_618:
        /*0dbc*/ 	.byte	0x03, 0x19
        /*0dbe*/ 	.short	0x0bf0


	//----- nvinfo : EIATTR_PARAM_CBANK
	.align		4
        /*0dc0*/ 	.byte	0x04, 0x0a
        /*0dc2*/ 	.short	(.L_620 - .L_619)
	.align		4
.L_619:
        /*0dc4*/ 	.word	index@(.nv.constant0._ZN7cutlass13device_kernelIN5flash11enable_sm90INS1_16FlashAttnFwdSm90INS1_25CollectiveMainloopFwdSm90ILi2EN4cute5tupleIJNS5_1CILi1EEES8_S8_EEENS6_IJNS7_ILi64EEESA_SA_EEELi512ENS_10bfloat16_tEfNS_4arch4Sm90ELb1ELb0ELb1ELb1ELb1ELb0ELb1ELb0ELb0ELb1ELb1ELb0EEENS1_21CollectiveEpilogueFwdINS6_IJSA_NS7_ILi512EEESA_EEES9_SC_SE_Li256ELb1ELb1ELb1ELb0EEENS1_36VarlenDynamicPersistentTileSchedulerILi64ELi64ELi256ELi128ELb1ELb1ELb1ELb1ELb1ELb1EEEEEEEEEvNT_6ParamsE)
        /*0dc8*/ 	.short	0x0210
        /*0dca*/ 	.short	0x0bf0


	//----- nvinfo : EIATTR_SW_WAR
	.align		4
.L_620:
        /*0dcc*/ 	.byte	0x04, 0x36
        /*0dce*/ 	.short	(.L_622 - .L_621)
.L_621:
        /*0dd0*/ 	.word	0x00000008
.L_622:


//--------------------- .nv.info._ZN7cutlass13device_kernelIN5flash11enable_sm90INS1_16FlashAttnFwdSm90INS1_25CollectiveMainloopFwdSm90ILi2EN4cute5tupleIJNS5_1CILi1EEES8_S8_EEENS6_IJNS7_ILi64EEESA_SA_EEELi512ENS_10bfloat16_tEfNS_4arch4Sm90ELb1ELb0ELb1ELb1ELb1ELb1ELb1ELb0ELb0ELb1ELb1ELb0EEENS1_21CollectiveEpilogueFwdINS6_IJSA_NS7_ILi512EEESA_EEES9_SC_SE_Li256ELb1ELb1ELb1ELb0EEENS1_36VarlenDynamicPersistentTileSchedulerILi64ELi64ELi256ELi128ELb1ELb1ELb1ELb1ELb1ELb1EEEEEEEEEvNT_6ParamsE --------------------------
	.section	.nv.info._ZN7cutlass13device_kernelIN5flash11enable_sm90INS1_16FlashAttnFwdSm90INS1_25CollectiveMainloopFwdSm90ILi2EN4cute5tupleIJNS5_1CILi1EEES8_S8_EEENS6_IJNS7_ILi64EEESA_SA_EEELi512ENS_10bfloat16_tEfNS_4arch4Sm90ELb1ELb0ELb1ELb1ELb1ELb1ELb1ELb0ELb0ELb1ELb1ELb0EEENS1_21CollectiveEpilogueFwdINS6_IJSA_NS7_ILi512EEESA_EEES9_SC_SE_Li256ELb1ELb1ELb1ELb0EEENS1_36VarlenDynamicPersistentTileSchedulerILi64ELi64ELi256ELi128ELb1ELb1ELb1ELb1ELb1ELb1EEEEEEEEEvNT_6ParamsE,"",@"SHT_CUDA_INFO"
	.sectionflags	@""
	.align	4


	//----- nvinfo : EIATTR_CUDA_API_VERSION
	.align		4
        /*0000*/ 	.byte	0x04, 0x37
        /*0002*/ 	.short	(.L_624 - .L_623)
.L_623:
        /*0004*/ 	.word	0x00000082


	//----- nvinfo : EIATTR_KPARAM_INFO
	.align		4
.L_624:
        /*0008*/ 	.byte	0x04, 0x17
        /*000a*/ 	.short	(.L_626 - .L_625)
.L_625:
        /*000c*/ 	.word	0x00000000
        /*0010*/ 	.short	0x0000
        /*0012*/ 	.short	0x0070
        /*0014*/ 	.byte	0x00, 0xf0, 0x01, 0x2e


	//----- nvinfo : EIATTR_SPARSE_MMA_MASK
	.align		4
.L_626:
        /*0018*/ 	.byte	0x03, 0x50
        /*001a*/ 	.short	0x0000


	//----- nvinfo : EIATTR_MAXREG_COUNT
	.align		4
        /*001c*/ 	.byte	0x03, 0x1b
        /*001e*/ 	.short	0x00a8


	//----- nvinfo : EIATTR_NUM_BARRIERS
	.align		4
        /*0020*/ 	.byte	0x02, 0x4c
        /*0022*/ 	.byte	0x10
	.zero		1


	//----- nvinfo : EIATTR_EXTERNS
	.align		4
        /*0024*/ 	.byte	0x04, 0x0f
        /*0026*/ 	.short	(.L_628 - .L_627)


	//   ....[0]....
	.align		4
.L_627:
        /*0028*/ 	.word	index@(__assertfail)


	//----- nvinfo : EIATTR_ANNOTATIONS
	.align		4
.L_628:
        /*002c*/ 	.byte	0x04, 0x55
        /*002e*/ 	.short	(.L_630 - .L_629)


	//   ....[0]....
.L_629:
        /* <DEDUP_REMOVED lines=82> */


	//----- nvinfo : EIATTR_MERCURY_ISA_VERSION
	.align		4
.L_630:
        /*0540*/ 	.byte	0x03, 0x5f
        /*0542*/ 	.short	0x0101


	//----- nvinfo : EIATTR_UNUSED_LOAD_BYTE_OFFSET
	.align		4
        /*0544*/ 	.byte	0x04, 0x44
        /*0546*/ 	.short	(.L_632 - .L_631)


	//   ....[0]....
.L_631:
        /*0548*/ 	.word	0x00000a50
        /*054c*/ 	.word	0x0000fff0


	//   ....[1]....
        /*0550*/ 	.word	0x00016120
        /*0554*/ 	.word	0x0000fff0


	//----- nvinfo : EIATTR_INT_WARP_WIDE_INSTR_OFFSETS
	.align		4
.L_632:
        /*0558*/ 	.byte	0x04, 0x31
        /*055a*/ 	.short	(.L_634 - .L_633)


	//   ....[0]....
.L_633:
        /*055c*/ 	.word	0x00000130


	//   ....[1]....
        /*0560*/ 	.word	0x00000170


	//   ....[2]....
        /*0564*/ 	.word	0x000001e0


	//   ....[3]....
        /*0568*/ 	.word	0x00000250


	//   ....[4]....
        /*056c*/ 	.word	0x0001e890


	//   ....[5]....
        /*0570*/ 	.word	0x0001e920


	//   ....[6]....
        /*0574*/ 	.word	0x00022d50


	//   ....[7]....
        /*0578*/ 	.word	0x00022de0


	//----- nvinfo : EIATTR_COOP_GROUP_MASK_REGIDS
	.align		4
.L_634:
        /*057c*/ 	.byte	0x04, 0x29
        /*057e*/ 	.short	(.L_636 - .L_635)


	//   ....[0]....
.L_635:
        /*0580*/ 	.word	0xffffffff


	//   ....[1]....
        /*0584*/ 	.word	0xffffffff


	//   ....[2]....
        /*0588*/ 	.word	0xffffffff


	//   ....[3]....
        /*058c*/ 	.word	0xffffffff


	//   ....[4]....
        /*0590*/ 	.word	0xffffffff


	//   ....[5]....
        /*0594*/ 	.word	0xffffffff


	//   ....[6]....
        /*0598*/ 	.word	0xffffffff


	//   ....[7]....
        /*059c*/ 	.word	0xffffffff


	//   ....[8]....
        /*05a0*/ 	.word	0xffffffff


	//   ....[9]....
        /*05a4*/ 	.word	0xffffffff


	//   ....[10]....
        /*05a8*/ 	.word	0xffffffff


	//   ....[11]....
        /*05ac*/ 	.word	0xffffffff


	//   ....[12]....
        /*05b0*/ 	.word	0xffffffff


	//   ....[13]....
        /*05b4*/ 	.word	0xffffffff


	//   ....[14]....
        /*05b8*/ 	.word	0xffffffff


	//   ....[15]....
        /*05bc*/ 	.word	0xffffffff


	//   ....[16]....
        /*05c0*/ 	.word	0xffffffff


	//   ....[17]....
        /*05c4*/ 	.word	0xffffffff


	//   ....[18]....
        /*05c8*/ 	.word	0xffffffff


	//   ....[19]....
        /*05cc*/ 	.word	0xffffffff


	//   ....[20]....
        /*05d0*/ 	.word	0xffffffff


	//   ....[21]....
        /*05d4*/ 	.word	0xffffffff


	//   ....[22]....
        /*05d8*/ 	.word	0xffffffff


	//   ....[23]....
        /*05dc*/ 	.word	0xffffffff


	//   ....[24]....
        /*05e0*/ 	.word	0xffffffff


	//   ....[25]....
        /*05e4*/ 	.word	0xffffffff


	//   ....[26]....
        /*05e8*/ 	.word	0xffffffff


	//   ....[27]....
        /*05ec*/ 	.word	0xffffffff


	//   ....[28]....
        /*05f0*/ 	.word	0xffffffff


	//   ....[29]....
        /*05f4*/ 	.word	0xffffffff


	//   ....[30]....
        /*05f8*/ 	.word	0xffffffff


	//   ....[31]....
        /*05fc*/ 	.word	0xffffffff


	//   ....[32]....
        /*0600*/ 	.word	0xffffffff


	//   ....[33]....
        /*0604*/ 	.word	0xffffffff


	//   ....[34]....
        /*0608*/ 	.word	0xffffffff


	//   ....[35]....
        /*060c*/ 	.word	0xffffffff


	//   ....[36]....
        /*0610*/ 	.word	0xffffffff


	//   ....[37]....
        /*0614*/ 	.word	0xffffffff


	//   ....[38]....
        /*0618*/ 	.word	0xffffffff


	//   ....[39]....
        /*061c*/ 	.word	0xffffffff


	//   ....[40]....
        /*0620*/ 	.word	0xffffffff


	//   ....[41]....
        /*0624*/ 	.word	0xffffffff


	//   ....[42]....
        /*0628*/ 	.word	0xffffffff


	//   ....[43]....
        /*062c*/ 	.word	0xffffffff


	//   ....[44]....
        /*0630*/ 	.word	0xffffffff


	//   ....[45]....
        /*0634*/ 	.word	0xffffffff


	//   ....[46]....
        /*0638*/ 	.word	0xffffffff


	//   ....[47]....
        /*063c*/ 	.word	0xffffffff


	//   ....[48]....
        /*0640*/ 	.word	0xffffffff


	//   ....[49]....
        /*0644*/ 	.word	0xffffffff


	//   ....[50]....
        /*0648*/ 	.word	0xffffffff


	//   ....[51]....
        /*064c*/ 	.word	0xffffffff


	//   ....[52]....
        /*0650*/ 	.word	0xffffffff


	//   ....[53]....
        /*0654*/ 	.word	0xffffffff


	//   ....[54]....
        /*0658*/ 	.word	0xffffffff


	//   ....[55]....
        /*065c*/ 	.word	0xffffffff


	//   ....[56]....
        /*0660*/ 	.word	0xffffffff


	//   ....[57]....
        /*0664*/ 	.word	0xffffffff


	//   ....[58]....
        /*0668*/ 	.word	0xffffffff


	//   ....[59]....
        /*066c*/ 	.word	0xffffffff


	//   ....[60]....
        /*0670*/ 	.word	0xffffffff


	//   ....[61]....
        /*0674*/ 	.word	0xffffffff


	//   ....[62]....
        /*0678*/ 	.word	0xffffffff


	//   ....[63]....
        /*067c*/ 	.word	0xffffffff


	//   ....[64]....
        /*0680*/ 	.word	0xffffffff


	//   ....[65]....
        /*0684*/ 	.word	0xffffffff


	//   ....[66]....
        /*0688*/ 	.word	0xffffffff


	//   ....[67]....
        /*068c*/ 	.word	0xffffffff


	//   ....[68]....
        /*0690*/ 	.word	0xffffffff


	//   ....[69]....
        /*0694*/ 	.word	0xffffffff


	//   ....[70]....
        /*0698*/ 	.word	0xffffffff


	//   ....[71]....
        /*069c*/ 	.word	0xffffffff


	//   ....[72]....
        /*06a0*/ 	.word	0xffffffff


	//   ....[73]....
        /*06a4*/ 	.word	0xffffffff


	//   ....[74]....
        /*06a8*/ 	.word	0xffffffff


	//   ....[75]....
        /*06ac*/ 	.word	0xffffffff


	//   ....[76]....
        /*06b0*/ 	.word	0xffffffff


	//   ....[77]....
        /*06b4*/ 	.word	0xffffffff


	//   ....[78]....
        /*06b8*/ 	.word	0xffffffff


	//   ....[79]....
        /*06bc*/ 	.word	0xffffffff


	//   ....[80]....
        /*06c0*/ 	.word	0xffffffff


	//   ....[81]....
        /*06c4*/ 	.word	0xffffffff


	//   ....[82]....
        /*06c8*/ 	.word	0xffffffff


	//   ....[83]....
        /*06cc*/ 	.word	0xffffffff


	//   ....[84]....
        /*06d0*/ 	.word	0xffffffff


	//   ....[85]....
        /*06d4*/ 	.word	0xffffffff


	//   ....[86]....
        /*06d8*/ 	.word	0xffffffff


	//   ....[87]....
        /*06dc*/ 	.word	0xffffffff


	//   ....[88]....
        /*06e0*/ 	.word	0xffffffff


	//   ....[89]....
        /*06e4*/ 	.word	0xffffffff


	//   ....[90]....
        /*06e8*/ 	.word	0xffffffff


	//   ....[91]....
        /*06ec*/ 	.word	0xffffffff


	//   ....[92]....
        /*06f0*/ 	.word	0xffffffff


	//   ....[93]....
        /*06f4*/ 	.word	0xffffffff


	//   ....[94]....
        /*06f8*/ 	.word	0xffffffff


	//   ....[95]....
        /*06fc*/ 	.word	0xffffffff


	//   ....[96]....
        /*0700*/ 	.word	0xffffffff


	//   ....[97]....
        /*0704*/ 	.word	0xffffffff


	//   ....[98]....
        /*0708*/ 	.word	0xffffffff


	//   ....[99]....
        /*070c*/ 	.word	0xffffffff


	//   ....[100]....
        /*0710*/ 	.word	0xffffffff


	//   ....[101]....
        /*0714*/ 	.word	0xffffffff


	//   ....[102]....
        /*0718*/ 	.word	0xffffffff


	//   ....[103]....
        /*071c*/ 	.word	0xffffffff


	//   ....[104]....
        /*0720*/ 	.word	0xffffffff


	//   ....[105]....
        /*0724*/ 	.word	0xffffffff


	//   ....[106]....
        /*0728*/ 	.word	0xffffffff


	//   ....[107]....
        /*072c*/ 	.word	0xffffffff


	//   ....[108]....
        /*0730*/ 	.word	0xffffffff


	//   ....[109]....
        /*0734*/ 	.word	0xffffffff


	//   ....[110]....
        /*0738*/ 	.word	0xffffffff


	//   ....[111]....
        /*073c*/ 	.word	0xffffffff


	//   ....[112]....
        /*0740*/ 	.word	0xffffffff


	//   ....[113]....
        /*0744*/ 	.word	0xffffffff


	//   ....[114]....
        /*0748*/ 	.word	0xffffffff


	//   ....[115]....
        /*074c*/ 	.word	0xffffffff


	//   ....[116]....
        /*0750*/ 	.word	0xffffffff


	//   ....[117]....
        /*0754*/ 	.word	0xffffffff


	//   ....[118]....
        /*0758*/ 	.word	0xffffffff


	//   ....[119]....
        /*075c*/ 	.word	0xffffffff


	//   ....[120]....
        /*0760*/ 	.word	0xffffffff


	//   ....[121]....
        /*0764*/ 	.word	0xffffffff


	//   ....[122]....
        /*0768*/ 	.word	0xffffffff


	//   ....[123]....
        /*076c*/ 	.word	0xffffffff


	//   ....[124]....
        /*0770*/ 	.word	0xffffffff


	//   ....[125]....
        /*0774*/ 	.word	0xffffffff


	//   ....[126]....
        /*0778*/ 	.word	0xffffffff


	//   ....[127]....
        /*077c*/ 	.word	0xffffffff


	//   ....[128]....
        /*0780*/ 	.word	0xffffffff


	//   ....[129]....
        /*0784*/ 	.word	0xffffffff


	//   ....[130]....
        /*0788*/ 	.word	0xffffffff


	//   ....[131]....
        /*078c*/ 	.word	0xffffffff


	//   ....[132]....
        /*0790*/ 	.word	0xffffffff


	//   ....[133]....
        /*0794*/ 	.word	0xffffffff


	//   ....[134]....
        /*0798*/ 	.word	0xffffffff


	//   ....[135]....
        /*079c*/ 	.word	0xffffffff


	//   ....[136]....
        /*07a0*/ 	.word	0xffffffff


	//   ....[137]....
        /*07a4*/ 	.word	0xffffffff


	//   ....[138]....
        /*07a8*/ 	.word	0xffffffff


	//   ....[139]....
        /*07ac*/ 	.word	0xffffffff


	//   ....[140]....
        /*07b0*/ 	.word	0xffffffff


	//   ....[141]....
        /*07b4*/ 	.word	0xffffffff


	//   ....[142]....
        /*07b8*/ 	.word	0xffffffff


	//   ....[143]....
        /*07bc*/ 	.word	0xffffffff


	//   ....[144]....
        /*07c0*/ 	.word	0xffffffff


	//   ....[145]....
        /*07c4*/ 	.word	0xffffffff


	//   ....[146]....
        /*07c8*/ 	.word	0xffffffff


	//   ....[147]....
        /*07cc*/ 	.word	0xffffffff


	//   ....[148]....
        /*07d0*/ 	.word	0xffffffff


	//   ....[149]....
        /*07d4*/ 	.word	0xffffffff


	//   ....[150]....
        /*07d8*/ 	.word	0xffffffff


	//   ....[151]....
        /*07dc*/ 	.word	0xffffffff


	//   ....[152]....
        /*07e0*/ 	.word	0xffffffff


	//   ....[153]....
        /*07e4*/ 	.word	0xffffffff


	//   ....[154]....
        /*07e8*/ 	.word	0xffffffff


	//   ....[155]....
        /*07ec*/ 	.word	0xffffffff


	//   ....[156]....
        /*07f0*/ 	.word	0xffffffff


	//   ....[157]....
        /*07f4*/ 	.word	0xffffffff


	//   ....[158]....
        /*07f8*/ 	.word	0xffffffff


	//   ....[159]....
        /*07fc*/ 	.word	0xffffffff


	//   ....[160]....
        /*0800*/ 	.word	0xffffffff


	//   ....[161]....
        /*0804*/ 	.word	0x0500000f


	//   ....[162]....
        /*0808*/ 	.word	0x0500000f


	//   ....[163]....
        /*080c*/ 	.word	0x0500000f


	//   ....[164]....
        /*0810*/ 	.word	0x0500000f


	//   ....[165]....
        /*0814*/ 	.word	0x0500000f


	//   ....[166]....
        /*0818*/ 	.word	0x0500000f


	//   ....[167]....
        /*081c*/ 	.word	0x0500000f


	//   ....[168]....
        /*0820*/ 	.word	0x0500000f


	//   ....[169]....
        /*0824*/ 	.word	0x0500000f


	//   ....[170]....
        /*0828*/ 	.word	0x0500000f


	//   ....[171]....
        /*082c*/ 	.word	0x0500000f


	//   ....[172]....
        /*0830*/ 	.word	0x0500000f


	//   ....[173]....
        /*0834*/ 	.word	0x0500000f


	//   ....[174]....
        /*0838*/ 	.word	0x0500000f


	//   ....[175]....
        /*083c*/ 	.word	0x0500000f


	//   ....[176]....
        /*0840*/ 	.word	0x0500000f


	//   ....[177]....
        /*0844*/ 	.word	0x0500000f


	//   ....[178]....
        /*0848*/ 	.word	0x0500000f


	//   ....[179]....
        /*084c*/ 	.word	0x0500000f


	//   ....[180]....
        /*0850*/ 	.word	0x0500000f


	//   ....[181]....
        /*0854*/ 	.word	0x0500000f


	//   ....[182]....
        /*0858*/ 	.word	0x0500000f


	//   ....[183]....
        /*085c*/ 	.word	0x0500000f


	//   ....[184]....
        /*0860*/ 	.word	0x0500000f


	//   ....[185]....
        /*0864*/ 	.word	0x0500000f


	//   ....[186]....
        /*0868*/ 	.word	0x0500000f


	//   ....[187]....
        /*086c*/ 	.word	0x0500000f


	//   ....[188]....
        /*0870*/ 	.word	0x0500000f


	//   ....[189]....
        /*0874*/ 	.word	0x0500000f


	//   ....[190]....
        /*0878*/ 	.word	0x0500000f


	//   ....[191]....
        /*087c*/ 	.word	0x0500000f


	//   ....[192]....
        /*0880*/ 	.word	0x0500000f


	//   ....[193]....
        /*0884*/ 	.word	0x0500000f


	//   ....[194]....
        /*0888*/ 	.word	0x0500000f


	//   ....[195]....
        /*088c*/ 	.word	0x0500000f


	//   ....[196]....
        /*0890*/ 	.word	0x0500000f


	//   ....[197]....
        /*0894*/ 	.word	0x0500000f


	//   ....[198]....
        /*0898*/ 	.word	0x0500000f


	//   ....[199]....
        /*089c*/ 	.word	0x0500000f


	//   ....[200]....
        /*08a0*/ 	.word	0x0500000f


	//   ....[201]....
        /*08a4*/ 	.word	0x0500000f


	//   ....[202]....
        /*08a8*/ 	.word	0x0500000f


	//   ....[203]....
        /*08ac*/ 	.word	0x0500000f


	//   ....[204]....
        /*08b0*/ 	.word	0x0500000f


	//   ....[205]....
        /*08b4*/ 	.word	0x0500000f


	//   ....[206]....
        /*08b8*/ 	.word	0x0500000f


	//   ....[207]....
        /*08bc*/ 	.word	0x0500000f


	//   ....[208]....
        /*08c0*/ 	.word	0x0500000f


	//   ....[209]....
        /*08c4*/ 	.word	0x0500000f


	//   ....[210]....
        /*08c8*/ 	.word	0x0500000f


	//   ....[211]....
        /*08cc*/ 	.word	0x0500000f


	//   ....[212]....
        /*08d0*/ 	.word	0x0500000f


	//   ....[213]....
        /*08d4*/ 	.word	0x0500000f


	//   ....[214]....
        /*08d8*/ 	.word	0x0500000f


	//   ....[215]....
        /*08dc*/ 	.word	0x0500000f


	//   ....[216]....
        /*08e0*/ 	.word	0x0500000f


	//   ....[217]....
        /*08e4*/ 	.word	0x0500000f


	//   ....[218]....
        /*08e8*/ 	.word	0x0500000f


	//   ....[219]....
        /*08ec*/ 	.word	0x0500000f


	//   ....[220]....
        /*08f0*/ 	.word	0x0500000f


	//   ....[221]....
        /*08f4*/ 	.word	0x0500000f


	//   ....[222]....
        /*08f8*/ 	.word	0x0500000f


	//   ....[223]....
        /*08fc*/ 	.word	0x0500000f


	//   ....[224]....
        /*0900*/ 	.word	0x0500000f


	//   ....[225]....
        /*0904*/ 	.word	0x0500000f


	//   ....[226]....
        /*0908*/ 	.word	0x0500000f


	//   ....[227]....
        /*090c*/ 	.word	0x0500000f


	//   ....[228]....
        /*0910*/ 	.word	0x0500000f


	//   ....[229]....
        /*0914*/ 	.word	0x0500000f


	//   ....[230]....
        /*0918*/ 	.word	0x0500000f


	//   ....[231]....
        /*091c*/ 	.word	0x0500000f


	//   ....[232]....
        /*0920*/ 	.word	0x0500000f


	//   ....[233]....
        /*0924*/ 	.word	0x0500000f


	//   ....[234]....
        /*0928*/ 	.word	0x0500000f


	//   ....[235]....
        /*092c*/ 	.word	0x0500000f


	//   ....[236]....
        /*0930*/ 	.word	0x0500000f


	//   ....[237]....
        /*0934*/ 	.word	0x0500000f


	//   ....[238]....
        /*0938*/ 	.word	0x0500000f


	//   ....[239]....
        /*093c*/ 	.word	0x0500000f


	//   ....[240]....
        /*0940*/ 	.word	0x0500000f


	//   ....[241]....
        /*0944*/ 	.word	0x0500000f


	//   ....[242]....
        /*0948*/ 	.word	0x0500000f


	//   ....[243]....
        /*094c*/ 	.word	0x0500000f


	//   ....[244]....
        /*0950*/ 	.word	0x0500000f


	//   ....[245]....
        /*0954*/ 	.word	0x0500000f


	//   ....[246]....
        /*0958*/ 	.word	0x0500000f


	//   ....[247]....
        /*095c*/ 	.word	0x0500000f


	//   ....[248]....
        /*0960*/ 	.word	0x0500000f


	//   ....[249]....
        /*0964*/ 	.word	0x0500000f


	//   ....[250]....
        /*0968*/ 	.word	0x0500000f


	//   ....[251]....
        /*096c*/ 	.word	0x0500000f


	//----- nvinfo : EIATTR_COOP_GROUP_INSTR_OFFSETS
	.align		4
.L_636:
        /*0970*/ 	.byte	0x04, 0x28
        /*0972*/ 	.short	(.L_638 - .L_637)


	//   ....[0]....
.L_637:
        /*0974*/ 	.word	0x00000060


	//   ....[1]....
        /*0978*/ 	.word	0x00000140


	//   ....[2]....
        /*097c*/ 	.word	0x00000180


	//   ....[3]....
        /*0980*/ 	.word	0x00000390


	//   ....[4]....
        /*0984*/ 	.word	0x000004f0


	//   ....[5]....
        /*0988*/ 	.word	0x00000610


	//   ....[6]....
        /*098c*/ 	.word	0x00000770


	//   ....[7]....
        /*0990*/ 	.word	0x000032b0


	//   ....[8]....
        /*0994*/ 	.word	0x000032c0


	//   ....[9]....
        /*0998*/ 	.word	0x00003d30


	//   ....[10]....
        /*099c*/ 	.word	0x00003d40


	//   ....[11]....
        /*09a0*/ 	.word	0x00004740


	//   ....[12]....
        /*09a4*/ 	.word	0x00004750


	//   ....[13]....
        /*09a8*/ 	.word	0x00004b10


	//   ....[14]....
        /*09ac*/ 	.word	0x00004b20


	//   ....[15]....
        /*09b0*/ 	.word	0x00005bb0


	//   ....[16]....
        /*09b4*/ 	.word	0x00007b90


	//   ....[17]....
        /*09b8*/ 	.word	0x00008300


	//   ....[18]....
        /*09bc*/ 	.word	0x00008310


	//   ....[19]....
        /*09c0*/ 	.word	0x00008320


	//   ....[20]....
        /*09c4*/ 	.word	0x00008330


	//   ....[21]....
        /*09c8*/ 	.word	0x00008650


	//   ....[22]....
        /*09cc*/ 	.word	0x00008660


	//   ....[23]....
        /*09d0*/ 	.word	0x00008670


	//   ....[24]....
        /*09d4*/ 	.word	0x00008680


	//   ....[25]....
        /*09d8*/ 	.word	0x000099f0


	//   ....[26]....
        /*09dc*/ 	.word	0x00009a10


	//   ....[27]....
        /*09e0*/ 	.word	0x00009a20


	//   ....[28]....
        /*09e4*/ 	.word	0x00009a30


	//   ....[29]....
        /*09e8*/ 	.word	0x00009b10


	//   ....[30]....
        /*09ec*/ 	.word	0x00009b30


	//   ....[31]....
        /*09f0*/ 	.word	0x00009b40


	//   ....[32]....
        /*09f4*/ 	.word	0x00009b50


	//   ....[33]....
        /*09f8*/ 	.word	0x0000b4a0


	//   ....[34]....
        /*09fc*/ 	.word	0x0000cea0


	//   ....[35]....
        /*0a00*/ 	.word	0x0000d1d0


	//   ....[36]....
        /*0a04*/ 	.word	0x0000d280


	//   ....[37]....
        /*0a08*/ 	.word	0x0000d420


	//   ....[38]....
        /*0a0c*/ 	.word	0x0000d760


	//   ....[39]....
        /*0a10*/ 	.word	0x0000d780


	//   ....[40]....
        /*0a14*/ 	.word	0x0000e180


	//   ....[41]....
        /*0a18*/ 	.word	0x0000e8b0


	//   ....[42]....
        /*0a1c*/ 	.word	0x00010330


	//   ....[43]....
        /*0a20*/ 	.word	0x00010340


	//   ....[44]....
        /*0a24*/ 	.word	0x00010870


	//   ....[45]....
        /*0a28*/ 	.word	0x00010890


	//   ....[46]....
        /*0a2c*/ 	.word	0x00010d30


	//   ....[47]....
        /*0a30*/ 	.word	0x00010d50


	//   ....[48]....
        /*0a34*/ 	.word	0x00011e50


	//   ....[49]....
        /*0a38*/ 	.word	0x00012500


	//   ....[50]....
        /*0a3c*/ 	.word	0x00014050


	//   ....[51]....
        /*0a40*/ 	.word	0x000140b0


	//   ....[52]....
        /*0a44*/ 	.word	0x00014460


	//   ....[53]....
        /*0a48*/ 	.word	0x000144c0


	//   ....[54]....
        /*0a4c*/ 	.word	0x00015530


	//   ....[55]....
        /*0a50*/ 	.word	0x00015650


	//   ....[56]....
        /*0a54*/ 	.word	0x00015670


	//   ....[57]....
        /*0a58*/ 	.word	0x000157e0


	//   ....[58]....
        /*0a5c*/ 	.word	0x000159b0


	//   ....[59]....
        /*0a60*/ 	.word	0x00016e50


	//   ....[60]....
        /*0a64*/ 	.word	0x00017200


	//   ....[61]....
        /*0a68*/ 	.word	0x00017230


	//   ....[62]....
        /*0a6c*/ 	.word	0x00017240


	//   ....[63]....
        /*0a70*/ 	.word	0x00017250


	//   ....[64]....
        /*0a74*/ 	.word	0x00017f80


	//   ....[65]....
        /*0a78*/ 	.word	0x00017fa0


	//   ....[66]....
        /*0a7c*/ 	.word	0x00018240


	//   ....[67]....
        /*0a80*/ 	.word	0x00018260


	//   ....[68]....
        /*0a84*/ 	.word	0x00018c20


	//   ....[69]....
        /*0a88*/ 	.word	0x00018c60


	//   ....[70]....
        /*0a8c*/ 	.word	0x00019600


	//   ....[71]....
        /*0a90*/ 	.word	0x00019620


	//   ....[72]....
        /*0a94*/ 	.word	0x0001ab00


	//   ....[73]....
        /*0a98*/ 	.word	0x0001ab30


	//   ....[74]....
        /*0a9c*/ 	.word	0x0001ad90


	//   ....[75]....
        /*0aa0*/ 	.word	0x0001adb0


	//   ....[76]....
        /*0aa4*/ 	.word	0x0001b060


	//   ....[77]....
        /*0aa8*/ 	.word	0x0001b250


	//   ....[78]....
        /*0aac*/ 	.word	0x0001b280


	//   ....[79]....
        /*0ab0*/ 	.word	0x0001b2b0


	//   ....[80]....
        /*0ab4*/ 	.word	0x0001b2e0


	//   ....[81]....
        /*0ab8*/ 	.word	0x0001b310


	//   ....[82]....
        /*0abc*/ 	.word	0x0001b340


	//   ....[83]....
        /*0ac0*/ 	.word	0x0001b4d0


	//   ....[84]....
        /*0ac4*/ 	.word	0x0001b500


	//   ....[85]....
        /*0ac8*/ 	.word	0x0001b530


	//   ....[86]....
        /*0acc*/ 	.word	0x0001b560


	//   ....[87]....
        /*0ad0*/ 	.word	0x0001b590


	//   ....[88]....
        /*0ad4*/ 	.word	0x0001b5c0


	//   ....[89]....
        /*0ad8*/ 	.word	0x0001b650


	//   ....[90]....
        /*0adc*/ 	.word	0x0001b680


	//   ....[91]....
        /*0ae0*/ 	.word	0x0001b690


	//   ....[92]....
        /*0ae4*/ 	.word	0x0001b6d0


	//   ....[93]....
        /*0ae8*/ 	.word	0x0001cbc0


	//   ....[94]....
        /*0aec*/ 	.word	0x0001f680


	//   ....[95]....
        /*0af0*/ 	.word	0x0001f6a0


	//   ....[96]....
        /*0af4*/ 	.word	0x0001f730


	//   ....[97]....
        /*0af8*/ 	.word	0x0001f750


	//   ....[98]....
        /*0afc*/ 	.word	0x0001f7d0


	//   ....[99]....
        /*0b00*/ 	.word	0x0001f7f0


	//   ....[100]....
        /*0b04*/ 	.word	0x0001f800


	//   ....[101]....
        /*0b08*/ 	.word	0x0001f810


	//   ....[102]....
        /*0b0c*/ 	.word	0x0001ffc0


	//   ....[103]....
        /*0b10*/ 	.word	0x0001fff0


	//   ....[104]....
        /*0b14*/ 	.word	0x000200a0


	//   ....[105]....
        /*0b18*/ 	.word	0x000200b0


	//   ....[106]....
        /*0b1c*/ 	.word	0x000200c0


	//   ....[107]....
        /*0b20*/ 	.word	0x000200d0


	//   ....[108]....
        /*0b24*/ 	.word	0x00020150


	//   ....[109]....
        /*0b28*/ 	.word	0x00020160


	//   ....[110]....
        /*0b2c*/ 	.word	0x00020ab0


	//   ....[111]....
        /*0b30*/ 	.word	0x00020b40


	//   ....[112]....
        /*0b34*/ 	.word	0x00020bc0


	//   ....[113]....
        /*0b38*/ 	.word	0x00020d10


	//   ....[114]....
        /*0b3c*/ 	.word	0x00020d70


	//   ....[115]....
        /*0b40*/ 	.word	0x00020d90


	//   ....[116]....
        /*0b44*/ 	.word	0x00020da0


	//   ....[117]....
        /*0b48*/ 	.word	0x00021030


	//   ....[118]....
        /*0b4c*/ 	.word	0x00021570


	//   ....[119]....
        /*0b50*/ 	.word	0x000215a0


	//   ....[120]....
        /*0b54*/ 	.word	0x00021790


	//   ....[121]....
        /*0b58*/ 	.word	0x000217d0


	//   ....[122]....
        /*0b5c*/ 	.word	0x000217e0


	//   ....[123]....
        /*0b60*/ 	.word	0x000217f0


	//   ....[124]....
        /*0b64*/ 	.word	0x00021940


	//   ....[125]....
        /*0b68*/ 	.word	0x00021a90


	//   ....[126]....
        /*0b6c*/ 	.word	0x00022280


	//   ....[127]....
        /*0b70*/ 	.word	0x000222a0


	//   ....[128]....
        /*0b74*/ 	.word	0x000222f0


	//   ....[129]....
        /*0b78*/ 	.word	0x00022300


	//   ....[130]....
        /*0b7c*/ 	.word	0x00022340


	//   ....[131]....
        /*0b80*/ 	.word	0x00022350


	//   ....[132]....
        /*0b84*/ 	.word	0x00022360


	//   ....[133]....
        /*0b88*/ 	.word	0x000223a0


	//   ....[134]....
        /*0b8c*/ 	.word	0x000226a0


	//   ....[135]....
        /*0b90*/ 	.word	0x000226e0


	//   ....[136]....
        /*0b94*/ 	.word	0x00022700


	//   ....[137]....
        /*0b98*/ 	.word	0x00022720


	//   ....[138]....
        /*0b9c*/ 	.word	0x00022750


	//   ....[139]....
        /*0ba0*/ 	.word	0x00022770


	//   ....[140]....
        /*0ba4*/ 	.word	0x00022870


	//   ....[141]....
        /*0ba8*/ 	.word	0x000229c0


	//   ....[142]....
        /*0bac*/ 	.word	0x00023000


	//   ....[143]....
        /*0bb0*/ 	.word	0x00023030


	//   ....[144]....
        /*0bb4*/ 	.word	0x00023090


	//   ....[145]....
        /*0bb8*/ 	.word	0x000230c0


	//   ....[146]....
        /*0bbc*/ 	.word	0x000230f0


	//   ....[147]....
        /*0bc0*/ 	.word	0x00023120


	//   ....[148]....
        /*0bc4*/ 	.word	0x00023150


	//   ....[149]....
        /*0bc8*/ 	.word	0x00023180


	//   ....[150]....
        /*0bcc*/ 	.word	0x00023320


	//   ....[151]....
        /*0bd0*/ 	.word	0x00023350


	//   ....[152]....
        /*0bd4*/ 	.word	0x00023380


	//   ....[153]....
        /*0bd8*/ 	.word	0x000233b0


	//   ....[154]....
        /*0bdc*/ 	.word	0x000233e0


	//   ....[155]....
        /*0be0*/ 	.word	0x00023410


	//   ....[156]....
        /*0be4*/ 	.word	0x000234d0


	//   ....[157]....
        /*0be8*/ 	.word	0x000234f0


	//   ....[158]....
        /*0bec*/ 	.word	0x00023510


	//   ....[159]....
        /*0bf0*/ 	.word	0x00023570


	//   ....[160]....
        /*0bf4*/ 	.word	0x00023fa0


	//   ....[161]....
        /*0bf8*/ 	.word	0x000242c0


	//   ....[162]....
        /*0bfc*/ 	.word	0x00024350


	//   ....[163]....
        /*0c00*/ 	.word	0x00024440


	//   ....[164]....
        /*0c04*/ 	.word	0x000244d0


	//   ....[165]....
        /*0c08*/ 	.word	0x000245b0


	//   ....[166]....
        /*0c0c*/ 	.word	0x00024640


	//   ....[167]....
        /*0c10*/ 	.word	0x00024720


	//   ....[168]....
        /*0c14*/ 	.word	0x000247b0


	//   ....[169]....
        /*0c18*/ 	.word	0x00024800


	//   ....[170]....
        /*0c1c*/ 	.word	0x00024850


	//   ....[171]....
        /*0c20*/ 	.word	0x000248f0


	//   ....[172]....
        /*0c24*/ 	.word	0x00024980


	//   ....[173]....
        /*0c28*/ 	.word	0x000249d0


	//   ....[174]....
        /*0c2c*/ 	.word	0x00024a20


	//   ....[175]....
        /*0c30*/ 	.word	0x00024b10


	//   ....[176]....
        /*0c34*/ 	.word	0x00024bc0


	//   ....[177]....
        /*0c38*/ 	.word	0x00024c40


	//   ....[178]....
        /*0c3c*/ 	.word	0x00024cb0


	//   ....[179]....
        /*0c40*/ 	.word	0x00024e00


	//   ....[180]....
        /*0c44*/ 	.word	0x00024f30


	//   ....[181]....
        /*0c48*/ 	.word	0x00024fa0


	//   ....[182]....
        /*0c4c*/ 	.word	0x00024ff0


	//   ....[183]....
        /*0c50*/ 	.word	0x00025330


	//   ....[184]....
        /*0c54*/ 	.word	0x00025610


	//   ....[185]....
        /*0c58*/ 	.word	0x00025700


	//   ....[186]....
        /*0c5c*/ 	.word	0x000257a0


	//   ....[187]....
        /*0c60*/ 	.word	0x00025800


	//   ....[188]....
        /*0c64*/ 	.word	0x000258f0


	//   ....[189]....
        /*0c68*/ 	.word	0x00025960


	//   ....[190]....
        /*0c6c*/ 	.word	0x00025a50


	//   ....[191]....
        /*0c70*/ 	.word	0x00025ac0


	//   ....[192]....
        /*0c74*/ 	.word	0x00025b60


	//   ....[193]....
        /*0c78*/ 	.word	0x00025c50


	//   ....[194]....
        /*0c7c*/ 	.word	0x00025cf0


	//   ....[195]....
        /*0c80*/ 	.word	0x00025d50


	//   ....[196]....
        /*0c84*/ 	.word	0x00025e10


	//   ....[197]....
        /*0c88*/ 	.word	0x00025e70


	//   ....[198]....
        /*0c8c*/ 	.word	0x00025f10


	//   ....[199]....
        /*0c90*/ 	.word	0x00025fc0


	//   ....[200]....
        /*0c94*/ 	.word	0x00026060


	//   ....[201]....
        /*0c98*/ 	.word	0x00026390


	//   ....[202]....
        /*0c9c*/ 	.word	0x00026450


	//   ....[203]....
        /*0ca0*/ 	.word	0x000266c0


	//   ....[204]....
        /*0ca4*/ 	.word	0x00026740


	//   ....[205]....
        /*0ca8*/ 	.word	0x00026950


	//   ....[206]....
        /*0cac*/ 	.word	0x000269a0


	//   ....[207]....
        /*0cb0*/ 	.word	0x00026b10


	//   ....[208]....
        /*0cb4*/ 	.word	0x00026ba0


	//   ....[209]....
        /*0cb8*/ 	.word	0x00026ce0


	//   ....[210]....
        /*0cbc*/ 	.word	0x00026de0


	//   ....[211]....
        /*0cc0*/ 	.word	0x00027050


	//   ....[212]....
        /*0cc4*/ 	.word	0x000270a0


	//   ....[213]....
        /*0cc8*/ 	.word	0x00027270


	//   ....[214]....
        /*0ccc*/ 	.word	0x000272c0


	//   ....[215]....
        /*0cd0*/ 	.word	0x00027490


	//   ....[216]....
        /*0cd4*/ 	.word	0x000274e0


	//   ....[217]....
        /*0cd8*/ 	.word	0x000275d0


	//   ....[218]....
        /*0cdc*/ 	.word	0x00027670


	//   ....[219]....
        /*0ce0*/ 	.word	0x000276d0


	//   ....[220]....
        /*0ce4*/ 	.word	0x00027780


	//   ....[221]....
        /*0ce8*/ 	.word	0x000277e0


	//   ....[222]....
        /*0cec*/ 	.word	0x00027890


	//   ....[223]....
        /*0cf0*/ 	.word	0x000278f0


	//   ....[224]....
        /*0cf4*/ 	.word	0x000279a0


	//   ....[225]....
        /*0cf8*/ 	.word	0x00027a90


	//   ....[226]....
        /*0cfc*/ 	.word	0x00027b70


	//   ....[227]....
        /*0d00*/ 	.word	0x00027c80


	//   ....[228]....
        /*0d04*/ 	.word	0x00027d80


	//   ....[229]....
        /*0d08*/ 	.word	0x00027eb0


	//   ....[230]....
        /*0d0c*/ 	.word	0x00027f90


	//   ....[231]....
        /*0d10*/ 	.word	0x00028090


	//   ....[232]....
        /*0d14*/ 	.word	0x00028170


	//   ....[233]....
        /*0d18*/ 	.word	0x00028200


	//   ....[234]....
        /*0d1c*/ 	.word	0x000282a0


	//   ....[235]....
        /*0d20*/ 	.word	0x00028410


	//   ....[236]....
        /*0d24*/ 	.word	0x00028480


	//   ....[237]....
        /*0d28*/ 	.word	0x000284f0


	//   ....[238]....
        /*0d2c*/ 	.word	0x00028560


	//   ....[239]....
        /*0d30*/ 	.word	0x000285d0


	//   ....[240]....
        /*0d34*/ 	.word	0x00028650


	//   ....[241]....
        /*0d38*/ 	.word	0x000286d0


	//   ....[242]....
        /*0d3c*/ 	.word	0x00028760


	//   ....[243]....
        /*0d40*/ 	.word	0x000287d0


	//   ....[244]....
        /*0d44*/ 	.word	0x00028840


	//   ....[245]....
        /*0d48*/ 	.word	0x000288b0


	//   ....[246]....
        /*0d4c*/ 	.word	0x00028930


	//   ....[247]....
        /*0d50*/ 	.word	0x000289a0


	//   ....[248]....
        /*0d54*/ 	.word	0x00028a50


	//   ....[249]....
        /*0d58*/ 	.word	0x00028aa0


	//   ....[250]....
        /*0d5c*/ 	.word	0x00028b30


	//   ....[251]....
        /*0d60*/ 	.word	0x00028c60


	//----- nvinfo : EIATTR_REG_RECONFIG
	.align		4
.L_638:
        /*0d64*/ 	.byte	0x01, 0x54
	.zero		2


	//----- nvinfo : EIATTR_SYSCALL_OFFSETS
	.align		4
        /*0d68*/ 	.byte	0x04, 0x46
        /*0d6a*/ 	.short	(.L_640 - .L_639)


	//   ....[0]....
.L_639:
        /*0d6c*/ 	.word	0x00002540


	//   ....[1]....
        /*0d70*/ 	.word	0x00002690


	//   ....[2]....
        /*0d74*/ 	.word	0x00007d40


	//   ....[3]....
        /*0d78*/ 	.word	0x00008070


	//   ....[4]....
        /*0d7c*/ 	.word	0x0001ea80


	//   ....[5]....
        /*0d80*/ 	.word	0x0001ebd0


	//   ....[6]....
        /*0d84*/ 	.word	0x0001ecc0


	//   ....[7]....
        /*0d88*/ 	.word	0x0001fbe0


	//   ....[8]....
        /*0d8c*/ 	.word	0x00020430


	//----- nvinfo : EIATTR_MBARRIER_INSTR_OFFSETS
	.align		4
.L_640:
        /*0d90*/ 	.byte	0x04, 0x39
        /*0d92*/ 	.short	(.L_642 - .L_641)


	//   ....[0]....
.L_641:
        /*0d94*/ 	.word	0x00000270
        /*0d98*/ 	.word	0x000000ff
        /*0d9c*/ 	.word	0x00038800
        /*0da0*/ 	.short	0x0100
        /*0da2*/ 	.byte	0x08
	.zero		1


	//   ....[1]....
        /*0da4*/ 	.word	0x00000280
        /*0da8*/ 	.word	0x000000ff
        /*0dac*/ 	.word	0x00038810
        /*0db0*/ 	.short	0x0100
        /*0db2*/ 	.byte	0x08
	.zero		1


	//   ....[2]....
        /*0db4*/ 	.word	0x00000290
        /*0db8*/ 	.word	0x000000ff
        /*0dbc*/ 	.word	0x00038820
        /*0dc0*/ 	.short	0x0100
        /*0dc2*/ 	.byte	0x08
	.zero		1


	//   ....[3]....
        /*0dc4*/ 	.word	0x00000340
        /*0dc8*/ 	.word	0x000000ff
        /*0dcc*/ 	.word	0x00038830
        /*0dd0*/ 	.short	0x0100
        /*0dd2*/ 	.byte	0x06
	.zero		1


	//   ....[4]....
        /*0dd4*/ 	.word	0x00000350
        /*0dd8*/ 	.word	0x000000ff
        /*0ddc*/ 	.word	0x00038840
        /*0de0*/ 	.short	0x0100
        /*0de2*/ 	.byte	0x06
	.zero		1


	//   ....[5]....
        /*0de4*/ 	.word	0x00000360
        /*0de8*/ 	.word	0x000000ff
        /*0dec*/ 	.word	0x00038838
        /*0df0*/ 	.short	0x0100
        /*0df2*/ 	.byte	0x06
	.zero		1


	//   ....[6]....
        /*0df4*/ 	.word	0x00000370
        /*0df8*/ 	.word	0x000000ff
        /*0dfc*/ 	.word	0x00038848
        /*0e00*/ 	.short	0x0100
        /*0e02*/ 	.byte	0x06
	.zero		1


	//   ....[7]....
        /*0e04*/ 	.word	0x000004a0
        /*0e08*/ 	.word	0x000000ff
        /*0e0c*/ 	.word	0x00038850
        /*0e10*/ 	.short	0x0100
        /*0e12*/ 	.byte	0x08
	.zero		1


	//   ....[8]....
        /*0e14*/ 	.word	0x000004b0
        /*0e18*/ 	.word	0x000000ff
        /*0e1c*/ 	.word	0x00038860
        /*0e20*/ 	.short	0x0100
        /*0e22*/ 	.byte	0x08
	.zero		1


	//   ....[9]....
        /*0e24*/ 	.word	0x000004c0
        /*0e28*/ 	.word	0x000000ff
        /*0e2c*/ 	.word	0x00038858
        /*0e30*/ 	.short	0x0100
        /*0e32*/ 	.byte	0x08
	.zero		1


	//   ....[10]....
        /*0e34*/ 	.word	0x000004d0
        /*0e38*/ 	.word	0x000000ff
        /*0e3c*/ 	.word	0x00038868
        /*0e40*/ 	.short	0x0100
        /*0e42*/ 	.byte	0x08
	.zero		1


	//   ....[11]....
        /*0e44*/ 	.word	0x000005c0
        /*0e48*/ 	.word	0x000000ff
        /*0e4c*/ 	.word	0x00038870
        /*0e50*/ 	.short	0x0100
        /*0e52*/ 	.byte	0x06
	.zero		1


	//   ....[12]....
        /*0e54*/ 	.word	0x000005d0
        /*0e58*/ 	.word	0x000000ff
        /*0e5c*/ 	.word	0x00038880
        /*0e60*/ 	.short	0x0100
        /*0e62*/ 	.byte	0x06
	.zero		1


	//   ....[13]....
        /*0e64*/ 	.word	0x000005e0
        /*0e68*/ 	.word	0x000000ff
        /*0e6c*/ 	.word	0x00038878
        /*0e70*/ 	.short	0x0100
        /*0e72*/ 	.byte	0x06
	.zero		1


	//   ....[14]....
        /*0e74*/ 	.word	0x000005f0
        /*0e78*/ 	.word	0x000000ff
        /*0e7c*/ 	.word	0x00038888
        /*0e80*/ 	.short	0x0100
        /*0e82*/ 	.byte	0x06
	.zero		1


	//   ....[15]....
        /*0e84*/ 	.word	0x00000720
        /*0e88*/ 	.word	0x000000ff
        /*0e8c*/ 	.word	0x00038890
        /*0e90*/ 	.short	0x0100
        /*0e92*/ 	.byte	0x08
	.zero		1


	//   ....[16]....
        /*0e94*/ 	.word	0x00000730
        /*0e98*/ 	.word	0x000000ff
        /*0e9c*/ 	.word	0x000388a0
        /*0ea0*/ 	.short	0x0100
        /*0ea2*/ 	.byte	0x08
	.zero		1


	//   ....[17]....
        /*0ea4*/ 	.word	0x00000740
        /*0ea8*/ 	.word	0x000000ff
        /*0eac*/ 	.word	0x00038898
        /*0eb0*/ 	.short	0x0100
        /*0eb2*/ 	.byte	0x08
	.zero		1


	//   ....[18]....
        /*0eb4*/ 	.word	0x00000750
        /*0eb8*/ 	.word	0x000000ff
        /*0ebc*/ 	.word	0x000388a8
        /*0ec0*/ 	.short	0x0100
        /*0ec2*/ 	.byte	0x08
	.zero		1


	//   ....[19]....
        /*0ec4*/ 	.word	0x00000880
        /*0ec8*/ 	.word	0x000000ff
        /*0ecc*/ 	.word	0x000388b0
        /*0ed0*/ 	.short	0x0100
        /*0ed2*/ 	.byte	0x08
	.zero		1


	//   ....[20]....
        /*0ed4*/ 	.word	0x00000890
        /*0ed8*/ 	.word	0x000000ff
        /*0edc*/ 	.word	0x000388c0
        /*0ee0*/ 	.short	0x0100
        /*0ee2*/ 	.byte	0x08
	.zero		1


	//   ....[21]....
        /*0ee4*/ 	.word	0x000008a0
        /*0ee8*/ 	.word	0x000000ff
        /*0eec*/ 	.word	0x000388b8
        /*0ef0*/ 	.short	0x0100
        /*0ef2*/ 	.byte	0x08
	.zero		1


	//   ....[22]....
        /*0ef4*/ 	.word	0x000008b0
        /*0ef8*/ 	.word	0x000000ff
        /*0efc*/ 	.word	0x000388c8
        /*0f00*/ 	.short	0x0100
        /*0f02*/ 	.byte	0x08
	.zero		1


	//   ....[23]....
        /*0f04*/ 	.word	0x00003260
        /*0f08*/ 	.word	0x0000003c
        /*0f0c*/ 	.word	0x00038890
        /*0f10*/ 	.short	0x010a
        /*0f12*/ 	.byte	0x3f
	.zero		1


	//   ....[24]....
        /*0f14*/ 	.word	0x00003ce0
        /*0f18*/ 	.word	0x0000003c
        /*0f1c*/ 	.word	0x00038890
        /*0f20*/ 	.short	0x010a
        /*0f22*/ 	.byte	0x3f
	.zero		1


	//   ....[25]....
        /*0f24*/ 	.word	0x000045b0
        /*0f28*/ 	.word	0x0000003c
        /*0f2c*/ 	.word	0x00038890
        /*0f30*/ 	.short	0x010a
        /*0f32*/ 	.byte	0x3f
	.zero		1


	//   ....[26]....
        /*0f34*/ 	.word	0x00004970
        /*0f38*/ 	.word	0x00000004
        /*0f3c*/ 	.word	0x00000000
        /*0f40*/ 	.short	0x0101
        /*0f42*/ 	.byte	0x3f
	.zero		1


	//   ....[27]....
        /*0f44*/ 	.word	0x000049b0
        /*0f48*/ 	.word	0x0000003c
        /*0f4c*/ 	.word	0x000388b0
        /*0f50*/ 	.short	0x010a
        /*0f52*/ 	.byte	0x3f
	.zero		1


	//   ....[28]....
        /*0f54*/ 	.word	0x000052a0
        /*0f58*/ 	.word	0x0000003c
        /*0f5c*/ 	.word	0x00000000
        /*0f60*/ 	.short	0x0101
        /*0f62*/ 	.byte	0x3f
	.zero		1


	//   ....[29]....
        /*0f64*/ 	.word	0x00005f30
        /*0f68*/ 	.word	0x0000000b
        /*0f6c*/ 	.word	0x00000000
        /*0f70*/ 	.short	0x0101
        /*0f72*/ 	.byte	0x3f
	.zero		1


	//   ....[30]....
        /*0f74*/ 	.word	0x00006af0
        /*0f78*/ 	.word	0x0000000a
        /*0f7c*/ 	.word	0x00000000
        /*0f80*/ 	.short	0x0101
        /*0f82*/ 	.byte	0x3f
	.zero		1


	//   ....[31]....
        /*0f84*/ 	.word	0x00007de0
        /*0f88*/ 	.word	0x00000011
        /*0f8c*/ 	.word	0x00038800
        /*0f90*/ 	.short	0x010a
        /*0f92*/ 	.byte	0x3f
	.zero		1


	//   ....[32]....
        /*0f94*/ 	.word	0x00007e30
        /*0f98*/ 	.word	0x00000011
        /*0f9c*/ 	.word	0x00038800
        /*0fa0*/ 	.short	0x010a
        /*0fa2*/ 	.byte	0x3f
	.zero		1


	//   ....[33]....
        /*0fa4*/ 	.word	0x00008900
        /*0fa8*/ 	.word	0x00000011
        /*0fac*/ 	.word	0x00038800
        /*0fb0*/ 	.short	0x010a
        /*0fb2*/ 	.byte	0x3f
	.zero		1


	//   ....[34]....
        /*0fb4*/ 	.word	0x00009e60
        /*0fb8*/ 	.word	0x00000011
        /*0fbc*/ 	.word	0x00038800
        /*0fc0*/ 	.short	0x010a
        /*0fc2*/ 	.byte	0x3f
	.zero		1


	//   ....[35]....
        /*0fc4*/ 	.word	0x0000ae10
        /*0fc8*/ 	.word	0x0000000e
        /*0fcc*/ 	.word	0x00038830
        /*0fd0*/ 	.short	0x010a
        /*0fd2*/ 	.byte	0x3f
	.zero		1


	//   ....[36]....
        /*0fd4*/ 	.word	0x0000aec0
        /*0fd8*/ 	.word	0x0000000e
        /*0fdc*/ 	.word	0x00038830
        /*0fe0*/ 	.short	0x010a
        /*0fe2*/ 	.byte	0x3f
	.zero		1


	//   ....[37]....
        /*0fe4*/ 	.word	0x0000b1d0
        /*0fe8*/ 	.word	0x00000011
        /*0fec*/ 	.word	0x00038810
        /*0ff0*/ 	.short	0x010a
        /*0ff2*/ 	.byte	0x3f
	.zero		1


	//   ....[38]....
        /*0ff4*/ 	.word	0x0000b220
        /*0ff8*/ 	.word	0x0000000e
        /*0ffc*/ 	.word	0x00038850
        /*1000*/ 	.short	0x010a
        /*1002*/ 	.byte	0x3f
	.zero		1


	//   ....[39]....
        /*1004*/ 	.word	0x0000b290
        /*1008*/ 	.word	0x0000000e
        /*100c*/ 	.word	0x00038850
        /*1010*/ 	.short	0x010a
        /*1012*/ 	.byte	0x3f
	.zero		1


	//   ....[40]....
        /*1014*/ 	.word	0x0000da70
        /*1018*/ 	.word	0x00000014
        /*101c*/ 	.word	0x00000000
        /*1020*/ 	.short	0x0101
        /*1022*/ 	.byte	0x3f
	.zero		1


	//   ....[41]....
        /*1024*/ 	.word	0x0000e260
        /*1028*/ 	.word	0x0000000e
        /*102c*/ 	.word	0x00000000
        /*1030*/ 	.short	0x0101
        /*1032*/ 	.byte	0x3f
	.zero		1


	//   ....[42]....
        /*1034*/ 	.word	0x0000e3f0
        /*1038*/ 	.word	0x0000000f
        /*103c*/ 	.word	0x00038830
        /*1040*/ 	.short	0x010a
        /*1042*/ 	.byte	0x3f
	.zero		1


	//   ....[43]....
        /*1044*/ 	.word	0x0000e460
        /*1048*/ 	.word	0x0000000f
        /*104c*/ 	.word	0x00038830
        /*1050*/ 	.short	0x010a
        /*1052*/ 	.byte	0x3f
	.zero		1


	//   ....[44]....
        /*1054*/ 	.word	0x0000e6d0
        /*1058*/ 	.word	0x0000000f
        /*105c*/ 	.word	0x00038850
        /*1060*/ 	.short	0x010a
        /*1062*/ 	.byte	0x3f
	.zero		1


	//   ....[45]....
        /*1064*/ 	.word	0x0000e720
        /*1068*/ 	.word	0x0000000f
        /*106c*/ 	.word	0x00038850
        /*1070*/ 	.short	0x010a
        /*1072*/ 	.byte	0x3f
	.zero		1


	//   ....[46]....
        /*1074*/ 	.word	0x00010a40
        /*1078*/ 	.word	0x0000009a
        /*107c*/ 	.word	0x00000000
        /*1080*/ 	.short	0x0101
        /*1082*/ 	.byte	0x3f
	.zero		1


	//   ....[47]....
        /*1084*/ 	.word	0x00011f00
        /*1088*/ 	.word	0x0000000f
        /*108c*/ 	.word	0x00000000
        /*1090*/ 	.short	0x0101
        /*1092*/ 	.byte	0x3f
	.zero		1


	//   ....[48]....
        /*1094*/ 	.word	0x00012040
        /*1098*/ 	.word	0x0000000f
        /*109c*/ 	.word	0x00038830
        /*10a0*/ 	.short	0x010a
        /*10a2*/ 	.byte	0x3f
	.zero		1


	//   ....[49]....
        /*10a4*/ 	.word	0x000120b0
        /*10a8*/ 	.word	0x0000000f
        /*10ac*/ 	.word	0x00038830
        /*10b0*/ 	.short	0x010a
        /*10b2*/ 	.byte	0x3f
	.zero		1


	//   ....[50]....
        /*10b4*/ 	.word	0x00012320
        /*10b8*/ 	.word	0x0000000f
        /*10bc*/ 	.word	0x00038850
        /*10c0*/ 	.short	0x010a
        /*10c2*/ 	.byte	0x3f
	.zero		1


	//   ....[51]....
        /*10c4*/ 	.word	0x00012370
        /*10c8*/ 	.word	0x0000000f
        /*10cc*/ 	.word	0x00038850
        /*10d0*/ 	.short	0x010a
        /*10d2*/ 	.byte	0x3f
	.zero		1


	//   ....[52]....
        /*10d4*/ 	.word	0x00014280
        /*10d8*/ 	.word	0x000000c5
        /*10dc*/ 	.word	0x00000000
        /*10e0*/ 	.short	0x0101
        /*10e2*/ 	.byte	0x3f
	.zero		1


	//   ....[53]....
        /*10e4*/ 	.word	0x000155c0
        /*10e8*/ 	.word	0x0000000f
        /*10ec*/ 	.word	0x00000000
        /*10f0*/ 	.short	0x0101
        /*10f2*/ 	.byte	0x3f
	.zero		1


	//   ....[54]....
        /*10f4*/ 	.word	0x00017cd0
        /*10f8*/ 	.word	0x00000000
        /*10fc*/ 	.word	0x00000000
        /*1100*/ 	.short	0x0101
        /*1102*/ 	.byte	0x3f
	.zero		1


	//   ....[55]....
        /*1104*/ 	.word	0x00018c80
        /*1108*/ 	.word	0x00000002
        /*110c*/ 	.word	0x00000000
        /*1110*/ 	.short	0x0101
        /*1112*/ 	.byte	0x3f
	.zero		1


	//   ....[56]....
        /*1114*/ 	.word	0x0001cca0
        /*1118*/ 	.word	0x00000012
        /*111c*/ 	.word	0x00038820
        /*1120*/ 	.short	0x010a
        /*1122*/ 	.byte	0x3f
	.zero		1


	//   ....[57]....
        /*1124*/ 	.word	0x0001cd30
        /*1128*/ 	.word	0x00000003
        /*112c*/ 	.word	0x000388a0
        /*1130*/ 	.short	0x010a
        /*1132*/ 	.byte	0x3f
	.zero		1


	//   ....[58]....
        /*1134*/ 	.word	0x0001cf80
        /*1138*/ 	.word	0x00000003
        /*113c*/ 	.word	0x000388c0
        /*1140*/ 	.short	0x010a
        /*1142*/ 	.byte	0x3f
	.zero		1


	//   ....[59]....
        /*1144*/ 	.word	0x0001d950
        /*1148*/ 	.word	0x00000009
        /*114c*/ 	.word	0x000388a0
        /*1150*/ 	.short	0x010a
        /*1152*/ 	.byte	0x3f
	.zero		1


	//   ....[60]....
        /*1154*/ 	.word	0x0001db90
        /*1158*/ 	.word	0x00000009
        /*115c*/ 	.word	0x000388c0
        /*1160*/ 	.short	0x010a
        /*1162*/ 	.byte	0x3f
	.zero		1


	//   ....[61]....
        /*1164*/ 	.word	0x0001f440
        /*1168*/ 	.word	0x0000001a
        /*116c*/ 	.word	0x00038840
        /*1170*/ 	.short	0x010a
        /*1172*/ 	.byte	0x3f
	.zero		1


	//   ....[62]....
        /*1174*/ 	.word	0x0001f910
        /*1178*/ 	.word	0x0000001a
        /*117c*/ 	.word	0x00038830
        /*1180*/ 	.short	0x0107
        /*1182*/ 	.byte	0x3f
	.zero		1


	//   ....[63]....
        /*1184*/ 	.word	0x0001f9e0
        /*1188*/ 	.word	0x0000001a
        /*118c*/ 	.word	0x00038830
        /*1190*/ 	.short	0x0101
        /*1192*/ 	.byte	0x3f
	.zero		1


	//   ....[64]....
        /*1194*/ 	.word	0x00020270
        /*1198*/ 	.word	0x00000012
        /*119c*/ 	.word	0x00038800
        /*11a0*/ 	.short	0x0107
        /*11a2*/ 	.byte	0x3f
	.zero		1


	//   ....[65]....
        /*11a4*/ 	.word	0x00020300
        /*11a8*/ 	.word	0x00000012
        /*11ac*/ 	.word	0x00038800
        /*11b0*/ 	.short	0x0101
        /*11b2*/ 	.byte	0x3f
	.zero		1


	//   ....[66]....
        /*11b4*/ 	.word	0x000211f0
        /*11b8*/ 	.word	0x00000012
        /*11bc*/ 	.word	0x00038810
        /*11c0*/ 	.short	0x0107
        /*11c2*/ 	.byte	0x3f
	.zero		1


	//   ....[67]....
        /*11c4*/ 	.word	0x000212f0
        /*11c8*/ 	.word	0x00000012
        /*11cc*/ 	.word	0x00038810
        /*11d0*/ 	.short	0x0101
        /*11d2*/ 	.byte	0x3f
	.zero		1


	//   ....[68]....
        /*11d4*/ 	.word	0x00021310
        /*11d8*/ 	.word	0x00000012
        /*11dc*/ 	.word	0x00038820
        /*11e0*/ 	.short	0x010a
        /*11e2*/ 	.byte	0x3f
	.zero		1


	//   ....[69]....
        /*11e4*/ 	.word	0x000213a0
        /*11e8*/ 	.word	0x0000001a
        /*11ec*/ 	.word	0x00038860
        /*11f0*/ 	.short	0x010a
        /*11f2*/ 	.byte	0x3f
	.zero		1


	//   ....[70]....
        /*11f4*/ 	.word	0x00021cb0
        /*11f8*/ 	.word	0x0000001a
        /*11fc*/ 	.word	0x00038850
        /*1200*/ 	.short	0x0107
        /*1202*/ 	.byte	0x3f
	.zero		1


	//   ....[71]....
        /*1204*/ 	.word	0x00021d80
        /*1208*/ 	.word	0x0000001a
        /*120c*/ 	.word	0x00038850
        /*1210*/ 	.short	0x0101
        /*1212*/ 	.byte	0x3f
	.zero		1


	//   ....[72]....
        /*1214*/ 	.word	0x00022100
        /*1218*/ 	.word	0x00000006
        /*121c*/ 	.word	0x00038840
        /*1220*/ 	.short	0x010a
        /*1222*/ 	.byte	0x3f
	.zero		1


	//   ....[73]....
        /*1224*/ 	.word	0x00022420
        /*1228*/ 	.word	0x00000006
        /*122c*/ 	.word	0x00038830
        /*1230*/ 	.short	0x0107
        /*1232*/ 	.byte	0x3f
	.zero		1


	//   ....[74]....
        /*1234*/ 	.word	0x000224e0
        /*1238*/ 	.word	0x00000006
        /*123c*/ 	.word	0x00038830
        /*1240*/ 	.short	0x0101
        /*1242*/ 	.byte	0x3f
	.zero		1


	//   ....[75]....
        /*1244*/ 	.word	0x00022510
        /*1248*/ 	.word	0x00000006
        /*124c*/ 	.word	0x00038860
        /*1250*/ 	.short	0x010a
        /*1252*/ 	.byte	0x3f
	.zero		1


	//   ....[76]....
        /*1254*/ 	.word	0x00022bc0
        /*1258*/ 	.word	0x00000006
        /*125c*/ 	.word	0x00038850
        /*1260*/ 	.short	0x0107
        /*1262*/ 	.byte	0x3f
	.zero		1


	//   ....[77]....
        /*1264*/ 	.word	0x00022c80
        /*1268*/ 	.word	0x00000006
        /*126c*/ 	.word	0x00038850
        /*1270*/ 	.short	0x0101
        /*1272*/ 	.byte	0x3f
	.zero		1


	//   ....[78]....
        /*1274*/ 	.word	0x00023f20
        /*1278*/ 	.word	0x00000007
        /*127c*/ 	.word	0x00038820
        /*1280*/ 	.short	0x010a
        /*1282*/ 	.byte	0x3f
	.zero		1


	//   ....[79]....
        /*1284*/ 	.word	0x00024090
        /*1288*/ 	.word	0x00000005
        /*128c*/ 	.word	0x00038840
        /*1290*/ 	.short	0x010a
        /*1292*/ 	.byte	0x3f
	.zero		1


	//   ....[80]....
        /*1294*/ 	.word	0x00024130
        /*1298*/ 	.word	0x00000003
        /*129c*/ 	.word	0x00038840
        /*12a0*/ 	.short	0x010a
        /*12a2*/ 	.byte	0x3f
	.zero		1


	//   ....[81]....
        /*12a4*/ 	.word	0x00024170
        /*12a8*/ 	.word	0x00000005
        /*12ac*/ 	.word	0x00038860
        /*12b0*/ 	.short	0x010a
        /*12b2*/ 	.byte	0x3f
	.zero		1


	//   ....[82]....
        /*12b4*/ 	.word	0x000241b0
        /*12b8*/ 	.word	0x00000003
        /*12bc*/ 	.word	0x00038860
        /*12c0*/ 	.short	0x010a
        /*12c2*/ 	.byte	0x3f
	.zero		1


	//   ....[83]....
        /*12c4*/ 	.word	0x00024210
        /*12c8*/ 	.word	0x0000003c
        /*12cc*/ 	.word	0x00038890
        /*12d0*/ 	.short	0x010a
        /*12d2*/ 	.byte	0x3f
	.zero		1


	//   ....[84]....
        /*12d4*/ 	.word	0x00024390
        /*12d8*/ 	.word	0x0000003c
        /*12dc*/ 	.word	0x00038890
        /*12e0*/ 	.short	0x010a
        /*12e2*/ 	.byte	0x3f
	.zero		1


	//   ....[85]....
        /*12e4*/ 	.word	0x00024510
        /*12e8*/ 	.word	0x0000003c
        /*12ec*/ 	.word	0x00038890
        /*12f0*/ 	.short	0x010a
        /*12f2*/ 	.byte	0x3f
	.zero		1


	//   ....[86]....
        /*12f4*/ 	.word	0x00024670
        /*12f8*/ 	.word	0x0000003c
        /*12fc*/ 	.word	0x000388b0
        /*1300*/ 	.short	0x010a
        /*1302*/ 	.byte	0x3f
	.zero		1


	//   ....[87]....
        /*1304*/ 	.word	0x00024a50
        /*1308*/ 	.word	0x00000011
        /*130c*/ 	.word	0x00038800
        /*1310*/ 	.short	0x010a
        /*1312*/ 	.byte	0x3f
	.zero		1


	//   ....[88]....
        /*1314*/ 	.word	0x00025020
        /*1318*/ 	.word	0x00000011
        /*131c*/ 	.word	0x00038800
        /*1320*/ 	.short	0x010a
        /*1322*/ 	.byte	0x3f
	.zero		1


	//   ....[89]....
        /*1324*/ 	.word	0x00025070
        /*1328*/ 	.word	0x0000000e
        /*132c*/ 	.word	0x00038830
        /*1330*/ 	.short	0x010a
        /*1332*/ 	.byte	0x3f
	.zero		1


	//   ....[90]....
        /*1334*/ 	.word	0x000250c0
        /*1338*/ 	.word	0x00000011
        /*133c*/ 	.word	0x00038810
        /*1340*/ 	.short	0x010a
        /*1342*/ 	.byte	0x3f
	.zero		1


	//   ....[91]....
        /*1344*/ 	.word	0x00025110
        /*1348*/ 	.word	0x0000000e
        /*134c*/ 	.word	0x00038850
        /*1350*/ 	.short	0x010a
        /*1352*/ 	.byte	0x3f
	.zero		1


	//   ....[92]....
        /*1354*/ 	.word	0x00025160
        /*1358*/ 	.word	0x0000000f
        /*135c*/ 	.word	0x00038830
        /*1360*/ 	.short	0x010a
        /*1362*/ 	.byte	0x3f
	.zero		1


	//   ....[93]....
        /*1364*/ 	.word	0x000251b0
        /*1368*/ 	.word	0x0000000f
        /*136c*/ 	.word	0x00038850
        /*1370*/ 	.short	0x010a
        /*1372*/ 	.byte	0x3f
	.zero		1


	//   ....[94]....
        /*1374*/ 	.word	0x00025200
        /*1378*/ 	.word	0x0000000f
        /*137c*/ 	.word	0x00038830
        /*1380*/ 	.short	0x010a
        /*1382*/ 	.byte	0x3f
	.zero		1


	//   ....[95]....
        /*1384*/ 	.word	0x00025250
        /*1388*/ 	.word	0x0000000f
        /*138c*/ 	.word	0x00038850
        /*1390*/ 	.short	0x010a
        /*1392*/ 	.byte	0x3f
	.zero		1


	//   ....[96]....
        /*1394*/ 	.word	0x000253f0
        /*1398*/ 	.word	0x00000012
        /*139c*/ 	.word	0x00038820
        /*13a0*/ 	.short	0x010a
        /*13a2*/ 	.byte	0x3f
	.zero		1


	//   ....[97]....
        /*13a4*/ 	.word	0x00025440
        /*13a8*/ 	.word	0x00000003
        /*13ac*/ 	.word	0x000388a0
        /*13b0*/ 	.short	0x010a
        /*13b2*/ 	.byte	0x3f
	.zero		1


	//   ....[98]....
        /*13b4*/ 	.word	0x00025490
        /*13b8*/ 	.word	0x00000003
        /*13bc*/ 	.word	0x000388c0
        /*13c0*/ 	.short	0x010a
        /*13c2*/ 	.byte	0x3f
	.zero		1


	//   ....[99]....
        /*13c4*/ 	.word	0x000254e0
        /*13c8*/ 	.word	0x00000009
        /*13cc*/ 	.word	0x000388a0
        /*13d0*/ 	.short	0x010a
        /*13d2*/ 	.byte	0x3f
	.zero		1


	//   ....[100]....
        /*13d4*/ 	.word	0x00025530
        /*13d8*/ 	.word	0x00000009
        /*13dc*/ 	.word	0x000388c0
        /*13e0*/ 	.short	0x010a
        /*13e2*/ 	.byte	0x3f
	.zero		1


	//   ....[101]....
        /*13e4*/ 	.word	0x00025650
        /*13e8*/ 	.word	0x0000001a
        /*13ec*/ 	.word	0x00038840
        /*13f0*/ 	.short	0x010a
        /*13f2*/ 	.byte	0x3f
	.zero		1


	//   ....[102]....
        /*13f4*/ 	.word	0x00026be0
        /*13f8*/ 	.word	0x00000012
        /*13fc*/ 	.word	0x00038820
        /*1400*/ 	.short	0x010a
        /*1402*/ 	.byte	0x3f
	.zero		1


	//   ....[103]....
        /*1404*/ 	.word	0x00026c30
        /*1408*/ 	.word	0x0000001a
        /*140c*/ 	.word	0x00038860
        /*1410*/ 	.short	0x010a
        /*1412*/ 	.byte	0x3f
	.zero		1


	//   ....[104]....
        /*1414*/ 	.word	0x00027520
        /*1418*/ 	.word	0x00000006
        /*141c*/ 	.word	0x00038840
        /*1420*/ 	.short	0x010a
        /*1422*/ 	.byte	0x3f
	.zero		1


	//   ....[105]....
        /*1424*/ 	.word	0x000279e0
        /*1428*/ 	.word	0x00000006
        /*142c*/ 	.word	0x00038860
        /*1430*/ 	.short	0x010a
        /*1432*/ 	.byte	0x3f
	.zero		1


	//   ....[106]....
        /*1434*/ 	.word	0x00028b80
        /*1438*/ 	.word	0x00000007
        /*143c*/ 	.word	0x00038820
        /*1440*/ 	.short	0x010a
        /*1442*/ 	.byte	0x3f
	.zero		1


	//   ....[107]....
        /*1444*/ 	.word	0x00028d20
        /*1448*/ 	.word	0x00000005
        /*144c*/ 	.word	0x00038840
        /*1450*/ 	.short	0x010a
        /*1452*/ 	.byte	0x3f
	.zero		1


	//   ....[108]....
        /*1454*/ 	.word	0x00028d70
        /*1458*/ 	.word	0x00000003
        /*145c*/ 	.word	0x00038840
        /*1460*/ 	.short	0x010a
        /*1462*/ 	.byte	0x3f
	.zero		1


	//   ....[109]....
        /*1464*/ 	.word	0x00028dc0
        /*1468*/ 	.word	0x00000005
        /*146c*/ 	.word	0x00038860
        /*1470*/ 	.short	0x010a
        /*1472*/ 	.byte	0x3f
	.zero		1


	//----- nvinfo : EIATTR_NUM_MBARRIERS
	.align		4
.L_642:
        /*1474*/ 	.byte	0x03, 0x38
        /*1476*/ 	.short	0x0017


	//----- nvinfo : EIATTR_EXIT_INSTR_OFFSETS
	.align		4
        /*1478*/ 	.byte	0x04, 0x1c
        /*147a*/ 	.short	(.L_644 - .L_643)


	//   ....[0]....
.L_643:
        /*147c*/ 	.word	0x00024200


	//----- nvinfo : EIATTR_MAX_THREADS
	.align		4
.L_644:
        /*1480*/ 	.byte	0x04, 0x05
        /*1482*/ 	.short	(.L_646 - .L_645)
.L_645:
        /*1484*/ 	.word	0x00000180
        /*1488*/ 	.word	0x00000001
        /*148c*/ 	.word	0x00000001


	//----- nvinfo : EIATTR_CRS_STACK_SIZE
	.align		4
.L_646:
        /*1490*/ 	.byte	0x04, 0x1e
        /*1492*/ 	.short	(.L_648 - .L_647)
.L_647:
        /*1494*/ 	.word	0x00000000


	//----- nvinfo : EIATTR_CBANK_PARAM_SIZE
	.align		4
.L_648:
        /*1498*/ 	.byte	0x03, 0x19
        /*149a*/ 	.short	0x0bf0


	//----- nvinfo : EIATTR_PARAM_CBANK
	.align		4
        /*149c*/ 	.byte	0x04, 0x0a
        /*149e*/ 	.short	(.L_650 - .L_649)
	.align		4
.L_649:
        /*14a0*/ 	.word	index@(.nv.constant0._ZN7cutlass13device_kernelIN5flash11enable_sm90INS1_16FlashAttnFwdSm90INS1_25CollectiveMainloopFwdSm90ILi2EN4cute5tupleIJNS5_1CILi1EEES8_S8_EEENS6_IJNS7_ILi64EEESA_SA_EEELi512ENS_10bfloat16_tEfNS_4arch4Sm90ELb1ELb0ELb1ELb1ELb1ELb1ELb1ELb0ELb0ELb1ELb1ELb0EEENS1_21CollectiveEpilogueFwdINS6_IJSA_NS7_ILi512EEESA_EEES9_SC_SE_Li256ELb1ELb1ELb1ELb0EEENS1_36VarlenDynamicPersistentTileSchedulerILi64ELi64ELi256ELi128ELb1ELb1ELb1ELb1ELb1ELb1EEEEEEEEEvNT_6ParamsE)
        /*14a4*/ 	.short	0x0210
        /*14a6*/ 	.short	0x0bf0


	//----- nvinfo : EIATTR_SW_WAR
	.align		4
.L_650:
        /*14a8*/ 	.byte	0x04, 0x36
        /*14aa*/ 	.short	(.L_652 - .L_651)
.L_651:
        /*14ac*/ 	.word	0x00000008
.L_652:


//--------------------- .nv.callgraph             --------------------------
	.section	.nv.callgraph,"",@"SHT_CUDA_CALLGRAPH"
	.align	4
	.sectionentsize	8
	.align		4
        /*0000*/ 	.word	0x00000000
	.align		4
        /*0004*/ 	.word	0xffffffff
	.align		4
        /*0008*/ 	.word	index@(_ZN7cutlass13device_kernelIN5flash11enable_sm90INS1_16FlashAttnFwdSm90INS1_25CollectiveMainloopFwdSm90ILi2EN4cute5tupleIJNS5_1CILi1EEES8_S8_EEENS6_IJNS7_ILi64EEESA_SA_EEELi512ENS_10bfloat16_tEfNS_4arch4Sm90ELb0ELb0ELb1ELb0ELb1ELb0ELb0ELb0ELb0ELb1ELb1ELb0EEENS1_21CollectiveEpilogueFwdINS6_IJSA_NS7_ILi512EEESA_EEES9_SC_SE_Li256ELb0ELb1ELb1ELb0EEENS1_19SingleTileSchedulerILb0ELb1ELb1ELi64EEEEEEEEEvNT_6ParamsE)
	.align		4
        /*000c*/ 	.word	index@(__assertfail)
	.align		4
        /*0010*/ 	.word	index@(_ZN7cutlass13device_kernelIN5flash11enable_sm90INS1_16FlashAttnFwdSm90INS1_25CollectiveMainloopFwdSm90ILi2EN4cute5tupleIJNS5_1CILi1EEES8_S8_EEENS6_IJNS7_ILi64EEESA_SA_EEELi512ENS_10bfloat16_tEfNS_4arch4Sm90ELb0ELb0ELb1ELb0ELb1ELb0ELb1ELb0ELb0ELb1ELb1ELb0EEENS1_21CollectiveEpilogueFwdINS6_IJSA_NS7_ILi512EEESA_EEES9_SC_SE_Li256ELb0ELb1ELb1ELb0EEENS1_19SingleTileSchedulerILb0ELb1ELb1ELi64EEEEEEEEEvNT_6ParamsE)
	.align		4
        /*0014*/ 	.word	index@(__assertfail)
	.align		4
        /*0018*/ 	.word	index@(_ZN7cutlass13device_kernelIN5flash11enable_sm90INS1_16FlashAttnFwdSm90INS1_25CollectiveMainloopFwdSm90ILi2EN4cute5tupleIJNS5_1CILi1EEES8_S8_EEENS6_IJNS7_ILi64EEESA_SA_EEELi512ENS_10bfloat16_tEfNS_4arch4Sm90ELb0ELb0ELb1ELb1ELb1ELb0ELb0ELb0ELb0ELb1ELb1ELb0EEENS1_21CollectiveEpilogueFwdINS6_IJSA_NS7_ILi512EEESA_EEES9_SC_SE_Li256ELb1ELb1ELb1ELb0EEENS1_36VarlenDynamicPersistentTileSchedulerILi64ELi64ELi256ELi128ELb1ELb1ELb1ELb0ELb1ELb1EEEEEEEEEvNT_6ParamsE)
	.align		4
        /*001c*/ 	.word	index@(__assertfail)
	.align		4
        /*0020*/ 	.word	index@(_ZN7cutlass13device_kernelIN5flash11enable_sm90INS1_16FlashAttnFwdSm90INS1_25CollectiveMainloopFwdSm90ILi2EN4cute5tupleIJNS5_1CILi1EEES8_S8_EEENS6_IJNS7_ILi64EEESA_SA_EEELi512ENS_10bfloat16_tEfNS_4arch4Sm90ELb0ELb0ELb1ELb1ELb1ELb1ELb0ELb0ELb0ELb1ELb1ELb0EEENS1_21CollectiveEpilogueFwdINS6_IJSA_NS7_ILi512EEESA_EEES9_SC_SE_Li256ELb1ELb1ELb1ELb0EEENS1_36VarlenDynamicPersistentTileSchedulerILi64ELi64ELi256ELi128ELb1ELb1ELb1ELb0ELb1ELb1EEEEEEEEEvNT_6ParamsE)
	.align		4
        /*0024*/ 	.word	index@(__assertfail)
	.align		4
        /*0028*/ 	.word	index@(_ZN7cutlass13device_kernelIN5flash11enable_sm90INS1_16FlashAttnFwdSm90INS1_25CollectiveMainloopFwdSm90ILi2EN4cute5tupleIJNS5_1CILi1EEES8_S8_EEENS6_IJNS7_ILi64EEESA_SA_EEELi512ENS_10bfloat16_tEfNS_4arch4Sm90ELb0ELb0ELb1ELb1ELb1ELb0ELb1ELb0ELb0ELb1ELb1ELb0EEENS1_21CollectiveEpilogueFwdINS6_IJSA_NS7_ILi512EEESA_EEES9_SC_SE_Li256ELb1ELb1ELb1ELb0EEENS1_36VarlenDynamicPersistentTileSchedulerILi64ELi64ELi256ELi128ELb1ELb1ELb1ELb0ELb1ELb1EEEEEEEEEvNT_6ParamsE)
	.align		4
        /*002c*/ 	.word	index@(__assertfail)
	.align		4
        /*0030*/ 	.word	index@(_ZN7cutlass13device_kernelIN5flash11enable_sm90INS1_16FlashAttnFwdSm90INS1_25CollectiveMainloopFwdSm90ILi2EN4cute5tupleIJNS5_1CILi1EEES8_S8_EEENS6_IJNS7_ILi64EEESA_SA_EEELi512ENS_10bfloat16_tEfNS_4arch4Sm90ELb0ELb0ELb1ELb1ELb1ELb1ELb1ELb0ELb0ELb1ELb1ELb0EEENS1_21CollectiveEpilogueFwdINS6_IJSA_NS7_ILi512EEESA_EEES9_SC_SE_Li256ELb1ELb1ELb1ELb0EEENS1_36VarlenDynamicPersistentTileSchedulerILi64ELi64ELi256ELi128ELb1ELb1ELb1ELb0ELb1ELb1EEEEEEEEEvNT_6ParamsE)
	.align		4
        /*0034*/ 	.word	index@(__assertfail)
	.align		4
        /*0038*/ 	.word	index@(_ZN7cutlass13device_kernelIN5flash11enable_sm90INS1_16FlashAttnFwdSm90INS1_25CollectiveMainloopFwdSm90ILi2EN4cute5tupleIJNS5_1CILi1EEES8_S8_EEENS6_IJNS7_ILi64EEESA_SA_EEELi512ENS_10bfloat16_tEfNS_4arch4Sm90ELb0ELb1ELb1ELb0ELb1ELb0ELb0ELb0ELb0ELb1ELb1ELb0EEENS1_21CollectiveEpilogueFwdINS6_IJSA_NS7_ILi512EEESA_EEES9_SC_SE_Li256ELb0ELb1ELb1ELb0EEENS1_19SingleTileSchedulerILb0ELb1ELb1ELi64EEEEEEEEEvNT_6ParamsE)
	.align		4
        /*003c*/ 	.word	index@(__assertfail)
	.align		4
        /*0040*/ 	.word	index@(_ZN7cutlass13device_kernelIN5flash11enable_sm90INS1_16FlashAttnFwdSm90INS1_25CollectiveMainloopFwdSm90ILi2EN4cute5tupleIJNS5_1CILi1EEES8_S8_EEENS6_IJNS7_ILi64EEESA_SA_EEELi512ENS_10bfloat16_tEfNS_4arch4Sm90ELb0ELb1ELb1ELb0ELb1ELb0ELb1ELb0ELb0ELb1ELb1ELb0EEENS1_21CollectiveEpilogueFwdINS6_IJSA_NS7_ILi512EEESA_EEES9_SC_SE_Li256ELb0ELb1ELb1ELb0EEENS1_19SingleTileSchedulerILb0ELb1ELb1ELi64EEEEEEEEEvNT_6ParamsE)
	.align		4
        /*0044*/ 	.word	index@(__assertfail)
	.align		4
        /*0048*/ 	.word	index@(_ZN7cutlass13device_kernelIN5flash11enable_sm90INS1_16FlashAttnFwdSm90INS1_25CollectiveMainloopFwdSm90ILi2EN4cute5tupleIJNS5_1CILi1EEES8_S8_EEENS6_IJNS7_ILi64EEESA_SA_EEELi512ENS_10bfloat16_tEfNS_4arch4Sm90ELb0ELb1ELb1ELb1ELb1ELb0ELb0ELb0ELb0ELb1ELb1ELb0EEENS1_21CollectiveEpilogueFwdINS6_IJSA_NS7_ILi512EEESA_EEES9_SC_SE_Li256ELb1ELb1ELb1ELb0EEENS1_36VarlenDynamicPersistentTileSchedulerILi64ELi64ELi256ELi128ELb1ELb1ELb1ELb1ELb0ELb1EEEEEEEEEvNT_6ParamsE)
	.align		4
        /*004c*/ 	.word	index@(__assertfail)
	.align		4
        /*0050*/ 	.word	index@(_ZN7cutlass13device_kernelIN5flash11enable_sm90INS1_16FlashAttnFwdSm90INS1_25CollectiveMainloopFwdSm90ILi2EN4cute5tupleIJNS5_1CILi1EEES8_S8_EEENS6_IJNS7_ILi64EEESA_SA_EEELi512ENS_10bfloat16_tEfNS_4arch4Sm90ELb0ELb1ELb1ELb1ELb1ELb1ELb0ELb0ELb0ELb1ELb1ELb0EEENS1_21CollectiveEpilogueFwdINS6_IJSA_NS7_ILi512EEESA_EEES9_SC_SE_Li256ELb1ELb1ELb1ELb0EEENS1_36VarlenDynamicPersistentTileSchedulerILi64ELi64ELi256ELi128ELb1ELb1ELb1ELb1ELb0ELb1EEEEEEEEEvNT_6ParamsE)
	.align		4
        /*0054*/ 	.word	index@(__assertfail)
	.align		4
        /*0058*/ 	.word	index@(_ZN7cutlass13device_kernelIN5flash11enable_sm90INS1_16FlashAttnFwdSm90INS1_25CollectiveMainloopFwdSm90ILi2EN4cute5tupleIJNS5_1CILi1EEES8_S8_EEENS6_IJNS7_ILi64EEESA_SA_EEELi512ENS_10bfloat16_tEfNS_4arch4Sm90ELb0ELb1ELb1ELb1ELb1ELb0ELb1ELb0ELb0ELb1ELb1ELb0EEENS1_21CollectiveEpilogueFwdINS6_IJSA_NS7_ILi512EEESA_EEES9_SC_SE_Li256ELb1ELb1ELb1ELb0EEENS1_36VarlenDynamicPersistentTileSchedulerILi64ELi64ELi256ELi128ELb1ELb1ELb1ELb1ELb0ELb1EEEEEEEEEvNT_6ParamsE)
	.align		4
        /*005c*/ 	.word	index@(__assertfail)
	.align		4
        /*0060*/ 	.word	index@(_ZN7cutlass13device_kernelIN5flash11enable_sm90INS1_16FlashAttnFwdSm90INS1_25CollectiveMainloopFwdSm90ILi2EN4cute5tupleIJNS5_1CILi1EEES8_S8_EEENS6_IJNS7_ILi64EEESA_SA_EEELi512ENS_10bfloat16_tEfNS_4arch4Sm90ELb0ELb1ELb1ELb1ELb1ELb1ELb1ELb0ELb0ELb1ELb1ELb0EEENS1_21CollectiveEpilogueFwdINS6_IJSA_NS7_ILi512EEESA_EEES9_SC_SE_Li256ELb1ELb1ELb1ELb0EEENS1_36VarlenDynamicPersistentTileSchedulerILi64ELi64ELi256ELi128ELb1ELb1ELb1ELb1ELb0ELb1EEEEEEEEEvNT_6ParamsE)
	.align		4
        /*0064*/ 	.word	index@(__assertfail)
	.align		4
        /*0068*/ 	.word	index@(_ZN7cutlass13device_kernelIN5flash11enable_sm90INS1_16FlashAttnFwdSm90INS1_25CollectiveMainloopFwdSm90ILi2EN4cute5tupleIJNS5_1CILi1EEES8_S8_EEENS6_IJNS7_ILi64EEESA_SA_EEELi512ENS_10bfloat16_tEfNS_4arch4Sm90ELb1ELb0ELb1ELb0ELb1ELb0ELb0ELb0ELb0ELb1ELb1ELb0EEENS1_21CollectiveEpilogueFwdINS6_IJSA_NS7_ILi512EEESA_EEES9_SC_SE_Li256ELb0ELb1ELb1ELb0EEENS1_19SingleTileSchedulerILb0ELb1ELb1ELi64EEEEEEEEEvNT_6ParamsE)
	.align		4
        /*006c*/ 	.word	index@(__assertfail)
	.align		4
        /*0070*/ 	.word	index@(_ZN7cutlass13device_kernelIN5flash11enable_sm90INS1_16FlashAttnFwdSm90INS1_25CollectiveMainloopFwdSm90ILi2EN4cute5tupleIJNS5_1CILi1EEES8_S8_EEENS6_IJNS7_ILi64EEESA_SA_EEELi512ENS_10bfloat16_tEfNS_4arch4Sm90ELb1ELb0ELb1ELb0ELb1ELb0ELb1ELb0ELb0ELb1ELb1ELb0EEENS1_21CollectiveEpilogueFwdINS6_IJSA_NS7_ILi512EEESA_EEES9_SC_SE_Li256ELb0ELb1ELb1ELb0EEENS1_19SingleTileSchedulerILb0ELb1ELb1ELi64EEEEEEEEEvNT_6ParamsE)
	.align		4
        /*0074*/ 	.word	index@(__assertfail)
	.align		4
        /*0078*/ 	.word	index@(_ZN7cutlass13device_kernelIN5flash11enable_sm90INS1_16FlashAttnFwdSm90INS1_25CollectiveMainloopFwdSm90ILi2EN4cute5tupleIJNS5_1CILi1EEES8_S8_EEENS6_IJNS7_ILi64EEESA_SA_EEELi512ENS_10bfloat16_tEfNS_4arch4Sm90ELb1ELb0ELb1ELb1ELb1ELb0ELb0ELb0ELb0ELb1ELb1ELb0EEENS1_21CollectiveEpilogueFwdINS6_IJSA_NS7_ILi512EEESA_EEES9_SC_SE_Li256ELb1ELb1ELb1ELb0EEENS1_36VarlenDynamicPersistentTileSchedulerILi64ELi64ELi256ELi128ELb1ELb1ELb1ELb1ELb1ELb1EEEEEEEEEvNT_6ParamsE)
	.align		4
        /*007c*/ 	.word	index@(__assertfail)
	.align		4
        /*0080*/ 	.word	index@(_ZN7cutlass13device_kernelIN5flash11enable_sm90INS1_16FlashAttnFwdSm90INS1_25CollectiveMainloopFwdSm90ILi2EN4cute5tupleIJNS5_1CILi1EEES8_S8_EEENS6_IJNS7_ILi64EEESA_SA_EEELi512ENS_10bfloat16_tEfNS_4arch4Sm90ELb1ELb0ELb1ELb1ELb1ELb1ELb0ELb0ELb0ELb1ELb1ELb0EEENS1_21CollectiveEpilogueFwdINS6_IJSA_NS7_ILi512EEESA_EEES9_SC_SE_Li256ELb1ELb1ELb1ELb0EEENS1_36VarlenDynamicPersistentTileSchedulerILi64ELi64ELi256ELi128ELb1ELb1ELb1ELb1ELb1ELb1EEEEEEEEEvNT_6ParamsE)
	.align		4
        /*0084*/ 	.word	index@(__assertfail)
	.align		4
        /*0088*/ 	.word	index@(_ZN7cutlass13device_kernelIN5flash11enable_sm90INS1_16FlashAttnFwdSm90INS1_25CollectiveMainloopFwdSm90ILi2EN4cute5tupleIJNS5_1CILi1EEES8_S8_EEENS6_IJNS7_ILi64EEESA_SA_EEELi512ENS_10bfloat16_tEfNS_4arch4Sm90ELb1ELb0ELb1ELb1ELb1ELb0ELb1ELb0ELb0ELb1ELb1ELb0EEENS1_21CollectiveEpilogueFwdINS6_IJSA_NS7_ILi512EEESA_EEES9_SC_SE_Li256ELb1ELb1ELb1ELb0EEENS1_36VarlenDynamicPersistentTileSchedulerILi64ELi64ELi256ELi128ELb1ELb1ELb1ELb1ELb1ELb1EEEEEEEEEvNT_6ParamsE)
	.align		4
        /*008c*/ 	.word	index@(__assertfail)
	.align		4
        /*0090*/ 	.word	index@(_ZN7cutlass13device_kernelIN5flash11enable_sm90INS1_16FlashAttnFwdSm90INS1_25CollectiveMainloopFwdSm90ILi2EN4cute5tupleIJNS5_1CILi1EEES8_S8_EEENS6_IJNS7_ILi64EEESA_SA_EEELi512ENS_10bfloat16_tEfNS_4arch4Sm90ELb1ELb0ELb1ELb1ELb1ELb1ELb1ELb0ELb0ELb1ELb1ELb0EEENS1_21CollectiveEpilogueFwdINS6_IJSA_NS7_ILi512EEESA_EEES9_SC_SE_Li256ELb1ELb1ELb1ELb0EEENS1_36VarlenDynamicPersistentTileSchedulerILi64ELi64ELi256ELi128ELb1ELb1ELb1ELb1ELb1ELb1EEEEEEEEEvNT_6ParamsE)
	.align		4
        /*0094*/ 	.word	index@(__assertfail)
	.align		4
        /*0098*/ 	.word	0x00000000
	.align		4
        /*009c*/ 	.word	0xfffffffe
	.align		4
        /*00a0*/ 	.word	0x00000000
	.align		4
        /*00a4*/ 	.word	0xfffffffd
	.align		4
        /*00a8*/ 	.word	0x00000000
	.align		4
        /*00ac*/ 	.word	0xfffffffc


//--------------------- .nv.constant4             --------------------------
	.section	.nv.constant4,"a",@progbits
	.align	8
	.align		8
.nv.constant4:
        /*0000*/ 	.dword	__assertfail
	.align		8
        /*0008*/ 	.dword	__unnamed_1
	.align		8
        /*0010*/ 	.dword	__unnamed_2
	.align		8
        /*0018*/ 	.dword	__unnamed_3
	.align		8
        /*0020*/ 	.dword	__unnamed_4
	.align		8
        /*0028*/ 	.dword	__unnamed_5
	.align		8
        /*0030*/ 	.dword	__unnamed_6
	.align		8
        /*0038*/ 	.dword	_ZN89_INTERNAL_919b8f68_53_flash_fwd_hdim64_512_bf16_paged_split_softcap_sm90_cu_49158569_35014cuda3std3__45__cpo5beginE
	.align		8
        /*0040*/ 	.dword	_ZN89_INTERNAL_919b8f68_53_flash_fwd_hdim64_512_bf16_paged_split_softcap_sm90_cu_49158569_35014cuda3std3__45__cpo3endE
	.align		8
        /*0048*/ 	.dword	_ZN89_INTERNAL_919b8f68_53_flash_fwd_hdim64_512_bf16_paged_split_softcap_sm90_cu_49158569_35014cuda3std3__45__cpo6cbeginE
	.align		8
        /*0050*/ 	.dword	_ZN89_INTERNAL_919b8f68_53_flash_fwd_hdim64_512_bf16_paged_split_softcap_sm90_cu_49158569_35014cuda3std3__45__cpo4cendE
	.align		8
        /*0058*/ 	.dword	_ZN89_INTERNAL_919b8f68_53_flash_fwd_hdim64_512_bf16_paged_split_softcap_sm90_cu_49158569_35014cuda3std3__491_GLOBAL__N__919b8f68_53_flash_fwd_hdim64_512_bf16_paged_split_softcap_sm90_cu_49158569_35016ignoreE
	.align		8
        /*0060*/ 	.dword	_ZN89_INTERNAL_919b8f68_53_flash_fwd_hdim64_512_bf16_paged_split_softcap_sm90_cu_49158569_35014cuda3std3__419piecewise_constructE
	.align		8
        /*0068*/ 	.dword	_ZN89_INTERNAL_919b8f68_53_flash_fwd_hdim64_512_bf16_paged_split_softcap_sm90_cu_49158569_35014cuda3std3__48in_placeE
	.align		8
        /*0070*/ 	.dword	_ZN89_INTERNAL_919b8f68_53_flash_fwd_hdim64_512_bf16_paged_split_softcap_sm90_cu_49158569_35014cuda3std6ranges3__45__cpo4swapE
	.align		8
        /*0078*/ 	.dword	_ZN89_INTERNAL_919b8f68_53_flash_fwd_hdim64_512_bf16_paged_split_softcap_sm90_cu_49158569_35014cuda3std6ranges3__45__cpo9iter_moveE
	.align		8
        /*0080*/ 	.dword	_ZN89_INTERNAL_919b8f68_53_flash_fwd_hdim64_512_bf16_paged_split_softcap_sm90_cu_49158569_35014cute7productE
	.align		8
        /*0088*/ 	.dword	_ZN89_INTERNAL_919b8f68_53_flash_fwd_hdim64_512_bf16_paged_split_softcap_sm90_cu_49158569_35014cute1_E
	.align		8
        /*0090*/ 	.dword	$str$23
	.align		8
        /*0098*/ 	.dword	$str$24


//--------------------- .text._ZN7cutlass13device_kernelIN5flash11enable_sm90INS1_16FlashAttnFwdSm90INS1_25CollectiveMainloopFwdSm90ILi2EN4cute5tupleIJNS5_1CILi1EEES8_S8_EEENS6_IJNS7_ILi64EEESA_SA_EEELi512ENS_10bfloat16_tEfNS_4arch4Sm90ELb0ELb0ELb1ELb0ELb1ELb0ELb0ELb0ELb0ELb1ELb1ELb0EEENS1_21CollectiveEpilogueFwdINS6_IJSA_NS7_ILi512EEESA_EEES9_SC_SE_Li256ELb0ELb1ELb1ELb0EEENS1_19SingleTileSchedulerILb0ELb1ELb1ELi64EEEEEEEEEvNT_6ParamsE --------------------------
	.section	.text._ZN7cutlass13device_kernelIN5flash11enable_sm90INS1_16FlashAttnFwdSm90INS1_25CollectiveMainloopFwdSm90ILi2EN4cute5tupleIJNS5_1CILi1EEES8_S8_EEENS6_IJNS7_ILi64EEESA_SA_EEELi512ENS_10bfloat16_tEfNS_4arch4Sm90ELb0ELb0ELb1ELb0ELb1ELb0ELb0ELb0ELb0ELb1ELb1ELb0EEENS1_21CollectiveEpilogueFwdINS6_IJSA_NS7_ILi512EEESA_EEES9_SC_SE_Li256ELb0ELb1ELb1ELb0EEENS1_19SingleTileSchedulerILb0ELb1ELb1ELi64EEEEEEEEEvNT_6ParamsE,"ax",@progbits
	.align	128
.text._ZN7cutlass13device_kernelIN5flash11enable_sm90INS1_16FlashAttnFwdSm90INS1_25CollectiveMainloopFwdSm90ILi2EN4cute5tupleIJNS5_1CILi1EEES8_S8_EEENS6_IJNS7_ILi64EEESA_SA_EEELi512ENS_10bfloat16_tEfNS_4arch4Sm90ELb0ELb0ELb1ELb0ELb1ELb0ELb0ELb0ELb0ELb1ELb1ELb0EEENS1_21CollectiveEpilogueFwdINS6_IJSA_NS7_ILi512EEESA_EEES9_SC_SE_Li256ELb0ELb1ELb1ELb0EEENS1_19SingleTileSchedulerILb0ELb1ELb1ELi64EEEEEEEEEvNT_6ParamsE:
        .type           _ZN7cutlass13device_kernelIN5flash11enable_sm90INS1_16FlashAttnFwdSm90INS1_25CollectiveMainloopFwdSm90ILi2EN4cute5tupleIJNS5_1CILi1EEES8_S8_EEENS6_IJNS7_ILi64EEESA_SA_EEELi512ENS_10bfloat16_tEfNS_4arch4Sm90ELb0ELb0ELb1ELb0ELb1ELb0ELb0ELb0ELb0ELb1ELb1ELb0EEENS1_21CollectiveEpilogueFwdINS6_IJSA_NS7_ILi512EEESA_EEES9_SC_SE_Li256ELb0ELb1ELb1ELb0EEENS1_19SingleTileSchedulerILb0ELb1ELb1ELi64EEEEEEEEEvNT_6ParamsE,@function
        .size           _ZN7cutlass13device_kernelIN5flash11enable_sm90INS1_16FlashAttnFwdSm90INS1_25CollectiveMainloopFwdSm90ILi2EN4cute5tupleIJNS5_1CILi1EEES8_S8_EEENS6_IJNS7_ILi64EEESA_SA_EEELi512ENS_10bfloat16_tEfNS_4arch4Sm90ELb0ELb0ELb1ELb0ELb1ELb0ELb0ELb0ELb0ELb1ELb1ELb0EEENS1_21CollectiveEpilogueFwdINS6_IJSA_NS7_ILi512EEESA_EEES9_SC_SE_Li256ELb0ELb1ELb1ELb0EEENS1_19SingleTileSchedulerILb0ELb1ELb1ELi64EEEEEEEEEvNT_6ParamsE,(.L_x_5827 - _ZN7cutlass13device_kernelIN5flash11enable_sm90INS1_16FlashAttnFwdSm90INS1_25CollectiveMainloopFwdSm90ILi2EN4cute5tupleIJNS5_1CILi1EEES8_S8_EEENS6_IJNS7_ILi64EEESA_SA_EEELi512ENS_10bfloat16_tEfNS_4arch4Sm90ELb0ELb0ELb1ELb0ELb1ELb0ELb0ELb0ELb0ELb1ELb1ELb0EEENS1_21CollectiveEpilogueFwdINS6_IJSA_NS7_ILi512EEESA_EEES9_SC_SE_Li256ELb0ELb1ELb1ELb0EEENS1_19SingleTileSchedulerILb0ELb1ELb1ELi64EEEEEEEEEvNT_6ParamsE)
        .other          _ZN7cutlass13device_kernelIN5flash11enable_sm90INS1_16FlashAttnFwdSm90INS1_25CollectiveMainloopFwdSm90ILi2EN4cute5tupleIJNS5_1CILi1EEES8_S8_EEENS6_IJNS7_ILi64EEESA_SA_EEELi512ENS_10bfloat16_tEfNS_4arch4Sm90ELb0ELb0ELb1ELb0ELb1ELb0ELb0ELb0ELb0ELb1ELb1ELb0EEENS1_21CollectiveEpilogueFwdINS6_IJSA_NS7_ILi512EEESA_EEES9_SC_SE_Li256ELb0ELb1ELb1ELb0EEENS1_19SingleTileSchedulerILb0ELb1ELb1ELi64EEEEEEEEEvNT_6ParamsE,@"STO_CUDA_ENTRY STV_DEFAULT"
_ZN7cutlass13device_kernelIN5flash11enable_sm90INS1_16FlashAttnFwdSm90INS1_25CollectiveMainloopFwdSm90ILi2EN4cute5tupleIJNS5_1CILi1EEES8_S8_EEENS6_IJNS7_ILi64EEESA_SA_EEELi512ENS_10bfloat16_tEfNS_4arch4Sm90ELb0ELb0ELb1ELb0ELb1ELb0ELb0ELb0ELb0ELb1ELb1ELb0EEENS1_21CollectiveEpilogueFwdINS6_IJSA_NS7_ILi512EEESA_EEES9_SC_SE_Li256ELb0ELb1ELb1ELb0EEENS1_19SingleTileSchedulerILb0ELb1ELb1ELi64EEEEEEEEEvNT_6ParamsE:
[----:B------:R-:W0:Y:S01]  /*0000*/  LDC R1, c[0x0][0x28] ;  /* 0x00000a00ff017b82 */ /* 0x000e220000000800 */
[----:B------:R-:W1:Y:S01]  /*0010*/  S2R R30, SR_TID.X ;  /* 0x00000000001e7919 */ /* 0x000e620000002100 */
[----:B------:R-:W-:Y:S01]  /*0020*/  ELECT P0, URZ, PT ;  /* 0x00000000003f782f */ /* 0x000fe20003800000 */
[----:B------:R-:W-:Y:S01]  /*0030*/  UMOV UR4, 0x80 ;  /* 0x0000008000047882 */ /* 0x000fe20000000000 */
[----:B------:R-:W-:Y:S01]  /*0040*/  UMOV UR7, 0x100 ;  /* 0x0000010000077882 */ /* 0x000fe20000000000 */
[----:B-1----:R-:W-:-:S05]  /*0050*/  SHF.R.U32.HI R0, RZ, 0x5, R30 ;  /* 0x00000005ff007819 */ /* 0x002fca000001161e */
[----:B------:R-:W1:Y:S02]  /*0060*/  SHFL.IDX PT, R2, R0, RZ, 0x1f ;  /* 0x00001fff00027589 */ /* 0x000e6400000e0000 */
[C---:B-1----:R-:W-:Y:S02]  /*0070*/  ISETP.NE.OR P0, PT, R2.reuse, RZ, !P0 ;  /* 0x000000ff0200720c */ /* 0x042fe40004705670 */
[----:B------:R-:W-:Y:S02]  /*0080*/  ISETP.NE.AND P1, PT, R2, RZ, PT ;  /* 0x000000ff0200720c */ /* 0x000fe40003f25270 */
[----:B------:R-:W-:-:S06]  /*0090*/  SHF.R.U32.HI R2, RZ, 0x7, R30 ;  /* 0x00000007ff027819 */ /* 0x000fcc000001161e */
[----:B------:R-:W1:Y:S03]  /*00a0*/  SHFL.IDX PT, R2, R2, RZ, 0x1f ;  /* 0x00001fff02027589 */ /* 0x000e6600000e0000 */
[----:B------:R-:W-:Y:S01]  /*00b0*/  VOTEU.ALL UP0, P0 ;  /* 0x00000000003f7886 */ /* 0x000fe20000000000 */
[----:B------:R-:W-:-:S04]  /*00c0*/  VOTEU.ALL UP1, P0 ;  /* 0x00000000003f7886 */ /* 0x000fc80000020000 */
[----:B------:R-:W2:Y:S01]  /*00d0*/  @!UP0 S2UR UR8, SR_CgaCtaId ;  /* 0x00000000000889c3 */ /* 0x000ea20000008800 */
[----:B------:R-:W-:Y:S01]  /*00e0*/  @!UP0 UMOV UR6, 0x400 ;  /* 0x0000040000068882 */ /* 0x000fe20000000000 */
[----:B------:R-:W-:-:S04]  /*00f0*/  @!UP0 UIADD3 UR4, -UR4, 0x100000, URZ ;  /* 0x0010000004048890 */ /* 0x000fc8000fffe13f */
[----:B------:R-:W-:Y:S02]  /*0100*/  @!UP0 USHF.L.U32 UR5, UR4, 0xb, URZ ;  /* 0x0000000b04058899 */ /* 0x000fe4000800063f */
[----:B------:R-:W-:Y:S02]  /*0110*/  @!UP0 USHF.L.U32 UR4, UR4, 0x1, URZ ;  /* 0x0000000104048899 */ /* 0x000fe4000800063f */
[----:B--2---:R-:W-:Y:S02]  /*0120*/  @!UP0 ULEA UR8, UR8, UR6, 0x18 ;  /* 0x0000000608088291 */ /* 0x004fe4000f8ec03f */
[----:B------:R-:W-:-:S04]  /*0130*/  @!UP0 UIADD3 UR6, -UR7, 0x100000, URZ ;  /* 0x0010000007068890 */ /* 0x000fc8000fffe13f */
[----:B------:R-:W-:Y:S02]  /*0140*/  @!UP0 USHF.L.U32 UR7, UR6, 0xb, URZ ;  /* 0x0000000b06078899 */ /* 0x000fe4000800063f */
[----:B------:R-:W-:Y:S01]  /*0150*/  @!UP0 USHF.L.U32 UR6, UR6, 0x1, URZ ;  /* 0x0000000106068899 */ /* 0x000fe2000800063f */
[----:B------:R-:W-:-:S05]  /*0160*/  VOTEU.ALL UP0, P0 ;  /* 0x00000000003f7886 */ /* 0x000fca0000000000 */
[----:B------:R2:W3:Y:S06]  /*0170*/  @!UP0 SYNCS.EXCH.64 URZ, [UR8+0x28c00], UR4 ;  /* 0x028c0004083f85b2 */ /* 0x0004ec0008000100 */
[----:B------:R2:W4:Y:S02]  /*0180*/  @!UP1 SYNCS.EXCH.64 URZ, [UR8+0x28c20], UR6 ;  /* 0x028c2006083f95b2 */ /* 0x0005240008000100 */
[----:B012---:R-:W-:Y:S05]  /*0190*/  @P1 BRA `(.L_x_0) ;  /* 0x0000000000381947 */ /* 0x007fea0003800000 */
[----:B------:R-:W0:Y:S01]  /*01a0*/  S2UR UR5, SR_CgaCtaId ;  /* 0x00000000000579c3 */ /* 0x000e220000008800 */
[----:B------:R-:W-:Y:S01]  /*01b0*/  UMOV UR4, 0x400 ;  /* 0x0000040000047882 */ /* 0x000fe20000000000 */
[----:B------:R-:W-:Y:S01]  /*01c0*/  UMOV UR7, 0x80 ;  /* 0x0000008000077882 */ /* 0x000fe20000000000 */
[----:B------:R-:W-:Y:S01]  /*01d0*/  ELECT P0, URZ, PT ;  /* 0x00000000003f782f */ /* 0x000fe20003800000 */
[----:B0-----:R-:W-:Y:S02]  /*01e0*/  ULEA UR6, UR5, UR4, 0x18 ;  /* 0x0000000405067291 */ /* 0x001fe4000f8ec03f */
[----:B------:R-:W-:-:S04]  /*01f0*/  UIADD3 UR4, -UR7, 0x100000, URZ ;  /* 0x0010000007047890 */ /* 0x000fc8000fffe13f */
[----:B------:R-:W-:Y:S02]  /*0200*/  USHF.L.U32 UR5, UR4, 0xb, URZ ;  /* 0x0000000b04057899 */ /* 0x000fe4000800063f */
[----:B------:R-:W-:Y:S01]  /*0210*/  USHF.L.U32 UR4, UR4, 0x1, URZ ;  /* 0x0000000104047899 */ /* 0x000fe2000800063f */
[----:B------:R-:W0:Y:S11]  /*0220*/  FENCE.VIEW.ASYNC.S ;  /* 0x00000000000073c6 */ /* 0x000e360000000000 */
[----:B0-----:R0:W1:Y:S01]  /*0230*/  SYNCS.EXCH.64 URZ, [UR6+0x28c30], UR4 ;  /* 0x028c3004063f75b2 */ /* 0x0010620008000100 */
[----:B------:R0:W2:Y:S01]  /*0240*/  SYNCS.EXCH.64 URZ, [UR6+0x28c40], UR4 ;  /* 0x028c4004063f75b2 */ /* 0x0000a20008000100 */
[----:B------:R0:W0:Y:S01]  /*0250*/  SYNCS.EXCH.64 URZ, [UR6+0x28c38], UR4 ;  /* 0x028c3804063f75b2 */ /* 0x0000220008000100 */
[----:B------:R0:W0:Y:S01]  /*0260*/  SYNCS.EXCH.64 URZ, [UR6+0x28c48], UR4 ;  /* 0x028c4804063f75b2 */ /* 0x0000220008000100 */
[----:B------:R-:W-:Y:S01]  /*0270*/  NOP ;  /* 0x0000000000007918 */ /* 0x000fe20000000000 */
.L_x_0:
[----:B------:R-:W5:Y:S01]  /*0280*/  SHFL.IDX PT, R3, R0, RZ, 0x1f ;  /* 0x00001fff00037589 */ /* 0x000f6200000e0000 */
[----:B------:R-:W-:Y:S01]  /*0290*/  NOP ;  /* 0x0000000000007918 */ /* 0x000fe20000000000 */
[----:B-----5:R-:W-:-:S13]  /*02a0*/  ISETP.NE.AND P0, PT, R3, RZ, PT ;  /* 0x000000ff0300720c */ /* 0x020fda0003f05270 */
[----:B------:R-:W-:Y:S05]  /*02b0*/  @P0 BRA `(.L_x_1) ;  /* 0x0000000000480947 */ /* 0x000fea0003800000 */
[----:B0-----:R-:W0:Y:S01]  /*02c0*/  S2UR UR5, SR_CgaCtaId ;  /* 0x00000000000579c3 */ /* 0x001e220000008800 */
[----:B------:R-:W-:Y:S01]  /*02d0*/  UMOV UR4, 0x400 ;  /* 0x0000040000047882 */ /* 0x000fe20000000000 */
[----:B------:R-:W-:Y:S01]  /*02e0*/  UMOV UR6, 0x80 ;  /* 0x0000008000067882 */ /* 0x000fe20000000000 */
[----:B------:R-:W-:Y:S01]  /*02f0*/  UMOV UR7, 0x100 ;  /* 0x0000010000077882 */ /* 0x000fe20000000000 */
[----:B------:R-:W-:Y:S01]  /*0300*/  ELECT P0, URZ, PT ;  /* 0x00000000003f782f */ /* 0x000fe20003800000 */
[----:B0-----:R-:W-:Y:S02]  /*0310*/  ULEA UR8, UR5, UR4, 0x18 ;  /* 0x0000000405087291 */ /* 0x001fe4000f8ec03f */
[----:B------:R-:W-:-:S04]  /*0320*/  UIADD3 UR4, -UR6, 0x100000, URZ ;  /* 0x0010000006047890 */ /* 0x000fc8000fffe13f */
[----:B------:R-:W-:Y:S02]  /*0330*/  USHF.L.U32 UR5, UR4, 0xb, URZ ;  /* 0x0000000b04057899 */ /* 0x000fe4000800063f */
[----:B------:R-:W-:Y:S02]  /*0340*/  USHF.L.U32 UR4, UR4, 0x1, URZ ;  /* 0x0000000104047899 */ /* 0x000fe4000800063f */
[----:B------:R-:W-:-:S04]  /*0350*/  UIADD3 UR6, -UR7, 0x100000, URZ ;  /* 0x0010000007067890 */ /* 0x000fc8000fffe13f */
[----:B------:R-:W-:Y:S02]  /*0360*/  USHF.L.U32 UR7, UR6, 0xb, URZ ;  /* 0x0000000b06077899 */ /* 0x000fe4000800063f */
[----:B------:R-:W-:Y:S01]  /*0370*/  USHF.L.U32 UR6, UR6, 0x1, URZ ;  /* 0x0000000106067899 */ /* 0x000fe2000800063f */
[----:B------:R-:W0:Y:S03]  /*0380*/  FENCE.VIEW.ASYNC.S ;  /* 0x00000000000073c6 */ /* 0x000e260000000000 */
[----:B0-----:R0:W0:Y:S08]  /*0390*/  SYNCS.EXCH.64 URZ, [UR8+0x28c50], UR4 ;  /* 0x028c5004083f75b2 */ /* 0x0010300008000100 */
[----:B------:R0:W0:Y:S01]  /*03a0*/  SYNCS.EXCH.64 URZ, [UR8+0x28c60], UR6 ;  /* 0x028c6006083f75b2 */ /* 0x0000220008000100 */
[----:B------:R0:W0:Y:S01]  /*03b0*/  SYNCS.EXCH.64 URZ, [UR8+0x28c58], UR4 ;  /* 0x028c5804083f75b2 */ /* 0x0000220008000100 */
[----:B------:R0:W0:Y:S01]  /*03c0*/  SYNCS.EXCH.64 URZ, [UR8+0x28c68], UR6 ;  /* 0x028c6806083f75b2 */ /* 0x0000220008000100 */
[----:B------:R-:W-:Y:S01]  /*03d0*/  NOP ;  /* 0x0000000000007918 */ /* 0x000fe20000000000 */
.L_x_1:
[----:B------:R-:W5:Y:S01]  /*03e0*/  SHFL.IDX PT, R3, R0, RZ, 0x1f ;  /* 0x00001fff00037589 */ /* 0x000f6200000e0000 */
[----:B------:R-:W-:Y:S01]  /*03f0*/  NOP ;  /* 0x0000000000007918 */ /* 0x000fe20000000000 */
[----:B-----5:R-:W-:-:S13]  /*0400*/  ISETP.NE.AND P0, PT, R3, RZ, PT ;  /* 0x000000ff0300720c */ /* 0x020fda0003f05270 */
[----:B------:R-:W-:Y:S05]  /*0410*/  @P0 BRA `(.L_x_2) ;  /* 0x0000000000380947 */ /* 0x000fea0003800000 */
[----:B0-----:R-:W0:Y:S01]  /*0420*/  S2UR UR5, SR_CgaCtaId ;  /* 0x00000000000579c3 */ /* 0x001e220000008800 */
        /* <DEDUP_REMOVED lines=8> */
[----:B0-----:R0:W0:Y:S01]  /*04b0*/  SYNCS.EXCH.64 URZ, [UR6+0x28c70], UR4 ;  /* 0x028c7004063f75b2 */ /* 0x0010220008000100 */
[----:B------:R0:W0:Y:S01]  /*04c0*/  SYNCS.EXCH.64 URZ, [UR6+0x28c80], UR4 ;  /* 0x028c8004063f75b2 */ /* 0x0000220008000100 */
[----:B------:R0:W0:Y:S01]  /*04d0*/  SYNCS.EXCH.64 URZ, [UR6+0x28c78], UR4 ;  /* 0x028c7804063f75b2 */ /* 0x0000220008000100 */
[----:B------:R0:W0:Y:S01]  /*04e0*/  SYNCS.EXCH.64 URZ, [UR6+0x28c88], UR4 ;  /* 0x028c8804063f75b2 */ /* 0x0000220008000100 */
[----:B------:R-:W-:Y:S01]  /*04f0*/  NOP ;  /* 0x0000000000007918 */ /* 0x000fe20000000000 */
.L_x_2:
        /* <DEDUP_REMOVED lines=22> */
.L_x_3:
[----:B------:R-:W5:Y:S01]  /*0660*/  SHFL.IDX PT, R3, R0, RZ, 0x1f ;  /* 0x00001fff00037589 */ /* 0x000f6200000e0000 */
[----:B------:R-:W-:Y:S01]  /*0670*/  R2UR UR9, R2 ;  /* 0x00000000020972ca */ /* 0x000fe200000e0000 */
        /* <DEDUP_REMOVED lines=21> */
.L_x_4:
[----:B------:R-:W-:Y:S01]  /*07d0*/  UISETP.NE.AND UP0, UPT, UR9, URZ, UPT ;  /* 0x0000003f0900728c */ /* 0x000fe2000bf05270 */
[----:B------:R-:W-:Y:S01]  /*07e0*/  NOP ;  /* 0x0000000000007918 */ /* 0x000fe20000000000 */
[----:B------:R-:W-:Y:S01]  /*07f0*/  UMOV UR39, 0x1 ;  /* 0x0000000100277882 */ /* 0x000fe20000000000 */
[----:B------:R-:W-:Y:S01]  /*0800*/  ULDC.64 UR36, c[0x0][0x208] ;  /* 0x0000820000247ab9 */ /* 0x000fe20000000a00 */
[----:B------:R-:W-:Y:S01]  /*0810*/  USEL UR39, UR39, 0x2, !UP0 ;  /* 0x0000000227277887 */ /* 0x000fe2000c000000 */
[----:B------:R-:W-:Y:S01]  /*0820*/  BSSY B6, `(.L_x_5) ;  /* 0x0000cc9000067945 */ /* 0x000fe20003800000 */
[----:B01234-:R-:W-:Y:S01]  /*0830*/  BAR.SYNC.DEFER_BLOCKING 0x0 ;  /* 0x0000000000007b1d */ /* 0x01ffe20000010000 */
[----:B------:R-:W-:-:S13]  /*0840*/  PLOP3.LUT P0, PT, PT, PT, UP0, 0x80, 0x0 ;  /* 0x000000000000781c */ /* 0x000fda0003f0f008 */
[----:B------:R-:W-:Y:S05]  /*0850*/  @!P0 BRA `(.L_x_6) ;  /* 0x00000094004c8947 */ /* 0x000fea0003800000 */
.L_x_7:
[----:B------:R-:W-:-:S08]  /*0860*/  NOP ;  /* 0x0000000000007918 */ /* 0x000fd00000000000 */
[----:B------:R-:W0:Y:S02]  /*0870*/  USETMAXREG.TRY_ALLOC.CTAPOOL UP0, 0xe8 ;  /* 0x000000e8000079c8 */ /* 0x000e240008000600 */
[----:B0-----:R-:W-:-:S13]  /*0880*/  PLOP3.LUT P0, PT, PT, PT, UP0, 0x80, 0x0 ;  /* 0x000000000000781c */ /* 0x001fda0003f0f008 */
[----:B------:R-:W-:Y:S05]  /*0890*/  @!P0 BRA `(.L_x_7) ;  /* 0xfffffffc00f08947 */ /* 0x000fea000383ffff */
[----:B------:R-:W-:Y:S01]  /*08a0*/  LOP3.LUT R0, R30, 0xffffff80, RZ, 0xc0, !PT ;  /* 0xffffff801e007812 */ /* 0x000fe200078ec0ff */
[----:B------:R-:W0:Y:S01]  /*08b0*/  S2UR UR6, SR_CTAID.Y ;  /* 0x00000000000679c3 */ /* 0x000e220000002600 */
[----:B------:R-:W-:Y:S02]  /*08c0*/  ULDC UR7, c[0x0][0xc50] ;  /* 0x0003140000077ab9 */ /* 0x000fe40000000800 */
[----:B------:R-:W-:Y:S01]  /*08d0*/  ISETP.NE.AND P0, PT, R0, 0x80, PT ;  /* 0x000000800000780c */ /* 0x000fe20003f05270 */
[----:B------:R-:W-:-:S04]  /*08e0*/  UISETP.NE.AND UP0, UPT, UR7, 0x1, UPT ;  /* 0x000000010700788c */ /* 0x000fc8000bf05270 */
[----:B------:R-:W1:Y:S07]  /*08f0*/  S2UR UR8, SR_CTAID.Z ;  /* 0x00000000000879c3 */ /* 0x000e6e0000002700 */
[----:B------:R-:W-:Y:S01]  /*0900*/  @UP0 ULDC UR4, c[0x0][0xc54] ;  /* 0x0003150000040ab9 */ /* 0x000fe20000000800 */
[----:B------:R-:W-:Y:S06]  /*0910*/  @!P0 BAR.ARV 0x8, 0x100 ;  /* 0x0204000000008b1d */ /* 0x000fec0000002000 */
[----:B------:R-:W-:Y:S01]  /*0920*/  ISETP.GE.U32.AND P0, PT, R30, 0x100, PT ;  /* 0x000001001e00780c */ /* 0x000fe20003f06070 */
[----:B------:R-:W-:Y:S01]  /*0930*/  @UP0 ULDC UR10, c[0x0][0xc58] ;  /* 0x00031600000a0ab9 */ /* 0x000fe20000000800 */
[----:B0-----:R-:W-:-:S02]  /*0940*/  UIMAD.WIDE.U32 UR4, UR6, UR4, URZ ;  /* 0x00000004060472a5 */ /* 0x001fc4000f8e003f */
[----:B------:R-:W-:Y:S02]  /*0950*/  UMOV UR38, UR6 ;  /* 0x0000000600267c82 */ /* 0x000fe40008000000 */
[----:B------:R-:W-:-:S04]  /*0960*/  @UP0 USHF.R.U32.HI UR38, URZ, UR10, UR5 ;  /* 0x0000000a3f260299 */ /* 0x000fc80008011605 */
[----:B------:R-:W-:-:S03]  /*0970*/  UIADD3 UR4, -UR38, URZ, URZ ;  /* 0x0000003f26047290 */ /* 0x000fc6000fffe13f */
[----:B------:R-:W-:Y:S06]  /*0980*/  @P0 BAR.ARV 0xf, 0x100 ;  /* 0x03c4000000000b1d */ /* 0x000fec0000002000 */
[----:B-1----:R-:W-:Y:S01]  /*0990*/  ISETP.LE.AND P0, PT, RZ, UR8, PT ;  /* 0x00000008ff007c0c */ /* 0x002fe2000bf03270 */
[----:B------:R-:W-:-:S12]  /*09a0*/  UIMAD UR7, UR7, UR4, UR6 ;  /* 0x00000004070772a4 */ /* 0x000fd8000f8e0206 */
[----:B------:R-:W-:Y:S05]  /*09b0*/  @!P0 BRA `(.L_x_8) ;  /* 0x000000c800bc8947 */ /* 0x000fea0003800000 */
[----:B------:R-:W-:Y:S01]  /*09c0*/  ULDC.64 UR4, c[0x0][0x418] ;  /* 0x0001060000047ab9 */ /* 0x000fe20000000a00 */
[----:B------:R-:W-:Y:S01]  /*09d0*/  ULDC UR43, c[0x0][0x424] ;  /* 0x00010900002b7ab9 */ /* 0x000fe20000000800 */
[----:B------:R-:W-:Y:S01]  /*09e0*/  UISETP.NE.U32.AND UP0, UPT, UR4, URZ, UPT ;  /* 0x0000003f0400728c */ /* 0x000fe2000bf05070 */
[----:B------:R-:W0:Y:S01]  /*09f0*/  S2UR UR42, SR_CgaCtaId ;  /* 0x00000000002a79c3 */ /* 0x000e220000008800 */
[----:B------:R-:W-:Y:S01]  /*0a00*/  UISETP.NE.AND UP1, UPT, UR9, 0x1, UPT ;  /* 0x000000010900788c */ /* 0x000fe2000bf25270 */
[----:B------:R-:W-:Y:S01]  /*0a10*/  VIADD R16, R30, 0xffffff80 ;  /* 0xffffff801e107836 */ /* 0x000fe20000000000 */
[----:B------:R-:W-:Y:S01]  /*0a20*/  UISETP.NE.AND.EX UP0, UPT, UR5, URZ, UPT, UP0 ;  /* 0x0000003f0500728c */ /* 0x000fe2000bf05300 */
[----:B------:R-:W-:Y:S01]  /*0a30*/  ULDC UR4, c[0x0][0x2f0] ;  /* 0x0000bc0000047ab9 */ /* 0x000fe20000000800 */
[----:B------:R-:W-:Y:S02]  /*0a40*/  USHF.R.U32.HI UR11, URZ, 0x10, UR7 ;  /* 0x000000103f0b7899 */ /* 0x000fe40008011607 */
[----:B------:R-:W-:Y:S01]  /*0a50*/  PLOP3.LUT P0, PT, PT, PT, UP1, 0x80, 0x0 ;  /* 0x000000000000781c */ /* 0x000fe20003f0f018 */
[----:B------:R-:W-:-:S02]  /*0a60*/  USEL UR43, UR43, 0x1, UP0 ;  /* 0x000000012b2b7887 */ /* 0x000fc40008000000 */
[----:B------:R-:W-:Y:S02]  /*0a70*/  UISETP.NE.AND UP0, UPT, UR11, URZ, UPT ;  /* 0x0000003f0b00728c */ /* 0x000fe4000bf05270 */
[----:B------:R-:W-:Y:S02]  /*0a80*/  UIMAD UR43, UR43, UR4, URZ ;  /* 0x000000042b2b72a4 */ /* 0x000fe4000f8e023f */
[----:B------:R-:W-:Y:S02]  /*0a90*/  ULOP3.LUT UR7, UR7, 0xffff, URZ, 0xc0, !UPT ;  /* 0x0000ffff07077892 */ /* 0x000fe4000f8ec03f */
[----:B------:R-:W-:-:S04]  /*0aa0*/  UIADD3 UR4, UR43, 0x3f, URZ ;  /* 0x0000003f2b047890 */ /* 0x000fc8000fffe03f */
[----:B------:R-:W-:Y:S01]  /*0ab0*/  USHF.R.S32.HI UR5, URZ, 0x1f, UR4 ;  /* 0x0000001f3f057899 */ /* 0x000fe20008011404 */
[----:B------:R-:W-:-:S03]  /*0ac0*/  @!UP0 ULDC UR11, c[0x0][0x9f0] ;  /* 0x00027c00000b8ab9 */ /* 0x000fc60000000800 */
[----:B------:R-:W-:-:S04]  /*0ad0*/  ULEA.HI UR5, UR5, UR4, URZ, 0x6 ;  /* 0x0000000405057291 */ /* 0x000fc8000f8f303f */
[----:B------:R-:W-:Y:S01]  /*0ae0*/  USHF.R.S32.HI UR6, URZ, 0x6, UR5 ;  /* 0x000000063f067899 */ /* 0x000fe20008011405 */
[----:B0-----:R-:W-:Y:S11]  /*0af0*/  @!P0 BRA `(.L_x_9) ;  /* 0x0000001c00e48947 */ /* 0x001ff60003800000 */
[----:B------:R-:W-:Y:S01]  /*0b00*/  UISETP.GE.AND UP0, UPT, UR43, 0x1, UPT ;  /* 0x000000012b00788c */ /* 0x000fe2000bf06270 */
[----:B------:R-:W-:Y:S02]  /*0b10*/  PLOP3.LUT P0, PT, PT, PT, PT, 0x80, 0x0 ;  /* 0x000000000000781c */ /* 0x000fe40003f0f070 */
[----:B------:R-:W-:Y:S02]  /*0b20*/  CS2R R4, SRZ ;  /* 0x0000000000047805 */ /* 0x000fe4000001ff00 */
[----:B------:R-:W-:Y:S02]  /*0b30*/  CS2R R150, SRZ ;  /* 0x0000000000967805 */ /* 0x000fe4000001ff00 */
[----:B------:R-:W-:Y:S02]  /*0b40*/  CS2R R148, SRZ ;  /* 0x0000000000947805 */ /* 0x000fe4000001ff00 */
[----:B------:R-:W-:Y:S02]  /*0b50*/  CS2R R146, SRZ ;  /* 0x0000000000927805 */ /* 0x000fe4000001ff00 */
[----:B------:R-:W-:-:S02]  /*0b60*/  PLOP3.LUT P1, PT, PT, PT, UP0, 0x80, 0x0 ;  /* 0x000000000000781c */ /* 0x000fc40003f2f008 */
[----:B------:R-:W-:Y:S02]  /*0b70*/  CS2R R144, SRZ ;  /* 0x0000000000907805 */ /* 0x000fe4000001ff00 */
[----:B------:R-:W-:Y:S02]  /*0b80*/  CS2R R142, SRZ ;  /* 0x00000000008e7805 */ /* 0x000fe4000001ff00 */
[----:B------:R-:W-:Y:S02]  /*0b90*/  CS2R R140, SRZ ;  /* 0x00000000008c7805 */ /* 0x000fe4000001ff00 */
[----:B------:R-:W-:Y:S02]  /*0ba0*/  CS2R R138, SRZ ;  /* 0x00000000008a7805 */ /* 0x000fe4000001ff00 */
[----:B------:R-:W-:Y:S02]  /*0bb0*/  CS2R R136, SRZ ;  /* 0x0000000000887805 */ /* 0x000fe4000001ff00 */
[----:B------:R-:W-:-:S02]  /*0bc0*/  CS2R R134, SRZ ;  /* 0x0000000000867805 */ /* 0x000fc4000001ff00 */
        /* <DEDUP_REMOVED lines=47> */
[----:B------:R-:W-:Y:S01]  /*0ec0*/  CS2R R38, SRZ ;  /* 0x0000000000267805 */ /* 0x000fe2000001ff00 */
[----:B------:R-:W-:Y:S01]  /*0ed0*/  IMAD.MOV.U32 R37, RZ, RZ, RZ ;  /* 0x000000ffff257224 */ /* 0x000fe200078e00ff */
[----:B------:R-:W-:Y:S01]  /*0ee0*/  MOV R3, RZ ;  /* 0x000000ff00037202 */ /* 0x000fe20000000f00 */
[----:B------:R-:W-:Y:S06]  /*0ef0*/  @!P1 BRA `(.L_x_10) ;  /* 0x0000000000709947 */ /* 0x000fec0003800000 */
[----:B------:R-:W-:Y:S01]  /*0f00*/  IMAD.U32 R6, RZ, RZ, UR11 ;  /* 0x0000000bff067e24 */ /* 0x000fe2000f8e00ff */
[----:B------:R-:W-:-:S04]  /*0f10*/  UIADD3 UR4, UR6, -0x1, UR11 ;  /* 0xffffffff06047890 */ /* 0x000fc8000fffe00b */
[-C--:B------:R-:W-:Y:S02]  /*0f20*/  IABS R7, R6.reuse ;  /* 0x0000000600077213 */ /* 0x080fe40000000000 */
[----:B------:R-:W-:Y:S01]  /*0f30*/  IMAD.U32 R8, RZ, RZ, UR4 ;  /* 0x00000004ff087e24 */ /* 0x000fe2000f8e00ff */
[----:B------:R-:W-:Y:S01]  /*0f40*/  IABS R6, R6 ;  /* 0x0000000600067213 */ /* 0x000fe20000000000 */
[----:B------:R-:W0:Y:S01]  /*0f50*/  I2F.RP R0, R7 ;  /* 0x0000000700007306 */ /* 0x000e220000209400 */
[----:B------:R-:W-:-:S03]  /*0f60*/  ULOP3.LUT UR4, UR4, UR11, URZ, 0x3c, !UPT ;  /* 0x0000000b04047292 */ /* 0x000fc6000f8e3c3f */
[----:B------:R-:W-:-:S03]  /*0f70*/  IMAD.MOV R6, RZ, RZ, -R6 ;  /* 0x000000ffff067224 */ /* 0x000fc600078e0a06 */
[----:B------:R-:W-:Y:S01]  /*0f80*/  ISETP.LE.AND P3, PT, RZ, UR4, PT ;  /* 0x00000004ff007c0c */ /* 0x000fe2000bf63270 */
[----:B0-----:R-:W0:Y:S02]  /*0f90*/  MUFU.RCP R0, R0 ;  /* 0x0000000000007308 */ /* 0x001e240000001000 */
[----:B0-----:R-:W-:Y:S01]  /*0fa0*/  VIADD R2, R0, 0xffffffe ;  /* 0x0ffffffe00027836 */ /* 0x001fe20000000000 */
[----:B------:R-:W-:-:S05]  /*0fb0*/  IABS R0, R8 ;  /* 0x0000000800007213 */ /* 0x000fca0000000000 */
[----:B------:R0:W1:Y:S02]  /*0fc0*/  F2I.FTZ.U32.TRUNC.NTZ R3, R2 ;  /* 0x0000000200037305 */ /* 0x000064000021f000 */
[----:B0-----:R-:W-:Y:S02]  /*0fd0*/  MOV R2, RZ ;  /* 0x000000ff00027202 */ /* 0x001fe40000000f00 */
[----:B-1----:R-:W-:-:S05]  /*0fe0*/  IADD3 R10, RZ, -R3, RZ ;  /* 0x80000003ff0a7210 */ /* 0x002fca0007ffe0ff */
[----:B------:R-:W-:-:S04]  /*0ff0*/  IMAD R9, R10, R7, RZ ;  /* 0x000000070a097224 */ /* 0x000fc800078e02ff */
[----:B------:R-:W-:-:S04]  /*1000*/  IMAD.HI.U32 R3, R3, R9, R2 ;  /* 0x0000000903037227 */ /* 0x000fc800078e0002 */
[----:B------:R-:W-:Y:S02]  /*1010*/  IMAD.MOV.U32 R2, RZ, RZ, R6 ;  /* 0x000000ffff027224 */ /* 0x000fe400078e0006 */
[----:B------:R-:W-:-:S04]  /*1020*/  IMAD.HI.U32 R3, R3, R0, RZ ;  /* 0x0000000003037227 */ /* 0x000fc800078e00ff */
[----:B------:R-:W-:-:S05]  /*1030*/  IMAD R0, R3, R2, R0 ;  /* 0x0000000203007224 */ /* 0x000fca00078e0200 */
[----:B------:R-:W-:-:S13]  /*1040*/  ISETP.GT.U32.AND P2, PT, R7, R0, PT ;  /* 0x000000000700720c */ /* 0x000fda0003f44070 */
[----:B------:R-:W-:Y:S01]  /*1050*/  @!P2 IMAD.IADD R0, R0, 0x1, -R7 ;  /* 0x000000010000a824 */ /* 0x000fe200078e0a07 */
[----:B------:R-:W-:Y:S02]  /*1060*/  @!P2 IADD3 R3, R3, 0x1, RZ ;  /* 0x000000010303a810 */ /* 0x000fe40007ffe0ff */
[----:B------:R-:W-:Y:S02]  /*1070*/  ISETP.NE.AND P2, PT, RZ, UR11, PT ;  /* 0x0000000bff007c0c */ /* 0x000fe4000bf45270 */
[----:B------:R-:W-:-:S13]  /*1080*/  ISETP.GE.U32.AND P1, PT, R0, R7, PT ;  /* 0x000000070000720c */ /* 0x000fda0003f26070 */
[----:B------:R-:W-:-:S04]  /*1090*/  @P1 VIADD R3, R3, 0x1 ;  /* 0x0000000103031836 */ /* 0x000fc80000000000 */
[----:B------:R-:W-:Y:S01]  /*10a0*/  @!P3 IMAD.MOV R3, RZ, RZ, -R3 ;  /* 0x000000ffff03b224 */ /* 0x000fe200078e0a03 */
[----:B------:R-:W-:-:S07]  /*10b0*/  @!P2 LOP3.LUT R3, RZ, UR11, RZ, 0x33, !PT ;  /* 0x0000000bff03ac12 */ /* 0x000fce000f8e33ff */
.L_x_10:
[----:B------:R-:W-:Y:S01]  /*10c0*/  IMAD R0, R3, UR7, RZ ;  /* 0x0000000703007c24 */ /* 0x000fe2000f8e02ff */
[----:B------:R-:W-:Y:S02]  /*10d0*/  MOV R36, RZ ;  /* 0x000000ff00247202 */ /* 0x000fe40000000f00 */
[----:B------:R-:W-:Y:S02]  /*10e0*/  CS2R R34, SRZ ;  /* 0x0000000000227805 */ /* 0x000fe4000001ff00 */
[----:B------:R-:W-:Y:S02]  /*10f0*/  CS2R R32, SRZ ;  /* 0x0000000000207805 */ /* 0x000fe4000001ff00 */
[----:B------:R-:W-:Y:S02]  /*1100*/  CS2R R30, SRZ ;  /* 0x00000000001e7805 */ /* 0x000fe4000001ff00 */
[----:B------:R-:W-:Y:S02]  /*1110*/  VIADDMNMX R3, R0, R3, UR6, PT ;  /* 0x0000000600037e46 */ /* 0x000fe4000b800103 */
[----:B------:R-:W-:-:S02]  /*1120*/  CS2R R28, SRZ ;  /* 0x00000000001c7805 */ /* 0x000fc4000001ff00 */
[----:B------:R-:W-:Y:S02]  /*1130*/  CS2R R26, SRZ ;  /* 0x00000000001a7805 */ /* 0x000fe4000001ff00 */
[----:B------:R-:W-:Y:S02]  /*1140*/  CS2R R24, SRZ ;  /* 0x0000000000187805 */ /* 0x000fe4000001ff00 */
[----:B------:R-:W-:-:S13]  /*1150*/  ISETP.GT.AND P1, PT, R3, R0, PT ;  /* 0x000000000300720c */ /* 0x000fda0003f24270 */
[----:B------:R-:W-:Y:S05]  /*1160*/  @!P1 BRA `(.L_x_11) ;  /* 0x00000064001c9947 */ /* 0x000fea0003800000 */
[----:B------:R-:W-:Y:S01]  /*1170*/  SHF.R.S32.HI R5, RZ, 0x1f, R16 ;  /* 0x0000001fff057819 */ /* 0x000fe20000011410 */
[----:B------:R-:W-:-:S03]  /*1180*/  UMOV UR7, 0x400 ;  /* 0x0000040000077882 */ /* 0x000fc60000000000 */
[----:B------:R-:W-:-:S04]  /*1190*/  LEA.HI R5, R5, R16, RZ, 0x7 ;  /* 0x0000001005057211 */ /* 0x000fc800078f38ff */
[----:B------:R-:W-:Y:S02]  /*11a0*/  SHF.R.S32.HI R2, RZ, 0x7, R5 ;  /* 0x00000007ff027819 */ /* 0x000fe40000011405 */
[----:B------:R-:W-:-:S04]  /*11b0*/  LOP3.LUT R5, R5, 0xffffff80, RZ, 0xc0, !PT ;  /* 0xffffff8005057812 */ /* 0x000fc800078ec0ff */
[----:B------:R-:W0:Y:S01]  /*11c0*/  SHFL.IDX PT, R2, R2, RZ, 0x1f ;  /* 0x00001fff02027589 */ /* 0x000e2200000e0000 */
[----:B------:R-:W-:-:S05]  /*11d0*/  IMAD.IADD R5, R16, 0x1, -R5 ;  /* 0x0000000110057824 */ /* 0x000fca00078e0a05 */
[----:B------:R-:W-:-:S04]  /*11e0*/  SHF.R.S32.HI R4, RZ, 0x1f, R5 ;  /* 0x0000001fff047819 */ /* 0x000fc80000011405 */
[CC--:B------:R-:W-:Y:S02]  /*11f0*/  LEA.HI R6, R4.reuse, R5.reuse, RZ, 0x2 ;  /* 0x0000000504067211 */ /* 0x0c0fe400078f10ff */
[----:B------:R-:W-:Y:S02]  /*1200*/  LEA.HI R4, R4, R5, RZ, 0x5 ;  /* 0x0000000504047211 */ /* 0x000fe400078f28ff */
[----:B------:R-:W-:Y:S02]  /*1210*/  SHF.R.S32.HI R7, RZ, 0x1f, R6 ;  /* 0x0000001fff077819 */ /* 0x000fe40000011406 */
[----:B------:R-:W-:Y:S02]  /*1220*/  SHF.R.S32.HI R4, RZ, 0x5, R4 ;  /* 0x00000005ff047819 */ /* 0x000fe40000011404 */
[----:B0-----:R-:W-:Y:S02]  /*1230*/  R2UR UR4, R2 ;  /* 0x00000000020472ca */ /* 0x001fe400000e0000 */
[----:B------:R-:W-:-:S04]  /*1240*/  SHF.R.S32.HI R2, RZ, 0x2, R6 ;  /* 0x00000002ff027819 */ /* 0x000fc80000011406 */
[----:B------:R-:W-:-:S04]  /*1250*/  LEA.HI R7, R7, R2, RZ, 0x3 ;  /* 0x0000000207077211 */ /* 0x000fc800078f18ff */
[----:B------:R-:W-:-:S03]  /*1260*/  LOP3.LUT R7, R7, 0xfffffff8, RZ, 0xc0, !PT ;  /* 0xfffffff807077812 */ /* 0x000fc600078ec0ff */
[----:B------:R-:W-:Y:S02]  /*1270*/  ULEA.HI UR5, UR4, UR4, URZ, 0x1 ;  /* 0x0000000404057291 */ /* 0x000fe4000f8f083f */
[----:B------:R-:W-:Y:S02]  /*1280*/  IMAD.IADD R7, R2, 0x1, -R7 ;  /* 0x0000000102077824 */ /* 0x000fe400078e0a07 */
[----:B------:R-:W-:Y:S02]  /*1290*/  ULOP3.LUT UR6, UR5, 0x1fffe, URZ, 0xc0, !UPT ;  /* 0x0001fffe05067892 */ /* 0x000fe4000f8ec03f */
[----:B------:R-:W-:Y:S01]  /*12a0*/  ULEA UR5, UR42, UR7, 0x18 ;  /* 0x000000072a057291 */ /* 0x000fe2000f8ec03f */
[----:B------:R-:W-:Y:S01]  /*12b0*/  LEA R4, R4, R7, 0x4 ;  /* 0x0000000704047211 */ /* 0x000fe200078e20ff */
[----:B------:R-:W-:Y:S02]  /*12c0*/  UIADD3 UR6, UR4, -UR6, URZ ;  /* 0x8000000604067290 */ /* 0x000fe4000fffe03f */
[----:B------:R-:W-:-:S02]  /*12d0*/  ULOP3.LUT UR4, UR39, 0x1, URZ, 0xfc, !UPT ;  /* 0x0000000127047892 */ /* 0x000fc4000f8efc3f */
[----:B------:R-:W-:Y:S02]  /*12e0*/  ULEA UR6, UR6, UR5, 0xf ;  /* 0x0000000506067291 */ /* 0x000fe4000f8e783f */
[----:B------:R-:W-:Y:S02]  /*12f0*/  UISETP.NE.AND UP0, UPT, UR4, 0x3, UPT ;  /* 0x000000030400788c */ /* 0x000fe4000bf05270 */
[----:B------:R-:W-:-:S04]  /*1300*/  UIADD3 UR6, UR6, 0x400, URZ ;  /* 0x0000040006067890 */ /* 0x000fc8000fffe03f */
[----:B------:R-:W-:Y:S01]  /*1310*/  PLOP3.LUT P0, PT, PT, PT, UP0, 0x80, 0x0 ;  /* 0x000000000000781c */ /* 0x000fe20003f0f008 */
[----:B------:R-:W-:-:S04]  /*1320*/  USHF.R.U32.HI UR6, URZ, 0x4, UR6 ;  /* 0x000000043f067899 */ /* 0x000fc80008011606 */
[----:B------:R-:W-:-:S04]  /*1330*/  ULOP3.LUT UR6, UR6, 0x3fff, URZ, 0xc0, !UPT ;  /* 0x00003fff06067892 */ /* 0x000fc8000f8ec03f */
[----:B------:R-:W-:-:S04]  /*1340*/  ULOP3.LUT UR6, UR6, 0x2000000, URZ, 0xfc, !UPT ;  /* 0x0200000006067892 */ /* 0x000fc8000f8efc3f */
[----:B------:R-:W-:Y:S08]  /*1350*/  @!P0 BRA `(.L_x_12) ;  /* 0x0000000000048947 */ /* 0x000ff00003800000 */
[----:B------:R-:W-:Y:S01]  /*1360*/  BPT.TRAP 0x1 ;  /* 0x000000040000795c */ /* 0x000fe20000300000 */
.L_x_12:
[----:B------:R-:W-:-:S04]  /*1370*/  SHF.L.U32 R2, RZ, 0x1f, RZ ;  /* 0x0000001fff027819 */ /* 0x000fc800000006ff */
[----:B------:R-:W0:Y:S02]  /*1380*/  SYNCS.PHASECHK.TRANS64.TRYWAIT P1, [UR5+0x28c50], R2 ;  /* 0x028c5002ff0075a7 */ /* 0x000e240008020145 */
[----:B0-----:R-:W-:Y:S05]  /*1390*/  @!P1 BRA `(.L_x_13) ;  /* 0x000000c0004c9947 */ /* 0x001fea0003800000 */
.L_x_97:
[----:B------:R-:W-:Y:S01]  /*13a0*/  BAR.SYNC.DEFER_BLOCKING 0xe, 0x100 ;  /* 0x0384000000007b1d */ /* 0x000fe20000010000 */
[----:B------:R-:W-:Y:S02]  /*13b0*/  UIADD3 UR4, UR5, 0x26800, URZ ;  /* 0x0002680005047890 */ /* 0x000fe4000fffe03f */
[----:B------:R-:W-:Y:S02]  /*13c0*/  UIADD3 UR14, UR6, 0x80, URZ ;  /* 0x00000080060e7890 */ /* 0x000fe4000fffe03f */
[----:B------:R-:W-:Y:S01]  /*13d0*/  USHF.R.U32.HI UR4, URZ, 0x4, UR4 ;  /* 0x000000043f047899 */ /* 0x000fe20008011604 */
[----:B------:R-:W-:Y:S01]  /*13e0*/  UMOV UR9, 0x40000040 ;  /* 0x4000004000097882 */ /* 0x000fe20000000000 */
[----:B------:R-:W-:Y:S02]  /*13f0*/  UMOV UR10, UR6 ;  /* 0x00000006000a7c82 */ /* 0x000fe40008000000 */
[----:B------:R-:W-:Y:S01]  /*1400*/  ULOP3.LUT UR4, UR4, 0x3fff, URZ, 0xc0, !UPT ;  /* 0x00003fff04047892 */ /* 0x000fe2000f8ec03f */
[----:B------:R-:W-:Y:S01]  /*1410*/  UMOV UR11, 0x40000040 ;  /* 0x40000040000b7882 */ /* 0x000fe20000000000 */
[----:B------:R-:W-:-:S02]  /*1420*/  UMOV UR13, 0x40000040 ;  /* 0x40000040000d7882 */ /* 0x000fc40000000000 */
[----:B------:R-:W-:Y:S01]  /*1430*/  ULOP3.LUT UR4, UR4, 0x10000, URZ, 0xfc, !UPT ;  /* 0x0001000004047892 */ /* 0x000fe2000f8efc3f */
[----:B------:R-:W-:Y:S01]  /*1440*/  UMOV UR15, 0x40000040 ;  /* 0x40000040000f7882 */ /* 0x000fe20000000000 */
[----:B------:R-:W-:Y:S02]  /*1450*/  UIADD3 UR18, UR6, 0x100, URZ ;  /* 0x0000010006127890 */ /* 0x000fe4000fffe03f */
[----:B------:R-:W-:-:S03]  /*1460*/  UIADD3 UR12, UR4, 0x2, URZ ;  /* 0x00000002040c7890 */ /* 0x000fc6000fffe03f */
[----:B------:R-:W-:Y:S01]  /*1470*/  UMOV UR8, UR4 ;  /* 0x0000000400087c82 */ /* 0x000fe20008000000 */
[----:B------:R-:W-:Y:S01]  /*1480*/  UIADD3 UR16, UR4, 0x4, URZ ;  /* 0x0000000404107890 */ /* 0x000fe2000fffe03f */
[----:B------:R-:W-:Y:S01]  /*1490*/  UMOV UR17, 0x40000040 ;  /* 0x4000004000117882 */ /* 0x000fe20000000000 */
[----:B------:R-:W-:Y:S01]  /*14a0*/  WARPGROUP.ARRIVE ;  /* 0x00000000000079c5 */ /* 0x000fe20000000000 */
[----:B------:R-:W-:Y:S01]  /*14b0*/  UMOV UR19, 0x40000040 ;  /* 0x4000004000137882 */ /* 0x000fe20000000000 */
[----:B------:R-:W-:Y:S02]  /*14c0*/  UIADD3 UR20, UR4, 0x6, URZ ;  /* 0x0000000604147890 */ /* 0x000fe4000fffe03f */
[----:B------:R-:W-:Y:S02]  /*14d0*/  UIADD3 UR22, UR6, 0x180, URZ ;  /* 0x0000018006167890 */ /* 0x000fe4000fffe03f */
[----:B------:R-:W-:Y:S01]  /*14e0*/  HGMMA.64x256x16.F32.BF16 R24, gdesc[UR8].tnspB, RZ, !UPT, gsb0 ;  /* 0x43e00000081879f0 */ /* 0x000fe2000c0018ff */
[----:B------:R-:W-:Y:S01]  /*14f0*/  UMOV UR21, 0x40000040 ;  /* 0x4000004000157882 */ /* 0x000fe20000000000 */
[----:B------:R-:W-:Y:S01]  /*1500*/  UMOV UR23, 0x40000040 ;  /* 0x4000004000177882 */ /* 0x000fe20000000000 */
[----:B------:R-:W-:-:S02]  /*1510*/  WARPGROUP.DEPBAR.LE gsb0, 0x0 ;  /* 0x00008000000079c5 */ /* 0x000fc40000010000 */
[----:B------:R-:W-:-:S15]  /*1520*/  WARPGROUP.ARRIVE ;  /* 0x00000000000079c5 */ /* 0x000fde0000000000 */
[----:B------:R-:W-:-:S08]  /*1530*/  NOP ;  /* 0x0000000000007918 */ /* 0x000fd00000000000 */
[----:B------:R-:W-:Y:S03]  /*1540*/  HGMMA.64x256x16.F32.BF16 R24, gdesc[UR12].tnspB, R24, gsb0 ;  /* 0x43e000000c1879f0 */ /* 0x000fe60008001818 */
[----:B------:R-:W-:Y:S02]  /*1550*/  WARPGROUP.DEPBAR.LE gsb0, 0x0 ;  /* 0x00008000000079c5 */ /* 0x000fe40000010000 */
        /* <DEDUP_REMOVED lines=8> */
[----:B------:R-:W-:Y:S06]  /*15e0*/  BAR.ARV 0xf, 0x100 ;  /* 0x03c4000000007b1d */ /* 0x000fec0000002000 */
[----:B------:R-:W-:Y:S05]  /*15f0*/  @!P0 BRA `(.L_x_14) ;  /* 0x0000000000048947 */ /* 0x000fea0003800000 */
[----:B------:R-:W-:Y:S01]  /*1600*/  BPT.TRAP 0x1 ;  /* 0x000000040000795c */ /* 0x000fe20000300000 */
.L_x_14:
[----:B------:R-:W-:Y:S01]  /*1610*/  VIADD R3, R3, 0xfffffffe ;  /* 0xfffffffe03037836 */ /* 0x000fe20000000000 */
[----:B------:R-:W-:-:S04]  /*1620*/  UIADD3 UR4, UR5, 0x28c60, URZ ;  /* 0x00028c6005047890 */ /* 0x000fc8000fffe03f */
[----:B------:R-:W-:Y:S01]  /*1630*/  ISETP.GE.AND P1, PT, R3, R0, PT ;  /* 0x000000000300720c */ /* 0x000fe20003f26270 */
[----:B------:R-:W-:-:S09]  /*1640*/  UPRMT UR4, UR42, 0x654, UR4 ;  /* 0x000006542a047896 */ /* 0x000fd20008000004 */
[----:B------:R-:W-:Y:S01]  /*1650*/  SYNCS.ARRIVE.TRANS64.RED.A1T0 RZ, [UR4], RZ ;  /* 0x000000ffffff79a7 */ /* 0x000fe20008100404 */
[----:B------:R-:W-:Y:S02]  /*1660*/  UMOV UR4, URZ ;  /* 0x0000003f00047c82 */ /* 0x000fe40008000000 */
[----:B------:R-:W-:Y:S05]  /*1670*/  @!P1 BRA `(.L_x_15) ;  /* 0x0000000800e09947 */ /* 0x000fea0003800000 */
[----:B------:R-:W-:Y:S01]  /*1680*/  IMAD.MOV.U32 R7, RZ, RZ, RZ ;  /* 0x000000ffff077224 */ /* 0x000fe200078e00ff */
[----:B------:R-:W-:-:S06]  /*1690*/  UMOV UR4, URZ ;  /* 0x0000003f00047c82 */ /* 0x000fcc0008000000 */
.L_x_21:
[----:B------:R-:W-:Y:S01]  /*16a0*/  BAR.SYNC.DEFER_BLOCKING 0xe, 0x100 ;  /* 0x0384000000007b1d */ /* 0x000fe20000010000 */
[----:B01----:R-:W-:Y:S01]  /*16b0*/  MOV R5, UR4 ;  /* 0x0000000400057c02 */ /* 0x003fe20008000f00 */
[----:B------:R-:W-:Y:S01]  /*16c0*/  UIADD3 UR4, UR4, 0x1, URZ ;  /* 0x0000000104047890 */ /* 0x000fe2000fffe03f */
[C---:B------:R-:W-:Y:S01]  /*16d0*/  ISETP.GT.AND P2, PT, R3.reuse, R0, PT ;  /* 0x000000000300720c */ /* 0x040fe20003f44270 */
[----:B------:R-:W-:Y:S02]  /*16e0*/  VIADD R3, R3, 0xffffffff ;  /* 0xffffffff03037836 */ /* 0x000fe40000000000 */
[----:B------:R-:W-:Y:S01]  /*16f0*/  IMAD R2, R5, 0x40, R4 ;  /* 0x0000004005027824 */ /* 0x000fe200078e0204 */
[----:B------:R-:W-:-:S04]  /*1700*/  UISETP.NE.AND UP0, UPT, UR4, 0x2, UPT ;  /* 0x000000020400788c */ /* 0x000fc8000bf05270 */
[----:B------:R-:W-:Y:S01]  /*1710*/  LEA R2, R2, UR5, 0x2 ;  /* 0x0000000502027c11 */ /* 0x000fe2000f8e10ff */
[----:B------:R-:W-:Y:S02]  /*1720*/  USEL UR7, URZ, 0x1, UP0 ;  /* 0x000000013f077887 */ /* 0x000fe40008000000 */
[----:B------:R-:W-:-:S04]  /*1730*/  USEL UR4, UR4, URZ, UP0 ;  /* 0x0000003f04047287 */ /* 0x000fc80008000000 */
[----:B------:R-:W-:Y:S01]  /*1740*/  LOP3.LUT R7, R7, UR7, RZ, 0x3c, !PT ;  /* 0x0000000707077c12 */ /* 0x000fe2000f8e3cff */
[----:B------:R-:W0:Y:S04]  /*1750*/  LDS R5, [R2+0x28800] ;  /* 0x0288000002057984 */ /* 0x000e280000000800 */
[----:B------:R-:W1:Y:S01]  /*1760*/  LDS R6, [R2+0x28820] ;  /* 0x0288200002067984 */ /* 0x000e620000000800 */
[-C--:B0-----:R-:W-:Y:S01]  /*1770*/  FMUL.FTZ R24, R24, R5.reuse ;  /* 0x0000000518187220 */ /* 0x081fe20000410000 */
[-C--:B------:R-:W-:Y:S01]  /*1780*/  FMUL.FTZ R25, R25, R5.reuse ;  /* 0x0000000519197220 */ /* 0x080fe20000410000 */
        /* <DEDUP_REMOVED lines=61> */
[----:B------:R-:W-:Y:S01]  /*1b60*/  FMUL.FTZ R149, R149, R5 ;  /* 0x0000000595957220 */ /* 0x000fe20000410000 */
[-C--:B-1----:R-:W-:Y:S01]  /*1b70*/  FMUL.FTZ R26, R26, R6.reuse ;  /* 0x000000061a1a7220 */ /* 0x082fe20000410000 */
        /* <DEDUP_REMOVED lines=63> */
[----:B------:R-:W-:Y:S06]  /*1f70*/  @!P0 BRA `(.L_x_16) ;  /* 0x0000000000048947 */ /* 0x000fec0003800000 */
[----:B------:R-:W-:Y:S01]  /*1f80*/  BPT.TRAP 0x1 ;  /* 0x000000040000795c */ /* 0x000fe20000300000 */
.L_x_16:
[----:B------:R-:W-:Y:S01]  /*1f90*/  ULEA UR7, UR4, UR5, 0x3 ;  /* 0x0000000504077291 */ /* 0x000fe2000f8e183f */
[----:B------:R-:W-:-:S08]  /*1fa0*/  SHF.L.U32 R2, R7, 0x1f, RZ ;  /* 0x0000001f07027819 */ /* 0x000fd000000006ff */
[----:B------:R0:W1:Y:S01]  /*1fb0*/  SYNCS.PHASECHK.TRANS64.TRYWAIT P1, [UR7+0x28c50], R2 ;  /* 0x028c5002ff0075a7 */ /* 0x0000620008020147 */
[----:B------:R-:W-:Y:S05]  /*1fc0*/  @!P0 BRA `(.L_x_17) ;  /* 0x0000000000048947 */ /* 0x000fea0003800000 */
[----:B------:R-:W-:Y:S01]  /*1fd0*/  BPT.TRAP 0x1 ;  /* 0x000000040000795c */ /* 0x000fe20000300000 */
.L_x_17:
[----:B-1----:R-:W-:Y:S05]  /*1fe0*/  @P1 BRA `(.L_x_18) ;  /* 0x0000000000081947 */ /* 0x002fea0003800000 */
[----:B------:R-:W1:Y:S02]  /*1ff0*/  SYNCS.PHASECHK.TRANS64.TRYWAIT P1, [UR7+0x28c50], R2 ;  /* 0x028c5002ff0075a7 */ /* 0x000e640008020147 */
[----:B-1----:R-:W-:Y:S05]  /*2000*/  @!P1 BRA `(.L_x_19) ;  /* 0x000000b400489947 */ /* 0x002fea0003800000 */
.L_x_18:
[----:B------:R-:W-:Y:S01]  /*2010*/  ULEA UR10, UR4, UR6, 0xc ;  /* 0x00000006040a7291 */ /* 0x000fe2000f8e603f */
[----:B------:R-:W-:Y:S01]  /*2020*/  WARPGROUP.ARRIVE ;  /* 0x00000000000079c5 */ /* 0x000fe20000000000 */
[----:B------:R-:W-:Y:S01]  /*2030*/  UMOV UR11, 0x40000040 ;  /* 0x40000040000b7882 */ /* 0x000fe20000000000 */
[----:B------:R-:W-:Y:S01]  /*2040*/  UMOV UR15, 0x40000040 ;  /* 0x40000040000f7882 */ /* 0x000fe20000000000 */
[----:B------:R-:W-:Y:S02]  /*2050*/  UIADD3 UR14, UR10, 0x80, URZ ;  /* 0x000000800a0e7890 */ /* 0x000fe4000fffe03f */
[----:B------:R-:W-:Y:S01]  /*2060*/  UIADD3 UR18, UR10, 0x100, URZ ;  /* 0x000001000a127890 */ /* 0x000fe2000fffe03f */
[----:B------:R-:W-:Y:S02]  /*2070*/  UMOV UR19, 0x40000040 ;  /* 0x4000004000137882 */ /* 0x000fe40000000000 */
[----:B------:R-:W-:Y:S01]  /*2080*/  HGMMA.64x256x16.F32.BF16 R24, gdesc[UR8].tnspB, R24, gsb0 ;  /* 0x43e00000081879f0 */ /* 0x000fe20008001818 */
[----:B------:R-:W-:Y:S01]  /*2090*/  UIADD3 UR22, UR10, 0x180, URZ ;  /* 0x000001800a167890 */ /* 0x000fe2000fffe03f */
        /* <DEDUP_REMOVED lines=17> */
.L_x_20:
[----:B------:R-:W-:-:S04]  /*21b0*/  UIADD3 UR7, UR7, 0x28c60, URZ ;  /* 0x00028c6007077890 */ /* 0x000fc8000fffe03f */
[----:B------:R-:W-:-:S09]  /*21c0*/  UPRMT UR7, UR42, 0x654, UR7 ;  /* 0x000006542a077896 */ /* 0x000fd20008000007 */
[----:B------:R-:W-:Y:S01]  /*21d0*/  SYNCS.ARRIVE.TRANS64.RED.A1T0 RZ, [UR7], RZ ;  /* 0x000000ffffff79a7 */ /* 0x000fe20008100407 */
[----:B------:R-:W-:Y:S05]  /*21e0*/  @P2 BRA `(.L_x_21) ;  /* 0xfffffff4002c2947 */ /* 0x000fea000383ffff */
[----:B------:R-:W-:-:S12]  /*21f0*/  USHF.L.U32 UR4, UR4, 0x6, URZ ;  /* 0x0000000604047899 */ /* 0x000fd8000800063f */
.L_x_15:
[----:B------:R-:W-:Y:S01]  /*2200*/  BAR.SYNC.DEFER_BLOCKING 0xe, 0x100 ;  /* 0x0384000000007b1d */ /* 0x000fe20000010000 */
[----:B------:R-:W-:Y:S02]  /*2210*/  IADD3 R4, R4, UR4, RZ ;  /* 0x0000000404047c10 */ /* 0x000fe4000fffe0ff */
[----:B------:R-:W-:Y:S02]  /*2220*/  PLOP3.LUT P0, PT, PT, PT, PT, 0x8, 0x0 ;  /* 0x000000000000781c */ /* 0x000fe40003f0e170 */
[----:B------:R-:W-:-:S05]  /*2230*/  LEA R4, R4, UR5, 0x2 ;  /* 0x0000000504047c11 */ /* 0x000fca000f8e10ff */
[----:B01----:R-:W0:Y:S04]  /*2240*/  LDS R2, [R4+0x28800] ;  /* 0x0288000004027984 */ /* 0x003e280000000800 */
[----:B------:R1:W2:Y:S02]  /*2250*/  LDS R0, [R4+0x28820] ;  /* 0x0288200004007984 */ /* 0x0002a40000000800 */
[----:B-1----:R-:W-:Y:S01]  /*2260*/  CS2R R4, SRZ ;  /* 0x0000000000047805 */ /* 0x002fe2000001ff00 */
        /* <DEDUP_REMOVED lines=64> */
[-C--:B--2---:R-:W-:Y:S01]  /*2670*/  FMUL.FTZ R26, R26, R0.reuse ;  /* 0x000000001a1a7220 */ /* 0x084fe20000410000 */
        /* <DEDUP_REMOVED lines=63> */
[----:B------:R-:W-:Y:S06]  /*2a70*/  BAR.ARV 0xf, 0x100 ;  /* 0x03c4000000007b1d */ /* 0x000fec0000002000 */
[----:B------:R-:W-:Y:S05]  /*2a80*/  BRA `(.L_x_11) ;  /* 0x0000004800d47947 */ /* 0x000fea0003800000 */
.L_x_9:
[----:B------:R-:W-:Y:S01]  /*2a90*/  UISETP.GE.AND UP0, UPT, UR43, 0x1, UPT ;  /* 0x000000012b00788c */ /* 0x000fe2000bf06270 */
[----:B------:R-:W-:-:S05]  /*2aa0*/  UMOV UR4, URZ ;  /* 0x0000003f00047c82 */ /* 0x000fca0008000000 */
[----:B------:R-:W-:-:S13]  /*2ab0*/  PLOP3.LUT P0, PT, PT, PT, UP0, 0x80, 0x0 ;  /* 0x000000000000781c */ /* 0x000fda0003f0f008 */
[----:B------:R-:W-:Y:S05]  /*2ac0*/  @!P0 BRA `(.L_x_22) ;  /* 0x0000000000848947 */ /* 0x000fea0003800000 */
[----:B------:R-:W-:Y:S01]  /*2ad0*/  IMAD.U32 R3, RZ, RZ, UR11 ;  /* 0x0000000bff037e24 */ /* 0x000fe2000f8e00ff */
[----:B------:R-:W-:Y:S01]  /*2ae0*/  UIADD3 UR8, UR6, -0x1, UR11 ;  /* 0xffffffff06087890 */ /* 0x000fe2000fffe00b */
[----:B------:R-:W-:-:S03]  /*2af0*/  UMOV UR4, URZ ;  /* 0x0000003f00047c82 */ /* 0x000fc60008000000 */
[-C--:B------:R-:W-:Y:S02]  /*2b00*/  IABS R0, R3.reuse ;  /* 0x0000000300007213 */ /* 0x080fe40000000000 */
[----:B------:R-:W-:Y:S01]  /*2b10*/  MOV R4, UR8 ;  /* 0x0000000800047c02 */ /* 0x000fe20008000f00 */
[----:B------:R-:W-:Y:S01]  /*2b20*/  ULOP3.LUT UR8, UR8, UR11, URZ, 0x3c, !UPT ;  /* 0x0000000b08087292 */ /* 0x000fe2000f8e3c3f */
[----:B------:R-:W-:Y:S02]  /*2b30*/  R2UR UR12, R0 ;  /* 0x00000000000c72ca */ /* 0x000fe400000e0000 */
[----:B------:R-:W-:Y:S02]  /*2b40*/  IABS R4, R4 ;  /* 0x0000000400047213 */ /* 0x000fe40000000000 */
[----:B------:R-:W-:-:S03]  /*2b50*/  IABS R5, R3 ;  /* 0x0000000300057213 */ /* 0x000fc60000000000 */
[----:B------:R-:W-:-:S05]  /*2b60*/  IMAD.MOV.U32 R3, RZ, RZ, R4 ;  /* 0x000000ffff037224 */ /* 0x000fca00078e0004 */
[----:B------:R-:W-:Y:S01]  /*2b70*/  R2UR UR10, R3 ;  /* 0x00000000030a72ca */ /* 0x000fe200000e0000 */
[----:B------:R-:W0:Y:S08]  /*2b80*/  I2F.RP R0, UR12 ;  /* 0x0000000c00007d06 */ /* 0x000e300008209400 */
[----:B0-----:R-:W0:Y:S02]  /*2b90*/  MUFU.RCP R0, R0 ;  /* 0x0000000000007308 */ /* 0x001e240000001000 */
[----:B0-----:R-:W-:-:S02]  /*2ba0*/  VIADD R2, R0, 0xffffffe ;  /* 0x0ffffffe00027836 */ /* 0x001fc40000000000 */
[----:B------:R-:W-:-:S04]  /*2bb0*/  IMAD.MOV R0, RZ, RZ, -R5 ;  /* 0x000000ffff007224 */ /* 0x000fc800078e0a05 */
[----:B------:R-:W0:Y:S02]  /*2bc0*/  F2I.FTZ.U32.TRUNC.NTZ R2, R2 ;  /* 0x0000000200027305 */ /* 0x000e24000021f000 */
[----:B0-----:R-:W-:-:S13]  /*2bd0*/  R2UR UR5, R2 ;  /* 0x00000000020572ca */ /* 0x001fda00000e0000 */
[----:B------:R-:W-:-:S04]  /*2be0*/  UIADD3 UR9, URZ, -UR5, URZ ;  /* 0x800000053f097290 */ /* 0x000fc8000fffe03f */
[----:B------:R-:W-:-:S04]  /*2bf0*/  UIMAD UR9, UR9, UR12, URZ ;  /* 0x0000000c090972a4 */ /* 0x000fc8000f8e023f */
[----:B------:R-:W-:-:S03]  /*2c00*/  UIMAD.WIDE.U32 UR4, UR5, UR9, UR4 ;  /* 0x00000009050472a5 */ /* 0x000fc6000f8e0004 */
[----:B------:R-:W-:Y:S01]  /*2c10*/  R2UR UR9, R0 ;  /* 0x00000000000972ca */ /* 0x000fe200000e0000 */
[----:B------:R-:W-:-:S12]  /*2c20*/  UIMAD.WIDE.U32 UR4, UR5, UR10, URZ ;  /* 0x0000000a050472a5 */ /* 0x000fd8000f8e003f */
[----:B------:R-:W-:-:S04]  /*2c30*/  UIMAD UR9, UR5, UR9, UR10 ;  /* 0x00000009050972a4 */ /* 0x000fc8000f8e020a */
[----:B------:R-:W-:-:S11]  /*2c40*/  UISETP.GT.U32.AND UP1, UPT, UR12, UR9, UPT ;  /* 0x000000090c00728c */ /* 0x000fd6000bf24070 */
[----:B------:R-:W-:Y:S02]  /*2c50*/  @!UP1 UIADD3 UR9, UR9, -UR12, URZ ;  /* 0x8000000c09099290 */ /* 0x000fe4000fffe03f */
[----:B------:R-:W-:Y:S02]  /*2c60*/  @!UP1 UIADD3 UR5, UR5, 0x1, URZ ;  /* 0x0000000105059890 */ /* 0x000fe4000fffe03f */
[----:B------:R-:W-:Y:S02]  /*2c70*/  UISETP.GE.U32.AND UP0, UPT, UR9, UR12, UPT ;  /* 0x0000000c0900728c */ /* 0x000fe4000bf06070 */
[----:B------:R-:W-:-:S09]  /*2c80*/  UISETP.GE.AND UP1, UPT, UR8, URZ, UPT ;  /* 0x0000003f0800728c */ /* 0x000fd2000bf26270 */
[----:B------:R-:W-:Y:S02]  /*2c90*/  @UP0 UIADD3 UR5, UR5, 0x1, URZ ;  /* 0x0000000105050890 */ /* 0x000fe4000fffe03f */
[----:B------:R-:W-:-:S05]  /*2ca0*/  UISETP.NE.AND UP0, UPT, UR11, URZ, UPT ;  /* 0x0000003f0b00728c */ /* 0x000fca000bf05270 */
[----:B------:R-:W-:Y:S02]  /*2cb0*/  UMOV UR4, UR5 ;  /* 0x0000000500047c82 */ /* 0x000fe40008000000 */
[----:B------:R-:W-:-:S04]  /*2cc0*/  @!UP1 UIADD3 UR4, -UR4, URZ, URZ ;  /* 0x0000003f04049290 */ /* 0x000fc8000fffe13f */
[----:B------:R-:W-:-:S12]  /*2cd0*/  @!UP0 ULOP3.LUT UR4, URZ, UR11, URZ, 0x33, !UPT ;  /* 0x0000000b3f048292 */ /* 0x000fd8000f8e333f */
.L_x_22:
[----:B------:R-:W-:Y:S02]  /*2ce0*/  UIMAD UR40, UR7, UR4, URZ ;  /* 0x00000004072872a4 */ /* 0x000fe4000f8e023f */
[----:B------:R-:W-:Y:S01]  /*2cf0*/  IMAD.U32 R3, RZ, RZ, UR4 ;  /* 0x00000004ff037e24 */ /* 0x000fe2000f8e00ff */
[----:B------:R-:W-:Y:S02]  /*2d00*/  MOV R0, UR6 ;  /* 0x0000000600007c02 */ /* 0x000fe40008000f00 */
[----:B------:R-:W-:Y:S02]  /*2d10*/  CS2R R4, SRZ ;  /* 0x0000000000047805 */ /* 0x000fe4000001ff00 */
[----:B------:R-:W-:Y:S02]  /*2d20*/  PLOP3.LUT P0, PT, PT, PT, PT, 0x80, 0x0 ;  /* 0x000000000000781c */ /* 0x000fe40003f0f070 */
[----:B------:R-:W-:Y:S02]  /*2d30*/  CS2R R150, SRZ ;  /* 0x0000000000967805 */ /* 0x000fe4000001ff00 */
[----:B------:R-:W-:-:S02]  /*2d40*/  VIADDMNMX R0, R3, UR40, R0, PT ;  /* 0x0000002803007c46 */ /* 0x000fc4000b800100 */
[----:B------:R-:W-:Y:S02]  /*2d50*/  CS2R R148, SRZ ;  /* 0x0000000000947805 */ /* 0x000fe4000001ff00 */
[----:B------:R-:W-:Y:S02]  /*2d60*/  CS2R R146, SRZ ;  /* 0x0000000000927805 */ /* 0x000fe4000001ff00 */
[----:B------:R-:W-:Y:S02]  /*2d70*/  CS2R R144, SRZ ;  /* 0x0000000000907805 */ /* 0x000fe4000001ff00 */
[----:B------:R-:W-:Y:S02]  /*2d80*/  R2UR UR44, R0 ;  /* 0x00000000002c72ca */ /* 0x000fe400000e0000 */
        /* <DEDUP_REMOVED lines=11> */
[----:B------:R-:W-:Y:S01]  /*2e40*/  CS2R R120, SRZ ;  /* 0x0000000000787805 */ /* 0x000fe2000001ff00 */
[----:B------:R-:W-:Y:S01]  /*2e50*/  UISETP.GT.AND UP0, UPT, UR44, UR40, UPT ;  /* 0x000000282c00728c */ /* 0x000fe2000bf04270 */
[----:B------:R-:W-:Y:S02]  /*2e60*/  CS2R R118, SRZ ;  /* 0x0000000000767805 */ /* 0x000fe4000001ff00 */
[----:B------:R-:W-:-:S02]  /*2e70*/  CS2R R116, SRZ ;  /* 0x0000000000747805 */ /* 0x000fc4000001ff00 */
[----:B------:R-:W-:Y:S02]  /*2e80*/  CS2R R114, SRZ ;  /* 0x0000000000727805 */ /* 0x000fe4000001ff00 */
[----:B------:R-:W-:Y:S02]  /*2e90*/  CS2R R112, SRZ ;  /* 0x0000000000707805 */ /* 0x000fe4000001ff00 */
[----:B------:R-:W-:Y:S02]  /*2ea0*/  CS2R R110, SRZ ;  /* 0x00000000006e7805 */ /* 0x000fe4000001ff00 */
[----:B------:R-:W-:Y:S02]  /*2eb0*/  PLOP3.LUT P1, PT, PT, PT, UP0, 0x80, 0x0 ;  /* 0x000000000000781c */ /* 0x000fe40003f2f008 */
        /* <DEDUP_REMOVED lines=42> */
[----:B------:R-:W-:Y:S01]  /*3160*/  CS2R R24, SRZ ;  /* 0x0000000000187805 */ /* 0x000fe2000001ff00 */
[----:B------:R-:W-:Y:S06]  /*3170*/  @!P1 BRA `(.L_x_11) ;  /* 0x0000004400189947 */ /* 0x000fec0003800000 */
[----:B------:R-:W-:Y:S01]  /*3180*/  SHF.R.S32.HI R17, RZ, 0x1f, R16 ;  /* 0x0000001fff117819 */ /* 0x000fe20000011410 */
[----:B------:R-:W-:Y:S02]  /*3190*/  UMOV UR41, 0x400 ;  /* 0x0000040000297882 */ /* 0x000fe40000000000 */
[----:B------:R-:W-:Y:S01]  /*31a0*/  ULEA UR41, UR42, UR41, 0x18 ;  /* 0x000000292a297291 */ /* 0x000fe2000f8ec03f */
[----:B------:R-:W-:-:S04]  /*31b0*/  LEA.HI R18, R17, R16, RZ, 0x7 ;  /* 0x0000001011127211 */ /* 0x000fc800078f38ff */
[----:B------:R-:W-:-:S05]  /*31c0*/  SHF.R.S32.HI R19, RZ, 0x7, R18 ;  /* 0x00000007ff137819 */ /* 0x000fca0000011412 */
[----:B------:R-:W0:Y:S02]  /*31d0*/  SHFL.IDX PT, R0, R19, RZ, 0x1f ;  /* 0x00001fff13007589 */ /* 0x000e2400000e0000 */
[----:B0-----:R-:W-:-:S13]  /*31e0*/  R2UR UR4, R0 ;  /* 0x00000000000472ca */ /* 0x001fda00000e0000 */
[----:B------:R-:W-:-:S04]  /*31f0*/  ULEA.HI UR5, UR4, UR4, URZ, 0x1 ;  /* 0x0000000404057291 */ /* 0x000fc8000f8f083f */
[----:B------:R-:W-:-:S04]  /*3200*/  ULOP3.LUT UR5, UR5, 0x1fffe, URZ, 0xc0, !UPT ;  /* 0x0001fffe05057892 */ /* 0x000fc8000f8ec03f */
[----:B------:R-:W-:Y:S02]  /*3210*/  UIADD3 UR5, UR4, -UR5, URZ ;  /* 0x8000000504057290 */ /* 0x000fe4000fffe03f */
[----:B------:R-:W-:Y:S02]  /*3220*/  UIADD3 UR4, UR41, 0x26800, URZ ;  /* 0x0002680029047890 */ /* 0x000fe4000fffe03f */
[----:B------:R-:W-:Y:S02]  /*3230*/  ULEA UR5, UR5, UR41, 0xf ;  /* 0x0000002905057291 */ /* 0x000fe4000f8e783f */
[----:B------:R-:W-:Y:S02]  /*3240*/  ULOP3.LUT UP0, URZ, UR4, 0x3ff, URZ, 0xc0, !UPT ;  /* 0x000003ff043f7892 */ /* 0x000fe4000f80c03f */
[----:B------:R-:W-:-:S04]  /*3250*/  UIADD3 UR5, UR5, 0x400, URZ ;  /* 0x0000040005057890 */ /* 0x000fc8000fffe03f */
[----:B------:R-:W-:Y:S01]  /*3260*/  PLOP3.LUT P0, PT, PT, PT, UP0, 0x80, 0x0 ;  /* 0x000000000000781c */ /* 0x000fe20003f0f008 */
[----:B------:R-:W-:-:S04]  /*3270*/  USHF.R.U32.HI UR5, URZ, 0x4, UR5 ;  /* 0x000000043f057899 */ /* 0x000fc80008011605 */
[----:B------:R-:W-:-:S08]  /*3280*/  ULOP3.LUT UR45, UR5, 0x3fff, URZ, 0xc0, !UPT ;  /* 0x00003fff052d7892 */ /* 0x000fd0000f8ec03f */
[----:B------:R-:W-:Y:S05]  /*3290*/  @!P0 BRA `(.L_x_23) ;  /* 0x0000000000408947 */ /* 0x000fea0003800000 */
[----:B------:R-:W-:Y:S01]  /*32a0*/  MOV R0, 0x0 ;  /* 0x0000000000007802 */ /* 0x000fe20000000f00 */
[----:B------:R-:W-:Y:S01]  /*32b0*/  ULDC.64 UR4, c[0x4][0x90] ;  /* 0x0100240000047ab9 */ /* 0x000fe20000000a00 */
[----:B------:R-:W-:Y:S01]  /*32c0*/  ULDC.64 UR6, c[0x4][0x20] ;  /* 0x0100080000067ab9 */ /* 0x000fe20000000a00 */
[----:B------:R-:W-:Y:S01]  /*32d0*/  IMAD.U32 R4, RZ, RZ, UR4 ;  /* 0x00000004ff047e24 */ /* 0x000fe2000f8e00ff */
[----:B------:R0:W1:Y:S01]  /*32e0*/  LDC.64 R2, c[0x4][R0] ;  /* 0x0100000000027b82 */ /* 0x0000620000000a00 */
[----:B------:R-:W-:Y:S01]  /*32f0*/  MOV R5, UR5 ;  /* 0x0000000500057c02 */ /* 0x000fe20008000f00 */
[----:B------:R-:W-:Y:S01]  /*3300*/  ULDC.64 UR4, c[0x4][0x98] ;  /* 0x0100260000047ab9 */ /* 0x000fe20000000a00 */
[----:B------:R-:W-:Y:S01]  /*3310*/  MOV R10, UR6 ;  /* 0x00000006000a7c02 */ /* 0x000fe20008000f00 */
[----:B------:R-:W-:Y:S01]  /*3320*/  IMAD.U32 R6, RZ, RZ, UR4 ;  /* 0x00000004ff067e24 */ /* 0x000fe2000f8e00ff */
[----:B------:R-:W-:Y:S01]  /*3330*/  MOV R12, 0x1 ;  /* 0x00000001000c7802 */ /* 0x000fe20000000f00 */
[----:B------:R-:W-:-:S02]  /*3340*/  IMAD.U32 R7, RZ, RZ, UR5 ;  /* 0x00000005ff077e24 */ /* 0x000fc4000f8e00ff */
[----:B------:R-:W-:Y:S02]  /*3350*/  IMAD.U32 R11, RZ, RZ, UR7 ;  /* 0x00000007ff0b7e24 */ /* 0x000fe4000f8e00ff */
[----:B------:R-:W-:Y:S02]  /*3360*/  IMAD.MOV.U32 R8, RZ, RZ, 0x70 ;  /* 0x00000070ff087424 */ /* 0x000fe400078e00ff */
[----:B0-----:R-:W-:-:S07]  /*3370*/  IMAD.MOV.U32 R13, RZ, RZ, RZ ;  /* 0x000000ffff0d7224 */ /* 0x001fce00078e00ff */
[----:B------:R-:W-:-:S07]  /*3380*/  LEPC R20, `(.L_x_23) ;  /* 0x000000001014794e */ /* 0x000fce0000000000 */
[----:B-1----:R-:W-:Y:S05]  /*3390*/  CALL.ABS.NOINC R2 ;  /* 0x0000000002007343 */ /* 0x002fea0003c00000 */
.L_x_23:
[----:B------:R-:W-:Y:S02]  /*33a0*/  SHF.L.U32 R11, RZ, 0x1f, RZ ;  /* 0x0000001fff0b7819 */ /* 0x000fe400000006ff */
[----:B------:R-:W-:Y:S02]  /*33b0*/  LOP3.LUT R3, R18, 0xffffff80, RZ, 0xc0, !PT ;  /* 0xffffff8012037812 */ /* 0x000fe400078ec0ff */
[----:B------:R-:W0:Y:S01]  /*33c0*/  SYNCS.PHASECHK.TRANS64.TRYWAIT P0, [UR41+0x28c00], R11 ;  /* 0x028c000bff0075a7 */ /* 0x000e220008000169 */
[----:B------:R-:W-:Y:S02]  /*33d0*/  LEA.HI R0, R19, R19, RZ, 0x1 ;  /* 0x0000001313007211 */ /* 0x000fe400078f08ff */
[----:B------:R-:W-:Y:S02]  /*33e0*/  IMAD.IADD R5, R16, 0x1, -R3 ;  /* 0x0000000110057824 */ /* 0x000fe400078e0a03 */
[----:B------:R-:W-:-:S03]  /*33f0*/  LOP3.LUT R2, R0, 0xfffffe, RZ, 0xc0, !PT ;  /* 0x00fffffe00027812 */ /* 0x000fc600078ec0ff */
[----:B------:R-:W-:-:S04]  /*3400*/  SHF.R.S32.HI R4, RZ, 0x1f, R5 ;  /* 0x0000001fff047819 */ /* 0x000fc80000011405 */
[----:B------:R-:W-:-:S04]  /*3410*/  LEA.HI R3, R4, R5, RZ, 0x2 ;  /* 0x0000000504037211 */ /* 0x000fc800078f10ff */
[--C-:B------:R-:W-:Y:S02]  /*3420*/  SHF.R.S32.HI R6, RZ, 0x2, R3.reuse ;  /* 0x00000002ff067819 */ /* 0x100fe40000011403 */
[----:B------:R-:W-:Y:S01]  /*3430*/  SHF.R.S32.HI R7, RZ, 0x1f, R3 ;  /* 0x0000001fff077819 */ /* 0x000fe20000011403 */
[----:B0-----:R-:W-:Y:S06]  /*3440*/  @!P0 BRA `(.L_x_24) ;  /* 0x000000a000508947 */ /* 0x001fec0003800000 */
.L_x_98:
[----:B------:R-:W-:Y:S01]  /*3450*/  ULOP3.LUT UR4, UR39, 0x1, URZ, 0xfc, !UPT ;  /* 0x0000000127047892 */ /* 0x000fe2000f8efc3f */
[----:B0-----:R-:W-:Y:S02]  /*3460*/  LOP3.LUT R0, R3, 0x7ffffffc, RZ, 0xc0, !PT ;  /* 0x7ffffffc03007812 */ /* 0x001fe400078ec0ff */
[----:B------:R-:W-:Y:S02]  /*3470*/  IADD3 R3, -R2, R19, RZ ;  /* 0x0000001302037210 */ /* 0x000fe40007ffe1ff */
[----:B------:R-:W-:Y:S01]  /*3480*/  LEA.HI R7, R7, R6, RZ, 0x3 ;  /* 0x0000000607077211 */ /* 0x000fe200078f18ff */
[----:B------:R-:W-:Y:S01]  /*3490*/  IMAD.U32 R2, RZ, RZ, UR4 ;  /* 0x00000004ff027e24 */ /* 0x000fe2000f8e00ff */
[----:B------:R-:W-:Y:S01]  /*34a0*/  LEA.HI R4, R4, R5, RZ, 0x5 ;  /* 0x0000000504047211 */ /* 0x000fe200078f28ff */
[----:B------:R-:W-:Y:S01]  /*34b0*/  IMAD.IADD R0, R5, 0x1, -R0 ;  /* 0x0000000105007824 */ /* 0x000fe200078e0a00 */
[----:B------:R-:W-:Y:S02]  /*34c0*/  LOP3.LUT R7, R7, 0xfffffff8, RZ, 0xc0, !PT ;  /* 0xfffffff807077812 */ /* 0x000fe400078ec0ff */
[----:B------:R-:W-:Y:S01]  /*34d0*/  ISETP.NE.AND P0, PT, R2, 0x3, PT ;  /* 0x000000030200780c */ /* 0x000fe20003f05270 */
[----:B------:R-:W-:Y:S01]  /*34e0*/  IMAD.SHL.U32 R0, R0, 0x2, RZ ;  /* 0x0000000200007824 */ /* 0x000fe200078e00ff */
[----:B------:R-:W-:-:S02]  /*34f0*/  IADD3 R7, R6, -R7, RZ ;  /* 0x8000000706077210 */ /* 0x000fc40007ffe0ff */
[----:B------:R-:W-:Y:S01]  /*3500*/  SHF.R.S32.HI R4, RZ, 0x5, R4 ;  /* 0x00000005ff047819 */ /* 0x000fe20000011404 */
[----:B------:R-:W-:-:S03]  /*3510*/  IMAD R3, R3, 0x100, R0 ;  /* 0x0000010003037824 */ /* 0x000fc600078e0200 */
[----:B------:R-:W-:-:S05]  /*3520*/  LEA R4, R4, R7, 0x4 ;  /* 0x0000000704047211 */ /* 0x000fca00078e20ff */
[----:B------:R-:W-:Y:S05]  /*3530*/  @!P0 BRA `(.L_x_25) ;  /* 0x0000000000048947 */ /* 0x000fea0003800000 */
[----:B------:R-:W-:Y:S01]  /*3540*/  BPT.TRAP 0x1 ;  /* 0x000000040000795c */ /* 0x000fe20000300000 */
.L_x_25:
[----:B------:R0:W1:Y:S01]  /*3550*/  SYNCS.PHASECHK.TRANS64.TRYWAIT P1, [UR41+0x28c30], R11 ;  /* 0x028c300bff0075a7 */ /* 0x0000620008020169 */
[----:B------:R-:W-:Y:S05]  /*3560*/  @!P0 BRA `(.L_x_26) ;  /* 0x0000000000048947 */ /* 0x000fea0003800000 */
[----:B------:R-:W-:Y:S01]  /*3570*/  BPT.TRAP 0x1 ;  /* 0x000000040000795c */ /* 0x000fe20000300000 */
.L_x_26:
[----:B-1----:R-:W-:Y:S05]  /*3580*/  @P1 BRA `(.L_x_27) ;  /* 0x0000000000081947 */ /* 0x002fea0003800000 */
[----:B------:R-:W1:Y:S02]  /*3590*/  SYNCS.PHASECHK.TRANS64.TRYWAIT P1, [UR41+0x28c30], R11 ;  /* 0x028c300bff0075a7 */ /* 0x000e640008020169 */
[----:B-1----:R-:W-:Y:S05]  /*35a0*/  @!P1 BRA `(.L_x_28) ;  /* 0x000000a000109947 */ /* 0x002fea0003800000 */
.L_x_27:
[----:B------:R-:W-:Y:S05]  /*35b0*/  WARPSYNC.ALL ;  /* 0x0000000000007948 */ /* 0x000fea0003800000 */
[----:B------:R-:W-:Y:S01]  /*35c0*/  UIADD3 UR4, UR41, 0x20400, URZ ;  /* 0x0002040029047890 */ /* 0x000fe2000fffe03f */
[----:B------:R-:W-:Y:S01]  /*35d0*/  WARPGROUP.ARRIVE ;  /* 0x00000000000079c5 */ /* 0x000fe20000000000 */
[----:B------:R-:W-:Y:S02]  /*35e0*/  UIADD3 UR5, UR41, 0x22400, URZ ;  /* 0x0002240029057890 */ /* 0x000fe4000fffe03f */
[----:B------:R-:W-:Y:S02]  /*35f0*/  USHF.R.U32.HI UR4, URZ, 0x4, UR4 ;  /* 0x000000043f047899 */ /* 0x000fe40008011604 */
[----:B------:R-:W-:-:S02]  /*3600*/  USHF.R.U32.HI UR5, URZ, 0x4, UR5 ;  /* 0x000000043f057899 */ /* 0x000fc40008011605 */
[----:B------:R-:W-:Y:S02]  /*3610*/  ULOP3.LUT UR4, UR4, 0x3fff, URZ, 0xc0, !UPT ;  /* 0x00003fff04047892 */ /* 0x000fe4000f8ec03f */
[----:B------:R-:W-:Y:S02]  /*3620*/  ULOP3.LUT UR5, UR5, 0x3fff, URZ, 0xc0, !UPT ;  /* 0x00003fff05057892 */ /* 0x000fe4000f8ec03f */
[----:B------:R-:W-:Y:S02]  /*3630*/  ULOP3.LUT UR8, UR4, 0x10000, URZ, 0xfc, !UPT ;  /* 0x0001000004087892 */ /* 0x000fe4000f8efc3f */
[----:B------:R-:W-:Y:S01]  /*3640*/  ULOP3.LUT UR6, UR5, 0x10000, URZ, 0xfc, !UPT ;  /* 0x0001000005067892 */ /* 0x000fe2000f8efc3f */
[----:B------:R-:W-:Y:S01]  /*3650*/  UMOV UR9, 0x40000040 ;  /* 0x4000004000097882 */ /* 0x000fe20000000000 */
[----:B------:R-:W-:Y:S01]  /*3660*/  UMOV UR7, 0x40000040 ;  /* 0x4000004000077882 */ /* 0x000fe20000000000 */
[----:B------:R-:W-:Y:S02]  /*3670*/  UMOV UR5, UR9 ;  /* 0x0000000900057c82 */ /* 0x000fe40008000000 */
[----:B------:R-:W-:Y:S01]  /*3680*/  UMOV UR4, UR8 ;  /* 0x0000000800047c82 */ /* 0x000fe20008000000 */
[----:B------:R-:W-:-:S02]  /*3690*/  UIADD3 UR12, UR8, 0x2, URZ ;  /* 0x00000002080c7890 */ /* 0x000fc4000fffe03f */
[----:B------:R-:W-:Y:S02]  /*36a0*/  UIADD3 UR14, UR6, 0x2, URZ ;  /* 0x00000002060e7890 */ /* 0x000fe4000fffe03f */
[----:B------:R-:W-:Y:S01]  /*36b0*/  HGMMA.64x64x16.F32.BF16 R24, gdesc[UR4], RZ, !UPT, gsb0 ;  /* 0x00e00000041879f0 */ /* 0x000fe2000c0018ff */
[----:B------:R-:W-:Y:S01]  /*36c0*/  UMOV UR13, 0x40000040 ;  /* 0x40000040000d7882 */ /* 0x000fe20000000000 */
[----:B------:R-:W-:Y:S01]  /*36d0*/  UMOV UR15, 0x40000040 ;  /* 0x40000040000f7882 */ /* 0x000fe20000000000 */
[----:B------:R-:W-:Y:S02]  /*36e0*/  UIADD3 UR16, UR8, 0x4, URZ ;  /* 0x0000000408107890 */ /* 0x000fe4000fffe03f */
[----:B------:R-:W-:Y:S01]  /*36f0*/  UIADD3 UR18, UR6, 0x4, URZ ;  /* 0x0000000406127890 */ /* 0x000fe2000fffe03f */
[----:B------:R-:W-:Y:S01]  /*3700*/  UMOV UR17, 0x40000040 ;  /* 0x4000004000117882 */ /* 0x000fe20000000000 */
[----:B------:R-:W-:Y:S01]  /*3710*/  UMOV UR19, 0x40000040 ;  /* 0x4000004000137882 */ /* 0x000fe20000000000 */
[----:B------:R-:W-:-:S02]  /*3720*/  UIADD3 UR20, UR8, 0x6, URZ ;  /* 0x0000000608147890 */ /* 0x000fc4000fffe03f */
[----:B------:R-:W-:Y:S01]  /*3730*/  UIADD3 UR22, UR6, 0x6, URZ ;  /* 0x0000000606167890 */ /* 0x000fe2000fffe03f */
[----:B------:R-:W-:Y:S01]  /*3740*/  UMOV UR21, 0x40000040 ;  /* 0x4000004000157882 */ /* 0x000fe20000000000 */
[----:B------:R-:W-:Y:S01]  /*3750*/  UMOV UR23, 0x40000040 ;  /* 0x4000004000177882 */ /* 0x000fe20000000000 */
[----:B------:R-:W-:Y:S02]  /*3760*/  WARPGROUP.DEPBAR.LE gsb0, 0x0 ;  /* 0x00008000000079c5 */ /* 0x000fe40000010000 */
[----:B------:R-:W-:-:S06]  /*3770*/  WARPGROUP.ARRIVE ;  /* 0x00000000000079c5 */ /* 0x000fcc0000000000 */
[----:B------:R-:W-:Y:S03]  /*3780*/  HGMMA.64x64x16.F32.BF16 R24, gdesc[UR12], R24, gsb0 ;  /* 0x00e000000c1879f0 */ /* 0x000fe60008001818 */
[----:B------:R-:W-:Y:S02]  /*3790*/  WARPGROUP.DEPBAR.LE gsb0, 0x0 ;  /* 0x00008000000079c5 */ /* 0x000fe40000010000 */
[----:B------:R-:W-:-:S06]  /*37a0*/  WARPGROUP.ARRIVE ;  /* 0x00000000000079c5 */ /* 0x000fcc0000000000 */
[----:B------:R-:W-:Y:S03]  /*37b0*/  HGMMA.64x64x16.F32.BF16 R24, gdesc[UR16], R24, gsb0 ;  /* 0x00e00000101879f0 */ /* 0x000fe60008001818 */
[----:B------:R-:W-:Y:S02]  /*37c0*/  WARPGROUP.DEPBAR.LE gsb0, 0x0 ;  /* 0x00008000000079c5 */ /* 0x000fe40000010000 */
[----:B------:R-:W-:-:S06]  /*37d0*/  WARPGROUP.ARRIVE ;  /* 0x00000000000079c5 */ /* 0x000fcc0000000000 */
[----:B------:R-:W-:Y:S03]  /*37e0*/  HGMMA.64x64x16.F32.BF16 R24, gdesc[UR20], R24, gsb0 ;  /* 0x00e00000141879f0 */ /* 0x000fe60008001818 */
[----:B------:R-:W-:Y:S02]  /*37f0*/  WARPGROUP.DEPBAR.LE gsb0, 0x0 ;  /* 0x00008000000079c5 */ /* 0x000fe40000010000 */
[----:B------:R-:W-:Y:S05]  /*3800*/  @!P0 BRA `(.L_x_29) ;  /* 0x0000000000048947 */ /* 0x000fea0003800000 */
[----:B------:R-:W-:Y:S01]  /*3810*/  BPT.TRAP 0x1 ;  /* 0x000000040000795c */ /* 0x000fe20000300000 */
.L_x_29:
[----:B------:R-:W-:Y:S01]  /*3820*/  ULDC UR4, c[0x0][0x9d8] ;  /* 0x0002760000047ab9 */ /* 0x000fe20000000800 */
[----:B------:R-:W-:Y:S01]  /*3830*/  UIMAD UR43, UR44, -0x40, UR43 ;  /* 0xffffffc02c2b78a4 */ /* 0x000fe2000f8e022b */
[----:B------:R-:W-:Y:S01]  /*3840*/  FMUL.FTZ R24, R24, UR4 ;  /* 0x0000000418187c20 */ /* 0x000fe20008410000 */
[----:B------:R-:W-:Y:S01]  /*3850*/  FMUL.FTZ R25, R25, UR4 ;  /* 0x0000000419197c20 */ /* 0x000fe20008410000 */
[----:B------:R-:W-:Y:S01]  /*3860*/  FMUL.FTZ R28, R28, UR4 ;  /* 0x000000041c1c7c20 */ /* 0x000fe20008410000 */
[----:B------:R-:W-:Y:S01]  /*3870*/  FMUL.FTZ R29, R29, UR4 ;  /* 0x000000041d1d7c20 */ /* 0x000fe20008410000 */
[----:B------:R-:W-:Y:S01]  /*3880*/  FMUL.FTZ R32, R32, UR4 ;  /* 0x0000000420207c20 */ /* 0x000fe20008410000 */
[----:B------:R-:W-:Y:S01]  /*3890*/  IMAD.U32 R5, RZ, RZ, UR43 ;  /* 0x0000002bff057e24 */ /* 0x000fe2000f8e00ff */
[----:B------:R-:W2:Y:S01]  /*38a0*/  MUFU.TANH R24, R24 ;  /* 0x0000001800187308 */ /* 0x000ea20000002400 */
[----:B------:R-:W-:Y:S01]  /*38b0*/  FMUL.FTZ R26, R26, UR4 ;  /* 0x000000041a1a7c20 */ /* 0x000fe20008410000 */
[----:B------:R-:W-:Y:S01]  /*38c0*/  FMUL.FTZ R33, R33, UR4 ;  /* 0x0000000421217c20 */ /* 0x000fe20008410000 */
[----:B------:R-:W-:Y:S01]  /*38d0*/  FMUL.FTZ R27, R27, UR4 ;  /* 0x000000041b1b7c20 */ /* 0x000fe20008410000 */
[----:B------:R-:W-:Y:S01]  /*38e0*/  IADD3 R0, -R0, 0x40, R5 ;  /* 0x0000004000007810 */ /* 0x000fe20007ffe105 */
[----:B------:R-:W-:Y:S01]  /*38f0*/  FMUL.FTZ R36, R36, UR4 ;  /* 0x0000000424247c20 */ /* 0x000fe20008410000 */
[----:B------:R-:W-:Y:S01]  /*3900*/  FMUL.FTZ R30, R30, UR4 ;  /* 0x000000041e1e7c20 */ /* 0x000fe20008410000 */
[----:B------:R-:W-:Y:S01]  /*3910*/  FMUL.FTZ R37, R37, UR4 ;  /* 0x0000000425257c20 */ /* 0x000fe20008410000 */
[----:B------:R-:W3:Y:S01]  /*3920*/  MUFU.TANH R25, R25 ;  /* 0x0000001900197308 */ /* 0x000ee20000002400 */
[C---:B------:R-:W-:Y:S01]  /*3930*/  ISETP.GT.AND P5, PT, R0.reuse, RZ, PT ;  /* 0x000000ff0000720c */ /* 0x040fe20003fa4270 */
[----:B------:R-:W-:Y:S01]  /*3940*/  FMUL.FTZ R31, R31, UR4 ;  /* 0x000000041f1f7c20 */ /* 0x000fe20008410000 */
[----:B------:R-:W-:Y:S01]  /*3950*/  ISETP.GT.AND P4, PT, R0, 0x1, PT ;  /* 0x000000010000780c */ /* 0x000fe20003f84270 */
[----:B------:R-:W-:Y:S01]  /*3960*/  FMUL.FTZ R40, R40, UR4 ;  /* 0x0000000428287c20 */ /* 0x000fe20008410000 */
[----:B------:R-:W-:Y:S01]  /*3970*/  ISETP.GT.AND P3, PT, R0, 0x8, PT ;  /* 0x000000080000780c */ /* 0x000fe20003f64270 */
[----:B------:R-:W-:Y:S01]  /*3980*/  FMUL.FTZ R34, R34, UR4 ;  /* 0x0000000422227c20 */ /* 0x000fe20008410000 */
[----:B------:R-:W-:Y:S01]  /*3990*/  ISETP.GT.AND P2, PT, R0, 0x9, PT ;  /* 0x000000090000780c */ /* 0x000fe20003f44270 */
[----:B------:R-:W4:Y:S01]  /*39a0*/  MUFU.TANH R28, R28 ;  /* 0x0000001c001c7308 */ /* 0x000f220000002400 */
[----:B--2---:R-:W-:Y:S01]  /*39b0*/  FSEL R24, R24, -INF , P5 ;  /* 0xff80000018187808 */ /* 0x004fe20002800000 */
[----:B------:R-:W-:Y:S01]  /*39c0*/  FMUL.FTZ R41, R41, UR4 ;  /* 0x0000000429297c20 */ /* 0x000fe20008410000 */
[C---:B------:R-:W-:Y:S01]  /*39d0*/  ISETP.GT.AND P1, PT, R0.reuse, 0x10, PT ;  /* 0x000000100000780c */ /* 0x040fe20003f24270 */
[----:B------:R-:W-:Y:S01]  /*39e0*/  FMUL.FTZ R35, R35, UR4 ;  /* 0x0000000423237c20 */ /* 0x000fe20008410000 */
[----:B------:R-:W-:Y:S01]  /*39f0*/  ISETP.GT.AND P6, PT, R0, 0x11, PT ;  /* 0x000000110000780c */ /* 0x000fe20003fc4270 */
[----:B------:R-:W-:Y:S01]  /*3a00*/  FMUL.FTZ R44, R44, UR4 ;  /* 0x000000042c2c7c20 */ /* 0x000fe20008410000 */
[----:B------:R-:W-:Y:S01]  /*3a10*/  FMUL.FTZ R38, R38, UR4 ;  /* 0x0000000426267c20 */ /* 0x000fe20008410000 */
[----:B------:R-:W2:Y:S01]  /*3a20*/  MUFU.TANH R29, R29 ;  /* 0x0000001d001d7308 */ /* 0x000ea20000002400 */
[----:B---3--:R-:W-:Y:S01]  /*3a30*/  FSEL R25, R25, -INF , P4 ;  /* 0xff80000019197808 */ /* 0x008fe20002000000 */
[----:B------:R-:W-:Y:S01]  /*3a40*/  FMUL.FTZ R45, R45, UR4 ;  /* 0x000000042d2d7c20 */ /* 0x000fe20008410000 */
[----:B------:R-:W-:Y:S01]  /*3a50*/  FMUL.FTZ R39, R39, UR4 ;  /* 0x0000000427277c20 */ /* 0x000fe20008410000 */
[----:B------:R-:W-:Y:S01]  /*3a60*/  FMUL.FTZ R48, R48, UR4 ;  /* 0x0000000430307c20 */ /* 0x000fe20008410000 */
[----:B------:R-:W-:Y:S01]  /*3a70*/  FMNMX.FTZ R5, R24, R25, !PT ;  /* 0x0000001918057209 */ /* 0x000fe20007810000 */
[----:B------:R-:W-:Y:S01]  /*3a80*/  FMUL.FTZ R42, R42, UR4 ;  /* 0x000000042a2a7c20 */ /* 0x000fe20008410000 */
[----:B------:R-:W-:Y:S01]  /*3a90*/  FMUL.FTZ R49, R49, UR4 ;  /* 0x0000000431317c20 */ /* 0x000fe20008410000 */
[----:B------:R-:W3:Y:S01]  /*3aa0*/  MUFU.TANH R32, R32 ;  /* 0x0000002000207308 */ /* 0x000ee20000002400 */
[----:B----4-:R-:W-:Y:S01]  /*3ab0*/  FSEL R28, R28, -INF , P3 ;  /* 0xff8000001c1c7808 */ /* 0x010fe20001800000 */
[----:B------:R-:W-:Y:S01]  /*3ac0*/  FMUL.FTZ R43, R43, UR4 ;  /* 0x000000042b2b7c20 */ /* 0x000fe20008410000 */
[----:B------:R-:W-:Y:S01]  /*3ad0*/  FMUL.FTZ R52, R52, UR4 ;  /* 0x0000000434347c20 */ /* 0x000fe20008410000 */
[----:B------:R-:W-:Y:S01]  /*3ae0*/  FMUL.FTZ R53, R53, UR4 ;  /* 0x0000000435357c20 */ /* 0x000fe20008410000 */
[----:B-1----:R-:W-:Y:S01]  /*3af0*/  FMNMX.FTZ R2, R28, R5, !PT ;  /* 0x000000051c027209 */ /* 0x002fe20007810000 */
[----:B------:R-:W-:Y:S01]  /*3b00*/  FMUL.FTZ R46, R46, UR4 ;  /* 0x000000042e2e7c20 */ /* 0x000fe20008410000 */
[----:B------:R-:W-:Y:S01]  /*3b10*/  FMUL.FTZ R47, R47, UR4 ;  /* 0x000000042f2f7c20 */ /* 0x000fe20008410000 */
[----:B------:R-:W1:Y:S01]  /*3b20*/  MUFU.TANH R26, R26 ;  /* 0x0000001a001a7308 */ /* 0x000e620000002400 */
[----:B--2---:R-:W-:Y:S01]  /*3b30*/  FSEL R29, R29, -INF , P2 ;  /* 0xff8000001d1d7808 */ /* 0x004fe20001000000 */
[----:B------:R-:W-:Y:S01]  /*3b40*/  FMUL.FTZ R50, R50, UR4 ;  /* 0x0000000432327c20 */ /* 0x000fe20008410000 */
[----:B------:R-:W-:Y:S01]  /*3b50*/  FMUL.FTZ R51, R51, UR4 ;  /* 0x0000000433337c20 */ /* 0x000fe20008410000 */
[----:B------:R-:W-:Y:S01]  /*3b60*/  FMUL.FTZ R54, R54, UR4 ;  /* 0x0000000436367c20 */ /* 0x000fe20008410000 */
[----:B------:R-:W-:Y:S01]  /*3b70*/  FMNMX.FTZ R5, R29, R2, !PT ;  /* 0x000000021d057209 */ /* 0x000fe20007810000 */
[----:B------:R-:W-:Y:S01]  /*3b80*/  FMUL.FTZ R55, R55, UR4 ;  /* 0x0000000437377c20 */ /* 0x000fe20008410000 */
[----:B------:R-:W-:Y:S01]  /*3b90*/  ULDC UR7, c[0x0][0x988] ;  /* 0x0002620000077ab9 */ /* 0x000fe20000000800 */
[----:B------:R-:W2:Y:S01]  /*3ba0*/  MUFU.TANH R33, R33 ;  /* 0x0000002100217308 */ /* 0x000ea20000002400 */
[----:B---3--:R-:W-:Y:S01]  /*3bb0*/  FSEL R32, R32, -INF , P1 ;  /* 0xff80000020207808 */ /* 0x008fe20000800000 */
[----:B------:R-:W-:Y:S01]  /*3bc0*/  UIADD3 UR4, UR41, 0x28c40, URZ ;  /* 0x00028c4029047890 */ /* 0x000fe2000fffe03f */
[----:B------:R-:W-:-:S02]  /*3bd0*/  IMAD.MOV.U32 R19, RZ, RZ, 0x40 ;  /* 0x00000040ff137424 */ /* 0x000fc400078e00ff */
[----:B------:R-:W-:Y:S01]  /*3be0*/  FMNMX.FTZ R2, R32, R5, !PT ;  /* 0x0000000520027209 */ /* 0x000fe20007810000 */
[----:B------:R-:W-:Y:S02]  /*3bf0*/  UPRMT UR4, UR42, 0x654, UR4 ;  /* 0x000006542a047896 */ /* 0x000fe40008000004 */
[----:B------:R-:W3:Y:S01]  /*3c00*/  MUFU.TANH R27, R27 ;  /* 0x0000001b001b7308 */ /* 0x000ee20000002400 */
[----:B-1----:R-:W-:Y:S02]  /*3c10*/  FSEL R26, R26, -INF , P5 ;  /* 0xff8000001a1a7808 */ /* 0x002fe40002800000 */
[----:B------:R-:W-:-:S04]  /*3c20*/  ISETP.GT.AND P5, PT, R0, 0x18, PT ;  /* 0x000000180000780c */ /* 0x000fc80003fa4270 */
[----:B------:R-:W-:Y:S01]  /*3c30*/  SYNCS.ARRIVE.TRANS64.RED.A1T0 RZ, [UR4], RZ ;  /* 0x000000ffffff79a7 */ /* 0x000fe20008100404 */
[----:B------:R-:W1:Y:S01]  /*3c40*/  MUFU.TANH R36, R36 ;  /* 0x0000002400247308 */ /* 0x000e620000002400 */
[----:B--2---:R-:W-:-:S04]  /*3c50*/  FSEL R33, R33, -INF , P6 ;  /* 0xff80000021217808 */ /* 0x004fc80003000000 */
[----:B------:R-:W-:-:S03]  /*3c60*/  FMNMX.FTZ R5, R33, R2, !PT ;  /* 0x0000000221057209 */ /* 0x000fc60007810000 */
[----:B------:R-:W2:Y:S01]  /*3c70*/  MUFU.TANH R30, R30 ;  /* 0x0000001e001e7308 */ /* 0x000ea20000002400 */
[----:B---3--:R-:W-:Y:S02]  /*3c80*/  FSEL R27, R27, -INF , P4 ;  /* 0xff8000001b1b7808 */ /* 0x008fe40002000000 */
[----:B------:R-:W-:-:S05]  /*3c90*/  ISETP.GT.AND P4, PT, R0, 0x19, PT ;  /* 0x000000190000780c */ /* 0x000fca0003f84270 */
[----:B------:R-:W3:Y:S01]  /*3ca0*/  MUFU.TANH R37, R37 ;  /* 0x0000002500257308 */ /* 0x000ee20000002400 */
[----:B-1----:R-:W-:-:S04]  /*3cb0*/  FSEL R36, R36, -INF , P5 ;  /* 0xff80000024247808 */ /* 0x002fc80002800000 */
[----:B------:R-:W-:-:S03]  /*3cc0*/  FMNMX.FTZ R2, R36, R5, !PT ;  /* 0x0000000524027209 */ /* 0x000fc60007810000 */
[----:B------:R-:W1:Y:S01]  /*3cd0*/  MUFU.TANH R31, R31 ;  /* 0x0000001f001f7308 */ /* 0x000e620000002400 */
[----:B--2---:R-:W-:Y:S02]  /*3ce0*/  FSEL R30, R30, -INF , P3 ;  /* 0xff8000001e1e7808 */ /* 0x004fe40001800000 */
[----:B------:R-:W-:-:S05]  /*3cf0*/  ISETP.GT.AND P3, PT, R0, 0x20, PT ;  /* 0x000000200000780c */ /* 0x000fca0003f64270 */
[----:B------:R-:W2:Y:S01]  /*3d00*/  MUFU.TANH R40, R40 ;  /* 0x0000002800287308 */ /* 0x000ea20000002400 */
[----:B---3--:R-:W-:-:S04]  /*3d10*/  FSEL R37, R37, -INF , P4 ;  /* 0xff80000025257808 */ /* 0x008fc80002000000 */
[----:B------:R-:W-:-:S03]  /*3d20*/  FMNMX.FTZ R5, R37, R2, !PT ;  /* 0x0000000225057209 */ /* 0x000fc60007810000 */
[----:B------:R-:W3:Y:S01]  /*3d30*/  MUFU.TANH R34, R34 ;  /* 0x0000002200227308 */ /* 0x000ee20000002400 */
[----:B-1----:R-:W-:Y:S02]  /*3d40*/  FSEL R31, R31, -INF , P2 ;  /* 0xff8000001f1f7808 */ /* 0x002fe40001000000 */
[----:B------:R-:W-:-:S05]  /*3d50*/  ISETP.GT.AND P2, PT, R0, 0x21, PT ;  /* 0x000000210000780c */ /* 0x000fca0003f44270 */
        /* <DEDUP_REMOVED lines=40> */
[----:B---3--:R-:W-:-:S04]  /*3fe0*/  FSEL R53, R53, -INF , P2 ;  /* 0xff80000035357808 */ /* 0x008fc80001000000 */
[----:B------:R-:W-:-:S03]  /*3ff0*/  FMNMX.FTZ R2, R53, R0, !PT ;  /* 0x0000000035027209 */ /* 0x000fc60007810000 */
[----:B------:R-:W3:Y:S01]  /*4000*/  MUFU.TANH R50, R50 ;  /* 0x0000003200327308 */ /* 0x000ee20000002400 */
[----:B-1----:R-:W-:Y:S01]  /*4010*/  FSEL R46, R46, -INF , P1 ;  /* 0xff8000002e2e7808 */ /* 0x002fe20000800000 */
[----:B------:R-:W1:Y:S06]  /*4020*/  SHFL.BFLY PT, R5, R2, 0x2, 0x1f ;  /* 0x0c401f0002057f89 */ /* 0x000e6c00000e0000 */
[----:B------:R-:W4:Y:S01]  /*4030*/  MUFU.TANH R51, R51 ;  /* 0x0000003300337308 */ /* 0x000f220000002400 */
[----:B--2---:R-:W-:-:S07]  /*4040*/  FSEL R47, R47, -INF , P6 ;  /* 0xff8000002f2f7808 */ /* 0x004fce0003000000 */
[----:B------:R-:W2:Y:S01]  /*4050*/  MUFU.TANH R54, R54 ;  /* 0x0000003600367308 */ /* 0x000ea20000002400 */
[----:B---3--:R-:W-:-:S07]  /*4060*/  FSEL R50, R50, -INF , P5 ;  /* 0xff80000032327808 */ /* 0x008fce0002800000 */
[----:B------:R-:W3:Y:S01]  /*4070*/  MUFU.TANH R55, R55 ;  /* 0x0000003700377308 */ /* 0x000ee20000002400 */
[----:B----4-:R-:W-:Y:S02]  /*4080*/  FSEL R51, R51, -INF , P4 ;  /* 0xff80000033337808 */ /* 0x010fe40002000000 */
[----:B-1----:R-:W-:Y:S02]  /*4090*/  FMNMX.FTZ R6, R2, R5, !PT ;  /* 0x0000000502067209 */ /* 0x002fe40007810000 */
[----:B------:R-:W-:-:S03]  /*40a0*/  FMNMX.FTZ R5, R26, R27, !PT ;  /* 0x0000001b1a057209 */ /* 0x000fc60007810000 */
[----:B------:R-:W1:Y:S01]  /*40b0*/  SHFL.BFLY PT, R7, R6, 0x1, 0x1f ;  /* 0x0c201f0006077f89 */ /* 0x000e6200000e0000 */
[----:B------:R-:W-:Y:S02]  /*40c0*/  FMNMX.FTZ R0, R30, R5, !PT ;  /* 0x000000051e007209 */ /* 0x000fe40007810000 */
[----:B--2---:R-:W-:Y:S02]  /*40d0*/  FSEL R54, R54, -INF , P3 ;  /* 0xff80000036367808 */ /* 0x004fe40001800000 */
[----:B------:R-:W-:-:S04]  /*40e0*/  FMNMX.FTZ R5, R31, R0, !PT ;  /* 0x000000001f057209 */ /* 0x000fc80007810000 */
[----:B------:R-:W-:Y:S02]  /*40f0*/  FMNMX.FTZ R0, R34, R5, !PT ;  /* 0x0000000522007209 */ /* 0x000fe40007810000 */
[----:B---3--:R-:W-:Y:S02]  /*4100*/  FSEL R55, R55, -INF , P2 ;  /* 0xff80000037377808 */ /* 0x008fe40001000000 */
[----:B------:R-:W-:-:S04]  /*4110*/  FMNMX.FTZ R5, R35, R0, !PT ;  /* 0x0000000023057209 */ /* 0x000fc80007810000 */
[----:B------:R-:W-:-:S04]  /*4120*/  FMNMX.FTZ R2, R38, R5, !PT ;  /* 0x0000000526027209 */ /* 0x000fc80007810000 */
[----:B------:R-:W-:Y:S02]  /*4130*/  FMNMX.FTZ R5, R39, R2, !PT ;  /* 0x0000000227057209 */ /* 0x000fe40007810000 */
[----:B-1----:R-:W-:Y:S02]  /*4140*/  FMNMX.FTZ R0, R6, R7, !PT ;  /* 0x0000000706007209 */ /* 0x002fe40007810000 */
[----:B------:R-:W-:Y:S01]  /*4150*/  FMNMX.FTZ R2, R42, R5, !PT ;  /* 0x000000052a027209 */ /* 0x000fe20007810000 */
[----:B------:R-:W-:Y:S01]  /*4160*/  BAR.SYNC.DEFER_BLOCKING 0xf, 0x100 ;  /* 0x03c4000000007b1d */ /* 0x000fe20000010000 */
[C---:B------:R-:W-:Y:S01]  /*4170*/  FSETP.NEU.FTZ.AND P1, PT, R0.reuse, -INF , PT ;  /* 0xff8000000000780b */ /* 0x040fe20003f3d000 */
[----:B------:R-:W-:Y:S01]  /*4180*/  FMUL.FTZ R6, R0, UR7 ;  /* 0x0000000700067c20 */ /* 0x000fe20008410000 */
[----:B------:R-:W-:-:S04]  /*4190*/  FMNMX.FTZ R5, R43, R2, !PT ;  /* 0x000000022b057209 */ /* 0x000fc80007810000 */
[----:B------:R-:W-:Y:S02]  /*41a0*/  FMNMX.FTZ R2, R46, R5, !PT ;  /* 0x000000052e027209 */ /* 0x000fe40007810000 */
[----:B------:R-:W-:Y:S02]  /*41b0*/  FSEL R6, R6, RZ, P1 ;  /* 0x000000ff06067208 */ /* 0x000fe40000800000 */
[----:B------:R-:W-:-:S03]  /*41c0*/  FMNMX.FTZ R5, R47, R2, !PT ;  /* 0x000000022f057209 */ /* 0x000fc60007810000 */
[--C-:B------:R-:W-:Y:S01]  /*41d0*/  FFMA.FTZ R24, R24, UR7, -R6.reuse ;  /* 0x0000000718187c23 */ /* 0x100fe20008010806 */
[----:B------:R-:W-:Y:S01]  /*41e0*/  FMNMX.FTZ R2, R50, R5, !PT ;  /* 0x0000000532027209 */ /* 0x000fe20007810000 */
[--C-:B------:R-:W-:Y:S01]  /*41f0*/  FFMA.FTZ R25, R25, UR7, -R6.reuse ;  /* 0x0000000719197c23 */ /* 0x100fe20008010806 */
[--C-:B------:R-:W-:Y:S01]  /*4200*/  FFMA.FTZ R28, R28, UR7, -R6.reuse ;  /* 0x000000071c1c7c23 */ /* 0x100fe20008010806 */
        /* <DEDUP_REMOVED lines=13> */
[--C-:B------:R-:W-:Y:S01]  /*42e0*/  FFMA.FTZ R49, R49, UR7, -R6.reuse ;  /* 0x0000000731317c23 */ /* 0x100fe20008010806 */
[----:B------:R-:W1:Y:S01]  /*42f0*/  SHFL.BFLY PT, R5, R2, 0x2, 0x1f ;  /* 0x0c401f0002057f89 */ /* 0x000e6200000e0000 */
[--C-:B------:R-:W-:Y:S01]  /*4300*/  FFMA.FTZ R52, R52, UR7, -R6.reuse ;  /* 0x0000000734347c23 */ /* 0x100fe20008010806 */
[----:B------:R-:W-:Y:S01]  /*4310*/  FFMA.FTZ R6, R53, UR7, -R6 ;  /* 0x0000000735067c23 */ /* 0x000fe20008010806 */
[----:B------:R-:W-:Y:S08]  /*4320*/  MUFU.EX2 R24, R24 ;  /* 0x0000001800187308 */ /* 0x000ff00000000800 */
[----:B------:R-:W-:Y:S08]  /*4330*/  MUFU.EX2 R9, R6 ;  /* 0x0000000600097308 */ /* 0x000ff00000000800 */
[----:B------:R-:W2:Y:S01]  /*4340*/  MUFU.EX2 R25, R25 ;  /* 0x0000001900197308 */ /* 0x000ea20000000800 */
[----:B-1----:R-:W-:-:S07]  /*4350*/  FMNMX.FTZ R5, R2, R5, !PT ;  /* 0x0000000502057209 */ /* 0x002fce0007810000 */
[----:B------:R-:W-:Y:S01]  /*4360*/  MUFU.EX2 R28, R28 ;  /* 0x0000001c001c7308 */ /* 0x000fe20000000800 */
[----:B------:R-:W1:Y:S07]  /*4370*/  SHFL.BFLY PT, R2, R5, 0x1, 0x1f ;  /* 0x0c201f0005027f89 */ /* 0x000e6e00000e0000 */
[----:B------:R-:W3:Y:S01]  /*4380*/  MUFU.EX2 R29, R29 ;  /* 0x0000001d001d7308 */ /* 0x000ee20000000800 */
[----:B--2---:R-:W-:-:S07]  /*4390*/  F2FP.BF16.F32.PACK_AB R152, R25, R24 ;  /* 0x000000181998723e */ /* 0x004fce00000010ff */
[----:B------:R-:W-:Y:S08]  /*43a0*/  MUFU.EX2 R32, R32 ;  /* 0x0000002000207308 */ /* 0x000ff00000000800 */
[----:B------:R-:W-:Y:S01]  /*43b0*/  MUFU.EX2 R33, R33 ;  /* 0x0000002100217308 */ /* 0x000fe20000000800 */
[----:B---3--:R-:W-:Y:S02]  /*43c0*/  F2FP.BF16.F32.PACK_AB R154, R29, R28 ;  /* 0x0000001c1d9a723e */ /* 0x008fe400000010ff */
[----:B-1----:R-:W-:-:S04]  /*43d0*/  FMNMX.FTZ R2, R5, R2, !PT ;  /* 0x0000000205027209 */ /* 0x002fc80007810000 */
[C---:B------:R-:W-:Y:S01]  /*43e0*/  FSETP.NEU.FTZ.AND P1, PT, R2.reuse, -INF , PT ;  /* 0xff8000000200780b */ /* 0x040fe20003f3d000 */
[----:B------:R-:W-:Y:S01]  /*43f0*/  FMUL.FTZ R5, R2, UR7 ;  /* 0x0000000702057c20 */ /* 0x000fe20008410000 */
[----:B------:R-:W-:Y:S04]  /*4400*/  MUFU.EX2 R36, R36 ;  /* 0x0000002400247308 */ /* 0x000fe80000000800 */
[----:B------:R-:W-:Y:S02]  /*4410*/  FSEL R10, R5, RZ, P1 ;  /* 0x000000ff050a7208 */ /* 0x000fe40000800000 */
[-C--:B------:R-:W-:Y:S02]  /*4420*/  LEA.HI R5, R17, R16.reuse, RZ, 0x4 ;  /* 0x0000001011057211 */ /* 0x080fe400078f20ff */
[----:B------:R-:W-:Y:S01]  /*4430*/  MUFU.EX2 R37, R37 ;  /* 0x0000002500257308 */ /* 0x000fe20000000800 */
[--C-:B------:R-:W-:Y:S01]  /*4440*/  FFMA.FTZ R26, R26, UR7, -R10.reuse ;  /* 0x000000071a1a7c23 */ /* 0x100fe2000801080a */
[----:B------:R-:W-:Y:S01]  /*4450*/  LOP3.LUT R7, R5, 0xfffffff0, RZ, 0xc0, !PT ;  /* 0xfffffff005077812 */ /* 0x000fe200078ec0ff */
[--C-:B------:R-:W-:Y:S01]  /*4460*/  FFMA.FTZ R27, R27, UR7, -R10.reuse ;  /* 0x000000071b1b7c23 */ /* 0x100fe2000801080a */
[--C-:B------:R-:W-:Y:S01]  /*4470*/  FFMA.FTZ R30, R30, UR7, -R10.reuse ;  /* 0x000000071e1e7c23 */ /* 0x100fe2000801080a */
[--C-:B------:R-:W-:Y:S01]  /*4480*/  FFMA.FTZ R31, R31, UR7, -R10.reuse ;  /* 0x000000071f1f7c23 */ /* 0x100fe2000801080a */
[--C-:B------:R-:W-:Y:S01]  /*4490*/  FFMA.FTZ R34, R34, UR7, -R10.reuse ;  /* 0x0000000722227c23 */ /* 0x100fe2000801080a */
[----:B------:R-:W-:Y:S01]  /*44a0*/  IMAD.IADD R7, R16, 0x1, -R7 ;  /* 0x0000000110077824 */ /* 0x000fe200078e0a07 */
[----:B------:R-:W-:Y:S01]  /*44b0*/  MUFU.EX2 R26, R26 ;  /* 0x0000001a001a7308 */ /* 0x000fe20000000800 */
[----:B------:R-:W-:Y:S01]  /*44c0*/  LEA.HI R16, R17, R16, RZ, 0x5 ;  /* 0x0000001011107211 */ /* 0x000fe200078f28ff */
[--C-:B------:R-:W-:Y:S01]  /*44d0*/  FFMA.FTZ R35, R35, UR7, -R10.reuse ;  /* 0x0000000723237c23 */ /* 0x100fe2000801080a */
[--C-:B------:R-:W-:Y:S01]  /*44e0*/  FFMA.FTZ R38, R38, UR7, -R10.reuse ;  /* 0x0000000726267c23 */ /* 0x100fe2000801080a */
[----:B------:R-:W-:Y:S01]  /*44f0*/  SHF.R.S32.HI R6, RZ, 0x1f, R7 ;  /* 0x0000001fff067819 */ /* 0x000fe20000011407 */
[--C-:B------:R-:W-:Y:S01]  /*4500*/  FFMA.FTZ R39, R39, UR7, -R10.reuse ;  /* 0x0000000727277c23 */ /* 0x100fe2000801080a */
[----:B------:R-:W-:Y:S01]  /*4510*/  SHF.L.U32 R16, R16, 0x5, RZ ;  /* 0x0000000510107819 */ /* 0x000fe200000006ff */
[--C-:B------:R-:W-:Y:S01]  /*4520*/  FFMA.FTZ R42, R42, UR7, -R10.reuse ;  /* 0x000000072a2a7c23 */ /* 0x100fe2000801080a */
[----:B------:R-:W-:Y:S01]  /*4530*/  LEA.HI R6, R6, R7, RZ, 0x3 ;  /* 0x0000000706067211 */ /* 0x000fe200078f18ff */
[----:B------:R-:W1:Y:S01]  /*4540*/  MUFU.EX2 R27, R27 ;  /* 0x0000001b001b7308 */ /* 0x000e620000000800 */
[----:B------:R-:W-:Y:S01]  /*4550*/  LOP3.LUT R16, R16, 0x7ffffc00, RZ, 0xc0, !PT ;  /* 0x7ffffc0010107812 */ /* 0x000fe200078ec0ff */
[--C-:B------:R-:W-:Y:S01]  /*4560*/  FFMA.FTZ R43, R43, UR7, -R10.reuse ;  /* 0x000000072b2b7c23 */ /* 0x100fe2000801080a */
[----:B------:R-:W-:Y:S01]  /*4570*/  LOP3.LUT R8, R6, 0xfffffff8, RZ, 0xc0, !PT ;  /* 0xfffffff806087812 */ /* 0x000fe200078ec0ff */
[--C-:B------:R-:W-:Y:S01]  /*4580*/  FFMA.FTZ R46, R46, UR7, -R10.reuse ;  /* 0x000000072e2e7c23 */ /* 0x100fe2000801080a */
[--C-:B------:R-:W-:Y:S01]  /*4590*/  FFMA.FTZ R47, R47, UR7, -R10.reuse ;  /* 0x000000072f2f7c23 */ /* 0x100fe2000801080a */
[--C-:B------:R-:W-:Y:S01]  /*45a0*/  FFMA.FTZ R50, R50, UR7, -R10.reuse ;  /* 0x0000000732327c23 */ /* 0x100fe2000801080a */
[----:B------:R-:W-:Y:S01]  /*45b0*/  IADD3 R8, R7, -R8, RZ ;  /* 0x8000000807087210 */ /* 0x000fe20007ffe0ff */
[----:B------:R-:W-:Y:S01]  /*45c0*/  MUFU.EX2 R30, R30 ;  /* 0x0000001e001e7308 */ /* 0x000fe20000000800 */
[----:B------:R-:W-:Y:S01]  /*45d0*/  SHF.R.S32.HI R7, RZ, 0x4, R5 ;  /* 0x00000004ff077819 */ /* 0x000fe20000011405 */
[----:B------:R-:W-:Y:S01]  /*45e0*/  FFMA.FTZ R51, R51, UR7, -R10 ;  /* 0x0000000733337c23 */ /* 0x000fe2000801080a */
[C---:B------:R-:W-:Y:S01]  /*45f0*/  LOP3.LUT P1, RZ, R8.reuse, 0x4, RZ, 0xc0, !PT ;  /* 0x0000000408ff7812 */ /* 0x040fe2000782c0ff */
[C---:B------:R-:W-:Y:S01]  /*4600*/  IMAD.SHL.U32 R5, R8.reuse, 0x40, RZ ;  /* 0x0000004008057824 */ /* 0x040fe200078e00ff */
[----:B------:R-:W-:Y:S01]  /*4610*/  LOP3.LUT P2, RZ, R8, 0x2, RZ, 0xc0, !PT ;  /* 0x0000000208ff7812 */ /* 0x000fe2000784c0ff */
[----:B------:R-:W-:-:S02]  /*4620*/  IMAD.SHL.U32 R12, R7, 0x8, RZ ;  /* 0x00000008070c7824 */ /* 0x000fc400078e00ff */
[--C-:B------:R-:W-:Y:S01]  /*4630*/  FFMA.FTZ R54, R54, UR7, -R10.reuse ;  /* 0x0000000736367c23 */ /* 0x100fe2000801080a */
[----:B------:R-:W-:Y:S01]  /*4640*/  IMAD.SHL.U32 R7, R6, 0x40, RZ ;  /* 0x0000004006077824 */ /* 0x000fe200078e00ff */
[----:B------:R-:W-:Y:S01]  /*4650*/  LOP3.LUT R5, R5, 0x1c0, RZ, 0xc0, !PT ;  /* 0x000001c005057812 */ /* 0x000fe200078ec0ff */
[----:B------:R-:W2:Y:S01]  /*4660*/  MUFU.EX2 R31, R31 ;  /* 0x0000001f001f7308 */ /* 0x000ea20000000800 */
[----:B------:R-:W-:Y:S01]  /*4670*/  FFMA.FTZ R10, R55, UR7, -R10 ;  /* 0x00000007370a7c23 */ /* 0x000fe2000801080a */
[----:B------:R-:W-:Y:S02]  /*4680*/  SEL R19, R19, 0xffffffc0, !P1 ;  /* 0xffffffc013137807 */ /* 0x000fe40004800000 */
[----:B------:R-:W-:Y:S02]  /*4690*/  LOP3.LUT R12, R5, 0x8, R12, 0xf8, !PT ;  /* 0x00000008050c7812 */ /* 0x000fe400078ef80c */
[----:B------:R-:W-:Y:S02]  /*46a0*/  SHF.R.U32.HI R5, RZ, 0x3, R5 ;  /* 0x00000003ff057819 */ /* 0x000fe40000011605 */
[----:B------:R-:W-:Y:S01]  /*46b0*/  MUFU.EX2 R34, R34 ;  /* 0x0000002200227308 */ /* 0x000fe20000000800 */
[----:B------:R-:W-:-:S02]  /*46c0*/  LOP3.LUT R7, R7, 0x7ffffe00, RZ, 0xc0, !PT ;  /* 0x7ffffe0007077812 */ /* 0x000fc400078ec0ff */
[----:B------:R-:W-:Y:S01]  /*46d0*/  LOP3.LUT R12, R12, R5, RZ, 0x3c, !PT ;  /* 0x000000050c0c7212 */ /* 0x000fe200078e3cff */
[----:B------:R-:W-:Y:S01]  /*46e0*/  FADD.FTZ R5, R24, R25 ;  /* 0x0000001918057221 */ /* 0x000fe20000010000 */
[----:B-1----:R-:W-:Y:S02]  /*46f0*/  F2FP.BF16.F32.PACK_AB R153, R27, R26 ;  /* 0x0000001a1b99723e */ /* 0x002fe400000010ff */
[----:B------:R-:W-:Y:S01]  /*4700*/  IADD3 R12, R12, R7, R16 ;  /* 0x000000070c0c7210 */ /* 0x000fe20007ffe010 */
[----:B------:R-:W-:Y:S01]  /*4710*/  FADD.FTZ R6, R28, R5 ;  /* 0x000000051c067221 */ /* 0x000fe20000010000 */
[----:B------:R-:W1:Y:S01]  /*4720*/  MUFU.EX2 R35, R35 ;  /* 0x0000002300237308 */ /* 0x000e620000000800 */
[----:B--2---:R-:W-:Y:S02]  /*4730*/  F2FP.BF16.F32.PACK_AB R155, R31, R30 ;  /* 0x0000001e1f9b723e */ /* 0x004fe400000010ff */
[----:B------:R-:W-:Y:S01]  /*4740*/  FADD.FTZ R5, R29, R6 ;  /* 0x000000061d057221 */ /* 0x000fe20000010000 */
[----:B------:R-:W-:-:S02]  /*4750*/  F2FP.BF16.F32.PACK_AB R156, R33, R32 ;  /* 0x00000020219c723e */ /* 0x000fc400000010ff */
[----:B------:R-:W-:Y:S01]  /*4760*/  F2FP.BF16.F32.PACK_AB R158, R37, R36 ;  /* 0x00000024259e723e */ /* 0x000fe200000010ff */
[----:B------:R-:W-:Y:S01]  /*4770*/  FADD.FTZ R6, R32, R5 ;  /* 0x0000000520067221 */ /* 0x000fe20000010000 */
[----:B------:R-:W-:Y:S01]  /*4780*/  FADD.FTZ R5, R26, R27 ;  /* 0x0000001b1a057221 */ /* 0x000fe20000010000 */
[----:B------:R-:W2:Y:S02]  /*4790*/  MUFU.EX2 R38, R38 ;  /* 0x0000002600267308 */ /* 0x000ea40000000800 */
[----:B------:R-:W-:Y:S01]  /*47a0*/  FADD.FTZ R7, R33, R6 ;  /* 0x0000000621077221 */ /* 0x000fe20000010000 */
[----:B------:R-:W-:-:S03]  /*47b0*/  FADD.FTZ R6, R30, R5 ;  /* 0x000000051e067221 */ /* 0x000fc60000010000 */
[----:B------:R-:W-:Y:S01]  /*47c0*/  FADD.FTZ R8, R36, R7 ;  /* 0x0000000724087221 */ /* 0x000fe20000010000 */
[----:B------:R-:W-:Y:S01]  /*47d0*/  FADD.FTZ R5, R31, R6 ;  /* 0x000000061f057221 */ /* 0x000fe20000010000 */
[----:B------:R-:W3:Y:S01]  /*47e0*/  MUFU.EX2 R40, R40 ;  /* 0x0000002800287308 */ /* 0x000ee20000000800 */
[----:B-1----:R-:W-:Y:S01]  /*47f0*/  F2FP.BF16.F32.PACK_AB R157, R35, R34 ;  /* 0x00000022239d723e */ /* 0x002fe200000010ff */
[----:B------:R-:W-:Y:S01]  /*4800*/  FADD.FTZ R7, R37, R8 ;  /* 0x0000000825077221 */ /* 0x000fe20000010000 */
[----:B------:R-:W-:-:S04]  /*4810*/  FADD.FTZ R6, R34, R5 ;  /* 0x0000000522067221 */ /* 0x000fc80000010000 */
[----:B------:R-:W-:Y:S01]  /*4820*/  FADD.FTZ R5, R35, R6 ;  /* 0x0000000623057221 */ /* 0x000fe20000010000 */
[----:B------:R-:W1:Y:S03]  /*4830*/  MUFU.EX2 R39, R39 ;  /* 0x0000002700277308 */ /* 0x000e660000000800 */
[----:B--2---:R-:W-:Y:S01]  /*4840*/  FADD.FTZ R6, R38, R5 ;  /* 0x0000000526067221 */ /* 0x004fe20000010000 */
[----:B------:R-:W-:-:S04]  /*4850*/  LEA R5, R12, UR41, 0x1 ;  /* 0x000000290c057c11 */ /* 0x000fc8000f8e08ff */
[----:B------:R-:W2:Y:S01]  /*4860*/  MUFU.EX2 R41, R41 ;  /* 0x0000002900297308 */ /* 0x000ea20000000800 */
[----:B---3--:R-:W-:Y:S01]  /*4870*/  FADD.FTZ R8, R40, R7 ;  /* 0x0000000728087221 */ /* 0x008fe20000010000 */
[----:B------:R-:W-:Y:S01]  /*4880*/  IADD3 R12, R5, 0x26800, RZ ;  /* 0x00026800050c7810 */ /* 0x000fe20007ffe0ff */
[----:B------:R3:W-:Y:S05]  /*4890*/  STSM.16.M88.4 [R5+0x26800], R152 ;  /* 0x0268009805007844 */ /* 0x0007ea0000000200 */
[----:B------:R-:W4:Y:S01]  /*48a0*/  MUFU.EX2 R42, R42 ;  /* 0x0000002a002a7308 */ /* 0x000f220000000800 */
[----:B-1----:R-:W-:Y:S01]  /*48b0*/  FADD.FTZ R7, R39, R6 ;  /* 0x0000000627077221 */ /* 0x002fe20000010000 */
[----:B------:R-:W-:Y:S01]  /*48c0*/  VIADD R6, R5, 0x26820 ;  /* 0x0002682005067836 */ /* 0x000fe20000000000 */
[----:B------:R-:W-:Y:S01]  /*48d0*/  F2FP.BF16.F32.PACK_AB R159, R39, R38 ;  /* 0x00000026279f723e */ /* 0x000fe200000010ff */
[----:B------:R-:W-:-:S04]  /*48e0*/  @P2 VIADD R6, R12, 0xffffffe0 ;  /* 0xffffffe00c062836 */ /* 0x000fc80000000000 */
[----:B------:R-:W1:Y:S01]  /*48f0*/  MUFU.EX2 R43, R43 ;  /* 0x0000002b002b7308 */ /* 0x000e620000000800 */
[C---:B--2---:R-:W-:Y:S01]  /*4900*/  FADD.FTZ R15, R41.reuse, R8 ;  /* 0x00000008290f7221 */ /* 0x044fe20000010000 */
[----:B------:R-:W-:Y:S01]  /*4910*/  F2FP.BF16.F32.PACK_AB R160, R41, R40 ;  /* 0x0000002829a0723e */ /* 0x000fe200000010ff */
[----:B------:R3:W-:Y:S05]  /*4920*/  STSM.16.M88.4 [R6], R156 ;  /* 0x0000009c06007844 */ /* 0x0007ea0000000200 */
[----:B------:R-:W2:Y:S01]  /*4930*/  MUFU.EX2 R44, R44 ;  /* 0x0000002c002c7308 */ /* 0x000ea20000000800 */
[----:B----4-:R-:W-:Y:S01]  /*4940*/  FADD.FTZ R8, R42, R7 ;  /* 0x000000072a087221 */ /* 0x010fe20000010000 */
[----:B------:R-:W-:-:S06]  /*4950*/  IADD3 R7, R12, R19, RZ ;  /* 0x000000130c077210 */ /* 0x000fcc0007ffe0ff */
[----:B------:R-:W-:Y:S01]  /*4960*/  MUFU.EX2 R46, R46 ;  /* 0x0000002e002e7308 */ /* 0x000fe20000000800 */
[C---:B-1----:R-:W-:Y:S01]  /*4970*/  FADD.FTZ R17, R43.reuse, R8 ;  /* 0x000000082b117221 */ /* 0x042fe20000010000 */
[----:B------:R-:W-:Y:S01]  /*4980*/  F2FP.BF16.F32.PACK_AB R161, R43, R42 ;  /* 0x0000002a2ba1723e */ /* 0x000fe200000010ff */
[----:B------:R-:W-:-:S05]  /*4990*/  IMAD.IADD R8, R19, 0x1, R6 ;  /* 0x0000000113087824 */ /* 0x000fca00078e0206 */
[----:B------:R-:W1:Y:S01]  /*49a0*/  MUFU.EX2 R45, R45 ;  /* 0x0000002d002d7308 */ /* 0x000e620000000800 */
[----:B--2---:R-:W-:-:S07]  /*49b0*/  FADD.FTZ R12, R44, R15 ;  /* 0x0000000f2c0c7221 */ /* 0x004fce0000010000 */
[----:B------:R-:W2:Y:S08]  /*49c0*/  MUFU.EX2 R47, R47 ;  /* 0x0000002f002f7308 */ /* 0x000eb00000000800 */
[----:B------:R-:W-:Y:S01]  /*49d0*/  MUFU.EX2 R48, R48 ;  /* 0x0000003000307308 */ /* 0x000fe20000000800 */
[C---:B-1----:R-:W-:Y:S01]  /*49e0*/  F2FP.BF16.F32.PACK_AB R162, R45.reuse, R44 ;  /* 0x0000002c2da2723e */ /* 0x042fe200000010ff */
[----:B------:R-:W-:-:S06]  /*49f0*/  FADD.FTZ R45, R45, R12 ;  /* 0x0000000c2d2d7221 */ /* 0x000fcc0000010000 */
[----:B------:R-:W1:Y:S01]  /*4a00*/  MUFU.EX2 R49, R49 ;  /* 0x0000003100317308 */ /* 0x000e620000000800 */
[----:B--2---:R-:W-:-:S05]  /*4a10*/  F2FP.BF16.F32.PACK_AB R163, R47, R46 ;  /* 0x0000002e2fa3723e */ /* 0x004fca00000010ff */
[----:B------:R3:W-:Y:S02]  /*4a20*/  STSM.16.M88.4 [R7], R160 ;  /* 0x000000a007007844 */ /* 0x0007e40000000200 */
[----:B------:R-:W-:Y:S08]  /*4a30*/  MUFU.EX2 R50, R50 ;  /* 0x0000003200327308 */ /* 0x000ff00000000800 */
[----:B------:R-:W2:Y:S01]  /*4a40*/  MUFU.EX2 R51, R51 ;  /* 0x0000003300337308 */ /* 0x000ea20000000800 */
[----:B-1----:R-:W-:Y:S01]  /*4a50*/  F2FP.BF16.F32.PACK_AB R164, R49, R48 ;  /* 0x0000003031a4723e */ /* 0x002fe200000010ff */
[----:B------:R-:W-:-:S04]  /*4a60*/  FADD.FTZ R48, R48, R45 ;  /* 0x0000002d30307221 */ /* 0x000fc80000010000 */
[----:B------:R-:W-:Y:S02]  /*4a70*/  FADD.FTZ R49, R49, R48 ;  /* 0x0000003031317221 */ /* 0x000fe40000010000 */
[----:B------:R-:W1:Y:S08]  /*4a80*/  MUFU.EX2 R52, R52 ;  /* 0x0000003400347308 */ /* 0x000e700000000800 */
[----:B------:R-:W-:Y:S01]  /*4a90*/  MUFU.EX2 R54, R54 ;  /* 0x0000003600367308 */ /* 0x000fe20000000800 */
[----:B--2---:R-:W-:-:S07]  /*4aa0*/  F2FP.BF16.F32.PACK_AB R165, R51, R50 ;  /* 0x0000003233a5723e */ /* 0x004fce00000010ff */
[----:B------:R2:W4:Y:S01]  /*4ab0*/  MUFU.EX2 R13, R10 ;  /* 0x0000000a000d7308 */ /* 0x0005220000000800 */
[----:B-1----:R-:W-:Y:S01]  /*4ac0*/  F2FP.BF16.F32.PACK_AB R166, R9, R52 ;  /* 0x0000003409a6723e */ /* 0x002fe200000010ff */
[----:B--2---:R-:W-:-:S04]  /*4ad0*/  FADD.FTZ R10, R46, R17 ;  /* 0x000000112e0a7221 */ /* 0x004fc80000010000 */
[----:B------:R-:W-:Y:S01]  /*4ae0*/  FADD.FTZ R47, R47, R10 ;  /* 0x0000000a2f2f7221 */ /* 0x000fe20000010000 */
[----:B------:R-:W-:-:S03]  /*4af0*/  FADD.FTZ R10, R52, R49 ;  /* 0x00000031340a7221 */ /* 0x000fc60000010000 */
[----:B------:R-:W-:Y:S01]  /*4b00*/  FADD.FTZ R50, R50, R47 ;  /* 0x0000002f32327221 */ /* 0x000fe20000010000 */
[----:B----4-:R-:W-:Y:S01]  /*4b10*/  F2FP.BF16.F32.PACK_AB R167, R13, R54 ;  /* 0x000000360da7723e */ /* 0x010fe200000010ff */
[----:B------:R-:W-:Y:S02]  /*4b20*/  FADD.FTZ R10, R9, R10 ;  /* 0x0000000a090a7221 */ /* 0x000fe40000010000 */
[----:B------:R-:W-:Y:S02]  /*4b30*/  FADD.FTZ R51, R51, R50 ;  /* 0x0000003233337221 */ /* 0x000fe40000010000 */
[----:B------:R3:W-:Y:S02]  /*4b40*/  STSM.16.M88.4 [R8], R164 ;  /* 0x000000a408007844 */ /* 0x0007e40000000200 */
[----:B------:R-:W-:-:S04]  /*4b50*/  FADD.FTZ R54, R54, R51 ;  /* 0x0000003336367221 */ /* 0x000fc80000010000 */
[----:B------:R-:W-:Y:S01]  /*4b60*/  FADD.FTZ R9, R13, R54 ;  /* 0x000000360d097221 */ /* 0x000fe20000010000 */
[----:B------:R-:W-:Y:S06]  /*4b70*/  @!P0 BRA `(.L_x_30) ;  /* 0x0000000000048947 */ /* 0x000fec0003800000 */
[----:B------:R-:W-:Y:S01]  /*4b80*/  BPT.TRAP 0x1 ;  /* 0x000000040000795c */ /* 0x000fe20000300000 */
.L_x_30:
[----:B------:R1:W2:Y:S01]  /*4b90*/  SYNCS.PHASECHK.TRANS64.TRYWAIT P1, [UR41+0x28c50], R11 ;  /* 0x028c500bff0075a7 */ /* 0x0002a20008020169 */
[----:B------:R-:W-:Y:S05]  /*4ba0*/  @!P0 BRA `(.L_x_31) ;  /* 0x0000000000048947 */ /* 0x000fea0003800000 */
[----:B------:R-:W-:Y:S01]  /*4bb0*/  BPT.TRAP 0x1 ;  /* 0x000000040000795c */ /* 0x000fe20000300000 */
.L_x_31:
[----:B------:R-:W-:Y:S01]  /*4bc0*/  ULOP3.LUT UR24, UR45, 0x2000000, URZ, 0xfc, !UPT ;  /* 0x020000002d187892 */ /* 0x000fe2000f8efc3f */
[----:B--2---:R-:W-:Y:S11]  /*4bd0*/  @P1 BRA `(.L_x_32) ;  /* 0x0000000000081947 */ /* 0x004ff60003800000 */
[----:B------:R-:W2:Y:S02]  /*4be0*/  SYNCS.PHASECHK.TRANS64.TRYWAIT P1, [UR41+0x28c50], R11 ;  /* 0x028c500bff0075a7 */ /* 0x000ea40008020169 */
[----:B--2---:R-:W-:Y:S05]  /*4bf0*/  @!P1 BRA `(.L_x_33) ;  /* 0x0000008800949947 */ /* 0x004fea0003800000 */
.L_x_32:
[----:B------:R-:W-:Y:S01]  /*4c00*/  WARPGROUP.ARRIVE ;  /* 0x00000000000079c5 */ /* 0x000fe20000000000 */
[----:B------:R-:W-:Y:S01]  /*4c10*/  UMOV UR10, UR24 ;  /* 0x00000018000a7c82 */ /* 0x000fe20008000000 */
[----:B------:R-:W-:Y:S01]  /*4c20*/  UMOV UR11, 0x40000040 ;  /* 0x40000040000b7882 */ /* 0x000fe20000000000 */
[----:B------:R-:W-:-:S03]  /*4c30*/  UIADD3 UR4, UR24, 0x80, URZ ;  /* 0x0000008018047890 */ /* 0x000fc6000fffe03f */
[----:B------:R-:W-:Y:S01]  /*4c40*/  HGMMA.64x256x16.F32.BF16 R24, R152, gdesc[UR8].tnspB, RZ, !UPT, gsb0 ;  /* 0x43e0000898187df0 */ /* 0x000fe2000c0018ff */
[----:B------:R-:W-:-:S03]  /*4c50*/  UMOV UR11, 0x40000040 ;  /* 0x40000040000b7882 */ /* 0x000fc60000000000 */
[----:B------:R-:W-:Y:S01]  /*4c60*/  UMOV UR10, UR4 ;  /* 0x00000004000a7c82 */ /* 0x000fe20008000000 */
[----:B------:R-:W-:Y:S01]  /*4c70*/  UIADD3 UR4, UR24, 0x100, URZ ;  /* 0x0000010018047890 */ /* 0x000fe2000fffe03f */
[----:B------:R-:W-:Y:S02]  /*4c80*/  WARPGROUP.DEPBAR.LE gsb0, 0x0 ;  /* 0x00008000000079c5 */ /* 0x000fe40000010000 */
[----:B------:R-:W-:-:S15]  /*4c90*/  WARPGROUP.ARRIVE ;  /* 0x00000000000079c5 */ /* 0x000fde0000000000 */
[----:B------:R-:W-:-:S05]  /*4ca0*/  NOP ;  /* 0x0000000000007918 */ /* 0x000fca0000000000 */
[----:B------:R-:W-:Y:S01]  /*4cb0*/  HGMMA.64x256x16.F32.BF16 R24, R156, gdesc[UR8].tnspB, R24, gsb0 ;  /* 0x43e000089c187df0 */ /* 0x000fe20008001818 */
[----:B------:R-:W-:Y:S01]  /*4cc0*/  UMOV UR10, UR4 ;  /* 0x00000004000a7c82 */ /* 0x000fe20008000000 */
[----:B------:R-:W-:Y:S01]  /*4cd0*/  UMOV UR11, 0x40000040 ;  /* 0x40000040000b7882 */ /* 0x000fe20000000000 */
[----:B------:R-:W-:Y:S01]  /*4ce0*/  UIADD3 UR4, UR24, 0x180, URZ ;  /* 0x0000018018047890 */ /* 0x000fe2000fffe03f */
[----:B------:R-:W-:Y:S02]  /*4cf0*/  WARPGROUP.DEPBAR.LE gsb0, 0x0 ;  /* 0x00008000000079c5 */ /* 0x000fe40000010000 */
[----:B------:R-:W-:-:S15]  /*4d00*/  WARPGROUP.ARRIVE ;  /* 0x00000000000079c5 */ /* 0x000fde0000000000 */
[----:B------:R-:W-:-:S07]  /*4d10*/  NOP ;  /* 0x0000000000007918 */ /* 0x000fce0000000000 */
[----:B------:R-:W-:Y:S01]  /*4d20*/  HGMMA.64x256x16.F32.BF16 R24, R160, gdesc[UR8].tnspB, R24, gsb0 ;  /* 0x43e00008a0187df0 */ /* 0x000fe20008001818 */
[----:B------:R-:W-:Y:S01]  /*4d30*/  UMOV UR10, UR4 ;  /* 0x00000004000a7c82 */ /* 0x000fe20008000000 */
[----:B------:R-:W-:Y:S01]  /*4d40*/  UMOV UR11, 0x40000040 ;  /* 0x40000040000b7882 */ /* 0x000fe20000000000 */
[----:B------:R-:W-:Y:S01]  /*4d50*/  UMOV UR4, URZ ;  /* 0x0000003f00047c82 */ /* 0x000fe20008000000 */
[----:B------:R-:W-:Y:S02]  /*4d60*/  WARPGROUP.DEPBAR.LE gsb0, 0x0 ;  /* 0x00008000000079c5 */ /* 0x000fe40000010000 */
[----:B------:R-:W-:-:S15]  /*4d70*/  WARPGROUP.ARRIVE ;  /* 0x00000000000079c5 */ /* 0x000fde0000000000 */
[----:B------:R-:W-:-:S07]  /*4d80*/  NOP ;  /* 0x0000000000007918 */ /* 0x000fce0000000000 */
[----:B------:R-:W-:Y:S03]  /*4d90*/  HGMMA.64x256x16.F32.BF16 R24, R164, gdesc[UR8].tnspB, R24, gsb0 ;  /* 0x43e00008a4187df0 */ /* 0x000fe60008001818 */
[----:B------:R-:W-:Y:S02]  /*4da0*/  WARPGROUP.DEPBAR.LE gsb0, 0x0 ;  /* 0x00008000000079c5 */ /* 0x000fe40000010000 */
[----:B------:R-:W-:Y:S01]  /*4db0*/  @!PT LDS RZ, [RZ] ;  /* 0x00000000fffff984 */ /* 0x000fe20000000800 */
[----:B------:R-:W-:Y:S01]  /*4dc0*/  @!PT LDS RZ, [RZ] ;  /* 0x00000000fffff984 */ /* 0x000fe20000000800 */
[----:B------:R-:W-:Y:S01]  /*4dd0*/  @!PT LDS RZ, [RZ] ;  /* 0x00000000fffff984 */ /* 0x000fe20000000800 */
[----:B------:R-:W-:Y:S01]  /*4de0*/  @!PT LDS RZ, [RZ] ;  /* 0x00000000fffff984 */ /* 0x000fe20000000800 */
[----:B------:R4:W-:Y:S06]  /*4df0*/  MEMBAR.ALL.CTA ;  /* 0x0000000000007992 */ /* 0x0009ec0000008000 */
[----:B----4-:R-:W4:Y:S02]  /*4e00*/  FENCE.VIEW.ASYNC.S ;  /* 0x00000000000073c6 */ /* 0x010f240000000000 */
[----:B----4-:R-:W-:Y:S01]  /*4e10*/  NOP ;  /* 0x0000000000007918 */ /* 0x010fe20000000000 */
[----:B------:R-:W-:Y:S06]  /*4e20*/  BAR.ARV 0xe, 0x100 ;  /* 0x0384000000007b1d */ /* 0x000fec0000002000 */
[----:B------:R-:W-:Y:S05]  /*4e30*/  @!P0 BRA `(.L_x_34) ;  /* 0x0000000000048947 */ /* 0x000fea0003800000 */
[----:B------:R-:W-:Y:S01]  /*4e40*/  BPT.TRAP 0x1 ;  /* 0x000000040000795c */ /* 0x000fe20000300000 */
.L_x_34:
[----:B------:R-:W-:Y:S02]  /*4e50*/  UIADD3 UR44, UR44, -0x2, URZ ;  /* 0xfffffffe2c2c7890 */ /* 0x000fe4000fffe03f */
[----:B------:R-:W-:Y:S02]  /*4e60*/  UIADD3 UR5, UR41, 0x28c60, URZ ;  /* 0x00028c6029057890 */ /* 0x000fe4000fffe03f */
[----:B------:R-:W-:Y:S02]  /*4e70*/  UISETP.GE.AND UP0, UPT, UR44, UR40, UPT ;  /* 0x000000282c00728c */ /* 0x000fe4000bf06270 */
[----:B------:R-:W-:-:S04]  /*4e80*/  UPRMT UR5, UR42, 0x654, UR5 ;  /* 0x000006542a057896 */ /* 0x000fc80008000005 */
[----:B------:R-:W-:-:S05]  /*4e90*/  PLOP3.LUT P1, PT, PT, PT, UP0, 0x80, 0x0 ;  /* 0x000000000000781c */ /* 0x000fca0003f2f008 */
[----:B------:R-:W-:Y:S08]  /*4ea0*/  SYNCS.ARRIVE.TRANS64.RED.A1T0 RZ, [UR5], RZ ;  /* 0x000000ffffff79a7 */ /* 0x000ff00008100405 */
[----:B------:R-:W-:Y:S05]  /*4eb0*/  @!P1 BRA `(.L_x_35) ;  /* 0x0000001c003c9947 */ /* 0x000fea0003800000 */
[----:B------:R-:W-:Y:S01]  /*4ec0*/  UMOV UR4, URZ ;  /* 0x0000003f00047c82 */ /* 0x000fe20008000000 */
[----:B------:R-:W-:Y:S01]  /*4ed0*/  UMOV UR5, URZ ;  /* 0x0000003f00057c82 */ /* 0x000fe20008000000 */
[----:B------:R-:W-:Y:S01]  /*4ee0*/  ULDC UR28, c[0x0][0x9d8] ;  /* 0x00027600001c7ab9 */ /* 0x000fe20000000800 */
[----:B------:R-:W-:-:S05]  /*4ef0*/  ULDC UR27, c[0x0][0x988] ;  /* 0x00026200001b7ab9 */ /* 0x000fca0000000800 */
.L_x_46:
[----:B------:R-:W-:Y:S01]  /*4f00*/  UIADD3 UR7, UR5, 0x1, URZ ;  /* 0x0000000105077890 */ /* 0x000fe2000fffe03f */
[----:B012---:R-:W-:Y:S01]  /*4f10*/  IMAD.U32 R11, RZ, RZ, UR44 ;  /* 0x0000002cff0b7e24 */ /* 0x007fe2000f8e00ff */
[----:B------:R-:W-:Y:S02]  /*4f20*/  UIADD3 UR44, UR44, -0x1, URZ ;  /* 0xffffffff2c2c7890 */ /* 0x000fe4000fffe03f */
[----:B------:R-:W-:Y:S02]  /*4f30*/  UISETP.NE.AND UP0, UPT, UR7, 0x2, UPT ;  /* 0x000000020700788c */ /* 0x000fe4000bf05270 */
[----:B------:R-:W-:Y:S02]  /*4f40*/  ISETP.GT.AND P1, PT, R11, UR40, PT ;  /* 0x000000280b007c0c */ /* 0x000fe4000bf24270 */
[----:B------:R-:W-:Y:S02]  /*4f50*/  USEL UR10, URZ, 0x1, UP0 ;  /* 0x000000013f0a7887 */ /* 0x000fe40008000000 */
[----:B------:R-:W-:-:S02]  /*4f60*/  USEL UR25, UR7, URZ, UP0 ;  /* 0x0000003f07197287 */ /* 0x000fc40008000000 */
[----:B------:R-:W-:Y:S01]  /*4f70*/  ULOP3.LUT UR4, UR4, UR10, URZ, 0x3c, !UPT ;  /* 0x0000000a04047292 */ /* 0x000fe2000f8e3c3f */
[----:B------:R-:W-:Y:S11]  /*4f80*/  @!P0 BRA `(.L_x_36) ;  /* 0x0000000000048947 */ /* 0x000ff60003800000 */
[----:B------:R-:W-:Y:S01]  /*4f90*/  BPT.TRAP 0x1 ;  /* 0x000000040000795c */ /* 0x000fe20000300000 */
.L_x_36:
[----:B------:R-:W-:Y:S01]  /*4fa0*/  ULEA UR26, UR25, UR41, 0x3 ;  /* 0x00000029191a7291 */ /* 0x000fe2000f8e183f */
[----:B------:R-:W-:-:S04]  /*4fb0*/  MOV R11, UR4 ;  /* 0x00000004000b7c02 */ /* 0x000fc80008000f00 */
[----:B------:R-:W-:-:S04]  /*4fc0*/  SHF.L.U32 R11, R11, 0x1f, RZ ;  /* 0x0000001f0b0b7819 */ /* 0x000fc800000006ff */
[----:B------:R0:W1:Y:S01]  /*4fd0*/  SYNCS.PHASECHK.TRANS64.TRYWAIT P2, [UR26+0x28c30], R11 ;  /* 0x028c300bff0075a7 */ /* 0x000062000804015a */
[----:B------:R-:W-:Y:S05]  /*4fe0*/  @!P0 BRA `(.L_x_37) ;  /* 0x0000000000048947 */ /* 0x000fea0003800000 */
[----:B------:R-:W-:Y:S01]  /*4ff0*/  BPT.TRAP 0x1 ;  /* 0x000000040000795c */ /* 0x000fe20000300000 */
.L_x_37:
[----:B-1----:R-:W-:Y:S05]  /*5000*/  @P2 BRA `(.L_x_38) ;  /* 0x0000000000082947 */ /* 0x002fea0003800000 */
[----:B------:R-:W1:Y:S02]  /*5010*/  SYNCS.PHASECHK.TRANS64.TRYWAIT P2, [UR26+0x28c30], R11 ;  /* 0x028c300bff0075a7 */ /* 0x000e64000804015a */
[----:B-1----:R-:W-:Y:S05]  /*5020*/  @!P2 BRA `(.L_x_39) ;  /* 0x0000008400a0a947 */ /* 0x002fea0003800000 */
.L_x_38:
[----:B------:R-:W-:Y:S01]  /*5030*/  ULEA UR10, UR25, UR6, 0x9 ;  /* 0x00000006190a7291 */ /* 0x000fe2000f8e483f */
[----:B---3--:R-:W-:Y:S01]  /*5040*/  WARPGROUP.ARRIVE ;  /* 0x00000000000079c5 */ /* 0x008fe20000000000 */
[----:B------:R-:W-:Y:S01]  /*5050*/  UMOV UR11, 0x40000040 ;  /* 0x40000040000b7882 */ /* 0x000fe20000000000 */
[----:B------:R-:W-:Y:S01]  /*5060*/  UMOV UR15, 0x40000040 ;  /* 0x40000040000f7882 */ /* 0x000fe20000000000 */
[----:B------:R-:W-:Y:S02]  /*5070*/  UIADD3 UR14, UR10, 0x2, URZ ;  /* 0x000000020a0e7890 */ /* 0x000fe4000fffe03f */
[----:B------:R-:W-:Y:S01]  /*5080*/  UIADD3 UR18, UR10, 0x4, URZ ;  /* 0x000000040a127890 */ /* 0x000fe2000fffe03f */
[----:B------:R-:W-:Y:S02]  /*5090*/  UMOV UR19, 0x40000040 ;  /* 0x4000004000137882 */ /* 0x000fe40000000000 */
[----:B------:R-:W-:Y:S01]  /*50a0*/  HGMMA.64x64x16.F32.BF16 R152, gdesc[UR8], RZ, !UPT, gsb0 ;  /* 0x00e00000089879f0 */ /* 0x000fe2000c0018ff */
[----:B------:R-:W-:Y:S01]  /*50b0*/  UIADD3 UR22, UR10, 0x6, URZ ;  /* 0x000000060a167890 */ /* 0x000fe2000fffe03f */
[----:B------:R-:W-:Y:S01]  /*50c0*/  UMOV UR23, 0x40000040 ;  /* 0x4000004000177882 */ /* 0x000fe20000000000 */
[----:B------:R-:W-:-:S02]  /*50d0*/  WARPGROUP.DEPBAR.LE gsb0, 0x0 ;  /* 0x00008000000079c5 */ /* 0x000fc40000010000 */
        /* <DEDUP_REMOVED lines=11> */
.L_x_40:
[----:B------:R-:W-:Y:S01]  /*5190*/  FMUL.FTZ R17, R152, UR28 ;  /* 0x0000001c98117c20 */ /* 0x000fe20008410000 */
[----:B------:R-:W-:Y:S01]  /*51a0*/  FMUL.FTZ R16, R153, UR28 ;  /* 0x0000001c99107c20 */ /* 0x000fe20008410000 */
[----:B------:R-:W-:Y:S01]  /*51b0*/  FMUL.FTZ R18, R156, UR28 ;  /* 0x0000001c9c127c20 */ /* 0x000fe20008410000 */
[----:B------:R-:W-:Y:S01]  /*51c0*/  FMUL.FTZ R19, R157, UR28 ;  /* 0x0000001c9d137c20 */ /* 0x000fe20008410000 */
[----:B------:R-:W-:Y:S01]  /*51d0*/  FMUL.FTZ R20, R160, UR28 ;  /* 0x0000001ca0147c20 */ /* 0x000fe20008410000 */
[----:B------:R-:W-:Y:S01]  /*51e0*/  FMUL.FTZ R21, R161, UR28 ;  /* 0x0000001ca1157c20 */ /* 0x000fe20008410000 */
[----:B------:R-:W2:Y:S01]  /*51f0*/  MUFU.TANH R17, R17 ;  /* 0x0000001100117308 */ /* 0x000ea20000002400 */
[----:B------:R-:W-:Y:S01]  /*5200*/  FMUL.FTZ R22, R164, UR28 ;  /* 0x0000001ca4167c20 */ /* 0x000fe20008410000 */
[----:B------:R-:W-:Y:S01]  /*5210*/  FMUL.FTZ R23, R165, UR28 ;  /* 0x0000001ca5177c20 */ /* 0x000fe20008410000 */
[----:B------:R-:W-:Y:S01]  /*5220*/  FMUL.FTZ R14, R158, UR28 ;  /* 0x0000001c9e0e7c20 */ /* 0x000fe20008410000 */
[----:B------:R-:W-:Y:S01]  /*5230*/  FMUL.FTZ R152, R168, UR28 ;  /* 0x0000001ca8987c20 */ /* 0x000fe20008410000 */
[----:B------:R-:W-:Y:S01]  /*5240*/  FMUL.FTZ R153, R169, UR28 ;  /* 0x0000001ca9997c20 */ /* 0x000fe20008410000 */
[----:B------:R-:W-:Y:S01]  /*5250*/  FMUL.FTZ R13, R154, UR28 ;  /* 0x0000001c9a0d7c20 */ /* 0x000fe20008410000 */
[----:B------:R-:W-:Y:S01]  /*5260*/  FMUL.FTZ R154, R172, UR28 ;  /* 0x0000001cac9a7c20 */ /* 0x000fe20008410000 */
[----:B------:R-:W3:Y:S01]  /*5270*/  MUFU.TANH R16, R16 ;  /* 0x0000001000107308 */ /* 0x000ee20000002400 */
[----:B------:R-:W-:Y:S01]  /*5280*/  FMUL.FTZ R15, R159, UR28 ;  /* 0x0000001c9f0f7c20 */ /* 0x000fe20008410000 */
[----:B-1----:R-:W-:Y:S01]  /*5290*/  FMUL.FTZ R12, R155, UR28 ;  /* 0x0000001c9b0c7c20 */ /* 0x002fe20008410000 */
[----:B------:R-:W-:Y:S01]  /*52a0*/  FMUL.FTZ R155, R173, UR28 ;  /* 0x0000001cad9b7c20 */ /* 0x000fe20008410000 */
[----:B------:R-:W-:Y:S01]  /*52b0*/  FMUL.FTZ R156, R176, UR28 ;  /* 0x0000001cb09c7c20 */ /* 0x000fe20008410000 */
[----:B------:R-:W-:Y:S01]  /*52c0*/  FMUL.FTZ R165, R171, UR28 ;  /* 0x0000001caba57c20 */ /* 0x000fe20008410000 */
[----:B------:R-:W-:Y:S01]  /*52d0*/  UMOV UR7, UR27 ;  /* 0x0000001b00077c82 */ /* 0x000fe20008000000 */
[----:B------:R-:W-:Y:S01]  /*52e0*/  FMUL.FTZ R172, R182, UR28 ;  /* 0x0000001cb6ac7c20 */ /* 0x000fe20008410000 */
[----:B------:R-:W1:Y:S01]  /*52f0*/  MUFU.TANH R18, R18 ;  /* 0x0000001200127308 */ /* 0x000e620000002400 */
[----:B--2---:R-:W-:Y:S01]  /*5300*/  FMNMX.FTZ R157, R17, R0, !PT ;  /* 0x00000000119d7209 */ /* 0x004fe20007810000 */
[----:B------:R-:W-:Y:S01]  /*5310*/  FMUL.FTZ R173, R183, UR28 ;  /* 0x0000001cb7ad7c20 */ /* 0x000fe20008410000 */
[----:B------:R-:W-:Y:S01]  /*5320*/  ISETP.NE.AND P2, PT, R3, RZ, PT ;  /* 0x000000ff0300720c */ /* 0x000fe20003f45270 */
[----:B------:R-:W-:-:S04]  /*5330*/  UIADD3 UR10, UR26, 0x28c40, URZ ;  /* 0x00028c401a0a7890 */ /* 0x000fc8000fffe03f */
[----:B------:R-:W2:Y:S01]  /*5340*/  MUFU.TANH R19, R19 ;  /* 0x0000001300137308 */ /* 0x000ea20000002400 */
[----:B---3--:R-:W-:Y:S01]  /*5350*/  FMNMX.FTZ R157, R16, R157, !PT ;  /* 0x0000009d109d7209 */ /* 0x008fe20007810000 */
[----:B------:R-:W-:-:S06]  /*5360*/  UPRMT UR10, UR42, 0x654, UR10 ;  /* 0x000006542a0a7896 */ /* 0x000fcc000800000a */
[----:B------:R-:W3:Y:S01]  /*5370*/  MUFU.TANH R20, R20 ;  /* 0x0000001400147308 */ /* 0x000ee20000002400 */
[----:B-1----:R-:W-:Y:S02]  /*5380*/  FMNMX.FTZ R158, R18, R157, !PT ;  /* 0x0000009d129e7209 */ /* 0x002fe40007810000 */
[----:B------:R-:W-:Y:S05]  /*5390*/  SYNCS.ARRIVE.TRANS64.RED.A1T0 RZ, [UR10], RZ ;  /* 0x000000ffffff79a7 */ /* 0x000fea000810040a */
[----:B------:R-:W1:Y:S01]  /*53a0*/  MUFU.TANH R21, R21 ;  /* 0x0000001500157308 */ /* 0x000e620000002400 */
[----:B--2---:R-:W-:-:S07]  /*53b0*/  FMNMX.FTZ R157, R19, R158, !PT ;  /* 0x0000009e139d7209 */ /* 0x004fce0007810000 */
[----:B------:R-:W2:Y:S01]  /*53c0*/  MUFU.TANH R22, R22 ;  /* 0x0000001600167308 */ /* 0x000ea20000002400 */
[----:B---3--:R-:W-:Y:S01]  /*53d0*/  FMNMX.FTZ R158, R20, R157, !PT ;  /* 0x0000009d149e7209 */ /* 0x008fe20007810000 */
[----:B------:R-:W-:-:S06]  /*53e0*/  FMUL.FTZ R157, R177, UR28 ;  /* 0x0000001cb19d7c20 */ /* 0x000fcc0008410000 */
[----:B------:R-:W3:Y:S01]  /*53f0*/  MUFU.TANH R23, R23 ;  /* 0x0000001700177308 */ /* 0x000ee20000002400 */
[----:B-1----:R-:W-:Y:S01]  /*5400*/  FMNMX.FTZ R159, R21, R158, !PT ;  /* 0x0000009e159f7209 */ /* 0x002fe20007810000 */
[----:B------:R-:W-:-:S06]  /*5410*/  FMUL.FTZ R158, R180, UR28 ;  /* 0x0000001cb49e7c20 */ /* 0x000fcc0008410000 */
[----:B------:R-:W1:Y:S01]  /*5420*/  MUFU.TANH R152, R152 ;  /* 0x0000009800987308 */ /* 0x000e620000002400 */
[----:B--2---:R-:W-:-:S07]  /*5430*/  FMNMX.FTZ R160, R22, R159, !PT ;  /* 0x0000009f16a07209 */ /* 0x004fce0007810000 */
[----:B------:R-:W2:Y:S01]  /*5440*/  MUFU.TANH R153, R153 ;  /* 0x0000009900997308 */ /* 0x000ea20000002400 */
[----:B---3--:R-:W-:-:S07]  /*5450*/  FMNMX.FTZ R159, R23, R160, !PT ;  /* 0x000000a0179f7209 */ /* 0x008fce0007810000 */
[----:B------:R-:W3:Y:S01]  /*5460*/  MUFU.TANH R154, R154 ;  /* 0x0000009a009a7308 */ /* 0x000ee20000002400 */
[----:B-1----:R-:W-:Y:S01]  /*5470*/  FMNMX.FTZ R160, R152, R159, !PT ;  /* 0x0000009f98a07209 */ /* 0x002fe20007810000 */
[----:B------:R-:W-:-:S06]  /*5480*/  FMUL.FTZ R159, R181, UR28 ;  /* 0x0000001cb59f7c20 */ /* 0x000fcc0008410000 */
[----:B------:R-:W1:Y:S01]  /*5490*/  MUFU.TANH R155, R155 ;  /* 0x0000009b009b7308 */ /* 0x000e620000002400 */
[----:B--2---:R-:W-:Y:S01]  /*54a0*/  FMNMX.FTZ R161, R153, R160, !PT ;  /* 0x000000a099a17209 */ /* 0x004fe20007810000 */
[----:B------:R-:W-:-:S06]  /*54b0*/  FMUL.FTZ R160, R162, UR28 ;  /* 0x0000001ca2a07c20 */ /* 0x000fcc0008410000 */
[----:B------:R-:W2:Y:S01]  /*54c0*/  MUFU.TANH R156, R156 ;  /* 0x0000009c009c7308 */ /* 0x000ea20000002400 */
[----:B---3--:R-:W-:-:S07]  /*54d0*/  FMNMX.FTZ R164, R154, R161, !PT ;  /* 0x000000a19aa47209 */ /* 0x008fce0007810000 */
[----:B------:R-:W3:Y:S01]  /*54e0*/  MUFU.TANH R157, R157 ;  /* 0x0000009d009d7308 */ /* 0x000ee20000002400 */
[----:B-1----:R-:W-:-:S07]  /*54f0*/  FMNMX.FTZ R161, R155, R164, !PT ;  /* 0x000000a49ba17209 */ /* 0x002fce0007810000 */
[----:B------:R-:W1:Y:S01]  /*5500*/  MUFU.TANH R158, R158 ;  /* 0x0000009e009e7308 */ /* 0x000e620000002400 */
[----:B--2---:R-:W-:Y:S01]  /*5510*/  FMNMX.FTZ R162, R156, R161, !PT ;  /* 0x000000a19ca27209 */ /* 0x004fe20007810000 */
[----:B------:R-:W-:-:S06]  /*5520*/  FMUL.FTZ R161, R163, UR28 ;  /* 0x0000001ca3a17c20 */ /* 0x000fcc0008410000 */
[----:B------:R-:W2:Y:S01]  /*5530*/  MUFU.TANH R159, R159 ;  /* 0x0000009f009f7308 */ /* 0x000ea20000002400 */
[----:B---3--:R-:W-:Y:S01]  /*5540*/  FMNMX.FTZ R163, R157, R162, !PT ;  /* 0x000000a29da37209 */ /* 0x008fe20007810000 */
[----:B------:R-:W-:Y:S01]  /*5550*/  FMUL.FTZ R162, R166, UR28 ;  /* 0x0000001ca6a27c20 */ /* 0x000fe20008410000 */
[----:B------:R-:W-:-:S05]  /*5560*/  FMUL.FTZ R166, R174, UR28 ;  /* 0x0000001caea67c20 */ /* 0x000fca0008410000 */
[----:B------:R-:W3:Y:S01]  /*5570*/  MUFU.TANH R13, R13 ;  /* 0x0000000d000d7308 */ /* 0x000ee20000002400 */
[----:B-1----:R-:W-:Y:S01]  /*5580*/  FMNMX.FTZ R164, R158, R163, !PT ;  /* 0x000000a39ea47209 */ /* 0x002fe20007810000 */
[----:B------:R-:W-:Y:S01]  /*5590*/  FMUL.FTZ R163, R167, UR28 ;  /* 0x0000001ca7a37c20 */ /* 0x000fe20008410000 */
[----:B------:R-:W-:-:S05]  /*55a0*/  FMUL.FTZ R167, R175, UR28 ;  /* 0x0000001cafa77c20 */ /* 0x000fca0008410000 */
[----:B------:R-:W1:Y:S01]  /*55b0*/  MUFU.TANH R12, R12 ;  /* 0x0000000c000c7308 */ /* 0x000e620000002400 */
[----:B--2---:R-:W-:Y:S01]  /*55c0*/  FMNMX.FTZ R168, R159, R164, !PT ;  /* 0x000000a49fa87209 */ /* 0x004fe20007810000 */
[----:B------:R-:W-:Y:S01]  /*55d0*/  FMUL.FTZ R164, R170, UR28 ;  /* 0x0000001caaa47c20 */ /* 0x000fe20008410000 */
[----:B------:R-:W-:-:S03]  /*55e0*/  FMUL.FTZ R170, R179, UR28 ;  /* 0x0000001cb3aa7c20 */ /* 0x000fc60008410000 */
[----:B------:R-:W2:Y:S02]  /*55f0*/  SHFL.BFLY PT, R169, R168, 0x2, 0x1f ;  /* 0x0c401f00a8a97f89 */ /* 0x000ea400000e0000 */
[----:B------:R-:W4:Y:S08]  /*5600*/  MUFU.TANH R14, R14 ;  /* 0x0000000e000e7308 */ /* 0x000f300000002400 */
[----:B------:R-:W5:Y:S08]  /*5610*/  MUFU.TANH R15, R15 ;  /* 0x0000000f000f7308 */ /* 0x000f700000002400 */
[----:B------:R-:W0:Y:S01]  /*5620*/  MUFU.TANH R160, R160 ;  /* 0x000000a000a07308 */ /* 0x000e220000002400 */
[----:B--2---:R-:W-:Y:S01]  /*5630*/  FMNMX.FTZ R171, R168, R169, !PT ;  /* 0x000000a9a8ab7209 */ /* 0x004fe20007810000 */
[----:B------:R-:W-:Y:S01]  /*5640*/  FMUL.FTZ R168, R178, UR28 ;  /* 0x0000001cb2a87c20 */ /* 0x000fe20008410000 */
[----:B---3--:R-:W-:-:S05]  /*5650*/  FMNMX.FTZ R169, R13, R2, !PT ;  /* 0x000000020da97209 */ /* 0x008fca0007810000 */
[----:B------:R-:W2:Y:S01]  /*5660*/  MUFU.TANH R161, R161 ;  /* 0x000000a100a17308 */ /* 0x000ea20000002400 */
[----:B------:R-:W3:Y:S01]  /*5670*/  SHFL.BFLY PT, R176, R171, 0x1, 0x1f ;  /* 0x0c201f00abb07f89 */ /* 0x000ee200000e0000 */
[----:B-1----:R-:W-:-:S04]  /*5680*/  FMNMX.FTZ R169, R12, R169, !PT ;  /* 0x000000a90ca97209 */ /* 0x002fc80007810000 */
[----:B----4-:R-:W-:Y:S02]  /*5690*/  FMNMX.FTZ R174, R14, R169, !PT ;  /* 0x000000a90eae7209 */ /* 0x010fe40007810000 */
[----:B------:R-:W1:Y:S02]  /*56a0*/  MUFU.TANH R162, R162 ;  /* 0x000000a200a27308 */ /* 0x000e640000002400 */
[----:B-----5:R-:W-:-:S04]  /*56b0*/  FMNMX.FTZ R169, R15, R174, !PT ;  /* 0x000000ae0fa97209 */ /* 0x020fc80007810000 */
[----:B0-----:R-:W-:Y:S02]  /*56c0*/  FMNMX.FTZ R174, R160, R169, !PT ;  /* 0x000000a9a0ae7209 */ /* 0x001fe40007810000 */
[----:B------:R-:W0:Y:S08]  /*56d0*/  MUFU.TANH R163, R163 ;  /* 0x000000a300a37308 */ /* 0x000e300000002400 */
[----:B------:R-:W4:Y:S01]  /*56e0*/  MUFU.TANH R164, R164 ;  /* 0x000000a400a47308 */ /* 0x000f220000002400 */
[----:B---3--:R-:W-:-:S02]  /*56f0*/  FMNMX.FTZ R169, R171, R176, !PT ;  /* 0x000000b0aba97209 */ /* 0x008fc40007810000 */
[----:B--2---:R-:W-:-:S03]  /*5700*/  FMNMX.FTZ R171, R161, R174, !PT ;  /* 0x000000aea1ab7209 */ /* 0x004fc60007810000 */
[C---:B------:R-:W-:Y:S02]  /*5710*/  FADD.FTZ R174, -R169.reuse, R0 ;  /* 0x00000000a9ae7221 */ /* 0x040fe40000010100 */
[----:B------:R-:W2:Y:S01]  /*5720*/  MUFU.TANH R165, R165 ;  /* 0x000000a500a57308 */ /* 0x000ea20000002400 */
[----:B-1----:R-:W-:Y:S01]  /*5730*/  FMNMX.FTZ R0, R162, R171, !PT ;  /* 0x000000aba2007209 */ /* 0x002fe20007810000 */
[----:B------:R-:W-:Y:S01]  /*5740*/  FMUL.FTZ R180, R169, UR7 ;  /* 0x00000007a9b47c20 */ /* 0x000fe20008410000 */
[----:B------:R-:W-:Y:S02]  /*5750*/  FMUL.FTZ R171, R174, UR7 ;  /* 0x00000007aeab7c20 */ /* 0x000fe40008410000 */
[----:B0-----:R-:W-:Y:S01]  /*5760*/  FMNMX.FTZ R175, R163, R0, !PT ;  /* 0x00000000a3af7209 */ /* 0x001fe20007810000 */
[--C-:B------:R-:W-:Y:S01]  /*5770*/  FFMA.FTZ R176, R17, UR7, -R180.reuse ;  /* 0x0000000711b07c23 */ /* 0x100fe200080108b4 */
[--C-:B------:R-:W-:Y:S01]  /*5780*/  FFMA.FTZ R19, R19, UR7, -R180.reuse ;  /* 0x0000000713137c23 */ /* 0x100fe200080108b4 */
[----:B------:R-:W0:Y:S01]  /*5790*/  MUFU.TANH R166, R166 ;  /* 0x000000a600a67308 */ /* 0x000e220000002400 */
[----:B----4-:R-:W-:Y:S01]  /*57a0*/  FMNMX.FTZ R0, R164, R175, !PT ;  /* 0x000000afa4007209 */ /* 0x010fe20007810000 */
[--C-:B------:R-:W-:Y:S01]  /*57b0*/  FFMA.FTZ R21, R21, UR7, -R180.reuse ;  /* 0x0000000715157c23 */ /* 0x100fe200080108b4 */
[----:B------:R-:W-:Y:S01]  /*57c0*/  FFMA.FTZ R179, R155, UR7, -R180 ;  /* 0x000000079bb37c23 */ /* 0x000fe200080108b4 */
[----:B------:R-:W-:-:S02]  /*57d0*/  IMAD.U32 R155, RZ, RZ, UR5 ;  /* 0x00000005ff9b7e24 */ /* 0x000fc4000f8e00ff */
[--C-:B------:R-:W-:Y:S01]  /*57e0*/  FFMA.FTZ R181, R157, UR7, -R180.reuse ;  /* 0x000000079db57c23 */ /* 0x100fe200080108b4 */
[--C-:B------:R-:W-:Y:S01]  /*57f0*/  FFMA.FTZ R178, R158, UR7, -R180.reuse ;  /* 0x000000079eb27c23 */ /* 0x100fe200080108b4 */
[--C-:B------:R-:W-:Y:S01]  /*5800*/  FFMA.FTZ R23, R23, UR7, -R180.reuse ;  /* 0x0000000717177c23 */ /* 0x100fe200080108b4 */
[----:B------:R-:W1:Y:S01]  /*5810*/  MUFU.TANH R167, R167 ;  /* 0x000000a700a77308 */ /* 0x000e620000002400 */
[----:B--2---:R-:W-:Y:S01]  /*5820*/  FMNMX.FTZ R17, R165, R0, !PT ;  /* 0x00000000a5117209 */ /* 0x004fe20007810000 */
[----:B------:R-:W-:-:S06]  /*5830*/  FFMA.FTZ R183, R159, UR7, -R180 ;  /* 0x000000079fb77c23 */ /* 0x000fcc00080108b4 */
[----:B------:R-:W2:Y:S01]  /*5840*/  MUFU.TANH R168, R168 ;  /* 0x000000a800a87308 */ /* 0x000ea20000002400 */
[----:B0-----:R-:W-:Y:S01]  /*5850*/  FMNMX.FTZ R174, R166, R17, !PT ;  /* 0x00000011a6ae7209 */ /* 0x001fe20007810000 */
[--C-:B------:R-:W-:Y:S01]  /*5860*/  FFMA.FTZ R17, R16, UR7, -R180.reuse ;  /* 0x0000000710117c23 */ /* 0x100fe200080108b4 */
[----:B------:R-:W-:-:S05]  /*5870*/  FFMA.FTZ R16, R18, UR7, -R180 ;  /* 0x0000000712107c23 */ /* 0x000fca00080108b4 */
[----:B------:R-:W0:Y:S01]  /*5880*/  MUFU.TANH R170, R170 ;  /* 0x000000aa00aa7308 */ /* 0x000e220000002400 */
[----:B-1----:R-:W-:-:S07]  /*5890*/  FMNMX.FTZ R175, R167, R174, !PT ;  /* 0x000000aea7af7209 */ /* 0x002fce0007810000 */
[----:B------:R-:W1:Y:S01]  /*58a0*/  MUFU.TANH R172, R172 ;  /* 0x000000ac00ac7308 */ /* 0x000e620000002400 */
[----:B--2---:R-:W-:-:S07]  /*58b0*/  FMNMX.FTZ R175, R168, R175, !PT ;  /* 0x000000afa8af7209 */ /* 0x004fce0007810000 */
[----:B------:R-:W2:Y:S01]  /*58c0*/  MUFU.TANH R173, R173 ;  /* 0x000000ad00ad7308 */ /* 0x000ea20000002400 */
[----:B0-----:R-:W-:-:S07]  /*58d0*/  FMNMX.FTZ R175, R170, R175, !PT ;  /* 0x000000afaaaf7209 */ /* 0x001fce0007810000 */
[----:B------:R-:W0:Y:S01]  /*58e0*/  MUFU.EX2 R171, R171 ;  /* 0x000000ab00ab7308 */ /* 0x000e220000000800 */
[----:B-1----:R-:W-:-:S07]  /*58f0*/  FMNMX.FTZ R18, R172, R175, !PT ;  /* 0x000000afac127209 */ /* 0x002fce0007810000 */
[----:B------:R1:W3:Y:S01]  /*5900*/  MUFU.EX2 R0, R176 ;  /* 0x000000b000007308 */ /* 0x0002e20000000800 */
[----:B--2---:R-:W-:Y:S01]  /*5910*/  FMNMX.FTZ R174, R173, R18, !PT ;  /* 0x00000012adae7209 */ /* 0x004fe20007810000 */
[--C-:B------:R-:W-:Y:S01]  /*5920*/  FFMA.FTZ R18, R20, UR7, -R180.reuse ;  /* 0x0000000714127c23 */ /* 0x100fe200080108b4 */
[--C-:B------:R-:W-:Y:S01]  /*5930*/  FFMA.FTZ R20, R22, UR7, -R180.reuse ;  /* 0x0000000716147c23 */ /* 0x100fe200080108b4 */
[--C-:B------:R-:W-:Y:S02]  /*5940*/  FFMA.FTZ R22, R152, UR7, -R180.reuse ;  /* 0x0000000798167c23 */ /* 0x100fe400080108b4 */
[----:B------:R-:W2:Y:S02]  /*5950*/  SHFL.BFLY PT, R175, R174, 0x2, 0x1f ;  /* 0x0c401f00aeaf7f89 */ /* 0x000ea400000e0000 */
[----:B------:R-:W-:Y:S01]  /*5960*/  MUFU.EX2 R17, R17 ;  /* 0x0000001100117308 */ /* 0x000fe20000000800 */
[----:B-1----:R-:W-:Y:S01]  /*5970*/  FFMA.FTZ R176, R156, UR7, -R180 ;  /* 0x000000079cb07c23 */ /* 0x002fe200080108b4 */
[-C--:B0-----:R-:W-:Y:S01]  /*5980*/  FMUL.FTZ R24, R24, R171.reuse ;  /* 0x000000ab18187220 */ /* 0x081fe20000410000 */
[-C--:B------:R-:W-:Y:S01]  /*5990*/  FMUL.FTZ R25, R25, R171.reuse ;  /* 0x000000ab19197220 */ /* 0x080fe20000410000 */
[-C--:B------:R-:W-:Y:S01]  /*59a0*/  FMUL.FTZ R28, R28, R171.reuse ;  /* 0x000000ab1c1c7220 */ /* 0x080fe20000410000 */
[-C--:B------:R-:W-:Y:S01]  /*59b0*/  FMUL.FTZ R29, R29, R171.reuse ;  /* 0x000000ab1d1d7220 */ /* 0x080fe20000410000 */
[-C--:B------:R-:W-:Y:S01]  /*59c0*/  FMUL.FTZ R32, R32, R171.reuse ;  /* 0x000000ab20207220 */ /* 0x080fe20000410000 */
[-C--:B------:R-:W-:Y:S01]  /*59d0*/  FMUL.FTZ R33, R33, R171.reuse ;  /* 0x000000ab21217220 */ /* 0x080fe20000410000 */
[----:B------:R-:W-:Y:S01]  /*59e0*/  MUFU.EX2 R16, R16 ;  /* 0x0000001000107308 */ /* 0x000fe20000000800 */
[----:B---3--:R-:W-:Y:S01]  /*59f0*/  FFMA.FTZ R10, R171, R10, R0 ;  /* 0x0000000aab0a7223 */ /* 0x008fe20000010000 */
[-C--:B------:R-:W-:Y:S01]  /*5a00*/  FMUL.FTZ R36, R36, R171.reuse ;  /* 0x000000ab24247220 */ /* 0x080fe20000410000 */
[-C--:B------:R-:W-:Y:S01]  /*5a10*/  FMUL.FTZ R37, R37, R171.reuse ;  /* 0x000000ab25257220 */ /* 0x080fe20000410000 */
[-C--:B------:R-:W-:Y:S01]  /*5a20*/  FMUL.FTZ R40, R40, R171.reuse ;  /* 0x000000ab28287220 */ /* 0x080fe20000410000 */
[-C--:B------:R-:W-:Y:S01]  /*5a30*/  FMUL.FTZ R41, R41, R171.reuse ;  /* 0x000000ab29297220 */ /* 0x080fe20000410000 */
[-C--:B------:R-:W-:Y:S01]  /*5a40*/  FMUL.FTZ R44, R44, R171.reuse ;  /* 0x000000ab2c2c7220 */ /* 0x080fe20000410000 */
[-C--:B------:R-:W-:Y:S01]  /*5a50*/  FMUL.FTZ R45, R45, R171.reuse ;  /* 0x000000ab2d2d7220 */ /* 0x080fe20000410000 */
[----:B------:R-:W-:Y:S01]  /*5a60*/  MUFU.EX2 R19, R19 ;  /* 0x0000001300137308 */ /* 0x000fe20000000800 */
[-C--:B------:R-:W-:Y:S01]  /*5a70*/  FMUL.FTZ R48, R48, R171.reuse ;  /* 0x000000ab30307220 */ /* 0x080fe20000410000 */
[-C--:B------:R-:W-:Y:S01]  /*5a80*/  FMUL.FTZ R49, R49, R171.reuse ;  /* 0x000000ab31317220 */ /* 0x080fe20000410000 */
[-C--:B------:R-:W-:Y:S01]  /*5a90*/  FMUL.FTZ R52, R52, R171.reuse ;  /* 0x000000ab34347220 */ /* 0x080fe20000410000 */
[-C--:B------:R-:W-:Y:S01]  /*5aa0*/  FMUL.FTZ R53, R53, R171.reuse ;  /* 0x000000ab35357220 */ /* 0x080fe20000410000 */
[----:B------:R-:W-:Y:S01]  /*5ab0*/  FMUL.FTZ R56, R56, R171 ;  /* 0x000000ab38387220 */ /* 0x000fe20000410000 */
[----:B--2---:R-:W-:Y:S01]  /*5ac0*/  FMNMX.FTZ R152, R174, R175, !PT ;  /* 0x000000afae987209 */ /* 0x004fe20007810000 */
[--C-:B------:R-:W-:Y:S01]  /*5ad0*/  FFMA.FTZ R175, R153, UR7, -R180.reuse ;  /* 0x0000000799af7c23 */ /* 0x100fe200080108b4 */
[----:B------:R-:W-:Y:S01]  /*5ae0*/  MUFU.EX2 R18, R18 ;  /* 0x0000001200127308 */ /* 0x000fe20000000800 */
[----:B------:R-:W-:Y:S01]  /*5af0*/  FFMA.FTZ R174, R154, UR7, -R180 ;  /* 0x000000079aae7c23 */ /* 0x000fe200080108b4 */
[-C--:B------:R-:W-:Y:S01]  /*5b00*/  FMUL.FTZ R57, R57, R171.reuse ;  /* 0x000000ab39397220 */ /* 0x080fe20000410000 */
[----:B------:R-:W0:Y:S01]  /*5b10*/  SHFL.BFLY PT, R177, R152, 0x1, 0x1f ;  /* 0x0c201f0098b17f89 */ /* 0x000e2200000e0000 */
        /* <DEDUP_REMOVED lines=22> */
[----:B------:R-:W-:Y:S01]  /*5c80*/  FMUL.FTZ R97, R97, R171 ;  /* 0x000000ab61617220 */ /* 0x000fe20000410000 */
[----:B0-----:R-:W-:Y:S01]  /*5c90*/  FMNMX.FTZ R177, R152, R177, !PT ;  /* 0x000000b198b17209 */ /* 0x001fe20007810000 */
[-C--:B------:R-:W-:Y:S01]  /*5ca0*/  FMUL.FTZ R100, R100, R171.reuse ;  /* 0x000000ab64647220 */ /* 0x080fe20000410000 */
[-C--:B------:R-:W-:Y:S01]  /*5cb0*/  FMUL.FTZ R101, R101, R171.reuse ;  /* 0x000000ab65657220 */ /* 0x080fe20000410000 */
[-C--:B------:R-:W-:Y:S01]  /*5cc0*/  FMUL.FTZ R104, R104, R171.reuse ;  /* 0x000000ab68687220 */ /* 0x080fe20000410000 */
[-C--:B------:R-:W-:Y:S01]  /*5cd0*/  FMUL.FTZ R105, R105, R171.reuse ;  /* 0x000000ab69697220 */ /* 0x080fe20000410000 */
[C---:B------:R-:W-:Y:S01]  /*5ce0*/  FADD.FTZ R2, -R177.reuse, R2 ;  /* 0x00000002b1027221 */ /* 0x040fe20000010100 */
[----:B------:R-:W-:Y:S01]  /*5cf0*/  FMUL.FTZ R153, R177, UR7 ;  /* 0x00000007b1997c20 */ /* 0x000fe20008410000 */
[----:B------:R-:W-:Y:S01]  /*5d00*/  MUFU.EX2 R22, R22 ;  /* 0x0000001600167308 */ /* 0x000fe20000000800 */
[-C--:B------:R-:W-:Y:S01]  /*5d10*/  FMUL.FTZ R108, R108, R171.reuse ;  /* 0x000000ab6c6c7220 */ /* 0x080fe20000410000 */
[----:B------:R-:W-:Y:S01]  /*5d20*/  FMUL.FTZ R2, R2, UR7 ;  /* 0x0000000702027c20 */ /* 0x000fe20008410000 */
[--C-:B------:R-:W-:Y:S01]  /*5d30*/  FFMA.FTZ R13, R13, UR7, -R153.reuse ;  /* 0x000000070d0d7c23 */ /* 0x100fe20008010899 */
[--C-:B------:R-:W-:Y:S01]  /*5d40*/  FFMA.FTZ R12, R12, UR7, -R153.reuse ;  /* 0x000000070c0c7c23 */ /* 0x100fe20008010899 */
[--C-:B------:R-:W-:Y:S01]  /*5d50*/  FFMA.FTZ R14, R14, UR7, -R153.reuse ;  /* 0x000000070e0e7c23 */ /* 0x100fe20008010899 */
[--C-:B------:R-:W-:Y:S01]  /*5d60*/  FFMA.FTZ R15, R15, UR7, -R153.reuse ;  /* 0x000000070f0f7c23 */ /* 0x100fe20008010899 */
[--C-:B------:R-:W-:Y:S01]  /*5d70*/  FFMA.FTZ R160, R160, UR7, -R153.reuse ;  /* 0x00000007a0a07c23 */ /* 0x100fe20008010899 */
[----:B------:R-:W-:Y:S01]  /*5d80*/  MUFU.EX2 R2, R2 ;  /* 0x0000000200027308 */ /* 0x000fe20000000800 */
[--C-:B------:R-:W-:Y:S01]  /*5d90*/  FFMA.FTZ R161, R161, UR7, -R153.reuse ;  /* 0x00000007a1a17c23 */ /* 0x100fe20008010899 */
[--C-:B------:R-:W-:Y:S01]  /*5da0*/  FFMA.FTZ R162, R162, UR7, -R153.reuse ;  /* 0x00000007a2a27c23 */ /* 0x100fe20008010899 */
[--C-:B------:R-:W-:Y:S01]  /*5db0*/  FFMA.FTZ R163, R163, UR7, -R153.reuse ;  /* 0x00000007a3a37c23 */ /* 0x100fe20008010899 */
[--C-:B------:R-:W-:Y:S01]  /*5dc0*/  FFMA.FTZ R164, R164, UR7, -R153.reuse ;  /* 0x00000007a4a47c23 */ /* 0x100fe20008010899 */
[--C-:B------:R-:W-:Y:S01]  /*5dd0*/  FFMA.FTZ R165, R165, UR7, -R153.reuse ;  /* 0x00000007a5a57c23 */ /* 0x100fe20008010899 */
[--C-:B------:R-:W-:Y:S01]  /*5de0*/  FFMA.FTZ R166, R166, UR7, -R153.reuse ;  /* 0x00000007a6a67c23 */ /* 0x100fe20008010899 */
[--C-:B------:R-:W-:Y:S01]  /*5df0*/  FFMA.FTZ R167, R167, UR7, -R153.reuse ;  /* 0x00000007a7a77c23 */ /* 0x100fe20008010899 */
[----:B------:R-:W0:Y:S01]  /*5e00*/  MUFU.EX2 R13, R13 ;  /* 0x0000000d000d7308 */ /* 0x000e220000000800 */
[--C-:B------:R-:W-:Y:S01]  /*5e10*/  FFMA.FTZ R168, R168, UR7, -R153.reuse ;  /* 0x00000007a8a87c23 */ /* 0x100fe20008010899 */
[--C-:B------:R-:W-:Y:S01]  /*5e20*/  FFMA.FTZ R170, R170, UR7, -R153.reuse ;  /* 0x00000007aaaa7c23 */ /* 0x100fe20008010899 */
[--C-:B------:R-:W-:Y:S01]  /*5e30*/  FFMA.FTZ R172, R172, UR7, -R153.reuse ;  /* 0x00000007acac7c23 */ /* 0x100fe20008010899 */
[----:B------:R-:W-:Y:S01]  /*5e40*/  FFMA.FTZ R173, R173, UR7, -R153 ;  /* 0x00000007adad7c23 */ /* 0x000fe20008010899 */
[-C--:B------:R-:W-:Y:S01]  /*5e50*/  FMUL.FTZ R109, R109, R171.reuse ;  /* 0x000000ab6d6d7220 */ /* 0x080fe20000410000 */
[-C--:B------:R-:W-:Y:S01]  /*5e60*/  FMUL.FTZ R112, R112, R171.reuse ;  /* 0x000000ab70707220 */ /* 0x080fe20000410000 */
[-C--:B------:R-:W-:Y:S01]  /*5e70*/  FMUL.FTZ R113, R113, R171.reuse ;  /* 0x000000ab71717220 */ /* 0x080fe20000410000 */
[----:B------:R1:W2:Y:S01]  /*5e80*/  MUFU.EX2 R156, R12 ;  /* 0x0000000c009c7308 */ /* 0x0002a20000000800 */
[-C--:B------:R-:W-:Y:S01]  /*5e90*/  FMUL.FTZ R116, R116, R171.reuse ;  /* 0x000000ab74747220 */ /* 0x080fe20000410000 */
[-C--:B------:R-:W-:Y:S01]  /*5ea0*/  FMUL.FTZ R117, R117, R171.reuse ;  /* 0x000000ab75757220 */ /* 0x080fe20000410000 */
[-C--:B------:R-:W-:Y:S01]  /*5eb0*/  FMUL.FTZ R120, R120, R171.reuse ;  /* 0x000000ab78787220 */ /* 0x080fe20000410000 */
[-C--:B------:R-:W-:Y:S01]  /*5ec0*/  FMUL.FTZ R121, R121, R171.reuse ;  /* 0x000000ab79797220 */ /* 0x080fe20000410000 */
[-C--:B------:R-:W-:Y:S01]  /*5ed0*/  FMUL.FTZ R124, R124, R171.reuse ;  /* 0x000000ab7c7c7220 */ /* 0x080fe20000410000 */
[-C--:B------:R-:W-:Y:S01]  /*5ee0*/  FMUL.FTZ R125, R125, R171.reuse ;  /* 0x000000ab7d7d7220 */ /* 0x080fe20000410000 */
[----:B------:R-:W-:Y:S01]  /*5ef0*/  FMUL.FTZ R128, R128, R171 ;  /* 0x000000ab80807220 */ /* 0x000fe20000410000 */
[----:B------:R-:W3:Y:S01]  /*5f00*/  MUFU.EX2 R14, R14 ;  /* 0x0000000e000e7308 */ /* 0x000ee20000000800 */
[----:B0-----:R-:W-:Y:S01]  /*5f10*/  FFMA.FTZ R9, R2, R9, R13 ;  /* 0x0000000902097223 */ /* 0x001fe2000001000d */
[----:B-1----:R-:W-:-:S02]  /*5f20*/  @!P2 IMAD R12, R155, 0x40, R4 ;  /* 0x000000409b0ca824 */ /* 0x002fc400078e0204 */
[----:B------:R-:W-:Y:S01]  /*5f30*/  FADD.FTZ R155, R17, R10 ;  /* 0x0000000a119b7221 */ /* 0x000fe20000010000 */
[-C--:B------:R-:W-:Y:S01]  /*5f40*/  FMUL.FTZ R129, R129, R171.reuse ;  /* 0x000000ab81817220 */ /* 0x080fe20000410000 */
[-C--:B------:R-:W-:Y:S01]  /*5f50*/  FMUL.FTZ R132, R132, R171.reuse ;  /* 0x000000ab84847220 */ /* 0x080fe20000410000 */
[-C--:B------:R-:W-:Y:S01]  /*5f60*/  FMUL.FTZ R133, R133, R171.reuse ;  /* 0x000000ab85857220 */ /* 0x080fe20000410000 */
[----:B------:R-:W-:Y:S01]  /*5f70*/  FADD.FTZ R10, R16, R155 ;  /* 0x0000009b100a7221 */ /* 0x000fe20000010000 */
[----:B------:R-:W0:Y:S01]  /*5f80*/  MUFU.EX2 R15, R15 ;  /* 0x0000000f000f7308 */ /* 0x000e220000000800 */
[----:B--2---:R-:W-:Y:S01]  /*5f90*/  FADD.FTZ R9, R156, R9 ;  /* 0x000000099c097221 */ /* 0x004fe20000010000 */
[----:B------:R-:W-:Y:S01]  /*5fa0*/  @!P2 LEA R12, R12, UR41, 0x2 ;  /* 0x000000290c0cac11 */ /* 0x000fe2000f8e10ff */
[-C--:B------:R-:W-:Y:S01]  /*5fb0*/  FMUL.FTZ R136, R136, R171.reuse ;  /* 0x000000ab88887220 */ /* 0x080fe20000410000 */
[-C--:B------:R-:W-:Y:S01]  /*5fc0*/  FMUL.FTZ R137, R137, R171.reuse ;  /* 0x000000ab89897220 */ /* 0x080fe20000410000 */
[-C--:B------:R-:W-:Y:S01]  /*5fd0*/  FMUL.FTZ R140, R140, R171.reuse ;  /* 0x000000ab8c8c7220 */ /* 0x080fe20000410000 */
[-C--:B------:R-:W-:Y:S01]  /*5fe0*/  FMUL.FTZ R141, R141, R171.reuse ;  /* 0x000000ab8d8d7220 */ /* 0x080fe20000410000 */
[----:B------:R-:W-:Y:S01]  /*5ff0*/  @!P2 STS [R12+0x28800], R171 ;  /* 0x028800ab0c00a388 */ /* 0x000fe20000000800 */
[----:B------:R-:W1:Y:S01]  /*6000*/  MUFU.EX2 R157, R160 ;  /* 0x000000a0009d7308 */ /* 0x000e620000000800 */
[----:B---3--:R-:W-:Y:S01]  /*6010*/  FADD.FTZ R152, R14, R9 ;  /* 0x000000090e987221 */ /* 0x008fe20000010000 */
[----:B------:R-:W-:Y:S01]  /*6020*/  FADD.FTZ R9, R19, R10 ;  /* 0x0000000a13097221 */ /* 0x000fe20000010000 */
[----:B------:R2:W-:Y:S01]  /*6030*/  @!P2 STS [R12+0x28820], R2 ;  /* 0x028820020c00a388 */ /* 0x0005e20000000800 */
[-C--:B------:R-:W-:Y:S01]  /*6040*/  FMUL.FTZ R144, R144, R171.reuse ;  /* 0x000000ab90907220 */ /* 0x080fe20000410000 */
[-C--:B------:R-:W-:Y:S01]  /*6050*/  FMUL.FTZ R145, R145, R171.reuse ;  /* 0x000000ab91917220 */ /* 0x080fe20000410000 */
[----:B------:R-:W-:Y:S01]  /*6060*/  FADD.FTZ R154, R18, R9 ;  /* 0x00000009129a7221 */ /* 0x000fe20000010000 */
[-C--:B------:R-:W-:Y:S01]  /*6070*/  FMUL.FTZ R148, R148, R171.reuse ;  /* 0x000000ab94947220 */ /* 0x080fe20000410000 */
[----:B------:R-:W3:Y:S01]  /*6080*/  MUFU.EX2 R158, R161 ;  /* 0x000000a1009e7308 */ /* 0x000ee20000000800 */
[----:B0-----:R-:W-:Y:S01]  /*6090*/  FADD.FTZ R152, R15, R152 ;  /* 0x000000980f987221 */ /* 0x001fe20000010000 */
[----:B------:R-:W-:Y:S01]  /*60a0*/  FADD.FTZ R153, R21, R154 ;  /* 0x0000009a15997221 */ /* 0x000fe20000010000 */
[----:B------:R-:W-:Y:S01]  /*60b0*/  F2FP.BF16.F32.PACK_AB R155, R15, R14 ;  /* 0x0000000e0f9b723e */ /* 0x000fe200000010ff */
[----:B------:R-:W-:Y:S01]  /*60c0*/  FMUL.FTZ R149, R149, R171 ;  /* 0x000000ab95957220 */ /* 0x000fe20000410000 */
[----:B------:R-:W-:Y:S01]  /*60d0*/  FMUL.FTZ R26, R26, R2 ;  /* 0x000000021a1a7220 */ /* 0x000fe20000410000 */
[----:B------:R-:W-:Y:S01]  /*60e0*/  FADD.FTZ R154, R20, R153 ;  /* 0x00000099149a7221 */ /* 0x000fe20000010000 */
[----:B------:R-:W-:Y:S01]  /*60f0*/  F2FP.BF16.F32.PACK_AB R153, R156, R13 ;  /* 0x0000000d9c99723e */ /* 0x000fe200000010ff */
[----:B------:R-:W0:Y:S01]  /*6100*/  MUFU.EX2 R159, R162 ;  /* 0x000000a2009f7308 */ /* 0x000e220000000800 */
[----:B-1----:R-:W-:Y:S01]  /*6110*/  FADD.FTZ R9, R157, R152 ;  /* 0x000000989d097221 */ /* 0x002fe20000010000 */
[----:B------:R-:W-:Y:S01]  /*6120*/  F2FP.BF16.F32.PACK_AB R156, R21, R18 ;  /* 0x00000012159c723e */ /* 0x000fe200000010ff */
[-C--:B------:R-:W-:Y:S01]  /*6130*/  FMUL.FTZ R27, R27, R2.reuse ;  /* 0x000000021b1b7220 */ /* 0x080fe20000410000 */
[-C--:B------:R-:W-:Y:S01]  /*6140*/  FMUL.FTZ R30, R30, R2.reuse ;  /* 0x000000021e1e7220 */ /* 0x080fe20000410000 */
[-C--:B------:R-:W-:Y:S01]  /*6150*/  FMUL.FTZ R31, R31, R2.reuse ;  /* 0x000000021f1f7220 */ /* 0x080fe20000410000 */
[-C--:B------:R-:W-:Y:S01]  /*6160*/  FMUL.FTZ R34, R34, R2.reuse ;  /* 0x0000000222227220 */ /* 0x080fe20000410000 */
[-C--:B------:R-:W-:Y:S01]  /*6170*/  FMUL.FTZ R35, R35, R2.reuse ;  /* 0x0000000223237220 */ /* 0x080fe20000410000 */
[----:B------:R-:W1:Y:S01]  /*6180*/  MUFU.EX2 R180, R163 ;  /* 0x000000a300b47308 */ /* 0x000e620000000800 */
[C---:B---3--:R-:W-:Y:S01]  /*6190*/  FADD.FTZ R152, R158.reuse, R9 ;  /* 0x000000099e987221 */ /* 0x048fe20000010000 */
[----:B------:R-:W-:Y:S01]  /*61a0*/  F2FP.BF16.F32.PACK_AB R157, R158, R157 ;  /* 0x0000009d9e9d723e */ /* 0x000fe200000010ff */
[----:B------:R-:W-:Y:S01]  /*61b0*/  FMUL.FTZ R38, R38, R2 ;  /* 0x0000000226267220 */ /* 0x000fe20000410000 */
[----:B------:R-:W-:Y:S01]  /*61c0*/  F2FP.BF16.F32.PACK_AB R158, R23, R20 ;  /* 0x00000014179e723e */ /* 0x000fe200000010ff */
[-C--:B------:R-:W-:Y:S01]  /*61d0*/  FMUL.FTZ R39, R39, R2.reuse ;  /* 0x0000000227277220 */ /* 0x080fe20000410000 */
[-C--:B------:R-:W-:Y:S01]  /*61e0*/  FMUL.FTZ R42, R42, R2.reuse ;  /* 0x000000022a2a7220 */ /* 0x080fe20000410000 */
[----:B------:R-:W-:Y:S01]  /*61f0*/  FMUL.FTZ R43, R43, R2 ;  /* 0x000000022b2b7220 */ /* 0x000fe20000410000 */
[----:B------:R-:W3:Y:S01]  /*6200*/  MUFU.EX2 R164, R164 ;  /* 0x000000a400a47308 */ /* 0x000ee20000000800 */
[----:B0-----:R-:W-:Y:S01]  /*6210*/  FADD.FTZ R9, R159, R152 ;  /* 0x000000989f097221 */ /* 0x001fe20000010000 */
[----:B------:R-:W-:Y:S01]  /*6220*/  F2FP.BF16.F32.PACK_AB R152, R17, R0 ;  /* 0x000000001198723e */ /* 0x000fe200000010ff */
[----:B------:R-:W-:Y:S01]  /*6230*/  FADD.FTZ R17, R23, R154 ;  /* 0x0000009a17117221 */ /* 0x000fe20000010000 */
[----:B------:R-:W-:Y:S01]  /*6240*/  F2FP.BF16.F32.PACK_AB R154, R19, R16 ;  /* 0x00000010139a723e */ /* 0x000fe200000010ff */
[----:B------:R-:W-:Y:S01]  /*6250*/  BAR.SYNC.DEFER_BLOCKING 0xf, 0x100 ;  /* 0x03c4000000007b1d */ /* 0x000fe20000010000 */
[-C--:B------:R-:W-:Y:S01]  /*6260*/  FMUL.FTZ R46, R46, R2.reuse ;  /* 0x000000022e2e7220 */ /* 0x080fe20000410000 */
[----:B------:R-:W-:Y:S01]  /*6270*/  FADD.FTZ R0, R22, R17 ;  /* 0x0000001116007221 */ /* 0x000fe20000010000 */
[-C--:B------:R-:W-:Y:S01]  /*6280*/  FMUL.FTZ R47, R47, R2.reuse ;  /* 0x000000022f2f7220 */ /* 0x080fe20000410000 */
[C---:B-1----:R-:W-:Y:S01]  /*6290*/  FADD.FTZ R9, R180.reuse, R9 ;  /* 0x00000009b4097221 */ /* 0x042fe20000010000 */
[----:B------:R-:W-:Y:S01]  /*62a0*/  F2FP.BF16.F32.PACK_AB R159, R180, R159 ;  /* 0x0000009fb49f723e */ /* 0x000fe200000010ff */
[----:B------:R-:W0:Y:S01]  /*62b0*/  MUFU.EX2 R175, R175 ;  /* 0x000000af00af7308 */ /* 0x000e220000000800 */
[-C--:B------:R-:W-:Y:S01]  /*62c0*/  FMUL.FTZ R50, R50, R2.reuse ;  /* 0x0000000232327220 */ /* 0x080fe20000410000 */
[-C--:B------:R-:W-:Y:S01]  /*62d0*/  FMUL.FTZ R51, R51, R2.reuse ;  /* 0x0000000233337220 */ /* 0x080fe20000410000 */
[-C--:B------:R-:W-:Y:S01]  /*62e0*/  FMUL.FTZ R54, R54, R2.reuse ;  /* 0x0000000236367220 */ /* 0x080fe20000410000 */
[-C--:B------:R-:W-:Y:S01]  /*62f0*/  FMUL.FTZ R55, R55, R2.reuse ;  /* 0x0000000237377220 */ /* 0x080fe20000410000 */
[-C--:B------:R-:W-:Y:S01]  /*6300*/  FMUL.FTZ R58, R58, R2.reuse ;  /* 0x000000023a3a7220 */ /* 0x080fe20000410000 */
[----:B---3--:R-:W-:Y:S01]  /*6310*/  FADD.FTZ R16, R164, R9 ;  /* 0x00000009a4107221 */ /* 0x008fe20000010000 */
[-C--:B------:R-:W-:Y:S01]  /*6320*/  FMUL.FTZ R59, R59, R2.reuse ;  /* 0x000000023b3b7220 */ /* 0x080fe20000410000 */
[----:B------:R-:W1:Y:S01]  /*6330*/  MUFU.EX2 R174, R174 ;  /* 0x000000ae00ae7308 */ /* 0x000e620000000800 */
        /* <DEDUP_REMOVED lines=8> */
[C---:B0-----:R-:W-:Y:S01]  /*63c0*/  FADD.FTZ R9, R175.reuse, R0 ;  /* 0x00000000af097221 */ /* 0x041fe20000010000 */
[----:B------:R-:W-:Y:S01]  /*63d0*/  F2FP.BF16.F32.PACK_AB R160, R175, R22 ;  /* 0x00000016afa0723e */ /* 0x000fe200000010ff */
[----:B------:R0:W-:Y:S01]  /*63e0*/  STSM.16.M88.4 [R5+0x26800], R152 ;  /* 0x0268009805007844 */ /* 0x0001e20000000200 */
[-C--:B------:R-:W-:Y:S01]  /*63f0*/  FMUL.FTZ R75, R75, R2.reuse ;  /* 0x000000024b4b7220 */ /* 0x080fe20000410000 */
[-C--:B------:R-:W-:Y:S01]  /*6400*/  FMUL.FTZ R78, R78, R2.reuse ;  /* 0x000000024e4e7220 */ /* 0x080fe20000410000 */
[-C--:B------:R-:W-:Y:S01]  /*6410*/  FMUL.FTZ R79, R79, R2.reuse ;  /* 0x000000024f4f7220 */ /* 0x080fe20000410000 */
[----:B------:R0:W-:Y:S01]  /*6420*/  STSM.16.M88.4 [R6], R156 ;  /* 0x0000009c06007844 */ /* 0x0001e20000000200 */
[----:B------:R-:W4:Y:S01]  /*6430*/  MUFU.EX2 R179, R179 ;  /* 0x000000b300b37308 */ /* 0x000f220000000800 */
[----:B-1----:R-:W-:Y:S01]  /*6440*/  FADD.FTZ R0, R174, R9 ;  /* 0x00000009ae007221 */ /* 0x002fe20000010000 */
[-C--:B------:R-:W-:Y:S01]  /*6450*/  FMUL.FTZ R82, R82, R2.reuse ;  /* 0x0000000252527220 */ /* 0x080fe20000410000 */
[-C--:B------:R-:W-:Y:S01]  /*6460*/  FMUL.FTZ R83, R83, R2.reuse ;  /* 0x0000000253537220 */ /* 0x080fe20000410000 */
[-C--:B------:R-:W-:Y:S01]  /*6470*/  FMUL.FTZ R86, R86, R2.reuse ;  /* 0x0000000256567220 */ /* 0x080fe20000410000 */
[-C--:B------:R-:W-:Y:S01]  /*6480*/  FMUL.FTZ R87, R87, R2.reuse ;  /* 0x0000000257577220 */ /* 0x080fe20000410000 */
[-C--:B------:R-:W-:Y:S01]  /*6490*/  FMUL.FTZ R90, R90, R2.reuse ;  /* 0x000000025a5a7220 */ /* 0x080fe20000410000 */
[----:B------:R-:W-:Y:S01]  /*64a0*/  FMUL.FTZ R91, R91, R2 ;  /* 0x000000025b5b7220 */ /* 0x000fe20000410000 */
[----:B------:R-:W1:Y:S01]  /*64b0*/  MUFU.EX2 R163, R166 ;  /* 0x000000a600a37308 */ /* 0x000e620000000800 */
[C---:B---3--:R-:W-:Y:S01]  /*64c0*/  FADD.FTZ R16, R161.reuse, R16 ;  /* 0x00000010a1107221 */ /* 0x048fe20000010000 */
[----:B------:R-:W-:Y:S01]  /*64d0*/  F2FP.BF16.F32.PACK_AB R161, R161, R164 ;  /* 0x000000a4a1a1723e */ /* 0x000fe200000010ff */
[-C--:B------:R-:W-:Y:S01]  /*64e0*/  FMUL.FTZ R94, R94, R2.reuse ;  /* 0x000000025e5e7220 */ /* 0x080fe20000410000 */
[-C--:B------:R-:W-:Y:S01]  /*64f0*/  FMUL.FTZ R95, R95, R2.reuse ;  /* 0x000000025f5f7220 */ /* 0x080fe20000410000 */
[-C--:B------:R-:W-:Y:S01]  /*6500*/  FMUL.FTZ R98, R98, R2.reuse ;  /* 0x0000000262627220 */ /* 0x080fe20000410000 */
[-C--:B------:R-:W-:Y:S01]  /*6510*/  FMUL.FTZ R99, R99, R2.reuse ;  /* 0x0000000263637220 */ /* 0x080fe20000410000 */
[----:B------:R-:W-:Y:S01]  /*6520*/  FMUL.FTZ R102, R102, R2 ;  /* 0x0000000266667220 */ /* 0x000fe20000410000 */
[----:B------:R-:W2:Y:S01]  /*6530*/  MUFU.EX2 R10, R167 ;  /* 0x000000a7000a7308 */ /* 0x000ea20000000800 */
[C---:B----4-:R-:W-:Y:S01]  /*6540*/  FADD.FTZ R13, R179.reuse, R0 ;  /* 0x00000000b30d7221 */ /* 0x050fe20000010000 */
[----:B------:R-:W-:Y:S01]  /*6550*/  F2FP.BF16.F32.PACK_AB R162, R179, R174 ;  /* 0x000000aeb3a2723e */ /* 0x000fe200000010ff */
[-C--:B------:R-:W-:Y:S01]  /*6560*/  FMUL.FTZ R103, R103, R2.reuse ;  /* 0x0000000267677220 */ /* 0x080fe20000410000 */
[-C--:B------:R-:W-:Y:S01]  /*6570*/  FMUL.FTZ R106, R106, R2.reuse ;  /* 0x000000026a6a7220 */ /* 0x080fe20000410000 */
[-C--:B------:R-:W-:Y:S01]  /*6580*/  FMUL.FTZ R107, R107, R2.reuse ;  /* 0x000000026b6b7220 */ /* 0x080fe20000410000 */
[-C--:B------:R-:W-:Y:S01]  /*6590*/  FMUL.FTZ R110, R110, R2.reuse ;  /* 0x000000026e6e7220 */ /* 0x080fe20000410000 */
[-C--:B------:R-:W-:Y:S01]  /*65a0*/  FMUL.FTZ R111, R111, R2.reuse ;  /* 0x000000026f6f7220 */ /* 0x080fe20000410000 */
[----:B------:R-:W3:Y:S01]  /*65b0*/  MUFU.EX2 R165, R168 ;  /* 0x000000a800a57308 */ /* 0x000ee20000000800 */
[----:B-1----:R-:W-:Y:S01]  /*65c0*/  FADD.FTZ R9, R163, R16 ;  /* 0x00000010a3097221 */ /* 0x002fe20000010000 */
[-C--:B------:R-:W-:Y:S01]  /*65d0*/  FMUL.FTZ R114, R114, R2.reuse ;  /* 0x0000000272727220 */ /* 0x080fe20000410000 */
[-C--:B------:R-:W-:Y:S01]  /*65e0*/  FMUL.FTZ R115, R115, R2.reuse ;  /* 0x0000000273737220 */ /* 0x080fe20000410000 */
[-C--:B------:R-:W-:Y:S01]  /*65f0*/  FMUL.FTZ R118, R118, R2.reuse ;  /* 0x0000000276767220 */ /* 0x080fe20000410000 */
[-C--:B------:R-:W-:Y:S01]  /*6600*/  FMUL.FTZ R119, R119, R2.reuse ;  /* 0x0000000277777220 */ /* 0x080fe20000410000 */
[-C--:B------:R-:W-:Y:S01]  /*6610*/  FMUL.FTZ R122, R122, R2.reuse ;  /* 0x000000027a7a7220 */ /* 0x080fe20000410000 */
[-C--:B------:R-:W-:Y:S01]  /*6620*/  FMUL.FTZ R123, R123, R2.reuse ;  /* 0x000000027b7b7220 */ /* 0x080fe20000410000 */
[----:B------:R-:W1:Y:S01]  /*6630*/  MUFU.EX2 R170, R170 ;  /* 0x000000aa00aa7308 */ /* 0x000e620000000800 */
[C---:B--2---:R-:W-:Y:S01]  /*6640*/  FADD.FTZ R12, R10.reuse, R9 ;  /* 0x000000090a0c7221 */ /* 0x044fe20000010000 */
[----:B------:R-:W-:Y:S01]  /*6650*/  F2FP.BF16.F32.PACK_AB R163, R10, R163 ;  /* 0x000000a30aa3723e */ /* 0x000fe200000010ff */
[-C--:B------:R-:W-:Y:S01]  /*6660*/  FMUL.FTZ R126, R126, R2.reuse ;  /* 0x000000027e7e7220 */ /* 0x080fe20000410000 */
[-C--:B------:R-:W-:Y:S01]  /*6670*/  FMUL.FTZ R127, R127, R2.reuse ;  /* 0x000000027f7f7220 */ /* 0x080fe20000410000 */
[-C--:B------:R-:W-:Y:S01]  /*6680*/  FMUL.FTZ R130, R130, R2.reuse ;  /* 0x0000000282827220 */ /* 0x080fe20000410000 */
[-C--:B------:R-:W-:Y:S01]  /*6690*/  FMUL.FTZ R131, R131, R2.reuse ;  /* 0x0000000283837220 */ /* 0x080fe20000410000 */
[----:B------:R0:W-:Y:S01]  /*66a0*/  STSM.16.M88.4 [R7], R160 ;  /* 0x000000a007007844 */ /* 0x0001e20000000200 */
[----:B------:R-:W2:Y:S01]  /*66b0*/  MUFU.EX2 R176, R176 ;  /* 0x000000b000b07308 */ /* 0x000ea20000000800 */
[----:B---3--:R-:W-:Y:S01]  /*66c0*/  FADD.FTZ R9, R165, R12 ;  /* 0x0000000ca5097221 */ /* 0x008fe20000010000 */
[-C--:B------:R-:W-:Y:S01]  /*66d0*/  FMUL.FTZ R134, R134, R2.reuse ;  /* 0x0000000286867220 */ /* 0x080fe20000410000 */
[-C--:B------:R-:W-:Y:S01]  /*66e0*/  FMUL.FTZ R135, R135, R2.reuse ;  /* 0x0000000287877220 */ /* 0x080fe20000410000 */
[-C--:B------:R-:W-:Y:S01]  /*66f0*/  FMUL.FTZ R138, R138, R2.reuse ;  /* 0x000000028a8a7220 */ /* 0x080fe20000410000 */
[-C--:B------:R-:W-:Y:S01]  /*6700*/  FMUL.FTZ R139, R139, R2.reuse ;  /* 0x000000028b8b7220 */ /* 0x080fe20000410000 */
[-C--:B------:R-:W-:Y:S01]  /*6710*/  FMUL.FTZ R142, R142, R2.reuse ;  /* 0x000000028e8e7220 */ /* 0x080fe20000410000 */
[-C--:B------:R-:W-:Y:S01]  /*6720*/  FMUL.FTZ R143, R143, R2.reuse ;  /* 0x000000028f8f7220 */ /* 0x080fe20000410000 */
[----:B------:R-:W3:Y:S01]  /*6730*/  MUFU.EX2 R167, R172 ;  /* 0x000000ac00a77308 */ /* 0x000ee20000000800 */
[C---:B-1----:R-:W-:Y:S01]  /*6740*/  FADD.FTZ R12, R170.reuse, R9 ;  /* 0x00000009aa0c7221 */ /* 0x042fe20000010000 */
[----:B------:R-:W-:Y:S01]  /*6750*/  F2FP.BF16.F32.PACK_AB R165, R170, R165 ;  /* 0x000000a5aaa5723e */ /* 0x000fe200000010ff */
[-C--:B------:R-:W-:Y:S01]  /*6760*/  FMUL.FTZ R146, R146, R2.reuse ;  /* 0x0000000292927220 */ /* 0x080fe20000410000 */
[-C--:B------:R-:W-:Y:S01]  /*6770*/  FMUL.FTZ R147, R147, R2.reuse ;  /* 0x0000000293937220 */ /* 0x080fe20000410000 */
[-C--:B------:R-:W-:Y:S01]  /*6780*/  FMUL.FTZ R150, R150, R2.reuse ;  /* 0x0000000296967220 */ /* 0x080fe20000410000 */
[----:B------:R-:W-:-:S02]  /*6790*/  FMUL.FTZ R151, R151, R2 ;  /* 0x0000000297977220 */ /* 0x000fc40000410000 */
[----:B------:R-:W1:Y:S01]  /*67a0*/  MUFU.EX2 R181, R181 ;  /* 0x000000b500b57308 */ /* 0x000e620000000800 */
[----:B--2---:R-:W-:-:S07]  /*67b0*/  FADD.FTZ R14, R176, R13 ;  /* 0x0000000db00e7221 */ /* 0x004fce0000010000 */
[----:B------:R-:W2:Y:S01]  /*67c0*/  MUFU.EX2 R178, R178 ;  /* 0x000000b200b27308 */ /* 0x000ea20000000800 */
[----:B---3--:R-:W-:-:S07]  /*67d0*/  FADD.FTZ R9, R167, R12 ;  /* 0x0000000ca7097221 */ /* 0x008fce0000010000 */
[----:B------:R-:W3:Y:S01]  /*67e0*/  MUFU.EX2 R183, R183 ;  /* 0x000000b700b77308 */ /* 0x000ee20000000800 */
[C---:B-1----:R-:W-:Y:S01]  /*67f0*/  FADD.FTZ R13, R181.reuse, R14 ;  /* 0x0000000eb50d7221 */ /* 0x042fe20000010000 */
[----:B------:R-:W-:-:S06]  /*6800*/  F2FP.BF16.F32.PACK_AB R164, R181, R176 ;  /* 0x000000b0b5a4723e */ /* 0x000fcc00000010ff */
[----:B------:R-:W1:Y:S01]  /*6810*/  MUFU.EX2 R0, R173 ;  /* 0x000000ad00007308 */ /* 0x000e620000000800 */
[----:B--2---:R-:W-:Y:S01]  /*6820*/  FADD.FTZ R10, R178, R13 ;  /* 0x0000000db20a7221 */ /* 0x004fe20000010000 */
[----:B---3--:R-:W-:-:S03]  /*6830*/  F2FP.BF16.F32.PACK_AB R166, R183, R178 ;  /* 0x000000b2b7a6723e */ /* 0x008fc600000010ff */
[----:B------:R-:W-:Y:S01]  /*6840*/  FADD.FTZ R10, R183, R10 ;  /* 0x0000000ab70a7221 */ /* 0x000fe20000010000 */
[C---:B-1----:R-:W-:Y:S01]  /*6850*/  F2FP.BF16.F32.PACK_AB R167, R0.reuse, R167 ;  /* 0x000000a700a7723e */ /* 0x042fe200000010ff */
[----:B------:R-:W-:-:S04]  /*6860*/  FADD.FTZ R9, R0, R9 ;  /* 0x0000000900097221 */ /* 0x000fc80000010000 */
[----:B------:R0:W-:Y:S01]  /*6870*/  STSM.16.M88.4 [R8], R164 ;  /* 0x000000a408007844 */ /* 0x0001e20000000200 */
[----:B------:R-:W-:Y:S05]  /*6880*/  @!P0 BRA `(.L_x_41) ;  /* 0x0000000000048947 */ /* 0x000fea0003800000 */
[----:B------:R-:W-:Y:S01]  /*6890*/  BPT.TRAP 0x1 ;  /* 0x000000040000795c */ /* 0x000fe20000300000 */
.L_x_41:
[----:B------:R1:W2:Y:S01]  /*68a0*/  SYNCS.PHASECHK.TRANS64.TRYWAIT P2, [UR26+0x28c50], R11 ;  /* 0x028c500bff0075a7 */ /* 0x0002a2000804015a */
[----:B------:R-:W-:Y:S05]  /*68b0*/  @!P0 BRA `(.L_x_42) ;  /* 0x0000000000048947 */ /* 0x000fea0003800000 */
[----:B------:R-:W-:Y:S01]  /*68c0*/  BPT.TRAP 0x1 ;  /* 0x000000040000795c */ /* 0x000fe20000300000 */
.L_x_42:
[----:B--2---:R-:W-:Y:S05]  /*68d0*/  @P2 BRA `(.L_x_43) ;  /* 0x0000000000082947 */ /* 0x004fea0003800000 */
[----:B------:R-:W2:Y:S02]  /*68e0*/  SYNCS.PHASECHK.TRANS64.TRYWAIT P2, [UR26+0x28c50], R11 ;  /* 0x028c500bff0075a7 */ /* 0x000ea4000804015a */
[----:B--2---:R-:W-:Y:S05]  /*68f0*/  @!P2 BRA `(.L_x_44) ;  /* 0x0000006c0084a947 */ /* 0x004fea0003800000 */
.L_x_43:
[----:B------:R-:W-:Y:S01]  /*6900*/  ULEA UR10, UR25, UR24, 0xc ;  /* 0x00000018190a7291 */ /* 0x000fe2000f8e603f */
[----:B------:R-:W-:Y:S01]  /*6910*/  WARPGROUP.ARRIVE ;  /* 0x00000000000079c5 */ /* 0x000fe20000000000 */
[----:B------:R-:W-:Y:S01]  /*6920*/  UMOV UR11, 0x40000040 ;  /* 0x40000040000b7882 */ /* 0x000fe20000000000 */
[----:B------:R-:W-:Y:S01]  /*6930*/  UMOV UR15, 0x40000040 ;  /* 0x40000040000f7882 */ /* 0x000fe20000000000 */
[----:B------:R-:W-:-:S05]  /*6940*/  UIADD3 UR14, UR10, 0x80, URZ ;  /* 0x000000800a0e7890 */ /* 0x000fca000fffe03f */
[----:B------:R-:W-:Y:S01]  /*6950*/  HGMMA.64x256x16.F32.BF16 R24, R152, gdesc[UR8].tnspB, R24, gsb0 ;  /* 0x43e0000898187df0 */ /* 0x000fe20008001818 */
[----:B------:R-:W-:Y:S02]  /*6960*/  UMOV UR11, 0x40000040 ;  /* 0x40000040000b7882 */ /* 0x000fe40000000000 */
[----:B------:R-:W-:Y:S02]  /*6970*/  WARPGROUP.DEPBAR.LE gsb0, 0x0 ;  /* 0x00008000000079c5 */ /* 0x000fe40000010000 */
[----:B------:R-:W-:-:S15]  /*6980*/  WARPGROUP.ARRIVE ;  /* 0x00000000000079c5 */ /* 0x000fde0000000000 */
[----:B------:R-:W-:-:S08]  /*6990*/  NOP ;  /* 0x0000000000007918 */ /* 0x000fd00000000000 */
[----:B------:R-:W-:Y:S01]  /*69a0*/  HGMMA.64x256x16.F32.BF16 R24, R156, gdesc[UR12].tnspB, R24, gsb0 ;  /* 0x43e0000c9c187df0 */ /* 0x000fe20008001818 */
[----:B------:R-:W-:Y:S01]  /*69b0*/  UIADD3 UR14, UR10, 0x100, URZ ;  /* 0x000001000a0e7890 */ /* 0x000fe2000fffe03f */
[----:B------:R-:W-:Y:S01]  /*69c0*/  UMOV UR15, 0x40000040 ;  /* 0x40000040000f7882 */ /* 0x000fe20000000000 */
[----:B------:R-:W-:Y:S01]  /*69d0*/  UIADD3 UR10, UR10, 0x180, URZ ;  /* 0x000001800a0a7890 */ /* 0x000fe2000fffe03f */
[----:B------:R-:W-:Y:S02]  /*69e0*/  WARPGROUP.DEPBAR.LE gsb0, 0x0 ;  /* 0x00008000000079c5 */ /* 0x000fe40000010000 */
[----:B------:R-:W-:-:S15]  /*69f0*/  WARPGROUP.ARRIVE ;  /* 0x00000000000079c5 */ /* 0x000fde0000000000 */
[----:B------:R-:W-:-:S07]  /*6a00*/  NOP ;  /* 0x0000000000007918 */ /* 0x000fce0000000000 */
[----:B------:R-:W-:Y:S03]  /*6a10*/  HGMMA.64x256x16.F32.BF16 R24, R160, gdesc[UR12].tnspB, R24, gsb0 ;  /* 0x43e0000ca0187df0 */ /* 0x000fe60008001818 */
[----:B------:R-:W-:Y:S02]  /*6a20*/  WARPGROUP.DEPBAR.LE gsb0, 0x0 ;  /* 0x00008000000079c5 */ /* 0x000fe40000010000 */
[----:B------:R-:W-:-:S15]  /*6a30*/  WARPGROUP.ARRIVE ;  /* 0x00000000000079c5 */ /* 0x000fde0000000000 */
[----:B------:R-:W-:-:S08]  /*6a40*/  NOP ;  /* 0x0000000000007918 */ /* 0x000fd00000000000 */
[----:B------:R-:W-:Y:S03]  /*6a50*/  HGMMA.64x256x16.F32.BF16 R24, R164, gdesc[UR8].tnspB, R24, gsb0 ;  /* 0x43e00008a4187df0 */ /* 0x000fe60008001818 */
[----:B------:R-:W-:Y:S02]  /*6a60*/  WARPGROUP.DEPBAR.LE gsb0, 0x0 ;  /* 0x00008000000079c5 */ /* 0x000fe40000010000 */
[----:B------:R-:W-:Y:S01]  /*6a70*/  @!PT LDS RZ, [RZ] ;  /* 0x00000000fffff984 */ /* 0x000fe20000000800 */
[----:B------:R-:W-:Y:S01]  /*6a80*/  @!PT LDS RZ, [RZ] ;  /* 0x00000000fffff984 */ /* 0x000fe20000000800 */
[----:B------:R-:W-:Y:S01]  /*6a90*/  @!PT LDS RZ, [RZ] ;  /* 0x00000000fffff984 */ /* 0x000fe20000000800 */
[----:B------:R-:W-:Y:S01]  /*6aa0*/  @!PT LDS RZ, [RZ] ;  /* 0x00000000fffff984 */ /* 0x000fe20000000800 */
[----:B------:R3:W-:Y:S06]  /*6ab0*/  MEMBAR.ALL.CTA ;  /* 0x0000000000007992 */ /* 0x0007ec0000008000 */
[----:B---3--:R-:W3:Y:S02]  /*6ac0*/  FENCE.VIEW.ASYNC.S ;  /* 0x00000000000073c6 */ /* 0x008ee40000000000 */
[----:B---3--:R-:W-:Y:S01]  /*6ad0*/  NOP ;  /* 0x0000000000007918 */ /* 0x008fe20000000000 */
[----:B------:R-:W-:Y:S06]  /*6ae0*/  BAR.ARV 0xe, 0x100 ;  /* 0x0384000000007b1d */ /* 0x000fec0000002000 */
[----:B------:R-:W-:Y:S05]  /*6af0*/  @!P0 BRA `(.L_x_45) ;  /* 0x0000000000048947 */ /* 0x000fea0003800000 */
[----:B------:R-:W-:Y:S01]  /*6b00*/  BPT.TRAP 0x1 ;  /* 0x000000040000795c */ /* 0x000fe20000300000 */
.L_x_45:
[----:B------:R-:W-:Y:S01]  /*6b10*/  UIADD3 UR5, UR26, 0x28c60, URZ ;  /* 0x00028c601a057890 */ /* 0x000fe2000fffe03f */
[----:B------:R-:W-:Y:S01]  /*6b20*/  MOV R2, R177 ;  /* 0x000000b100027202 */ /* 0x000fe20000000f00 */
[----:B--2---:R-:W-:Y:S02]  /*6b30*/  IMAD.MOV.U32 R0, RZ, RZ, R169 ;  /* 0x000000ffff007224 */ /* 0x004fe400078e00a9 */
[----:B------:R-:W-:-:S09]  /*6b40*/  UPRMT UR5, UR42, 0x654, UR5 ;  /* 0x000006542a057896 */ /* 0x000fd20008000005 */
[----:B------:R-:W-:Y:S01]  /*6b50*/  SYNCS.ARRIVE.TRANS64.RED.A1T0 RZ, [UR5], RZ ;  /* 0x000000ffffff79a7 */ /* 0x000fe20008100405 */
[----:B------:R-:W-:Y:S01]  /*6b60*/  UMOV UR5, UR25 ;  /* 0x0000001900057c82 */ /* 0x000fe20008000000 */
[----:B------:R-:W-:Y:S05]  /*6b70*/  @P1 BRA `(.L_x_46) ;  /* 0xffffffe000e01947 */ /* 0x000fea000383ffff */
[----:B------:R-:W-:Y:S01]  /*6b80*/  IMAD.MOV.U32 R2, RZ, RZ, R177 ;  /* 0x000000ffff027224 */ /* 0x000fe200078e00b1 */
[----:B------:R-:W-:Y:S01]  /*6b90*/  MOV R0, R169 ;  /* 0x000000a900007202 */ /* 0x000fe20000000f00 */
[----:B------:R-:W-:-:S12]  /*6ba0*/  USHF.L.U32 UR4, UR25, 0x6, URZ ;  /* 0x0000000619047899 */ /* 0x000fd8000800063f */
.L_x_35:
[----:B0--3--:R-:W0:Y:S01]  /*6bb0*/  SHFL.BFLY PT, R5, R10, 0x2, 0x1f ;  /* 0x0c401f000a057f89 */ /* 0x009e2200000e0000 */
[----:B------:R-:W-:Y:S08]  /*6bc0*/  BAR.ARV 0x8, 0x100 ;  /* 0x0204000000007b1d */ /* 0x000ff00000002000 */
[----:B------:R-:W-:Y:S01]  /*6bd0*/  BAR.SYNC.DEFER_BLOCKING 0xf, 0x100 ;  /* 0x03c4000000007b1d */ /* 0x000fe20000010000 */
[----:B------:R-:W-:Y:S01]  /*6be0*/  ISETP.NE.AND P0, PT, R3, RZ, PT ;  /* 0x000000ff0300720c */ /* 0x000fe20003f05270 */
[----:B------:R-:W-:Y:S01]  /*6bf0*/  IMAD.MOV.U32 R3, RZ, RZ, RZ ;  /* 0x000000ffff037224 */ /* 0x000fe200078e00ff */
[----:B------:R-:W-:-:S03]  /*6c00*/  IADD3 R4, R4, UR4, RZ ;  /* 0x0000000404047c10 */ /* 0x000fc6000fffe0ff */
[----:B------:R-:W3:Y:S01]  /*6c10*/  SHFL.BFLY PT, R8, R9, 0x2, 0x1f ;  /* 0x0c401f0009087f89 */ /* 0x000ee200000e0000 */
[----:B0-----:R-:W-:-:S07]  /*6c20*/  FADD.FTZ R5, R5, R10 ;  /* 0x0000000a05057221 */ /* 0x001fce0000010000 */
[----:B------:R-:W-:Y:S01]  /*6c30*/  @!P0 LEA R4, R4, UR41, 0x2 ;  /* 0x0000002904048c11 */ /* 0x000fe2000f8e10ff */
[----:B------:R-:W1:Y:S01]  /*6c40*/  SHFL.BFLY PT, R6, R5, 0x1, 0x1f ;  /* 0x0c201f0005067f89 */ /* 0x000e6200000e0000 */
[----:B---3--:R-:W-:-:S05]  /*6c50*/  FADD.FTZ R8, R8, R9 ;  /* 0x0000000908087221 */ /* 0x008fca0000010000 */
[----:B------:R-:W0:Y:S01]  /*6c60*/  SHFL.BFLY PT, R7, R8, 0x1, 0x1f ;  /* 0x0c201f0008077f89 */ /* 0x000e2200000e0000 */
[----:B-12---:R-:W-:Y:S01]  /*6c70*/  FADD.FTZ R11, R5, R6 ;  /* 0x00000006050b7221 */ /* 0x006fe20000010000 */
[----:B------:R-:W-:Y:S01]  /*6c80*/  IMAD.MOV.U32 R6, RZ, RZ, RZ ;  /* 0x000000ffff067224 */ /* 0x000fe200078e00ff */
[----:B------:R-:W-:-:S03]  /*6c90*/  MOV R5, 0xff800000 ;  /* 0xff80000000057802 */ /* 0x000fc60000000f00 */
[----:B------:R-:W-:-:S13]  /*6ca0*/  FSETP.NE.FTZ.AND P1, PT, R11, RZ, PT ;  /* 0x000000ff0b00720b */ /* 0x000fda0003f35000 */
[----:B------:R-:W1:Y:S01]  /*6cb0*/  @P1 MUFU.RCP R6, R11 ;  /* 0x0000000b00061308 */ /* 0x000e620000001000 */
[----:B0-----:R-:W-:-:S05]  /*6cc0*/  FADD.FTZ R7, R8, R7 ;  /* 0x0000000708077221 */ /* 0x001fca0000010000 */
[----:B------:R-:W-:Y:S02]  /*6cd0*/  FSETP.NE.FTZ.AND P2, PT, R7, RZ, PT ;  /* 0x000000ff0700720b */ /* 0x000fe40003f55000 */
[----:B------:R-:W-:Y:S01]  /*6ce0*/  @P1 MUFU.LG2 R8, R11 ;  /* 0x0000000b00081308 */ /* 0x000fe20000000c00 */
[----:B-1----:R0:W-:Y:S01]  /*6cf0*/  @!P0 STS [R4+0x28800], R6 ;  /* 0x0288000604008388 */ /* 0x0021e20000000800 */
[-C--:B------:R-:W-:Y:S01]  /*6d00*/  FMUL.FTZ R24, R24, R6.reuse ;  /* 0x0000000618187220 */ /* 0x080fe20000410000 */
[----:B------:R-:W-:-:S08]  /*6d10*/  FMUL.FTZ R25, R25, R6 ;  /* 0x0000000619197220 */ /* 0x000fd00000410000 */
[----:B------:R-:W1:Y:S01]  /*6d20*/  @P2 MUFU.RCP R3, R7 ;  /* 0x0000000700032308 */ /* 0x000e620000001000 */
[-C--:B------:R-:W-:Y:S01]  /*6d30*/  FMUL.FTZ R28, R28, R6.reuse ;  /* 0x000000061c1c7220 */ /* 0x080fe20000410000 */
[-C--:B------:R-:W-:Y:S01]  /*6d40*/  FMUL.FTZ R29, R29, R6.reuse ;  /* 0x000000061d1d7220 */ /* 0x080fe20000410000 */
[-C--:B------:R-:W-:Y:S01]  /*6d50*/  FMUL.FTZ R32, R32, R6.reuse ;  /* 0x0000000620207220 */ /* 0x080fe20000410000 */
[-C--:B------:R-:W-:Y:S01]  /*6d60*/  FMUL.FTZ R33, R33, R6.reuse ;  /* 0x0000000621217220 */ /* 0x080fe20000410000 */
[-C--:B------:R-:W-:Y:S01]  /*6d70*/  FMUL.FTZ R36, R36, R6.reuse ;  /* 0x0000000624247220 */ /* 0x080fe20000410000 */
[-C--:B------:R-:W-:Y:S01]  /*6d80*/  FMUL.FTZ R37, R37, R6.reuse ;  /* 0x0000000625257220 */ /* 0x080fe20000410000 */
[-C--:B------:R-:W-:Y:S01]  /*6d90*/  FMUL.FTZ R40, R40, R6.reuse ;  /* 0x0000000628287220 */ /* 0x080fe20000410000 */
[----:B------:R2:W3:Y:S01]  /*6da0*/  @P2 MUFU.LG2 R9, R7 ;  /* 0x0000000700092308 */ /* 0x0004e20000000c00 */
        /* <DEDUP_REMOVED lines=8> */
[----:B-1----:R1:W-:Y:S01]  /*6e30*/  @!P0 STS [R4+0x28820], R3 ;  /* 0x0288200304008388 */ /* 0x0023e20000000800 */
        /* <DEDUP_REMOVED lines=47> */
[----:B--2---:R-:W-:-:S02]  /*7130*/  IMAD.U32 R7, RZ, RZ, UR7 ;  /* 0x00000007ff077e24 */ /* 0x004fc4000f8e00ff */
[----:B------:R-:W-:Y:S01]  /*7140*/  @P1 FMUL.FTZ R8, R8, 0.69314718246459960938 ;  /* 0x3f31721808081820 */ /* 0x000fe20000410000 */
[----:B0-----:R-:W-:Y:S02]  /*7150*/  IMAD.U32 R6, RZ, RZ, UR7 ;  /* 0x00000007ff067e24 */ /* 0x001fe4000f8e00ff */
[----:B---3--:R-:W-:Y:S01]  /*7160*/  @P2 FMUL.FTZ R9, R9, 0.69314718246459960938 ;  /* 0x3f31721809092820 */ /* 0x008fe20000410000 */
[----:B------:R-:W-:Y:S01]  /*7170*/  @P1 FMUL.FTZ R7, R7, 0.69314718246459960938 ;  /* 0x3f31721807071820 */ /* 0x000fe20000410000 */
[----:B-1----:R-:W-:Y:S02]  /*7180*/  IMAD.MOV.U32 R4, RZ, RZ, -0x800000 ;  /* 0xff800000ff047424 */ /* 0x002fe400078e00ff */
[----:B------:R-:W-:Y:S01]  /*7190*/  @P2 FMUL.FTZ R6, R6, 0.69314718246459960938 ;  /* 0x3f31721806062820 */ /* 0x000fe20000410000 */
[----:B------:R-:W-:Y:S01]  /*71a0*/  PLOP3.LUT P0, PT, PT, PT, PT, 0x8, 0x0 ;  /* 0x000000000000781c */ /* 0x000fe20003f0e170 */
        /* <DEDUP_REMOVED lines=64> */
[----:B------:R-:W-:Y:S01]  /*75b0*/  @P1 FFMA.FTZ R5, R7, R0, R8 ;  /* 0x0000000007051223 */ /* 0x000fe20000010008 */
[----:B------:R-:W-:Y:S01]  /*75c0*/  @P2 FFMA.FTZ R4, R6, R2, R9 ;  /* 0x0000000206042223 */ /* 0x000fe20000010009 */
[----:B------:R-:W-:Y:S06]  /*75d0*/  BAR.ARV 0xe, 0x100 ;  /* 0x0384000000007b1d */ /* 0x000fec0000002000 */
.L_x_11:
[----:B------:R-:W-:Y:S05]  /*75e0*/  @P0 BRA `(.L_x_47) ;  /* 0x0000002000f80947 */ /* 0x000fea0003800000 */
[----:B------:R-:W0:Y:S01]  /*75f0*/  S2R R0, SR_TID.X ;  /* 0x0000000000007919 */ /* 0x000e220000002100 */
[----:B------:R-:W1:Y:S01]  /*7600*/  S2UR UR5, SR_CgaCtaId ;  /* 0x00000000000579c3 */ /* 0x000e620000008800 */
[----:B------:R-:W-:Y:S01]  /*7610*/  UMOV UR4, 0x400 ;  /* 0x0000040000047882 */ /* 0x000fe20000000000 */
[----:B------:R-:W-:-:S06]  /*7620*/  IADD3 R2, RZ, -UR38, RZ ;  /* 0x80000026ff027c10 */ /* 0x000fcc000fffe0ff */
[----:B------:R-:W-:Y:S08]  /*7630*/  BAR.SYNC.DEFER_BLOCKING 0x1, 0x100 ;  /* 0x0044000000007b1d */ /* 0x000ff00000010000 */
[----:B------:R-:W2:Y:S08]  /*7640*/  S2UR UR6, SR_CTAID.Y ;  /* 0x00000000000679c3 */ /* 0x000eb00000002600 */
[----:B------:R-:W2:Y:S01]  /*7650*/  LDC R3, c[0x0][0xc50] ;  /* 0x00031400ff037b82 */ /* 0x000ea20000000800 */
[----:B-1----:R-:W-:-:S07]  /*7660*/  ULEA UR4, UR5, UR4, 0x18 ;  /* 0x0000000405047291 */ /* 0x002fce000f8ec03f */
[----:B------:R-:W1:Y:S01]  /*7670*/  LDC R6, c[0x0][0xbe8] ;  /* 0x0002fa00ff067b82 */ /* 0x000e620000000800 */
[----:B------:R-:W-:Y:S01]  /*7680*/  UIADD3 UR4, UR4, 0x28c20, URZ ;  /* 0x00028c2004047890 */ /* 0x000fe2000fffe03f */
[----:B0-----:R-:W-:-:S03]  /*7690*/  VIADD R22, R0, 0xffffff80 ;  /* 0xffffff8000167836 */ /* 0x001fc60000000000 */
[----:B------:R-:W-:Y:S02]  /*76a0*/  UPRMT UR4, URZ, 0x654, UR4 ;  /* 0x000006543f047896 */ /* 0x000fe40008000004 */
[----:B------:R-:W-:-:S04]  /*76b0*/  SHF.R.S32.HI R19, RZ, 0x1f, R22 ;  /* 0x0000001fff137819 */ /* 0x000fc80000011416 */
[----:B------:R-:W-:Y:S01]  /*76c0*/  LEA.HI R9, R19, R22, RZ, 0x7 ;  /* 0x0000001613097211 */ /* 0x000fe200078f38ff */
[----:B--2---:R-:W-:Y:S01]  /*76d0*/  IMAD R2, R3, R2, UR6 ;  /* 0x0000000603027e24 */ /* 0x004fe2000f8e0202 */
[----:B------:R-:W-:Y:S01]  /*76e0*/  USHF.R.S32.HI UR6, URZ, 0x1f, UR38 ;  /* 0x0000001f3f067899 */ /* 0x000fe20008011426 */
[----:B------:R-:W-:Y:S01]  /*76f0*/  SYNCS.ARRIVE.TRANS64.RED.A1T0 RZ, [UR4], RZ ;  /* 0x000000ffffff79a7 */ /* 0x000fe20008100404 */
[----:B------:R-:W-:Y:S02]  /*7700*/  SHF.R.S32.HI R0, RZ, 0x7, R9 ;  /* 0x00000007ff007819 */ /* 0x000fe40000011409 */
[----:B------:R-:W-:Y:S02]  /*7710*/  LOP3.LUT R7, R9, 0xffffff80, RZ, 0xc0, !PT ;  /* 0xffffff8009077812 */ /* 0x000fe400078ec0ff */
[----:B------:R-:W-:Y:S01]  /*7720*/  SHF.R.S32.HI R3, RZ, 0x1f, R2 ;  /* 0x0000001fff037819 */ /* 0x000fe20000011402 */
[----:B------:R-:W0:Y:S01]  /*7730*/  SHFL.IDX PT, R10, R0, RZ, 0x1f ;  /* 0x00001fff000a7589 */ /* 0x000e2200000e0000 */
[----:B-1----:R-:W-:Y:S01]  /*7740*/  ISETP.NE.AND P1, PT, R6, 0x1, PT ;  /* 0x000000010600780c */ /* 0x002fe20003f25270 */
[----:B------:R-:W-:-:S05]  /*7750*/  IMAD.IADD R8, R22, 0x1, -R7 ;  /* 0x0000000116087824 */ /* 0x000fca00078e0a07 */
[----:B------:R-:W-:-:S04]  /*7760*/  SHF.R.S32.HI R155, RZ, 0x1f, R8 ;  /* 0x0000001fff9b7819 */ /* 0x000fc80000011408 */
[----:B------:R-:W-:-:S04]  /*7770*/  LEA.HI R7, R155, R8, RZ, 0x2 ;  /* 0x000000089b077211 */ /* 0x000fc800078f10ff */
[----:B------:R-:W-:Y:S02]  /*7780*/  SHF.R.S32.HI R154, RZ, 0x2, R7 ;  /* 0x00000002ff9a7819 */ /* 0x000fe40000011407 */
[----:B0-----:R-:W-:-:S13]  /*7790*/  ISETP.NE.AND P0, PT, R10, RZ, PT ;  /* 0x000000ff0a00720c */ /* 0x001fda0003f05270 */
[----:B------:R-:W-:Y:S05]  /*77a0*/  @P0 BRA `(.L_x_48) ;  /* 0x0000000400440947 */ /* 0x000fea0003800000 */
[----:B------:R-:W0:Y:S01]  /*77b0*/  LDC R18, c[0x0][0xbe8] ;  /* 0x0002fa00ff127b82 */ /* 0x000e220000000800 */
[----:B------:R-:W-:Y:S01]  /*77c0*/  LOP3.LUT R9, R9, 0xffffff80, RZ, 0xc0, !PT ;  /* 0xffffff8009097812 */ /* 0x000fe200078ec0ff */
[----:B------:R-:W1:Y:S01]  /*77d0*/  S2R R14, SR_CTAID.X ;  /* 0x00000000000e7919 */ /* 0x000e620000002500 */
[----:B------:R-:W-:Y:S02]  /*77e0*/  ULDC.64 UR4, c[0x0][0xbd0] ;  /* 0x0002f40000047ab9 */ /* 0x000fe40000000a00 */
[----:B------:R-:W-:Y:S01]  /*77f0*/  UIMAD.WIDE.U32 UR8, UR38, UR4, URZ ;  /* 0x00000004260872a5 */ /* 0x000fe2000f8e003f */
[----:B------:R-:W-:Y:S01]  /*7800*/  IMAD.IADD R23, R22, 0x1, -R9 ;  /* 0x0000000116177824 */ /* 0x000fe200078e0a09 */
[----:B------:R-:W-:Y:S01]  /*7810*/  LEA.HI R9, R19, R22, RZ, 0x2 ;  /* 0x0000001613097211 */ /* 0x000fe200078f10ff */
[----:B------:R-:W2:Y:S01]  /*7820*/  S2UR UR7, SR_CTAID.Z ;  /* 0x00000000000779c3 */ /* 0x000ea20000002700 */
[----:B------:R-:W-:Y:S02]  /*7830*/  UIMAD UR4, UR6, UR4, URZ ;  /* 0x00000004060472a4 */ /* 0x000fe4000f8e023f */
[----:B------:R-:W-:-:S02]  /*7840*/  SHF.R.S32.HI R12, RZ, 0x1f, R23 ;  /* 0x0000001fff0c7819 */ /* 0x000fc40000011417 */
[----:B------:R-:W-:Y:S01]  /*7850*/  LOP3.LUT R9, R9, 0xfffffffc, RZ, 0xc0, !PT ;  /* 0xfffffffc09097812 */ /* 0x000fe200078ec0ff */
[----:B------:R-:W-:Y:S01]  /*7860*/  UIMAD UR4, UR38, UR5, UR4 ;  /* 0x00000005260472a4 */ /* 0x000fe2000f8e0204 */
[----:B------:R-:W-:Y:S01]  /*7870*/  LEA.HI R152, R12, R23, RZ, 0x2 ;  /* 0x000000170c987211 */ /* 0x000fe200078f10ff */
[----:B------:R-:W3:Y:S01]  /*7880*/  LDC.64 R20, c[0x0][0xbd8] ;  /* 0x0002f600ff147b82 */ /* 0x000ee20000000a00 */
[----:B------:R-:W-:Y:S01]  /*7890*/  IADD3 R9, R22, -R9, RZ ;  /* 0x8000000916097210 */ /* 0x000fe20007ffe0ff */
[----:B------:R-:W-:Y:S01]  /*78a0*/  UIADD3 UR4, UR9, UR4, URZ ;  /* 0x0000000409047290 */ /* 0x000fe2000fffe03f */
[--C-:B------:R-:W-:Y:S02]  /*78b0*/  SHF.R.S32.HI R10, RZ, 0x2, R152.reuse ;  /* 0x00000002ff0a7819 */ /* 0x100fe40000011498 */
[----:B------:R-:W-:Y:S02]  /*78c0*/  SHF.R.S32.HI R11, RZ, 0x1f, R152 ;  /* 0x0000001fff0b7819 */ /* 0x000fe40000011498 */
[----:B------:R-:W-:-:S02]  /*78d0*/  LEA.HI R12, R12, R23, RZ, 0x5 ;  /* 0x000000170c0c7211 */ /* 0x000fc400078f28ff */
[----:B0-----:R-:W-:Y:S02]  /*78e0*/  ISETP.NE.AND P0, PT, R18, 0x1, PT ;  /* 0x000000011200780c */ /* 0x001fe40003f05270 */
[----:B------:R-:W-:Y:S02]  /*78f0*/  LEA.HI R11, R11, R10, RZ, 0x3 ;  /* 0x0000000a0b0b7211 */ /* 0x000fe400078f18ff */
[----:B------:R-:W-:Y:S02]  /*7900*/  SHF.R.S32.HI R12, RZ, 0x5, R12 ;  /* 0x00000005ff0c7819 */ /* 0x000fe4000001140c */
[----:B------:R-:W-:Y:S01]  /*7910*/  LOP3.LUT R11, R11, 0xfffffff8, RZ, 0xc0, !PT ;  /* 0xfffffff80b0b7812 */ /* 0x000fe200078ec0ff */
[----:B--2---:R-:W-:Y:S01]  /*7920*/  USHF.R.S32.HI UR5, URZ, 0x1f, UR7 ;  /* 0x0000001f3f057899 */ /* 0x004fe20008011407 */
[----:B------:R-:W-:-:S03]  /*7930*/  LOP3.LUT R152, R152, 0x7ffffffc, RZ, 0xc0, !PT ;  /* 0x7ffffffc98987812 */ /* 0x000fc600078ec0ff */
[----:B------:R-:W-:Y:S01]  /*7940*/  IMAD.IADD R11, R10, 0x1, -R11 ;  /* 0x000000010a0b7824 */ /* 0x000fe200078e0a0b */
[----:B------:R-:W-:Y:S01]  /*7950*/  LEA.HI R10, R9, R9, RZ, 0x1 ;  /* 0x00000009090a7211 */ /* 0x000fe200078f08ff */
[----:B------:R-:W0:Y:S01]  /*7960*/  @P0 LDC R16, c[0x0][0xbec] ;  /* 0x0002fb00ff100b82 */ /* 0x000e220000000800 */
[----:B------:R-:W-:Y:S02]  /*7970*/  IMAD.IADD R152, R23, 0x1, -R152 ;  /* 0x0000000117987824 */ /* 0x000fe400078e0a98 */
[----:B------:R-:W-:Y:S02]  /*7980*/  LOP3.LUT R10, R10, 0x1ffffffe, RZ, 0xc0, !PT ;  /* 0x1ffffffe0a0a7812 */ /* 0x000fe400078ec0ff */
[----:B------:R-:W-:Y:S01]  /*7990*/  LEA R153, R12, R11, 0x4 ;  /* 0x0000000b0c997211 */ /* 0x000fe200078e20ff */
[----:B---3--:R-:W-:Y:S02]  /*79a0*/  IMAD R12, R20, UR5, RZ ;  /* 0x00000005140c7c24 */ /* 0x008fe4000f8e02ff */
[----:B------:R-:W2:Y:S01]  /*79b0*/  @P0 LDC R17, c[0x0][0xbf0] ;  /* 0x0002fc00ff110b82 */ /* 0x000ea20000000800 */
[----:B------:R-:W-:-:S02]  /*79c0*/  IMAD.IADD R9, R9, 0x1, -R10 ;  /* 0x0000000109097824 */ /* 0x000fc400078e0a0a */
[----:B------:R-:W-:Y:S02]  /*79d0*/  IMAD R15, R21, UR7, R12 ;  /* 0x00000007150f7c24 */ /* 0x000fe4000f8e020c */
[----:B------:R-:W-:Y:S01]  /*79e0*/  IMAD.U32 R11, RZ, RZ, UR9 ;  /* 0x00000009ff0b7e24 */ /* 0x000fe2000f8e00ff */
[----:B------:R-:W-:Y:S01]  /*79f0*/  LEA R9, R9, R153, 0x3 ;  /* 0x0000009909097211 */ /* 0x000fe200078e18ff */
[----:B------:R-:W-:Y:S02]  /*7a00*/  IMAD.U32 R10, RZ, RZ, UR8 ;  /* 0x00000008ff0a7e24 */ /* 0x000fe4000f8e00ff */
[----:B------:R-:W-:Y:S01]  /*7a10*/  IMAD.U32 R11, RZ, RZ, UR4 ;  /* 0x00000004ff0b7e24 */ /* 0x000fe2000f8e00ff */
[----:B------:R-:W-:Y:S01]  /*7a20*/  ULDC.64 UR4, c[0x0][0xbe0] ;  /* 0x0002f80000047ab9 */ /* 0x000fe20000000a00 */
[----:B-1----:R-:W-:Y:S02]  /*7a30*/  IMAD R9, R14, 0x40, R9 ;  /* 0x000000400e097824 */ /* 0x002fe400078e0209 */
[----:B------:R-:W-:-:S03]  /*7a40*/  IMAD.WIDE.U32 R10, R20, UR7, R10 ;  /* 0x00000007140a7c25 */ /* 0x000fc6000f8e000a */
[----:B------:R-:W-:Y:S01]  /*7a50*/  MOV R13, R9 ;  /* 0x00000009000d7202 */ /* 0x000fe20000000f00 */
[----:B0-----:R-:W-:-:S04]  /*7a60*/  @P0 IMAD.HI.U32 R12, R9, R16, RZ ;  /* 0x00000010090c0227 */ /* 0x001fc800078e00ff */
[----:B------:R-:W-:Y:S02]  /*7a70*/  IMAD.IADD R11, R11, 0x1, R15 ;  /* 0x000000010b0b7824 */ /* 0x000fe400078e020f */
[----:B------:R-:W-:Y:S01]  /*7a80*/  IMAD R15, R3, UR4, RZ ;  /* 0x00000004030f7c24 */ /* 0x000fe2000f8e02ff */
[----:B--2---:R-:W-:Y:S01]  /*7a90*/  @P0 SHF.R.U32.HI R13, RZ, R17, R12 ;  /* 0x00000011ff0d0219 */ /* 0x004fe2000001160c */
[----:B------:R-:W-:-:S04]  /*7aa0*/  IMAD.WIDE.U32 R10, R2, UR4, R10 ;  /* 0x00000004020a7c25 */ /* 0x000fc8000f8e000a */
[----:B------:R-:W-:Y:S01]  /*7ab0*/  IMAD.MOV R12, RZ, RZ, -R13 ;  /* 0x000000ffff0c7224 */ /* 0x000fe200078e0a0d */
[----:B------:R-:W-:Y:S01]  /*7ac0*/  IADD3 R10, P0, R13, R10, RZ ;  /* 0x0000000a0d0a7210 */ /* 0x000fe20007f1e0ff */
[----:B------:R-:W-:Y:S01]  /*7ad0*/  IMAD R16, R2, UR5, R15 ;  /* 0x0000000502107c24 */ /* 0x000fe2000f8e020f */
[----:B------:R-:W-:Y:S01]  /*7ae0*/  SHF.R.S32.HI R15, RZ, 0x1f, R13 ;  /* 0x0000001fff0f7819 */ /* 0x000fe2000001140d */
[----:B------:R-:W-:Y:S01]  /*7af0*/  IMAD R9, R18, R12, R9 ;  /* 0x0000000c12097224 */ /* 0x000fe200078e0209 */
[----:B------:R-:W-:Y:S01]  /*7b00*/  ULDC.64 UR4, c[0x0][0xbc8] ;  /* 0x0002f20000047ab9 */ /* 0x000fe20000000a00 */
[----:B------:R-:W-:Y:S01]  /*7b10*/  IMAD.SHL.U32 R152, R152, 0x2, RZ ;  /* 0x0000000298987824 */ /* 0x000fe200078e00ff */
[----:B------:R-:W-:Y:S02]  /*7b20*/  IADD3.X R11, R15, R11, R16, P0, !PT ;  /* 0x0000000b0f0b7210 */ /* 0x000fe400007fe410 */
[----:B------:R-:W-:Y:S01]  /*7b30*/  SHF.R.S32.HI R12, RZ, 0x1f, R9 ;  /* 0x0000001fff0c7819 */ /* 0x000fe20000011409 */
[----:B------:R-:W-:-:S04]  /*7b40*/  IMAD.WIDE.U32 R10, R9, UR4, R10 ;  /* 0x00000004090a7c25 */ /* 0x000fc8000f8e000a */
[----:B------:R-:W-:-:S04]  /*7b50*/  IMAD R12, R12, UR4, RZ ;  /* 0x000000040c0c7c24 */ /* 0x000fc8000f8e02ff */
[----:B------:R-:W-:Y:S01]  /*7b60*/  IMAD R9, R9, UR5, R12 ;  /* 0x0000000509097c24 */ /* 0x000fe2000f8e020c */
[----:B------:R-:W-:Y:S01]  /*7b70*/  LEA.HI R12, R0, R0, RZ, 0x1 ;  /* 0x00000000000c7211 */ /* 0x000fe200078f08ff */
[----:B------:R-:W-:Y:S02]  /*7b80*/  ULDC.64 UR4, c[0x0][0xba8] ;  /* 0x0002ea0000047ab9 */ /* 0x000fe40000000a00 */
[----:B------:R-:W-:Y:S01]  /*7b90*/  LEA R16, P0, R10, UR4, 0x2 ;  /* 0x000000040a107c11 */ /* 0x000fe2000f8010ff */
[----:B------:R-:W-:Y:S01]  /*7ba0*/  ULDC UR4, c[0x0][0xa88] ;  /* 0x0002a20000047ab9 */ /* 0x000fe20000000800 */
[----:B------:R-:W-:Y:S02]  /*7bb0*/  IADD3 R9, R11, R9, RZ ;  /* 0x000000090b097210 */ /* 0x000fe40007ffe0ff */
[----:B------:R-:W-:Y:S02]  /*7bc0*/  LOP3.LUT R11, R12, 0xfffffe, RZ, 0xc0, !PT ;  /* 0x00fffffe0c0b7812 */ /* 0x000fe400078ec0ff */
[----:B------:R-:W-:Y:S01]  /*7bd0*/  LEA.HI.X R17, R10, UR5, R9, 0x2, P0 ;  /* 0x000000050a117c11 */ /* 0x000fe200080f1409 */
[----:B------:R-:W-:Y:S01]  /*7be0*/  SHFL.IDX PT, R12, R16, 0x1, 0x1c1f ;  /* 0x003c1f00100c7f89 */ /* 0x000fe200000e0000 */
[----:B------:R-:W-:Y:S01]  /*7bf0*/  LEA R9, R14, R153, 0x6 ;  /* 0x000000990e097211 */ /* 0x000fe200078e30ff */
[----:B------:R-:W-:-:S02]  /*7c00*/  IMAD.IADD R15, R0, 0x1, -R11 ;  /* 0x00000001000f7824 */ /* 0x000fc400078e0a0b */
[----:B------:R-:W-:Y:S01]  /*7c10*/  SHFL.IDX PT, R10, R16, RZ, 0x1c1f ;  /* 0x001c1fff100a7589 */ /* 0x000fe200000e0000 */
[----:B------:R-:W-:Y:S02]  /*7c20*/  IMAD R14, R18, UR4, RZ ;  /* 0x00000004120e7c24 */ /* 0x000fe4000f8e02ff */
[----:B------:R-:W-:Y:S01]  /*7c30*/  IMAD.U32 R15, R15, -0x100, RZ ;  /* 0xffffff000f0f7824 */ /* 0x000fe200078e00ff */
[----:B------:R-:W0:Y:S04]  /*7c40*/  SHFL.IDX PT, R11, R17, RZ, 0x1c1f ;  /* 0x001c1fff110b7589 */ /* 0x000e2800000e0000 */
[----:B------:R-:W1:Y:S01]  /*7c50*/  SHFL.IDX PT, R13, R17, 0x1, 0x1c1f ;  /* 0x003c1f00110d7f89 */ /* 0x000e6200000e0000 */
[----:B------:R-:W-:Y:S02]  /*7c60*/  ISETP.NE.AND P0, PT, R152, R15, PT ;  /* 0x0000000f9800720c */ /* 0x000fe40003f05270 */
[----:B------:R-:W-:-:S02]  /*7c70*/  IADD3 R15, R9, 0x8, RZ ;  /* 0x00000008090f7810 */ /* 0x000fc40007ffe0ff */
[-C--:B------:R-:W-:Y:S02]  /*7c80*/  ISETP.GE.OR P2, PT, R9, R14.reuse, P0 ;  /* 0x0000000e0900720c */ /* 0x080fe40000746670 */
[----:B------:R-:W-:-:S11]  /*7c90*/  ISETP.GE.OR P0, PT, R15, R14, P0 ;  /* 0x0000000e0f00720c */ /* 0x000fd60000706670 */
[----:B0-----:R0:W-:Y:S04]  /*7ca0*/  @!P2 ST.E desc[UR36][R10.64], R5 ;  /* 0x000000050a00a985 */ /* 0x0011e8000c101924 */
[----:B-1----:R0:W-:Y:S02]  /*7cb0*/  @!P0 ST.E desc[UR36][R12.64], R4 ;  /* 0x000000040c008985 */ /* 0x0021e4000c101924 */
.L_x_48:
[----:B------:R-:W1:Y:S01]  /*7cc0*/  S2R R14, SR_CTAID.X ;  /* 0x00000000000e7919 */ /* 0x000e620000002500 */
[----:B------:R-:W-:Y:S01]  /*7cd0*/  LEA.HI R19, R19, R22, RZ, 0x2 ;  /* 0x0000001613137211 */ /* 0x000fe200078f10ff */
[----:B------:R-:W2:Y:S01]  /*7ce0*/  S2UR UR7, SR_CTAID.Z ;  /* 0x00000000000779c3 */ /* 0x000ea20000002700 */
[----:B0-----:R-:W-:Y:S01]  /*7cf0*/  SHF.R.S32.HI R5, RZ, 0x1f, R7 ;  /* 0x0000001fff057819 */ /* 0x001fe20000011407 */
[----:B------:R-:W-:Y:S01]  /*7d00*/  ULDC.64 UR8, c[0x0][0xb38] ;  /* 0x0002ce0000087ab9 */ /* 0x000fe20000000a00 */
[----:B------:R-:W-:Y:S01]  /*7d10*/  LOP3.LUT R19, R19, 0xfffffffc, RZ, 0xc0, !PT ;  /* 0xfffffffc13137812 */ /* 0x000fe200078ec0ff */
[----:B------:R-:W-:Y:S01]  /*7d20*/  UIMAD UR6, UR6, UR8, URZ ;  /* 0x00000008060672a4 */ /* 0x000fe2000f8e023f */
[----:B------:R-:W-:Y:S01]  /*7d30*/  LEA.HI R5, R5, R154, RZ, 0x3 ;  /* 0x0000009a05057211 */ /* 0x000fe200078f18ff */
[----:B------:R-:W-:Y:S01]  /*7d40*/  UIMAD.WIDE.U32 UR4, UR38, UR8, URZ ;  /* 0x00000008260472a5 */ /* 0x000fe2000f8e003f */
[----:B------:R-:W-:Y:S01]  /*7d50*/  LEA.HI R155, R155, R8, RZ, 0x5 ;  /* 0x000000089b9b7211 */ /* 0x000fe200078f28ff */
[----:B------:R-:W-:Y:S01]  /*7d60*/  IMAD.IADD R19, R22, 0x1, -R19 ;  /* 0x0000000116137824 */ /* 0x000fe200078e0a13 */
[----:B------:R-:W0:Y:S01]  /*7d70*/  LDC.64 R12, c[0x0][0xb40] ;  /* 0x0002d000ff0c7b82 */ /* 0x000e220000000a00 */
[----:B------:R-:W-:Y:S01]  /*7d80*/  LOP3.LUT R5, R5, 0xfffffff8, RZ, 0xc0, !PT ;  /* 0xfffffff805057812 */ /* 0x000fe200078ec0ff */
[----:B------:R-:W-:Y:S01]  /*7d90*/  UIMAD UR6, UR38, UR9, UR6 ;  /* 0x00000009260672a4 */ /* 0x000fe2000f8e0206 */
[----:B------:R-:W-:Y:S01]  /*7da0*/  SHF.R.S32.HI R155, RZ, 0x5, R155 ;  /* 0x00000005ff9b7819 */ /* 0x000fe2000001149b */
[----:B------:R-:W-:Y:S01]  /*7db0*/  BSSY B0, `(.L_x_49) ;  /* 0x00000fa000007945 */ /* 0x000fe20003800000 */
[----:B------:R-:W-:Y:S01]  /*7dc0*/  LEA.HI R4, R19, R19, RZ, 0x1 ;  /* 0x0000001313047211 */ /* 0x000fe200078f08ff */
[----:B------:R-:W-:Y:S01]  /*7dd0*/  IMAD.IADD R154, R154, 0x1, -R5 ;  /* 0x000000019a9a7824 */ /* 0x000fe200078e0a05 */
[----:B------:R-:W-:Y:S01]  /*7de0*/  UIADD3 UR6, UR5, UR6, URZ ;  /* 0x0000000605067290 */ /* 0x000fe2000fffe03f */
[----:B------:R-:W3:Y:S01]  /*7df0*/  @P1 LDC R16, c[0x0][0xbec] ;  /* 0x0002fb00ff101b82 */ /* 0x000ee20000000800 */
[----:B------:R-:W-:Y:S01]  /*7e00*/  LOP3.LUT R4, R4, 0x1ffffffe, RZ, 0xc0, !PT ;  /* 0x1ffffffe04047812 */ /* 0x000fe200078ec0ff */
[----:B------:R-:W-:-:S02]  /*7e10*/  IMAD R155, R155, 0x10, R154 ;  /* 0x000000109b9b7824 */ /* 0x000fc400078e029a */
[----:B------:R-:W-:Y:S01]  /*7e20*/  IMAD.U32 R5, RZ, RZ, UR5 ;  /* 0x00000005ff057e24 */ /* 0x000fe2000f8e00ff */
[----:B------:R-:W-:Y:S01]  /*7e30*/  IADD3 R4, R19, -R4, RZ ;  /* 0x8000000413047210 */ /* 0x000fe20007ffe0ff */
[----:B------:R-:W-:Y:S01]  /*7e40*/  IMAD.U32 R5, RZ, RZ, UR6 ;  /* 0x00000006ff057e24 */ /* 0x000fe2000f8e00ff */
[----:B--2---:R-:W-:Y:S01]  /*7e50*/  USHF.R.S32.HI UR8, URZ, 0x1f, UR7 ;  /* 0x0000001f3f087899 */ /* 0x004fe20008011407 */
[----:B------:R-:W2:Y:S02]  /*7e60*/  @P1 LDC R17, c[0x0][0xbf0] ;  /* 0x0002fc00ff111b82 */ /* 0x000ea40000000800 */
[----:B------:R-:W-:Y:S01]  /*7e70*/  IMAD R9, R4, 0x8, R155 ;  /* 0x0000000804097824 */ /* 0x000fe200078e029b */
[----:B------:R-:W-:Y:S01]  /*7e80*/  MOV R4, UR4 ;  /* 0x0000000400047c02 */ /* 0x000fe20008000f00 */
[----:B------:R-:W-:Y:S02]  /*7e90*/  ULDC.64 UR4, c[0x0][0xb48] ;  /* 0x0002d20000047ab9 */ /* 0x000fe40000000a00 */
[----:B------:R-:W-:Y:S01]  /*7ea0*/  IMAD R3, R3, UR4, RZ ;  /* 0x0000000403037c24 */ /* 0x000fe2000f8e02ff */
[----:B-1----:R-:W-:Y:S01]  /*7eb0*/  LEA R15, R14, R9, 0x6 ;  /* 0x000000090e0f7211 */ /* 0x002fe200078e30ff */
[----:B0-----:R-:W-:-:S02]  /*7ec0*/  IMAD R10, R12, UR8, RZ ;  /* 0x000000080c0a7c24 */ /* 0x001fc4000f8e02ff */
[----:B------:R-:W-:-:S04]  /*7ed0*/  IMAD.WIDE.U32 R4, R12, UR7, R4 ;  /* 0x000000070c047c25 */ /* 0x000fc8000f8e0004 */
[----:B------:R-:W-:Y:S02]  /*7ee0*/  IMAD R11, R13, UR7, R10 ;  /* 0x000000070d0b7c24 */ /* 0x000fe4000f8e020a */
[----:B---3--:R-:W-:-:S04]  /*7ef0*/  @P1 IMAD.HI.U32 R16, R15, R16, RZ ;  /* 0x000000100f101227 */ /* 0x008fc800078e00ff */
[----:B------:R-:W-:Y:S02]  /*7f00*/  IMAD.MOV.U32 R9, RZ, RZ, R15 ;  /* 0x000000ffff097224 */ /* 0x000fe400078e000f */
[----:B------:R-:W-:Y:S01]  /*7f10*/  IMAD.IADD R5, R5, 0x1, R11 ;  /* 0x0000000105057824 */ /* 0x000fe200078e020b */
[----:B--2---:R-:W-:Y:S01]  /*7f20*/  @P1 SHF.R.U32.HI R9, RZ, R17, R16 ;  /* 0x00000011ff091219 */ /* 0x004fe20000011610 */
[C---:B------:R-:W-:Y:S02]  /*7f30*/  IMAD R11, R2.reuse, UR5, R3 ;  /* 0x00000005020b7c24 */ /* 0x040fe4000f8e0203 */
[----:B------:R-:W-:Y:S01]  /*7f40*/  IMAD.WIDE.U32 R2, R2, UR4, R4 ;  /* 0x0000000402027c25 */ /* 0x000fe2000f8e0004 */
[----:B------:R-:W-:Y:S01]  /*7f50*/  IADD3 R13, -R9, RZ, RZ ;  /* 0x000000ff090d7210 */ /* 0x000fe20007ffe1ff */
[----:B------:R-:W-:Y:S01]  /*7f60*/  ULDC.64 UR4, c[0x0][0xb30] ;  /* 0x0002cc0000047ab9 */ /* 0x000fe20000000a00 */
[----:B------:R-:W-:Y:S01]  /*7f70*/  SHF.R.S32.HI R10, RZ, 0x1f, R9 ;  /* 0x0000001fff0a7819 */ /* 0x000fe20000011409 */
[----:B------:R-:W-:-:S02]  /*7f80*/  IMAD.IADD R3, R3, 0x1, R11 ;  /* 0x0000000103037824 */ /* 0x000fc400078e020b */
[----:B------:R-:W-:Y:S02]  /*7f90*/  IMAD R5, R6, R13, R15 ;  /* 0x0000000d06057224 */ /* 0x000fe400078e020f */
[----:B------:R-:W-:Y:S02]  /*7fa0*/  IMAD R10, R10, UR4, RZ ;  /* 0x000000040a0a7c24 */ /* 0x000fe4000f8e02ff */
[----:B------:R-:W-:Y:S01]  /*7fb0*/  IMAD.WIDE.U32 R2, R9, UR4, R2 ;  /* 0x0000000409027c25 */ /* 0x000fe2000f8e0002 */
[----:B------:R-:W-:-:S03]  /*7fc0*/  SHF.R.S32.HI R4, RZ, 0x1f, R5 ;  /* 0x0000001fff047819 */ /* 0x000fc60000011405 */
[----:B------:R-:W-:Y:S01]  /*7fd0*/  IMAD R11, R9, UR5, R10 ;  /* 0x00000005090b7c24 */ /* 0x000fe2000f8e020a */
[----:B------:R-:W-:Y:S02]  /*7fe0*/  ULDC.64 UR4, c[0x0][0xb28] ;  /* 0x0002ca0000047ab9 */ /* 0x000fe40000000a00 */
[----:B------:R-:W-:Y:S02]  /*7ff0*/  IMAD R4, R4, UR4, RZ ;  /* 0x0000000404047c24 */ /* 0x000fe4000f8e02ff */
[----:B------:R-:W-:Y:S02]  /*8000*/  IMAD.IADD R3, R3, 0x1, R11 ;  /* 0x0000000103037824 */ /* 0x000fe400078e020b */
[C---:B------:R-:W-:Y:S02]  /*8010*/  IMAD R9, R5.reuse, UR5, R4 ;  /* 0x0000000505097c24 */ /* 0x040fe4000f8e0204 */
[----:B------:R-:W-:Y:S01]  /*8020*/  IMAD.WIDE.U32 R2, R5, UR4, R2 ;  /* 0x0000000405027c25 */ /* 0x000fe2000f8e0002 */
[----:B------:R-:W-:-:S04]  /*8030*/  ULDC.64 UR4, c[0x0][0xb00] ;  /* 0x0002c00000047ab9 */ /* 0x000fc80000000a00 */
[----:B------:R-:W-:Y:S02]  /*8040*/  IADD3 R5, R3, R9, RZ ;  /* 0x0000000903057210 */ /* 0x000fe40007ffe0ff */
[----:B------:R-:W-:Y:S02]  /*8050*/  LEA.HI R9, R0, R0, RZ, 0x1 ;  /* 0x0000000000097211 */ /* 0x000fe400078f08ff */
[----:B------:R-:W-:Y:S01]  /*8060*/  LEA R4, P0, R2, UR4, 0x2 ;  /* 0x0000000402047c11 */ /* 0x000fe2000f8010ff */
[----:B------:R-:W-:Y:S01]  /*8070*/  ULDC UR4, c[0x0][0xa88] ;  /* 0x0002a20000047ab9 */ /* 0x000fe20000000800 */
[----:B------:R-:W-:Y:S01]  /*8080*/  LOP3.LUT R11, R9, 0xfffffe, RZ, 0xc0, !PT ;  /* 0x00fffffe090b7812 */ /* 0x000fe200078ec0ff */
[----:B------:R-:W-:Y:S01]  /*8090*/  IMAD R6, R6, UR4, RZ ;  /* 0x0000000406067c24 */ /* 0x000fe2000f8e02ff */
[----:B------:R-:W-:Y:S01]  /*80a0*/  LOP3.LUT R9, R7, 0x7ffffffc, RZ, 0xc0, !PT ;  /* 0x7ffffffc07097812 */ /* 0x000fe200078ec0ff */
[----:B------:R-:W-:Y:S01]  /*80b0*/  IMAD R7, R14, 0x40, R155 ;  /* 0x000000400e077824 */ /* 0x000fe200078e029b */
[----:B------:R-:W-:Y:S01]  /*80c0*/  LEA.HI.X R5, R2, UR5, R5, 0x2, P0 ;  /* 0x0000000502057c11 */ /* 0x000fe200080f1405 */
[----:B------:R-:W-:Y:S01]  /*80d0*/  IMAD.IADD R11, R0, 0x1, -R11 ;  /* 0x00000001000b7824 */ /* 0x000fe200078e0a0b */
[----:B------:R-:W-:Y:S01]  /*80e0*/  IADD3 R0, -R9, R8, RZ ;  /* 0x0000000809007210 */ /* 0x000fe20007ffe1ff */
[----:B------:R0:W1:Y:S01]  /*80f0*/  SHFL.IDX PT, R2, R4, RZ, 0x1c1f ;  /* 0x001c1fff04027589 */ /* 0x00006200000e0000 */
[----:B------:R-:W-:-:S03]  /*8100*/  ISETP.GE.AND P0, PT, R7, R6, PT ;  /* 0x000000060700720c */ /* 0x000fc60003f06270 */
[----:B------:R-:W-:Y:S01]  /*8110*/  IMAD R0, R11, 0x80, R0 ;  /* 0x000000800b007824 */ /* 0x000fe200078e0200 */
[----:B------:R0:W2:Y:S03]  /*8120*/  SHFL.IDX PT, R3, R5, RZ, 0x1c1f ;  /* 0x001c1fff05037589 */ /* 0x0000a600000e0000 */
[----:B------:R-:W-:-:S06]  /*8130*/  IMAD.SHL.U32 R0, R0, 0x2, RZ ;  /* 0x0000000200007824 */ /* 0x000fcc00078e00ff */
[----:B0-----:R-:W-:Y:S05]  /*8140*/  @P0 BRA `(.L_x_50) ;  /* 0x0000000c00000947 */ /* 0x001fea0003800000 */
[C---:B------:R-:W-:Y:S01]  /*8150*/  IADD3 R9, R0.reuse, 0x8, RZ ;  /* 0x0000000800097810 */ /* 0x040fe20007ffe0ff */
[C---:B------:R-:W-:Y:S01]  /*8160*/  VIADD R11, R0.reuse, 0x10 ;  /* 0x00000010000b7836 */ /* 0x040fe20000000000 */
[----:B------:R-:W-:Y:S01]  /*8170*/  ULDC UR4, c[0x0][0xac8] ;  /* 0x0002b20000047ab9 */ /* 0x000fe20000000800 */
[C---:B------:R-:W-:Y:S01]  /*8180*/  VIADD R13, R0.reuse, 0x18 ;  /* 0x00000018000d7836 */ /* 0x040fe20000000000 */
[C---:B------:R-:W-:Y:S01]  /*8190*/  ISETP.GE.AND P2, PT, R0.reuse, UR4, PT ;  /* 0x0000000400007c0c */ /* 0x040fe2000bf46270 */
[C---:B------:R-:W-:Y:S01]  /*81a0*/  VIADD R17, R0.reuse, 0x28 ;  /* 0x0000002800117836 */ /* 0x040fe20000000000 */
[----:B------:R-:W-:Y:S01]  /*81b0*/  ISETP.GE.AND P3, PT, R9, UR4, PT ;  /* 0x0000000409007c0c */ /* 0x000fe2000bf66270 */
[C---:B------:R-:W-:Y:S01]  /*81c0*/  VIADD R18, R0.reuse, 0x30 ;  /* 0x0000003000127836 */ /* 0x040fe20000000000 */
[----:B------:R-:W-:Y:S01]  /*81d0*/  ISETP.GE.AND P4, PT, R11, UR4, PT ;  /* 0x000000040b007c0c */ /* 0x000fe2000bf86270 */
[C---:B------:R-:W-:Y:S01]  /*81e0*/  VIADD R20, R0.reuse, 0x40 ;  /* 0x0000004000147836 */ /* 0x040fe20000000000 */
[----:B------:R-:W-:Y:S01]  /*81f0*/  ISETP.GE.AND P5, PT, R13, UR4, PT ;  /* 0x000000040d007c0c */ /* 0x000fe2000bfa6270 */
[C---:B------:R-:W-:Y:S01]  /*8200*/  VIADD R21, R0.reuse, 0x48 ;  /* 0x0000004800157836 */ /* 0x040fe20000000000 */
[C---:B------:R-:W-:Y:S01]  /*8210*/  IADD3 R16, R0.reuse, 0x20, RZ ;  /* 0x0000002000107810 */ /* 0x040fe20007ffe0ff */
[----:B------:R-:W-:Y:S01]  /*8220*/  VIADD R23, R0, 0x58 ;  /* 0x0000005800177836 */ /* 0x000fe20000000000 */
[----:B------:R-:W-:-:S02]  /*8230*/  ISETP.GE.AND P1, PT, R17, UR4, PT ;  /* 0x0000000411007c0c */ /* 0x000fc4000bf26270 */
[----:B------:R-:W-:Y:S02]  /*8240*/  ISETP.GE.AND P0, PT, R16, UR4, PT ;  /* 0x0000000410007c0c */ /* 0x000fe4000bf06270 */
[----:B------:R-:W-:Y:S02]  /*8250*/  @!P2 LEA.HI R8, R0, R0, RZ, 0x1 ;  /* 0x000000000008a211 */ /* 0x000fe400078f08ff */
[----:B------:R-:W-:Y:S02]  /*8260*/  @!P3 LEA.HI R10, R9, R9, RZ, 0x1 ;  /* 0x00000009090ab211 */ /* 0x000fe400078f08ff */
[----:B------:R-:W-:Y:S02]  /*8270*/  @!P4 LEA.HI R12, R11, R11, RZ, 0x1 ;  /* 0x0000000b0b0cc211 */ /* 0x000fe400078f08ff */
[----:B------:R-:W-:Y:S02]  /*8280*/  @!P5 LEA.HI R14, R13, R13, RZ, 0x1 ;  /* 0x0000000d0d0ed211 */ /* 0x000fe400078f08ff */
[----:B------:R-:W-:-:S02]  /*8290*/  @!P2 LOP3.LUT R9, R8, 0xfffffffe, RZ, 0xc0, !PT ;  /* 0xfffffffe0809a812 */ /* 0x000fc400078ec0ff */
[----:B------:R-:W-:Y:S02]  /*82a0*/  @!P3 LOP3.LUT R11, R10, 0xfffffffe, RZ, 0xc0, !PT ;  /* 0xfffffffe0a0bb812 */ /* 0x000fe400078ec0ff */
[----:B------:R-:W-:Y:S01]  /*82b0*/  @!P4 LOP3.LUT R13, R12, 0xfffffffe, RZ, 0xc0, !PT ;  /* 0xfffffffe0c0dc812 */ /* 0x000fe200078ec0ff */
[--C-:B-12---:R-:W-:Y:S01]  /*82c0*/  @!P2 IMAD.WIDE R8, R9, 0x4, R2.reuse ;  /* 0x000000040908a825 */ /* 0x106fe200078e0202 */
[----:B------:R-:W-:Y:S02]  /*82d0*/  @!P5 LOP3.LUT R15, R14, 0xfffffffe, RZ, 0xc0, !PT ;  /* 0xfffffffe0e0fd812 */ /* 0x000fe400078ec0ff */
[C---:B------:R-:W-:Y:S01]  /*82e0*/  IADD3 R19, R0.reuse, 0x38, RZ ;  /* 0x0000003800137810 */ /* 0x040fe20007ffe0ff */
[--C-:B------:R-:W-:Y:S01]  /*82f0*/  @!P3 IMAD.WIDE R10, R11, 0x4, R2.reuse ;  /* 0x000000040b0ab825 */ /* 0x100fe200078e0202 */
[----:B------:R0:W-:Y:S01]  /*8300*/  @!P2 ST.E.64 desc[UR36][R8.64], R24 ;  /* 0x000000180800a985 */ /* 0x0001e2000c101b24 */
[----:B------:R-:W-:Y:S02]  /*8310*/  IADD3 R22, R0, 0x50, RZ ;  /* 0x0000005000167810 */ /* 0x000fe40007ffe0ff */
[----:B------:R-:W-:Y:S01]  /*8320*/  @!P4 IMAD.WIDE R12, R13, 0x4, R2 ;  /* 0x000000040d0cc825 */ /* 0x000fe200078e0202 */
[----:B------:R1:W-:Y:S01]  /*8330*/  @!P3 ST.E.64 desc[UR36][R10.64], R28 ;  /* 0x0000001c0a00b985 */ /* 0x0003e2000c101b24 */
[----:B------:R-:W-:-:S02]  /*8340*/  ISETP.GE.AND P2, PT, R18, UR4, PT ;  /* 0x0000000412007c0c */ /* 0x000fc4000bf46270 */
[----:B------:R-:W-:Y:S01]  /*8350*/  @!P5 IMAD.WIDE R14, R15, 0x4, R2 ;  /* 0x000000040f0ed825 */ /* 0x000fe200078e0202 */
[----:B------:R2:W-:Y:S01]  /*8360*/  @!P4 ST.E.64 desc[UR36][R12.64], R32 ;  /* 0x000000200c00c985 */ /* 0x0005e2000c101b24 */
[----:B------:R-:W-:Y:S02]  /*8370*/  ISETP.GE.AND P3, PT, R19, UR4, PT ;  /* 0x0000000413007c0c */ /* 0x000fe4000bf66270 */
[----:B------:R-:W-:Y:S01]  /*8380*/  ISETP.GE.AND P4, PT, R20, UR4, PT ;  /* 0x0000000414007c0c */ /* 0x000fe2000bf86270 */
[----:B------:R3:W-:Y:S01]  /*8390*/  @!P5 ST.E.64 desc[UR36][R14.64], R36 ;  /* 0x000000240e00d985 */ /* 0x0007e2000c101b24 */
[----:B------:R-:W-:Y:S01]  /*83a0*/  ISETP.GE.AND P5, PT, R21, UR4, PT ;  /* 0x0000000415007c0c */ /* 0x000fe2000bfa6270 */
[----:B0-----:R-:W-:Y:S01]  /*83b0*/  VIADD R24, R0, 0x60 ;  /* 0x0000006000187836 */ /* 0x001fe20000000000 */
[----:B------:R-:W-:Y:S02]  /*83c0*/  ISETP.GE.AND P6, PT, R22, UR4, PT ;  /* 0x0000000416007c0c */ /* 0x000fe4000bfc6270 */
[----:B------:R-:W-:-:S02]  /*83d0*/  @!P0 LEA.HI R16, R16, R16, RZ, 0x1 ;  /* 0x0000001010108211 */ /* 0x000fc400078f08ff */
[----:B------:R-:W-:Y:S02]  /*83e0*/  @!P1 LEA.HI R17, R17, R17, RZ, 0x1 ;  /* 0x0000001111119211 */ /* 0x000fe400078f08ff */
[----:B------:R-:W-:Y:S02]  /*83f0*/  @!P0 LOP3.LUT R9, R16, 0xfffffffe, RZ, 0xc0, !PT ;  /* 0xfffffffe10098812 */ /* 0x000fe400078ec0ff */
[----:B-1----:R-:W-:Y:S02]  /*8400*/  @!P1 LOP3.LUT R11, R17, 0xfffffffe, RZ, 0xc0, !PT ;  /* 0xfffffffe110b9812 */ /* 0x002fe400078ec0ff */
[----:B------:R-:W-:Y:S01]  /*8410*/  @!P2 LEA.HI R18, R18, R18, RZ, 0x1 ;  /* 0x000000121212a211 */ /* 0x000fe200078f08ff */
[--C-:B------:R-:W-:Y:S01]  /*8420*/  @!P0 IMAD.WIDE R8, R9, 0x4, R2.reuse ;  /* 0x0000000409088825 */ /* 0x100fe200078e0202 */
[----:B------:R-:W-:Y:S02]  /*8430*/  @!P3 LEA.HI R19, R19, R19, RZ, 0x1 ;  /* 0x000000131313b211 */ /* 0x000fe400078f08ff */
[----:B------:R-:W-:Y:S01]  /*8440*/  @!P4 LEA.HI R20, R20, R20, RZ, 0x1 ;  /* 0x000000141414c211 */ /* 0x000fe200078f08ff */
[----:B------:R-:W-:Y:S01]  /*8450*/  @!P1 IMAD.WIDE R10, R11, 0x4, R2 ;  /* 0x000000040b0a9825 */ /* 0x000fe200078e0202 */
[----:B------:R-:W-:Y:S01]  /*8460*/  @!P5 LEA.HI R21, R21, R21, RZ, 0x1 ;  /* 0x000000151515d211 */ /* 0x000fe200078f08ff */
[----:B------:R0:W-:Y:S01]  /*8470*/  @!P0 ST.E.64 desc[UR36][R8.64], R40 ;  /* 0x0000002808008985 */ /* 0x0001e2000c101b24 */
[----:B------:R-:W-:-:S02]  /*8480*/  @!P6 LEA.HI R22, R22, R22, RZ, 0x1 ;  /* 0x000000161616e211 */ /* 0x000fc400078f08ff */
[----:B--2---:R-:W-:Y:S01]  /*8490*/  @!P2 LOP3.LUT R13, R18, 0xfffffffe, RZ, 0xc0, !PT ;  /* 0xfffffffe120da812 */ /* 0x004fe200078ec0ff */
[----:B------:R1:W-:Y:S01]  /*84a0*/  @!P1 ST.E.64 desc[UR36][R10.64], R44 ;  /* 0x0000002c0a009985 */ /* 0x0003e2000c101b24 */
[----:B------:R-:W-:Y:S02]  /*84b0*/  @!P3 LOP3.LUT R19, R19, 0xfffffffe, RZ, 0xc0, !PT ;  /* 0xfffffffe1313b812 */ /* 0x000fe400078ec0ff */
[----:B---3--:R-:W-:Y:S01]  /*84c0*/  @!P4 LOP3.LUT R15, R20, 0xfffffffe, RZ, 0xc0, !PT ;  /* 0xfffffffe140fc812 */ /* 0x008fe200078ec0ff */
[----:B------:R-:W-:Y:S01]  /*84d0*/  VIADD R20, R0, 0x78 ;  /* 0x0000007800147836 */ /* 0x000fe20000000000 */
[----:B------:R-:W-:Y:S02]  /*84e0*/  @!P5 LOP3.LUT R21, R21, 0xfffffffe, RZ, 0xc0, !PT ;  /* 0xfffffffe1515d812 */ /* 0x000fe400078ec0ff */
[----:B------:R-:W-:Y:S01]  /*84f0*/  @!P6 LOP3.LUT R17, R22, 0xfffffffe, RZ, 0xc0, !PT ;  /* 0xfffffffe1611e812 */ /* 0x000fe200078ec0ff */
[----:B------:R-:W-:Y:S01]  /*8500*/  VIADD R22, R0, 0x88 ;  /* 0x0000008800167836 */ /* 0x000fe20000000000 */
[----:B------:R-:W-:Y:S01]  /*8510*/  ISETP.GE.AND P1, PT, R23, UR4, PT ;  /* 0x0000000417007c0c */ /* 0x000fe2000bf26270 */
[----:B0-----:R-:W-:Y:S01]  /*8520*/  @!P2 IMAD.WIDE R8, R13, 0x4, R2 ;  /* 0x000000040d08a825 */ /* 0x001fe200078e0202 */
[----:B------:R-:W-:-:S02]  /*8530*/  ISETP.GE.AND P0, PT, R24, UR4, PT ;  /* 0x0000000418007c0c */ /* 0x000fc4000bf06270 */
[----:B------:R-:W-:Y:S01]  /*8540*/  IADD3 R18, R0, 0x68, RZ ;  /* 0x0000006800127810 */ /* 0x000fe20007ffe0ff */
[--C-:B-1----:R-:W-:Y:S01]  /*8550*/  @!P3 IMAD.WIDE R10, R19, 0x4, R2.reuse ;  /* 0x00000004130ab825 */ /* 0x102fe200078e0202 */
[----:B------:R0:W-:Y:S02]  /*8560*/  @!P2 ST.E.64 desc[UR36][R8.64], R48 ;  /* 0x000000300800a985 */ /* 0x0001e4000c101b24 */
[----:B------:R-:W-:Y:S01]  /*8570*/  ISETP.GE.AND P2, PT, R18, UR4, PT ;  /* 0x0000000412007c0c */ /* 0x000fe2000bf46270 */
[--C-:B------:R-:W-:Y:S01]  /*8580*/  @!P4 IMAD.WIDE R12, R15, 0x4, R2.reuse ;  /* 0x000000040f0cc825 */ /* 0x100fe200078e0202 */
[----:B------:R1:W-:Y:S01]  /*8590*/  @!P3 ST.E.64 desc[UR36][R10.64], R52 ;  /* 0x000000340a00b985 */ /* 0x0003e2000c101b24 */
[----:B------:R-:W-:Y:S02]  /*85a0*/  ISETP.GE.AND P3, PT, R22, UR4, PT ;  /* 0x0000000416007c0c */ /* 0x000fe4000bf66270 */
[----:B------:R-:W-:Y:S01]  /*85b0*/  @!P5 IMAD.WIDE R14, R21, 0x4, R2 ;  /* 0x00000004150ed825 */ /* 0x000fe200078e0202 */
[----:B------:R2:W-:Y:S01]  /*85c0*/  @!P4 ST.E.64 desc[UR36][R12.64], R56 ;  /* 0x000000380c00c985 */ /* 0x0005e2000c101b24 */
[----:B------:R-:W-:-:S02]  /*85d0*/  IADD3 R21, R0, 0x80, RZ ;  /* 0x0000008000157810 */ /* 0x000fc40007ffe0ff */
[----:B------:R-:W-:Y:S01]  /*85e0*/  @!P6 IMAD.WIDE R16, R17, 0x4, R2 ;  /* 0x000000041110e825 */ /* 0x000fe200078e0202 */
[----:B------:R3:W-:Y:S01]  /*85f0*/  @!P5 ST.E.64 desc[UR36][R14.64], R60 ;  /* 0x0000003c0e00d985 */ /* 0x0007e2000c101b24 */
[----:B------:R-:W-:Y:S02]  /*8600*/  ISETP.GE.AND P5, PT, R20, UR4, PT ;  /* 0x0000000414007c0c */ /* 0x000fe4000bfa6270 */
[----:B------:R-:W-:Y:S01]  /*8610*/  VIADD R19, R0, 0x70 ;  /* 0x0000007000137836 */ /* 0x000fe20000000000 */
[----:B------:R4:W-:Y:S01]  /*8620*/  @!P6 ST.E.64 desc[UR36][R16.64], R64 ;  /* 0x000000401000e985 */ /* 0x0009e2000c101b24 */
[----:B------:R-:W-:Y:S02]  /*8630*/  ISETP.GE.AND P4, PT, R21, UR4, PT ;  /* 0x0000000415007c0c */ /* 0x000fe4000bf86270 */
[----:B------:R-:W-:Y:S02]  /*8640*/  @!P1 LEA.HI R23, R23, R23, RZ, 0x1 ;  /* 0x0000001717179211 */ /* 0x000fe400078f08ff */
[----:B------:R-:W-:-:S02]  /*8650*/  ISETP.GE.AND P6, PT, R19, UR4, PT ;  /* 0x0000000413007c0c */ /* 0x000fc4000bfc6270 */
[----:B------:R-:W-:Y:S02]  /*8660*/  @!P0 LEA.HI R24, R24, R24, RZ, 0x1 ;  /* 0x0000001818188211 */ /* 0x000fe400078f08ff */
[----:B0-----:R-:W-:Y:S01]  /*8670*/  @!P1 LOP3.LUT R9, R23, 0xfffffffe, RZ, 0xc0, !PT ;  /* 0xfffffffe17099812 */ /* 0x001fe200078ec0ff */
[----:B------:R-:W-:Y:S01]  /*8680*/  VIADD R23, R0, 0x90 ;  /* 0x0000009000177836 */ /* 0x000fe20000000000 */
        /* <DEDUP_REMOVED lines=11> */
[----:B------:R-:W-:Y:S01]  /*8740*/  @!P6 LOP3.LUT R19, R19, 0xfffffffe, RZ, 0xc0, !PT ;  /* 0xfffffffe1313e812 */ /* 0x000fe200078ec0ff */
[----:B------:R-:W-:Y:S01]  /*8750*/  VIADD R18, R0, 0xa0 ;  /* 0x000000a000127836 */ /* 0x000fe20000000000 */
[----:B---3--:R-:W-:Y:S02]  /*8760*/  @!P5 LOP3.LUT R15, R20, 0xfffffffe, RZ, 0xc0, !PT ;  /* 0xfffffffe140fd812 */ /* 0x008fe400078ec0ff */
[----:B------:R-:W-:Y:S02]  /*8770*/  @!P4 LOP3.LUT R21, R21, 0xfffffffe, RZ, 0xc0, !PT ;  /* 0xfffffffe1515c812 */ /* 0x000fe400078ec0ff */
[----:B----4-:R-:W-:Y:S01]  /*8780*/  @!P3 LOP3.LUT R17, R22, 0xfffffffe, RZ, 0xc0, !PT ;  /* 0xfffffffe1611b812 */ /* 0x010fe200078ec0ff */
[C---:B------:R-:W-:Y:S01]  /*8790*/  VIADD R22, R0.reuse, 0xc0 ;  /* 0x000000c000167836 */ /* 0x040fe20000000000 */
[----:B------:R-:W-:Y:S01]  /*87a0*/  IADD3 R24, R0, 0x98, RZ ;  /* 0x0000009800187810 */ /* 0x000fe20007ffe0ff */
[----:B0-----:R-:W-:Y:S01]  /*87b0*/  @!P2 IMAD.WIDE R8, R13, 0x4, R2 ;  /* 0x000000040d08a825 */ /* 0x001fe200078e0202 */
[----:B------:R-:W-:-:S02]  /*87c0*/  ISETP.GE.AND P0, PT, R23, UR4, PT ;  /* 0x0000000417007c0c */ /* 0x000fc4000bf06270 */
[----:B------:R-:W-:Y:S01]  /*87d0*/  ISETP.GE.AND P1, PT, R24, UR4, PT ;  /* 0x0000000418007c0c */ /* 0x000fe2000bf26270 */
[--C-:B-1----:R-:W-:Y:S01]  /*87e0*/  @!P6 IMAD.WIDE R10, R19, 0x4, R2.reuse ;  /* 0x00000004130ae825 */ /* 0x102fe200078e0202 */
[----:B------:R0:W-:Y:S01]  /*87f0*/  @!P2 ST.E.64 desc[UR36][R8.64], R76 ;  /* 0x0000004c0800a985 */ /* 0x0001e2000c101b24 */
[----:B------:R-:W-:Y:S02]  /*8800*/  IADD3 R20, R0, 0xb0, RZ ;  /* 0x000000b000147810 */ /* 0x000fe40007ffe0ff */
[--C-:B------:R-:W-:Y:S01]  /*8810*/  @!P5 IMAD.WIDE R12, R15, 0x4, R2.reuse ;  /* 0x000000040f0cd825 */ /* 0x100fe200078e0202 */
[----:B------:R1:W-:Y:S01]  /*8820*/  @!P6 ST.E.64 desc[UR36][R10.64], R80 ;  /* 0x000000500a00e985 */ /* 0x0003e2000c101b24 */
[----:B------:R-:W-:Y:S02]  /*8830*/  ISETP.GE.AND P2, PT, R18, UR4, PT ;  /* 0x0000000412007c0c */ /* 0x000fe4000bf46270 */
[----:B------:R-:W-:Y:S01]  /*8840*/  @!P4 IMAD.WIDE R14, R21, 0x4, R2 ;  /* 0x00000004150ec825 */ /* 0x000fe200078e0202 */
[----:B------:R2:W-:Y:S01]  /*8850*/  @!P5 ST.E.64 desc[UR36][R12.64], R84 ;  /* 0x000000540c00d985 */ /* 0x0005e2000c101b24 */
[----:B------:R-:W-:-:S02]  /*8860*/  ISETP.GE.AND P6, PT, R22, UR4, PT ;  /* 0x0000000416007c0c */ /* 0x000fc4000bfc6270 */
[----:B------:R-:W-:Y:S01]  /*8870*/  @!P3 IMAD.WIDE R16, R17, 0x4, R2 ;  /* 0x000000041110b825 */ /* 0x000fe200078e0202 */
[----:B------:R3:W-:Y:S01]  /*8880*/  @!P4 ST.E.64 desc[UR36][R14.64], R88 ;  /* 0x000000580e00c985 */ /* 0x0007e2000c101b24 */
[----:B------:R-:W-:Y:S02]  /*8890*/  ISETP.GE.AND P4, PT, R20, UR4, PT ;  /* 0x0000000414007c0c */ /* 0x000fe4000bf86270 */
[C---:B------:R-:W-:Y:S01]  /*88a0*/  VIADD R19, R0.reuse, 0xa8 ;  /* 0x000000a800137836 */ /* 0x040fe20000000000 */
[----:B------:R4:W-:Y:S01]  /*88b0*/  @!P3 ST.E.64 desc[UR36][R16.64], R92 ;  /* 0x0000005c1000b985 */ /* 0x0009e2000c101b24 */
[----:B------:R-:W-:Y:S01]  /*88c0*/  VIADD R21, R0, 0xb8 ;  /* 0x000000b800157836 */ /* 0x000fe20000000000 */
[----:B------:R-:W-:Y:S02]  /*88d0*/  @!P0 LEA.HI R23, R23, R23, RZ, 0x1 ;  /* 0x0000001717178211 */ /* 0x000fe400078f08ff */
[----:B------:R-:W-:Y:S02]  /*88e0*/  ISETP.GE.AND P3, PT, R19, UR4, PT ;  /* 0x0000000413007c0c */ /* 0x000fe4000bf66270 */
[----:B------:R-:W-:-:S02]  /*88f0*/  ISETP.GE.AND P5, PT, R21, UR4, PT ;  /* 0x0000000415007c0c */ /* 0x000fc4000bfa6270 */
[----:B------:R-:W-:Y:S02]  /*8900*/  @!P1 LEA.HI R24, R24, R24, RZ, 0x1 ;  /* 0x0000001818189211 */ /* 0x000fe400078f08ff */
[----:B0-----:R-:W-:Y:S02]  /*8910*/  @!P0 LOP3.LUT R9, R23, 0xfffffffe, RZ, 0xc0, !PT ;  /* 0xfffffffe17098812 */ /* 0x001fe400078ec0ff */
[----:B------:R-:W-:Y:S02]  /*8920*/  @!P2 LEA.HI R18, R18, R18, RZ, 0x1 ;  /* 0x000000121212a211 */ /* 0x000fe400078f08ff */
[----:B-1----:R-:W-:Y:S01]  /*8930*/  @!P1 LOP3.LUT R11, R24, 0xfffffffe, RZ, 0xc0, !PT ;  /* 0xfffffffe180b9812 */ /* 0x002fe200078ec0ff */
[--C-:B------:R-:W-:Y:S01]  /*8940*/  @!P0 IMAD.WIDE R8, R9, 0x4, R2.reuse ;  /* 0x0000000409088825 */ /* 0x100fe200078e0202 */
[----:B------:R-:W-:Y:S02]  /*8950*/  @!P4 LEA.HI R20, R20, R20, RZ, 0x1 ;  /* 0x000000141414c211 */ /* 0x000fe400078f08ff */
[----:B------:R-:W-:Y:S01]  /*8960*/  @!P3 LEA.HI R19, R19, R19, RZ, 0x1 ;  /* 0x000000131313b211 */ /* 0x000fe200078f08ff */
[----:B------:R-:W-:Y:S01]  /*8970*/  @!P1 IMAD.WIDE R10, R11, 0x4, R2 ;  /* 0x000000040b0a9825 */ /* 0x000fe200078e0202 */
[----:B--2---:R-:W-:Y:S01]  /*8980*/  @!P2 LOP3.LUT R13, R18, 0xfffffffe, RZ, 0xc0, !PT ;  /* 0xfffffffe120da812 */ /* 0x004fe200078ec0ff */
[----:B------:R0:W-:Y:S01]  /*8990*/  @!P0 ST.E.64 desc[UR36][R8.64], R96 ;  /* 0x0000006008008985 */ /* 0x0001e2000c101b24 */
[----:B------:R-:W-:-:S02]  /*89a0*/  @!P5 LEA.HI R21, R21, R21, RZ, 0x1 ;  /* 0x000000151515d211 */ /* 0x000fc400078f08ff */
[----:B------:R-:W-:Y:S01]  /*89b0*/  @!P3 LOP3.LUT R19, R19, 0xfffffffe, RZ, 0xc0, !PT ;  /* 0xfffffffe1313b812 */ /* 0x000fe200078ec0ff */
[--C-:B------:R-:W-:Y:S01]  /*89c0*/  @!P2 IMAD.WIDE R12, R13, 0x4, R2.reuse ;  /* 0x000000040d0ca825 */ /* 0x100fe200078e0202 */
[----:B------:R-:W-:Y:S01]  /*89d0*/  @!P6 LEA.HI R22, R22, R22, RZ, 0x1 ;  /* 0x000000161616e211 */ /* 0x000fe200078f08ff */
[----:B------:R1:W-:Y:S01]  /*89e0*/  @!P1 ST.E.64 desc[UR36][R10.64], R100 ;  /* 0x000000640a009985 */ /* 0x0003e2000c101b24 */
[----:B---3--:R-:W-:Y:S01]  /*89f0*/  @!P4 LOP3.LUT R15, R20, 0xfffffffe, RZ, 0xc0, !PT ;  /* 0xfffffffe140fc812 */ /* 0x008fe200078ec0ff */
[----:B------:R-:W-:Y:S01]  /*8a00*/  VIADD R20, R0, 0xd8 ;  /* 0x000000d800147836 */ /* 0x000fe20000000000 */
[----:B------:R-:W-:Y:S01]  /*8a10*/  @!P5 LOP3.LUT R21, R21, 0xfffffffe, RZ, 0xc0, !PT ;  /* 0xfffffffe1515d812 */ /* 0x000fe200078ec0ff */
[----:B------:R2:W-:Y:S01]  /*8a20*/  @!P2 ST.E.64 desc[UR36][R12.64], R104 ;  /* 0x000000680c00a985 */ /* 0x0005e2000c101b24 */
[----:B----4-:R-:W-:Y:S02]  /*8a30*/  @!P6 LOP3.LUT R17, R22, 0xfffffffe, RZ, 0xc0, !PT ;  /* 0xfffffffe1611e812 */ /* 0x010fe400078ec0ff */
[----:B------:R-:W-:Y:S01]  /*8a40*/  IADD3 R18, R0, 0xc8, RZ ;  /* 0x000000c800127810 */ /* 0x000fe20007ffe0ff */
[----:B0-----:R-:W-:Y:S01]  /*8a50*/  @!P3 IMAD.WIDE R8, R19, 0x4, R2 ;  /* 0x000000041308b825 */ /* 0x001fe200078e0202 */
[----:B------:R-:W-:-:S02]  /*8a60*/  ISETP.GE.AND P2, PT, R20, UR4, PT ;  /* 0x0000000414007c0c */ /* 0x000fc4000bf46270 */
[----:B------:R-:W-:Y:S01]  /*8a70*/  ISETP.GE.AND P0, PT, R18, UR4, PT ;  /* 0x0000000412007c0c */ /* 0x000fe2000bf06270 */
[----:B------:R-:W-:Y:S01]  /*8a80*/  VIADD R19, R0, 0xd0 ;  /* 0x000000d000137836 */ /* 0x000fe20000000000 */
[----:B------:R0:W-:Y:S01]  /*8a90*/  @!P3 ST.E.64 desc[UR36][R8.64], R108 ;  /* 0x0000006c0800b985 */ /* 0x0001e2000c101b24 */
[----:B-1----:R-:W-:-:S03]  /*8aa0*/  @!P4 IMAD.WIDE R10, R15, 0x4, R2 ;  /* 0x000000040f0ac825 */ /* 0x002fc600078e0202 */
[----:B------:R-:W-:Y:S01]  /*8ab0*/  ISETP.GE.AND P1, PT, R19, UR4, PT ;  /* 0x0000000413007c0c */ /* 0x000fe2000bf26270 */
[--C-:B------:R-:W-:Y:S01]  /*8ac0*/  @!P5 IMAD.WIDE R14, R21, 0x4, R2.reuse ;  /* 0x00000004150ed825 */ /* 0x100fe200078e0202 */
[----:B------:R-:W-:Y:S01]  /*8ad0*/  IADD3 R21, R0, 0xe0, RZ ;  /* 0x000000e000157810 */ /* 0x000fe20007ffe0ff */
[----:B------:R1:W-:Y:S02]  /*8ae0*/  @!P4 ST.E.64 desc[UR36][R10.64], R112 ;  /* 0x000000700a00c985 */ /* 0x0003e4000c101b24 */
[----:B------:R-:W-:Y:S01]  /*8af0*/  @!P6 IMAD.WIDE R16, R17, 0x4, R2 ;  /* 0x000000041110e825 */ /* 0x000fe200078e0202 */
[----:B------:R-:W-:Y:S01]  /*8b00*/  ISETP.GE.AND P3, PT, R21, UR4, PT ;  /* 0x0000000415007c0c */ /* 0x000fe2000bf66270 */
[----:B------:R3:W-:Y:S01]  /*8b10*/  @!P5 ST.E.64 desc[UR36][R14.64], R116 ;  /* 0x000000740e00d985 */ /* 0x0007e2000c101b24 */
[----:B------:R-:W-:Y:S01]  /*8b20*/  @!P0 LEA.HI R18, R18, R18, RZ, 0x1 ;  /* 0x0000001212128211 */ /* 0x000fe200078f08ff */
[C---:B--2---:R-:W-:Y:S01]  /*8b30*/  VIADD R12, R0.reuse, 0xe8 ;  /* 0x000000e8000c7836 */ /* 0x044fe20000000000 */
[C---:B0-----:R-:W-:Y:S01]  /*8b40*/  IADD3 R9, R0.reuse, 0xf8, RZ ;  /* 0x000000f800097810 */ /* 0x041fe20007ffe0ff */
[----:B------:R-:W-:Y:S01]  /*8b50*/  VIADD R13, R0, 0xf0 ;  /* 0x000000f0000d7836 */ /* 0x000fe20000000000 */
[----:B------:R0:W-:Y:S01]  /*8b60*/  @!P6 ST.E.64 desc[UR36][R16.64], R120 ;  /* 0x000000781000e985 */ /* 0x0001e2000c101b24 */
[----:B------:R-:W-:-:S02]  /*8b70*/  @!P1 LEA.HI R19, R19, R19, RZ, 0x1 ;  /* 0x0000001313139211 */ /* 0x000fc400078f08ff */
[----:B------:R-:W-:Y:S02]  /*8b80*/  ISETP.GE.AND P6, PT, R9, UR4, PT ;  /* 0x0000000409007c0c */ /* 0x000fe4000bfc6270 */
[----:B------:R-:W-:Y:S02]  /*8b90*/  ISETP.GE.AND P4, PT, R12, UR4, PT ;  /* 0x000000040c007c0c */ /* 0x000fe4000bf86270 */
[----:B------:R-:W-:Y:S02]  /*8ba0*/  ISETP.GE.AND P5, PT, R13, UR4, PT ;  /* 0x000000040d007c0c */ /* 0x000fe4000bfa6270 */
[----:B------:R-:W-:Y:S02]  /*8bb0*/  @!P2 LEA.HI R20, R20, R20, RZ, 0x1 ;  /* 0x000000141414a211 */ /* 0x000fe400078f08ff */
[----:B------:R-:W-:Y:S02]  /*8bc0*/  @!P3 LEA.HI R21, R21, R21, RZ, 0x1 ;  /* 0x000000151515b211 */ /* 0x000fe400078f08ff */
[----:B-1----:R-:W-:-:S02]  /*8bd0*/  @!P1 LOP3.LUT R11, R19, 0xfffffffe, RZ, 0xc0, !PT ;  /* 0xfffffffe130b9812 */ /* 0x002fc400078ec0ff */
[----:B---3--:R-:W-:Y:S02]  /*8be0*/  @!P3 LOP3.LUT R15, R21, 0xfffffffe, RZ, 0xc0, !PT ;  /* 0xfffffffe150fb812 */ /* 0x008fe400078ec0ff */
[----:B------:R-:W-:Y:S02]  /*8bf0*/  @!P6 LEA.HI R10, R9, R9, RZ, 0x1 ;  /* 0x00000009090ae211 */ /* 0x000fe400078f08ff */
[----:B------:R-:W-:Y:S01]  /*8c00*/  @!P4 LEA.HI R12, R12, R12, RZ, 0x1 ;  /* 0x0000000c0c0cc211 */ /* 0x000fe200078f08ff */
[----:B------:R-:W-:Y:S01]  /*8c10*/  @!P3 IMAD.WIDE R14, R15, 0x4, R2 ;  /* 0x000000040f0eb825 */ /* 0x000fe200078e0202 */
[----:B------:R-:W-:Y:S02]  /*8c20*/  @!P5 LEA.HI R8, R13, R13, RZ, 0x1 ;  /* 0x0000000d0d08d211 */ /* 0x000fe400078f08ff */
[----:B------:R-:W-:Y:S02]  /*8c30*/  @!P0 LOP3.LUT R9, R18, 0xfffffffe, RZ, 0xc0, !PT ;  /* 0xfffffffe12098812 */ /* 0x000fe400078ec0ff */
[----:B------:R-:W-:-:S02]  /*8c40*/  @!P2 LOP3.LUT R13, R20, 0xfffffffe, RZ, 0xc0, !PT ;  /* 0xfffffffe140da812 */ /* 0x000fc400078ec0ff */
[----:B0-----:R-:W-:Y:S02]  /*8c50*/  @!P4 LOP3.LUT R17, R12, 0xfffffffe, RZ, 0xc0, !PT ;  /* 0xfffffffe0c11c812 */ /* 0x001fe400078ec0ff */
[----:B------:R-:W-:Y:S01]  /*8c60*/  @!P5 LOP3.LUT R19, R8, 0xfffffffe, RZ, 0xc0, !PT ;  /* 0xfffffffe0813d812 */ /* 0x000fe200078ec0ff */
[----:B------:R-:W-:Y:S01]  /*8c70*/  @!P0 IMAD.WIDE R8, R9, 0x4, R2 ;  /* 0x0000000409088825 */ /* 0x000fe200078e0202 */
[----:B------:R-:W-:-:S03]  /*8c80*/  @!P6 LOP3.LUT R21, R10, 0xfffffffe, RZ, 0xc0, !PT ;  /* 0xfffffffe0a15e812 */ /* 0x000fc600078ec0ff */
[--C-:B------:R-:W-:Y:S01]  /*8c90*/  @!P1 IMAD.WIDE R10, R11, 0x4, R2.reuse ;  /* 0x000000040b0a9825 */ /* 0x100fe200078e0202 */
[----:B------:R0:W-:Y:S03]  /*8ca0*/  @!P0 ST.E.64 desc[UR36][R8.64], R124 ;  /* 0x0000007c08008985 */ /* 0x0001e6000c101b24 */
[--C-:B------:R-:W-:Y:S01]  /*8cb0*/  @!P2 IMAD.WIDE R12, R13, 0x4, R2.reuse ;  /* 0x000000040d0ca825 */ /* 0x100fe200078e0202 */
[----:B------:R0:W-:Y:S03]  /*8cc0*/  @!P1 ST.E.64 desc[UR36][R10.64], R128 ;  /* 0x000000800a009985 */ /* 0x0001e6000c101b24 */
[--C-:B------:R-:W-:Y:S01]  /*8cd0*/  @!P4 IMAD.WIDE R16, R17, 0x4, R2.reuse ;  /* 0x000000041110c825 */ /* 0x100fe200078e0202 */
[----:B------:R0:W-:Y:S03]  /*8ce0*/  @!P2 ST.E.64 desc[UR36][R12.64], R132 ;  /* 0x000000840c00a985 */ /* 0x0001e6000c101b24 */
[--C-:B------:R-:W-:Y:S01]  /*8cf0*/  @!P5 IMAD.WIDE R18, R19, 0x4, R2.reuse ;  /* 0x000000041312d825 */ /* 0x100fe200078e0202 */
[----:B------:R0:W-:Y:S03]  /*8d00*/  @!P3 ST.E.64 desc[UR36][R14.64], R136 ;  /* 0x000000880e00b985 */ /* 0x0001e6000c101b24 */
[----:B------:R-:W-:Y:S01]  /*8d10*/  @!P6 IMAD.WIDE R2, R21, 0x4, R2 ;  /* 0x000000041502e825 */ /* 0x000fe200078e0202 */
[----:B------:R0:W-:Y:S04]  /*8d20*/  @!P4 ST.E.64 desc[UR36][R16.64], R140 ;  /* 0x0000008c1000c985 */ /* 0x0001e8000c101b24 */
[----:B------:R0:W-:Y:S04]  /*8d30*/  @!P5 ST.E.64 desc[UR36][R18.64], R144 ;  /* 0x000000901200d985 */ /* 0x0001e8000c101b24 */
[----:B------:R0:W-:Y:S02]  /*8d40*/  @!P6 ST.E.64 desc[UR36][R2.64], R148 ;  /* 0x000000940200e985 */ /* 0x0001e4000c101b24 */
.L_x_50:
[----:B------:R-:W-:Y:S05]  /*8d50*/  BSYNC B0 ;  /* 0x0000000000007941 */ /* 0x000fea0003800000 */
.L_x_49:
[----:B------:R-:W-:Y:S01]  /*8d60*/  VIADD R7, R7, 0x8 ;  /* 0x0000000807077836 */ /* 0x000fe20000000000 */
[----:B0-2---:R2:W3:Y:S04]  /*8d70*/  SHFL.IDX PT, R3, R5, 0x1, 0x1c1f ;  /* 0x003c1f0005037f89 */ /* 0x0054e800000e0000 */
[----:B------:R-:W-:Y:S01]  /*8d80*/  ISETP.GE.AND P0, PT, R7, R6, PT ;  /* 0x000000060700720c */ /* 0x000fe20003f06270 */
[----:B-1----:R2:W1:-:S12]  /*8d90*/  SHFL.IDX PT, R2, R4, 0x1, 0x1c1f ;  /* 0x003c1f0004027f89 */ /* 0x00245800000e0000 */
[----:B--2---:R-:W-:Y:S05]  /*8da0*/  @P0 BRA `(.L_x_8) ;  /* 0x0000004400c00947 */ /* 0x004fea0003800000 */
[C---:B------:R-:W-:Y:S01]  /*8db0*/  VIADD R5, R0.reuse, 0x8 ;  /* 0x0000000800057836 */ /* 0x040fe20000000000 */
[----:B------:R-:W-:Y:S01]  /*8dc0*/  ULDC UR4, c[0x0][0xac8] ;  /* 0x0002b20000047ab9 */ /* 0x000fe20000000800 */
[C---:B------:R-:W-:Y:S01]  /*8dd0*/  IADD3 R7, R0.reuse, 0x10, RZ ;  /* 0x0000001000077810 */ /* 0x040fe20007ffe0ff */
[C---:B------:R-:W-:Y:S01]  /*8de0*/  VIADD R10, R0.reuse, 0x18 ;  /* 0x00000018000a7836 */ /* 0x040fe20000000000 */
[C---:B------:R-:W-:Y:S01]  /*8df0*/  ISETP.GE.AND P0, PT, R0.reuse, UR4, PT ;  /* 0x0000000400007c0c */ /* 0x040fe2000bf06270 */
[C---:B------:R-:W-:Y:S01]  /*8e00*/  VIADD R11, R0.reuse, 0x20 ;  /* 0x00000020000b7836 */ /* 0x040fe20000000000 */
[----:B------:R-:W-:Y:S01]  /*8e10*/  ISETP.GE.AND P1, PT, R5, UR4, PT ;  /* 0x0000000405007c0c */ /* 0x000fe2000bf26270 */
[C---:B------:R-:W-:Y:S01]  /*8e20*/  VIADD R13, R0.reuse, 0x30 ;  /* 0x00000030000d7836 */ /* 0x040fe20000000000 */
[----:B------:R-:W-:Y:S01]  /*8e30*/  ISETP.GE.AND P2, PT, R7, UR4, PT ;  /* 0x0000000407007c0c */ /* 0x000fe2000bf46270 */
[----:B------:R-:W-:Y:S01]  /*8e40*/  VIADD R14, R0, 0x38 ;  /* 0x00000038000e7836 */ /* 0x000fe20000000000 */
[----:B------:R-:W-:Y:S01]  /*8e50*/  ISETP.GE.AND P5, PT, R10, UR4, PT ;  /* 0x000000040a007c0c */ /* 0x000fe2000bfa6270 */
[C---:B------:R-:W-:Y:S01]  /*8e60*/  VIADD R16, R0.reuse, 0x48 ;  /* 0x0000004800107836 */ /* 0x040fe20000000000 */
[----:B------:R-:W-:Y:S01]  /*8e70*/  ISETP.GE.AND P6, PT, R11, UR4, PT ;  /* 0x000000040b007c0c */ /* 0x000fe2000bfc6270 */
[C---:B------:R-:W-:Y:S01]  /*8e80*/  VIADD R18, R0.reuse, 0x50 ;  /* 0x0000005000127836 */ /* 0x040fe20000000000 */
[C---:B------:R-:W-:Y:S01]  /*8e90*/  IADD3 R12, R0.reuse, 0x28, RZ ;  /* 0x00000028000c7810 */ /* 0x040fe20007ffe0ff */
[C---:B------:R-:W-:Y:S01]  /*8ea0*/  VIADD R20, R0.reuse, 0x80 ;  /* 0x0000008000147836 */ /* 0x040fe20000000000 */
[----:B------:R-:W-:-:S02]  /*8eb0*/  IADD3 R15, R0, 0x40, RZ ;  /* 0x00000040000f7810 */ /* 0x000fc40007ffe0ff */
[----:B------:R-:W-:Y:S02]  /*8ec0*/  @!P0 LEA.HI R4, R0, R0, RZ, 0x1 ;  /* 0x0000000000048211 */ /* 0x000fe400078f08ff */
[----:B------:R-:W-:Y:S02]  /*8ed0*/  @!P1 LEA.HI R6, R5, R5, RZ, 0x1 ;  /* 0x0000000505069211 */ /* 0x000fe400078f08ff */
[----:B------:R-:W-:Y:S02]  /*8ee0*/  @!P2 LEA.HI R8, R7, R7, RZ, 0x1 ;  /* 0x000000070708a211 */ /* 0x000fe400078f08ff */
[----:B------:R-:W-:Y:S02]  /*8ef0*/  @!P0 LOP3.LUT R5, R4, 0xfffffffe, RZ, 0xc0, !PT ;  /* 0xfffffffe04058812 */ /* 0x000fe400078ec0ff */
[----:B------:R-:W-:Y:S02]  /*8f00*/  @!P1 LOP3.LUT R7, R6, 0xfffffffe, RZ, 0xc0, !PT ;  /* 0xfffffffe06079812 */ /* 0x000fe400078ec0ff */
[----:B------:R-:W-:Y:S01]  /*8f10*/  @!P2 LOP3.LUT R9, R8, 0xfffffffe, RZ, 0xc0, !PT ;  /* 0xfffffffe0809a812 */ /* 0x000fe200078ec0ff */
[----:B-1-3--:R-:W-:Y:S01]  /*8f20*/  @!P0 IMAD.WIDE R4, R5, 0x4, R2 ;  /* 0x0000000405048825 */ /* 0x00afe200078e0202 */
[----:B------:R-:W-:-:S02]  /*8f30*/  ISETP.GE.AND P3, PT, R15, UR4, PT ;  /* 0x000000040f007c0c */ /* 0x000fc4000bf66270 */
[----:B------:R-:W-:Y:S01]  /*8f40*/  ISETP.GE.AND P4, PT, R16, UR4, PT ;  /* 0x0000000410007c0c */ /* 0x000fe2000bf86270 */
[--C-:B------:R-:W-:Y:S01]  /*8f50*/  @!P1 IMAD.WIDE R6, R7, 0x4, R2.reuse ;  /* 0x0000000407069825 */ /* 0x100fe200078e0202 */
[----:B------:R0:W-:Y:S01]  /*8f60*/  @!P0 ST.E.64 desc[UR36][R4.64], R26 ;  /* 0x0000001a04008985 */ /* 0x0001e2000c101b24 */
[----:B------:R-:W-:Y:S02]  /*8f70*/  ISETP.GE.AND P0, PT, R12, UR4, PT ;  /* 0x000000040c007c0c */ /* 0x000fe4000bf06270 */
[----:B------:R-:W-:Y:S01]  /*8f80*/  @!P2 IMAD.WIDE R8, R9, 0x4, R2 ;  /* 0x000000040908a825 */ /* 0x000fe200078e0202 */
[----:B------:R1:W-:Y:S01]  /*8f90*/  @!P1 ST.E.64 desc[UR36][R6.64], R30 ;  /* 0x0000001e06009985 */ /* 0x0003e2000c101b24 */
[----:B------:R-:W-:Y:S02]  /*8fa0*/  ISETP.GE.AND P1, PT, R13, UR4, PT ;  /* 0x000000040d007c0c */ /* 0x000fe4000bf26270 */
[----:B------:R-:W-:Y:S01]  /*8fb0*/  @!P5 LEA.HI R10, R10, R10, RZ, 0x1 ;  /* 0x0000000a0a0ad211 */ /* 0x000fe200078f08ff */
[----:B------:R2:W-:Y:S01]  /*8fc0*/  @!P2 ST.E.64 desc[UR36][R8.64], R34 ;  /* 0x000000220800a985 */ /* 0x0005e2000c101b24 */
[----:B------:R-:W-:-:S02]  /*8fd0*/  ISETP.GE.AND P2, PT, R14, UR4, PT ;  /* 0x000000040e007c0c */ /* 0x000fc4000bf46270 */
[----:B------:R-:W-:Y:S02]  /*8fe0*/  @!P6 LEA.HI R11, R11, R11, RZ, 0x1 ;  /* 0x0000000b0b0be211 */ /* 0x000fe400078f08ff */
[----:B------:R-:W-:Y:S02]  /*8ff0*/  @!P3 LEA.HI R15, R15, R15, RZ, 0x1 ;  /* 0x0000000f0f0fb211 */ /* 0x000fe400078f08ff */
[----:B0-----:R-:W-:Y:S02]  /*9000*/  @!P5 LOP3.LUT R5, R10, 0xfffffffe, RZ, 0xc0, !PT ;  /* 0xfffffffe0a05d812 */ /* 0x001fe400078ec0ff */
[----:B------:R-:W-:Y:S02]  /*9010*/  @!P0 LEA.HI R12, R12, R12, RZ, 0x1 ;  /* 0x0000000c0c0c8211 */ /* 0x000fe400078f08ff */
[----:B-1----:R-:W-:Y:S01]  /*9020*/  @!P6 LOP3.LUT R7, R11, 0xfffffffe, RZ, 0xc0, !PT ;  /* 0xfffffffe0b07e812 */ /* 0x002fe200078ec0ff */
[----:B------:R-:W-:Y:S01]  /*9030*/  @!P5 IMAD.WIDE R4, R5, 0x4, R2 ;  /* 0x000000040504d825 */ /* 0x000fe200078e0202 */
[----:B------:R-:W-:-:S02]  /*9040*/  @!P1 LEA.HI R13, R13, R13, RZ, 0x1 ;  /* 0x0000000d0d0d9211 */ /* 0x000fc400078f08ff */
[----:B------:R-:W-:Y:S01]  /*9050*/  @!P2 LEA.HI R14, R14, R14, RZ, 0x1 ;  /* 0x0000000e0e0ea211 */ /* 0x000fe200078f08ff */
[----:B------:R-:W-:Y:S01]  /*9060*/  @!P6 IMAD.WIDE R6, R7, 0x4, R2 ;  /* 0x000000040706e825 */ /* 0x000fe200078e0202 */
[----:B------:R-:W-:Y:S01]  /*9070*/  @!P4 LEA.HI R16, R16, R16, RZ, 0x1 ;  /* 0x000000101010c211 */ /* 0x000fe200078f08ff */
[----:B------:R0:W-:Y:S01]  /*9080*/  @!P5 ST.E.64 desc[UR36][R4.64], R38 ;  /* 0x000000260400d985 */ /* 0x0001e2000c101b24 */
[----:B--2---:R-:W-:Y:S02]  /*9090*/  @!P0 LOP3.LUT R9, R12, 0xfffffffe, RZ, 0xc0, !PT ;  /* 0xfffffffe0c098812 */ /* 0x004fe400078ec0ff */
[----:B------:R-:W-:Y:S01]  /*90a0*/  @!P1 LOP3.LUT R13, R13, 0xfffffffe, RZ, 0xc0, !PT ;  /* 0xfffffffe0d0d9812 */ /* 0x000fe200078ec0ff */
[----:B------:R1:W-:Y:S01]  /*90b0*/  @!P6 ST.E.64 desc[UR36][R6.64], R42 ;  /* 0x0000002a0600e985 */ /* 0x0003e2000c101b24 */
[----:B------:R-:W-:Y:S01]  /*90c0*/  @!P2 LOP3.LUT R11, R14, 0xfffffffe, RZ, 0xc0, !PT ;  /* 0xfffffffe0e0ba812 */ /* 0x000fe200078ec0ff */
[----:B------:R-:W-:Y:S01]  /*90d0*/  VIADD R14, R0, 0x60 ;  /* 0x00000060000e7836 */ /* 0x000fe20000000000 */
[----:B------:R-:W-:-:S02]  /*90e0*/  @!P3 LOP3.LUT R15, R15, 0xfffffffe, RZ, 0xc0, !PT ;  /* 0xfffffffe0f0fb812 */ /* 0x000fc400078ec0ff */
[----:B------:R-:W-:Y:S02]  /*90f0*/  @!P4 LOP3.LUT R17, R16, 0xfffffffe, RZ, 0xc0, !PT ;  /* 0xfffffffe1011c812 */ /* 0x000fe400078ec0ff */
[----:B------:R-:W-:Y:S02]  /*9100*/  IADD3 R19, R0, 0x58, RZ ;  /* 0x0000005800137810 */ /* 0x000fe40007ffe0ff */
[----:B------:R-:W-:Y:S01]  /*9110*/  ISETP.GE.AND P5, PT, R18, UR4, PT ;  /* 0x0000000412007c0c */ /* 0x000fe2000bfa6270 */
[--C-:B0-----:R-:W-:Y:S01]  /*9120*/  @!P0 IMAD.WIDE R4, R9, 0x4, R2.reuse ;  /* 0x0000000409048825 */ /* 0x101fe200078e0202 */
[----:B------:R-:W-:Y:S02]  /*9130*/  ISETP.GE.AND P6, PT, R19, UR4, PT ;  /* 0x0000000413007c0c */ /* 0x000fe4000bfc6270 */
[----:B------:R-:W-:Y:S01]  /*9140*/  IADD3 R16, R0, 0x70, RZ ;  /* 0x0000007000107810 */ /* 0x000fe20007ffe0ff */
[----:B-1----:R-:W-:Y:S01]  /*9150*/  @!P1 IMAD.WIDE R6, R13, 0x4, R2 ;  /* 0x000000040d069825 */ /* 0x002fe200078e0202 */
[----:B------:R0:W-:Y:S01]  /*9160*/  @!P0 ST.E.64 desc[UR36][R4.64], R46 ;  /* 0x0000002e04008985 */ /* 0x0001e2000c101b24 */
[----:B------:R-:W-:-:S02]  /*9170*/  ISETP.GE.AND P0, PT, R20, UR4, PT ;  /* 0x0000000414007c0c */ /* 0x000fc4000bf06270 */
[--C-:B------:R-:W-:Y:S01]  /*9180*/  @!P2 IMAD.WIDE R8, R11, 0x4, R2.reuse ;  /* 0x000000040b08a825 */ /* 0x100fe200078e0202 */
[----:B------:R1:W-:Y:S03]  /*9190*/  @!P1 ST.E.64 desc[UR36][R6.64], R50 ;  /* 0x0000003206009985 */ /* 0x0003e6000c101b24 */
[--C-:B------:R-:W-:Y:S01]  /*91a0*/  @!P3 IMAD.WIDE R10, R15, 0x4, R2.reuse ;  /* 0x000000040f0ab825 */ /* 0x100fe200078e0202 */
[----:B------:R2:W-:Y:S01]  /*91b0*/  @!P2 ST.E.64 desc[UR36][R8.64], R54 ;  /* 0x000000360800a985 */ /* 0x0005e2000c101b24 */
[----:B------:R-:W-:Y:S02]  /*91c0*/  ISETP.GE.AND P2, PT, R16, UR4, PT ;  /* 0x0000000410007c0c */ /* 0x000fe4000bf46270 */
[----:B------:R-:W-:Y:S01]  /*91d0*/  @!P4 IMAD.WIDE R12, R17, 0x4, R2 ;  /* 0x00000004110cc825 */ /* 0x000fe200078e0202 */
[----:B------:R3:W-:Y:S01]  /*91e0*/  @!P3 ST.E.64 desc[UR36][R10.64], R58 ;  /* 0x0000003a0a00b985 */ /* 0x0007e2000c101b24 */
[----:B------:R-:W-:-:S02]  /*91f0*/  @!P5 LEA.HI R18, R18, R18, RZ, 0x1 ;  /* 0x000000121212d211 */ /* 0x000fc400078f08ff */
[C---:B------:R-:W-:Y:S01]  /*9200*/  VIADD R15, R0.reuse, 0x68 ;  /* 0x00000068000f7836 */ /* 0x040fe20000000000 */
[----:B------:R4:W-:Y:S01]  /*9210*/  @!P4 ST.E.64 desc[UR36][R12.64], R62 ;  /* 0x0000003e0c00c985 */ /* 0x0009e2000c101b24 */
[----:B------:R-:W-:Y:S01]  /*9220*/  VIADD R17, R0, 0x78 ;  /* 0x0000007800117836 */ /* 0x000fe20000000000 */
[----:B------:R-:W-:Y:S02]  /*9230*/  ISETP.GE.AND P4, PT, R14, UR4, PT ;  /* 0x000000040e007c0c */ /* 0x000fe4000bf86270 */
[----:B------:R-:W-:Y:S02]  /*9240*/  ISETP.GE.AND P3, PT, R15, UR4, PT ;  /* 0x000000040f007c0c */ /* 0x000fe4000bf66270 */
[----:B------:R-:W-:Y:S02]  /*9250*/  ISETP.GE.AND P1, PT, R17, UR4, PT ;  /* 0x0000000411007c0c */ /* 0x000fe4000bf26270 */
[----:B------:R-:W-:Y:S02]  /*9260*/  @!P6 LEA.HI R19, R19, R19, RZ, 0x1 ;  /* 0x000000131313e211 */ /* 0x000fe400078f08ff */
[----:B0-----:R-:W-:-:S02]  /*9270*/  @!P5 LOP3.LUT R5, R18, 0xfffffffe, RZ, 0xc0, !PT ;  /* 0xfffffffe1205d812 */ /* 0x001fc400078ec0ff */
[----:B-1----:R-:W-:Y:S01]  /*9280*/  @!P6 LOP3.LUT R7, R19, 0xfffffffe, RZ, 0xc0, !PT ;  /* 0xfffffffe1307e812 */ /* 0x002fe200078ec0ff */
[----:B------:R-:W-:Y:S01]  /*9290*/  VIADD R19, R0, 0x90 ;  /* 0x0000009000137836 */ /* 0x000fe20000000000 */
        /* <DEDUP_REMOVED lines=12> */
[----:B---3--:R-:W-:Y:S01]  /*9360*/  @!P2 LOP3.LUT R11, R16, 0xfffffffe, RZ, 0xc0, !PT ;  /* 0xfffffffe100ba812 */ /* 0x008fe200078ec0ff */
[----:B------:R-:W-:Y:S01]  /*9370*/  VIADD R16, R0, 0xa8 ;  /* 0x000000a800107836 */ /* 0x000fe20000000000 */
[----:B------:R-:W-:Y:S02]  /*9380*/  @!P1 LOP3.LUT R17, R17, 0xfffffffe, RZ, 0xc0, !PT ;  /* 0xfffffffe11119812 */ /* 0x000fe400078ec0ff */
[----:B----4-:R-:W-:Y:S02]  /*9390*/  @!P0 LOP3.LUT R13, R20, 0xfffffffe, RZ, 0xc0, !PT ;  /* 0xfffffffe140d8812 */ /* 0x010fe400078ec0ff */
[----:B------:R-:W-:Y:S01]  /*93a0*/  IADD3 R18, R0, 0x88, RZ ;  /* 0x0000008800127810 */ /* 0x000fe20007ffe0ff */
[----:B0-----:R-:W-:Y:S01]  /*93b0*/  @!P4 IMAD.WIDE R4, R9, 0x4, R2 ;  /* 0x000000040904c825 */ /* 0x001fe200078e0202 */
[----:B------:R-:W-:-:S02]  /*93c0*/  ISETP.GE.AND P5, PT, R19, UR4, PT ;  /* 0x0000000413007c0c */ /* 0x000fc4000bfa6270 */
[----:B------:R-:W-:Y:S01]  /*93d0*/  ISETP.GE.AND P6, PT, R18, UR4, PT ;  /* 0x0000000412007c0c */ /* 0x000fe2000bfc6270 */
[--C-:B-1----:R-:W-:Y:S01]  /*93e0*/  @!P3 IMAD.WIDE R6, R15, 0x4, R2.reuse ;  /* 0x000000040f06b825 */ /* 0x102fe200078e0202 */
[----:B------:R0:W-:Y:S01]  /*93f0*/  @!P4 ST.E.64 desc[UR36][R4.64], R74 ;  /* 0x0000004a0400c985 */ /* 0x0001e2000c101b24 */
[C---:B------:R-:W-:Y:S02]  /*9400*/  IADD3 R15, R0.reuse, 0xa0, RZ ;  /* 0x000000a0000f7810 */ /* 0x040fe40007ffe0ff */
        /* <DEDUP_REMOVED lines=9> */
[----:B------:R-:W-:Y:S01]  /*94a0*/  VIADD R17, R0, 0xb0 ;  /* 0x000000b000117836 */ /* 0x000fe20000000000 */
[----:B------:R4:W-:Y:S01]  /*94b0*/  @!P0 ST.E.64 desc[UR36][R12.64], R90 ;  /* 0x0000005a0c008985 */ /* 0x0009e2000c101b24 */
[----:B------:R-:W-:Y:S02]  /*94c0*/  ISETP.GE.AND P0, PT, R14, UR4, PT ;  /* 0x000000040e007c0c */ /* 0x000fe4000bf06270 */
[----:B------:R-:W-:Y:S02]  /*94d0*/  ISETP.GE.AND P1, PT, R20, UR4, PT ;  /* 0x0000000414007c0c */ /* 0x000fe4000bf26270 */
[----:B------:R-:W-:-:S02]  /*94e0*/  ISETP.GE.AND P2, PT, R17, UR4, PT ;  /* 0x0000000411007c0c */ /* 0x000fc4000bf46270 */
[----:B------:R-:W-:Y:S02]  /*94f0*/  @!P6 LEA.HI R18, R18, R18, RZ, 0x1 ;  /* 0x000000121212e211 */ /* 0x000fe400078f08ff */
[----:B------:R-:W-:Y:S02]  /*9500*/  @!P5 LEA.HI R19, R19, R19, RZ, 0x1 ;  /* 0x000000131313d211 */ /* 0x000fe400078f08ff */
[----:B0-----:R-:W-:Y:S01]  /*9510*/  @!P6 LOP3.LUT R5, R18, 0xfffffffe, RZ, 0xc0, !PT ;  /* 0xfffffffe1205e812 */ /* 0x001fe200078ec0ff */
[C---:B------:R-:W-:Y:S01]  /*9520*/  VIADD R18, R0.reuse, 0xc0 ;  /* 0x000000c000127836 */ /* 0x040fe20000000000 */
[----:B-1----:R-:W-:Y:S01]  /*9530*/  @!P5 LOP3.LUT R7, R19, 0xfffffffe, RZ, 0xc0, !PT ;  /* 0xfffffffe1307d812 */ /* 0x002fe200078ec0ff */
[----:B------:R-:W-:Y:S01]  /*9540*/  VIADD R19, R0, 0xc8 ;  /* 0x000000c800137836 */ /* 0x000fe20000000000 */
[----:B------:R-:W-:Y:S01]  /*9550*/  @!P0 LEA.HI R14, R14, R14, RZ, 0x1 ;  /* 0x0000000e0e0e8211 */ /* 0x000fe200078f08ff */
[----:B------:R-:W-:Y:S01]  /*9560*/  @!P6 IMAD.WIDE R4, R5, 0x4, R2 ;  /* 0x000000040504e825 */ /* 0x000fe200078e0202 */
[----:B------:R-:W-:-:S02]  /*9570*/  @!P4 LEA.HI R15, R15, R15, RZ, 0x1 ;  /* 0x0000000f0f0fc211 */ /* 0x000fc400078f08ff */
[----:B------:R-:W-:Y:S01]  /*9580*/  @!P3 LEA.HI R16, R16, R16, RZ, 0x1 ;  /* 0x000000101010b211 */ /* 0x000fe200078f08ff */
[----:B------:R-:W-:Y:S01]  /*9590*/  @!P5 IMAD.WIDE R6, R7, 0x4, R2 ;  /* 0x000000040706d825 */ /* 0x000fe200078e0202 */
[----:B------:R-:W-:Y:S01]  /*95a0*/  @!P2 LEA.HI R17, R17, R17, RZ, 0x1 ;  /* 0x000000111111a211 */ /* 0x000fe200078f08ff */
[----:B------:R0:W-:Y:S01]  /*95b0*/  @!P6 ST.E.64 desc[UR36][R4.64], R94 ;  /* 0x0000005e0400e985 */ /* 0x0001e2000c101b24 */
[----:B------:R-:W-:Y:S02]  /*95c0*/  @!P1 LEA.HI R20, R20, R20, RZ, 0x1 ;  /* 0x0000001414149211 */ /* 0x000fe400078f08ff */
[----:B--2---:R-:W-:Y:S01]  /*95d0*/  @!P0 LOP3.LUT R9, R14, 0xfffffffe, RZ, 0xc0, !PT ;  /* 0xfffffffe0e098812 */ /* 0x004fe200078ec0ff */
[----:B------:R1:W-:Y:S01]  /*95e0*/  @!P5 ST.E.64 desc[UR36][R6.64], R98 ;  /* 0x000000620600d985 */ /* 0x0003e2000c101b24 */
[----:B------:R-:W-:Y:S02]  /*95f0*/  @!P4 LOP3.LUT R15, R15, 0xfffffffe, RZ, 0xc0, !PT ;  /* 0xfffffffe0f0fc812 */ /* 0x000fe400078ec0ff */
[----:B---3--:R-:W-:Y:S01]  /*9600*/  @!P3 LOP3.LUT R11, R16, 0xfffffffe, RZ, 0xc0, !PT ;  /* 0xfffffffe100bb812 */ /* 0x008fe200078ec0ff */
[----:B------:R-:W-:Y:S01]  /*9610*/  VIADD R16, R0, 0xe0 ;  /* 0x000000e000107836 */ /* 0x000fe20000000000 */
[----:B------:R-:W-:-:S02]  /*9620*/  @!P2 LOP3.LUT R17, R17, 0xfffffffe, RZ, 0xc0, !PT ;  /* 0xfffffffe1111a812 */ /* 0x000fc400078ec0ff */
[----:B----4-:R-:W-:Y:S01]  /*9630*/  @!P1 LOP3.LUT R13, R20, 0xfffffffe, RZ, 0xc0, !PT ;  /* 0xfffffffe140d9812 */ /* 0x010fe200078ec0ff */
[----:B------:R-:W-:Y:S01]  /*9640*/  VIADD R20, R0, 0xf0 ;  /* 0x000000f000147836 */ /* 0x000fe20000000000 */
[----:B------:R-:W-:Y:S01]  /*9650*/  ISETP.GE.AND P5, PT, R18, UR4, PT ;  /* 0x0000000412007c0c */ /* 0x000fe2000bfa6270 */
[--C-:B0-----:R-:W-:Y:S01]  /*9660*/  @!P0 IMAD.WIDE R4, R9, 0x4, R2.reuse ;  /* 0x0000000409048825 */ /* 0x101fe200078e0202 */
[----:B------:R-:W-:Y:S02]  /*9670*/  ISETP.GE.AND P6, PT, R19, UR4, PT ;  /* 0x0000000413007c0c */ /* 0x000fe4000bfc6270 */
[----:B------:R-:W-:Y:S01]  /*9680*/  IADD3 R14, R0, 0xd0, RZ ;  /* 0x000000d0000e7810 */ /* 0x000fe20007ffe0ff */
[--C-:B-1----:R-:W-:Y:S01]  /*9690*/  @!P4 IMAD.WIDE R6, R15, 0x4, R2.reuse ;  /* 0x000000040f06c825 */ /* 0x102fe200078e0202 */
[----:B------:R0:W-:Y:S02]  /*96a0*/  @!P0 ST.E.64 desc[UR36][R4.64], R102 ;  /* 0x0000006604008985 */ /* 0x0001e4000c101b24 */
[----:B------:R-:W-:Y:S01]  /*96b0*/  ISETP.GE.AND P0, PT, R14, UR4, PT ;  /* 0x000000040e007c0c */ /* 0x000fe2000bf06270 */
[----:B------:R-:W-:Y:S01]  /*96c0*/  @!P3 IMAD.WIDE R8, R11, 0x4, R2 ;  /* 0x000000040b08b825 */ /* 0x000fe200078e0202 */
[----:B------:R1:W-:Y:S01]  /*96d0*/  @!P4 ST.E.64 desc[UR36][R6.64], R106 ;  /* 0x0000006a0600c985 */ /* 0x0003e2000c101b24 */
[----:B------:R-:W-:-:S02]  /*96e0*/  ISETP.GE.AND P4, PT, R20, UR4, PT ;  /* 0x0000000414007c0c */ /* 0x000fc4000bf86270 */
[--C-:B------:R-:W-:Y:S01]  /*96f0*/  @!P2 IMAD.WIDE R10, R17, 0x4, R2.reuse ;  /* 0x00000004110aa825 */ /* 0x100fe200078e0202 */
[----:B------:R2:W-:Y:S01]  /*9700*/  @!P3 ST.E.64 desc[UR36][R8.64], R110 ;  /* 0x0000006e0800b985 */ /* 0x0005e2000c101b24 */
[----:B------:R-:W-:Y:S02]  /*9710*/  IADD3 R17, R0, 0xe8, RZ ;  /* 0x000000e800117810 */ /* 0x000fe40007ffe0ff */
[----:B------:R-:W-:Y:S01]  /*9720*/  @!P1 IMAD.WIDE R12, R13, 0x4, R2 ;  /* 0x000000040d0c9825 */ /* 0x000fe200078e0202 */
[----:B------:R3:W-:Y:S01]  /*9730*/  @!P2 ST.E.64 desc[UR36][R10.64], R114 ;  /* 0x000000720a00a985 */ /* 0x0007e2000c101b24 */
[----:B------:R-:W-:Y:S02]  /*9740*/  ISETP.GE.AND P2, PT, R16, UR4, PT ;  /* 0x0000000410007c0c */ /* 0x000fe4000bf46270 */
[C---:B------:R-:W-:Y:S01]  /*9750*/  VIADD R15, R0.reuse, 0xd8 ;  /* 0x000000d8000f7836 */ /* 0x040fe20000000000 */
[----:B------:R4:W-:Y:S01]  /*9760*/  @!P1 ST.E.64 desc[UR36][R12.64], R118 ;  /* 0x000000760c009985 */ /* 0x0009e2000c101b24 */
[----:B------:R-:W-:Y:S01]  /*9770*/  ISETP.GE.AND P3, PT, R17, UR4, PT ;  /* 0x0000000411007c0c */ /* 0x000fe2000bf66270 */
[----:B------:R-:W-:Y:S01]  /*9780*/  VIADD R0, R0, 0xf8 ;  /* 0x000000f800007836 */ /* 0x000fe20000000000 */
[----:B------:R-:W-:-:S02]  /*9790*/  @!P5 LEA.HI R18, R18, R18, RZ, 0x1 ;  /* 0x000000121212d211 */ /* 0x000fc400078f08ff */
[----:B------:R-:W-:Y:S02]  /*97a0*/  ISETP.GE.AND P1, PT, R15, UR4, PT ;  /* 0x000000040f007c0c */ /* 0x000fe4000bf26270 */
[----:B------:R-:W-:Y:S02]  /*97b0*/  @!P6 LEA.HI R19, R19, R19, RZ, 0x1 ;  /* 0x000000131313e211 */ /* 0x000fe400078f08ff */
[----:B0-----:R-:W-:Y:S02]  /*97c0*/  @!P5 LOP3.LUT R5, R18, 0xfffffffe, RZ, 0xc0, !PT ;  /* 0xfffffffe1205d812 */ /* 0x001fe400078ec0ff */
[----:B-1----:R-:W-:Y:S02]  /*97d0*/  @!P6 LOP3.LUT R7, R19, 0xfffffffe, RZ, 0xc0, !PT ;  /* 0xfffffffe1307e812 */ /* 0x002fe400078ec0ff */
        /* <DEDUP_REMOVED lines=11> */
[----:B---3--:R-:W-:-:S02]  /*9890*/  @!P2 LOP3.LUT R11, R16, 0xfffffffe, RZ, 0xc0, !PT ;  /* 0xfffffffe100ba812 */ /* 0x008fc400078ec0ff */
[----:B------:R-:W-:Y:S02]  /*98a0*/  @!P3 LOP3.LUT R17, R17, 0xfffffffe, RZ, 0xc0, !PT ;  /* 0xfffffffe1111b812 */ /* 0x000fe400078ec0ff */
[----:B----4-:R-:W-:Y:S01]  /*98b0*/  @!P4 LOP3.LUT R13, R20, 0xfffffffe, RZ, 0xc0, !PT ;  /* 0xfffffffe140dc812 */ /* 0x010fe200078ec0ff */
[----:B0-----:R-:W-:-:S04]  /*98c0*/  @!P0 IMAD.WIDE R4, R9, 0x4, R2 ;  /* 0x0000000409048825 */ /* 0x001fc800078e0202 */
[--C-:B-1----:R-:W-:Y:S01]  /*98d0*/  @!P1 IMAD.WIDE R6, R15, 0x4, R2.reuse ;  /* 0x000000040f069825 */ /* 0x102fe200078e0202 */
[----:B------:R2:W-:Y:S01]  /*98e0*/  @!P0 ST.E.64 desc[UR36][R4.64], R130 ;  /* 0x0000008204008985 */ /* 0x0005e2000c101b24 */
[----:B------:R-:W-:Y:S02]  /*98f0*/  ISETP.GE.AND P0, PT, R0, UR4, PT ;  /* 0x0000000400007c0c */ /* 0x000fe4000bf06270 */
[--C-:B------:R-:W-:Y:S01]  /*9900*/  @!P2 IMAD.WIDE R8, R11, 0x4, R2.reuse ;  /* 0x000000040b08a825 */ /* 0x100fe200078e0202 */
[----:B------:R2:W-:Y:S03]  /*9910*/  @!P1 ST.E.64 desc[UR36][R6.64], R134 ;  /* 0x0000008606009985 */ /* 0x0005e6000c101b24 */
[--C-:B------:R-:W-:Y:S01]  /*9920*/  @!P3 IMAD.WIDE R10, R17, 0x4, R2.reuse ;  /* 0x00000004110ab825 */ /* 0x100fe200078e0202 */
[----:B------:R2:W-:Y:S03]  /*9930*/  @!P2 ST.E.64 desc[UR36][R8.64], R138 ;  /* 0x0000008a0800a985 */ /* 0x0005e6000c101b24 */
[----:B------:R-:W-:Y:S01]  /*9940*/  @!P4 IMAD.WIDE R12, R13, 0x4, R2 ;  /* 0x000000040d0cc825 */ /* 0x000fe200078e0202 */
[----:B------:R2:W-:Y:S04]  /*9950*/  @!P3 ST.E.64 desc[UR36][R10.64], R142 ;  /* 0x0000008e0a00b985 */ /* 0x0005e8000c101b24 */
[----:B------:R2:W-:Y:S01]  /*9960*/  @!P4 ST.E.64 desc[UR36][R12.64], R146 ;  /* 0x000000920c00c985 */ /* 0x0005e2000c101b24 */
[----:B------:R-:W-:Y:S05]  /*9970*/  @P0 BRA `(.L_x_8) ;  /* 0x0000003800cc0947 */ /* 0x000fea0003800000 */
[----:B------:R-:W-:-:S04]  /*9980*/  LEA.HI R0, R0, R0, RZ, 0x1 ;  /* 0x0000000000007211 */ /* 0x000fc800078f08ff */
[----:B--2---:R-:W-:-:S05]  /*9990*/  LOP3.LUT R5, R0, 0xfffffffe, RZ, 0xc0, !PT ;  /* 0xfffffffe00057812 */ /* 0x004fca00078ec0ff */
[----:B------:R-:W-:-:S05]  /*99a0*/  IMAD.WIDE R2, R5, 0x4, R2 ;  /* 0x0000000405027825 */ /* 0x000fca00078e0202 */
[----:B------:R4:W-:Y:S01]  /*99b0*/  ST.E.64 desc[UR36][R2.64], R150 ;  /* 0x0000009602007985 */ /* 0x0009e2000c101b24 */
[----:B------:R-:W-:Y:S05]  /*99c0*/  BRA `(.L_x_8) ;  /* 0x0000003800b87947 */ /* 0x000fea0003800000 */
.L_x_47:
[----:B------:R-:W0:Y:S02]  /*99d0*/  S2R R0, SR_TID.X ;  /* 0x0000000000007919 */ /* 0x000e240000002100 */
[----:B0-----:R-:W-:-:S04]  /*99e0*/  IADD3 R2, R0, -0x80, RZ ;  /* 0xffffff8000027810 */ /* 0x001fc80007ffe0ff */
[----:B------:R-:W-:-:S13]  /*99f0*/  ISETP.GT.AND P0, PT, R2, 0x3f, PT ;  /* 0x0000003f0200780c */ /* 0x000fda0003f04270 */
[----:B------:R-:W-:Y:S05]  /*9a00*/  @P0 BRA `(.L_x_8) ;  /* 0x0000003800a80947 */ /* 0x000fea0003800000 */
[----:B------:R-:W0:Y:S01]  /*9a10*/  S2R R3, SR_CTAID.X ;  /* 0x0000000000037919 */ /* 0x000e220000002500 */
[----:B------:R-:W1:Y:S01]  /*9a20*/  LDC R6, c[0x0][0xbe8] ;  /* 0x0002fa00ff067b82 */ /* 0x000e620000000800 */
[----:B------:R-:W-:Y:S01]  /*9a30*/  ULDC UR4, c[0x0][0xa88] ;  /* 0x0002a20000047ab9 */ /* 0x000fe20000000800 */
[----:B0-----:R-:W-:Y:S02]  /*9a40*/  IMAD R0, R3, 0x40, R0 ;  /* 0x0000004003007824 */ /* 0x001fe400078e0200 */
[----:B-1----:R-:W-:Y:S02]  /*9a50*/  IMAD R3, R6, UR4, RZ ;  /* 0x0000000406037c24 */ /* 0x002fe4000f8e02ff */
[----:B------:R-:W-:-:S05]  /*9a60*/  VIADD R0, R0, 0xffffff80 ;  /* 0xffffff8000007836 */ /* 0x000fca0000000000 */
[----:B------:R-:W-:-:S13]  /*9a70*/  ISETP.GE.AND P0, PT, R0, R3, PT ;  /* 0x000000030000720c */ /* 0x000fda0003f06270 */
[----:B------:R-:W-:Y:S05]  /*9a80*/  @P0 BRA `(.L_x_8) ;  /* 0x0000003800880947 */ /* 0x000fea0003800000 */
[----:B------:R-:W-:Y:S01]  /*9a90*/  ISETP.NE.AND P0, PT, R6, 0x1, PT ;  /* 0x000000010600780c */ /* 0x000fe20003f05270 */
[----:B------:R-:W0:Y:S01]  /*9aa0*/  S2UR UR7, SR_CTAID.Z ;  /* 0x00000000000779c3 */ /* 0x000e220000002700 */
[----:B------:R-:W-:Y:S01]  /*9ab0*/  USHF.R.S32.HI UR6, URZ, 0x1f, UR38 ;  /* 0x0000001f3f067899 */ /* 0x000fe20008011426 */
[----:B------:R-:W-:Y:S01]  /*9ac0*/  MOV R5, R0 ;  /* 0x0000000000057202 */ /* 0x000fe20000000f00 */
[----:B------:R-:W-:Y:S02]  /*9ad0*/  ULDC.64 UR8, c[0x0][0xbd0] ;  /* 0x0002f40000087ab9 */ /* 0x000fe40000000a00 */
[----:B------:R-:W-:Y:S02]  /*9ae0*/  UIMAD UR6, UR6, UR8, URZ ;  /* 0x00000008060672a4 */ /* 0x000fe4000f8e023f */
[----:B------:R-:W-:Y:S01]  /*9af0*/  UIMAD.WIDE.U32 UR4, UR38, UR8, URZ ;  /* 0x00000008260472a5 */ /* 0x000fe2000f8e003f */
[----:B------:R-:W1:Y:S01]  /*9b00*/  LDC.64 R10, c[0x0][0xbd8] ;  /* 0x0002f600ff0a7b82 */ /* 0x000e620000000a00 */
[----:B------:R-:W-:-:S04]  /*9b10*/  UIMAD UR6, UR38, UR9, UR6 ;  /* 0x00000009260672a4 */ /* 0x000fc8000f8e0206 */
[----:B------:R-:W-:Y:S02]  /*9b20*/  UIADD3 UR6, UR5, UR6, URZ ;  /* 0x0000000605067290 */ /* 0x000fe4000fffe03f */
[----:B------:R-:W-:Y:S01]  /*9b30*/  IMAD.U32 R3, RZ, RZ, UR5 ;  /* 0x00000005ff037e24 */ /* 0x000fe2000f8e00ff */
[----:B------:R-:W2:Y:S01]  /*9b40*/  @P0 LDC R7, c[0x0][0xbec] ;  /* 0x0002fb00ff070b82 */ /* 0x000ea20000000800 */
[----:B------:R-:W-:Y:S01]  /*9b50*/  IMAD.U32 R2, RZ, RZ, UR4 ;  /* 0x00000004ff027e24 */ /* 0x000fe2000f8e00ff */
[----:B------:R-:W-:Y:S01]  /*9b60*/  ULDC.64 UR4, c[0x0][0xbe0] ;  /* 0x0002f80000047ab9 */ /* 0x000fe20000000a00 */
[----:B------:R-:W-:-:S05]  /*9b70*/  MOV R3, UR6 ;  /* 0x0000000600037c02 */ /* 0x000fca0008000f00 */
[----:B------:R-:W3:Y:S01]  /*9b80*/  @P0 LDC R9, c[0x0][0xbf0] ;  /* 0x0002fc00ff090b82 */ /* 0x000ee20000000800 */
[----:B0-----:R-:W-:-:S07]  /*9b90*/  USHF.R.S32.HI UR8, URZ, 0x1f, UR7 ;  /* 0x0000001f3f087899 */ /* 0x001fce0008011407 */
[----:B------:R-:W0:Y:S01]  /*9ba0*/  S2UR UR10, SR_CTAID.Y ;  /* 0x00000000000a79c3 */ /* 0x000e220000002600 */
[C---:B-1----:R-:W-:Y:S02]  /*9bb0*/  IMAD R12, R10.reuse, UR8, RZ ;  /* 0x000000080a0c7c24 */ /* 0x042fe4000f8e02ff */
[----:B------:R-:W-:-:S04]  /*9bc0*/  IMAD.WIDE.U32 R2, R10, UR7, R2 ;  /* 0x000000070a027c25 */ /* 0x000fc8000f8e0002 */
[----:B------:R-:W-:Y:S01]  /*9bd0*/  IMAD R11, R11, UR7, R12 ;  /* 0x000000070b0b7c24 */ /* 0x000fe2000f8e020c */
[----:B------:R-:W0:Y:S01]  /*9be0*/  LDC R8, c[0x0][0xc50] ;  /* 0x00031400ff087b82 */ /* 0x000e220000000800 */
[----:B--2---:R-:W-:-:S03]  /*9bf0*/  @P0 IMAD.HI.U32 R4, R0, R7, RZ ;  /* 0x0000000700040227 */ /* 0x004fc600078e00ff */
[----:B------:R-:W-:Y:S01]  /*9c00*/  IADD3 R3, R11, R3, RZ ;  /* 0x000000030b037210 */ /* 0x000fe20007ffe0ff */
[----:B------:R-:W-:Y:S01]  /*9c10*/  IMAD R7, RZ, RZ, -UR38 ;  /* 0x80000026ff077e24 */ /* 0x000fe2000f8e02ff */
[----:B---3--:R-:W-:-:S03]  /*9c20*/  @P0 SHF.R.U32.HI R5, RZ, R9, R4 ;  /* 0x00000009ff050219 */ /* 0x008fc60000011604 */
[----:B0-----:R-:W-:Y:S02]  /*9c30*/  IMAD R9, R8, R7, UR10 ;  /* 0x0000000a08097e24 */ /* 0x001fe4000f8e0207 */
[----:B------:R-:W-:Y:S02]  /*9c40*/  IMAD.MOV R7, RZ, RZ, -R5 ;  /* 0x000000ffff077224 */ /* 0x000fe400078e0a05 */
[----:B------:R-:W-:Y:S01]  /*9c50*/  IMAD.WIDE.U32 R2, R9, UR4, R2 ;  /* 0x0000000409027c25 */ /* 0x000fe2000f8e0002 */
[----:B------:R-:W-:-:S03]  /*9c60*/  SHF.R.S32.HI R4, RZ, 0x1f, R9 ;  /* 0x0000001fff047819 */ /* 0x000fc60000011409 */
[----:B------:R-:W-:Y:S01]  /*9c70*/  IMAD R7, R6, R7, R0 ;  /* 0x0000000706077224 */ /* 0x000fe200078e0200 */
[----:B------:R-:W-:Y:S01]  /*9c80*/  IADD3 R2, P0, R5, R2, RZ ;  /* 0x0000000205027210 */ /* 0x000fe20007f1e0ff */
[----:B------:R-:W-:-:S03]  /*9c90*/  IMAD R4, R4, UR4, RZ ;  /* 0x0000000404047c24 */ /* 0x000fc6000f8e02ff */
[----:B------:R-:W-:Y:S01]  /*9ca0*/  SHF.R.S32.HI R0, RZ, 0x1f, R7 ;  /* 0x0000001fff007819 */ /* 0x000fe20000011407 */
[----:B------:R-:W-:Y:S01]  /*9cb0*/  IMAD R4, R9, UR5, R4 ;  /* 0x0000000509047c24 */ /* 0x000fe2000f8e0204 */
[----:B------:R-:W-:Y:S01]  /*9cc0*/  SHF.R.S32.HI R9, RZ, 0x1f, R5 ;  /* 0x0000001fff097819 */ /* 0x000fe20000011405 */
[----:B------:R-:W-:Y:S02]  /*9cd0*/  ULDC.64 UR4, c[0x0][0xbc8] ;  /* 0x0002f20000047ab9 */ /* 0x000fe40000000a00 */
[----:B------:R-:W-:Y:S01]  /*9ce0*/  IMAD R0, R0, UR4, RZ ;  /* 0x0000000400007c24 */ /* 0x000fe2000f8e02ff */
[----:B------:R-:W-:-:S03]  /*9cf0*/  IADD3.X R3, R9, R3, R4, P0, !PT ;  /* 0x0000000309037210 */ /* 0x000fc600007fe404 */
[C---:B------:R-:W-:Y:S02]  /*9d00*/  IMAD R5, R7.reuse, UR5, R0 ;  /* 0x0000000507057c24 */ /* 0x040fe4000f8e0200 */
[----:B------:R-:W-:Y:S01]  /*9d10*/  IMAD.WIDE.U32 R2, R7, UR4, R2 ;  /* 0x0000000407027c25 */ /* 0x000fe2000f8e0002 */
[----:B------:R-:W-:-:S03]  /*9d20*/  ULDC.64 UR4, c[0x0][0xba8] ;  /* 0x0002ea0000047ab9 */ /* 0x000fc60000000a00 */
[----:B------:R-:W-:Y:S01]  /*9d30*/  IMAD.IADD R3, R3, 0x1, R5 ;  /* 0x0000000103037824 */ /* 0x000fe200078e0205 */
[----:B------:R-:W-:-:S04]  /*9d40*/  LEA R4, P0, R2, UR4, 0x2 ;  /* 0x0000000402047c11 */ /* 0x000fc8000f8010ff */
[----:B------:R-:W-:Y:S01]  /*9d50*/  LEA.HI.X R5, R2, UR5, R3, 0x2, P0 ;  /* 0x0000000502057c11 */ /* 0x000fe200080f1403 */
[----:B------:R-:W-:-:S05]  /*9d60*/  IMAD.MOV.U32 R3, RZ, RZ, -0x800000 ;  /* 0xff800000ff037424 */ /* 0x000fca00078e00ff */
[----:B------:R0:W-:Y:S01]  /*9d70*/  STG.E desc[UR36][R4.64], R3 ;  /* 0x0000000304007986 */ /* 0x0001e2000c101924 */
[----:B------:R-:W-:Y:S05]  /*9d80*/  BRA `(.L_x_8) ;  /* 0x0000003400c87947 */ /* 0x000fea0003800000 */
.L_x_6:
[----:B------:R-:W-:-:S08]  /*9d90*/  NOP ;  /* 0x0000000000007918 */ /* 0x000fd00000000000 */
[----:B------:R-:W0:-:S00]  /*9da0*/  USETMAXREG.DEALLOC.CTAPOOL 0x28 ;  /* 0x00000028000079c8 */ /* 0x000e0000080e0500 */
[----:B0-----:R-:W-:Y:S01]  /*9db0*/  LOP3.LUT R23, R0, 0x3, RZ, 0xc0, !PT ;  /* 0x0000000300177812 */ /* 0x001fe200078ec0ff */
[----:B------:R-:W0:Y:S05]  /*9dc0*/  S2R R17, SR_CTAID.Z ;  /* 0x0000000000117919 */ /* 0x000e2a0000002700 */
[----:B------:R-:W1:Y:S01]  /*9dd0*/  S2UR UR6, SR_CTAID.Y ;  /* 0x00000000000679c3 */ /* 0x000e620000002600 */
[----:B------:R-:W2:Y:S02]  /*9de0*/  SHFL.IDX PT, R0, R23, RZ, 0x1f ;  /* 0x00001fff17007589 */ /* 0x000ea400000e0000 */
[----:B--2---:R-:W-:-:S13]  /*9df0*/  ISETP.NE.AND P0, PT, R0, RZ, PT ;  /* 0x000000ff0000720c */ /* 0x004fda0003f05270 */
[----:B01----:R-:W-:Y:S05]  /*9e00*/  @!P0 BRA `(.L_x_51) ;  /* 0x0000000000288947 */ /* 0x003fea0003800000 */
[----:B------:R-:W-:Y:S01]  /*9e10*/  ULDC UR7, c[0x0][0xc50] ;  /* 0x0003140000077ab9 */ /* 0x000fe20000000800 */
[----:B------:R-:W-:Y:S01]  /*9e20*/  UMOV UR40, UR6 ;  /* 0x0000000600287c82 */ /* 0x000fe20008000000 */
[----:B------:R-:W-:-:S06]  /*9e30*/  UISETP.NE.AND UP0, UPT, UR7, 0x1, UPT ;  /* 0x000000010700788c */ /* 0x000fcc000bf05270 */
[----:B------:R-:W-:-:S13]  /*9e40*/  PLOP3.LUT P0, PT, PT, PT, UP0, 0x80, 0x0 ;  /* 0x000000000000781c */ /* 0x000fda0003f0f008 */
[----:B------:R-:W-:Y:S05]  /*9e50*/  @!P0 BRA `(.L_x_52) ;  /* 0x0000000000308947 */ /* 0x000fea0003800000 */
[----:B------:R-:W-:Y:S01]  /*9e60*/  ULDC UR4, c[0x0][0xc54] ;  /* 0x0003150000047ab9 */ /* 0x000fe20000000800 */
[----:B------:R-:W-:Y:S01]  /*9e70*/  ULDC UR40, c[0x0][0xc58] ;  /* 0x0003160000287ab9 */ /* 0x000fe20000000800 */
[----:B------:R-:W-:-:S04]  /*9e80*/  UIMAD.WIDE.U32 UR4, UR6, UR4, URZ ;  /* 0x00000004060472a5 */ /* 0x000fc8000f8e003f */
[----:B------:R-:W-:Y:S01]  /*9e90*/  USHF.R.U32.HI UR40, URZ, UR40, UR5 ;  /* 0x000000283f287299 */ /* 0x000fe20008011605 */
[----:B------:R-:W-:Y:S11]  /*9ea0*/  BRA `(.L_x_52) ;  /* 0x00000000001c7947 */ /* 0x000ff60003800000 */
.L_x_51:
[----:B------:R-:W-:Y:S01]  /*9eb0*/  ULDC UR7, c[0x0][0xc50] ;  /* 0x0003140000077ab9 */ /* 0x000fe20000000800 */
[----:B------:R-:W-:Y:S01]  /*9ec0*/  UMOV UR40, UR6 ;  /* 0x0000000600287c82 */ /* 0x000fe20008000000 */
[----:B------:R-:W-:-:S11]  /*9ed0*/  UISETP.NE.AND UP0, UPT, UR7, 0x1, UPT ;  /* 0x000000010700788c */ /* 0x000fd6000bf05270 */
[----:B------:R-:W-:Y:S01]  /*9ee0*/  @UP0 ULDC UR4, c[0x0][0xc54] ;  /* 0x0003150000040ab9 */ /* 0x000fe20000000800 */
[----:B------:R-:W-:Y:S01]  /*9ef0*/  @UP0 ULDC UR8, c[0x0][0xc58] ;  /* 0x0003160000080ab9 */ /* 0x000fe20000000800 */
[----:B------:R-:W-:-:S04]  /*9f00*/  UIMAD.WIDE.U32 UR4, UR6, UR4, URZ ;  /* 0x00000004060472a5 */ /* 0x000fc8000f8e003f */
[----:B------:R-:W-:-:S12]  /*9f10*/  @UP0 USHF.R.U32.HI UR40, URZ, UR8, UR5 ;  /* 0x000000083f280299 */ /* 0x000fd80008011605 */
.L_x_52:
[----:B------:R-:W-:Y:S01]  /*9f20*/  ISETP.GE.AND P0, PT, R17, RZ, PT ;  /* 0x000000ff1100720c */ /* 0x000fe20003f06270 */
[----:B------:R-:W-:Y:S01]  /*9f30*/  UIADD3 UR4, -UR40, URZ, URZ ;  /* 0x0000003f28047290 */ /* 0x000fe2000fffe13f */
[----:B------:R-:W-:Y:S01]  /*9f40*/  MOV R21, 0x1 ;  /* 0x0000000100157802 */ /* 0x000fe20000000f00 */
[----:B------:R-:W-:Y:S02]  /*9f50*/  IMAD.MOV.U32 R0, RZ, RZ, RZ ;  /* 0x000000ffff007224 */ /* 0x000fe400078e00ff */
[----:B------:R-:W-:Y:S01]  /*9f60*/  UIMAD UR4, UR7, UR4, UR6 ;  /* 0x00000004070472a4 */ /* 0x000fe2000f8e0206 */
[----:B------:R-:W-:-:S07]  /*9f70*/  IMAD.MOV.U32 R4, RZ, RZ, 0x1 ;  /* 0x00000001ff047424 */ /* 0x000fce00078e00ff */
[----:B------:R-:W-:Y:S05]  /*9f80*/  @!P0 BRA `(.L_x_53) ;  /* 0x0000003000808947 */ /* 0x000fea0003800000 */
[----:B------:R-:W0:Y:S01]  /*9f90*/  LDC.64 R2, c[0x0][0xa28] ;  /* 0x00028a00ff027b82 */ /* 0x000e220000000a00 */
[----:B------:R-:W-:Y:S01]  /*9fa0*/  ULDC.64 UR6, c[0x0][0x418] ;  /* 0x0001060000067ab9 */ /* 0x000fe20000000a00 */
[----:B------:R-:W-:Y:S01]  /*9fb0*/  ULDC UR5, c[0x0][0x424] ;  /* 0x0001090000057ab9 */ /* 0x000fe20000000800 */
[----:B------:R-:W-:Y:S01]  /*9fc0*/  ULDC UR41, c[0x0][0x2f0] ;  /* 0x0000bc0000297ab9 */ /* 0x000fe20000000800 */
[----:B------:R-:W-:Y:S02]  /*9fd0*/  MOV R28, RZ ;  /* 0x000000ff001c7202 */ /* 0x000fe40000000f00 */
[----:B0-----:R-:W-:-:S04]  /*9fe0*/  ISETP.NE.U32.AND P0, PT, R2, RZ, PT ;  /* 0x000000ff0200720c */ /* 0x001fc80003f05070 */
[----:B------:R-:W-:Y:S01]  /*9ff0*/  ISETP.NE.AND.EX P0, PT, R3, RZ, PT, P0 ;  /* 0x000000ff0300720c */ /* 0x000fe20003f05300 */
[----:B------:R-:W-:-:S12]  /*a000*/  UISETP.NE.U32.AND UP0, UPT, UR6, URZ, UPT ;  /* 0x0000003f0600728c */ /* 0x000fd8000bf05070 */
[----:B------:R-:W0:Y:S01]  /*a010*/  @P0 LDC.64 R2, c[0x0][0xa28] ;  /* 0x00028a00ff020b82 */ /* 0x000e220000000a00 */
[----:B------:R-:W-:-:S04]  /*a020*/  UISETP.NE.AND.EX UP0, UPT, UR7, URZ, UPT, UP0 ;  /* 0x0000003f0700728c */ /* 0x000fc8000bf05300 */
[----:B------:R-:W-:-:S04]  /*a030*/  USEL UR5, UR5, 0x1, UP0 ;  /* 0x0000000105057887 */ /* 0x000fc80008000000 */
[----:B------:R-:W-:Y:S01]  /*a040*/  UIMAD UR41, UR5, UR41, URZ ;  /* 0x00000029052972a4 */ /* 0x000fe2000f8e023f */
[----:B------:R-:W1:Y:S03]  /*a050*/  S2R R35, SR_CTAID.X ;  /* 0x0000000000237919 */ /* 0x000e660000002500 */
[----:B------:R-:W-:Y:S02]  /*a060*/  UISETP.GE.AND UP0, UPT, UR41, 0x1, UPT ;  /* 0x000000012900788c */ /* 0x000fe4000bf06270 */
[----:B------:R-:W-:Y:S01]  /*a070*/  UIADD3 UR5, UR41, 0x3f, URZ ;  /* 0x0000003f29057890 */ /* 0x000fe2000fffe03f */
[----:B0-----:R-:W-:-:S05]  /*a080*/  @P0 IMAD.WIDE R2, R17, 0x4, R2 ;  /* 0x0000000411020825 */ /* 0x001fca00078e0202 */
[----:B------:R0:W5:Y:S01]  /*a090*/  @P0 LDG.E R28, desc[UR36][R2.64] ;  /* 0x00000024021c0981 */ /* 0x000162000c1e1900 */
[----:B------:R-:W-:Y:S01]  /*a0a0*/  PLOP3.LUT P0, PT, PT, PT, UP0, 0x80, 0x0 ;  /* 0x000000000000781c */ /* 0x000fe20003f0f008 */
[----:B------:R-:W-:Y:S02]  /*a0b0*/  USHF.R.S32.HI UR6, URZ, 0x1f, UR5 ;  /* 0x0000001f3f067899 */ /* 0x000fe40008011405 */
[----:B------:R-:W-:Y:S02]  /*a0c0*/  ULOP3.LUT UR44, UR4, 0xffff, URZ, 0xc0, !UPT ;  /* 0x0000ffff042c7892 */ /* 0x000fe4000f8ec03f */
[----:B------:R-:W-:Y:S01]  /*a0d0*/  ULEA.HI UR6, UR6, UR5, URZ, 0x6 ;  /* 0x0000000506067291 */ /* 0x000fe2000f8f303f */
[----:B------:R-:W-:-:S03]  /*a0e0*/  UMOV UR38, URZ ;  /* 0x0000003f00267c82 */ /* 0x000fc60008000000 */
[----:B------:R-:W-:-:S04]  /*a0f0*/  USHF.R.S32.HI UR42, URZ, 0x6, UR6 ;  /* 0x000000063f2a7899 */ /* 0x000fc80008011406 */
[----:B01----:R-:W-:Y:S08]  /*a100*/  @!P0 BRA `(.L_x_54) ;  /* 0x0000000000848947 */ /* 0x003ff00003800000 */
[----:B------:R-:W-:-:S03]  /*a110*/  USHF.R.U32.HI UR6, URZ, 0x10, UR4 ;  /* 0x000000103f067899 */ /* 0x000fc60008011604 */
[----:B------:R-:W-:Y:S01]  /*a120*/  UMOV UR4, URZ ;  /* 0x0000003f00047c82 */ /* 0x000fe20008000000 */
[----:B------:R-:W-:-:S11]  /*a130*/  UISETP.NE.AND UP0, UPT, UR6, URZ, UPT ;  /* 0x0000003f0600728c */ /* 0x000fd6000bf05270 */
[----:B------:R-:W-:Y:S02]  /*a140*/  @!UP0 ULDC UR6, c[0x0][0x9f0] ;  /* 0x00027c0000068ab9 */ /* 0x000fe40000000800 */
[----:B------:R-:W-:Y:S01]  /*a150*/  IABS R0, UR6 ;  /* 0x0000000600007c13 */ /* 0x000fe20008000000 */
[----:B------:R-:W-:Y:S02]  /*a160*/  UIADD3 UR7, UR42, -0x1, UR6 ;  /* 0xffffffff2a077890 */ /* 0x000fe4000fffe006 */
[----:B------:R-:W-:Y:S02]  /*a170*/  IABS R4, UR6 ;  /* 0x0000000600047c13 */ /* 0x000fe40008000000 */
[----:B------:R-:W-:Y:S02]  /*a180*/  R2UR UR10, R0 ;  /* 0x00000000000a72ca */ /* 0x000fe400000e0000 */
[----:B------:R-:W-:Y:S01]  /*a190*/  IABS R3, UR7 ;  /* 0x0000000700037c13 */ /* 0x000fe20008000000 */
[----:B------:R-:W-:-:S03]  /*a1a0*/  ULOP3.LUT UR7, UR7, UR6, URZ, 0x3c, !UPT ;  /* 0x0000000607077292 */ /* 0x000fc6000f8e3c3f */
[----:B------:R-:W-:-:S07]  /*a1b0*/  R2UR UR9, R3 ;  /* 0x00000000030972ca */ /* 0x000fce00000e0000 */
        /* <DEDUP_REMOVED lines=18> */
[----:B------:R-:W-:Y:S02]  /*a2e0*/  UISETP.NE.AND UP1, UPT, UR6, URZ, UPT ;  /* 0x0000003f0600728c */ /* 0x000fe4000bf25270 */
[----:B------:R-:W-:-:S09]  /*a2f0*/  @!UP0 UIADD3 UR5, -UR5, URZ, URZ ;  /* 0x0000003f05058290 */ /* 0x000fd2000fffe13f */
[----:B------:R-:W-:-:S07]  /*a300*/  @!UP1 ULOP3.LUT UR5, URZ, UR6, URZ, 0x33, !UPT ;  /* 0x000000063f059292 */ /* 0x000fce000f8e333f */
[----:B------:R-:W-:-:S05]  /*a310*/  UMOV UR38, UR5 ;  /* 0x0000000500267c82 */ /* 0x000fca0008000000 */
.L_x_54:
[----:B------:R-:W-:Y:S02]  /*a320*/  UIMAD UR45, UR44, UR38, URZ ;  /* 0x000000262c2d72a4 */ /* 0x000fe4000f8e023f */
[----:B------:R-:W-:Y:S02]  /*a330*/  MOV R0, UR38 ;  /* 0x0000002600007c02 */ /* 0x000fe40008000f00 */
[----:B------:R-:W-:Y:S02]  /*a340*/  MOV R4, 0x1 ;  /* 0x0000000100047802 */ /* 0x000fe40000000f00 */
[----:B------:R-:W-:-:S05]  /*a350*/  IMAD.U32 R25, RZ, RZ, UR45 ;  /* 0x0000002dff197e24 */ /* 0x000fca000f8e00ff */
[----:B------:R-:W-:Y:S01]  /*a360*/  VIADDMNMX R25, R25, R0, UR42, PT ;  /* 0x0000002a19197e46 */ /* 0x000fe2000b800100 */
[----:B------:R-:W-:-:S03]  /*a370*/  IMAD.MOV.U32 R0, RZ, RZ, RZ ;  /* 0x000000ffff007224 */ /* 0x000fc600078e00ff */
[----:B------:R-:W-:-:S13]  /*a380*/  ISETP.GT.AND P0, PT, R25, UR45, PT ;  /* 0x0000002d19007c0c */ /* 0x000fda000bf04270 */
[----:B------:R-:W-:Y:S05]  /*a390*/  @!P0 BRA `(.L_x_53) ;  /* 0x0000002c007c8947 */ /* 0x000fea0003800000 */
[----:B------:R-:W0:Y:S01]  /*a3a0*/  S2UR UR4, SR_CgaCtaId ;  /* 0x00000000000479c3 */ /* 0x000e220000008800 */
[----:B------:R-:W-:Y:S02]  /*a3b0*/  UMOV UR43, 0x400 ;  /* 0x00000400002b7882 */ /* 0x000fe40000000000 */
[----:B0-----:R-:W-:-:S04]  /*a3c0*/  ULEA UR43, UR4, UR43, 0x18 ;  /* 0x0000002b042b7291 */ /* 0x001fc8000f8ec03f */
[----:B------:R-:W-:-:S04]  /*a3d0*/  UIADD3 UR4, UR43, 0x22400, URZ ;  /* 0x000224002b047890 */ /* 0x000fc8000fffe03f */
[----:B------:R-:W-:-:S06]  /*a3e0*/  ULOP3.LUT UP0, URZ, UR4, 0x3ff, URZ, 0xc0, !UPT ;  /* 0x000003ff043f7892 */ /* 0x000fcc000f80c03f */
[----:B------:R-:W-:-:S13]  /*a3f0*/  PLOP3.LUT P0, PT, PT, PT, UP0, 0x80, 0x0 ;  /* 0x000000000000781c */ /* 0x000fda0003f0f008 */
[----:B------:R-:W-:Y:S05]  /*a400*/  @!P0 BRA `(.L_x_55) ;  /* 0x0000000000408947 */ /* 0x000fea0003800000 */
[----:B------:R-:W-:Y:S01]  /*a410*/  MOV R2, 0x0 ;  /* 0x0000000000027802 */ /* 0x000fe20000000f00 */
[----:B------:R-:W-:Y:S01]  /*a420*/  ULDC.64 UR4, c[0x4][0x90] ;  /* 0x0100240000047ab9 */ /* 0x000fe20000000a00 */
[----:B------:R-:W-:Y:S01]  /*a430*/  ULDC.64 UR6, c[0x4][0x98] ;  /* 0x0100260000067ab9 */ /* 0x000fe20000000a00 */
[----:B------:R-:W-:Y:S01]  /*a440*/  IMAD.U32 R4, RZ, RZ, UR4 ;  /* 0x00000004ff047e24 */ /* 0x000fe2000f8e00ff */
[----:B------:R-:W-:Y:S01]  /*a450*/  MOV R6, UR6 ;  /* 0x0000000600067c02 */ /* 0x000fe20008000f00 */
[----:B------:R-:W-:Y:S01]  /*a460*/  IMAD.U32 R5, RZ, RZ, UR5 ;  /* 0x00000005ff057e24 */ /* 0x000fe2000f8e00ff */
[----:B------:R-:W0:Y:S01]  /*a470*/  LDC.64 R2, c[0x4][R2] ;  /* 0x0100000002027b82 */ /* 0x000e220000000a00 */
[----:B------:R-:W-:Y:S01]  /*a480*/  ULDC.64 UR4, c[0x4][0x8] ;  /* 0x0100020000047ab9 */ /* 0x000fe20000000a00 */
[----:B------:R-:W-:Y:S01]  /*a490*/  IMAD.U32 R7, RZ, RZ, UR7 ;  /* 0x00000007ff077e24 */ /* 0x000fe2000f8e00ff */
[----:B------:R-:W-:Y:S01]  /*a4a0*/  MOV R11, UR5 ;  /* 0x00000005000b7c02 */ /* 0x000fe20008000f00 */
[----:B------:R-:W-:Y:S01]  /*a4b0*/  IMAD.U32 R10, RZ, RZ, UR4 ;  /* 0x00000004ff0a7e24 */ /* 0x000fe2000f8e00ff */
[----:B------:R-:W-:Y:S01]  /*a4c0*/  MOV R13, RZ ;  /* 0x000000ff000d7202 */ /* 0x000fe20000000f00 */
[----:B------:R-:W-:-:S02]  /*a4d0*/  IMAD.MOV.U32 R8, RZ, RZ, 0x70 ;  /* 0x00000070ff087424 */ /* 0x000fc400078e00ff */
[----:B------:R-:W-:-:S07]  /*a4e0*/  IMAD.MOV.U32 R12, RZ, RZ, 0x1 ;  /* 0x00000001ff0c7424 */ /* 0x000fce00078e00ff */
[----:B------:R-:W-:-:S07]  /*a4f0*/  LEPC R20, `(.L_x_55) ;  /* 0x000000001014794e */ /* 0x000fce0000000000 */
[----:B0----5:R-:W-:Y:S05]  /*a500*/  CALL.ABS.NOINC R2 ;  /* 0x0000000002007343 */ /* 0x021fea0003c00000 */
.L_x_55:
        /* <DEDUP_REMOVED lines=8> */
[----:B------:R0:W1:Y:S01]  /*a590*/  LDC.64 R2, c[0x4][R16] ;  /* 0x0100000010027b82 */ /* 0x0000620000000a00 */
[----:B------:R-:W-:Y:S01]  /*a5a0*/  IMAD.U32 R5, RZ, RZ, UR5 ;  /* 0x00000005ff057e24 */ /* 0x000fe2000f8e00ff */
[----:B------:R-:W-:Y:S01]  /*a5b0*/  ULDC.64 UR4, c[0x4][0x10] ;  /* 0x0100040000047ab9 */ /* 0x000fe20000000a00 */
[----:B------:R-:W-:Y:S01]  /*a5c0*/  MOV R6, UR6 ;  /* 0x0000000600067c02 */ /* 0x000fe20008000f00 */
[----:B------:R-:W-:Y:S01]  /*a5d0*/  IMAD.U32 R7, RZ, RZ, UR7 ;  /* 0x00000007ff077e24 */ /* 0x000fe2000f8e00ff */
[----:B------:R-:W-:Y:S01]  /*a5e0*/  MOV R11, UR5 ;  /* 0x00000005000b7c02 */ /* 0x000fe20008000f00 */
[----:B------:R-:W-:Y:S01]  /*a5f0*/  IMAD.U32 R10, RZ, RZ, UR4 ;  /* 0x00000004ff0a7e24 */ /* 0x000fe2000f8e00ff */
[----:B------:R-:W-:Y:S01]  /*a600*/  MOV R13, RZ ;  /* 0x000000ff000d7202 */ /* 0x000fe20000000f00 */
[----:B------:R-:W-:-:S02]  /*a610*/  IMAD.MOV.U32 R8, RZ, RZ, 0x70 ;  /* 0x00000070ff087424 */ /* 0x000fc400078e00ff */
[----:B0-----:R-:W-:-:S07]  /*a620*/  IMAD.MOV.U32 R12, RZ, RZ, 0x1 ;  /* 0x00000001ff0c7424 */ /* 0x001fce00078e00ff */
[----:B------:R-:W-:-:S07]  /*a630*/  LEPC R20, `(.L_x_57) ;  /* 0x000000001014794e */ /* 0x000fce0000000000 */
[----:B-1---5:R-:W-:Y:S05]  /*a640*/  CALL.ABS.NOINC R2 ;  /* 0x0000000002007343 */ /* 0x022fea0003c00000 */
.L_x_57:
[----:B------:R0:W1:Y:S01]  /*a650*/  LDC.64 R2, c[0x4][R16] ;  /* 0x0100000010027b82 */ /* 0x0000620000000a00 */
[----:B------:R-:W-:Y:S01]  /*a660*/  ULDC.64 UR4, c[0x4][0x90] ;  /* 0x0100240000047ab9 */ /* 0x000fe20000000a00 */
[----:B------:R-:W-:Y:S01]  /*a670*/  ULDC.64 UR6, c[0x4][0x98] ;  /* 0x0100260000067ab9 */ /* 0x000fe20000000a00 */
[----:B------:R-:W-:Y:S01]  /*a680*/  IMAD.U32 R4, RZ, RZ, UR4 ;  /* 0x00000004ff047e24 */ /* 0x000fe2000f8e00ff */
[----:B------:R-:W-:Y:S01]  /*a690*/  MOV R6, UR6 ;  /* 0x0000000600067c02 */ /* 0x000fe20008000f00 */
[----:B------:R-:W-:Y:S01]  /*a6a0*/  IMAD.U32 R5, RZ, RZ, UR5 ;  /* 0x00000005ff057e24 */ /* 0x000fe2000f8e00ff */
[----:B------:R-:W-:Y:S01]  /*a6b0*/  ULDC.64 UR4, c[0x4][0x18] ;  /* 0x0100060000047ab9 */ /* 0x000fe20000000a00 */
[----:B------:R-:W-:Y:S01]  /*a6c0*/  IMAD.U32 R7, RZ, RZ, UR7 ;  /* 0x00000007ff077e24 */ /* 0x000fe2000f8e00ff */
[----:B------:R-:W-:Y:S01]  /*a6d0*/  MOV R11, UR5 ;  /* 0x00000005000b7c02 */ /* 0x000fe20008000f00 */
[----:B------:R-:W-:Y:S01]  /*a6e0*/  IMAD.U32 R10, RZ, RZ, UR4 ;  /* 0x00000004ff0a7e24 */ /* 0x000fe2000f8e00ff */
[----:B------:R-:W-:Y:S01]  /*a6f0*/  MOV R13, RZ ;  /* 0x000000ff000d7202 */ /* 0x000fe20000000f00 */
[----:B------:R-:W-:-:S02]  /*a700*/  IMAD.MOV.U32 R8, RZ, RZ, 0x70 ;  /* 0x00000070ff087424 */ /* 0x000fc400078e00ff */
[----:B0-----:R-:W-:-:S07]  /*a710*/  IMAD.MOV.U32 R12, RZ, RZ, 0x1 ;  /* 0x00000001ff0c7424 */ /* 0x001fce00078e00ff */
[----:B------:R-:W-:-:S07]  /*a720*/  LEPC R20, `(.L_x_56) ;  /* 0x000000001014794e */ /* 0x000fce0000000000 */
[----:B-1----:R-:W-:Y:S05]  /*a730*/  CALL.ABS.NOINC R2 ;  /* 0x0000000002007343 */ /* 0x002fea0003c00000 */
.L_x_56:
[----:B------:R-:W0:Y:S01]  /*a740*/  LDC.64 R2, c[0x0][0x9f8] ;  /* 0x00027e00ff027b82 */ /* 0x000e220000000a00 */
[----:B------:R-:W-:-:S07]  /*a750*/  IMAD.MOV.U32 R24, RZ, RZ, R17 ;  /* 0x000000ffff187224 */ /* 0x000fce00078e0011 */
[----:B------:R-:W1:Y:S01]  /*a760*/  LDC R11, c[0x0][0x430] ;  /* 0x00010c00ff0b7b82 */ /* 0x000e620000000800 */
[C---:B------:R-:W-:Y:S01]  /*a770*/  IMAD.SHL.U32 R37, R30.reuse, 0x10, RZ ;  /* 0x000000101e257824 */ /* 0x040fe200078e00ff */
[----:B------:R-:W-:Y:S01]  /*a780*/  LOP3.LUT R6, R30, 0x7f, RZ, 0xc0, !PT ;  /* 0x0000007f1e067812 */ /* 0x000fe200078ec0ff */
[----:B------:R-:W-:Y:S01]  /*a790*/  ULDC UR4, c[0x0][0x320] ;  /* 0x0000c80000047ab9 */ /* 0x000fe20000000800 */
[----:B0-----:R-:W-:-:S04]  /*a7a0*/  ISETP.NE.U32.AND P0, PT, R2, RZ, PT ;  /* 0x000000ff0200720c */ /* 0x001fc80003f05070 */
[----:B------:R-:W-:-:S13]  /*a7b0*/  ISETP.NE.AND.EX P0, PT, R3, RZ, PT, P0 ;  /* 0x000000ff0300720c */ /* 0x000fda0003f05300 */
[----:B------:R-:W0:Y:S02]  /*a7c0*/  @P0 LDC.64 R2, c[0x0][0x9f8] ;  /* 0x00027e00ff020b82 */ /* 0x000e240000000a00 */
[----:B0-----:R-:W-:-:S05]  /*a7d0*/  @P0 IMAD.WIDE R2, R17, 0x4, R2 ;  /* 0x0000000411020825 */ /* 0x001fca00078e0202 */
[----:B------:R0:W2:Y:S01]  /*a7e0*/  @P0 LDG.E R24, desc[UR36][R2.64] ;  /* 0x0000002402180981 */ /* 0x0000a2000c1e1900 */
[----:B------:R-:W-:Y:S02]  /*a7f0*/  LOP3.LUT R37, R37, 0x70, RZ, 0xc0, !PT ;  /* 0x0000007025257812 */ /* 0x000fe400078ec0ff */
[----:B------:R-:W-:Y:S02]  /*a800*/  SHF.R.U32.HI R36, RZ, 0x3, R6 ;  /* 0x00000003ff247819 */ /* 0x000fe40000011606 */
[----:B------:R-:W-:Y:S02]  /*a810*/  LEA R18, R25, 0xffffffc0, 0x6 ;  /* 0xffffffc019127811 */ /* 0x000fe400078e30ff */
[----:B------:R-:W-:Y:S02]  /*a820*/  LOP3.LUT R31, R37, R36, RZ, 0xfc, !PT ;  /* 0x00000024251f7212 */ /* 0x000fe400078efcff */
[----:B-1----:R-:W-:Y:S02]  /*a830*/  ISETP.NE.AND P1, PT, R11, 0x1, PT ;  /* 0x000000010b00780c */ /* 0x002fe40003f25270 */
[----:B------:R-:W-:-:S02]  /*a840*/  IADD3 R5, R31, R18, RZ ;  /* 0x000000121f057210 */ /* 0x000fc40007ffe0ff */
[----:B------:R-:W-:Y:S02]  /*a850*/  LOP3.LUT R16, R16, 0xfffffbff, RZ, 0xc0, !PT ;  /* 0xfffffbff10107812 */ /* 0x000fe400078ec0ff */
[C---:B------:R-:W-:Y:S01]  /*a860*/  ISETP.GE.AND P0, PT, R5.reuse, UR41, PT ;  /* 0x0000002905007c0c */ /* 0x040fe2000bf06270 */
[----:B-----5:R-:W-:-:S03]  /*a870*/  IMAD.IADD R10, R5, 0x1, R28 ;  /* 0x00000001050a7824 */ /* 0x020fc600078e021c */
[----:B------:R-:W-:Y:S01]  /*a880*/  ISETP.GT.U32.OR P0, PT, R31, 0x3f, P0 ;  /* 0x0000003f1f00780c */ /* 0x000fe20000704470 */
[----:B------:R-:W-:Y:S02]  /*a890*/  IMAD.MOV.U32 R7, RZ, RZ, R10 ;  /* 0x000000ffff077224 */ /* 0x000fe400078e000a */
[----:B------:R-:W1:Y:S01]  /*a8a0*/  @P1 LDC R0, c[0x0][0x434] ;  /* 0x00010d00ff001b82 */ /* 0x000e620000000800 */
[----:B------:R-:W-:-:S07]  /*a8b0*/  @P1 LOP3.LUT R16, R16, 0x400, RZ, 0xfc, !PT ;  /* 0x0000040010101812 */ /* 0x000fce00078efcff */
[----:B0-----:R-:W0:Y:S08]  /*a8c0*/  @P1 LDC R3, c[0x0][0x438] ;  /* 0x00010e00ff031b82 */ /* 0x001e300000000800 */
[----:B------:R-:W3:Y:S08]  /*a8d0*/  @!P0 LDC.64 R8, c[0x0][0x428] ;  /* 0x00010a00ff088b82 */ /* 0x000ef00000000a00 */
[----:B------:R-:W4:Y:S01]  /*a8e0*/  @!P0 LDC.64 R4, c[0x0][0x418] ;  /* 0x00010600ff048b82 */ /* 0x000f220000000a00 */
[----:B-1----:R-:W-:-:S05]  /*a8f0*/  @P1 IMAD.HI.U32 R0, R10, R0, RZ ;  /* 0x000000000a001227 */ /* 0x002fca00078e00ff */
[----:B0-----:R-:W-:-:S04]  /*a900*/  @P1 SHF.R.U32.HI R7, RZ, R3, R0 ;  /* 0x00000003ff071219 */ /* 0x001fc80000011600 */
[----:B------:R-:W-:Y:S02]  /*a910*/  @!P0 SHF.R.S32.HI R3, RZ, 0x1f, R7 ;  /* 0x0000001fff038819 */ /* 0x000fe40000011407 */
[----:B------:R-:W-:Y:S02]  /*a920*/  @!P0 MOV R2, R7 ;  /* 0x0000000700028202 */ /* 0x000fe40000000f00 */
[----:B--2---:R-:W-:-:S03]  /*a930*/  SHF.R.S32.HI R32, RZ, 0x1f, R24 ;  /* 0x0000001fff207819 */ /* 0x004fc60000011418 */
[----:B---3--:R-:W-:-:S04]  /*a940*/  @!P0 IMAD.WIDE.U32 R2, R24, R8, R2 ;  /* 0x0000000818028225 */ /* 0x008fc800078e0002 */
[----:B------:R-:W-:Y:S01]  /*a950*/  @!P0 IMAD R0, R32, R8, RZ ;  /* 0x0000000820008224 */ /* 0x000fe200078e02ff */
[----:B----4-:R-:W-:-:S03]  /*a960*/  @!P0 LEA R4, P1, R2, R4, 0x2 ;  /* 0x0000000402048211 */ /* 0x010fc600078210ff */
[----:B------:R-:W-:-:S04]  /*a970*/  @!P0 IMAD R9, R24, R9, R0 ;  /* 0x0000000918098224 */ /* 0x000fc800078e0200 */
[----:B------:R-:W-:-:S05]  /*a980*/  @!P0 IMAD.IADD R0, R3, 0x1, R9 ;  /* 0x0000000103008824 */ /* 0x000fca00078e0209 */
[----:B------:R-:W-:-:S06]  /*a990*/  @!P0 LEA.HI.X R5, R2, R5, R0, 0x2, P1 ;  /* 0x0000000502058211 */ /* 0x000fcc00008f1400 */
[----:B------:R0:W2:Y:S01]  /*a9a0*/  @!P0 LDG.E R5, desc[UR36][R4.64] ;  /* 0x0000002404058981 */ /* 0x0000a2000c1e1900 */
[----:B------:R-:W-:Y:S02]  /*a9b0*/  LOP3.LUT R16, R16, 0xffffffdf, RZ, 0xc0, !PT ;  /* 0xffffffdf10107812 */ /* 0x000fe400078ec0ff */
[----:B------:R-:W-:Y:S01]  /*a9c0*/  CS2R R26, SRZ ;  /* 0x00000000001a7805 */ /* 0x000fe2000001ff00 */
[----:B------:R-:W-:-:S04]  /*a9d0*/  IMAD.MOV R19, RZ, RZ, -R7 ;  /* 0x000000ffff137224 */ /* 0x000fc800078e0a07 */
[----:B------:R-:W-:Y:S01]  /*a9e0*/  IMAD R19, R11, R19, R10 ;  /* 0x000000130b137224 */ /* 0x000fe200078e020a */
[----:B0-----:R-:W-:-:S04]  /*a9f0*/  SHF.L.U32 R4, R30, 0x3, RZ ;  /* 0x000000031e047819 */ /* 0x001fc800000006ff */
[----:B------:R-:W-:-:S04]  /*aa00*/  LOP3.LUT R22, R4, 0x38, RZ, 0xc0, !PT ;  /* 0x0000003804167812 */ /* 0x000fc800078ec0ff */
[C---:B------:R-:W-:Y:S02]  /*aa10*/  LOP3.LUT R0, R22.reuse, 0x40, RZ, 0xfc, !PT ;  /* 0x0000004016007812 */ /* 0x040fe400078efcff */
[----:B------:R-:W-:Y:S02]  /*aa20*/  LOP3.LUT R2, R22, 0x80, RZ, 0xfc, !PT ;  /* 0x0000008016027812 */ /* 0x000fe400078efcff */
[----:B------:R-:W-:Y:S02]  /*aa30*/  ISETP.GE.AND P1, PT, R0, UR4, PT ;  /* 0x0000000400007c0c */ /* 0x000fe4000bf26270 */
[----:B------:R-:W-:Y:S02]  /*aa40*/  ISETP.GE.AND P5, PT, R2, UR4, PT ;  /* 0x0000000402007c0c */ /* 0x000fe4000bfa6270 */
[C---:B------:R-:W-:Y:S02]  /*aa50*/  LOP3.LUT R0, R22.reuse, 0xc0, RZ, 0xfc, !PT ;  /* 0x000000c016007812 */ /* 0x040fe400078efcff */
[----:B------:R-:W-:-:S02]  /*aa60*/  LOP3.LUT R2, R22, 0x180, RZ, 0xfc, !PT ;  /* 0x0000018016027812 */ /* 0x000fc400078efcff */
[----:B------:R-:W-:Y:S02]  /*aa70*/  ISETP.GE.AND P4, PT, R0, UR4, PT ;  /* 0x0000000400007c0c */ /* 0x000fe4000bf86270 */
[C---:B------:R-:W-:Y:S02]  /*aa80*/  LOP3.LUT R0, R22.reuse, 0x100, RZ, 0xfc, !PT ;  /* 0x0000010016007812 */ /* 0x040fe400078efcff */
[----:B------:R-:W-:Y:S02]  /*aa90*/  ISETP.GE.AND P6, PT, R22, UR4, PT ;  /* 0x0000000416007c0c */ /* 0x000fe4000bfc6270 */
[----:B------:R-:W-:Y:S02]  /*aaa0*/  @P1 LOP3.LUT R16, R16, 0x20, RZ, 0xfc, !PT ;  /* 0x0000002010101812 */ /* 0x000fe400078efcff */
[----:B------:R-:W-:Y:S02]  /*aab0*/  ISETP.GE.AND P3, PT, R0, UR4, PT ;  /* 0x0000000400007c0c */ /* 0x000fe4000bf66270 */
[----:B------:R-:W-:-:S02]  /*aac0*/  LOP3.LUT R16, R16, 0xffffffef, RZ, 0xc0, !PT ;  /* 0xffffffef10107812 */ /* 0x000fc400078ec0ff */
[----:B------:R-:W-:Y:S02]  /*aad0*/  LOP3.LUT R0, R22, 0x140, RZ, 0xfc, !PT ;  /* 0x0000014016007812 */ /* 0x000fe400078efcff */
[----:B------:R-:W-:Y:S02]  /*aae0*/  @P5 LOP3.LUT R16, R16, 0x10, RZ, 0xfc, !PT ;  /* 0x0000001010105812 */ /* 0x000fe400078efcff */
[----:B------:R-:W-:Y:S02]  /*aaf0*/  ISETP.GE.AND P2, PT, R0, UR4, PT ;  /* 0x0000000400007c0c */ /* 0x000fe4000bf46270 */
[----:B------:R-:W-:Y:S02]  /*ab00*/  LOP3.LUT R16, R16, 0xfffffff7, RZ, 0xc0, !PT ;  /* 0xfffffff710107812 */ /* 0x000fe400078ec0ff */
[----:B------:R-:W-:Y:S02]  /*ab10*/  SEL R0, RZ, 0xffffffff, P1 ;  /* 0xffffffffff007807 */ /* 0x000fe40000800000 */
[----:B------:R-:W-:-:S03]  /*ab20*/  @P4 LOP3.LUT R16, R16, 0x8, RZ, 0xfc, !PT ;  /* 0x0000000810104812 */ /* 0x000fc600078efcff */
[----:B------:R-:W-:Y:S01]  /*ab30*/  IMAD.SHL.U32 R3, R0, 0x2, RZ ;  /* 0x0000000200037824 */ /* 0x000fe200078e00ff */
[----:B------:R-:W-:Y:S02]  /*ab40*/  LOP3.LUT R16, R16, 0xfffffffb, RZ, 0xc0, !PT ;  /* 0xfffffffb10107812 */ /* 0x000fe400078ec0ff */
[----:B------:R-:W-:Y:S02]  /*ab50*/  SEL R0, RZ, 0x1, P6 ;  /* 0x00000001ff007807 */ /* 0x000fe40003000000 */
[----:B------:R-:W-:Y:S02]  /*ab60*/  @P3 LOP3.LUT R16, R16, 0x4, RZ, 0xfc, !PT ;  /* 0x0000000410103812 */ /* 0x000fe400078efcff */
[----:B------:R-:W-:Y:S02]  /*ab70*/  LOP3.LUT R0, R3, 0x2, R0, 0xe2, !PT ;  /* 0x0000000203007812 */ /* 0x000fe400078ee200 */
[----:B------:R-:W-:Y:S02]  /*ab80*/  LOP3.LUT R16, R16, 0xfffffffd, RZ, 0xc0, !PT ;  /* 0xfffffffd10107812 */ /* 0x000fe400078ec0ff */
[----:B------:R-:W-:-:S02]  /*ab90*/  SEL R3, RZ, 0x4, P5 ;  /* 0x00000004ff037807 */ /* 0x000fc40002800000 */
[----:B------:R-:W-:-:S04]  /*aba0*/  LOP3.LUT R16, R16, 0xffffffbf, RZ, 0xc0, !PT ;  /* 0xffffffbf10107812 */ /* 0x000fc800078ec0ff */
[----:B------:R-:W-:-:S04]  /*abb0*/  @P6 LOP3.LUT R16, R16, 0x40, RZ, 0xfc, !PT ;  /* 0x0000004010106812 */ /* 0x000fc800078efcff */
[----:B------:R-:W-:Y:S02]  /*abc0*/  @P2 LOP3.LUT R16, R16, 0x2, RZ, 0xfc, !PT ;  /* 0x0000000210102812 */ /* 0x000fe400078efcff */
[--C-:B--2---:R-:W-:Y:S01]  /*abd0*/  @!P0 SHF.R.S32.HI R27, RZ, 0x1f, R5.reuse ;  /* 0x0000001fff1b8819 */ /* 0x104fe20000011405 */
[----:B------:R-:W-:Y:S01]  /*abe0*/  @!P0 IMAD.MOV.U32 R26, RZ, RZ, R5 ;  /* 0x000000ffff1a8224 */ /* 0x000fe200078e0005 */
[----:B------:R-:W-:Y:S02]  /*abf0*/  ISETP.GE.AND P0, PT, R2, UR4, PT ;  /* 0x0000000402007c0c */ /* 0x000fe4000bf06270 */
[----:B------:R-:W-:Y:S02]  /*ac00*/  LOP3.LUT R2, R22, 0x1c0, RZ, 0xfc, !PT ;  /* 0x000001c016027812 */ /* 0x000fe400078efcff */
[----:B------:R-:W-:Y:S02]  /*ac10*/  SEL R34, RZ, 0x40, P0 ;  /* 0x00000040ff227807 */ /* 0x000fe40000000000 */
[----:B------:R-:W-:Y:S01]  /*ac20*/  ISETP.GE.AND P0, PT, R2, UR4, PT ;  /* 0x0000000402007c0c */ /* 0x000fe2000bf06270 */
[----:B------:R-:W-:Y:S01]  /*ac30*/  UMOV UR4, 0xffffffff ;  /* 0xffffffff00047882 */ /* 0x000fe20000000000 */
[----:B------:R-:W-:-:S02]  /*ac40*/  SEL R2, RZ, 0x8, P4 ;  /* 0x00000008ff027807 */ /* 0x000fc40002000000 */
[----:B------:R-:W-:Y:S02]  /*ac50*/  SEL R17, RZ, 0x80, P0 ;  /* 0x00000080ff117807 */ /* 0x000fe40000000000 */
[----:B------:R-:W-:Y:S02]  /*ac60*/  LOP3.LUT R0, R2, R0, R3, 0xfe, !PT ;  /* 0x0000000002007212 */ /* 0x000fe400078efe03 */
[----:B------:R-:W-:Y:S02]  /*ac70*/  SEL R3, RZ, 0x10, P3 ;  /* 0x00000010ff037807 */ /* 0x000fe40001800000 */
[----:B------:R-:W-:-:S04]  /*ac80*/  SEL R2, RZ, 0x20, P2 ;  /* 0x00000020ff027807 */ /* 0x000fc80001000000 */
[----:B------:R-:W-:Y:S01]  /*ac90*/  LOP3.LUT R3, R2, R0, R3, 0xfe, !PT ;  /* 0x0000000002037212 */ /* 0x000fe200078efe03 */
[----:B------:R-:W-:Y:S06]  /*aca0*/  BRA.DIV UR4, `(.L_x_58) ;  /* 0x0000002a04b07947 */ /* 0x000fec000b800000 */
.L_x_100:
[----:B------:R-:W-:Y:S01]  /*acb0*/  ULOP3.LUT UR4, UR39, 0x2, URZ, 0xfc, !UPT ;  /* 0x0000000227047892 */ /* 0x000fe2000f8efc3f */
[----:B------:R-:W-:Y:S02]  /*acc0*/  ISETP.GT.U32.AND P1, PT, R31, 0x3f, PT ;  /* 0x0000003f1f00780c */ /* 0x000fe40003f24070 */
[----:B------:R-:W-:Y:S02]  /*acd0*/  LOP3.LUT R16, R16, 0xffffff7f, RZ, 0xc0, !PT ;  /* 0xffffff7f10107812 */ /* 0x000fe400078ec0ff */
[----:B------:R-:W-:Y:S01]  /*ace0*/  LOP3.LUT R34, R3, R34, RZ, 0xfc, !PT ;  /* 0x0000002203227212 */ /* 0x000fe200078efcff */
[----:B------:R-:W-:Y:S01]  /*acf0*/  IMAD.U32 R33, RZ, RZ, UR4 ;  /* 0x00000004ff217e24 */ /* 0x000fe2000f8e00ff */
[----:B------:R-:W-:Y:S02]  /*ad00*/  MOV R23, UR40 ;  /* 0x0000002800177c02 */ /* 0x000fe40008000f00 */
[----:B------:R-:W-:Y:S02]  /*ad10*/  LOP3.LUT R17, R34, R17, RZ, 0xfc, !PT ;  /* 0x0000001122117212 */ /* 0x000fe400078efcff */
[----:B------:R-:W-:-:S02]  /*ad20*/  ISETP.NE.AND P0, PT, R33, 0x3, PT ;  /* 0x000000032100780c */ /* 0x000fc40003f05270 */
[----:B------:R-:W-:-:S11]  /*ad30*/  SHF.R.S32.HI R23, RZ, 0x1f, R23 ;  /* 0x0000001fff177819 */ /* 0x000fd60000011417 */
[----:B------:R-:W-:-:S04]  /*ad40*/  @P0 LOP3.LUT R16, R16, 0x80, RZ, 0xfc, !PT ;  /* 0x0000008010100812 */ /* 0x000fc800078efcff */
[----:B------:R-:W-:-:S04]  /*ad50*/  LOP3.LUT R16, R16, 0xfffff7ff, RZ, 0xc0, !PT ;  /* 0xfffff7ff10107812 */ /* 0x000fc800078ec0ff */
[----:B------:R-:W-:Y:S01]  /*ad60*/  @P1 LOP3.LUT R16, R16, 0x800, RZ, 0xfc, !PT ;  /* 0x0000080010101812 */ /* 0x000fe200078efcff */
[----:B------:R-:W-:Y:S06]  /*ad70*/  @!P0 BRA `(.L_x_59) ;  /* 0x0000000000048947 */ /* 0x000fec0003800000 */
[----:B------:R-:W-:Y:S01]  /*ad80*/  BPT.TRAP 0x1 ;  /* 0x000000040000795c */ /* 0x000fe20000300000 */
.L_x_59:
[----:B------:R-:W-:-:S05]  /*ad90*/  IMAD.MOV.U32 R0, RZ, RZ, 0x1 ;  /* 0x00000001ff007424 */ /* 0x000fca00078e00ff */
[----:B------:R-:W-:-:S04]  /*ada0*/  SHF.L.U32 R0, R0, 0x1f, RZ ;  /* 0x0000001f00007819 */ /* 0x000fc800000006ff */
[----:B------:R-:W0:Y:S02]  /*adb0*/  SYNCS.PHASECHK.TRANS64.TRYWAIT P0, [UR43+0x28c40], R0 ;  /* 0x028c4000ff0075a7 */ /* 0x000e24000800016b */
[----:B0-----:R-:W-:Y:S05]  /*adc0*/  @!P0 BRA `(.L_x_60) ;  /* 0x0000002800888947 */ /* 0x001fea0003800000 */
.L_x_101:
[----:B------:R-:W-:Y:S01]  /*add0*/  SHF.R.S32.HI R29, RZ, 0x1f, R19 ;  /* 0x0000001fff1d7819 */ /* 0x000fe20000011413 */
[----:B------:R-:W-:Y:S01]  /*ade0*/  ULDC.64 UR4, c[0x0][0x300] ;  /* 0x0000c00000047ab9 */ /* 0x000fe20000000a00 */
[----:B------:R-:W-:Y:S01]  /*adf0*/  R2UR UR6, R23 ;  /* 0x00000000170672ca */ /* 0x000fe200000e0000 */
[----:B0-----:R-:W-:Y:S01]  /*ae00*/  IMAD.WIDE.U32 R2, R19, UR4, RZ ;  /* 0x0000000413027c25 */ /* 0x001fe2000f8e00ff */
[----:B------:R-:W-:Y:S02]  /*ae10*/  IADD3 R18, -R36, UR41, -R18 ;  /* 0x0000002924127c10 */ /* 0x000fe4000fffe912 */
[----:B------:R-:W-:Y:S01]  /*ae20*/  LOP3.LUT R16, R16, 0xfffffffe, RZ, 0xc0, !PT ;  /* 0xfffffffe10107812 */ /* 0x000fe200078ec0ff */
[----:B------:R-:W-:-:S04]  /*ae30*/  IMAD R0, R29, UR4, RZ ;  /* 0x000000041d007c24 */ /* 0x000fc8000f8e02ff */
[----:B------:R-:W-:Y:S01]  /*ae40*/  IMAD R5, R19, UR5, R0 ;  /* 0x0000000513057c24 */ /* 0x000fe2000f8e0200 */
[----:B------:R-:W-:-:S04]  /*ae50*/  ULDC.64 UR4, c[0x0][0x310] ;  /* 0x0000c40000047ab9 */ /* 0x000fc80000000a00 */
[----:B------:R-:W-:Y:S01]  /*ae60*/  IADD3 R3, R3, R5, RZ ;  /* 0x0000000503037210 */ /* 0x000fe20007ffe0ff */
[----:B------:R-:W-:-:S04]  /*ae70*/  IMAD R5, R27, UR4, RZ ;  /* 0x000000041b057c24 */ /* 0x000fc8000f8e02ff */
[C---:B------:R-:W-:Y:S02]  /*ae80*/  IMAD R5, R26.reuse, UR5, R5 ;  /* 0x000000051a057c24 */ /* 0x040fe4000f8e0205 */
[----:B------:R-:W-:Y:S01]  /*ae90*/  IMAD.WIDE.U32 R2, R26, UR4, R2 ;  /* 0x000000041a027c25 */ /* 0x000fe2000f8e0002 */
[----:B------:R-:W-:-:S03]  /*aea0*/  ULDC.64 UR4, c[0x0][0x308] ;  /* 0x0000c20000047ab9 */ /* 0x000fc60000000a00 */
[----:B------:R-:W-:Y:S02]  /*aeb0*/  IMAD.IADD R3, R3, 0x1, R5 ;  /* 0x0000000103037824 */ /* 0x000fe400078e0205 */
[----:B------:R-:W-:Y:S01]  /*aec0*/  IMAD.U32 R5, RZ, RZ, UR4 ;  /* 0x00000004ff057e24 */ /* 0x000fe2000f8e00ff */
[----:B------:R-:W-:-:S03]  /*aed0*/  UIMAD UR4, UR6, UR4, URZ ;  /* 0x00000004060472a4 */ /* 0x000fc6000f8e023f */
[----:B------:R-:W-:Y:S01]  /*aee0*/  IMAD.WIDE.U32 R2, R5, UR40, R2 ;  /* 0x0000002805027c25 */ /* 0x000fe2000f8e0002 */
[----:B------:R-:W-:Y:S01]  /*aef0*/  UIMAD UR4, UR40, UR5, UR4 ;  /* 0x00000005280472a4 */ /* 0x000fe2000f8e0204 */
[----:B------:R-:W-:Y:S02]  /*af00*/  ULDC.64 UR6, c[0x0][0x2e8] ;  /* 0x0000ba0000067ab9 */ /* 0x000fe40000000a00 */
[----:B------:R-:W-:Y:S01]  /*af10*/  UMOV UR5, 0xffffffff ;  /* 0xffffffff00057882 */ /* 0x000fe20000000000 */
[----:B------:R-:W-:Y:S02]  /*af20*/  LEA R0, P0, R2, UR6, 0x1 ;  /* 0x0000000602007c11 */ /* 0x000fe4000f8008ff */
[----:B------:R-:W-:Y:S01]  /*af30*/  IADD3 R5, R3, UR4, RZ ;  /* 0x0000000403057c10 */ /* 0x000fe2000fffe0ff */
[----:B------:R-:W-:Y:S01]  /*af40*/  ULDC UR4, c[0x0][0x2f4] ;  /* 0x0000bd0000047ab9 */ /* 0x000fe20000000800 */
[----:B------:R-:W-:Y:S02]  /*af50*/  LOP3.LUT R3, R4, 0x1c0, RZ, 0xc0, !PT ;  /* 0x000001c004037812 */ /* 0x000fe400078ec0ff */
[----:B------:R-:W-:-:S02]  /*af60*/  ISETP.GE.AND P2, PT, R22, UR4, PT ;  /* 0x0000000416007c0c */ /* 0x000fc4000bf46270 */
[----:B------:R-:W-:Y:S02]  /*af70*/  LOP3.LUT R3, R3, 0x38, R4, 0xf8, !PT ;  /* 0x0000003803037812 */ /* 0x000fe400078ef804 */
[----:B------:R-:W-:Y:S02]  /*af80*/  LEA.HI.X R5, R2, UR7, R5, 0x1, P0 ;  /* 0x0000000702057c11 */ /* 0x000fe400080f0c05 */
[----:B------:R-:W-:Y:S01]  /*af90*/  LOP3.LUT R3, R3, 0x38, R30, 0x78, !PT ;  /* 0x0000003803037812 */ /* 0x000fe200078e781e */
[----:B------:R-:W-:Y:S01]  /*afa0*/  IMAD.SHL.U32 R30, R6, 0x8, RZ ;  /* 0x00000008061e7824 */ /* 0x000fe200078e00ff */
[----:B------:R-:W-:-:S04]  /*afb0*/  ISETP.GE.AND P0, PT, R18, 0x1, PT ;  /* 0x000000011200780c */ /* 0x000fc80003f06270 */
[----:B------:R-:W-:Y:S02]  /*afc0*/  LOP3.LUT R30, R3, 0x200, R30, 0xf8, !PT ;  /* 0x00000200031e7812 */ /* 0x000fe400078ef81e */
[----:B------:R-:W-:Y:S01]  /*afd0*/  @P2 LOP3.LUT R16, R16, 0x1, RZ, 0xfc, !PT ;  /* 0x0000000110102812 */ /* 0x000fe200078efcff */
[----:B------:R-:W-:Y:S06]  /*afe0*/  BRA.DIV UR5, `(.L_x_61) ;  /* 0x0000002a05187947 */ /* 0x000fec000b800000 */
[----:B------:R-:W0:Y:S01]  /*aff0*/  SHFL.IDX PT, R14, R0, RZ, 0x181f ;  /* 0x00181fff000e7589 */ /* 0x000e2200000e0000 */
[----:B------:R-:W-:-:S03]  /*b000*/  @P0 LEA R7, R30, UR43, 0x1 ;  /* 0x0000002b1e070c11 */ /* 0x000fc6000f8e08ff */
[----:B------:R-:W1:Y:S04]  /*b010*/  SHFL.IDX PT, R2, R5, RZ, 0x181f ;  /* 0x00181fff05027589 */ /* 0x000e6800000e0000 */
[----:B------:R-:W-:Y:S01]  /*b020*/  SHFL.IDX PT, R4, R5, 0x1, 0x181f ;  /* 0x00381f0005047f89 */ /* 0x000fe200000e0000 */
[----:B0-----:R-:W-:-:S05]  /*b030*/  @P0 LEA R14, P1, R22, R14, 0x1 ;  /* 0x0000000e160e0211 */ /* 0x001fca00078208ff */
[----:B-1----:R-:W-:Y:S01]  /*b040*/  @P0 IMAD.X R3, RZ, RZ, R2, P1 ;  /* 0x000000ffff030224 */ /* 0x002fe200008e0602 */
[----:B------:R-:W-:Y:S02]  /*b050*/  @P0 MOV R2, R14 ;  /* 0x0000000e00020202 */ /* 0x000fe40000000f00 */
[----:B------:R-:W0:Y:S04]  /*b060*/  SHFL.IDX PT, R14, R0, 0x1, 0x181f ;  /* 0x00381f00000e7f89 */ /* 0x000e2800000e0000 */
[----:B------:R0:W-:Y:S01]  /*b070*/  @P0 LDGSTS.E.BYPASS.LTC128B.128 [R7+0x22400], desc[UR36][R2.64], !P2 ;  /* 0x2240000002070fae */ /* 0x0001e2000d101d64 */
[----:B------:R-:W-:-:S13]  /*b080*/  ISETP.GE.AND P0, PT, R18, 0x11, PT ;  /* 0x000000111200780c */ /* 0x000fda0003f06270 */
[----:B------:R-:W-:Y:S02]  /*b090*/  @P0 LEA R9, R30, UR43, 0x1 ;  /* 0x0000002b1e090c11 */ /* 0x000fe4000f8e08ff */
[----:B0-----:R-:W-:Y:S02]  /*b0a0*/  @P0 LEA R2, P1, R22, R14, 0x1 ;  /* 0x0000000e16020211 */ /* 0x001fe400078208ff */
[----:B------:R-:W0:Y:S03]  /*b0b0*/  SHFL.IDX PT, R14, R0, 0x2, 0x181f ;  /* 0x00581f00000e7f89 */ /* 0x000e2600000e0000 */
[----:B------:R-:W-:Y:S02]  /*b0c0*/  @P0 IMAD.X R3, RZ, RZ, R4, P1 ;  /* 0x000000ffff030224 */ /* 0x000fe400008e0604 */
[----:B------:R-:W1:Y:S04]  /*b0d0*/  SHFL.IDX PT, R4, R5, 0x2, 0x181f ;  /* 0x00581f0005047f89 */ /* 0x000e6800000e0000 */
[----:B------:R0:W-:Y:S01]  /*b0e0*/  @P0 LDGSTS.E.BYPASS.LTC128B.128 [R9+0x22c00], desc[UR36][R2.64], !P2 ;  /* 0x22c0000002090fae */ /* 0x0001e2000d101d64 */
[----:B------:R-:W-:-:S13]  /*b0f0*/  ISETP.GE.AND P0, PT, R18, 0x21, PT ;  /* 0x000000211200780c */ /* 0x000fda0003f06270 */
[----:B------:R-:W-:Y:S02]  /*b100*/  @P0 LEA R7, R30, UR43, 0x1 ;  /* 0x0000002b1e070c11 */ /* 0x000fe4000f8e08ff */
[----:B0-----:R-:W-:Y:S02]  /*b110*/  @P0 LEA R2, P1, R22, R14, 0x1 ;  /* 0x0000000e16020211 */ /* 0x001fe400078208ff */
[----:B------:R0:W2:Y:S03]  /*b120*/  SHFL.IDX PT, R14, R0, 0x3, 0x181f ;  /* 0x00781f00000e7f89 */ /* 0x0000a600000e0000 */
[----:B-1----:R-:W-:Y:S02]  /*b130*/  @P0 IMAD.X R3, RZ, RZ, R4, P1 ;  /* 0x000000ffff030224 */ /* 0x002fe400008e0604 */
[----:B------:R0:W1:Y:S04]  /*b140*/  SHFL.IDX PT, R4, R5, 0x3, 0x181f ;  /* 0x00781f0005047f89 */ /* 0x00006800000e0000 */
[----:B------:R0:W-:Y:S02]  /*b150*/  @P0 LDGSTS.E.BYPASS.LTC128B.128 [R7+0x23400], desc[UR36][R2.64], !P2 ;  /* 0x2340000002070fae */ /* 0x0001e4000d101d64 */
.L_x_111:
[----:B------:R-:W-:-:S13]  /*b160*/  ISETP.GE.AND P0, PT, R18, 0x31, PT ;  /* 0x000000311200780c */ /* 0x000fda0003f06270 */
[----:B0-2---:R-:W-:Y:S02]  /*b170*/  @P0 LEA R2, P1, R22, R14, 0x1 ;  /* 0x0000000e16020211 */ /* 0x005fe400078208ff */
[----:B------:R-:W-:Y:S02]  /*b180*/  @P0 LEA R5, R30, UR43, 0x1 ;  /* 0x0000002b1e050c11 */ /* 0x000fe4000f8e08ff */
[----:B-1----:R-:W-:-:S05]  /*b190*/  @P0 IADD3.X R3, RZ, R4, RZ, P1, !PT ;  /* 0x00000004ff030210 */ /* 0x002fca0000ffe4ff */
[----:B------:R-:W-:Y:S01]  /*b1a0*/  @!PT LDS RZ, [RZ] ;  /* 0x00000000fffff984 */ /* 0x000fe20000000800 */
[----:B------:R-:W-:Y:S01]  /*b1b0*/  @!PT LDS RZ, [RZ] ;  /* 0x00000000fffff984 */ /* 0x000fe20000000800 */
[----:B------:R-:W-:Y:S01]  /*b1c0*/  @!PT LDS RZ, [RZ] ;  /* 0x00000000fffff984 */ /* 0x000fe20000000800 */
[----:B------:R0:W-:Y:S01]  /*b1d0*/  @P0 LDGSTS.E.BYPASS.LTC128B.128 [R5+0x23c00], desc[UR36][R2.64], !P2 ;  /* 0x23c0000002050fae */ /* 0x0001e2000d101d64 */
[----:B------:R-:W-:Y:S01]  /*b1e0*/  NOP ;  /* 0x0000000000007918 */ /* 0x000fe20000000000 */
[----:B------:R-:W-:Y:S02]  /*b1f0*/  SYNCS.ARRIVE.TRANS64.RED.A0T1 RZ, [UR43+0x28c30], RZ ;  /* 0x028c30ffffff79a7 */ /* 0x000fe4000820042b */
[----:B------:R-:W-:Y:S01]  /*b200*/  ARRIVES.LDGSTSBAR.64.TRANSCNT [UR43+0x28c30] ;  /* 0x028c3000ff0079b0 */ /* 0x000fe20008000aab */
[----:B------:R-:W-:Y:S01]  /*b210*/  NOP ;  /* 0x0000000000007918 */ /* 0x000fe20000000000 */
[----:B------:R-:W-:-:S13]  /*b220*/  ISETP.NE.AND P2, PT, R33, 0x3, PT ;  /* 0x000000032100780c */ /* 0x000fda0003f45270 */
[----:B0-----:R-:W-:Y:S05]  /*b230*/  @!P2 BRA `(.L_x_62) ;  /* 0x000000000004a947 */ /* 0x001fea0003800000 */
[----:B------:R-:W-:Y:S01]  /*b240*/  BPT.TRAP 0x1 ;  /* 0x000000040000795c */ /* 0x000fe20000300000 */
.L_x_62:
[----:B------:R-:W-:Y:S01]  /*b250*/  SYNCS.ARRIVE.TRANS64.A1T0 RZ, [UR43+0x28c30], RZ ;  /* 0x028c30ffffff79a7 */ /* 0x000fe2000810002b */
[----:B------:R-:W-:Y:S05]  /*b260*/  WARPSYNC.ALL ;  /* 0x0000000000007948 */ /* 0x000fea0003800000 */
[----:B------:R-:W-:-:S04]  /*b270*/  UIADD3 UR4, UR43, 0x20400, URZ ;  /* 0x000204002b047890 */ /* 0x000fc8000fffe03f */
[----:B------:R-:W-:Y:S01]  /*b280*/  ULOP3.LUT UP0, URZ, UR4, 0x3ff, URZ, 0xc0, !UPT ;  /* 0x000003ff043f7892 */ /* 0x000fe2000f80c03f */
[----:B------:R-:W-:Y:S05]  /*b290*/  BAR.SYNC.DEFER_BLOCKING 0x8, 0x100 ;  /* 0x0204000000007b1d */ /* 0x000fea0000010000 */
[----:B------:R-:W-:-:S13]  /*b2a0*/  PLOP3.LUT P0, PT, PT, PT, UP0, 0x80, 0x0 ;  /* 0x000000000000781c */ /* 0x000fda0003f0f008 */
[----:B------:R-:W-:Y:S05]  /*b2b0*/  @!P0 BRA `(.L_x_63) ;  /* 0x0000000000408947 */ /* 0x000fea0003800000 */
[----:B------:R-:W-:Y:S01]  /*b2c0*/  MOV R2, 0x0 ;  /* 0x0000000000027802 */ /* 0x000fe20000000f00 */
[----:B------:R-:W-:Y:S01]  /*b2d0*/  ULDC.64 UR4, c[0x4][0x90] ;  /* 0x0100240000047ab9 */ /* 0x000fe20000000a00 */
[----:B------:R-:W-:Y:S01]  /*b2e0*/  ULDC.64 UR6, c[0x4][0x98] ;  /* 0x0100260000067ab9 */ /* 0x000fe20000000a00 */
[----:B------:R-:W-:Y:S01]  /*b2f0*/  ULDC.64 UR8, c[0x4][0x20] ;  /* 0x0100080000087ab9 */ /* 0x000fe20000000a00 */
[----:B------:R-:W-:Y:S01]  /*b300*/  IMAD.U32 R4, RZ, RZ, UR4 ;  /* 0x00000004ff047e24 */ /* 0x000fe2000f8e00ff */
[----:B------:R-:W-:Y:S01]  /*b310*/  MOV R6, UR6 ;  /* 0x0000000600067c02 */ /* 0x000fe20008000f00 */
[----:B------:R-:W0:Y:S01]  /*b320*/  LDC.64 R2, c[0x4][R2] ;  /* 0x0100000002027b82 */ /* 0x000e220000000a00 */
[----:B------:R-:W-:Y:S01]  /*b330*/  IMAD.U32 R5, RZ, RZ, UR5 ;  /* 0x00000005ff057e24 */ /* 0x000fe2000f8e00ff */
[----:B------:R-:W-:Y:S01]  /*b340*/  MOV R11, UR9 ;  /* 0x00000009000b7c02 */ /* 0x000fe20008000f00 */
[----:B------:R-:W-:Y:S01]  /*b350*/  IMAD.U32 R7, RZ, RZ, UR7 ;  /* 0x00000007ff077e24 */ /* 0x000fe2000f8e00ff */
[----:B------:R-:W-:Y:S01]  /*b360*/  MOV R13, RZ ;  /* 0x000000ff000d7202 */ /* 0x000fe20000000f00 */
[----:B------:R-:W-:-:S02]  /*b370*/  IMAD.U32 R10, RZ, RZ, UR8 ;  /* 0x00000008ff0a7e24 */ /* 0x000fc4000f8e00ff */
[----:B------:R-:W-:Y:S02]  /*b380*/  IMAD.MOV.U32 R8, RZ, RZ, 0x70 ;  /* 0x00000070ff087424 */ /* 0x000fe400078e00ff */
[----:B------:R-:W-:-:S07]  /*b390*/  IMAD.MOV.U32 R12, RZ, RZ, 0x1 ;  /* 0x00000001ff0c7424 */ /* 0x000fce00078e00ff */
[----:B------:R-:W-:-:S07]  /*b3a0*/  LEPC R20, `(.L_x_63) ;  /* 0x000000001014794e */ /* 0x000fce0000000000 */
[----:B0-----:R-:W-:Y:S05]  /*b3b0*/  CALL.ABS.NOINC R2 ;  /* 0x0000000002007343 */ /* 0x001fea0003c00000 */
.L_x_63:
[----:B------:R-:W0:Y:S01]  /*b3c0*/  LDC R0, c[0x0][0x448] ;  /* 0x00011200ff007b82 */ /* 0x000e220000000800 */
[----:B------:R-:W1:Y:S01]  /*b3d0*/  S2R R20, SR_CTAID.Z ;  /* 0x0000000000147919 */ /* 0x000e620000002700 */
[----:B------:R-:W-:Y:S01]  /*b3e0*/  R2UR UR6, R23 ;  /* 0x00000000170672ca */ /* 0x000fe200000e0000 */
[----:B------:R-:W-:Y:S01]  /*b3f0*/  ULDC.64 UR8, c[0x0][0x2d8] ;  /* 0x0000b60000087ab9 */ /* 0x000fe20000000a00 */
[----:B------:R-:W-:Y:S01]  /*b400*/  IMAD R9, R35, 0x40, R31 ;  /* 0x0000004023097824 */ /* 0x000fe200078e021f */
[----:B------:R-:W-:-:S03]  /*b410*/  UIMAD.WIDE.U32 UR4, UR40, UR8, URZ ;  /* 0x00000008280472a5 */ /* 0x000fc6000f8e003f */
[----:B------:R-:W-:-:S03]  /*b420*/  IMAD.MOV.U32 R7, RZ, RZ, R9 ;  /* 0x000000ffff077224 */ /* 0x000fc600078e0009 */
[----:B------:R-:W-:Y:S02]  /*b430*/  IMAD.U32 R4, RZ, RZ, UR4 ;  /* 0x00000004ff047e24 */ /* 0x000fe4000f8e00ff */
[----:B------:R-:W-:Y:S02]  /*b440*/  IMAD.U32 R5, RZ, RZ, UR5 ;  /* 0x00000005ff057e24 */ /* 0x000fe4000f8e00ff */
[----:B------:R-:W-:-:S04]  /*b450*/  UIMAD UR6, UR6, UR8, URZ ;  /* 0x00000008060672a4 */ /* 0x000fc8000f8e023f */
[----:B------:R-:W-:-:S03]  /*b460*/  UIMAD UR6, UR40, UR9, UR6 ;  /* 0x00000009280672a4 */ /* 0x000fc6000f8e0206 */
[----:B------:R-:W-:Y:S01]  /*b470*/  ULDC.64 UR8, c[0x0][0x2e0] ;  /* 0x0000b80000087ab9 */ /* 0x000fe20000000a00 */
[----:B------:R-:W-:Y:S01]  /*b480*/  UIADD3 UR6, UR5, UR6, URZ ;  /* 0x0000000605067290 */ /* 0x000fe2000fffe03f */
[----:B0-----:R-:W-:Y:S02]  /*b490*/  ISETP.NE.AND P0, PT, R0, 0x1, PT ;  /* 0x000000010000780c */ /* 0x001fe40003f05270 */
[----:B------:R-:W-:Y:S01]  /*b4a0*/  ULDC.64 UR4, c[0x0][0x2d0] ;  /* 0x0000b40000047ab9 */ /* 0x000fe20000000a00 */
[----:B-1----:R-:W-:-:S10]  /*b4b0*/  SHF.R.S32.HI R6, RZ, 0x1f, R20 ;  /* 0x0000001fff067819 */ /* 0x002fd40000011414 */
[----:B------:R-:W0:Y:S01]  /*b4c0*/  @P0 LDC R2, c[0x0][0x44c] ;  /* 0x00011300ff020b82 */ /* 0x000e220000000800 */
[----:B------:R-:W-:-:S04]  /*b4d0*/  IMAD R6, R6, UR8, RZ ;  /* 0x0000000806067c24 */ /* 0x000fc8000f8e02ff */
[----:B------:R-:W-:-:S03]  /*b4e0*/  IMAD R5, R20, UR9, R6 ;  /* 0x0000000914057c24 */ /* 0x000fc6000f8e0206 */
[----:B------:R-:W1:Y:S01]  /*b4f0*/  @P0 LDC R3, c[0x0][0x450] ;  /* 0x00011400ff030b82 */ /* 0x000e620000000800 */
[----:B0-----:R-:W-:-:S05]  /*b500*/  @P0 IMAD.HI.U32 R2, R9, R2, RZ ;  /* 0x0000000209020227 */ /* 0x001fca00078e00ff */
[----:B-1----:R-:W-:Y:S02]  /*b510*/  @P0 SHF.R.U32.HI R7, RZ, R3, R2 ;  /* 0x00000003ff070219 */ /* 0x002fe40000011602 */
[----:B------:R-:W-:Y:S02]  /*b520*/  MOV R3, UR6 ;  /* 0x0000000600037c02 */ /* 0x000fe40008000f00 */
[----:B------:R-:W-:Y:S02]  /*b530*/  MOV R2, R4 ;  /* 0x0000000400027202 */ /* 0x000fe40000000f00 */
[----:B------:R-:W-:-:S03]  /*b540*/  SHF.R.S32.HI R4, RZ, 0x1f, R7 ;  /* 0x0000001fff047819 */ /* 0x000fc60000011407 */
[----:B------:R-:W-:-:S04]  /*b550*/  IMAD.WIDE.U32 R2, R20, UR8, R2 ;  /* 0x0000000814027c25 */ /* 0x000fc8000f8e0002 */
[----:B------:R-:W-:Y:S02]  /*b560*/  IMAD.IADD R3, R3, 0x1, R5 ;  /* 0x0000000103037824 */ /* 0x000fe400078e0205 */
[----:B------:R-:W-:Y:S02]  /*b570*/  IMAD.MOV R5, RZ, RZ, -R7 ;  /* 0x000000ffff057224 */ /* 0x000fe400078e0a07 */
[----:B------:R-:W-:Y:S02]  /*b580*/  IMAD R4, R4, UR4, RZ ;  /* 0x0000000404047c24 */ /* 0x000fe4000f8e02ff */
[----:B------:R-:W-:Y:S02]  /*b590*/  IMAD R5, R0, R5, R9 ;  /* 0x0000000500057224 */ /* 0x000fe400078e0209 */
[C---:B------:R-:W-:Y:S02]  /*b5a0*/  IMAD R9, R7.reuse, UR5, R4 ;  /* 0x0000000507097c24 */ /* 0x040fe4000f8e0204 */
[----:B------:R-:W-:Y:S01]  /*b5b0*/  IMAD.WIDE.U32 R2, R7, UR4, R2 ;  /* 0x0000000407027c25 */ /* 0x000fe2000f8e0002 */
[----:B------:R-:W-:Y:S01]  /*b5c0*/  SHF.R.S32.HI R4, RZ, 0x1f, R5 ;  /* 0x0000001fff047819 */ /* 0x000fe20000011405 */
[----:B------:R-:W-:-:S03]  /*b5d0*/  ULDC.64 UR4, c[0x0][0x2c8] ;  /* 0x0000b20000047ab9 */ /* 0x000fc60000000a00 */
[----:B------:R-:W-:Y:S01]  /*b5e0*/  IADD3 R3, R3, R9, RZ ;  /* 0x0000000903037210 */ /* 0x000fe20007ffe0ff */
[----:B------:R-:W-:-:S04]  /*b5f0*/  IMAD R4, R4, UR4, RZ ;  /* 0x0000000404047c24 */ /* 0x000fc8000f8e02ff */
[C---:B------:R-:W-:Y:S02]  /*b600*/  IMAD R7, R5.reuse, UR5, R4 ;  /* 0x0000000505077c24 */ /* 0x040fe4000f8e0204 */
[----:B------:R-:W-:Y:S01]  /*b610*/  IMAD.WIDE.U32 R2, R5, UR4, R2 ;  /* 0x0000000405027c25 */ /* 0x000fe2000f8e0002 */
[----:B------:R-:W-:-:S03]  /*b620*/  ULDC.64 UR4, c[0x0][0x280] ;  /* 0x0000a00000047ab9 */ /* 0x000fc60000000a00 */
[----:B------:R-:W-:Y:S01]  /*b630*/  IMAD.IADD R5, R3, 0x1, R7 ;  /* 0x0000000103057824 */ /* 0x000fe200078e0207 */
[----:B------:R-:W-:Y:S01]  /*b640*/  LEA R4, P0, R2, UR4, 0x1 ;  /* 0x0000000402047c11 */ /* 0x000fe2000f8008ff */
[----:B------:R-:W-:Y:S02]  /*b650*/  ULDC UR4, c[0x0][0x2b8] ;  /* 0x0000ae0000047ab9 */ /* 0x000fe40000000800 */
[----:B------:R-:W-:Y:S02]  /*b660*/  ISETP.GE.AND P1, PT, R22, UR4, PT ;  /* 0x0000000416007c0c */ /* 0x000fe4000bf26270 */
[----:B------:R-:W-:Y:S01]  /*b670*/  LEA.HI.X R5, R2, UR5, R5, 0x1, P0 ;  /* 0x0000000502057c11 */ /* 0x000fe200080f0c05 */
[----:B------:R-:W-:-:S03]  /*b680*/  UMOV UR5, 0xffffffff ;  /* 0xffffffff00057882 */ /* 0x000fc60000000000 */
[----:B------:R-:W-:Y:S07]  /*b690*/  BRA.DIV UR5, `(.L_x_64) ;  /* 0x00000026058c7947 */ /* 0x000fee000b800000 */
[----:B------:R-:W0:Y:S01]  /*b6a0*/  SHFL.IDX PT, R14, R4, RZ, 0x181f ;  /* 0x00181fff040e7589 */ /* 0x000e2200000e0000 */
[----:B------:R-:W-:Y:S01]  /*b6b0*/  ULDC UR4, c[0x0][0x288] ;  /* 0x0000a20000047ab9 */ /* 0x000fe20000000800 */
[----:B------:R-:W-:Y:S02]  /*b6c0*/  IMAD R35, R35, 0x40, R36 ;  /* 0x0000004023237824 */ /* 0x000fe400078e0224 */
[----:B------:R-:W1:Y:S01]  /*b6d0*/  SHFL.IDX PT, R2, R5, RZ, 0x181f ;  /* 0x00181fff05027589 */ /* 0x000e6200000e0000 */
[----:B------:R-:W-:Y:S02]  /*b6e0*/  IMAD R0, R0, UR4, RZ ;  /* 0x0000000400007c24 */ /* 0x000fe4000f8e02ff */
[C---:B------:R-:W-:Y:S01]  /*b6f0*/  VIADD R9, R35.reuse, 0x10 ;  /* 0x0000001023097836 */ /* 0x040fe20000000000 */
[----:B------:R-:W-:Y:S02]  /*b700*/  SHFL.IDX PT, R6, R5, 0x1, 0x181f ;  /* 0x00381f0005067f89 */ /* 0x000fe400000e0000 */
[----:B------:R-:W-:-:S13]  /*b710*/  ISETP.GE.AND P0, PT, R35, R0, PT ;  /* 0x000000002300720c */ /* 0x000fda0003f06270 */
[----:B------:R-:W-:Y:S02]  /*b720*/  @!P0 LEA R7, R30, UR43, 0x1 ;  /* 0x0000002b1e078c11 */ /* 0x000fe4000f8e08ff */
[----:B0-----:R-:W-:-:S04]  /*b730*/  @!P0 LEA R14, P2, R22, R14, 0x1 ;  /* 0x0000000e160e8211 */ /* 0x001fc800078408ff */
[----:B-1----:R-:W-:Y:S01]  /*b740*/  @!P0 IADD3.X R3, RZ, R2, RZ, P2, !PT ;  /* 0x00000002ff038210 */ /* 0x002fe200017fe4ff */
[----:B------:R-:W-:Y:S02]  /*b750*/  @!P0 IMAD.MOV.U32 R2, RZ, RZ, R14 ;  /* 0x000000ffff028224 */ /* 0x000fe400078e000e */
[----:B------:R-:W0:Y:S04]  /*b760*/  SHFL.IDX PT, R14, R4, 0x1, 0x181f ;  /* 0x00381f00040e7f89 */ /* 0x000e2800000e0000 */
[----:B------:R1:W-:Y:S01]  /*b770*/  @!P0 LDGSTS.E.BYPASS.LTC128B.128 [R7+0x20400], desc[UR36][R2.64], !P1 ;  /* 0x2040000002078fae */ /* 0x0003e2000c901d64 */
[----:B------:R-:W-:Y:S01]  /*b780*/  ISETP.GE.AND P0, PT, R9, R0, PT ;  /* 0x000000000900720c */ /* 0x000fe20003f06270 */
[----:B-1----:R-:W-:-:S12]  /*b790*/  VIADD R7, R35, 0x20 ;  /* 0x0000002023077836 */ /* 0x002fd80000000000 */
[----:B------:R-:W-:Y:S02]  /*b7a0*/  @!P0 LEA R9, R30, UR43, 0x1 ;  /* 0x0000002b1e098c11 */ /* 0x000fe4000f8e08ff */
[----:B0-----:R-:W-:Y:S02]  /*b7b0*/  @!P0 LEA R2, P2, R22, R14, 0x1 ;  /* 0x0000000e16028211 */ /* 0x001fe400078408ff */
[----:B------:R-:W0:Y:S02]  /*b7c0*/  SHFL.IDX PT, R14, R4, 0x2, 0x181f ;  /* 0x00581f00040e7f89 */ /* 0x000e2400000e0000 */
[----:B------:R-:W-:Y:S02]  /*b7d0*/  @!P0 IADD3.X R3, RZ, R6, RZ, P2, !PT ;  /* 0x00000006ff038210 */ /* 0x000fe400017fe4ff */
[----:B------:R-:W1:Y:S04]  /*b7e0*/  SHFL.IDX PT, R6, R5, 0x2, 0x181f ;  /* 0x00581f0005067f89 */ /* 0x000e6800000e0000 */
[----:B------:R0:W-:Y:S01]  /*b7f0*/  @!P0 LDGSTS.E.BYPASS.LTC128B.128 [R9+0x20c00], desc[UR36][R2.64], !P1 ;  /* 0x20c0000002098fae */ /* 0x0001e2000c901d64 */
[----:B------:R-:W-:-:S13]  /*b800*/  ISETP.GE.AND P0, PT, R7, R0, PT ;  /* 0x000000000700720c */ /* 0x000fda0003f06270 */
[----:B------:R-:W-:Y:S02]  /*b810*/  @!P0 LEA R7, R30, UR43, 0x1 ;  /* 0x0000002b1e078c11 */ /* 0x000fe4000f8e08ff */
[----:B0-----:R-:W-:Y:S02]  /*b820*/  @!P0 LEA R2, P2, R22, R14, 0x1 ;  /* 0x0000000e16028211 */ /* 0x001fe400078408ff */
[----:B------:R0:W2:Y:S03]  /*b830*/  SHFL.IDX PT, R14, R4, 0x3, 0x181f ;  /* 0x00781f00040e7f89 */ /* 0x0000a600000e0000 */
[----:B-1----:R-:W-:Y:S02]  /*b840*/  @!P0 IMAD.X R3, RZ, RZ, R6, P2 ;  /* 0x000000ffff038224 */ /* 0x002fe400010e0606 */
[----:B------:R0:W1:Y:S04]  /*b850*/  SHFL.IDX PT, R6, R5, 0x3, 0x181f ;  /* 0x00781f0005067f89 */ /* 0x00006800000e0000 */
[----:B------:R0:W-:Y:S02]  /*b860*/  @!P0 LDGSTS.E.BYPASS.LTC128B.128 [R7+0x21400], desc[UR36][R2.64], !P1 ;  /* 0x2140000002078fae */ /* 0x0001e4000c901d64 */
.L_x_120:
[----:B------:R-:W-:-:S04]  /*b870*/  IADD3 R35, R35, 0x30, RZ ;  /* 0x0000003023237810 */ /* 0x000fc80007ffe0ff */
[----:B------:R-:W-:Y:S01]  /*b880*/  ISETP.GE.AND P0, PT, R35, R0, PT ;  /* 0x000000002300720c */ /* 0x000fe20003f06270 */
[----:B------:R-:W-:-:S05]  /*b890*/  IMAD.MOV.U32 R0, RZ, RZ, 0x1 ;  /* 0x00000001ff007424 */ /* 0x000fca00078e00ff */
[----:B------:R-:W-:-:S07]  /*b8a0*/  SHF.L.U32 R0, R0, 0x1f, RZ ;  /* 0x0000001f00007819 */ /* 0x000fce00000006ff */
[----:B0-2---:R-:W-:Y:S02]  /*b8b0*/  @!P0 LEA R2, P2, R22, R14, 0x1 ;  /* 0x0000000e16028211 */ /* 0x005fe400078408ff */
[----:B------:R-:W-:-:S03]  /*b8c0*/  @!P0 LEA R5, R30, UR43, 0x1 ;  /* 0x0000002b1e058c11 */ /* 0x000fc6000f8e08ff */
[----:B-1----:R-:W-:-:S05]  /*b8d0*/  @!P0 IMAD.X R3, RZ, RZ, R6, P2 ;  /* 0x000000ffff038224 */ /* 0x002fca00010e0606 */
[----:B------:R-:W-:Y:S01]  /*b8e0*/  @!PT LDS RZ, [RZ] ;  /* 0x00000000fffff984 */ /* 0x000fe20000000800 */
[----:B------:R-:W-:Y:S01]  /*b8f0*/  @!PT LDS RZ, [RZ] ;  /* 0x00000000fffff984 */ /* 0x000fe20000000800 */
[----:B------:R-:W-:Y:S01]  /*b900*/  @!PT LDS RZ, [RZ] ;  /* 0x00000000fffff984 */ /* 0x000fe20000000800 */
[----:B------:R0:W-:Y:S01]  /*b910*/  @!P0 LDGSTS.E.BYPASS.LTC128B.128 [R5+0x21c00], desc[UR36][R2.64], !P1 ;  /* 0x21c0000002058fae */ /* 0x0001e2000c901d64 */
[----:B------:R-:W-:Y:S01]  /*b920*/  NOP ;  /* 0x0000000000007918 */ /* 0x000fe20000000000 */
[----:B------:R-:W-:Y:S02]  /*b930*/  SYNCS.ARRIVE.TRANS64.RED.A0T1 RZ, [UR43+0x28c00], RZ ;  /* 0x028c00ffffff79a7 */ /* 0x000fe4000820042b */
[----:B------:R-:W-:Y:S01]  /*b940*/  ARRIVES.LDGSTSBAR.64.TRANSCNT [UR43+0x28c00] ;  /* 0x028c0000ff0079b0 */ /* 0x000fe20008000aab */
[----:B------:R-:W-:Y:S01]  /*b950*/  NOP ;  /* 0x0000000000007918 */ /* 0x000fe20000000000 */
[----:B------:R-:W-:Y:S01]  /*b960*/  SYNCS.ARRIVE.TRANS64.A1T0 RZ, [UR43+0x28c00], RZ ;  /* 0x028c00ffffff79a7 */ /* 0x000fe2000810002b */
[----:B------:R-:W1:Y:S02]  /*b970*/  SYNCS.PHASECHK.TRANS64.TRYWAIT P0, [UR43+0x28c20], R0 ;  /* 0x028c2000ff0075a7 */ /* 0x000e64000800016b */
[----:B01----:R-:W-:Y:S05]  /*b980*/  @!P0 BRA `(.L_x_65) ;  /* 0x0000002400f48947 */ /* 0x003fea0003800000 */
.L_x_121:
[----:B------:R-:W-:-:S13]  /*b990*/  ISETP.NE.AND P0, PT, R33, 0x3, PT ;  /* 0x000000032100780c */ /* 0x000fda0003f05270 */
[----:B------:R-:W-:Y:S05]  /*b9a0*/  @!P0 BRA `(.L_x_66) ;  /* 0x0000000000048947 */ /* 0x000fea0003800000 */
[----:B------:R-:W-:Y:S01]  /*b9b0*/  BPT.TRAP 0x1 ;  /* 0x000000040000795c */ /* 0x000fe20000300000 */
.L_x_66:
[----:B------:R-:W1:Y:S02]  /*b9c0*/  SYNCS.PHASECHK.TRANS64.TRYWAIT P0, [UR43+0x28c60], R0 ;  /* 0x028c6000ff0075a7 */ /* 0x000e64000800016b */
[----:B-1----:R-:W-:Y:S05]  /*b9d0*/  @!P0 BRA `(.L_x_67) ;  /* 0x0000002400f88947 */ /* 0x002fea0003800000 */
.L_x_122:
[----:B------:R-:W-:Y:S01]  /*b9e0*/  ULDC.64 UR4, c[0x0][0x328] ;  /* 0x0000ca0000047ab9 */ /* 0x000fe20000000a00 */
[----:B------:R-:W-:Y:S01]  /*b9f0*/  ULDC.64 UR6, c[0x0][0x338] ;  /* 0x0000ce0000067ab9 */ /* 0x000fe20000000a00 */
[----:B0-----:R-:W-:Y:S02]  /*ba00*/  IMAD R0, R29, UR4, RZ ;  /* 0x000000041d007c24 */ /* 0x001fe4000f8e02ff */
[----:B------:R-:W-:Y:S01]  /*ba10*/  IMAD.WIDE.U32 R2, R19, UR4, RZ ;  /* 0x0000000413027c25 */ /* 0x000fe2000f8e00ff */
[----:B------:R-:W-:-:S03]  /*ba20*/  R2UR UR4, R23 ;  /* 0x00000000170472ca */ /* 0x000fc600000e0000 */
[----:B------:R-:W-:Y:S02]  /*ba30*/  IMAD R19, R19, UR5, R0 ;  /* 0x0000000513137c24 */ /* 0x000fe4000f8e0200 */
[----:B------:R-:W-:-:S03]  /*ba40*/  IMAD R5, R27, UR6, RZ ;  /* 0x000000061b057c24 */ /* 0x000fc6000f8e02ff */
[----:B------:R-:W-:Y:S01]  /*ba50*/  IADD3 R3, R3, R19, RZ ;  /* 0x0000001303037210 */ /* 0x000fe20007ffe0ff */
[C---:B------:R-:W-:Y:S02]  /*ba60*/  IMAD R5, R26.reuse, UR7, R5 ;  /* 0x000000071a057c24 */ /* 0x040fe4000f8e0205 */
[----:B------:R-:W-:Y:S01]  /*ba70*/  IMAD.WIDE.U32 R2, R26, UR6, R2 ;  /* 0x000000061a027c25 */ /* 0x000fe2000f8e0002 */
[----:B------:R-:W-:Y:S02]  /*ba80*/  ULDC.64 UR6, c[0x0][0x330] ;  /* 0x0000cc0000067ab9 */ /* 0x000fe40000000a00 */
[----:B------:R-:W-:Y:S01]  /*ba90*/  UIMAD UR4, UR4, UR6, URZ ;  /* 0x00000006040472a4 */ /* 0x000fe2000f8e023f */
[----:B------:R-:W-:Y:S02]  /*baa0*/  IMAD.IADD R3, R3, 0x1, R5 ;  /* 0x0000000103037824 */ /* 0x000fe400078e0205 */
[----:B------:R-:W-:Y:S01]  /*bab0*/  IMAD.U32 R5, RZ, RZ, UR6 ;  /* 0x00000006ff057e24 */ /* 0x000fe2000f8e00ff */
[----:B------:R-:W-:-:S03]  /*bac0*/  UIMAD UR4, UR40, UR7, UR4 ;  /* 0x00000007280472a4 */ /* 0x000fc6000f8e0204 */
[----:B------:R-:W-:Y:S01]  /*bad0*/  IMAD.WIDE.U32 R2, R5, UR40, R2 ;  /* 0x0000002805027c25 */ /* 0x000fe2000f8e0002 */
[----:B------:R-:W-:-:S04]  /*bae0*/  ULDC.64 UR6, c[0x0][0x318] ;  /* 0x0000c60000067ab9 */ /* 0x000fc80000000a00 */
[----:B------:R-:W-:Y:S01]  /*baf0*/  IADD3 R3, R3, UR4, RZ ;  /* 0x0000000403037c10 */ /* 0x000fe2000fffe0ff */
[----:B------:R-:W-:Y:S01]  /*bb00*/  UMOV UR4, 0xffffffff ;  /* 0xffffffff00047882 */ /* 0x000fe20000000000 */
[----:B------:R-:W-:-:S04]  /*bb10*/  LEA R0, P0, R2, UR6, 0x1 ;  /* 0x0000000602007c11 */ /* 0x000fc8000f8008ff */
[----:B------:R-:W-:Y:S01]  /*bb20*/  LEA.HI.X R6, R2, UR7, R3, 0x1, P0 ;  /* 0x0000000702067c11 */ /* 0x000fe200080f0c03 */
[----:B------:R-:W-:Y:S08]  /*bb30*/  BRA.DIV UR4, `(.L_x_68) ;  /* 0x0000002604b87947 */ /* 0x000ff0000b800000 */
[----:B------:R-:W0:Y:S01]  /*bb40*/  SHFL.IDX PT, R14, R0, RZ, 0x181f ;  /* 0x00181fff000e7589 */ /* 0x000e2200000e0000 */
[----:B------:R-:W-:Y:S01]  /*bb50*/  IMAD.SHL.U32 R8, R22, 0x2, RZ ;  /* 0x0000000216087824 */ /* 0x000fe200078e00ff */
[C---:B------:R-:W-:Y:S02]  /*bb60*/  LOP3.LUT R4, R17.reuse, 0x1, RZ, 0xc0, !PT ;  /* 0x0000000111047812 */ /* 0x040fe400078ec0ff */
[----:B------:R-:W1:Y:S01]  /*bb70*/  SHFL.IDX PT, R3, R6, RZ, 0x181f ;  /* 0x00181fff06037589 */ /* 0x000e6200000e0000 */
[----:B------:R-:W-:Y:S02]  /*bb80*/  LEA R7, R30, UR43, 0x1 ;  /* 0x0000002b1e077c11 */ /* 0x000fe4000f8e08ff */
[----:B------:R-:W-:Y:S01]  /*bb90*/  ISETP.NE.U32.AND P1, PT, R4, 0x1, PT ;  /* 0x000000010400780c */ /* 0x000fe20003f25070 */
[----:B------:R-:W-:Y:S01]  /*bba0*/  SHFL.IDX PT, R5, R6, 0x1, 0x181f ;  /* 0x00381f0006057f89 */ /* 0x000fe200000e0000 */
[C---:B------:R-:W-:Y:S02]  /*bbb0*/  LOP3.LUT P5, RZ, R17.reuse, 0x2, RZ, 0xc0, !PT ;  /* 0x0000000211ff7812 */ /* 0x040fe400078ac0ff */
[C---:B------:R-:W-:Y:S01]  /*bbc0*/  LOP3.LUT P4, RZ, R17.reuse, 0x4, RZ, 0xc0, !PT ;  /* 0x0000000411ff7812 */ /* 0x040fe2000788c0ff */
[----:B------:R-:W-:Y:S01]  /*bbd0*/  SHFL.IDX PT, R9, R6, 0x2, 0x181f ;  /* 0x00581f0006097f89 */ /* 0x000fe200000e0000 */
[----:B------:R-:W-:-:S02]  /*bbe0*/  LOP3.LUT P3, RZ, R17, 0x8, RZ, 0xc0, !PT ;  /* 0x0000000811ff7812 */ /* 0x000fc4000786c0ff */
[C---:B------:R-:W-:Y:S01]  /*bbf0*/  LOP3.LUT P2, RZ, R17.reuse, 0x10, RZ, 0xc0, !PT ;  /* 0x0000001011ff7812 */ /* 0x040fe2000784c0ff */
[----:B------:R-:W-:Y:S01]  /*bc00*/  SHFL.IDX PT, R6, R6, 0x3, 0x181f ;  /* 0x00781f0006067f89 */ /* 0x000fe200000e0000 */
[----:B------:R-:W-:Y:S02]  /*bc10*/  LOP3.LUT R16, R16, 0xfffffeff, RZ, 0xc0, !PT ;  /* 0xfffffeff10107812 */ /* 0x000fe400078ec0ff */
[----:B------:R-:W-:Y:S02]  /*bc20*/  PRMT R4, R17, 0x8880, RZ ;  /* 0x0000888011047816 */ /* 0x000fe400000000ff */
[----:B------:R-:W-:Y:S02]  /*bc30*/  @P1 LOP3.LUT R16, R16, 0x100, RZ, 0xfc, !PT ;  /* 0x0000010010101812 */ /* 0x000fe400078efcff */
[----:B0-----:R-:W-:Y:S02]  /*bc40*/  IADD3 R2, P0, R14, R8, RZ ;  /* 0x000000080e027210 */ /* 0x001fe40007f1e0ff */
[----:B------:R-:W0:Y:S01]  /*bc50*/  SHFL.IDX PT, R14, R0, 0x1, 0x181f ;  /* 0x00381f00000e7f89 */ /* 0x000e2200000e0000 */
[----:B------:R-:W-:-:S02]  /*bc60*/  LOP3.LUT R16, R16, 0xfffffdff, RZ, 0xc0, !PT ;  /* 0xfffffdff10107812 */ /* 0x000fc400078ec0ff */
[----:B-1----:R-:W-:Y:S01]  /*bc70*/  IMAD.X R3, RZ, RZ, R3, P0 ;  /* 0x000000ffff037224 */ /* 0x002fe200000e0603 */
[----:B------:R-:W-:Y:S02]  /*bc80*/  ISETP.LT.OR P0, PT, R18, 0x1, P1 ;  /* 0x000000011200780c */ /* 0x000fe40000f01670 */
[----:B------:R-:W-:-:S11]  /*bc90*/  LOP3.LUT P1, RZ, R17, 0x20, RZ, 0xc0, !PT ;  /* 0x0000002011ff7812 */ /* 0x000fd6000782c0ff */
[----:B------:R-:W-:Y:S01]  /*bca0*/  LDGSTS.E.BYPASS.LTC128B.128 [R7+0x400], desc[UR36][R2.64], !P0 ;  /* 0x0040000002077fae */ /* 0x000fe2000c101d64 */
[----:B------:R-:W-:-:S13]  /*bcb0*/  ISETP.LT.OR P0, PT, R18, 0x1, !P5 ;  /* 0x000000011200780c */ /* 0x000fda0006f01670 */
        /* <DEDUP_REMOVED lines=9> */
[----:B------:R-:W-:-:S04]  /*bd50*/  LOP3.LUT P0, RZ, R17, 0x40, RZ, 0xc0, !PT ;  /* 0x0000004011ff7812 */ /* 0x000fc8000780c0ff */
[----:B------:R-:W-:-:S13]  /*bd60*/  ISETP.LT.OR P6, PT, R18, 0x1, !P0 ;  /* 0x000000011200780c */ /* 0x000fda00047c1670 */
[----:B------:R-:W-:Y:S01]  /*bd70*/  LDGSTS.E.BYPASS.LTC128B.128 [R7+0xc400], desc[UR36][R2.64+0x300], !P6 ;  /* 0x0c40030002077fae */ /* 0x000fe2000f101d64 */
[----:B------:R-:W-:-:S13]  /*bd80*/  ISETP.GT.AND P6, PT, R4, -0x1, PT ;  /* 0xffffffff0400780c */ /* 0x000fda0003fc4270 */
[----:B------:R-:W-:Y:S02]  /*bd90*/  @P6 LOP3.LUT R16, R16, 0x200, RZ, 0xfc, !PT ;  /* 0x0000020010106812 */ /* 0x000fe400078efcff */
[----:B------:R-:W-:-:S13]  /*bda0*/  ISETP.LT.OR P6, PT, R18, 0x1, P6 ;  /* 0x000000011200780c */ /* 0x000fda00037c1670 */
[----:B------:R1:W-:Y:S01]  /*bdb0*/  LDGSTS.E.BYPASS.LTC128B.128 [R7+0xe400], desc[UR36][R2.64+0x380], !P6 ;  /* 0x0e40038002077fae */ /* 0x0003e2000f101d64 */
[----:B0-----:R-:W-:-:S03]  /*bdc0*/  IADD3 R4, P6, R14, R8, RZ ;  /* 0x000000080e047210 */ /* 0x001fc60007fde0ff */
[----:B------:R-:W1:Y:S01]  /*bdd0*/  SHFL.IDX PT, R14, R0, 0x2, 0x181f ;  /* 0x00581f00000e7f89 */ /* 0x000e6200000e0000 */
[----:B------:R-:W-:Y:S02]  /*bde0*/  IADD3.X R5, RZ, R5, RZ, P6, !PT ;  /* 0x00000005ff057210 */ /* 0x000fe400037fe4ff */
[----:B-1----:R-:W-:Y:S02]  /*bdf0*/  IADD3 R2, P6, R14, R8, RZ ;  /* 0x000000080e027210 */ /* 0x002fe40007fde0ff */
[----:B------:R0:W1:Y:S03]  /*be00*/  SHFL.IDX PT, R14, R0, 0x3, 0x181f ;  /* 0x00781f00000e7f89 */ /* 0x00006600000e0000 */
[----:B------:R-:W-:Y:S01]  /*be10*/  IMAD.X R3, RZ, RZ, R9, P6 ;  /* 0x000000ffff037224 */ /* 0x000fe200030e0609 */
[----:B------:R-:W-:-:S04]  /*be20*/  LOP3.LUT P6, RZ, R16, 0x100, RZ, 0xc0, !PT ;  /* 0x0000010010ff7812 */ /* 0x000fc800078cc0ff */
[----:B------:R-:W-:-:S13]  /*be30*/  ISETP.LT.OR P6, PT, R18, 0x11, P6 ;  /* 0x000000111200780c */ /* 0x000fda00037c1670 */
        /* <DEDUP_REMOVED lines=14> */
[----:B------:R-:W-:-:S13]  /*bf20*/  ISETP.LT.OR P6, PT, R18, 0x11, P6 ;  /* 0x000000111200780c */ /* 0x000fda00037c1670 */
[----:B------:R2:W-:Y:S01]  /*bf30*/  LDGSTS.E.BYPASS.LTC128B.128 [R7+0xec00], desc[UR36][R4.64+0x380], !P6 ;  /* 0x0ec0038004077fae */ /* 0x0005e2000f101d64 */
[----:B------:R-:W-:-:S04]  /*bf40*/  LOP3.LUT P6, RZ, R16, 0x100, RZ, 0xc0, !PT ;  /* 0x0000010010ff7812 */ /* 0x000fc800078cc0ff */
[----:B------:R-:W-:Y:S01]  /*bf50*/  ISETP.LT.OR P6, PT, R18, 0x21, P6 ;  /* 0x000000211200780c */ /* 0x000fe200037c1670 */
[----:B--2---:R-:W-:-:S12]  /*bf60*/  IMAD.MOV.U32 R4, RZ, RZ, RZ ;  /* 0x000000ffff047224 */ /* 0x004fd800078e00ff */
[----:B------:R0:W-:Y:S01]  /*bf70*/  LDGSTS.E.BYPASS.LTC128B.128 [R7+0x1400], desc[UR36][R2.64], !P6 ;  /* 0x0140000002077fae */ /* 0x0001e2000f101d64 */
[----:B------:R-:W-:-:S13]  /*bf80*/  ISETP.LT.OR P6, PT, R18, 0x21, !P5 ;  /* 0x000000211200780c */ /* 0x000fda0006fc1670 */
        /* <DEDUP_REMOVED lines=11> */
[----:B------:R-:W-:-:S04]  /*c040*/  LOP3.LUT P6, RZ, R16, 0x200, RZ, 0xc0, !PT ;  /* 0x0000020010ff7812 */ /* 0x000fc800078cc0ff */
[----:B------:R-:W-:-:S13]  /*c050*/  ISETP.LT.OR P6, PT, R18, 0x21, P6 ;  /* 0x000000211200780c */ /* 0x000fda00037c1670 */
[----:B-1----:R0:W-:Y:S02]  /*c060*/  LDGSTS.E.BYPASS.LTC128B.128 [R7+0xf400], desc[UR36][R2.64+0x380], !P6 ;  /* 0x0f40038002077fae */ /* 0x0021e4000f101d64 */
.L_x_132:
[----:B0-----:R-:W-:Y:S02]  /*c070*/  IADD3 R2, P6, R14, R8, RZ ;  /* 0x000000080e027210 */ /* 0x001fe40007fde0ff */
[----:B------:R-:W-:Y:S02]  /*c080*/  ISETP.LT.OR P5, PT, R18, 0x31, !P5 ;  /* 0x000000311200780c */ /* 0x000fe40006fa1670 */
[----:B------:R-:W-:Y:S02]  /*c090*/  IADD3.X R3, RZ, R6, RZ, P6, !PT ;  /* 0x00000006ff037210 */ /* 0x000fe400037fe4ff */
[----:B------:R-:W-:Y:S02]  /*c0a0*/  LOP3.LUT P6, RZ, R16, 0x100, RZ, 0xc0, !PT ;  /* 0x0000010010ff7812 */ /* 0x000fe400078cc0ff */
[C---:B------:R-:W-:Y:S02]  /*c0b0*/  ISETP.LT.OR P4, PT, R18.reuse, 0x31, !P4 ;  /* 0x000000311200780c */ /* 0x040fe40006781670 */
[----:B------:R-:W-:-:S02]  /*c0c0*/  ISETP.LT.OR P6, PT, R18, 0x31, P6 ;  /* 0x000000311200780c */ /* 0x000fc400037c1670 */
[C---:B------:R-:W-:Y:S02]  /*c0d0*/  ISETP.LT.OR P3, PT, R18.reuse, 0x31, !P3 ;  /* 0x000000311200780c */ /* 0x040fe40005f61670 */
[C---:B------:R-:W-:Y:S02]  /*c0e0*/  ISETP.LT.OR P2, PT, R18.reuse, 0x31, !P2 ;  /* 0x000000311200780c */ /* 0x040fe40005741670 */
[C---:B------:R-:W-:Y:S02]  /*c0f0*/  ISETP.LT.OR P1, PT, R18.reuse, 0x31, !P1 ;  /* 0x000000311200780c */ /* 0x040fe40004f21670 */
[----:B------:R-:W-:-:S05]  /*c100*/  ISETP.LT.OR P0, PT, R18, 0x31, !P0 ;  /* 0x000000311200780c */ /* 0x000fca0004701670 */
[----:B------:R-:W-:Y:S01]  /*c110*/  @!PT LDS RZ, [RZ] ;  /* 0x00000000fffff984 */ /* 0x000fe20000000800 */
[----:B------:R-:W-:Y:S01]  /*c120*/  @!PT LDS RZ, [RZ] ;  /* 0x00000000fffff984 */ /* 0x000fe20000000800 */
[----:B------:R-:W-:Y:S01]  /*c130*/  @!PT LDS RZ, [RZ] ;  /* 0x00000000fffff984 */ /* 0x000fe20000000800 */
[----:B------:R0:W-:Y:S01]  /*c140*/  LDGSTS.E.BYPASS.LTC128B.128 [R7+0x1c00], desc[UR36][R2.64], !P6 ;  /* 0x01c0000002077fae */ /* 0x0001e2000f101d64 */
[----:B------:R-:W-:-:S03]  /*c150*/  LOP3.LUT P6, RZ, R16, 0x200, RZ, 0xc0, !PT ;  /* 0x0000020010ff7812 */ /* 0x000fc600078cc0ff */
[----:B------:R0:W-:Y:S04]  /*c160*/  LDGSTS.E.BYPASS.LTC128B.128 [R7+0x3c00], desc[UR36][R2.64+0x80], !P5 ;  /* 0x03c0008002077fae */ /* 0x0001e8000e901d64 */
[----:B------:R0:W-:Y:S04]  /*c170*/  LDGSTS.E.BYPASS.LTC128B.128 [R7+0x5c00], desc[UR36][R2.64+0x100], !P4 ;  /* 0x05c0010002077fae */ /* 0x0001e8000e101d64 */
[----:B------:R0:W-:Y:S04]  /*c180*/  LDGSTS.E.BYPASS.LTC128B.128 [R7+0x7c00], desc[UR36][R2.64+0x180], !P3 ;  /* 0x07c0018002077fae */ /* 0x0001e8000d901d64 */
[----:B------:R0:W-:Y:S04]  /*c190*/  LDGSTS.E.BYPASS.LTC128B.128 [R7+0x9c00], desc[UR36][R2.64+0x200], !P2 ;  /* 0x09c0020002077fae */ /* 0x0001e8000d101d64 */
[----:B------:R0:W-:Y:S04]  /*c1a0*/  LDGSTS.E.BYPASS.LTC128B.128 [R7+0xbc00], desc[UR36][R2.64+0x280], !P1 ;  /* 0x0bc0028002077fae */ /* 0x0001e8000c901d64 */
[----:B------:R0:W-:Y:S01]  /*c1b0*/  LDGSTS.E.BYPASS.LTC128B.128 [R7+0xdc00], desc[UR36][R2.64+0x300], !P0 ;  /* 0x0dc0030002077fae */ /* 0x0001e2000c101d64 */
[----:B------:R-:W-:-:S13]  /*c1c0*/  ISETP.LT.OR P0, PT, R18, 0x31, P6 ;  /* 0x000000311200780c */ /* 0x000fda0003701670 */
[----:B------:R0:W-:Y:S01]  /*c1d0*/  LDGSTS.E.BYPASS.LTC128B.128 [R7+0xfc00], desc[UR36][R2.64+0x380], !P0 ;  /* 0x0fc0038002077fae */ /* 0x0001e2000c101d64 */
[----:B------:R-:W-:Y:S01]  /*c1e0*/  NOP ;  /* 0x0000000000007918 */ /* 0x000fe20000000000 */
[----:B------:R-:W-:Y:S02]  /*c1f0*/  SYNCS.ARRIVE.TRANS64.RED.A0T1 RZ, [UR43+0x28c50], RZ ;  /* 0x028c50ffffff79a7 */ /* 0x000fe4000820042b */
[----:B------:R-:W-:Y:S01]  /*c200*/  ARRIVES.LDGSTSBAR.64.TRANSCNT [UR43+0x28c50] ;  /* 0x028c5000ff0079b0 */ /* 0x000fe20008000aab */
[----:B------:R-:W-:Y:S01]  /*c210*/  NOP ;  /* 0x0000000000007918 */ /* 0x000fe20000000000 */
[----:B------:R-:W-:-:S13]  /*c220*/  ISETP.NE.AND P6, PT, R33, 0x3, PT ;  /* 0x000000032100780c */ /* 0x000fda0003fc5270 */
[----:B0-----:R-:W-:Y:S05]  /*c230*/  @!P6 BRA `(.L_x_69) ;  /* 0x000000000004e947 */ /* 0x001fea0003800000 */
[----:B------:R-:W-:Y:S01]  /*c240*/  BPT.TRAP 0x1 ;  /* 0x000000040000795c */ /* 0x000fe20000300000 */
.L_x_69:
[----:B------:R-:W-:Y:S01]  /*c250*/  VIADD R25, R25, 0xfffffffe ;  /* 0xfffffffe19197836 */ /* 0x000fe20000000000 */
[----:B------:R-:W-:Y:S01]  /*c260*/  SYNCS.ARRIVE.TRANS64.A1T0 RZ, [UR43+0x28c50], RZ ;  /* 0x028c50ffffff79a7 */ /* 0x000fe2000810002b */
[----:B------:R-:W-:Y:S01]  /*c270*/  BSSY B0, `(.L_x_53) ;  /* 0x00000f1000007945 */ /* 0x000fe20003800000 */
[----:B------:R-:W-:Y:S01]  /*c280*/  IMAD.MOV.U32 R21, RZ, RZ, 0x1 ;  /* 0x00000001ff157424 */ /* 0x000fe200078e00ff */
[----:B------:R-:W-:Y:S02]  /*c290*/  MOV R0, 0x1 ;  /* 0x0000000100007802 */ /* 0x000fe40000000f00 */
[----:B------:R-:W-:-:S13]  /*c2a0*/  ISETP.GE.AND P0, PT, R25, UR45, PT ;  /* 0x0000002d19007c0c */ /* 0x000fda000bf06270 */
[----:B------:R-:W-:Y:S05]  /*c2b0*/  @!P0 BRA `(.L_x_70) ;  /* 0x0000000c00b08947 */ /* 0x000fea0003800000 */
[----:B------:R-:W-:Y:S01]  /*c2c0*/  UIADD3 UR4, UR44, 0x1, URZ ;  /* 0x000000012c047890 */ /* 0x000fe2000fffe03f */
[----:B------:R-:W-:Y:S02]  /*c2d0*/  LOP3.LUT R3, RZ, UR42, RZ, 0x33, !PT ;  /* 0x0000002aff037c12 */ /* 0x000fe4000f8e33ff */
[----:B------:R-:W-:Y:S01]  /*c2e0*/  IADD3 R36, R37, R28, R36 ;  /* 0x0000001c25247210 */ /* 0x000fe20007ffe024 */
[----:B------:R-:W-:Y:S01]  /*c2f0*/  UIMAD UR4, UR4, UR38, URZ ;  /* 0x00000026040472a4 */ /* 0x000fe2000f8e023f */
[----:B------:R-:W-:Y:S02]  /*c300*/  LOP3.LUT R28, R34, 0x40, RZ, 0xc0, !PT ;  /* 0x00000040221c7812 */ /* 0x000fe400078ec0ff */
[----:B------:R-:W-:Y:S01]  /*c310*/  LOP3.LUT R25, R17, 0x80, RZ, 0xc0, !PT ;  /* 0x0000008011197812 */ /* 0x000fe200078ec0ff */
[----:B------:R-:W-:Y:S01]  /*c320*/  VIADD R36, R36, 0xffffff40 ;  /* 0xffffff4024247836 */ /* 0x000fe20000000000 */
[----:B------:R-:W-:Y:S02]  /*c330*/  MOV R21, 0x1 ;  /* 0x0000000100157802 */ /* 0x000fe40000000f00 */
[----:B------:R-:W-:-:S02]  /*c340*/  LOP3.LUT R0, RZ, UR4, RZ, 0x33, !PT ;  /* 0x00000004ff007c12 */ /* 0x000fc4000f8e33ff */
[----:B------:R-:W-:Y:S02]  /*c350*/  SHF.R.U32.HI R28, RZ, 0x2, R28 ;  /* 0x00000002ff1c7819 */ /* 0x000fe4000001161c */
[----:B------:R-:W-:Y:S01]  /*c360*/  VIMNMX R3, R0, R3, !PT ;  /* 0x0000000300037248 */ /* 0x000fe20007fe0100 */
[----:B------:R-:W-:Y:S01]  /*c370*/  IMAD.MOV.U32 R0, RZ, RZ, 0x1 ;  /* 0x00000001ff007424 */ /* 0x000fe200078e00ff */
[----:B------:R-:W-:Y:S02]  /*c380*/  SHF.R.U32.HI R25, RZ, 0x3, R25 ;  /* 0x00000003ff197819 */ /* 0x000fe40000011619 */
[C---:B------:R-:W-:Y:S01]  /*c390*/  IADD3 R22, -R3.reuse, -0x2, RZ ;  /* 0xfffffffe03167810 */ /* 0x040fe20007ffe1ff */
[----:B------:R-:W-:-:S07]  /*c3a0*/  IMAD R9, R3, -0x40, R36 ;  /* 0xffffffc003097824 */ /* 0x000fce00078e0224 */
.L_x_85:
[----:B------:R-:W0:Y:S01]  /*c3b0*/  LDC R2, c[0x0][0x430] ;  /* 0x00010c00ff027b82 */ /* 0x000e220000000800 */
[----:B------:R-:W-:Y:S01]  /*c3c0*/  ISETP.GT.U32.AND P0, PT, R31, 0x3f, PT ;  /* 0x0000003f1f00780c */ /* 0x000fe20003f04070 */
[----:B------:R-:W-:Y:S01]  /*c3d0*/  BSSY B1, `(.L_x_71) ;  /* 0x0000014000017945 */ /* 0x000fe20003800000 */
[----:B------:R-:W-:Y:S02]  /*c3e0*/  IMAD.MOV.U32 R7, RZ, RZ, R9 ;  /* 0x000000ffff077224 */ /* 0x000fe400078e0009 */
[----:B------:R-:W-:Y:S01]  /*c3f0*/  IMAD.MOV.U32 R6, RZ, RZ, RZ ;  /* 0x000000ffff067224 */ /* 0x000fe200078e00ff */
[----:B0-----:R-:W-:-:S13]  /*c400*/  ISETP.NE.AND P1, PT, R2, 0x1, PT ;  /* 0x000000010200780c */ /* 0x001fda0003f25270 */
[----:B------:R-:W0:Y:S08]  /*c410*/  @P1 LDC R2, c[0x0][0x434] ;  /* 0x00010d00ff021b82 */ /* 0x000e300000000800 */
[----:B------:R-:W1:Y:S01]  /*c420*/  @P1 LDC R3, c[0x0][0x438] ;  /* 0x00010e00ff031b82 */ /* 0x000e620000000800 */
[----:B0-----:R-:W-:-:S05]  /*c430*/  @P1 IMAD.HI.U32 R2, R9, R2, RZ ;  /* 0x0000000209021227 */ /* 0x001fca00078e00ff */
[----:B-1----:R-:W-:Y:S01]  /*c440*/  @P1 SHF.R.U32.HI R7, RZ, R3, R2 ;  /* 0x00000003ff071219 */ /* 0x002fe20000011602 */
[----:B--2---:R-:W-:Y:S06]  /*c450*/  @P0 BRA `(.L_x_72) ;  /* 0x00000000002c0947 */ /* 0x004fec0003800000 */
[----:B------:R-:W-:Y:S01]  /*c460*/  ULDC.64 UR4, c[0x0][0x428] ;  /* 0x00010a0000047ab9 */ /* 0x000fe20000000a00 */
[----:B------:R-:W-:Y:S01]  /*c470*/  SHF.R.S32.HI R3, RZ, 0x1f, R7 ;  /* 0x0000001fff037819 */ /* 0x000fe20000011407 */
[----:B------:R-:W-:Y:S01]  /*c480*/  IMAD R5, R32, UR4, RZ ;  /* 0x0000000420057c24 */ /* 0x000fe2000f8e02ff */
[----:B------:R-:W-:-:S03]  /*c490*/  MOV R2, R7 ;  /* 0x0000000700027202 */ /* 0x000fc60000000f00 */
[C---:B------:R-:W-:Y:S02]  /*c4a0*/  IMAD R5, R24.reuse, UR5, R5 ;  /* 0x0000000518057c24 */ /* 0x040fe4000f8e0205 */
[----:B------:R-:W-:Y:S01]  /*c4b0*/  IMAD.WIDE.U32 R2, R24, UR4, R2 ;  /* 0x0000000418027c25 */ /* 0x000fe2000f8e0002 */
[----:B------:R-:W-:-:S03]  /*c4c0*/  ULDC.64 UR4, c[0x0][0x418] ;  /* 0x0001060000047ab9 */ /* 0x000fc60000000a00 */
[----:B------:R-:W-:Y:S01]  /*c4d0*/  IMAD.IADD R3, R5, 0x1, R3 ;  /* 0x0000000105037824 */ /* 0x000fe200078e0203 */
[----:B------:R-:W-:-:S04]  /*c4e0*/  LEA R4, P0, R2, UR4, 0x2 ;  /* 0x0000000402047c11 */ /* 0x000fc8000f8010ff */
[----:B------:R-:W-:-:S05]  /*c4f0*/  LEA.HI.X R5, R2, UR5, R3, 0x2, P0 ;  /* 0x0000000502057c11 */ /* 0x000fca00080f1403 */
[----:B------:R0:W5:Y:S04]  /*c500*/  LDG.E R6, desc[UR36][R4.64] ;  /* 0x0000002404067981 */ /* 0x000168000c1e1900 */
.L_x_72:
[----:B------:R-:W-:Y:S05]  /*c510*/  BSYNC B1 ;  /* 0x0000000000017941 */ /* 0x000fea0003800000 */
.L_x_71:
[----:B------:R-:W-:-:S13]  /*c520*/  ISETP.NE.AND P0, PT, R33, 0x3, PT ;  /* 0x000000032100780c */ /* 0x000fda0003f05270 */
[----:B------:R-:W-:Y:S05]  /*c530*/  @!P0 BRA `(.L_x_73) ;  /* 0x0000000000048947 */ /* 0x000fea0003800000 */
[----:B------:R-:W-:Y:S01]  /*c540*/  BPT.TRAP 0x1 ;  /* 0x000000040000795c */ /* 0x000fe20000300000 */
.L_x_73:
[----:B------:R-:W-:Y:S01]  /*c550*/  LEA R10, R0, UR43, 0x3 ;  /* 0x0000002b000a7c11 */ /* 0x000fe2000f8e18ff */
[----:B------:R-:W-:Y:S01]  /*c560*/  BSSY B1, `(.L_x_74) ;  /* 0x0000004000017945 */ /* 0x000fe20003800000 */
[----:B------:R-:W-:-:S04]  /*c570*/  SHF.L.U32 R20, R21, 0x1f, RZ ;  /* 0x0000001f15147819 */ /* 0x000fc800000006ff */
[----:B------:R-:W1:Y:S02]  /*c580*/  SYNCS.PHASECHK.TRANS64.TRYWAIT P0, [R10+URZ+0x28c40], R20 ;  /* 0x028c40140a0075a7 */ /* 0x000e64000800017f */
[----:B-1----:R-:W-:Y:S05]  /*c590*/  @!P0 BRA `(.L_x_75) ;  /* 0x0000002400308947 */ /* 0x002fea0003800000 */
.L_x_133:
[----:B------:R-:W-:Y:S05]  /*c5a0*/  BSYNC B1 ;  /* 0x0000000000017941 */ /* 0x000fea0003800000 */
.L_x_74:
[----:B------:R-:W-:Y:S01]  /*c5b0*/  ULDC UR4, c[0x0][0x430] ;  /* 0x00010c0000047ab9 */ /* 0x000fe20000000800 */
[----:B-----5:R-:W-:Y:S01]  /*c5c0*/  SHF.R.S32.HI R18, RZ, 0x1f, R6 ;  /* 0x0000001fff127819 */ /* 0x020fe20000011406 */
[----:B------:R-:W-:Y:S01]  /*c5d0*/  UIADD3 UR4, -UR4, URZ, URZ ;  /* 0x0000003f04047290 */ /* 0x000fe2000fffe13f */
[----:B------:R-:W-:Y:S02]  /*c5e0*/  R2UR UR6, R23 ;  /* 0x00000000170672ca */ /* 0x000fe400000e0000 */
[----:B------:R-:W-:Y:S02]  /*c5f0*/  LOP3.LUT P1, RZ, R16, 0x1, RZ, 0xc0, !PT ;  /* 0x0000000110ff7812 */ /* 0x000fe4000782c0ff */
[----:B------:R-:W-:Y:S01]  /*c600*/  LEA R17, R0, R30, 0xc ;  /* 0x0000001e00117211 */ /* 0x000fe200078e60ff */
[----:B------:R-:W-:Y:S01]  /*c610*/  IMAD R7, R7, UR4, R9 ;  /* 0x0000000407077c24 */ /* 0x000fe2000f8e0209 */
[----:B------:R-:W-:-:S04]  /*c620*/  ULDC.64 UR4, c[0x0][0x300] ;  /* 0x0000c00000047ab9 */ /* 0x000fc80000000a00 */
[----:B------:R-:W-:-:S05]  /*c630*/  SHF.R.S32.HI R19, RZ, 0x1f, R7 ;  /* 0x0000001fff137819 */ /* 0x000fca0000011407 */
[----:B------:R-:W-:-:S04]  /*c640*/  IMAD R2, R19, UR4, RZ ;  /* 0x0000000413027c24 */ /* 0x000fc8000f8e02ff */
[C---:B0-----:R-:W-:Y:S02]  /*c650*/  IMAD R5, R7.reuse, UR5, R2 ;  /* 0x0000000507057c24 */ /* 0x041fe4000f8e0202 */
[----:B------:R-:W-:Y:S01]  /*c660*/  IMAD.WIDE.U32 R2, R7, UR4, RZ ;  /* 0x0000000407027c25 */ /* 0x000fe2000f8e00ff */
[----:B------:R-:W-:-:S03]  /*c670*/  ULDC.64 UR4, c[0x0][0x310] ;  /* 0x0000c40000047ab9 */ /* 0x000fc60000000a00 */
[----:B------:R-:W-:Y:S02]  /*c680*/  IMAD.IADD R3, R3, 0x1, R5 ;  /* 0x0000000103037824 */ /* 0x000fe400078e0205 */
[----:B------:R-:W-:Y:S02]  /*c690*/  IMAD R5, R18, UR4, RZ ;  /* 0x0000000412057c24 */ /* 0x000fe4000f8e02ff */
[----:B------:R-:W-:-:S04]  /*c6a0*/  IMAD.WIDE.U32 R2, R6, UR4, R2 ;  /* 0x0000000406027c25 */ /* 0x000fc8000f8e0002 */
[----:B------:R-:W-:Y:S01]  /*c6b0*/  IMAD R5, R6, UR5, R5 ;  /* 0x0000000506057c24 */ /* 0x000fe2000f8e0205 */
[----:B------:R-:W-:-:S04]  /*c6c0*/  ULDC.64 UR4, c[0x0][0x308] ;  /* 0x0000c20000047ab9 */ /* 0x000fc80000000a00 */
[----:B------:R-:W-:Y:S01]  /*c6d0*/  IADD3 R3, R3, R5, RZ ;  /* 0x0000000503037210 */ /* 0x000fe20007ffe0ff */
[----:B------:R-:W-:Y:S01]  /*c6e0*/  IMAD.U32 R5, RZ, RZ, UR4 ;  /* 0x00000004ff057e24 */ /* 0x000fe2000f8e00ff */
[----:B------:R-:W-:-:S03]  /*c6f0*/  UIMAD UR4, UR6, UR4, URZ ;  /* 0x00000004060472a4 */ /* 0x000fc6000f8e023f */
[----:B------:R-:W-:Y:S01]  /*c700*/  IMAD.WIDE.U32 R2, R5, UR40, R2 ;  /* 0x0000002805027c25 */ /* 0x000fe2000f8e0002 */
[----:B------:R-:W-:Y:S01]  /*c710*/  UIMAD UR4, UR40, UR5, UR4 ;  /* 0x00000005280472a4 */ /* 0x000fe2000f8e0204 */
[----:B------:R-:W-:Y:S02]  /*c720*/  ULDC.64 UR6, c[0x0][0x2e8] ;  /* 0x0000ba0000067ab9 */ /* 0x000fe40000000a00 */
[----:B------:R-:W-:-:S03]  /*c730*/  LEA R26, P0, R2, UR6, 0x1 ;  /* 0x00000006021a7c11 */ /* 0x000fc6000f8008ff */
[----:B------:R-:W-:Y:S01]  /*c740*/  VIADD R29, R3, UR4 ;  /* 0x00000004031d7c36 */ /* 0x000fe20008000000 */
[----:B------:R-:W-:-:S04]  /*c750*/  UMOV UR4, 0xffffffff ;  /* 0xffffffff00047882 */ /* 0x000fc80000000000 */
[----:B------:R-:W-:Y:S01]  /*c760*/  LEA.HI.X R29, R2, UR7, R29, 0x1, P0 ;  /* 0x00000007021d7c11 */ /* 0x000fe200080f0c1d */
[----:B------:R-:W-:Y:S06]  /*c770*/  BRA.DIV UR4, `(.L_x_76) ;  /* 0x0000002204cc7947 */ /* 0x000fec000b800000 */
[----:B------:R-:W0:Y:S01]  /*c780*/  SHFL.IDX PT, R14, R26, RZ, 0x181f ;  /* 0x00181fff1a0e7589 */ /* 0x000e2200000e0000 */
[----:B------:R-:W-:-:S03]  /*c790*/  LEA R27, R17, UR43, 0x1 ;  /* 0x0000002b111b7c11 */ /* 0x000fc6000f8e08ff */
[----:B------:R-:W2:Y:S04]  /*c7a0*/  SHFL.IDX PT, R3, R29, RZ, 0x181f ;  /* 0x00181fff1d037589 */ /* 0x000ea800000e0000 */
[----:B------:R-:W-:Y:S01]  /*c7b0*/  SHFL.IDX PT, R34, R29, 0x3, 0x181f ;  /* 0x00781f001d227f89 */ /* 0x000fe200000e0000 */
[----:B0-----:R-:W-:-:S03]  /*c7c0*/  IADD3 R12, P0, R14, R8, RZ ;  /* 0x000000080e0c7210 */ /* 0x001fc60007f1e0ff */
[----:B------:R-:W0:Y:S02]  /*c7d0*/  SHFL.IDX PT, R14, R26, 0x1, 0x181f ;  /* 0x00381f001a0e7f89 */ /* 0x000e2400000e0000 */
[----:B--2---:R-:W-:Y:S02]  /*c7e0*/  IMAD.X R13, RZ, RZ, R3, P0 ;  /* 0x000000ffff0d7224 */ /* 0x004fe400000e0603 */
[----:B------:R-:W2:Y:S04]  /*c7f0*/  SHFL.IDX PT, R3, R29, 0x1, 0x181f ;  /* 0x00381f001d037f89 */ /* 0x000ea800000e0000 */
[----:B------:R3:W-:Y:S01]  /*c800*/  LDGSTS.E.BYPASS.LTC128B.128 [R27+0x22400], desc[UR36][R12.64], !P1 ;  /* 0x224000000c1b7fae */ /* 0x0007e2000c901d64 */
[----:B0-----:R-:W-:-:S03]  /*c810*/  IADD3 R4, P0, R14, R8, RZ ;  /* 0x000000080e047210 */ /* 0x001fc60007f1e0ff */
[----:B------:R-:W0:Y:S02]  /*c820*/  SHFL.IDX PT, R14, R26, 0x2, 0x181f ;  /* 0x00581f001a0e7f89 */ /* 0x000e2400000e0000 */
[----:B--2---:R-:W-:Y:S02]  /*c830*/  IMAD.X R5, RZ, RZ, R3, P0 ;  /* 0x000000ffff057224 */ /* 0x004fe400000e0603 */
[----:B------:R-:W2:Y:S04]  /*c840*/  SHFL.IDX PT, R3, R29, 0x2, 0x181f ;  /* 0x00581f001d037f89 */ /* 0x000ea800000e0000 */
[----:B------:R3:W-:Y:S01]  /*c850*/  LDGSTS.E.BYPASS.LTC128B.128 [R27+0x22c00], desc[UR36][R4.64], !P1 ;  /* 0x22c00000041b7fae */ /* 0x0007e2000c901d64 */
[----:B0-----:R-:W-:-:S03]  /*c860*/  IADD3 R2, P0, R14, R8, RZ ;  /* 0x000000080e027210 */ /* 0x001fc60007f1e0ff */
[----:B------:R3:W0:Y:S01]  /*c870*/  SHFL.IDX PT, R14, R26, 0x3, 0x181f ;  /* 0x00781f001a0e7f89 */ /* 0x00062200000e0000 */
[----:B--2---:R-:W-:-:S05]  /*c880*/  IADD3.X R3, RZ, R3, RZ, P0, !PT ;  /* 0x00000003ff037210 */ /* 0x004fca00007fe4ff */
[----:B------:R3:W-:Y:S04]  /*c890*/  LDGSTS.E.BYPASS.LTC128B.128 [R27+0x23400], desc[UR36][R2.64], !P1 ;  /* 0x23400000021b7fae */ /* 0x0007e8000c901d64 */
.L_x_143:
[----:B0--3--:R-:W-:-:S05]  /*c8a0*/  IADD3 R2, P0, R14, R8, RZ ;  /* 0x000000080e027210 */ /* 0x009fca0007f1e0ff */
[----:B------:R-:W-:Y:S01]  /*c8b0*/  IMAD.X R3, RZ, RZ, R34, P0 ;  /* 0x000000ffff037224 */ /* 0x000fe200000e0622 */
[----:B------:R-:W-:-:S04]  /*c8c0*/  PLOP3.LUT P0, PT, PT, PT, PT, 0x80, 0x0 ;  /* 0x000000000000781c */ /* 0x000fc80003f0f070 */
[----:B------:R-:W-:Y:S01]  /*c8d0*/  @!PT LDS RZ, [RZ] ;  /* 0x00000000fffff984 */ /* 0x000fe20000000800 */
[----:B------:R-:W-:Y:S01]  /*c8e0*/  @!PT LDS RZ, [RZ] ;  /* 0x00000000fffff984 */ /* 0x000fe20000000800 */
[----:B------:R-:W-:Y:S01]  /*c8f0*/  @!PT LDS RZ, [RZ] ;  /* 0x00000000fffff984 */ /* 0x000fe20000000800 */
[----:B------:R0:W-:Y:S01]  /*c900*/  LDGSTS.E.BYPASS.LTC128B.128 [R27+0x23c00], desc[UR36][R2.64], !P1 ;  /* 0x23c00000021b7fae */ /* 0x0001e2000c901d64 */
[----:B------:R-:W-:-:S08]  /*c910*/  NOP ;  /* 0x0000000000007918 */ /* 0x000fd00000000000 */
.L_x_77:
[----:B------:R-:W-:Y:S02]  /*c920*/  PLOP3.LUT P1, PT, P1, P0, PT, 0xa2, 0x0 ;  /* 0x000000000000781c */ /* 0x000fe40000f21472 */
[----:B------:R-:W-:-:S08]  /*c930*/  @P0 R2UR P1, UR4, R10 ;  /* 0x000000000a0402ca */ /* 0x000fd00000020000 */
[----:B------:R-:W-:-:S05]  /*c940*/  @P0 PLOP3.LUT P0, PT, P1, PT, PT, 0x80, 0x0 ;  /* 0x000000000000081c */ /* 0x000fca0000f0f070 */
[----:B------:R-:W-:Y:S01]  /*c950*/  @!P1 SYNCS.ARRIVE.TRANS64.RED.A0T1 RZ, [UR4+0x28c30], RZ ;  /* 0x028c30ffffff99a7 */ /* 0x000fe20008200404 */
[----:B------:R-:W-:Y:S07]  /*c960*/  @!P1 ARRIVES.LDGSTSBAR.64.TRANSCNT [UR4+0x28c30] ;  /* 0x028c3000ff0099b0 */ /* 0x000fee0008000a84 */
[----:B------:R-:W-:Y:S05]  /*c970*/  @P0 BRA.U.ANY `(.L_x_77) ;  /* 0xfffffffd00e80947 */ /* 0x000fea000393ffff */
[----:B------:R-:W-:Y:S01]  /*c980*/  NOP ;  /* 0x0000000000007918 */ /* 0x000fe20000000000 */
[----:B------:R-:W-:-:S13]  /*c990*/  ISETP.NE.AND P2, PT, R33, 0x3, PT ;  /* 0x000000032100780c */ /* 0x000fda0003f45270 */
[----:B------:R-:W-:Y:S05]  /*c9a0*/  @!P2 BRA `(.L_x_78) ;  /* 0x000000000004a947 */ /* 0x000fea0003800000 */
[----:B------:R-:W-:Y:S01]  /*c9b0*/  BPT.TRAP 0x1 ;  /* 0x000000040000795c */ /* 0x000fe20000300000 */
.L_x_78:
[----:B------:R2:W-:Y:S01]  /*c9c0*/  SYNCS.ARRIVE.TRANS64.A1T0 RZ, [R10+URZ+0x28c30], RZ ;  /* 0x028c30ff0aff79a7 */ /* 0x0005e2000810003f */
[----:B------:R-:W-:Y:S05]  /*c9d0*/  @!P2 BRA `(.L_x_79) ;  /* 0x000000000004a947 */ /* 0x000fea0003800000 */
[----:B------:R-:W-:Y:S01]  /*c9e0*/  BPT.TRAP 0x1 ;  /* 0x000000040000795c */ /* 0x000fe20000300000 */
.L_x_79:
[----:B------:R-:W3:Y:S01]  /*c9f0*/  SYNCS.PHASECHK.TRANS64.TRYWAIT P0, [R10+URZ+0x28c60], R20 ;  /* 0x028c60140a0075a7 */ /* 0x000ee2000800017f */
[----:B------:R-:W-:Y:S04]  /*ca00*/  BSSY B1, `(.L_x_80) ;  /* 0x0000002000017945 */ /* 0x000fe80003800000 */
[----:B---3--:R-:W-:Y:S05]  /*ca10*/  @!P0 BRA `(.L_x_81) ;  /* 0x0000002400308947 */ /* 0x008fea0003800000 */
.L_x_144:
[----:B------:R-:W-:Y:S05]  /*ca20*/  BSYNC B1 ;  /* 0x0000000000017941 */ /* 0x000fea0003800000 */
.L_x_80:
[----:B------:R-:W-:Y:S01]  /*ca30*/  ULDC.64 UR4, c[0x0][0x328] ;  /* 0x0000ca0000047ab9 */ /* 0x000fe20000000a00 */
[----:B------:R-:W-:Y:S01]  /*ca40*/  ULDC.64 UR6, c[0x0][0x338] ;  /* 0x0000ce0000067ab9 */ /* 0x000fe20000000a00 */
[----:B0-----:R-:W-:Y:S01]  /*ca50*/  IMAD R2, R19, UR4, RZ ;  /* 0x0000000413027c24 */ /* 0x001fe2000f8e02ff */
[----:B------:R-:W-:Y:S01]  /*ca60*/  LOP3.LUT P5, RZ, R16, 0x8, RZ, 0xc0, !PT ;  /* 0x0000000810ff7812 */ /* 0x000fe200078ac0ff */
[----:B------:R-:W-:Y:S01]  /*ca70*/  IMAD R17, R0, 0x7000, R17 ;  /* 0x0000700000117824 */ /* 0x000fe200078e0211 */
[C---:B------:R-:W-:Y:S01]  /*ca80*/  LOP3.LUT P4, RZ, R16.reuse, 0x4, RZ, 0xc0, !PT ;  /* 0x0000000410ff7812 */ /* 0x040fe2000788c0ff */
[C---:B------:R-:W-:Y:S01]  /*ca90*/  IMAD R5, R7.reuse, UR5, R2 ;  /* 0x0000000507057c24 */ /* 0x040fe2000f8e0202 */
[----:B------:R-:W-:Y:S01]  /*caa0*/  LOP3.LUT P3, RZ, R16, 0x2, RZ, 0xc0, !PT ;  /* 0x0000000210ff7812 */ /* 0x000fe2000786c0ff */
[----:B------:R-:W-:Y:S01]  /*cab0*/  IMAD.WIDE.U32 R2, R7, UR4, RZ ;  /* 0x0000000407027c25 */ /* 0x000fe2000f8e00ff */
[----:B------:R-:W-:-:S03]  /*cac0*/  R2UR UR4, R23 ;  /* 0x00000000170472ca */ /* 0x000fc600000e0000 */
[----:B------:R-:W-:Y:S02]  /*cad0*/  IMAD R7, R18, UR6, RZ ;  /* 0x0000000612077c24 */ /* 0x000fe4000f8e02ff */
[----:B------:R-:W-:Y:S02]  /*cae0*/  IMAD.IADD R3, R3, 0x1, R5 ;  /* 0x0000000103037824 */ /* 0x000fe400078e0205 */
[C---:B------:R-:W-:Y:S02]  /*caf0*/  IMAD R7, R6.reuse, UR7, R7 ;  /* 0x0000000706077c24 */ /* 0x040fe4000f8e0207 */
[----:B------:R-:W-:Y:S01]  /*cb00*/  IMAD.WIDE.U32 R2, R6, UR6, R2 ;  /* 0x0000000606027c25 */ /* 0x000fe2000f8e0002 */
[----:B------:R-:W-:-:S03]  /*cb10*/  ULDC.64 UR6, c[0x0][0x330] ;  /* 0x0000cc0000067ab9 */ /* 0x000fc60000000a00 */
[----:B------:R-:W-:Y:S01]  /*cb20*/  UIMAD UR4, UR4, UR6, URZ ;  /* 0x00000006040472a4 */ /* 0x000fe2000f8e023f */
[----:B------:R-:W-:Y:S01]  /*cb30*/  IADD3 R3, R3, R7, RZ ;  /* 0x0000000703037210 */ /* 0x000fe20007ffe0ff */
[----:B------:R-:W-:Y:S02]  /*cb40*/  IMAD.U32 R5, RZ, RZ, UR6 ;  /* 0x00000006ff057e24 */ /* 0x000fe4000f8e00ff */
[----:B------:R-:W-:Y:S02]  /*cb50*/  UIMAD UR4, UR40, UR7, UR4 ;  /* 0x00000007280472a4 */ /* 0x000fe4000f8e0204 */
[----:B------:R-:W-:Y:S01]  /*cb60*/  IMAD.WIDE.U32 R2, R5, UR40, R2 ;  /* 0x0000002805027c25 */ /* 0x000fe2000f8e0002 */
[----:B------:R-:W-:-:S03]  /*cb70*/  ULDC.64 UR6, c[0x0][0x318] ;  /* 0x0000c60000067ab9 */ /* 0x000fc60000000a00 */
[----:B------:R-:W-:Y:S01]  /*cb80*/  VIADD R19, R3, UR4 ;  /* 0x0000000403137c36 */ /* 0x000fe20008000000 */
[----:B------:R-:W-:Y:S01]  /*cb90*/  LEA R18, P0, R2, UR6, 0x1 ;  /* 0x0000000602127c11 */ /* 0x000fe2000f8008ff */
[----:B------:R-:W-:-:S03]  /*cba0*/  UMOV UR4, 0xffffffff ;  /* 0xffffffff00047882 */ /* 0x000fc60000000000 */
[----:B------:R-:W-:Y:S01]  /*cbb0*/  LEA.HI.X R19, R2, UR7, R19, 0x1, P0 ;  /* 0x0000000702137c11 */ /* 0x000fe200080f0c13 */
[----:B------:R-:W-:Y:S08]  /*cbc0*/  BRA.DIV UR4, `(.L_x_82) ;  /* 0x0000002204d87947 */ /* 0x000ff0000b800000 */
[----:B------:R-:W0:Y:S01]  /*cbd0*/  SHFL.IDX PT, R14, R18, RZ, 0x181f ;  /* 0x00181fff120e7589 */ /* 0x000e2200000e0000 */
[C---:B------:R-:W-:Y:S02]  /*cbe0*/  LOP3.LUT P1, RZ, R16.reuse, 0x40, RZ, 0xc0, !PT ;  /* 0x0000004010ff7812 */ /* 0x040fe4000782c0ff */
[C---:B------:R-:W-:Y:S01]  /*cbf0*/  LOP3.LUT P6, RZ, R16.reuse, 0x20, RZ, 0xc0, !PT ;  /* 0x0000002010ff7812 */ /* 0x040fe200078cc0ff */
[----:B------:R-:W4:Y:S01]  /*cc00*/  SHFL.IDX PT, R3, R19, RZ, 0x181f ;  /* 0x00181fff13037589 */ /* 0x000f2200000e0000 */
[----:B------:R-:W-:Y:S02]  /*cc10*/  LEA R17, R17, UR43, 0x1 ;  /* 0x0000002b11117c11 */ /* 0x000fe4000f8e08ff */
[----:B------:R-:W-:Y:S01]  /*cc20*/  LOP3.LUT P2, RZ, R16, 0x10, RZ, 0xc0, !PT ;  /* 0x0000001010ff7812 */ /* 0x000fe2000784c0ff */
[----:B------:R-:W-:Y:S01]  /*cc30*/  SHFL.IDX PT, R5, R19, 0x1, 0x181f ;  /* 0x00381f0013057f89 */ /* 0x000fe200000e0000 */
[----:B------:R-:W-:-:S03]  /*cc40*/  P2R R11, PR, RZ, 0x40 ;  /* 0x00000040ff0b7803 */ /* 0x000fc60000000000 */
[----:B-1-3--:R-:W-:Y:S04]  /*cc50*/  SHFL.IDX PT, R20, R19, 0x2, 0x181f ;  /* 0x00581f0013147f89 */ /* 0x00afe800000e0000 */
[----:B------:R-:W-:Y:S01]  /*cc60*/  SHFL.IDX PT, R19, R19, 0x3, 0x181f ;  /* 0x00781f0013137f89 */ /* 0x000fe200000e0000 */
[----:B0-----:R-:W-:-:S03]  /*cc70*/  IADD3 R6, P0, R14, R8, RZ ;  /* 0x000000080e067210 */ /* 0x001fc60007f1e0ff */
[----:B------:R-:W0:Y:S01]  /*cc80*/  SHFL.IDX PT, R14, R18, 0x1, 0x181f ;  /* 0x00381f00120e7f89 */ /* 0x000e2200000e0000 */
[----:B----4-:R-:W-:-:S05]  /*cc90*/  IADD3.X R7, RZ, R3, RZ, P0, !PT ;  /* 0x00000003ff077210 */ /* 0x010fca00007fe4ff */
[----:B------:R-:W-:Y:S01]  /*cca0*/  LDGSTS.E.BYPASS.LTC128B.128 [R17+0x400], desc[UR36][R6.64], !P1 ;  /* 0x0040000006117fae */ /* 0x000fe2000c901d64 */
[----:B------:R-:W-:-:S03]  /*ccb0*/  ISETP.NE.U32.AND P1, PT, R25, RZ, PT ;  /* 0x000000ff1900720c */ /* 0x000fc60003f25070 */
[----:B------:R-:W-:Y:S01]  /*ccc0*/  LDGSTS.E.BYPASS.LTC128B.128 [R17+0x2400], desc[UR36][R6.64+0x80], !P6 ;  /* 0x0240008006117fae */ /* 0x000fe2000f101d64 */
[----:B------:R-:W-:-:S03]  /*ccd0*/  LOP3.LUT P6, RZ, R16, 0x40, RZ, 0xc0, !PT ;  /* 0x0000004010ff7812 */ /* 0x000fc600078cc0ff */
[----:B------:R-:W-:Y:S04]  /*cce0*/  LDGSTS.E.BYPASS.LTC128B.128 [R17+0x4400], desc[UR36][R6.64+0x100], !P2 ;  /* 0x0440010006117fae */ /* 0x000fe8000d101d64 */
[----:B------:R-:W-:Y:S04]  /*ccf0*/  LDGSTS.E.BYPASS.LTC128B.128 [R17+0x6400], desc[UR36][R6.64+0x180], !P5 ;  /* 0x0640018006117fae */ /* 0x000fe8000e901d64 */
[----:B------:R-:W-:Y:S01]  /*cd00*/  LDGSTS.E.BYPASS.LTC128B.128 [R17+0x8400], desc[UR36][R6.64+0x200], !P4 ;  /* 0x0840020006117fae */ /* 0x000fe2000e101d64 */
[----:B0-----:R-:W-:-:S03]  /*cd10*/  IADD3 R4, P0, R14, R8, RZ ;  /* 0x000000080e047210 */ /* 0x001fc60007f1e0ff */
[----:B------:R-:W0:Y:S02]  /*cd20*/  SHFL.IDX PT, R14, R18, 0x2, 0x181f ;  /* 0x00581f00120e7f89 */ /* 0x000e2400000e0000 */
[----:B------:R-:W-:Y:S02]  /*cd30*/  IMAD.X R5, RZ, RZ, R5, P0 ;  /* 0x000000ffff057224 */ /* 0x000fe400000e0605 */
[----:B------:R-:W-:Y:S01]  /*cd40*/  LDGSTS.E.BYPASS.LTC128B.128 [R17+0xa400], desc[UR36][R6.64+0x280], !P3 ;  /* 0x0a40028006117fae */ /* 0x000fe2000d901d64 */
[----:B0-----:R-:W-:-:S03]  /*cd50*/  IADD3 R2, P0, R14, R8, RZ ;  /* 0x000000080e027210 */ /* 0x001fc60007f1e0ff */
[----:B------:R0:W1:Y:S02]  /*cd60*/  SHFL.IDX PT, R14, R18, 0x3, 0x181f ;  /* 0x00781f00120e7f89 */ /* 0x00006400000e0000 */
[----:B------:R-:W-:Y:S01]  /*cd70*/  IMAD.X R3, RZ, RZ, R20, P0 ;  /* 0x000000ffff037224 */ /* 0x000fe200000e0614 */
[----:B------:R-:W-:-:S13]  /*cd80*/  ISETP.NE.U32.AND P0, PT, R28, RZ, PT ;  /* 0x000000ff1c00720c */ /* 0x000fda0003f05070 */
[----:B------:R-:W-:Y:S04]  /*cd90*/  LDGSTS.E.BYPASS.LTC128B.128 [R17+0xc400], desc[UR36][R6.64+0x300], P0 ;  /* 0x0c40030006117fae */ /* 0x000fe80008101d64 */
[----:B------:R3:W-:Y:S04]  /*cda0*/  LDGSTS.E.BYPASS.LTC128B.128 [R17+0xe400], desc[UR36][R6.64+0x380], P1 ;  /* 0x0e40038006117fae */ /* 0x0007e80008901d64 */
[----:B------:R-:W-:Y:S01]  /*cdb0*/  LDGSTS.E.BYPASS.LTC128B.128 [R17+0xc00], desc[UR36][R4.64], !P6 ;  /* 0x00c0000004117fae */ /* 0x000fe2000f101d64 */
[----:B------:R-:W-:-:S04]  /*cdc0*/  ISETP.NE.AND P6, PT, R11, RZ, PT ;  /* 0x000000ff0b00720c */ /* 0x000fc80003fc5270 */
[----:B---3--:R-:W-:-:S09]  /*cdd0*/  P2R R6, PR, RZ, 0x40 ;  /* 0x00000040ff067803 */ /* 0x008fd20000000000 */
[----:B------:R-:W-:Y:S01]  /*cde0*/  LDGSTS.E.BYPASS.LTC128B.128 [R17+0x2c00], desc[UR36][R4.64+0x80], !P6 ;  /* 0x02c0008004117fae */ /* 0x000fe2000f101d64 */
[----:B------:R-:W-:-:S03]  /*cdf0*/  LOP3.LUT P6, RZ, R16, 0x40, RZ, 0xc0, !PT ;  /* 0x0000004010ff7812 */ /* 0x000fc600078cc0ff */
[----:B------:R-:W-:Y:S04]  /*ce00*/  LDGSTS.E.BYPASS.LTC128B.128 [R17+0x4c00], desc[UR36][R4.64+0x100], !P2 ;  /* 0x04c0010004117fae */ /* 0x000fe8000d101d64 */
[----:B------:R-:W-:Y:S04]  /*ce10*/  LDGSTS.E.BYPASS.LTC128B.128 [R17+0x6c00], desc[UR36][R4.64+0x180], !P5 ;  /* 0x06c0018004117fae */ /* 0x000fe8000e901d64 */
[----:B------:R-:W-:Y:S04]  /*ce20*/  LDGSTS.E.BYPASS.LTC128B.128 [R17+0x8c00], desc[UR36][R4.64+0x200], !P4 ;  /* 0x08c0020004117fae */ /* 0x000fe8000e101d64 */
[----:B------:R-:W-:Y:S04]  /*ce30*/  LDGSTS.E.BYPASS.LTC128B.128 [R17+0xac00], desc[UR36][R4.64+0x280], !P3 ;  /* 0x0ac0028004117fae */ /* 0x000fe8000d901d64 */
[----:B------:R-:W-:Y:S04]  /*ce40*/  LDGSTS.E.BYPASS.LTC128B.128 [R17+0xcc00], desc[UR36][R4.64+0x300], P0 ;  /* 0x0cc0030004117fae */ /* 0x000fe80008101d64 */
[----:B------:R3:W-:Y:S04]  /*ce50*/  LDGSTS.E.BYPASS.LTC128B.128 [R17+0xec00], desc[UR36][R4.64+0x380], P1 ;  /* 0x0ec0038004117fae */ /* 0x0007e80008901d64 */
[----:B------:R0:W-:Y:S01]  /*ce60*/  LDGSTS.E.BYPASS.LTC128B.128 [R17+0x1400], desc[UR36][R2.64], !P6 ;  /* 0x0140000002117fae */ /* 0x0001e2000f101d64 */
[----:B------:R-:W-:-:S02]  /*ce70*/  ISETP.NE.AND P6, PT, R6, RZ, PT ;  /* 0x000000ff0600720c */ /* 0x000fc40003fc5270 */
[----:B---3--:R-:W-:-:S11]  /*ce80*/  MOV R4, RZ ;  /* 0x000000ff00047202 */ /* 0x008fd60000000f00 */
[----:B------:R0:W-:Y:S04]  /*ce90*/  LDGSTS.E.BYPASS.LTC128B.128 [R17+0x3400], desc[UR36][R2.64+0x80], !P6 ;  /* 0x0340008002117fae */ /* 0x0001e8000f101d64 */
[----:B------:R0:W-:Y:S04]  /*cea0*/  LDGSTS.E.BYPASS.LTC128B.128 [R17+0x5400], desc[UR36][R2.64+0x100], !P2 ;  /* 0x0540010002117fae */ /* 0x0001e8000d101d64 */
[----:B------:R0:W-:Y:S04]  /*ceb0*/  LDGSTS.E.BYPASS.LTC128B.128 [R17+0x7400], desc[UR36][R2.64+0x180], !P5 ;  /* 0x0740018002117fae */ /* 0x0001e8000e901d64 */
[----:B------:R0:W-:Y:S04]  /*cec0*/  LDGSTS.E.BYPASS.LTC128B.128 [R17+0x9400], desc[UR36][R2.64+0x200], !P4 ;  /* 0x0940020002117fae */ /* 0x0001e8000e101d64 */
[----:B------:R0:W-:Y:S04]  /*ced0*/  LDGSTS.E.BYPASS.LTC128B.128 [R17+0xb400], desc[UR36][R2.64+0x280], !P3 ;  /* 0x0b40028002117fae */ /* 0x0001e8000d901d64 */
[----:B------:R0:W-:Y:S04]  /*cee0*/  LDGSTS.E.BYPASS.LTC128B.128 [R17+0xd400], desc[UR36][R2.64+0x300], P0 ;  /* 0x0d40030002117fae */ /* 0x0001e80008101d64 */
[----:B-1----:R0:W-:Y:S02]  /*cef0*/  LDGSTS.E.BYPASS.LTC128B.128 [R17+0xf400], desc[UR36][R2.64+0x380], P1 ;  /* 0x0f40038002117fae */ /* 0x0021e40008901d64 */
.L_x_154:
[----:B------:R-:W-:Y:S02]  /*cf00*/  P2R R5, PR, RZ, 0x2 ;  /* 0x00000002ff057803 */ /* 0x000fe40000000000 */
[----:B------:R-:W-:Y:S02]  /*cf10*/  LOP3.LUT P1, RZ, R16, 0x40, RZ, 0xc0, !PT ;  /* 0x0000004010ff7812 */ /* 0x000fe4000782c0ff */
[----:B0-----:R-:W-:Y:S02]  /*cf20*/  IADD3 R2, P2, R14, R8, RZ ;  /* 0x000000080e027210 */ /* 0x001fe40007f5e0ff */
[----:B------:R-:W-:-:S03]  /*cf30*/  LOP3.LUT P6, RZ, R16, 0x10, RZ, 0xc0, !PT ;  /* 0x0000001010ff7812 */ /* 0x000fc600078cc0ff */
[----:B------:R-:W-:Y:S01]  /*cf40*/  IMAD.X R3, RZ, RZ, R19, P2 ;  /* 0x000000ffff037224 */ /* 0x000fe200010e0613 */
[----:B------:R-:W-:-:S05]  /*cf50*/  LOP3.LUT P2, RZ, R16, 0x20, RZ, 0xc0, !PT ;  /* 0x0000002010ff7812 */ /* 0x000fca000784c0ff */
[----:B------:R-:W-:Y:S01]  /*cf60*/  @!PT LDS RZ, [RZ] ;  /* 0x00000000fffff984 */ /* 0x000fe20000000800 */
[----:B------:R-:W-:Y:S01]  /*cf70*/  @!PT LDS RZ, [RZ] ;  /* 0x00000000fffff984 */ /* 0x000fe20000000800 */
[----:B------:R-:W-:Y:S01]  /*cf80*/  @!PT LDS RZ, [RZ] ;  /* 0x00000000fffff984 */ /* 0x000fe20000000800 */
[----:B------:R0:W-:Y:S01]  /*cf90*/  LDGSTS.E.BYPASS.LTC128B.128 [R17+0x1c00], desc[UR36][R2.64], !P1 ;  /* 0x01c0000002117fae */ /* 0x0001e2000c901d64 */
[----:B------:R-:W-:-:S07]  /*cfa0*/  ISETP.NE.AND P1, PT, R5, RZ, PT ;  /* 0x000000ff0500720c */ /* 0x000fce0003f25270 */
[----:B------:R0:W-:Y:S04]  /*cfb0*/  LDGSTS.E.BYPASS.LTC128B.128 [R17+0x3c00], desc[UR36][R2.64+0x80], !P2 ;  /* 0x03c0008002117fae */ /* 0x0001e8000d101d64 */
[----:B------:R0:W-:Y:S04]  /*cfc0*/  LDGSTS.E.BYPASS.LTC128B.128 [R17+0x5c00], desc[UR36][R2.64+0x100], !P6 ;  /* 0x05c0010002117fae */ /* 0x0001e8000f101d64 */
[----:B------:R0:W-:Y:S04]  /*cfd0*/  LDGSTS.E.BYPASS.LTC128B.128 [R17+0x7c00], desc[UR36][R2.64+0x180], !P5 ;  /* 0x07c0018002117fae */ /* 0x0001e8000e901d64 */
[----:B------:R0:W-:Y:S04]  /*cfe0*/  LDGSTS.E.BYPASS.LTC128B.128 [R17+0x9c00], desc[UR36][R2.64+0x200], !P4 ;  /* 0x09c0020002117fae */ /* 0x0001e8000e101d64 */
[----:B------:R0:W-:Y:S04]  /*cff0*/  LDGSTS.E.BYPASS.LTC128B.128 [R17+0xbc00], desc[UR36][R2.64+0x280], !P3 ;  /* 0x0bc0028002117fae */ /* 0x0001e8000d901d64 */
[----:B------:R0:W-:Y:S01]  /*d000*/  LDGSTS.E.BYPASS.LTC128B.128 [R17+0xdc00], desc[UR36][R2.64+0x300], P0 ;  /* 0x0dc0030002117fae */ /* 0x0001e20008101d64 */
[----:B------:R-:W-:-:S03]  /*d010*/  PLOP3.LUT P0, PT, PT, PT, PT, 0x80, 0x0 ;  /* 0x000000000000781c */ /* 0x000fc60003f0f070 */
[----:B------:R0:W-:Y:S01]  /*d020*/  LDGSTS.E.BYPASS.LTC128B.128 [R17+0xfc00], desc[UR36][R2.64+0x380], P1 ;  /* 0x0fc0038002117fae */ /* 0x0001e20008901d64 */
[----:B------:R-:W-:-:S09]  /*d030*/  NOP ;  /* 0x0000000000007918 */ /* 0x000fd20000000000 */
.L_x_83:
        /* <DEDUP_REMOVED lines=10> */
.L_x_84:
[----:B------:R-:W-:Y:S01]  /*d0e0*/  VIADD R0, R0, 0x1 ;  /* 0x0000000100007836 */ /* 0x000fe20000000000 */
[----:B------:R-:W-:Y:S01]  /*d0f0*/  IADD3 R22, R22, -0x1, RZ ;  /* 0xffffffff16167810 */ /* 0x000fe20007ffe0ff */
[----:B------:R1:W-:Y:S01]  /*d100*/  SYNCS.ARRIVE.TRANS64.A1T0 RZ, [R10+URZ+0x28c50], RZ ;  /* 0x028c50ff0aff79a7 */ /* 0x0003e2000810003f */
[----:B------:R-:W-:Y:S02]  /*d110*/  VIADD R9, R9, 0xffffffc0 ;  /* 0xffffffc009097836 */ /* 0x000fe40000000000 */
[----:B------:R-:W-:-:S04]  /*d120*/  ISETP.NE.AND P0, PT, R0, 0x2, PT ;  /* 0x000000020000780c */ /* 0x000fc80003f05270 */
[----:B------:R-:W-:Y:S02]  /*d130*/  SEL R0, R0, RZ, P0 ;  /* 0x000000ff00007207 */ /* 0x000fe40000000000 */
[----:B0-----:R-:W-:Y:S02]  /*d140*/  SEL R2, RZ, 0x1, P0 ;  /* 0x00000001ff027807 */ /* 0x001fe40000000000 */
[----:B------:R-:W-:Y:S02]  /*d150*/  ISETP.GT.AND P0, PT, R22, UR45, PT ;  /* 0x0000002d16007c0c */ /* 0x000fe4000bf04270 */
[----:B------:R-:W-:-:S11]  /*d160*/  LOP3.LUT R21, R21, R2, RZ, 0x3c, !PT ;  /* 0x0000000215157212 */ /* 0x000fd600078e3cff */
[----:B-1----:R-:W-:Y:S05]  /*d170*/  @P0 BRA `(.L_x_85) ;  /* 0xfffffff0008c0947 */ /* 0x002fea000383ffff */
.L_x_70:
[----:B------:R-:W-:Y:S05]  /*d180*/  BSYNC B0 ;  /* 0x0000000000007941 */ /* 0x000fea0003800000 */
.L_x_53:
[----:B------:R-:W0:Y:S01]  /*d190*/  S2R R3, SR_CgaCtaId ;  /* 0x0000000000037919 */ /* 0x000e220000008800 */
[----:B------:R-:W-:Y:S01]  /*d1a0*/  MOV R2, 0x400 ;  /* 0x0000040000027802 */ /* 0x000fe20000000f00 */
[----:B------:R-:W-:Y:S01]  /*d1b0*/  BSSY B0, `(.L_x_86) ;  /* 0x0000005000007945 */ /* 0x000fe20003800000 */
[----:B------:R-:W-:Y:S02]  /*d1c0*/  SHF.L.U32 R4, R4, 0x1f, RZ ;  /* 0x0000001f04047819 */ /* 0x000fe400000006ff */
[----:B0-----:R-:W-:-:S04]  /*d1d0*/  LEA R5, R3, R2, 0x18 ;  /* 0x0000000203057211 */ /* 0x001fc800078ec0ff */
[----:B------:R-:W0:Y:S02]  /*d1e0*/  SYNCS.PHASECHK.TRANS64.TRYWAIT P0, [R5+URZ+0x28c20], R4 ;  /* 0x028c2004050075a7 */ /* 0x000e24000800017f */
[----:B0-----:R-:W-:Y:S05]  /*d1f0*/  @!P0 BRA `(.L_x_87) ;  /* 0x0000002400108947 */ /* 0x001fea0003800000 */
.L_x_155:
[----:B------:R-:W-:Y:S05]  /*d200*/  BSYNC B0 ;  /* 0x0000000000007941 */ /* 0x000fea0003800000 */
.L_x_86:
[----:B------:R-:W-:-:S03]  /*d210*/  UMOV UR4, 0xffffffff ;  /* 0xffffffff00047882 */ /* 0x000fc60000000000 */
[----:B------:R-:W-:Y:S05]  /*d220*/  BRA.DIV UR4, `(.L_x_88) ;  /* 0x0000002604187947 */ /* 0x000fea000b800000 */
[----:B------:R-:W1:Y:S02]  /*d230*/  S2R R2, SR_TID.X ;  /* 0x0000000000027919 */ /* 0x000e640000002100 */
[----:B-1----:R-:W-:-:S04]  /*d240*/  SHF.R.U32.HI R2, RZ, 0x5, R2 ;  /* 0x00000005ff027819 */ /* 0x002fc80000011602 */
[----:B------:R-:W-:-:S05]  /*d250*/  LOP3.LUT R2, R2, 0x3, RZ, 0xc0, !PT ;  /* 0x0000000302027812 */ /* 0x000fca00078ec0ff */
[----:B------:R1:W3:Y:S02]  /*d260*/  SHFL.IDX PT, R14, R2, RZ, 0x1f ;  /* 0x00001fff020e7589 */ /* 0x0002e400000e0000 */
.L_x_158:
[----:B---3--:R-:W-:-:S13]  /*d270*/  ISETP.NE.AND P0, PT, R14, RZ, PT ;  /* 0x000000ff0e00720c */ /* 0x008fda0003f05270 */
[----:B------:R-:W-:Y:S05]  /*d280*/  @P0 BRA `(.L_x_8) ;  /* 0x0000000000880947 */ /* 0x000fea0003800000 */
[----:B------:R-:W-:-:S03]  /*d290*/  UMOV UR4, 0xffffffff ;  /* 0xffffffff00047882 */ /* 0x000fc60000000000 */
[----:B------:R-:W-:Y:S05]  /*d2a0*/  BRA.DIV UR4, `(.L_x_89) ;  /* 0x00000026042c7947 */ /* 0x000fea000b800000 */
[----:B------:R-:W-:-:S13]  /*d2b0*/  ELECT P6, URZ, PT ;  /* 0x00000000003f782f */ /* 0x000fda00038c0000 */
.L_x_161:
[----:B------:R-:W-:Y:S05]  /*d2c0*/  @!P6 BRA `(.L_x_8) ;  /* 0x000000000078e947 */ /* 0x000fea0003800000 */
[----:B------:R-:W-:-:S06]  /*d2d0*/  ULOP3.LUT UR4, UR39, 0x2, URZ, 0xfc, !UPT ;  /* 0x0000000227047892 */ /* 0x000fcc000f8efc3f */
[----:B-1----:R-:W-:-:S05]  /*d2e0*/  IMAD.U32 R2, RZ, RZ, UR4 ;  /* 0x00000004ff027e24 */ /* 0x002fca000f8e00ff */
[----:B------:R-:W-:-:S13]  /*d2f0*/  ISETP.NE.AND P0, PT, R2, 0x3, PT ;  /* 0x000000030200780c */ /* 0x000fda0003f05270 */
[----:B------:R-:W-:Y:S05]  /*d300*/  @!P0 BRA `(.L_x_90) ;  /* 0x0000000000048947 */ /* 0x000fea0003800000 */
[----:B------:R-:W-:Y:S01]  /*d310*/  BPT.TRAP 0x1 ;  /* 0x000000040000795c */ /* 0x000fe20000300000 */
.L_x_90:
[C---:B0-----:R-:W-:Y:S01]  /*d320*/  LEA R4, R0.reuse, R5, 0x3 ;  /* 0x0000000500047211 */ /* 0x041fe200078e18ff */
[----:B------:R-:W-:Y:S01]  /*d330*/  VIADD R0, R0, 0x1 ;  /* 0x0000000100007836 */ /* 0x000fe20000000000 */
[----:B------:R-:W-:-:S04]  /*d340*/  SHF.L.U32 R3, R21, 0x1f, RZ ;  /* 0x0000001f15037819 */ /* 0x000fc800000006ff */
[----:B------:R-:W0:Y:S01]  /*d350*/  SYNCS.PHASECHK.TRANS64.TRYWAIT P1, [R4+URZ+0x28c40], R3 ;  /* 0x028c4003040075a7 */ /* 0x000e22000802017f */
[----:B------:R-:W-:-:S04]  /*d360*/  ISETP.NE.AND P2, PT, R0, 0x2, PT ;  /* 0x000000020000780c */ /* 0x000fc80003f45270 */
[----:B------:R-:W-:Y:S01]  /*d370*/  SEL R2, RZ, 0x1, P2 ;  /* 0x00000001ff027807 */ /* 0x000fe20001000000 */
[----:B0-----:R-:W-:Y:S08]  /*d380*/  @!P1 BRA `(.L_x_91) ;  /* 0x0000002400149947 */ /* 0x001ff00003800000 */
.L_x_162:
[----:B------:R-:W-:Y:S02]  /*d390*/  SEL R0, R0, RZ, P2 ;  /* 0x000000ff00007207 */ /* 0x000fe40001000000 */
[----:B------:R-:W-:Y:S01]  /*d3a0*/  LOP3.LUT R2, R21, R2, RZ, 0x3c, !PT ;  /* 0x0000000215027212 */ /* 0x000fe200078e3cff */
[----:B------:R-:W-:Y:S06]  /*d3b0*/  @!P0 BRA `(.L_x_92) ;  /* 0x0000000000048947 */ /* 0x000fec0003800000 */
[----:B------:R-:W-:Y:S01]  /*d3c0*/  BPT.TRAP 0x1 ;  /* 0x000000040000795c */ /* 0x000fe20000300000 */
.L_x_92:
[----:B------:R-:W-:Y:S01]  /*d3d0*/  IMAD R5, R0, 0x8, R5 ;  /* 0x0000000800057824 */ /* 0x000fe200078e0205 */
[----:B------:R-:W-:-:S04]  /*d3e0*/  SHF.L.U32 R0, R2, 0x1f, RZ ;  /* 0x0000001f02007819 */ /* 0x000fc800000006ff */
[----:B------:R-:W1:Y:S02]  /*d3f0*/  SYNCS.PHASECHK.TRANS64.TRYWAIT P1, [R5+URZ+0x28c40], R0 ;  /* 0x028c4000050075a7 */ /* 0x000e64000802017f */
[----:B-1----:R-:W-:Y:S05]  /*d400*/  @!P1 BRA `(.L_x_93) ;  /* 0x0000002400089947 */ /* 0x002fea0003800000 */
.L_x_163:
[----:B------:R-:W-:Y:S05]  /*d410*/  @!P0 BRA `(.L_x_94) ;  /* 0x0000000000048947 */ /* 0x000fea0003800000 */
[----:B------:R-:W-:Y:S01]  /*d420*/  BPT.TRAP 0x1 ;  /* 0x000000040000795c */ /* 0x000fe20000300000 */
.L_x_94:
[----:B------:R-:W3:Y:S02]  /*d430*/  SYNCS.PHASECHK.TRANS64.TRYWAIT P1, [R4+URZ+0x28c60], R3 ;  /* 0x028c6003040075a7 */ /* 0x000ee4000802017f */
[----:B---3--:R-:W-:Y:S05]  /*d440*/  @!P1 BRA `(.L_x_95) ;  /* 0x00000024000c9947 */ /* 0x008fea0003800000 */
.L_x_164:
[----:B------:R-:W-:Y:S05]  /*d450*/  @!P0 BRA `(.L_x_96) ;  /* 0x0000000000048947 */ /* 0x000fea0003800000 */
[----:B------:R-:W-:Y:S01]  /*d460*/  BPT.TRAP 0x1 ;  /* 0x000000040000795c */ /* 0x000fe20000300000 */
.L_x_96:
[----:B----4-:R4:W0:Y:S02]  /*d470*/  SYNCS.PHASECHK.TRANS64.TRYWAIT P0, [R5+URZ+0x28c60], R0 ;  /* 0x028c6000050075a7 */ /* 0x010824000800017f */
[----:B0-----:R-:W-:Y:S05]  /*d480*/  @!P0 NANOSLEEP.SYNCS 0x989680 ;  /* 0x009896800000895d */ /* 0x001fea0003900000 */
[----:B------:R-:W0:Y:S02]  /*d490*/  @!P0 SYNCS.PHASECHK.TRANS64 P0, [R5+URZ+0x28c60], R0 ;  /* 0x028c6000050085a7 */ /* 0x000e24000800007f */
[----:B0-----:R-:W-:Y:S05]  /*d4a0*/  @!P0 BRA `(.L_x_96) ;  /* 0xfffffffc00f08947 */ /* 0x001fea000383ffff */
.L_x_8:
[----:B------:R-:W-:Y:S05]  /*d4b0*/  BSYNC B6 ;  /* 0x0000000000067941 */ /* 0x000fea0003800000 */
.L_x_5:
[----:B------:R-:W-:Y:S05]  /*d4c0*/  EXIT ;  /* 0x000000000000794d */ /* 0x000fea0003800000 */
.L_x_13:
[----:B0-----:R-:W-:-:S04]  /*d4d0*/  MOV R5, UR5 ;  /* 0x0000000500057c02 */ /* 0x001fc80008000f00 */
[----:B------:R0:W1:Y:S03]  /*d4e0*/  SYNCS.PHASECHK.TRANS64.TRYWAIT P1, [R5+URZ+0x28c50], R2 ;  /* 0x028c5002050075a7 */ /* 0x000066000802017f */
[----:B-1----:R-:W-:Y:S05]  /*d4f0*/  @!P1 NANOSLEEP.SYNCS 0x989680 ;  /* 0x009896800000995d */ /* 0x002fea0003900000 */
[----:B------:R-:W1:Y:S02]  /*d500*/  @!P1 SYNCS.PHASECHK.TRANS64 P1, [R5+URZ+0x28c50], R2 ;  /* 0x028c5002050095a7 */ /* 0x000e64000802007f */
[----:B-1----:R-:W-:Y:S05]  /*d510*/  @!P1 BRA `(.L_x_13) ;  /* 0xfffffffc00ec9947 */ /* 0x002fea000383ffff */
[----:B------:R-:W-:Y:S05]  /*d520*/  BRA `(.L_x_97) ;  /* 0xffffff3c009c7947 */ /* 0x000fea000383ffff */
.L_x_19:
[----:B-1----:R-:W-:-:S04]  /*d530*/  IMAD.U32 R5, RZ, RZ, UR7 ;  /* 0x00000007ff057e24 */ /* 0x002fc8000f8e00ff */
[----:B------:R1:W2:Y:S03]  /*d540*/  SYNCS.PHASECHK.TRANS64.TRYWAIT P1, [R5+URZ+0x28c50], R2 ;  /* 0x028c5002050075a7 */ /* 0x0002a6000802017f */
[----:B--2---:R-:W-:Y:S05]  /*d550*/  @!P1 NANOSLEEP.SYNCS 0x989680 ;  /* 0x009896800000995d */ /* 0x004fea0003900000 */
[----:B------:R-:W2:Y:S02]  /*d560*/  @!P1 SYNCS.PHASECHK.TRANS64 P1, [R5+URZ+0x28c50], R2 ;  /* 0x028c5002050095a7 */ /* 0x000ea4000802007f */
[----:B--2---:R-:W-:Y:S05]  /*d570*/  @!P1 BRA `(.L_x_19) ;  /* 0xfffffffc00ec9947 */ /* 0x004fea000383ffff */
[----:B------:R-:W-:Y:S05]  /*d580*/  BRA `(.L_x_18) ;  /* 0xffffff4800a07947 */ /* 0x000fea000383ffff */
.L_x_24:
[----:B0-----:R-:W-:-:S04]  /*d590*/  IMAD.U32 R0, RZ, RZ, UR41 ;  /* 0x00000029ff007e24 */ /* 0x001fc8000f8e00ff */
[----:B------:R0:W1:Y:S03]  /*d5a0*/  SYNCS.PHASECHK.TRANS64.TRYWAIT P0, [R0+URZ+0x28c00], R11 ;  /* 0x028c000b000075a7 */ /* 0x000066000800017f */
[----:B-1----:R-:W-:Y:S05]  /*d5b0*/  @!P0 NANOSLEEP.SYNCS 0x989680 ;  /* 0x009896800000895d */ /* 0x002fea0003900000 */
[----:B------:R-:W1:Y:S02]  /*d5c0*/  @!P0 SYNCS.PHASECHK.TRANS64 P0, [R0+URZ+0x28c00], R11 ;  /* 0x028c000b000085a7 */ /* 0x000e64000800007f */
[----:B-1----:R-:W-:Y:S05]  /*d5d0*/  @!P0 BRA `(.L_x_24) ;  /* 0xfffffffc00ec8947 */ /* 0x002fea000383ffff */
[----:B------:R-:W-:Y:S05]  /*d5e0*/  BRA `(.L_x_98) ;  /* 0xffffff5c00987947 */ /* 0x000fea000383ffff */
.L_x_28:
[----:B-1----:R-:W-:-:S04]  /*d5f0*/  MOV R2, UR41 ;  /* 0x0000002900027c02 */ /* 0x002fc80008000f00 */
[----:B------:R1:W2:Y:S03]  /*d600*/  SYNCS.PHASECHK.TRANS64.TRYWAIT P1, [R2+URZ+0x28c30], R11 ;  /* 0x028c300b020075a7 */ /* 0x0002a6000802017f */
[----:B--2---:R-:W-:Y:S05]  /*d610*/  @!P1 NANOSLEEP.SYNCS 0x989680 ;  /* 0x009896800000995d */ /* 0x004fea0003900000 */
[----:B------:R-:W2:Y:S02]  /*d620*/  @!P1 SYNCS.PHASECHK.TRANS64 P1, [R2+URZ+0x28c30], R11 ;  /* 0x028c300b020095a7 */ /* 0x000ea4000802007f */
[----:B--2---:R-:W-:Y:S05]  /*d630*/  @!P1 BRA `(.L_x_28) ;  /* 0xfffffffc00ec9947 */ /* 0x004fea000383ffff */
[----:B------:R-:W-:Y:S05]  /*d640*/  BRA `(.L_x_27) ;  /* 0xffffff5c00d87947 */ /* 0x000fea000383ffff */
.L_x_33:
[----:B--2---:R-:W-:-:S04]  /*d650*/  IMAD.U32 R12, RZ, RZ, UR41 ;  /* 0x00000029ff0c7e24 */ /* 0x004fc8000f8e00ff */
[----:B------:R2:W4:Y:S03]  /*d660*/  SYNCS.PHASECHK.TRANS64.TRYWAIT P1, [R12+URZ+0x28c50], R11 ;  /* 0x028c500b0c0075a7 */ /* 0x000526000802017f */
[----:B----4-:R-:W-:Y:S05]  /*d670*/  @!P1 NANOSLEEP.SYNCS 0x989680 ;  /* 0x009896800000995d */ /* 0x010fea0003900000 */
[----:B------:R-:W4:Y:S02]  /*d680*/  @!P1 SYNCS.PHASECHK.TRANS64 P1, [R12+URZ+0x28c50], R11 ;  /* 0x028c500b0c0095a7 */ /* 0x000f24000802007f */
[----:B----4-:R-:W-:Y:S05]  /*d690*/  @!P1 BRA `(.L_x_33) ;  /* 0xfffffffc00ec9947 */ /* 0x010fea000383ffff */
[----:B------:R-:W-:Y:S05]  /*d6a0*/  BRA `(.L_x_32) ;  /* 0xffffff7400547947 */ /* 0x000fea000383ffff */
.L_x_39:
[----:B-1----:R-:W-:-:S04]  /*d6b0*/  IMAD.U32 R12, RZ, RZ, UR26 ;  /* 0x0000001aff0c7e24 */ /* 0x002fc8000f8e00ff */
[----:B------:R1:W2:Y:S03]  /*d6c0*/  SYNCS.PHASECHK.TRANS64.TRYWAIT P2, [R12+URZ+0x28c30], R11 ;  /* 0x028c300b0c0075a7 */ /* 0x0002a6000804017f */
[----:B--2---:R-:W-:Y:S05]  /*d6d0*/  @!P2 NANOSLEEP.SYNCS 0x989680 ;  /* 0x009896800000a95d */ /* 0x004fea0003900000 */
[----:B------:R-:W2:Y:S02]  /*d6e0*/  @!P2 SYNCS.PHASECHK.TRANS64 P2, [R12+URZ+0x28c30], R11 ;  /* 0x028c300b0c00a5a7 */ /* 0x000ea4000804007f */
[----:B--2---:R-:W-:Y:S05]  /*d6f0*/  @!P2 BRA `(.L_x_39) ;  /* 0xfffffffc00eca947 */ /* 0x004fea000383ffff */
[----:B------:R-:W-:Y:S05]  /*d700*/  BRA `(.L_x_38) ;  /* 0xffffff7800487947 */ /* 0x000fea000383ffff */
.L_x_44:
[----:B--2---:R-:W-:-:S04]  /*d710*/  MOV R0, UR26 ;  /* 0x0000001a00007c02 */ /* 0x004fc80008000f00 */
[----:B------:R2:W3:Y:S03]  /*d720*/  SYNCS.PHASECHK.TRANS64.TRYWAIT P2, [R0+URZ+0x28c50], R11 ;  /* 0x028c500b000075a7 */ /* 0x0004e6000804017f */
[----:B---3--:R-:W-:Y:S05]  /*d730*/  @!P2 NANOSLEEP.SYNCS 0x989680 ;  /* 0x009896800000a95d */ /* 0x008fea0003900000 */
[----:B------:R-:W3:Y:S02]  /*d740*/  @!P2 SYNCS.PHASECHK.TRANS64 P2, [R0+URZ+0x28c50], R11 ;  /* 0x028c500b0000a5a7 */ /* 0x000ee4000804007f */
[----:B---3--:R-:W-:Y:S05]  /*d750*/  @!P2 BRA `(.L_x_44) ;  /* 0xfffffffc00eca947 */ /* 0x008fea000383ffff */
[----:B------:R-:W-:Y:S05]  /*d760*/  BRA `(.L_x_43) ;  /* 0xffffff9000647947 */ /* 0x000fea000383ffff */
.L_x_58:
[----:B------:R-:W-:Y:S01]  /*d770*/  IMAD.MOV.U32 R13, RZ, RZ, R23 ;  /* 0x000000ffff0d7224 */ /* 0x000fe200078e0017 */
[----:B------:R-:W-:Y:S01]  /*d780*/  MOV R11, 0x1f ;  /* 0x0000001f000b7802 */ /* 0x000fe20000000f00 */
[----:B------:R-:W-:Y:S02]  /*d790*/  IMAD.MOV.U32 R12, RZ, RZ, RZ ;  /* 0x000000ffff0c7224 */ /* 0x000fe400078e00ff */
[----:B------:R-:W-:-:S07]  /*d7a0*/  IMAD.MOV.U32 R15, RZ, RZ, -0x1 ;  /* 0xffffffffff0f7424 */ /* 0x000fce00078e00ff */
[----:B------:R-:W-:Y:S05]  /*d7b0*/  WARPSYNC.COLLECTIVE R15, `(.L_x_99) ;  /* 0x000000000f087348 */ /* 0x000fea0003c00000 */
[----:B------:R0:W1:Y:S02]  /*d7c0*/  SHFL.IDX P6, R14, R13, R12, R11 ;  /* 0x0000000c0d0e7389 */ /* 0x00006400000c000b */
[----:B01----:R-:W-:Y:S01]  /*d7d0*/  ENDCOLLECTIVE ;  /* 0x000000000000791b */ /* 0x003fe20003800000 */
.L_x_99:
[----:B------:R-:W-:Y:S05]  /*d7e0*/  BRA `(.L_x_100) ;  /* 0xffffffd400307947 */ /* 0x000fea000383ffff */
.L_x_60:
[----:B0-----:R-:W-:-:S04]  /*d7f0*/  IMAD.U32 R3, RZ, RZ, UR43 ;  /* 0x0000002bff037e24 */ /* 0x001fc8000f8e00ff */
[----:B------:R0:W1:Y:S03]  /*d800*/  SYNCS.PHASECHK.TRANS64.TRYWAIT P0, [R3+URZ+0x28c40], R0 ;  /* 0x028c4000030075a7 */ /* 0x000066000800017f */
[----:B-1----:R-:W-:Y:S05]  /*d810*/  @!P0 NANOSLEEP.SYNCS 0x989680 ;  /* 0x009896800000895d */ /* 0x002fea0003900000 */
[----:B------:R-:W1:Y:S02]  /*d820*/  @!P0 SYNCS.PHASECHK.TRANS64 P0, [R3+URZ+0x28c40], R0 ;  /* 0x028c4000030085a7 */ /* 0x000e64000800007f */
[----:B-1----:R-:W-:Y:S05]  /*d830*/  @!P0 BRA `(.L_x_60) ;  /* 0xfffffffc00ec8947 */ /* 0x002fea000383ffff */
[----:B------:R-:W-:Y:S05]  /*d840*/  BRA `(.L_x_101) ;  /* 0xffffffd400607947 */ /* 0x000fea000383ffff */
.L_x_61:
[----:B------:R-:W-:Y:S01]  /*d850*/  BSSY B0, `(.L_x_102) ;  /* 0x0000008000007945 */ /* 0x000fe20003800000 */
[----:B------:R-:W-:Y:S01]  /*d860*/  MOV R13, R5 ;  /* 0x00000005000d7202 */ /* 0x000fe20000000f00 */
[----:B------:R-:W-:Y:S01]  /*d870*/  IMAD.MOV.U32 R12, RZ, RZ, RZ ;  /* 0x000000ffff0c7224 */ /* 0x000fe200078e00ff */
[----:B------:R-:W-:Y:S01]  /*d880*/  MOV R15, 0xffffffff ;  /* 0xffffffff000f7802 */ /* 0x000fe20000000f00 */
[----:B------:R-:W-:-:S07]  /*d890*/  IMAD.MOV.U32 R11, RZ, RZ, 0x181f ;  /* 0x0000181fff0b7424 */ /* 0x000fce00078e00ff */
[----:B------:R-:W-:Y:S05]  /*d8a0*/  WARPSYNC.COLLECTIVE R15, `(.L_x_103) ;  /* 0x000000000f087348 */ /* 0x000fea0003c00000 */
[----:B------:R0:W1:Y:S02]  /*d8b0*/  SHFL.IDX P6, R14, R13, R12, R11 ;  /* 0x0000000c0d0e7389 */ /* 0x00006400000c000b */
[----:B01----:R-:W-:Y:S01]  /*d8c0*/  ENDCOLLECTIVE ;  /* 0x000000000000791b */ /* 0x003fe20003800000 */
.L_x_103:
[----:B------:R-:W-:Y:S05]  /*d8d0*/  BSYNC B0 ;  /* 0x0000000000007941 */ /* 0x000fea0003800000 */
.L_x_102:
[----:B------:R-:W-:Y:S01]  /*d8e0*/  IMAD.MOV.U32 R13, RZ, RZ, R0 ;  /* 0x000000ffff0d7224 */ /* 0x000fe200078e0000 */
[----:B------:R-:W-:Y:S01]  /*d8f0*/  MOV R12, RZ ;  /* 0x000000ff000c7202 */ /* 0x000fe20000000f00 */
[----:B------:R-:W-:Y:S01]  /*d900*/  IMAD.MOV.U32 R11, RZ, RZ, 0x181f ;  /* 0x0000181fff0b7424 */ /* 0x000fe200078e00ff */
[----:B------:R-:W-:Y:S01]  /*d910*/  @P0 LEA R7, R30, UR43, 0x1 ;  /* 0x0000002b1e070c11 */ /* 0x000fe2000f8e08ff */
[----:B------:R-:W-:Y:S02]  /*d920*/  IMAD.MOV.U32 R15, RZ, RZ, -0x1 ;  /* 0xffffffffff0f7424 */ /* 0x000fe400078e00ff */
[----:B------:R-:W-:-:S07]  /*d930*/  IMAD.MOV.U32 R2, RZ, RZ, R14 ;  /* 0x000000ffff027224 */ /* 0x000fce00078e000e */
[----:B------:R-:W-:Y:S05]  /*d940*/  WARPSYNC.COLLECTIVE R15, `(.L_x_104) ;  /* 0x000000000f087348 */ /* 0x000fea0003c00000 */
[----:B------:R0:W1:Y:S02]  /*d950*/  SHFL.IDX P6, R14, R13, R12, R11 ;  /* 0x0000000c0d0e7389 */ /* 0x00006400000c000b */
[----:B01----:R-:W-:Y:S01]  /*d960*/  ENDCOLLECTIVE ;  /* 0x000000000000791b */ /* 0x003fe20003800000 */
.L_x_104:
[----:B------:R-:W-:Y:S01]  /*d970*/  IMAD.MOV.U32 R13, RZ, RZ, R5 ;  /* 0x000000ffff0d7224 */ /* 0x000fe200078e0005 */
[----:B------:R-:W-:Y:S02]  /*d980*/  MOV R12, 0x1 ;  /* 0x00000001000c7802 */ /* 0x000fe40000000f00 */
[----:B------:R-:W-:-:S04]  /*d990*/  @P0 LEA R14, P1, R22, R14, 0x1 ;  /* 0x0000000e160e0211 */ /* 0x000fc800078208ff */
[----:B------:R-:W-:Y:S01]  /*d9a0*/  @P0 IADD3.X R3, RZ, R2, RZ, P1, !PT ;  /* 0x00000002ff030210 */ /* 0x000fe20000ffe4ff */
[----:B------:R-:W-:-:S08]  /*d9b0*/  @P0 IMAD.MOV.U32 R2, RZ, RZ, R14 ;  /* 0x000000ffff020224 */ /* 0x000fd000078e000e */
[----:B------:R-:W-:Y:S05]  /*d9c0*/  WARPSYNC.COLLECTIVE R15, `(.L_x_105) ;  /* 0x000000000f087348 */ /* 0x000fea0003c00000 */
[----:B------:R0:W1:Y:S02]  /*d9d0*/  SHFL.IDX P6, R14, R13, R12, R11 ;  /* 0x0000000c0d0e7389 */ /* 0x00006400000c000b */
[----:B01----:R-:W-:Y:S01]  /*d9e0*/  ENDCOLLECTIVE ;  /* 0x000000000000791b */ /* 0x003fe20003800000 */
.L_x_105:
[----:B------:R-:W-:Y:S01]  /*d9f0*/  @!PT LDS RZ, [RZ] ;  /* 0x00000000fffff984 */ /* 0x000fe20000000800 */
[----:B------:R-:W-:Y:S01]  /*da00*/  @!PT LDS RZ, [RZ] ;  /* 0x00000000fffff984 */ /* 0x000fe20000000800 */
[----:B------:R-:W-:Y:S01]  /*da10*/  @!PT LDS RZ, [RZ] ;  /* 0x00000000fffff984 */ /* 0x000fe20000000800 */
[----:B------:R0:W-:Y:S01]  /*da20*/  @P0 LDGSTS.E.BYPASS.LTC128B.128 [R7+0x22400], desc[UR36][R2.64], !P2 ;  /* 0x2240000002070fae */ /* 0x0001e2000d101d64 */
[----:B------:R-:W-:Y:S01]  /*da30*/  ISETP.GE.AND P0, PT, R18, 0x11, PT ;  /* 0x000000111200780c */ /* 0x000fe20003f06270 */
[----:B------:R-:W-:-:S12]  /*da40*/  IMAD.MOV.U32 R13, RZ, RZ, R0 ;  /* 0x000000ffff0d7224 */ /* 0x000fd800078e0000 */
[----:B------:R-:W-:Y:S01]  /*da50*/  @P0 LEA R9, R30, UR43, 0x1 ;  /* 0x0000002b1e090c11 */ /* 0x000fe2000f8e08ff */
[----:B0-----:R-:W-:-:S07]  /*da60*/  IMAD.MOV.U32 R4, RZ, RZ, R14 ;  /* 0x000000ffff047224 */ /* 0x001fce00078e000e */
[----:B------:R-:W-:Y:S05]  /*da70*/  WARPSYNC.COLLECTIVE R15, `(.L_x_106) ;  /* 0x000000000f087348 */ /* 0x000fea0003c00000 */
[----:B------:R0:W1:Y:S02]  /*da80*/  SHFL.IDX P6, R14, R13, R12, R11 ;  /* 0x0000000c0d0e7389 */ /* 0x00006400000c000b */
[----:B01----:R-:W-:Y:S01]  /*da90*/  ENDCOLLECTIVE ;  /* 0x000000000000791b */ /* 0x003fe20003800000 */
.L_x_106:
[----:B------:R-:W-:Y:S02]  /*daa0*/  IMAD.MOV.U32 R13, RZ, RZ, R5 ;  /* 0x000000ffff0d7224 */ /* 0x000fe400078e0005 */
[----:B------:R-:W-:Y:S01]  /*dab0*/  IMAD.MOV.U32 R12, RZ, RZ, 0x2 ;  /* 0x00000002ff0c7424 */ /* 0x000fe200078e00ff */
[----:B------:R-:W-:-:S13]  /*dac0*/  @P0 LEA R2, P1, R22, R14, 0x1 ;  /* 0x0000000e16020211 */ /* 0x000fda00078208ff */
[----:B------:R-:W-:Y:S05]  /*dad0*/  WARPSYNC.COLLECTIVE R15, `(.L_x_107) ;  /* 0x000000000f087348 */ /* 0x000fea0003c00000 */
[----:B------:R0:W1:Y:S02]  /*dae0*/  SHFL.IDX P6, R14, R13, R12, R11 ;  /* 0x0000000c0d0e7389 */ /* 0x00006400000c000b */
[----:B01----:R-:W-:Y:S01]  /*daf0*/  ENDCOLLECTIVE ;  /* 0x000000000000791b */ /* 0x003fe20003800000 */
.L_x_107:
[----:B------:R-:W-:-:S05]  /*db00*/  @P0 IADD3.X R3, RZ, R4, RZ, P1, !PT ;  /* 0x00000004ff030210 */ /* 0x000fca0000ffe4ff */
[----:B------:R-:W-:Y:S01]  /*db10*/  @!PT LDS RZ, [RZ] ;  /* 0x00000000fffff984 */ /* 0x000fe20000000800 */
[----:B------:R-:W-:Y:S01]  /*db20*/  @!PT LDS RZ, [RZ] ;  /* 0x00000000fffff984 */ /* 0x000fe20000000800 */
[----:B------:R-:W-:Y:S01]  /*db30*/  @!PT LDS RZ, [RZ] ;  /* 0x00000000fffff984 */ /* 0x000fe20000000800 */
[----:B------:R0:W-:Y:S01]  /*db40*/  @P0 LDGSTS.E.BYPASS.LTC128B.128 [R9+0x22c00], desc[UR36][R2.64], !P2 ;  /* 0x22c0000002090fae */ /* 0x0001e2000d101d64 */
[----:B------:R-:W-:Y:S01]  /*db50*/  ISETP.GE.AND P0, PT, R18, 0x21, PT ;  /* 0x000000211200780c */ /* 0x000fe20003f06270 */
[----:B------:R-:W-:-:S12]  /*db60*/  IMAD.MOV.U32 R13, RZ, RZ, R0 ;  /* 0x000000ffff0d7224 */ /* 0x000fd800078e0000 */
[----:B------:R-:W-:Y:S02]  /*db70*/  @P0 LEA R7, R30, UR43, 0x1 ;  /* 0x0000002b1e070c11 */ /* 0x000fe4000f8e08ff */
[----:B0-----:R-:W-:-:S07]  /*db80*/  MOV R4, R14 ;  /* 0x0000000e00047202 */ /* 0x001fce0000000f00 */
[----:B------:R-:W-:Y:S05]  /*db90*/  WARPSYNC.COLLECTIVE R15, `(.L_x_108) ;  /* 0x000000000f087348 */ /* 0x000fea0003c00000 */
[----:B------:R0:W1:Y:S02]  /*dba0*/  SHFL.IDX P6, R14, R13, R12, R11 ;  /* 0x0000000c0d0e7389 */ /* 0x00006400000c000b */
[----:B01----:R-:W-:Y:S01]  /*dbb0*/  ENDCOLLECTIVE ;  /* 0x000000000000791b */ /* 0x003fe20003800000 */
.L_x_108:
[----:B------:R-:W-:Y:S01]  /*dbc0*/  MOV R13, R5 ;  /* 0x00000005000d7202 */ /* 0x000fe20000000f00 */
[----:B------:R-:W-:Y:S01]  /*dbd0*/  IMAD.MOV.U32 R12, RZ, RZ, 0x3 ;  /* 0x00000003ff0c7424 */ /* 0x000fe200078e00ff */
[----:B------:R-:W-:-:S13]  /*dbe0*/  @P0 LEA R2, P1, R22, R14, 0x1 ;  /* 0x0000000e16020211 */ /* 0x000fda00078208ff */
[----:B------:R-:W-:Y:S05]  /*dbf0*/  WARPSYNC.COLLECTIVE R15, `(.L_x_109) ;  /* 0x000000000f087348 */ /* 0x000fea0003c00000 */
[----:B------:R0:W1:Y:S02]  /*dc00*/  SHFL.IDX P6, R14, R13, R12, R11 ;  /* 0x0000000c0d0e7389 */ /* 0x00006400000c000b */
[----:B01----:R-:W-:Y:S01]  /*dc10*/  ENDCOLLECTIVE ;  /* 0x000000000000791b */ /* 0x003fe20003800000 */
.L_x_109:
[----:B------:R-:W-:-:S05]  /*dc20*/  @P0 IMAD.X R3, RZ, RZ, R4, P1 ;  /* 0x000000ffff030224 */ /* 0x000fca00008e0604 */
[----:B------:R-:W-:Y:S01]  /*dc30*/  @!PT LDS RZ, [RZ] ;  /* 0x00000000fffff984 */ /* 0x000fe20000000800 */
[----:B------:R-:W-:Y:S01]  /*dc40*/  @!PT LDS RZ, [RZ] ;  /* 0x00000000fffff984 */ /* 0x000fe20000000800 */
[----:B------:R-:W-:Y:S01]  /*dc50*/  @!PT LDS RZ, [RZ] ;  /* 0x00000000fffff984 */ /* 0x000fe20000000800 */
[----:B------:R0:W-:Y:S01]  /*dc60*/  @P0 LDGSTS.E.BYPASS.LTC128B.128 [R7+0x23400], desc[UR36][R2.64], !P2 ;  /* 0x2340000002070fae */ /* 0x0001e2000d101d64 */
[----:B------:R-:W-:Y:S01]  /*dc70*/  MOV R13, R0 ;  /* 0x00000000000d7202 */ /* 0x000fe20000000f00 */
[----:B------:R-:W-:-:S07]  /*dc80*/  IMAD.MOV.U32 R4, RZ, RZ, R14 ;  /* 0x000000ffff047224 */ /* 0x000fce00078e000e */
[----:B0-----:R-:W-:Y:S05]  /*dc90*/  WARPSYNC.COLLECTIVE R15, `(.L_x_110) ;  /* 0x000000000f087348 */ /* 0x001fea0003c00000 */
[----:B------:R1:W2:Y:S02]  /*dca0*/  SHFL.IDX P6, R14, R13, R12, R11 ;  /* 0x0000000c0d0e7389 */ /* 0x0002a400000c000b */
[----:B012---:R-:W-:Y:S01]  /*dcb0*/  ENDCOLLECTIVE ;  /* 0x000000000000791b */ /* 0x007fe20003800000 */
.L_x_110:
[----:B------:R-:W-:Y:S05]  /*dcc0*/  BRA `(.L_x_111) ;  /* 0xffffffd400247947 */ /* 0x000fea000383ffff */
.L_x_64:
[----:B------:R-:W-:Y:S01]  /*dcd0*/  IMAD.MOV.U32 R13, RZ, RZ, R5 ;  /* 0x000000ffff0d7224 */ /* 0x000fe200078e0005 */
[----:B------:R-:W-:Y:S01]  /*dce0*/  MOV R11, 0x181f ;  /* 0x0000181f000b7802 */ /* 0x000fe20000000f00 */
[----:B------:R-:W-:Y:S02]  /*dcf0*/  IMAD.MOV.U32 R12, RZ, RZ, RZ ;  /* 0x000000ffff0c7224 */ /* 0x000fe400078e00ff */
[----:B------:R-:W-:Y:S02]  /*dd00*/  IMAD.MOV.U32 R15, RZ, RZ, -0x1 ;  /* 0xffffffffff0f7424 */ /* 0x000fe400078e00ff */
[----:B------:R-:W-:-:S07]  /*dd10*/  IMAD R35, R35, 0x40, R36 ;  /* 0x0000004023237824 */ /* 0x000fce00078e0224 */
[----:B------:R-:W-:Y:S05]  /*dd20*/  WARPSYNC.COLLECTIVE R15, `(.L_x_112) ;  /* 0x000000000f087348 */ /* 0x000fea0003c00000 */
[----:B------:R0:W1:Y:S02]  /*dd30*/  SHFL.IDX P6, R14, R13, R12, R11 ;  /* 0x0000000c0d0e7389 */ /* 0x00006400000c000b */
[----:B01----:R-:W-:Y:S01]  /*dd40*/  ENDCOLLECTIVE ;  /* 0x000000000000791b */ /* 0x003fe20003800000 */
.L_x_112:
[----:B------:R-:W-:Y:S01]  /*dd50*/  VIADD R9, R35, 0x10 ;  /* 0x0000001023097836 */ /* 0x000fe20000000000 */
[----:B------:R-:W-:Y:S01]  /*dd60*/  MOV R13, R4 ;  /* 0x00000004000d7202 */ /* 0x000fe20000000f00 */
[----:B------:R-:W-:-:S07]  /*dd70*/  IMAD.MOV.U32 R2, RZ, RZ, R14 ;  /* 0x000000ffff027224 */ /* 0x000fce00078e000e */
[----:B------:R-:W-:Y:S05]  /*dd80*/  WARPSYNC.COLLECTIVE R15, `(.L_x_113) ;  /* 0x000000000f087348 */ /* 0x000fea0003c00000 */
[----:B------:R0:W1:Y:S02]  /*dd90*/  SHFL.IDX P6, R14, R13, R12, R11 ;  /* 0x0000000c0d0e7389 */ /* 0x00006400000c000b */
[----:B01----:R-:W-:Y:S01]  /*dda0*/  ENDCOLLECTIVE ;  /* 0x000000000000791b */ /* 0x003fe20003800000 */
.L_x_113:
[----:B------:R-:W-:Y:S02]  /*ddb0*/  ULDC UR4, c[0x0][0x288] ;  /* 0x0000a20000047ab9 */ /* 0x000fe40000000800 */
[----:B------:R-:W-:-:S05]  /*ddc0*/  IMAD R0, R0, UR4, RZ ;  /* 0x0000000400007c24 */ /* 0x000fca000f8e02ff */
[----:B------:R-:W-:Y:S01]  /*ddd0*/  ISETP.GE.AND P0, PT, R35, R0, PT ;  /* 0x000000002300720c */ /* 0x000fe20003f06270 */
[----:B------:R-:W-:Y:S01]  /*dde0*/  IMAD.MOV.U32 R13, RZ, RZ, R5 ;  /* 0x000000ffff0d7224 */ /* 0x000fe200078e0005 */
[----:B------:R-:W-:-:S11]  /*ddf0*/  MOV R12, 0x1 ;  /* 0x00000001000c7802 */ /* 0x000fd60000000f00 */
[----:B------:R-:W-:Y:S02]  /*de00*/  @!P0 LEA R7, R30, UR43, 0x1 ;  /* 0x0000002b1e078c11 */ /* 0x000fe4000f8e08ff */
[----:B------:R-:W-:-:S05]  /*de10*/  @!P0 LEA R14, P2, R22, R14, 0x1 ;  /* 0x0000000e160e8211 */ /* 0x000fca00078408ff */
[----:B------:R-:W-:Y:S01]  /*de20*/  @!P0 IMAD.X R3, RZ, RZ, R2, P2 ;  /* 0x000000ffff038224 */ /* 0x000fe200010e0602 */
[----:B------:R-:W-:-:S07]  /*de30*/  @!P0 MOV R2, R14 ;  /* 0x0000000e00028202 */ /* 0x000fce0000000f00 */
[----:B------:R-:W-:Y:S05]  /*de40*/  WARPSYNC.COLLECTIVE R15, `(.L_x_114) ;  /* 0x000000000f087348 */ /* 0x000fea0003c00000 */
[----:B------:R0:W1:Y:S02]  /*de50*/  SHFL.IDX P6, R14, R13, R12, R11 ;  /* 0x0000000c0d0e7389 */ /* 0x00006400000c000b */
[----:B01----:R-:W-:Y:S01]  /*de60*/  ENDCOLLECTIVE ;  /* 0x000000000000791b */ /* 0x003fe20003800000 */
.L_x_114:
[----:B------:R-:W-:Y:S01]  /*de70*/  @!PT LDS RZ, [RZ] ;  /* 0x00000000fffff984 */ /* 0x000fe20000000800 */
[----:B------:R-:W-:Y:S01]  /*de80*/  @!PT LDS RZ, [RZ] ;  /* 0x00000000fffff984 */ /* 0x000fe20000000800 */
[----:B------:R-:W-:Y:S01]  /*de90*/  @!PT LDS RZ, [RZ] ;  /* 0x00000000fffff984 */ /* 0x000fe20000000800 */
[----:B------:R0:W-:Y:S01]  /*dea0*/  @!P0 LDGSTS.E.BYPASS.LTC128B.128 [R7+0x20400], desc[UR36][R2.64], !P1 ;  /* 0x2040000002078fae */ /* 0x0001e2000c901d64 */
[----:B------:R-:W-:Y:S01]  /*deb0*/  ISETP.GE.AND P0, PT, R9, R0, PT ;  /* 0x000000000900720c */ /* 0x000fe20003f06270 */
[----:B------:R-:W-:Y:S02]  /*dec0*/  IMAD.MOV.U32 R13, RZ, RZ, R4 ;  /* 0x000000ffff0d7224 */ /* 0x000fe400078e0004 */
[----:B0-----:R-:W-:-:S10]  /*ded0*/  VIADD R7, R35, 0x20 ;  /* 0x0000002023077836 */ /* 0x001fd40000000000 */
[----:B------:R-:W-:Y:S01]  /*dee0*/  @!P0 LEA R9, R30, UR43, 0x1 ;  /* 0x0000002b1e098c11 */ /* 0x000fe2000f8e08ff */
[----:B------:R-:W-:-:S07]  /*def0*/  IMAD.MOV.U32 R6, RZ, RZ, R14 ;  /* 0x000000ffff067224 */ /* 0x000fce00078e000e */
[----:B------:R-:W-:Y:S05]  /*df00*/  WARPSYNC.COLLECTIVE R15, `(.L_x_115) ;  /* 0x000000000f087348 */ /* 0x000fea0003c00000 */
[----:B------:R0:W1:Y:S02]  /*df10*/  SHFL.IDX P6, R14, R13, R12, R11 ;  /* 0x0000000c0d0e7389 */ /* 0x00006400000c000b */
[----:B01----:R-:W-:Y:S01]  /*df20*/  ENDCOLLECTIVE ;  /* 0x000000000000791b */ /* 0x003fe20003800000 */
.L_x_115:
[----:B------:R-:W-:Y:S01]  /*df30*/  IMAD.MOV.U32 R13, RZ, RZ, R5 ;  /* 0x000000ffff0d7224 */ /* 0x000fe200078e0005 */
[----:B------:R-:W-:Y:S02]  /*df40*/  MOV R12, 0x2 ;  /* 0x00000002000c7802 */ /* 0x000fe40000000f00 */
[----:B------:R-:W-:-:S13]  /*df50*/  @!P0 LEA R2, P2, R22, R14, 0x1 ;  /* 0x0000000e16028211 */ /* 0x000fda00078408ff */
[----:B------:R-:W-:Y:S05]  /*df60*/  WARPSYNC.COLLECTIVE R15, `(.L_x_116) ;  /* 0x000000000f087348 */ /* 0x000fea0003c00000 */
[----:B------:R0:W1:Y:S02]  /*df70*/  SHFL.IDX P6, R14, R13, R12, R11 ;  /* 0x0000000c0d0e7389 */ /* 0x00006400000c000b */
[----:B01----:R-:W-:Y:S01]  /*df80*/  ENDCOLLECTIVE ;  /* 0x000000000000791b */ /* 0x003fe20003800000 */
.L_x_116:
[----:B------:R-:W-:-:S05]  /*df90*/  @!P0 IADD3.X R3, RZ, R6, RZ, P2, !PT ;  /* 0x00000006ff038210 */ /* 0x000fca00017fe4ff */
[----:B------:R-:W-:Y:S01]  /*dfa0*/  @!PT LDS RZ, [RZ] ;  /* 0x00000000fffff984 */ /* 0x000fe20000000800 */
[----:B------:R-:W-:Y:S01]  /*dfb0*/  @!PT LDS RZ, [RZ] ;  /* 0x00000000fffff984 */ /* 0x000fe20000000800 */
[----:B------:R-:W-:Y:S01]  /*dfc0*/  @!PT LDS RZ, [RZ] ;  /* 0x00000000fffff984 */ /* 0x000fe20000000800 */
[----:B------:R0:W-:Y:S01]  /*dfd0*/  @!P0 LDGSTS.E.BYPASS.LTC128B.128 [R9+0x20c00], desc[UR36][R2.64], !P1 ;  /* 0x20c0000002098fae */ /* 0x0001e2000c901d64 */
[----:B------:R-:W-:Y:S01]  /*dfe0*/  ISETP.GE.AND P0, PT, R7, R0, PT ;  /* 0x000000000700720c */ /* 0x000fe20003f06270 */
[----:B------:R-:W-:-:S12]  /*dff0*/  IMAD.MOV.U32 R13, RZ, RZ, R4 ;  /* 0x000000ffff0d7224 */ /* 0x000fd800078e0004 */
[----:B------:R-:W-:Y:S01]  /*e000*/  @!P0 LEA R7, R30, UR43, 0x1 ;  /* 0x0000002b1e078c11 */ /* 0x000fe2000f8e08ff */
[----:B0-----:R-:W-:-:S07]  /*e010*/  IMAD.MOV.U32 R6, RZ, RZ, R14 ;  /* 0x000000ffff067224 */ /* 0x001fce00078e000e */
[----:B------:R-:W-:Y:S05]  /*e020*/  WARPSYNC.COLLECTIVE R15, `(.L_x_117) ;  /* 0x000000000f087348 */ /* 0x000fea0003c00000 */
[----:B------:R0:W1:Y:S02]  /*e030*/  SHFL.IDX P6, R14, R13, R12, R11 ;  /* 0x0000000c0d0e7389 */ /* 0x00006400000c000b */
[----:B01----:R-:W-:Y:S01]  /*e040*/  ENDCOLLECTIVE ;  /* 0x000000000000791b */ /* 0x003fe20003800000 */
.L_x_117:
[----:B------:R-:W-:Y:S02]  /*e050*/  IMAD.MOV.U32 R13, RZ, RZ, R5 ;  /* 0x000000ffff0d7224 */ /* 0x000fe400078e0005 */
[----:B------:R-:W-:Y:S01]  /*e060*/  IMAD.MOV.U32 R12, RZ, RZ, 0x3 ;  /* 0x00000003ff0c7424 */ /* 0x000fe200078e00ff */
[----:B------:R-:W-:-:S13]  /*e070*/  @!P0 LEA R2, P2, R22, R14, 0x1 ;  /* 0x0000000e16028211 */ /* 0x000fda00078408ff */
[----:B------:R-:W-:Y:S05]  /*e080*/  WARPSYNC.COLLECTIVE R15, `(.L_x_118) ;  /* 0x000000000f087348 */ /* 0x000fea0003c00000 */
[----:B------:R0:W1:Y:S02]  /*e090*/  SHFL.IDX P6, R14, R13, R12, R11 ;  /* 0x0000000c0d0e7389 */ /* 0x00006400000c000b */
[----:B01----:R-:W-:Y:S01]  /*e0a0*/  ENDCOLLECTIVE ;  /* 0x000000000000791b */ /* 0x003fe20003800000 */
.L_x_118:
[----:B------:R-:W-:-:S05]  /*e0b0*/  @!P0 IADD3.X R3, RZ, R6, RZ, P2, !PT ;  /* 0x00000006ff038210 */ /* 0x000fca00017fe4ff */
[----:B------:R-:W-:Y:S01]  /*e0c0*/  @!PT LDS RZ, [RZ] ;  /* 0x00000000fffff984 */ /* 0x000fe20000000800 */
[----:B------:R-:W-:Y:S01]  /*e0d0*/  @!PT LDS RZ, [RZ] ;  /* 0x00000000fffff984 */ /* 0x000fe20000000800 */
[----:B------:R-:W-:Y:S01]  /*e0e0*/  @!PT LDS RZ, [RZ] ;  /* 0x00000000fffff984 */ /* 0x000fe20000000800 */
[----:B------:R0:W-:Y:S01]  /*e0f0*/  @!P0 LDGSTS.E.BYPASS.LTC128B.128 [R7+0x21400], desc[UR36][R2.64], !P1 ;  /* 0x2140000002078fae */ /* 0x0001e2000c901d64 */
[----:B------:R-:W-:Y:S01]  /*e100*/  IMAD.MOV.U32 R13, RZ, RZ, R4 ;  /* 0x000000ffff0d7224 */ /* 0x000fe200078e0004 */
[----:B------:R-:W-:-:S07]  /*e110*/  MOV R6, R14 ;  /* 0x0000000e00067202 */ /* 0x000fce0000000f00 */
[----:B0-----:R-:W-:Y:S05]  /*e120*/  WARPSYNC.COLLECTIVE R15, `(.L_x_119) ;  /* 0x000000000f087348 */ /* 0x001fea0003c00000 */
[----:B------:R1:W2:Y:S02]  /*e130*/  SHFL.IDX P6, R14, R13, R12, R11 ;  /* 0x0000000c0d0e7389 */ /* 0x0002a400000c000b */
[----:B012---:R-:W-:Y:S01]  /*e140*/  ENDCOLLECTIVE ;  /* 0x000000000000791b */ /* 0x007fe20003800000 */
.L_x_119:
[----:B------:R-:W-:Y:S05]  /*e150*/  BRA `(.L_x_120) ;  /* 0xffffffd400c47947 */ /* 0x000fea000383ffff */
.L_x_65:
[----:B0-----:R-:W-:-:S04]  /*e160*/  IMAD.U32 R3, RZ, RZ, UR43 ;  /* 0x0000002bff037e24 */ /* 0x001fc8000f8e00ff */
[----:B------:R0:W1:Y:S03]  /*e170*/  SYNCS.PHASECHK.TRANS64.TRYWAIT P0, [R3+URZ+0x28c20], R0 ;  /* 0x028c2000030075a7 */ /* 0x000066000800017f */
[----:B-1----:R-:W-:Y:S05]  /*e180*/  @!P0 NANOSLEEP.SYNCS 0x989680 ;  /* 0x009896800000895d */ /* 0x002fea0003900000 */
[----:B------:R-:W1:Y:S02]  /*e190*/  @!P0 SYNCS.PHASECHK.TRANS64 P0, [R3+URZ+0x28c20], R0 ;  /* 0x028c2000030085a7 */ /* 0x000e64000800007f */
[----:B-1----:R-:W-:Y:S05]  /*e1a0*/  @!P0 BRA `(.L_x_65) ;  /* 0xfffffffc00ec8947 */ /* 0x002fea000383ffff */
[----:B------:R-:W-:Y:S05]  /*e1b0*/  BRA `(.L_x_121) ;  /* 0xffffffd400f47947 */ /* 0x000fea000383ffff */
.L_x_67:
[----:B0-----:R-:W-:-:S04]  /*e1c0*/  MOV R3, UR43 ;  /* 0x0000002b00037c02 */ /* 0x001fc80008000f00 */
[----:B------:R0:W1:Y:S03]  /*e1d0*/  SYNCS.PHASECHK.TRANS64.TRYWAIT P0, [R3+URZ+0x28c60], R0 ;  /* 0x028c6000030075a7 */ /* 0x000066000800017f */
[----:B-1----:R-:W-:Y:S05]  /*e1e0*/  @!P0 NANOSLEEP.SYNCS 0x989680 ;  /* 0x009896800000895d */ /* 0x002fea0003900000 */
[----:B------:R-:W1:Y:S02]  /*e1f0*/  @!P0 SYNCS.PHASECHK.TRANS64 P0, [R3+URZ+0x28c60], R0 ;  /* 0x028c6000030085a7 */ /* 0x000e64000800007f */
[----:B-1----:R-:W-:Y:S05]  /*e200*/  @!P0 BRA `(.L_x_67) ;  /* 0xfffffffc00ec8947 */ /* 0x002fea000383ffff */
[----:B------:R-:W-:Y:S05]  /*e210*/  BRA `(.L_x_122) ;  /* 0xffffffd400f07947 */ /* 0x000fea000383ffff */
.L_x_68:
[----:B------:R-:W-:Y:S01]  /*e220*/  BSSY B0, `(.L_x_123) ;  /* 0x0000008000007945 */ /* 0x000fe20003800000 */
[----:B------:R-:W-:Y:S01]  /*e230*/  IMAD.MOV.U32 R13, RZ, RZ, R6 ;  /* 0x000000ffff0d7224 */ /* 0x000fe200078e0006 */
[----:B------:R-:W-:Y:S01]  /*e240*/  MOV R11, 0x181f ;  /* 0x0000181f000b7802 */ /* 0x000fe20000000f00 */
[----:B------:R-:W-:Y:S02]  /*e250*/  IMAD.MOV.U32 R12, RZ, RZ, RZ ;  /* 0x000000ffff0c7224 */ /* 0x000fe400078e00ff */
[----:B------:R-:W-:-:S07]  /*e260*/  IMAD.MOV.U32 R15, RZ, RZ, -0x1 ;  /* 0xffffffffff0f7424 */ /* 0x000fce00078e00ff */
[----:B------:R-:W-:Y:S05]  /*e270*/  WARPSYNC.COLLECTIVE R15, `(.L_x_124) ;  /* 0x000000000f087348 */ /* 0x000fea0003c00000 */
[----:B------:R0:W1:Y:S02]  /*e280*/  SHFL.IDX P6, R14, R13, R12, R11 ;  /* 0x0000000c0d0e7389 */ /* 0x00006400000c000b */
[----:B01----:R-:W-:Y:S01]  /*e290*/  ENDCOLLECTIVE ;  /* 0x000000000000791b */ /* 0x003fe20003800000 */
.L_x_124:
[----:B------:R-:W-:Y:S05]  /*e2a0*/  BSYNC B0 ;  /* 0x0000000000007941 */ /* 0x000fea0003800000 */
.L_x_123:
[----:B------:R-:W-:Y:S01]  /*e2b0*/  MOV R13, R0 ;  /* 0x00000000000d7202 */ /* 0x000fe20000000f00 */
[----:B------:R-:W-:Y:S01]  /*e2c0*/  IMAD.MOV.U32 R12, RZ, RZ, RZ ;  /* 0x000000ffff0c7224 */ /* 0x000fe200078e00ff */
[----:B------:R-:W-:Y:S01]  /*e2d0*/  MOV R15, 0xffffffff ;  /* 0xffffffff000f7802 */ /* 0x000fe20000000f00 */
[----:B------:R-:W-:Y:S01]  /*e2e0*/  IMAD.MOV.U32 R11, RZ, RZ, 0x181f ;  /* 0x0000181fff0b7424 */ /* 0x000fe200078e00ff */
[----:B------:R-:W-:Y:S01]  /*e2f0*/  LOP3.LUT R4, R17, 0x1, RZ, 0xc0, !PT ;  /* 0x0000000111047812 */ /* 0x000fe200078ec0ff */
[----:B------:R-:W-:Y:S01]  /*e300*/  IMAD.MOV.U32 R3, RZ, RZ, R14 ;  /* 0x000000ffff037224 */ /* 0x000fe200078e000e */
[----:B------:R-:W-:Y:S01]  /*e310*/  LEA R7, R30, UR43, 0x1 ;  /* 0x0000002b1e077c11 */ /* 0x000fe2000f8e08ff */
[----:B------:R-:W-:-:S07]  /*e320*/  IMAD.SHL.U32 R8, R22, 0x2, RZ ;  /* 0x0000000216087824 */ /* 0x000fce00078e00ff */
[----:B------:R-:W-:Y:S05]  /*e330*/  WARPSYNC.COLLECTIVE R15, `(.L_x_125) ;  /* 0x000000000f087348 */ /* 0x000fea0003c00000 */
[----:B------:R0:W1:Y:S02]  /*e340*/  SHFL.IDX P6, R14, R13, R12, R11 ;  /* 0x0000000c0d0e7389 */ /* 0x00006400000c000b */
[----:B01----:R-:W-:Y:S01]  /*e350*/  ENDCOLLECTIVE ;  /* 0x000000000000791b */ /* 0x003fe20003800000 */
.L_x_125:
[----:B------:R-:W-:Y:S02]  /*e360*/  ISETP.NE.U32.AND P1, PT, R4, 0x1, PT ;  /* 0x000000010400780c */ /* 0x000fe40003f25070 */
[C---:B------:R-:W-:Y:S02]  /*e370*/  LOP3.LUT P5, RZ, R17.reuse, 0x2, RZ, 0xc0, !PT ;  /* 0x0000000211ff7812 */ /* 0x040fe400078ac0ff */
[C---:B------:R-:W-:Y:S02]  /*e380*/  LOP3.LUT P4, RZ, R17.reuse, 0x4, RZ, 0xc0, !PT ;  /* 0x0000000411ff7812 */ /* 0x040fe4000788c0ff */
[C---:B------:R-:W-:Y:S02]  /*e390*/  LOP3.LUT P3, RZ, R17.reuse, 0x8, RZ, 0xc0, !PT ;  /* 0x0000000811ff7812 */ /* 0x040fe4000786c0ff */
[----:B------:R-:W-:Y:S02]  /*e3a0*/  LOP3.LUT P2, RZ, R17, 0x10, RZ, 0xc0, !PT ;  /* 0x0000001011ff7812 */ /* 0x000fe4000784c0ff */
[----:B------:R-:W-:-:S02]  /*e3b0*/  LOP3.LUT R16, R16, 0xfffffeff, RZ, 0xc0, !PT ;  /* 0xfffffeff10107812 */ /* 0x000fc400078ec0ff */
[----:B------:R-:W-:Y:S01]  /*e3c0*/  PRMT R4, R17, 0x8880, RZ ;  /* 0x0000888011047816 */ /* 0x000fe200000000ff */
[----:B------:R-:W-:Y:S01]  /*e3d0*/  IMAD.MOV.U32 R12, RZ, RZ, 0x1 ;  /* 0x00000001ff0c7424 */ /* 0x000fe200078e00ff */
[----:B------:R-:W-:Y:S02]  /*e3e0*/  @P1 LOP3.LUT R16, R16, 0x100, RZ, 0xfc, !PT ;  /* 0x0000010010101812 */ /* 0x000fe400078efcff */
[----:B------:R-:W-:Y:S02]  /*e3f0*/  MOV R13, R6 ;  /* 0x00000006000d7202 */ /* 0x000fe40000000f00 */
[----:B------:R-:W-:Y:S02]  /*e400*/  LOP3.LUT R16, R16, 0xfffffdff, RZ, 0xc0, !PT ;  /* 0xfffffdff10107812 */ /* 0x000fe400078ec0ff */
[----:B------:R-:W-:-:S05]  /*e410*/  IADD3 R2, P0, R14, R8, RZ ;  /* 0x000000080e027210 */ /* 0x000fca0007f1e0ff */
[----:B------:R-:W-:Y:S01]  /*e420*/  IMAD.X R3, RZ, RZ, R3, P0 ;  /* 0x000000ffff037224 */ /* 0x000fe200000e0603 */
[----:B------:R-:W-:Y:S02]  /*e430*/  ISETP.LT.OR P0, PT, R18, 0x1, P1 ;  /* 0x000000011200780c */ /* 0x000fe40000f01670 */
[----:B------:R-:W-:-:S11]  /*e440*/  LOP3.LUT P1, RZ, R17, 0x20, RZ, 0xc0, !PT ;  /* 0x0000002011ff7812 */ /* 0x000fd6000782c0ff */
[----:B------:R-:W-:Y:S01]  /*e450*/  @!PT LDS RZ, [RZ] ;  /* 0x00000000fffff984 */ /* 0x000fe20000000800 */
[----:B------:R-:W-:Y:S01]  /*e460*/  @!PT LDS RZ, [RZ] ;  /* 0x00000000fffff984 */ /* 0x000fe20000000800 */
[----:B------:R-:W-:Y:S01]  /*e470*/  @!PT LDS RZ, [RZ] ;  /* 0x00000000fffff984 */ /* 0x000fe20000000800 */
        /* <DEDUP_REMOVED lines=12> */
[----:B------:R-:W-:-:S13]  /*e540*/  ISETP.LT.OR P6, PT, R18, 0x1, !P0 ;  /* 0x000000011200780c */ /* 0x000fda00047c1670 */
[----:B------:R0:W-:Y:S01]  /*e550*/  LDGSTS.E.BYPASS.LTC128B.128 [R7+0xc400], desc[UR36][R2.64+0x300], !P6 ;  /* 0x0c40030002077fae */ /* 0x0001e2000f101d64 */
[----:B------:R-:W-:Y:S01]  /*e560*/  ISETP.GT.AND P6, PT, R4, -0x1, PT ;  /* 0xffffffff0400780c */ /* 0x000fe20003fc4270 */
[----:B------:R-:W-:-:S12]  /*e570*/  IMAD.MOV.U32 R4, RZ, RZ, RZ ;  /* 0x000000ffff047224 */ /* 0x000fd800078e00ff */
[----:B------:R-:W-:Y:S02]  /*e580*/  @P6 LOP3.LUT R16, R16, 0x200, RZ, 0xfc, !PT ;  /* 0x0000020010106812 */ /* 0x000fe400078efcff */
[----:B------:R-:W-:-:S13]  /*e590*/  ISETP.LT.OR P6, PT, R18, 0x1, P6 ;  /* 0x000000011200780c */ /* 0x000fda00037c1670 */
[----:B------:R0:W-:Y:S02]  /*e5a0*/  LDGSTS.E.BYPASS.LTC128B.128 [R7+0xe400], desc[UR36][R2.64+0x380], !P6 ;  /* 0x0e40038002077fae */ /* 0x0001e4000f101d64 */
[----:B0-----:R-:W-:Y:S05]  /*e5b0*/  WARPSYNC.COLLECTIVE R15, `(.L_x_126) ;  /* 0x000000000f087348 */ /* 0x001fea0003c00000 */
[----:B------:R1:W2:Y:S02]  /*e5c0*/  SHFL.IDX P6, R14, R13, R12, R11 ;  /* 0x0000000c0d0e7389 */ /* 0x0002a400000c000b */
[----:B012---:R-:W-:Y:S01]  /*e5d0*/  ENDCOLLECTIVE ;  /* 0x000000000000791b */ /* 0x007fe20003800000 */
.L_x_126:
[----:B------:R-:W-:Y:S01]  /*e5e0*/  MOV R13, R0 ;  /* 0x00000000000d7202 */ /* 0x000fe20000000f00 */
[----:B------:R-:W-:-:S07]  /*e5f0*/  IMAD.MOV.U32 R5, RZ, RZ, R14 ;  /* 0x000000ffff057224 */ /* 0x000fce00078e000e */
[----:B------:R-:W-:Y:S05]  /*e600*/  WARPSYNC.COLLECTIVE R15, `(.L_x_127) ;  /* 0x000000000f087348 */ /* 0x000fea0003c00000 */
[----:B------:R0:W1:Y:S02]  /*e610*/  SHFL.IDX P6, R14, R13, R12, R11 ;  /* 0x0000000c0d0e7389 */ /* 0x00006400000c000b */
[----:B01----:R-:W-:Y:S01]  /*e620*/  ENDCOLLECTIVE ;  /* 0x000000000000791b */ /* 0x003fe20003800000 */
.L_x_127:
[----:B------:R-:W-:Y:S01]  /*e630*/  IMAD.MOV.U32 R13, RZ, RZ, R6 ;  /* 0x000000ffff0d7224 */ /* 0x000fe200078e0006 */
[----:B------:R-:W-:Y:S02]  /*e640*/  MOV R12, 0x2 ;  /* 0x00000002000c7802 */ /* 0x000fe40000000f00 */
[----:B------:R-:W-:-:S05]  /*e650*/  IADD3 R2, P6, R14, R8, RZ ;  /* 0x000000080e027210 */ /* 0x000fca0007fde0ff */
[----:B------:R-:W-:Y:S01]  /*e660*/  IMAD.X R3, RZ, RZ, R5, P6 ;  /* 0x000000ffff037224 */ /* 0x000fe200030e0605 */
[----:B------:R-:W-:-:S04]  /*e670*/  LOP3.LUT P6, RZ, R16, 0x100, RZ, 0xc0, !PT ;  /* 0x0000010010ff7812 */ /* 0x000fc800078cc0ff */
[----:B------:R-:W-:-:S13]  /*e680*/  ISETP.LT.OR P6, PT, R18, 0x11, P6 ;  /* 0x000000111200780c */ /* 0x000fda00037c1670 */
        /* <DEDUP_REMOVED lines=18> */
[----:B------:R0:W-:Y:S02]  /*e7b0*/  LDGSTS.E.BYPASS.LTC128B.128 [R7+0xec00], desc[UR36][R2.64+0x380], !P6 ;  /* 0x0ec0038002077fae */ /* 0x0001e4000f101d64 */
[----:B0-----:R-:W-:Y:S05]  /*e7c0*/  WARPSYNC.COLLECTIVE R15, `(.L_x_128) ;  /* 0x000000000f087348 */ /* 0x001fea0003c00000 */
[----:B------:R1:W2:Y:S02]  /*e7d0*/  SHFL.IDX P6, R14, R13, R12, R11 ;  /* 0x0000000c0d0e7389 */ /* 0x0002a400000c000b */
[----:B012---:R-:W-:Y:S01]  /*e7e0*/  ENDCOLLECTIVE ;  /* 0x000000000000791b */ /* 0x007fe20003800000 */
.L_x_128:
[----:B------:R-:W-:Y:S02]  /*e7f0*/  IMAD.MOV.U32 R13, RZ, RZ, R0 ;  /* 0x000000ffff0d7224 */ /* 0x000fe400078e0000 */
[----:B------:R-:W-:-:S07]  /*e800*/  IMAD.MOV.U32 R9, RZ, RZ, R14 ;  /* 0x000000ffff097224 */ /* 0x000fce00078e000e */
[----:B------:R-:W-:Y:S05]  /*e810*/  WARPSYNC.COLLECTIVE R15, `(.L_x_129) ;  /* 0x000000000f087348 */ /* 0x000fea0003c00000 */
[----:B------:R0:W1:Y:S02]  /*e820*/  SHFL.IDX P6, R14, R13, R12, R11 ;  /* 0x0000000c0d0e7389 */ /* 0x00006400000c000b */
[----:B01----:R-:W-:Y:S01]  /*e830*/  ENDCOLLECTIVE ;  /* 0x000000000000791b */ /* 0x003fe20003800000 */
.L_x_129:
[----:B------:R-:W-:Y:S02]  /*e840*/  IMAD.MOV.U32 R13, RZ, RZ, R6 ;  /* 0x000000ffff0d7224 */ /* 0x000fe400078e0006 */
[----:B------:R-:W-:Y:S01]  /*e850*/  IMAD.MOV.U32 R12, RZ, RZ, 0x3 ;  /* 0x00000003ff0c7424 */ /* 0x000fe200078e00ff */
[----:B------:R-:W-:-:S04]  /*e860*/  IADD3 R2, P6, R14, R8, RZ ;  /* 0x000000080e027210 */ /* 0x000fc80007fde0ff */
[----:B------:R-:W-:Y:S02]  /*e870*/  IADD3.X R3, RZ, R9, RZ, P6, !PT ;  /* 0x00000009ff037210 */ /* 0x000fe400037fe4ff */
        /* <DEDUP_REMOVED lines=24> */
.L_x_130:
[----:B------:R-:W-:Y:S01]  /*ea00*/  IMAD.MOV.U32 R13, RZ, RZ, R0 ;  /* 0x000000ffff0d7224 */ /* 0x000fe200078e0000 */
[----:B------:R-:W-:-:S07]  /*ea10*/  MOV R6, R14 ;  /* 0x0000000e00067202 */ /* 0x000fce0000000f00 */
[----:B------:R-:W-:Y:S05]  /*ea20*/  WARPSYNC.COLLECTIVE R15, `(.L_x_131) ;  /* 0x000000000f087348 */ /* 0x000fea0003c00000 */
[----:B------:R0:W1:Y:S02]  /*ea30*/  SHFL.IDX P6, R14, R13, R12, R11 ;  /* 0x0000000c0d0e7389 */ /* 0x00006400000c000b */
[----:B01----:R-:W-:Y:S01]  /*ea40*/  ENDCOLLECTIVE ;  /* 0x000000000000791b */ /* 0x003fe20003800000 */
.L_x_131:
[----:B------:R-:W-:Y:S05]  /*ea50*/  BRA `(.L_x_132) ;  /* 0xffffffd400847947 */ /* 0x000fea000383ffff */
.L_x_75:
[----:B-1----:R1:W2:Y:S02]  /*ea60*/  SYNCS.PHASECHK.TRANS64.TRYWAIT P0, [R10+URZ+0x28c40], R20 ;  /* 0x028c40140a0075a7 */ /* 0x0022a4000800017f */
[----:B--2---:R-:W-:Y:S05]  /*ea70*/  @!P0 NANOSLEEP.SYNCS 0x989680 ;  /* 0x009896800000895d */ /* 0x004fea0003900000 */
[----:B------:R-:W2:Y:S02]  /*ea80*/  @!P0 SYNCS.PHASECHK.TRANS64 P0, [R10+URZ+0x28c40], R20 ;  /* 0x028c40140a0085a7 */ /* 0x000ea4000800007f */
[----:B--2---:R-:W-:Y:S05]  /*ea90*/  @!P0 BRA `(.L_x_75) ;  /* 0xfffffffc00f08947 */ /* 0x004fea000383ffff */
[----:B------:R-:W-:Y:S05]  /*eaa0*/  BRA `(.L_x_133) ;  /* 0xffffffd800bc7947 */ /* 0x000fea000383ffff */
.L_x_76:
[----:B------:R-:W-:Y:S01]  /*eab0*/  BSSY B1, `(.L_x_134) ;  /* 0x0000008000017945 */ /* 0x000fe20003800000 */
[----:B------:R-:W-:Y:S01]  /*eac0*/  MOV R13, R29 ;  /* 0x0000001d000d7202 */ /* 0x000fe20000000f00 */
[----:B------:R-:W-:Y:S01]  /*ead0*/  IMAD.MOV.U32 R12, RZ, RZ, RZ ;  /* 0x000000ffff0c7224 */ /* 0x000fe200078e00ff */
[----:B------:R-:W-:Y:S01]  /*eae0*/  MOV R15, 0xffffffff ;  /* 0xffffffff000f7802 */ /* 0x000fe20000000f00 */
[----:B------:R-:W-:-:S07]  /*eaf0*/  IMAD.MOV.U32 R11, RZ, RZ, 0x181f ;  /* 0x0000181fff0b7424 */ /* 0x000fce00078e00ff */
[----:B-1----:R-:W-:Y:S05]  /*eb00*/  WARPSYNC.COLLECTIVE R15, `(.L_x_135) ;  /* 0x000000000f087348 */ /* 0x002fea0003c00000 */
[----:B------:R0:W2:Y:S02]  /*eb10*/  SHFL.IDX P6, R14, R13, R12, R11 ;  /* 0x0000000c0d0e7389 */ /* 0x0000a400000c000b */
[----:B012---:R-:W-:Y:S01]  /*eb20*/  ENDCOLLECTIVE ;  /* 0x000000000000791b */ /* 0x007fe20003800000 */
.L_x_135:
[----:B------:R-:W-:Y:S05]  /*eb30*/  BSYNC B1 ;  /* 0x0000000000017941 */ /* 0x000fea0003800000 */
.L_x_134:
[----:B------:R-:W-:Y:S01]  /*eb40*/  IMAD.MOV.U32 R13, RZ, RZ, R26 ;  /* 0x000000ffff0d7224 */ /* 0x000fe200078e001a */
[----:B------:R-:W-:Y:S01]  /*eb50*/  MOV R12, RZ ;  /* 0x000000ff000c7202 */ /* 0x000fe20000000f00 */
[----:B------:R-:W-:Y:S01]  /*eb60*/  IMAD.MOV.U32 R11, RZ, RZ, 0x181f ;  /* 0x0000181fff0b7424 */ /* 0x000fe200078e00ff */
[----:B------:R-:W-:Y:S01]  /*eb70*/  LEA R27, R17, UR43, 0x1 ;  /* 0x0000002b111b7c11 */ /* 0x000fe2000f8e08ff */
[----:B------:R-:W-:Y:S02]  /*eb80*/  IMAD.MOV.U32 R15, RZ, RZ, -0x1 ;  /* 0xffffffffff0f7424 */ /* 0x000fe400078e00ff */
[----:B------:R-:W-:-:S07]  /*eb90*/  IMAD.MOV.U32 R3, RZ, RZ, R14 ;  /* 0x000000ffff037224 */ /* 0x000fce00078e000e */
[----:B------:R-:W-:Y:S05]  /*eba0*/  WARPSYNC.COLLECTIVE R15, `(.L_x_136) ;  /* 0x000000000f087348 */ /* 0x000fea0003c00000 */
[----:B------:R0:W1:Y:S02]  /*ebb0*/  SHFL.IDX P6, R14, R13, R12, R11 ;  /* 0x0000000c0d0e7389 */ /* 0x00006400000c000b */
[----:B01----:R-:W-:Y:S01]  /*ebc0*/  ENDCOLLECTIVE ;  /* 0x000000000000791b */ /* 0x003fe20003800000 */
.L_x_136:
[----:B------:R-:W-:Y:S02]  /*ebd0*/  IMAD.MOV.U32 R13, RZ, RZ, R29 ;  /* 0x000000ffff0d7224 */ /* 0x000fe400078e001d */
[----:B------:R-:W-:Y:S01]  /*ebe0*/  IMAD.MOV.U32 R12, RZ, RZ, 0x1 ;  /* 0x00000001ff0c7424 */ /* 0x000fe200078e00ff */
[----:B------:R-:W-:-:S13]  /*ebf0*/  IADD3 R2, P0, R14, R8, RZ ;  /* 0x000000080e027210 */ /* 0x000fda0007f1e0ff */
[----:B------:R-:W-:Y:S05]  /*ec00*/  WARPSYNC.COLLECTIVE R15, `(.L_x_137) ;  /* 0x000000000f087348 */ /* 0x000fea0003c00000 */
[----:B------:R0:W1:Y:S02]  /*ec10*/  SHFL.IDX P6, R14, R13, R12, R11 ;  /* 0x0000000c0d0e7389 */ /* 0x00006400000c000b */
[----:B01----:R-:W-:Y:S01]  /*ec20*/  ENDCOLLECTIVE ;  /* 0x000000000000791b */ /* 0x003fe20003800000 */
.L_x_137:
[----:B------:R-:W-:-:S05]  /*ec30*/  IADD3.X R3, RZ, R3, RZ, P0, !PT ;  /* 0x00000003ff037210 */ /* 0x000fca00007fe4ff */
[----:B------:R-:W-:Y:S01]  /*ec40*/  @!PT LDS RZ, [RZ] ;  /* 0x00000000fffff984 */ /* 0x000fe20000000800 */
[----:B------:R-:W-:Y:S01]  /*ec50*/  @!PT LDS RZ, [RZ] ;  /* 0x00000000fffff984 */ /* 0x000fe20000000800 */
[----:B------:R-:W-:Y:S01]  /*ec60*/  @!PT LDS RZ, [RZ] ;  /* 0x00000000fffff984 */ /* 0x000fe20000000800 */
[----:B------:R0:W-:Y:S01]  /*ec70*/  LDGSTS.E.BYPASS.LTC128B.128 [R27+0x22400], desc[UR36][R2.64], !P1 ;  /* 0x22400000021b7fae */ /* 0x0001e2000c901d64 */
[----:B------:R-:W-:Y:S01]  /*ec80*/  IMAD.MOV.U32 R13, RZ, RZ, R26 ;  /* 0x000000ffff0d7224 */ /* 0x000fe200078e001a */
[----:B0-----:R-:W-:-:S07]  /*ec90*/  MOV R3, R14 ;  /* 0x0000000e00037202 */ /* 0x001fce0000000f00 */
[----:B------:R-:W-:Y:S05]  /*eca0*/  WARPSYNC.COLLECTIVE R15, `(.L_x_138) ;  /* 0x000000000f087348 */ /* 0x000fea0003c00000 */
[----:B------:R0:W1:Y:S02]  /*ecb0*/  SHFL.IDX P6, R14, R13, R12, R11 ;  /* 0x0000000c0d0e7389 */ /* 0x00006400000c000b */
[----:B01----:R-:W-:Y:S01]  /*ecc0*/  ENDCOLLECTIVE ;  /* 0x000000000000791b */ /* 0x003fe20003800000 */
.L_x_138:
[----:B------:R-:W-:Y:S01]  /*ecd0*/  MOV R13, R29 ;  /* 0x0000001d000d7202 */ /* 0x000fe20000000f00 */
[----:B------:R-:W-:Y:S01]  /*ece0*/  IMAD.MOV.U32 R12, RZ, RZ, 0x2 ;  /* 0x00000002ff0c7424 */ /* 0x000fe200078e00ff */
[----:B------:R-:W-:-:S13]  /*ecf0*/  IADD3 R2, P0, R14, R8, RZ ;  /* 0x000000080e027210 */ /* 0x000fda0007f1e0ff */
[----:B------:R-:W-:Y:S05]  /*ed00*/  WARPSYNC.COLLECTIVE R15, `(.L_x_139) ;  /* 0x000000000f087348 */ /* 0x000fea0003c00000 */
[----:B------:R0:W1:Y:S02]  /*ed10*/  SHFL.IDX P6, R14, R13, R12, R11 ;  /* 0x0000000c0d0e7389 */ /* 0x00006400000c000b */
[----:B01----:R-:W-:Y:S01]  /*ed20*/  ENDCOLLECTIVE ;  /* 0x000000000000791b */ /* 0x003fe20003800000 */
.L_x_139:
[----:B------:R-:W-:-:S05]  /*ed30*/  IMAD.X R3, RZ, RZ, R3, P0 ;  /* 0x000000ffff037224 */ /* 0x000fca00000e0603 */
[----:B------:R-:W-:Y:S01]  /*ed40*/  @!PT LDS RZ, [RZ] ;  /* 0x00000000fffff984 */ /* 0x000fe20000000800 */
[----:B------:R-:W-:Y:S01]  /*ed50*/  @!PT LDS RZ, [RZ] ;  /* 0x00000000fffff984 */ /* 0x000fe20000000800 */
[----:B------:R-:W-:Y:S01]  /*ed60*/  @!PT LDS RZ, [RZ] ;  /* 0x00000000fffff984 */ /* 0x000fe20000000800 */
[----:B------:R0:W-:Y:S01]  /*ed70*/  LDGSTS.E.BYPASS.LTC128B.128 [R27+0x22c00], desc[UR36][R2.64], !P1 ;  /* 0x22c00000021b7fae */ /* 0x0001e2000c901d64 */
[----:B------:R-:W-:Y:S01]  /*ed80*/  MOV R13, R26 ;  /* 0x0000001a000d7202 */ /* 0x000fe20000000f00 */
[----:B0-----:R-:W-:-:S07]  /*ed90*/  IMAD.MOV.U32 R3, RZ, RZ, R14 ;  /* 0x000000ffff037224 */ /* 0x001fce00078e000e */
[----:B------:R-:W-:Y:S05]  /*eda0*/  WARPSYNC.COLLECTIVE R15, `(.L_x_140) ;  /* 0x000000000f087348 */ /* 0x000fea0003c00000 */
[----:B------:R0:W1:Y:S02]  /*edb0*/  SHFL.IDX P6, R14, R13, R12, R11 ;  /* 0x0000000c0d0e7389 */ /* 0x00006400000c000b */
[----:B01----:R-:W-:Y:S01]  /*edc0*/  ENDCOLLECTIVE ;  /* 0x000000000000791b */ /* 0x003fe20003800000 */
.L_x_140:
[----:B------:R-:W-:Y:S01]  /*edd0*/  IMAD.MOV.U32 R13, RZ, RZ, R29 ;  /* 0x000000ffff0d7224 */ /* 0x000fe200078e001d */
[----:B------:R-:W-:Y:S02]  /*ede0*/  MOV R12, 0x3 ;  /* 0x00000003000c7802 */ /* 0x000fe40000000f00 */
[----:B------:R-:W-:-:S13]  /*edf0*/  IADD3 R2, P0, R14, R8, RZ ;  /* 0x000000080e027210 */ /* 0x000fda0007f1e0ff */
[----:B------:R-:W-:Y:S05]  /*ee00*/  WARPSYNC.COLLECTIVE R15, `(.L_x_141) ;  /* 0x000000000f087348 */ /* 0x000fea0003c00000 */
[----:B------:R0:W1:Y:S02]  /*ee10*/  SHFL.IDX P6, R14, R13, R12, R11 ;  /* 0x0000000c0d0e7389 */ /* 0x00006400000c000b */
[----:B01----:R-:W-:Y:S01]  /*ee20*/  ENDCOLLECTIVE ;  /* 0x000000000000791b */ /* 0x003fe20003800000 */
.L_x_141:
[----:B------:R-:W-:-:S05]  /*ee30*/  IMAD.X R3, RZ, RZ, R3, P0 ;  /* 0x000000ffff037224 */ /* 0x000fca00000e0603 */
[----:B------:R-:W-:Y:S01]  /*ee40*/  @!PT LDS RZ, [RZ] ;  /* 0x00000000fffff984 */ /* 0x000fe20000000800 */
[----:B------:R-:W-:Y:S01]  /*ee50*/  @!PT LDS RZ, [RZ] ;  /* 0x00000000fffff984 */ /* 0x000fe20000000800 */
[----:B------:R-:W-:Y:S01]  /*ee60*/  @!PT LDS RZ, [RZ] ;  /* 0x00000000fffff984 */ /* 0x000fe20000000800 */
[----:B------:R0:W-:Y:S01]  /*ee70*/  LDGSTS.E.BYPASS.LTC128B.128 [R27+0x23400], desc[UR36][R2.64], !P1 ;  /* 0x23400000021b7fae */ /* 0x0001e2000c901d64 */
[----:B------:R-:W-:Y:S02]  /*ee80*/  IMAD.MOV.U32 R13, RZ, RZ, R26 ;  /* 0x000000ffff0d7224 */ /* 0x000fe400078e001a */
[----:B------:R-:W-:-:S07]  /*ee90*/  IMAD.MOV.U32 R34, RZ, RZ, R14 ;  /* 0x000000ffff227224 */ /* 0x000fce00078e000e */
[----:B0-----:R-:W-:Y:S05]  /*eea0*/  WARPSYNC.COLLECTIVE R15, `(.L_x_142) ;  /* 0x000000000f087348 */ /* 0x001fea0003c00000 */
[----:B------:R1:W2:Y:S02]  /*eeb0*/  SHFL.IDX P6, R14, R13, R12, R11 ;  /* 0x0000000c0d0e7389 */ /* 0x0002a400000c000b */
[----:B012---:R-:W-:Y:S01]  /*eec0*/  ENDCOLLECTIVE ;  /* 0x000000000000791b */ /* 0x007fe20003800000 */
.L_x_142:
[----:B------:R-:W-:Y:S05]  /*eed0*/  BRA `(.L_x_143) ;  /* 0xffffffd800707947 */ /* 0x000fea000383ffff */
.L_x_81:
[----:B---3--:R3:W4:Y:S02]  /*eee0*/  SYNCS.PHASECHK.TRANS64.TRYWAIT P0, [R10+URZ+0x28c60], R20 ;  /* 0x028c60140a0075a7 */ /* 0x008724000800017f */
[----:B----4-:R-:W-:Y:S05]  /*eef0*/  @!P0 NANOSLEEP.SYNCS 0x989680 ;  /* 0x009896800000895d */ /* 0x010fea0003900000 */
[----:B------:R-:W4:Y:S02]  /*ef00*/  @!P0 SYNCS.PHASECHK.TRANS64 P0, [R10+URZ+0x28c60], R20 ;  /* 0x028c60140a0085a7 */ /* 0x000f24000800007f */
[----:B----4-:R-:W-:Y:S05]  /*ef10*/  @!P0 BRA `(.L_x_81) ;  /* 0xfffffffc00f08947 */ /* 0x010fea000383ffff */
[----:B------:R-:W-:Y:S05]  /*ef20*/  BRA `(.L_x_144) ;  /* 0xffffffd800bc7947 */ /* 0x000fea000383ffff */
.L_x_82:
[----:B------:R-:W-:Y:S01]  /*ef30*/  BSSY B1, `(.L_x_145) ;  /* 0x0000008000017945 */ /* 0x000fe20003800000 */
[----:B------:R-:W-:Y:S01]  /*ef40*/  MOV R13, R19 ;  /* 0x00000013000d7202 */ /* 0x000fe20000000f00 */
[----:B------:R-:W-:Y:S01]  /*ef50*/  IMAD.MOV.U32 R12, RZ, RZ, RZ ;  /* 0x000000ffff0c7224 */ /* 0x000fe200078e00ff */
[----:B------:R-:W-:Y:S01]  /*ef60*/  MOV R15, 0xffffffff ;  /* 0xffffffff000f7802 */ /* 0x000fe20000000f00 */
[----:B------:R-:W-:-:S07]  /*ef70*/  IMAD.MOV.U32 R11, RZ, RZ, 0x181f ;  /* 0x0000181fff0b7424 */ /* 0x000fce00078e00ff */
[----:B-123--:R-:W-:Y:S05]  /*ef80*/  WARPSYNC.COLLECTIVE R15, `(.L_x_146) ;  /* 0x000000000f087348 */ /* 0x00efea0003c00000 */
[----:B------:R0:W4:Y:S02]  /*ef90*/  SHFL.IDX P6, R14, R13, R12, R11 ;  /* 0x0000000c0d0e7389 */ /* 0x00012400000c000b */
[----:B01234-:R-:W-:Y:S01]  /*efa0*/  ENDCOLLECTIVE ;  /* 0x000000000000791b */ /* 0x01ffe20003800000 */
.L_x_146:
[----:B------:R-:W-:Y:S05]  /*efb0*/  BSYNC B1 ;  /* 0x0000000000017941 */ /* 0x000fea0003800000 */
.L_x_145:
[----:B------:R-:W-:Y:S01]  /*efc0*/  MOV R13, R18 ;  /* 0x00000012000d7202 */ /* 0x000fe20000000f00 */
[----:B------:R-:W-:Y:S01]  /*efd0*/  IMAD.MOV.U32 R12, RZ, RZ, RZ ;  /* 0x000000ffff0c7224 */ /* 0x000fe200078e00ff */
[----:B------:R-:W-:Y:S01]  /*efe0*/  MOV R11, 0x181f ;  /* 0x0000181f000b7802 */ /* 0x000fe20000000f00 */
[----:B------:R-:W-:Y:S01]  /*eff0*/  IMAD.MOV.U32 R15, RZ, RZ, -0x1 ;  /* 0xffffffffff0f7424 */ /* 0x000fe200078e00ff */
[----:B------:R-:W-:Y:S01]  /*f000*/  LEA R17, R17, UR43, 0x1 ;  /* 0x0000002b11117c11 */ /* 0x000fe2000f8e08ff */
[----:B------:R-:W-:Y:S01]  /*f010*/  IMAD.MOV.U32 R3, RZ, RZ, R14 ;  /* 0x000000ffff037224 */ /* 0x000fe200078e000e */
[----:B------:R-:W-:-:S13]  /*f020*/  LOP3.LUT P2, RZ, R16, 0x20, RZ, 0xc0, !PT ;  /* 0x0000002010ff7812 */ /* 0x000fda000784c0ff */
[----:B------:R-:W-:Y:S05]  /*f030*/  WARPSYNC.COLLECTIVE R15, `(.L_x_147) ;  /* 0x000000000f087348 */ /* 0x000fea0003c00000 */
[----:B------:R0:W1:Y:S02]  /*f040*/  SHFL.IDX P6, R14, R13, R12, R11 ;  /* 0x0000000c0d0e7389 */ /* 0x00006400000c000b */
[----:B01----:R-:W-:Y:S01]  /*f050*/  ENDCOLLECTIVE ;  /* 0x000000000000791b */ /* 0x003fe20003800000 */
.L_x_147:
[C---:B------:R-:W-:Y:S02]  /*f060*/  LOP3.LUT P1, RZ, R16.reuse, 0x10, RZ, 0xc0, !PT ;  /* 0x0000001010ff7812 */ /* 0x040fe4000782c0ff */
[----:B------:R-:W-:Y:S01]  /*f070*/  P2R R4, PR, RZ, 0x20 ;  /* 0x00000020ff047803 */ /* 0x000fe20000000000 */
[----:B------:R-:W-:Y:S01]  /*f080*/  IMAD.MOV.U32 R13, RZ, RZ, R19 ;  /* 0x000000ffff0d7224 */ /* 0x000fe200078e0013 */
[----:B------:R-:W-:Y:S02]  /*f090*/  MOV R12, 0x1 ;  /* 0x00000001000c7802 */ /* 0x000fe40000000f00 */
[----:B------:R-:W-:Y:S02]  /*f0a0*/  LOP3.LUT P6, RZ, R16, 0x40, RZ, 0xc0, !PT ;  /* 0x0000004010ff7812 */ /* 0x000fe400078cc0ff */
[----:B------:R-:W-:-:S04]  /*f0b0*/  IADD3 R2, P0, R14, R8, RZ ;  /* 0x000000080e027210 */ /* 0x000fc80007f1e0ff */
[----:B------:R-:W-:Y:S02]  /*f0c0*/  IADD3.X R3, RZ, R3, RZ, P0, !PT ;  /* 0x00000003ff037210 */ /* 0x000fe400007fe4ff */
[----:B------:R-:W-:-:S05]  /*f0d0*/  ISETP.NE.U32.AND P0, PT, R28, RZ, PT ;  /* 0x000000ff1c00720c */ /* 0x000fca0003f05070 */
[----:B------:R-:W-:Y:S01]  /*f0e0*/  @!PT LDS RZ, [RZ] ;  /* 0x00000000fffff984 */ /* 0x000fe20000000800 */
[----:B------:R-:W-:Y:S01]  /*f0f0*/  @!PT LDS RZ, [RZ] ;  /* 0x00000000fffff984 */ /* 0x000fe20000000800 */
[----:B------:R-:W-:Y:S01]  /*f100*/  @!PT LDS RZ, [RZ] ;  /* 0x00000000fffff984 */ /* 0x000fe20000000800 */
[----:B------:R0:W-:Y:S08]  /*f110*/  LDGSTS.E.BYPASS.LTC128B.128 [R17+0x400], desc[UR36][R2.64], !P6 ;  /* 0x0040000002117fae */ /* 0x0001f0000f101d64 */
[----:B0-----:R-:W-:Y:S05]  /*f120*/  WARPSYNC.COLLECTIVE R15, `(.L_x_148) ;  /* 0x000000000f087348 */ /* 0x001fea0003c00000 */
[----:B------:R1:W2:Y:S02]  /*f130*/  SHFL.IDX P6, R14, R13, R12, R11 ;  /* 0x0000000c0d0e7389 */ /* 0x0002a400000c000b */
[----:B012---:R-:W-:Y:S01]  /*f140*/  ENDCOLLECTIVE ;  /* 0x000000000000791b */ /* 0x007fe20003800000 */
.L_x_148:
[----:B------:R-:W-:Y:S01]  /*f150*/  @!PT LDS RZ, [RZ] ;  /* 0x00000000fffff984 */ /* 0x000fe20000000800 */
[----:B------:R-:W-:Y:S01]  /*f160*/  @!PT LDS RZ, [RZ] ;  /* 0x00000000fffff984 */ /* 0x000fe20000000800 */
[----:B------:R-:W-:Y:S01]  /*f170*/  @!PT LDS RZ, [RZ] ;  /* 0x00000000fffff984 */ /* 0x000fe20000000800 */
[----:B------:R0:W-:Y:S04]  /*f180*/  LDGSTS.E.BYPASS.LTC128B.128 [R17+0x2400], desc[UR36][R2.64+0x80], !P2 ;  /* 0x0240008002117fae */ /* 0x0001e8000d101d64 */
[----:B------:R0:W-:Y:S01]  /*f190*/  LDGSTS.E.BYPASS.LTC128B.128 [R17+0x4400], desc[UR36][R2.64+0x100], !P1 ;  /* 0x0440010002117fae */ /* 0x0001e2000c901d64 */
[----:B------:R-:W-:-:S03]  /*f1a0*/  ISETP.NE.U32.AND P1, PT, R25, RZ, PT ;  /* 0x000000ff1900720c */ /* 0x000fc60003f25070 */
[----:B------:R0:W-:Y:S01]  /*f1b0*/  LDGSTS.E.BYPASS.LTC128B.128 [R17+0x6400], desc[UR36][R2.64+0x180], !P5 ;  /* 0x0640018002117fae */ /* 0x0001e2000e901d64 */
[----:B------:R-:W-:Y:S02]  /*f1c0*/  LOP3.LUT P5, RZ, R16, 0x40, RZ, 0xc0, !PT ;  /* 0x0000004010ff7812 */ /* 0x000fe400078ac0ff */
[----:B------:R-:W-:Y:S01]  /*f1d0*/  MOV R13, R18 ;  /* 0x00000012000d7202 */ /* 0x000fe20000000f00 */
[----:B------:R0:W-:Y:S04]  /*f1e0*/  LDGSTS.E.BYPASS.LTC128B.128 [R17+0x8400], desc[UR36][R2.64+0x200], !P4 ;  /* 0x0840020002117fae */ /* 0x0001e8000e101d64 */
[----:B------:R0:W-:Y:S01]  /*f1f0*/  LDGSTS.E.BYPASS.LTC128B.128 [R17+0xa400], desc[UR36][R2.64+0x280], !P3 ;  /* 0x0a40028002117fae */ /* 0x0001e2000d901d64 */
[----:B------:R-:W-:-:S03]  /*f200*/  IMAD.MOV.U32 R5, RZ, RZ, R14 ;  /* 0x000000ffff057224 */ /* 0x000fc600078e000e */
[----:B------:R0:W-:Y:S04]  /*f210*/  LDGSTS.E.BYPASS.LTC128B.128 [R17+0xc400], desc[UR36][R2.64+0x300], P0 ;  /* 0x0c40030002117fae */ /* 0x0001e80008101d64 */
[----:B0-----:R-:W-:Y:S05]  /*f220*/  WARPSYNC.COLLECTIVE R15, `(.L_x_149) ;  /* 0x000000000f087348 */ /* 0x001fea0003c00000 */
[----:B------:R1:W2:Y:S02]  /*f230*/  SHFL.IDX P6, R14, R13, R12, R11 ;  /* 0x0000000c0d0e7389 */ /* 0x0002a400000c000b */
[----:B012---:R-:W-:Y:S01]  /*f240*/  ENDCOLLECTIVE ;  /* 0x000000000000791b */ /* 0x007fe20003800000 */
.L_x_149:
[----:B------:R-:W-:Y:S01]  /*f250*/  @!PT LDS RZ, [RZ] ;  /* 0x00000000fffff984 */ /* 0x000fe20000000800 */
[----:B------:R-:W-:Y:S01]  /*f260*/  @!PT LDS RZ, [RZ] ;  /* 0x00000000fffff984 */ /* 0x000fe20000000800 */
[----:B------:R-:W-:Y:S01]  /*f270*/  @!PT LDS RZ, [RZ] ;  /* 0x00000000fffff984 */ /* 0x000fe20000000800 */
[----:B------:R0:W-:Y:S01]  /*f280*/  LDGSTS.E.BYPASS.LTC128B.128 [R17+0xe400], desc[UR36][R2.64+0x380], P1 ;  /* 0x0e40038002117fae */ /* 0x0001e20008901d64 */
[----:B------:R-:W-:Y:S01]  /*f290*/  MOV R13, R19 ;  /* 0x00000013000d7202 */ /* 0x000fe20000000f00 */
[----:B------:R-:W-:Y:S01]  /*f2a0*/  IMAD.MOV.U32 R12, RZ, RZ, 0x2 ;  /* 0x00000002ff0c7424 */ /* 0x000fe200078e00ff */
[----:B0-----:R-:W-:Y:S02]  /*f2b0*/  IADD3 R2, P2, R14, R8, RZ ;  /* 0x000000080e027210 */ /* 0x001fe40007f5e0ff */
[----:B------:R-:W-:-:S03]  /*f2c0*/  LOP3.LUT P6, RZ, R16, 0x10, RZ, 0xc0, !PT ;  /* 0x0000001010ff7812 */ /* 0x000fc600078cc0ff */
[----:B------:R-:W-:Y:S01]  /*f2d0*/  IMAD.X R3, RZ, RZ, R5, P2 ;  /* 0x000000ffff037224 */ /* 0x000fe200010e0605 */
[----:B------:R-:W-:-:S04]  /*f2e0*/  LOP3.LUT P2, RZ, R16, 0x20, RZ, 0xc0, !PT ;  /* 0x0000002010ff7812 */ /* 0x000fc8000784c0ff */
[----:B------:R0:W-:Y:S01]  /*f2f0*/  LDGSTS.E.BYPASS.LTC128B.128 [R17+0xc00], desc[UR36][R2.64], !P5 ;  /* 0x00c0000002117fae */ /* 0x0001e2000e901d64 */
[----:B------:R-:W-:-:S04]  /*f300*/  ISETP.NE.AND P5, PT, R4, RZ, PT ;  /* 0x000000ff0400720c */ /* 0x000fc80003fa5270 */
[----:B------:R-:W-:-:S04]  /*f310*/  P2R R4, PR, RZ, 0x20 ;  /* 0x00000020ff047803 */ /* 0x000fc80000000000 */
[----:B------:R0:W-:Y:S04]  /*f320*/  LDGSTS.E.BYPASS.LTC128B.128 [R17+0x2c00], desc[UR36][R2.64+0x80], !P2 ;  /* 0x02c0008002117fae */ /* 0x0001e8000d101d64 */
[----:B------:R0:W-:Y:S02]  /*f330*/  LDGSTS.E.BYPASS.LTC128B.128 [R17+0x4c00], desc[UR36][R2.64+0x100], !P6 ;  /* 0x04c0010002117fae */ /* 0x0001e4000f101d64 */
[----:B0-----:R-:W-:Y:S05]  /*f340*/  WARPSYNC.COLLECTIVE R15, `(.L_x_150) ;  /* 0x000000000f087348 */ /* 0x001fea0003c00000 */
[----:B------:R1:W2:Y:S02]  /*f350*/  SHFL.IDX P6, R14, R13, R12, R11 ;  /* 0x0000000c0d0e7389 */ /* 0x0002a400000c000b */
[----:B012---:R-:W-:Y:S01]  /*f360*/  ENDCOLLECTIVE ;  /* 0x000000000000791b */ /* 0x007fe20003800000 */
.L_x_150:
[----:B------:R-:W-:Y:S01]  /*f370*/  @!PT LDS RZ, [RZ] ;  /* 0x00000000fffff984 */ /* 0x000fe20000000800 */
[----:B------:R-:W-:Y:S01]  /*f380*/  @!PT LDS RZ, [RZ] ;  /* 0x00000000fffff984 */ /* 0x000fe20000000800 */
[----:B------:R-:W-:Y:S01]  /*f390*/  @!PT LDS RZ, [RZ] ;  /* 0x00000000fffff984 */ /* 0x000fe20000000800 */
[----:B------:R0:W-:Y:S01]  /*f3a0*/  LDGSTS.E.BYPASS.LTC128B.128 [R17+0x6c00], desc[UR36][R2.64+0x180], !P5 ;  /* 0x06c0018002117fae */ /* 0x0001e2000e901d64 */
[----:B------:R-:W-:-:S03]  /*f3b0*/  LOP3.LUT P5, RZ, R16, 0x40, RZ, 0xc0, !PT ;  /* 0x0000004010ff7812 */ /* 0x000fc600078ac0ff */
[----:B------:R0:W-:Y:S04]  /*f3c0*/  LDGSTS.E.BYPASS.LTC128B.128 [R17+0x8c00], desc[UR36][R2.64+0x200], !P4 ;  /* 0x08c0020002117fae */ /* 0x0001e8000e101d64 */
[----:B------:R0:W-:Y:S01]  /*f3d0*/  LDGSTS.E.BYPASS.LTC128B.128 [R17+0xac00], desc[UR36][R2.64+0x280], !P3 ;  /* 0x0ac0028002117fae */ /* 0x0001e2000d901d64 */
[----:B------:R-:W-:-:S03]  /*f3e0*/  IMAD.MOV.U32 R13, RZ, RZ, R18 ;  /* 0x000000ffff0d7224 */ /* 0x000fc600078e0012 */
[----:B------:R0:W-:Y:S04]  /*f3f0*/  LDGSTS.E.BYPASS.LTC128B.128 [R17+0xcc00], desc[UR36][R2.64+0x300], P0 ;  /* 0x0cc0030002117fae */ /* 0x0001e80008101d64 */
[----:B------:R0:W-:Y:S01]  /*f400*/  LDGSTS.E.BYPASS.LTC128B.128 [R17+0xec00], desc[UR36][R2.64+0x380], P1 ;  /* 0x0ec0038002117fae */ /* 0x0001e20008901d64 */
[----:B------:R-:W-:-:S07]  /*f410*/  MOV R20, R14 ;  /* 0x0000000e00147202 */ /* 0x000fce0000000f00 */
[----:B0-----:R-:W-:Y:S05]  /*f420*/  WARPSYNC.COLLECTIVE R15, `(.L_x_151) ;  /* 0x000000000f087348 */ /* 0x001fea0003c00000 */
[----:B------:R1:W2:Y:S02]  /*f430*/  SHFL.IDX P6, R14, R13, R12, R11 ;  /* 0x0000000c0d0e7389 */ /* 0x0002a400000c000b */
[----:B012---:R-:W-:Y:S01]  /*f440*/  ENDCOLLECTIVE ;  /* 0x000000000000791b */ /* 0x007fe20003800000 */
.L_x_151:
[----:B------:R-:W-:Y:S01]  /*f450*/  IMAD.MOV.U32 R13, RZ, RZ, R19 ;  /* 0x000000ffff0d7224 */ /* 0x000fe200078e0013 */
[----:B------:R-:W-:Y:S02]  /*f460*/  MOV R12, 0x3 ;  /* 0x00000003000c7802 */ /* 0x000fe40000000f00 */
[----:B------:R-:W-:Y:S02]  /*f470*/  IADD3 R2, P2, R14, R8, RZ ;  /* 0x000000080e027210 */ /* 0x000fe40007f5e0ff */
[C---:B------:R-:W-:Y:S02]  /*f480*/  LOP3.LUT P6, RZ, R16.reuse, 0x10, RZ, 0xc0, !PT ;  /* 0x0000001010ff7812 */ /* 0x040fe400078cc0ff */
[----:B------:R-:W-:Y:S02]  /*f490*/  IADD3.X R3, RZ, R20, RZ, P2, !PT ;  /* 0x00000014ff037210 */ /* 0x000fe400017fe4ff */
[----:B------:R-:W-:-:S03]  /*f4a0*/  LOP3.LUT P2, RZ, R16, 0x20, RZ, 0xc0, !PT ;  /* 0x0000002010ff7812 */ /* 0x000fc6000784c0ff */
[----:B------:R-:W-:Y:S01]  /*f4b0*/  @!PT LDS RZ, [RZ] ;  /* 0x00000000fffff984 */ /* 0x000fe20000000800 */
[----:B------:R-:W-:Y:S01]  /*f4c0*/  @!PT LDS RZ, [RZ] ;  /* 0x00000000fffff984 */ /* 0x000fe20000000800 */
[----:B------:R-:W-:Y:S01]  /*f4d0*/  @!PT LDS RZ, [RZ] ;  /* 0x00000000fffff984 */ /* 0x000fe20000000800 */
[----:B------:R0:W-:Y:S01]  /*f4e0*/  LDGSTS.E.BYPASS.LTC128B.128 [R17+0x1400], desc[UR36][R2.64], !P5 ;  /* 0x0140000002117fae */ /* 0x0001e2000e901d64 */
[----:B------:R-:W-:Y:S01]  /*f4f0*/  ISETP.NE.AND P5, PT, R4, RZ, PT ;  /* 0x000000ff0400720c */ /* 0x000fe20003fa5270 */
[----:B------:R-:W-:-:S08]  /*f500*/  IMAD.MOV.U32 R4, RZ, RZ, RZ ;  /* 0x000000ffff047224 */ /* 0x000fd000078e00ff */
[----:B------:R0:W-:Y:S04]  /*f510*/  LDGSTS.E.BYPASS.LTC128B.128 [R17+0x3400], desc[UR36][R2.64+0x80], !P2 ;  /* 0x0340008002117fae */ /* 0x0001e8000d101d64 */
[----:B------:R0:W-:Y:S02]  /*f520*/  LDGSTS.E.BYPASS.LTC128B.128 [R17+0x5400], desc[UR36][R2.64+0x100], !P6 ;  /* 0x0540010002117fae */ /* 0x0001e4000f101d64 */
[----:B0-----:R-:W-:Y:S05]  /*f530*/  WARPSYNC.COLLECTIVE R15, `(.L_x_152) ;  /* 0x000000000f087348 */ /* 0x001fea0003c00000 */
[----:B------:R1:W2:Y:S02]  /*f540*/  SHFL.IDX P6, R14, R13, R12, R11 ;  /* 0x0000000c0d0e7389 */ /* 0x0002a400000c000b */
[----:B012---:R-:W-:Y:S01]  /*f550*/  ENDCOLLECTIVE ;  /* 0x000000000000791b */ /* 0x007fe20003800000 */
.L_x_152:
[----:B------:R-:W-:Y:S01]  /*f560*/  @!PT LDS RZ, [RZ] ;  /* 0x00000000fffff984 */ /* 0x000fe20000000800 */
[----:B------:R-:W-:Y:S01]  /*f570*/  @!PT LDS RZ, [RZ] ;  /* 0x00000000fffff984 */ /* 0x000fe20000000800 */
[----:B------:R-:W-:Y:S01]  /*f580*/  @!PT LDS RZ, [RZ] ;  /* 0x00000000fffff984 */ /* 0x000fe20000000800 */
[----:B------:R0:W-:Y:S04]  /*f590*/  LDGSTS.E.BYPASS.LTC128B.128 [R17+0x7400], desc[UR36][R2.64+0x180], !P5 ;  /* 0x0740018002117fae */ /* 0x0001e8000e901d64 */
[----:B------:R0:W-:Y:S04]  /*f5a0*/  LDGSTS.E.BYPASS.LTC128B.128 [R17+0x9400], desc[UR36][R2.64+0x200], !P4 ;  /* 0x0940020002117fae */ /* 0x0001e8000e101d64 */
[----:B------:R0:W-:Y:S01]  /*f5b0*/  LDGSTS.E.BYPASS.LTC128B.128 [R17+0xb400], desc[UR36][R2.64+0x280], !P3 ;  /* 0x0b40028002117fae */ /* 0x0001e2000d901d64 */
[----:B------:R-:W-:-:S03]  /*f5c0*/  MOV R13, R18 ;  /* 0x00000012000d7202 */ /* 0x000fc60000000f00 */
[----:B------:R0:W-:Y:S04]  /*f5d0*/  LDGSTS.E.BYPASS.LTC128B.128 [R17+0xd400], desc[UR36][R2.64+0x300], P0 ;  /* 0x0d40030002117fae */ /* 0x0001e80008101d64 */
[----:B------:R0:W-:Y:S01]  /*f5e0*/  LDGSTS.E.BYPASS.LTC128B.128 [R17+0xf400], desc[UR36][R2.64+0x380], P1 ;  /* 0x0f40038002117fae */ /* 0x0001e20008901d64 */
[----:B------:R-:W-:-:S07]  /*f5f0*/  IMAD.MOV.U32 R19, RZ, RZ, R14 ;  /* 0x000000ffff137224 */ /* 0x000fce00078e000e */
[----:B0-----:R-:W-:Y:S05]  /*f600*/  WARPSYNC.COLLECTIVE R15, `(.L_x_153) ;  /* 0x000000000f087348 */ /* 0x001fea0003c00000 */
[----:B------:R1:W2:Y:S02]  /*f610*/  SHFL.IDX P6, R14, R13, R12, R11 ;  /* 0x0000000c0d0e7389 */ /* 0x0002a400000c000b */
[----:B012---:R-:W-:Y:S01]  /*f620*/  ENDCOLLECTIVE ;  /* 0x000000000000791b */ /* 0x007fe20003800000 */
.L_x_153:
[----:B------:R-:W-:Y:S05]  /*f630*/  BRA `(.L_x_154) ;  /* 0xffffffd800307947 */ /* 0x000fea000383ffff */
.L_x_87:
[----:B0-----:R0:W1:Y:S02]  /*f640*/  SYNCS.PHASECHK.TRANS64.TRYWAIT P0, [R5+URZ+0x28c20], R4 ;  /* 0x028c2004050075a7 */ /* 0x001064000800017f */
[----:B-1----:R-:W-:Y:S05]  /*f650*/  @!P0 NANOSLEEP.SYNCS 0x989680 ;  /* 0x009896800000895d */ /* 0x002fea0003900000 */
[----:B------:R-:W1:Y:S02]  /*f660*/  @!P0 SYNCS.PHASECHK.TRANS64 P0, [R5+URZ+0x28c20], R4 ;  /* 0x028c2004050085a7 */ /* 0x000e64000800007f */
[----:B-1----:R-:W-:Y:S05]  /*f670*/  @!P0 BRA `(.L_x_87) ;  /* 0xfffffffc00f08947 */ /* 0x002fea000383ffff */
[----:B------:R-:W-:Y:S05]  /*f680*/  BRA `(.L_x_155) ;  /* 0xffffffd800dc7947 */ /* 0x000fea000383ffff */
.L_x_88:
[----:B------:R-:W1:Y:S01]  /*f690*/  S2R R2, SR_TID.X ;  /* 0x0000000000027919 */ /* 0x000e620000002100 */
[----:B------:R-:W-:Y:S01]  /*f6a0*/  BSSY B0, `(.L_x_156) ;  /* 0x000000a000007945 */ /* 0x000fe20003800000 */
[----:B------:R-:W-:Y:S01]  /*f6b0*/  IMAD.MOV.U32 R12, RZ, RZ, RZ ;  /* 0x000000ffff0c7224 */ /* 0x000fe200078e00ff */
[----:B------:R-:W-:Y:S01]  /*f6c0*/  MOV R11, 0x1f ;  /* 0x0000001f000b7802 */ /* 0x000fe20000000f00 */
[----:B------:R-:W-:Y:S01]  /*f6d0*/  IMAD.MOV.U32 R15, RZ, RZ, -0x1 ;  /* 0xffffffffff0f7424 */ /* 0x000fe200078e00ff */
[----:B-1----:R-:W-:-:S04]  /*f6e0*/  SHF.R.U32.HI R2, RZ, 0x5, R2 ;  /* 0x00000005ff027819 */ /* 0x002fc80000011602 */
[----:B------:R-:W-:-:S04]  /*f6f0*/  LOP3.LUT R2, R2, 0x3, RZ, 0xc0, !PT ;  /* 0x0000000302027812 */ /* 0x000fc800078ec0ff */
[----:B------:R-:W-:-:S07]  /*f700*/  MOV R13, R2 ;  /* 0x00000002000d7202 */ /* 0x000fce0000000f00 */
[----:B0-2--5:R-:W-:Y:S05]  /*f710*/  WARPSYNC.COLLECTIVE R15, `(.L_x_157) ;  /* 0x000000000f087348 */ /* 0x025fea0003c00000 */
[----:B------:R1:W3:Y:S02]  /*f720*/  SHFL.IDX P6, R14, R13, R12, R11 ;  /* 0x0000000c0d0e7389 */ /* 0x0002e400000c000b */
[----:B0123-5:R-:W-:Y:S01]  /*f730*/  ENDCOLLECTIVE ;  /* 0x000000000000791b */ /* 0x02ffe20003800000 */
.L_x_157:
[----:B------:R-:W-:Y:S05]  /*f740*/  BSYNC B0 ;  /* 0x0000000000007941 */ /* 0x000fea0003800000 */
.L_x_156:
[----:B------:R-:W-:Y:S05]  /*f750*/  BRA `(.L_x_158) ;  /* 0xffffffd800c47947 */ /* 0x000fea000383ffff */
.L_x_89:
[----:B------:R-:W-:Y:S01]  /*f760*/  BSSY B0, `(.L_x_159) ;  /* 0x0000006000007945 */ /* 0x000fe20003800000 */
[----:B------:R-:W-:-:S07]  /*f770*/  MOV R15, 0xffffffff ;  /* 0xffffffff000f7802 */ /* 0x000fce0000000f00 */
[----:B012--5:R-:W-:Y:S05]  /*f780*/  WARPSYNC.COLLECTIVE R15, `(.L_x_160) ;  /* 0x000000000f0c7348 */ /* 0x027fea0003c00000 */
[----:B------:R-:W-:Y:S02]  /*f790*/  ELECT P6, UR62, PT ;  /* 0x00000000003e782f */ /* 0x000fe400038c0000 */
[----:B------:R-:W-:Y:S01]  /*f7a0*/  MOV R14, UR62 ;  /* 0x0000003e000e7c02 */ /* 0x000fe20008000f00 */
[----:B012--5:R-:W-:Y:S10]  /*f7b0*/  ENDCOLLECTIVE ;  /* 0x000000000000791b */ /* 0x027ff40003800000 */
.L_x_160:
[----:B------:R-:W-:Y:S05]  /*f7c0*/  BSYNC B0 ;  /* 0x0000000000007941 */ /* 0x000fea0003800000 */
.L_x_159:
[----:B------:R-:W-:Y:S05]  /*f7d0*/  BRA `(.L_x_161) ;  /* 0xffffffd800b87947 */ /* 0x000fea000383ffff */
.L_x_91:
[----:B0-----:R0:W1:Y:S02]  /*f7e0*/  SYNCS.PHASECHK.TRANS64.TRYWAIT P1, [R4+URZ+0x28c40], R3 ;  /* 0x028c4003040075a7 */ /* 0x001064000802017f */
[----:B-1----:R-:W-:Y:S05]  /*f7f0*/  @!P1 NANOSLEEP.SYNCS 0x989680 ;  /* 0x009896800000995d */ /* 0x002fea0003900000 */
[----:B------:R-:W1:Y:S02]  /*f800*/  @!P1 SYNCS.PHASECHK.TRANS64 P1, [R4+URZ+0x28c40], R3 ;  /* 0x028c4003040095a7 */ /* 0x000e64000802007f */
[----:B-1----:R-:W-:Y:S05]  /*f810*/  @!P1 BRA `(.L_x_91) ;  /* 0xfffffffc00f09947 */ /* 0x002fea000383ffff */
[----:B------:R-:W-:Y:S05]  /*f820*/  BRA `(.L_x_162) ;  /* 0xffffffd800d87947 */ /* 0x000fea000383ffff */
.L_x_93:
[----:B-1----:R1:W3:Y:S02]  /*f830*/  SYNCS.PHASECHK.TRANS64.TRYWAIT P1, [R5+URZ+0x28c40], R0 ;  /* 0x028c4000050075a7 */ /* 0x0022e4000802017f */
[----:B---3--:R-:W-:Y:S05]  /*f840*/  @!P1 NANOSLEEP.SYNCS 0x989680 ;  /* 0x009896800000995d */ /* 0x008fea0003900000 */
[----:B------:R-:W3:Y:S02]  /*f850*/  @!P1 SYNCS.PHASECHK.TRANS64 P1, [R5+URZ+0x28c40], R0 ;  /* 0x028c4000050095a7 */ /* 0x000ee4000802007f */
[----:B---3--:R-:W-:Y:S05]  /*f860*/  @!P1 BRA `(.L_x_93) ;  /* 0xfffffffc00f09947 */ /* 0x008fea000383ffff */
[----:B------:R-:W-:Y:S05]  /*f870*/  BRA `(.L_x_163) ;  /* 0xffffffd800e47947 */ /* 0x000fea000383ffff */
.L_x_95:
[----:B---3--:R3:W4:Y:S02]  /*f880*/  SYNCS.PHASECHK.TRANS64.TRYWAIT P1, [R4+URZ+0x28c60], R3 ;  /* 0x028c6003040075a7 */ /* 0x008724000802017f */
[----:B----4-:R-:W-:Y:S05]  /*f890*/  @!P1 NANOSLEEP.SYNCS 0x989680 ;  /* 0x009896800000995d */ /* 0x010fea0003900000 */
[----:B------:R-:W4:Y:S02]  /*f8a0*/  @!P1 SYNCS.PHASECHK.TRANS64 P1, [R4+URZ+0x28c60], R3 ;  /* 0x028c6003040095a7 */ /* 0x000f24000802007f */
[----:B----4-:R-:W-:Y:S05]  /*f8b0*/  @!P1 BRA `(.L_x_95) ;  /* 0xfffffffc00f09947 */ /* 0x010fea000383ffff */
[----:B------:R-:W-:Y:S05]  /*f8c0*/  BRA `(.L_x_164) ;  /* 0xffffffd800e07947 */ /* 0x000fea000383ffff */
.L_x_165:
[----:B------:R-:W-:-:S00]  /*f8d0*/  BRA `(.L_x_165) ;  /* 0xfffffffc00fc7947 */ /* 0x000fc0000383ffff */
[----:B------:R-:W-:-:S00]  /*f8e0*/  NOP ;  /* 0x0000000000007918 */ /* 0x000fc00000000000 */
        /* <DEDUP_REMOVED lines=9> */
.L_x_5827:


//--------------------- .text._ZN7cutlass13device_kernelIN5flash11enable_sm90INS1_16FlashAttnFwdSm90INS1_25CollectiveMainloopFwdSm90ILi2EN4cute5tupleIJNS5_1CILi1EEES8_S8_EEENS6_IJNS7_ILi64EEESA_SA_EEELi512ENS_10bfloat16_tEfNS_4arch4Sm90ELb0ELb0ELb1ELb0ELb1ELb0ELb1ELb0ELb0ELb1ELb1ELb0EEENS1_21CollectiveEpilogueFwdINS6_IJSA_NS7_ILi512EEESA_EEES9_SC_SE_Li256ELb0ELb1ELb1ELb0EEENS1_19SingleTileSchedulerILb0ELb1ELb1ELi64EEEEEEEEEvNT_6ParamsE --------------------------
	.section	.text._ZN7cutlass13device_kernelIN5flash11enable_sm90INS1_16FlashAttnFwdSm90INS1_25CollectiveMainloopFwdSm90ILi2EN4cute5tupleIJNS5_1CILi1EEES8_S8_EEENS6_IJNS7_ILi64EEESA_SA_EEELi512ENS_10bfloat16_tEfNS_4arch4Sm90ELb0ELb0ELb1ELb0ELb1ELb0ELb1ELb0ELb0ELb1ELb1ELb0EEENS1_21CollectiveEpilogueFwdINS6_IJSA_NS7_ILi512EEESA_EEES9_SC_SE_Li256ELb0ELb1ELb1ELb0EEENS1_19SingleTileSchedulerILb0ELb1ELb1ELi64EEEEEEEEEvNT_6ParamsE,"ax",@progbits
	.align	128
.text._ZN7cutlass13device_kernelIN5flash11enable_sm90INS1_16FlashAttnFwdSm90INS1_25CollectiveMainloopFwdSm90ILi2EN4cute5tupleIJNS5_1CILi1EEES8_S8_EEENS6_IJNS7_ILi64EEESA_SA_EEELi512ENS_10bfloat16_tEfNS_4arch4Sm90ELb0ELb0ELb1ELb0ELb1ELb0ELb1ELb0ELb0ELb1ELb1ELb0EEENS1_21CollectiveEpilogueFwdINS6_IJSA_NS7_ILi512EEESA_EEES9_SC_SE_Li256ELb0ELb1ELb1ELb0EEENS1_19SingleTileSchedulerILb0ELb1ELb1ELi64EEEEEEEEEvNT_6ParamsE:
        .type           _ZN7cutlass13device_kernelIN5flash11enable_sm90INS1_16FlashAttnFwdSm90INS1_25CollectiveMainloopFwdSm90ILi2EN4cute5tupleIJNS5_1CILi1EEES8_S8_EEENS6_IJNS7_ILi64EEESA_SA_EEELi512ENS_10bfloat16_tEfNS_4arch4Sm90ELb0ELb0ELb1ELb0ELb1ELb0ELb1ELb0ELb0ELb1ELb1ELb0EEENS1_21CollectiveEpilogueFwdINS6_IJSA_NS7_ILi512EEESA_EEES9_SC_SE_Li256ELb0ELb1ELb1ELb0EEENS1_19SingleTileSchedulerILb0ELb1ELb1ELi64EEEEEEEEEvNT_6ParamsE,@function
        .size           _ZN7cutlass13device_kernelIN5flash11enable_sm90INS1_16FlashAttnFwdSm90INS1_25CollectiveMainloopFwdSm90ILi2EN4cute5tupleIJNS5_1CILi1EEES8_S8_EEENS6_IJNS7_ILi64EEESA_SA_EEELi512ENS_10bfloat16_tEfNS_4arch4Sm90ELb0ELb0ELb1ELb0ELb1ELb0ELb1ELb0ELb0ELb1ELb1ELb0EEENS1_21CollectiveEpilogueFwdINS6_IJSA_NS7_ILi512EEESA_EEES9_SC_SE_Li256ELb0ELb1ELb1ELb0EEENS1_19SingleTileSchedulerILb0ELb1ELb1ELi64EEEEEEEEEvNT_6ParamsE,(.L_x_5828 - _ZN7cutlass13device_kernelIN5flash11enable_sm90INS1_16FlashAttnFwdSm90INS1_25CollectiveMainloopFwdSm90ILi2EN4cute5tupleIJNS5_1CILi1EEES8_S8_EEENS6_IJNS7_ILi64EEESA_SA_EEELi512ENS_10bfloat16_tEfNS_4arch4Sm90ELb0ELb0ELb1ELb0ELb1ELb0ELb1ELb0ELb0ELb1ELb1ELb0EEENS1_21CollectiveEpilogueFwdINS6_IJSA_NS7_ILi512EEESA_EEES9_SC_SE_Li256ELb0ELb1ELb1ELb0EEENS1_19SingleTileSchedulerILb0ELb1ELb1ELi64EEEEEEEEEvNT_6ParamsE)
        .other          _ZN7cutlass13device_kernelIN5flash11enable_sm90INS1_16FlashAttnFwdSm90INS1_25CollectiveMainloopFwdSm90ILi2EN4cute5tupleIJNS5_1CILi1EEES8_S8_EEENS6_IJNS7_ILi64EEESA_SA_EEELi512ENS_10bfloat16_tEfNS_4arch4Sm90ELb0ELb0ELb1ELb0ELb1ELb0ELb1ELb0ELb0ELb1ELb1ELb0EEENS1_21CollectiveEpilogueFwdINS6_IJSA_NS7_ILi512EEESA_EEES9_SC_SE_Li256ELb0ELb1ELb1ELb0EEENS1_19SingleTileSchedulerILb0ELb1ELb1ELi64EEEEEEEEEvNT_6ParamsE,@"STO_CUDA_ENTRY STV_DEFAULT"
_ZN7cutlass13device_kernelIN5flash11enable_sm90INS1_16FlashAttnFwdSm90INS1_25CollectiveMainloopFwdSm90ILi2EN4cute5tupleIJNS5_1CILi1EEES8_S8_EEENS6_IJNS7_ILi64EEESA_SA_EEELi512ENS_10bfloat16_tEfNS_4arch4Sm90ELb0ELb0ELb1ELb0ELb1ELb0ELb1ELb0ELb0ELb1ELb1ELb0EEENS1_21CollectiveEpilogueFwdINS6_IJSA_NS7_ILi512EEESA_EEES9_SC_SE_Li256ELb0ELb1ELb1ELb0EEENS1_19SingleTileSchedulerILb0ELb1ELb1ELi64EEEEEEEEEvNT_6ParamsE:
[----:B------:R-:W0:Y:S02]  /*0000*/  LDC R1, c[0x0][0x28] ;  /* 0x00000a00ff017b82 */ /* 0x000e240000000800 */
[----:B0-----:R-:W-:Y:S01]  /*0010*/  VIADD R1, R1, 0xfffffff8 ;  /* 0xfffffff801017836 */ /* 0x001fe20000000000 */
[----:B------:R-:W0:Y:S01]  /*0020*/  S2R R24, SR_TID.X ;  /* 0x0000000000187919 */ /* 0x000e220000002100 */
[----:B------:R-:W-:Y:S01]  /*0030*/  ELECT P0, URZ, PT ;  /* 0x00000000003f782f */ /* 0x000fe20003800000 */
[----:B------:R-:W-:Y:S01]  /*0040*/  UMOV UR4, 0x80 ;  /* 0x0000008000047882 */ /* 0x000fe20000000000 */
[----:B------:R-:W-:Y:S01]  /*0050*/  UMOV UR7, 0x100 ;  /* 0x0000010000077882 */ /* 0x000fe20000000000 */
[--C-:B0-----:R-:W-:Y:S02]  /*0060*/  SHF.R.U32.HI R0, RZ, 0x5, R24.reuse ;  /* 0x00000005ff007819 */ /* 0x101fe40000011618 */
[----:B------:R-:W-:-:S03]  /*0070*/  SHF.R.U32.HI R3, RZ, 0x7, R24 ;  /* 0x00000007ff037819 */ /* 0x000fc60000011618 */
[----:B------:R-:W0:Y:S04]  /*0080*/  SHFL.IDX PT, R2, R0, RZ, 0x1f ;  /* 0x00001fff00027589 */ /* 0x000e2800000e0000 */
[----:B------:R-:W1:Y:S01]  /*0090*/  SHFL.IDX PT, R3, R3, RZ, 0x1f ;  /* 0x00001fff03037589 */ /* 0x000e6200000e0000 */
[C---:B0-----:R-:W-:Y:S02]  /*00a0*/  ISETP.NE.OR P0, PT, R2.reuse, RZ, !P0 ;  /* 0x000000ff0200720c */ /* 0x041fe40004705670 */
[----:B------:R-:W-:-:S11]  /*00b0*/  ISETP.NE.AND P1, PT, R2, RZ, PT ;  /* 0x000000ff0200720c */ /* 0x000fd60003f25270 */
[----:B------:R-:W-:Y:S01]  /*00c0*/  VOTEU.ALL UP0, P0 ;  /* 0x00000000003f7886 */ /* 0x000fe20000000000 */
[----:B------:R-:W-:Y:S01]  /*00d0*/  VOTEU.ALL UP1, P0 ;  /* 0x00000000003f7886 */ /* 0x000fe20000020000 */
[----:B------:R-:W-:-:S03]  /*00e0*/  VOTEU.ALL UP2, P0 ;  /* 0x00000000003f7886 */ /* 0x000fc60000040000 */
[----:B------:R-:W0:Y:S01]  /*00f0*/  @!UP0 S2UR UR8, SR_CgaCtaId ;  /* 0x00000000000889c3 */ /* 0x000e220000008800 */
[----:B------:R-:W-:Y:S01]  /*0100*/  @!UP0 UMOV UR6, 0x400 ;  /* 0x0000040000068882 */ /* 0x000fe20000000000 */
[----:B------:R-:W-:-:S04]  /*0110*/  @!UP0 UIADD3 UR4, -UR4, 0x100000, URZ ;  /* 0x0010000004048890 */ /* 0x000fc8000fffe13f */
[----:B------:R-:W-:Y:S02]  /*0120*/  @!UP0 USHF.L.U32 UR5, UR4, 0xb, URZ ;  /* 0x0000000b04058899 */ /* 0x000fe4000800063f */
[----:B------:R-:W-:Y:S02]  /*0130*/  @!UP0 USHF.L.U32 UR4, UR4, 0x1, URZ ;  /* 0x0000000104048899 */ /* 0x000fe4000800063f */
[----:B0-----:R-:W-:Y:S02]  /*0140*/  @!UP0 ULEA UR8, UR8, UR6, 0x18 ;  /* 0x0000000608088291 */ /* 0x001fe4000f8ec03f */
[----:B------:R-:W-:-:S04]  /*0150*/  @!UP0 UIADD3 UR6, -UR7, 0x100000, URZ ;  /* 0x0010000007068890 */ /* 0x000fc8000fffe13f */
[----:B------:R-:W-:Y:S02]  /*0160*/  @!UP0 USHF.L.U32 UR7, UR6, 0xb, URZ ;  /* 0x0000000b06078899 */ /* 0x000fe4000800063f */
[----:B------:R-:W-:Y:S01]  /*0170*/  @!UP0 USHF.L.U32 UR6, UR6, 0x1, URZ ;  /* 0x0000000106068899 */ /* 0x000fe2000800063f */
[----:B------:R-:W-:-:S05]  /*0180*/  VOTEU.ALL UP0, P0 ;  /* 0x00000000003f7886 */ /* 0x000fca0000000000 */
[----:B------:R0:W2:Y:S01]  /*0190*/  @!UP0 SYNCS.EXCH.64 URZ, [UR8+0x38800], UR4 ;  /* 0x03880004083f85b2 */ /* 0x0000a20008000100 */
[----:B------:R0:W3:Y:S05]  /*01a0*/  @!UP1 SYNCS.EXCH.64 URZ, [UR8+0x38810], UR4 ;  /* 0x03881004083f95b2 */ /* 0x0000ea0008000100 */
[----:B------:R0:W4:Y:S02]  /*01b0*/  @!UP2 SYNCS.EXCH.64 URZ, [UR8+0x38820], UR6 ;  /* 0x03882006083fa5b2 */ /* 0x0001240008000100 */
[----:B01----:R-:W-:Y:S05]  /*01c0*/  @P1 BRA `(.L_x_166) ;  /* 0x0000000000381947 */ /* 0x003fea0003800000 */
        /* <DEDUP_REMOVED lines=10> */
[----:B------:R0:W0:Y:S01]  /*0270*/  SYNCS.EXCH.64 URZ, [UR6+0x38840], UR4 ;  /* 0x03884004063f75b2 */ /* 0x0000220008000100 */
[----:B------:R0:W0:Y:S01]  /*0280*/  SYNCS.EXCH.64 URZ, [UR6+0x38838], UR4 ;  /* 0x03883804063f75b2 */ /* 0x0000220008000100 */
[----:B------:R0:W0:Y:S01]  /*0290*/  SYNCS.EXCH.64 URZ, [UR6+0x38848], UR4 ;  /* 0x03884804063f75b2 */ /* 0x0000220008000100 */
[----:B------:R-:W-:Y:S01]  /*02a0*/  NOP ;  /* 0x0000000000007918 */ /* 0x000fe20000000000 */
.L_x_166:
        /* <DEDUP_REMOVED lines=22> */
.L_x_167:
        /* <DEDUP_REMOVED lines=18> */
.L_x_168:
        /* <DEDUP_REMOVED lines=22> */
.L_x_169:
        /* <DEDUP_REMOVED lines=23> */
.L_x_170:
[----:B------:R-:W-:Y:S01]  /*0800*/  UISETP.NE.AND UP0, UPT, UR9, URZ, UPT ;  /* 0x0000003f0900728c */ /* 0x000fe2000bf05270 */
[----:B------:R-:W-:Y:S01]  /*0810*/  NOP ;  /* 0x0000000000007918 */ /* 0x000fe20000000000 */
[----:B0-----:R-:W-:Y:S01]  /*0820*/  UMOV UR4, 0x1 ;  /* 0x0000000100047882 */ /* 0x001fe20000000000 */
[----:B------:R-:W-:Y:S01]  /*0830*/  ULDC.64 UR36, c[0x0][0x208] ;  /* 0x0000820000247ab9 */ /* 0x000fe20000000a00 */
[----:B------:R-:W-:Y:S01]  /*0840*/  USEL UR4, UR4, 0x2, !UP0 ;  /* 0x0000000204047887 */ /* 0x000fe2000c000000 */
[----:B------:R-:W-:Y:S01]  /*0850*/  BSSY B6, `(.L_x_171) ;  /* 0x000107a000067945 */ /* 0x000fe20003800000 */
[----:B-1234-:R-:W-:Y:S01]  /*0860*/  BAR.SYNC.DEFER_BLOCKING 0x0 ;  /* 0x0000000000007b1d */ /* 0x01efe20000010000 */
[----:B------:R-:W-:-:S03]  /*0870*/  PLOP3.LUT P0, PT, PT, PT, UP0, 0x80, 0x0 ;  /* 0x000000000000781c */ /* 0x000fc60003f0f008 */
[----:B------:R-:W-:-:S05]  /*0880*/  IMAD.U32 R2, RZ, RZ, UR4 ;  /* 0x00000004ff027e24 */ /* 0x000fca000f8e00ff */
[----:B------:R0:W-:Y:S05]  /*0890*/  STL [R1], R2 ;  /* 0x0000000201007387 */ /* 0x0001ea0000100800 */
[----:B------:R-:W-:Y:S05]  /*08a0*/  @!P0 BRA `(.L_x_172) ;  /* 0x000000c000648947 */ /* 0x000fea0003800000 */
.L_x_173:
[----:B------:R-:W-:-:S08]  /*08b0*/  NOP ;  /* 0x0000000000007918 */ /* 0x000fd00000000000 */
[----:B------:R-:W1:Y:S02]  /*08c0*/  USETMAXREG.TRY_ALLOC.CTAPOOL UP0, 0xe8 ;  /* 0x000000e8000079c8 */ /* 0x000e640008000600 */
[----:B-1----:R-:W-:-:S13]  /*08d0*/  PLOP3.LUT P0, PT, PT, PT, UP0, 0x80, 0x0 ;  /* 0x000000000000781c */ /* 0x002fda0003f0f008 */
[----:B------:R-:W-:Y:S05]  /*08e0*/  @!P0 BRA `(.L_x_173) ;  /* 0xfffffffc00f08947 */ /* 0x000fea000383ffff */
[----:B------:R-:W-:Y:S01]  /*08f0*/  LOP3.LUT R0, R24, 0xffffff80, RZ, 0xc0, !PT ;  /* 0xffffff8018007812 */ /* 0x000fe200078ec0ff */
[----:B------:R-:W1:Y:S01]  /*0900*/  S2UR UR6, SR_CTAID.Y ;  /* 0x00000000000679c3 */ /* 0x000e620000002600 */
[----:B------:R-:W-:Y:S02]  /*0910*/  ULDC UR7, c[0x0][0xd50] ;  /* 0x0003540000077ab9 */ /* 0x000fe40000000800 */
[----:B------:R-:W-:Y:S01]  /*0920*/  ISETP.NE.AND P0, PT, R0, 0x80, PT ;  /* 0x000000800000780c */ /* 0x000fe20003f05270 */
[----:B------:R-:W-:-:S04]  /*0930*/  UISETP.NE.AND UP0, UPT, UR7, 0x1, UPT ;  /* 0x000000010700788c */ /* 0x000fc8000bf05270 */
[----:B------:R-:W2:Y:S07]  /*0940*/  S2UR UR8, SR_CTAID.Z ;  /* 0x00000000000879c3 */ /* 0x000eae0000002700 */
[----:B------:R-:W-:Y:S01]  /*0950*/  @UP0 ULDC UR4, c[0x0][0xd54] ;  /* 0x0003550000040ab9 */ /* 0x000fe20000000800 */
[----:B------:R-:W-:Y:S06]  /*0960*/  @!P0 BAR.ARV 0x8, 0x100 ;  /* 0x0204000000008b1d */ /* 0x000fec0000002000 */
[----:B------:R-:W-:Y:S01]  /*0970*/  ISETP.GE.U32.AND P0, PT, R24, 0x100, PT ;  /* 0x000001001800780c */ /* 0x000fe20003f06070 */
[----:B------:R-:W-:Y:S01]  /*0980*/  @UP0 ULDC UR10, c[0x0][0xd58] ;  /* 0x00035600000a0ab9 */ /* 0x000fe20000000800 */
[----:B-1----:R-:W-:-:S02]  /*0990*/  UIMAD.WIDE.U32 UR4, UR6, UR4, URZ ;  /* 0x00000004060472a5 */ /* 0x002fc4000f8e003f */
[----:B------:R-:W-:Y:S02]  /*09a0*/  UMOV UR61, UR6 ;  /* 0x00000006003d7c82 */ /* 0x000fe40008000000 */
[----:B------:R-:W-:-:S04]  /*09b0*/  @UP0 USHF.R.U32.HI UR61, URZ, UR10, UR5 ;  /* 0x0000000a3f3d0299 */ /* 0x000fc80008011605 */
[----:B------:R-:W-:-:S03]  /*09c0*/  UIADD3 UR4, -UR61, URZ, URZ ;  /* 0x0000003f3d047290 */ /* 0x000fc6000fffe13f */
[----:B------:R-:W-:Y:S06]  /*09d0*/  @P0 BAR.ARV 0xf, 0x100 ;  /* 0x03c4000000000b1d */ /* 0x000fec0000002000 */
[----:B--2---:R-:W-:Y:S01]  /*09e0*/  ISETP.LE.AND P0, PT, RZ, UR8, PT ;  /* 0x00000008ff007c0c */ /* 0x004fe2000bf03270 */
[----:B------:R-:W-:-:S12]  /*09f0*/  UIMAD UR7, UR7, UR4, UR6 ;  /* 0x00000004070772a4 */ /* 0x000fd8000f8e0206 */
[----:B------:R-:W-:Y:S05]  /*0a00*/  @!P0 BRA `(.L_x_174) ;  /* 0x0000010400788947 */ /* 0x000fea0003800000 */
[----:B------:R-:W-:Y:S01]  /*0a10*/  ULDC.64 UR4, c[0x0][0x418] ;  /* 0x0001060000047ab9 */ /* 0x000fe20000000a00 */
[----:B------:R-:W-:Y:S01]  /*0a20*/  ULDC UR38, c[0x0][0x424] ;  /* 0x0001090000267ab9 */ /* 0x000fe20000000800 */
[----:B------:R-:W-:Y:S01]  /*0a30*/  UISETP.NE.U32.AND UP0, UPT, UR4, URZ, UPT ;  /* 0x0000003f0400728c */ /* 0x000fe2000bf05070 */
[----:B------:R-:W-:Y:S01]  /*0a40*/  VIADD R152, R24, 0xffffff80 ;  /* 0xffffff8018987836 */ /* 0x000fe20000000000 */
[----:B------:R-:W-:Y:S02]  /*0a50*/  UISETP.NE.AND UP1, UPT, UR9, 0x1, UPT ;  /* 0x000000010900788c */ /* 0x000fe4000bf25270 */
        /* <DEDUP_REMOVED lines=13> */
[----:B------:R-:W-:Y:S11]  /*0b30*/  @!P0 BRA `(.L_x_175) ;  /* 0x0000001c00b88947 */ /* 0x000ff60003800000 */
[----:B------:R-:W-:Y:S01]  /*0b40*/  UISETP.GE.AND UP0, UPT, UR38, 0x1, UPT ;  /* 0x000000012600788c */ /* 0x000fe2000bf06270 */
[----:B------:R-:W-:Y:S02]  /*0b50*/  PLOP3.LUT P0, PT, PT, PT, PT, 0x80, 0x0 ;  /* 0x000000000000781c */ /* 0x000fe40003f0f070 */
[----:B0-----:R-:W-:Y:S01]  /*0b60*/  CS2R R2, SRZ ;  /* 0x0000000000027805 */ /* 0x001fe2000001ff00 */
[----:B------:R-:W-:Y:S01]  /*0b70*/  IMAD.MOV.U32 R4, RZ, RZ, RZ ;  /* 0x000000ffff047224 */ /* 0x000fe200078e00ff */
[----:B------:R-:W-:Y:S02]  /*0b80*/  CS2R R150, SRZ ;  /* 0x0000000000967805 */ /* 0x000fe4000001ff00 */
[----:B------:R-:W-:Y:S02]  /*0b90*/  CS2R R148, SRZ ;  /* 0x0000000000947805 */ /* 0x000fe4000001ff00 */
[----:B------:R-:W-:Y:S02]  /*0ba0*/  PLOP3.LUT P1, PT, PT, PT, UP0, 0x80, 0x0 ;  /* 0x000000000000781c */ /* 0x000fe40003f2f008 */
        /* <DEDUP_REMOVED lines=56> */
[----:B------:R-:W-:Y:S06]  /*0f30*/  @!P1 BRA `(.L_x_176) ;  /* 0x0000000000749947 */ /* 0x000fec0003800000 */
[----:B------:R-:W-:Y:S01]  /*0f40*/  IMAD.U32 R5, RZ, RZ, UR11 ;  /* 0x0000000bff057e24 */ /* 0x000fe2000f8e00ff */
[----:B------:R-:W-:-:S04]  /*0f50*/  UIADD3 UR4, UR6, -0x1, UR11 ;  /* 0xffffffff06047890 */ /* 0x000fc8000fffe00b */
[-C--:B------:R-:W-:Y:S02]  /*0f60*/  IABS R3, R5.reuse ;  /* 0x0000000500037213 */ /* 0x080fe40000000000 */
[----:B------:R-:W-:Y:S01]  /*0f70*/  IABS R9, R5 ;  /* 0x0000000500097213 */ /* 0x000fe20000000000 */
[----:B------:R-:W-:Y:S01]  /*0f80*/  IMAD.U32 R8, RZ, RZ, UR4 ;  /* 0x00000004ff087e24 */ /* 0x000fe2000f8e00ff */
[----:B------:R-:W0:Y:S01]  /*0f90*/  I2F.RP R0, R3 ;  /* 0x0000000300007306 */ /* 0x000e220000209400 */
[----:B------:R-:W-:Y:S01]  /*0fa0*/  ULOP3.LUT UR4, UR4, UR11, URZ, 0x3c, !UPT ;  /* 0x0000000b04047292 */ /* 0x000fe2000f8e3c3f */
[----:B------:R-:W-:-:S05]  /*0fb0*/  IADD3 R9, RZ, -R9, RZ ;  /* 0x80000009ff097210 */ /* 0x000fca0007ffe0ff */
[----:B------:R-:W-:Y:S01]  /*0fc0*/  ISETP.LE.AND P3, PT, RZ, UR4, PT ;  /* 0x00000004ff007c0c */ /* 0x000fe2000bf63270 */
[----:B0-----:R-:W0:Y:S02]  /*0fd0*/  MUFU.RCP R0, R0 ;  /* 0x0000000000007308 */ /* 0x001e240000001000 */
[----:B0-----:R-:W-:Y:S01]  /*0fe0*/  VIADD R6, R0, 0xffffffe ;  /* 0x0ffffffe00067836 */ /* 0x001fe20000000000 */
[----:B------:R-:W-:-:S05]  /*0ff0*/  IABS R0, R8 ;  /* 0x0000000800007213 */ /* 0x000fca0000000000 */
[----:B------:R0:W1:Y:S02]  /*1000*/  F2I.FTZ.U32.TRUNC.NTZ R7, R6 ;  /* 0x0000000600077305 */ /* 0x000064000021f000 */
[----:B0-----:R-:W-:Y:S02]  /*1010*/  IMAD.MOV.U32 R6, RZ, RZ, RZ ;  /* 0x000000ffff067224 */ /* 0x001fe400078e00ff */
[----:B-1----:R-:W-:-:S04]  /*1020*/  IMAD.MOV R10, RZ, RZ, -R7 ;  /* 0x000000ffff0a7224 */ /* 0x002fc800078e0a07 */
[----:B------:R-:W-:-:S04]  /*1030*/  IMAD R5, R10, R3, RZ ;  /* 0x000000030a057224 */ /* 0x000fc800078e02ff */
[----:B------:R-:W-:-:S04]  /*1040*/  IMAD.HI.U32 R7, R7, R5, R6 ;  /* 0x0000000507077227 */ /* 0x000fc800078e0006 */
[----:B------:R-:W-:Y:S02]  /*1050*/  IMAD.MOV.U32 R5, RZ, RZ, R9 ;  /* 0x000000ffff057224 */ /* 0x000fe400078e0009 */
[----:B------:R-:W-:-:S04]  /*1060*/  IMAD.HI.U32 R7, R7, R0, RZ ;  /* 0x0000000007077227 */ /* 0x000fc800078e00ff */
[----:B------:R-:W-:-:S05]  /*1070*/  IMAD R0, R7, R5, R0 ;  /* 0x0000000507007224 */ /* 0x000fca00078e0200 */
[----:B------:R-:W-:-:S13]  /*1080*/  ISETP.GT.U32.AND P2, PT, R3, R0, PT ;  /* 0x000000000300720c */ /* 0x000fda0003f44070 */
[----:B------:R-:W-:Y:S02]  /*1090*/  @!P2 IMAD.IADD R0, R0, 0x1, -R3 ;  /* 0x000000010000a824 */ /* 0x000fe400078e0a03 */
[----:B------:R-:W-:Y:S01]  /*10a0*/  @!P2 VIADD R7, R7, 0x1 ;  /* 0x000000010707a836 */ /* 0x000fe20000000000 */
[----:B------:R-:W-:Y:S02]  /*10b0*/  ISETP.NE.AND P2, PT, RZ, UR11, PT ;  /* 0x0000000bff007c0c */ /* 0x000fe4000bf45270 */
[----:B------:R-:W-:-:S13]  /*10c0*/  ISETP.GE.U32.AND P1, PT, R0, R3, PT ;  /* 0x000000030000720c */ /* 0x000fda0003f26070 */
[----:B------:R-:W-:-:S04]  /*10d0*/  @P1 VIADD R7, R7, 0x1 ;  /* 0x0000000107071836 */ /* 0x000fc80000000000 */
[----:B------:R-:W-:-:S04]  /*10e0*/  IMAD.MOV.U32 R3, RZ, RZ, R7 ;  /* 0x000000ffff037224 */ /* 0x000fc800078e0007 */
[----:B------:R-:W-:Y:S01]  /*10f0*/  @!P3 IMAD.MOV R3, RZ, RZ, -R3 ;  /* 0x000000ffff03b224 */ /* 0x000fe200078e0a03 */
[----:B------:R-:W-:-:S07]  /*1100*/  @!P2 LOP3.LUT R3, RZ, UR11, RZ, 0x33, !PT ;  /* 0x0000000bff03ac12 */ /* 0x000fce000f8e33ff */
.L_x_176:
[----:B------:R-:W-:Y:S01]  /*1110*/  IMAD R0, R3, UR7, RZ ;  /* 0x0000000703007c24 */ /* 0x000fe2000f8e02ff */
[----:B------:R-:W-:Y:S01]  /*1120*/  CS2R R34, SRZ ;  /* 0x0000000000227805 */ /* 0x000fe2000001ff00 */
[----:B------:R-:W-:Y:S01]  /*1130*/  IMAD.MOV.U32 R36, RZ, RZ, RZ ;  /* 0x000000ffff247224 */ /* 0x000fe200078e00ff */
[----:B------:R-:W-:Y:S02]  /*1140*/  CS2R R32, SRZ ;  /* 0x0000000000207805 */ /* 0x000fe4000001ff00 */
[----:B------:R-:W-:Y:S02]  /*1150*/  CS2R R30, SRZ ;  /* 0x00000000001e7805 */ /* 0x000fe4000001ff00 */
[----:B------:R-:W-:Y:S02]  /*1160*/  VIADDMNMX R3, R0, R3, UR6, PT ;  /* 0x0000000600037e46 */ /* 0x000fe4000b800103 */
[----:B------:R-:W-:Y:S02]  /*1170*/  CS2R R28, SRZ ;  /* 0x00000000001c7805 */ /* 0x000fe4000001ff00 */
[----:B------:R-:W-:-:S02]  /*1180*/  CS2R R26, SRZ ;  /* 0x00000000001a7805 */ /* 0x000fc4000001ff00 */
[----:B------:R-:W-:Y:S02]  /*1190*/  CS2R R24, SRZ ;  /* 0x0000000000187805 */ /* 0x000fe4000001ff00 */
[----:B------:R-:W-:-:S13]  /*11a0*/  ISETP.GT.AND P1, PT, R3, R0, PT ;  /* 0x000000000300720c */ /* 0x000fda0003f24270 */
[----:B------:R-:W-:Y:S05]  /*11b0*/  @!P1 BRA `(.L_x_177) ;  /* 0x0000009000349947 */ /* 0x000fea0003800000 */
[----:B------:R-:W-:Y:S01]  /*11c0*/  SHF.R.S32.HI R5, RZ, 0x1f, R152 ;  /* 0x0000001fff057819 */ /* 0x000fe20000011498 */
[----:B------:R-:W0:Y:S08]  /*11d0*/  S2UR UR7, SR_CgaCtaId ;  /* 0x00000000000779c3 */ /* 0x000e300000008800 */
[----:B------:R-:W-:Y:S01]  /*11e0*/  BAR.SYNC.DEFER_BLOCKING 0xe, 0x100 ;  /* 0x0384000000007b1d */ /* 0x000fe20000010000 */
[----:B------:R-:W-:-:S04]  /*11f0*/  LEA.HI R5, R5, R152, RZ, 0x7 ;  /* 0x0000009805057211 */ /* 0x000fc800078f38ff */
[----:B------:R-:W-:Y:S01]  /*1200*/  SHF.R.S32.HI R2, RZ, 0x7, R5 ;  /* 0x00000007ff027819 */ /* 0x000fe20000011405 */
[----:B------:R-:W2:Y:S01]  /*1210*/  LDL R6, [R1] ;  /* 0x0000000001067983 */ /* 0x000ea20000100800 */
[----:B------:R-:W-:Y:S01]  /*1220*/  UMOV UR9, 0x40000040 ;  /* 0x4000004000097882 */ /* 0x000fe20000000000 */
[----:B------:R-:W-:Y:S01]  /*1230*/  UMOV UR11, 0x40000040 ;  /* 0x40000040000b7882 */ /* 0x000fe20000000000 */
[----:B------:R-:W-:Y:S02]  /*1240*/  UMOV UR13, 0x40000040 ;  /* 0x40000040000d7882 */ /* 0x000fe40000000000 */
[----:B------:R-:W1:Y:S01]  /*1250*/  SHFL.IDX PT, R2, R2, RZ, 0x1f ;  /* 0x00001fff02027589 */ /* 0x000e6200000e0000 */
[----:B------:R-:W-:Y:S01]  /*1260*/  UMOV UR15, 0x40000040 ;  /* 0x40000040000f7882 */ /* 0x000fe20000000000 */
[----:B------:R-:W-:Y:S01]  /*1270*/  UMOV UR17, 0x40000040 ;  /* 0x4000004000117882 */ /* 0x000fe20000000000 */
[----:B------:R-:W-:Y:S01]  /*1280*/  UMOV UR19, 0x40000040 ;  /* 0x4000004000137882 */ /* 0x000fe20000000000 */
[----:B------:R-:W-:Y:S01]  /*1290*/  UMOV UR21, 0x40000040 ;  /* 0x4000004000157882 */ /* 0x000fe20000000000 */
[----:B------:R-:W-:Y:S01]  /*12a0*/  UMOV UR23, 0x40000040 ;  /* 0x4000004000177882 */ /* 0x000fe20000000000 */
[----:B------:R-:W-:-:S05]  /*12b0*/  LOP3.LUT R5, R5, 0xffffff80, RZ, 0xc0, !PT ;  /* 0xffffff8005057812 */ /* 0x000fca00078ec0ff */
[----:B------:R-:W-:Y:S01]  /*12c0*/  IMAD.IADD R5, R152, 0x1, -R5 ;  /* 0x0000000198057824 */ /* 0x000fe200078e0a05 */
[----:B------:R-:W-:Y:S01]  /*12d0*/  WARPGROUP.ARRIVE ;  /* 0x00000000000079c5 */ /* 0x000fe20000000000 */
[----:B-1----:R-:W-:-:S03]  /*12e0*/  R2UR UR4, R2 ;  /* 0x00000000020472ca */ /* 0x002fc600000e0000 */
[----:B------:R-:W-:-:S04]  /*12f0*/  SHF.R.S32.HI R2, RZ, 0x1f, R5 ;  /* 0x0000001fff027819 */ /* 0x000fc80000011405 */
[CC--:B------:R-:W-:Y:S02]  /*1300*/  LEA.HI R4, R2.reuse, R5.reuse, RZ, 0x2 ;  /* 0x0000000502047211 */ /* 0x0c0fe400078f10ff */
[----:B------:R-:W-:Y:S02]  /*1310*/  LEA.HI R2, R2, R5, RZ, 0x5 ;  /* 0x0000000502027211 */ /* 0x000fe400078f28ff */
[----:B------:R-:W-:Y:S02]  /*1320*/  SHF.R.S32.HI R7, RZ, 0x1f, R4 ;  /* 0x0000001fff077819 */ /* 0x000fe40000011404 */
[----:B------:R-:W-:Y:S01]  /*1330*/  SHF.R.S32.HI R2, RZ, 0x5, R2 ;  /* 0x00000005ff027819 */ /* 0x000fe20000011402 */
[----:B------:R-:W-:-:S04]  /*1340*/  ULEA.HI UR5, UR4, UR4, URZ, 0x1 ;  /* 0x0000000404057291 */ /* 0x000fc8000f8f083f */
[----:B------:R-:W-:-:S03]  /*1350*/  ULOP3.LUT UR6, UR5, 0x1fffe, URZ, 0xc0, !UPT ;  /* 0x0001fffe05067892 */ /* 0x000fc6000f8ec03f */
[----:B------:R-:W-:Y:S01]  /*1360*/  UMOV UR5, 0x400 ;  /* 0x0000040000057882 */ /* 0x000fe20000000000 */
[----:B------:R-:W-:Y:S02]  /*1370*/  UIADD3 UR6, UR4, -UR6, URZ ;  /* 0x8000000604067290 */ /* 0x000fe4000fffe03f */
[----:B0-----:R-:W-:-:S04]  /*1380*/  ULEA UR5, UR7, UR5, 0x18 ;  /* 0x0000000507057291 */ /* 0x001fc8000f8ec03f */
[----:B------:R-:W-:Y:S02]  /*1390*/  ULEA UR6, UR6, UR5, 0xf ;  /* 0x0000000506067291 */ /* 0x000fe4000f8e783f */
[----:B------:R-:W-:Y:S02]  /*13a0*/  UIADD3 UR4, UR5, 0x36400, URZ ;  /* 0x0003640005047890 */ /* 0x000fe4000fffe03f */
[----:B------:R-:W-:Y:S02]  /*13b0*/  UIADD3 UR6, UR6, 0x400, URZ ;  /* 0x0000040006067890 */ /* 0x000fe4000fffe03f */
[----:B------:R-:W-:Y:S02]  /*13c0*/  USHF.R.U32.HI UR4, URZ, 0x4, UR4 ;  /* 0x000000043f047899 */ /* 0x000fe40008011604 */
[----:B------:R-:W-:Y:S02]  /*13d0*/  USHF.R.U32.HI UR6, URZ, 0x4, UR6 ;  /* 0x000000043f067899 */ /* 0x000fe40008011606 */
[----:B------:R-:W-:-:S02]  /*13e0*/  ULOP3.LUT UR4, UR4, 0x3fff, URZ, 0xc0, !UPT ;  /* 0x00003fff04047892 */ /* 0x000fc4000f8ec03f */
[----:B------:R-:W-:Y:S02]  /*13f0*/  ULOP3.LUT UR6, UR6, 0x3fff, URZ, 0xc0, !UPT ;  /* 0x00003fff06067892 */ /* 0x000fe4000f8ec03f */
[----:B------:R-:W-:Y:S02]  /*1400*/  ULOP3.LUT UR4, UR4, 0x10000, URZ, 0xfc, !UPT ;  /* 0x0001000004047892 */ /* 0x000fe4000f8efc3f */
[----:B------:R-:W-:Y:S02]  /*1410*/  ULOP3.LUT UR6, UR6, 0x2000000, URZ, 0xfc, !UPT ;  /* 0x0200000006067892 */ /* 0x000fe4000f8efc3f */
[----:B------:R-:W-:Y:S02]  /*1420*/  UIADD3 UR12, UR4, 0x2, URZ ;  /* 0x00000002040c7890 */ /* 0x000fe4000fffe03f */
[----:B------:R-:W-:Y:S01]  /*1430*/  UIADD3 UR14, UR6, 0x80, URZ ;  /* 0x00000080060e7890 */ /* 0x000fe2000fffe03f */
[----:B------:R-:W-:Y:S02]  /*1440*/  UMOV UR8, UR4 ;  /* 0x0000000400087c82 */ /* 0x000fe40008000000 */
[----:B------:R-:W-:Y:S01]  /*1450*/  UMOV UR10, UR6 ;  /* 0x00000006000a7c82 */ /* 0x000fe20008000000 */
[----:B------:R-:W-:Y:S01]  /*1460*/  UIADD3 UR16, UR4, 0x4, URZ ;  /* 0x0000000404107890 */ /* 0x000fe2000fffe03f */
[----:B------:R-:W-:Y:S01]  /*1470*/  HGMMA.64x256x16.F32.BF16 R24, gdesc[UR8].tnspB, RZ, !UPT, gsb0 ;  /* 0x43e00000081879f0 */ /* 0x000fe2000c0018ff */
[----:B------:R-:W-:-:S02]  /*1480*/  UIADD3 UR18, UR6, 0x100, URZ ;  /* 0x0000010006127890 */ /* 0x000fc4000fffe03f */
[----:B------:R-:W-:Y:S02]  /*1490*/  UIADD3 UR20, UR4, 0x6, URZ ;  /* 0x0000000604147890 */ /* 0x000fe4000fffe03f */
[----:B------:R-:W-:Y:S01]  /*14a0*/  UIADD3 UR22, UR6, 0x180, URZ ;  /* 0x0000018006167890 */ /* 0x000fe2000fffe03f */
[----:B--2---:R-:W-:Y:S02]  /*14b0*/  R2UR UR7, R6 ;  /* 0x00000000060772ca */ /* 0x004fe400000e0000 */
[----:B------:R-:W-:-:S04]  /*14c0*/  SHF.R.S32.HI R6, RZ, 0x2, R4 ;  /* 0x00000002ff067819 */ /* 0x000fc80000011404 */
[----:B------:R-:W-:-:S04]  /*14d0*/  LEA.HI R7, R7, R6, RZ, 0x3 ;  /* 0x0000000607077211 */ /* 0x000fc800078f18ff */
[----:B------:R-:W-:-:S03]  /*14e0*/  LOP3.LUT R7, R7, 0xfffffff8, RZ, 0xc0, !PT ;  /* 0xfffffff807077812 */ /* 0x000fc600078ec0ff */
[----:B------:R-:W-:Y:S01]  /*14f0*/  ULOP3.LUT UR4, UR7, 0x1, URZ, 0xfc, !UPT ;  /* 0x0000000107047892 */ /* 0x000fe2000f8efc3f */
[----:B------:R-:W-:-:S03]  /*1500*/  IADD3 R7, R6, -R7, RZ ;  /* 0x8000000706077210 */ /* 0x000fc60007ffe0ff */
[----:B------:R-:W-:Y:S02]  /*1510*/  UISETP.NE.AND UP0, UPT, UR4, 0x3, UPT ;  /* 0x000000030400788c */ /* 0x000fe4000bf05270 */
[----:B------:R-:W-:Y:S01]  /*1520*/  IMAD R2, R2, 0x10, R7 ;  /* 0x0000001002027824 */ /* 0x000fe200078e0207 */
[----:B------:R-:W-:-:S03]  /*1530*/  UMOV UR4, URZ ;  /* 0x0000003f00047c82 */ /* 0x000fc60008000000 */
[----:B------:R-:W-:Y:S01]  /*1540*/  PLOP3.LUT P1, PT, PT, PT, UP0, 0x80, 0x0 ;  /* 0x000000000000781c */ /* 0x000fe20003f2f008 */
[----:B------:R-:W-:Y:S02]  /*1550*/  WARPGROUP.DEPBAR.LE gsb0, 0x0 ;  /* 0x00008000000079c5 */ /* 0x000fe40000010000 */
[----:B------:R-:W-:-:S06]  /*1560*/  WARPGROUP.ARRIVE ;  /* 0x00000000000079c5 */ /* 0x000fcc0000000000 */
        /* <DEDUP_REMOVED lines=13> */
.L_x_178:
[----:B------:R-:W0:Y:S01]  /*1640*/  S2UR UR10, SR_CgaCtaId ;  /* 0x00000000000a79c3 */ /* 0x000e220000008800 */
[----:B------:R-:W-:Y:S01]  /*1650*/  VIADD R3, R3, 0xfffffffe ;  /* 0xfffffffe03037836 */ /* 0x000fe20000000000 */
[----:B------:R-:W-:-:S04]  /*1660*/  UIADD3 UR7, UR5, 0x38860, URZ ;  /* 0x0003886005077890 */ /* 0x000fc8000fffe03f */
[----:B------:R-:W-:Y:S01]  /*1670*/  ISETP.GE.AND P0, PT, R3, R0, PT ;  /* 0x000000000300720c */ /* 0x000fe20003f06270 */
[----:B0-----:R-:W-:-:S09]  /*1680*/  UPRMT UR7, UR10, 0x654, UR7 ;  /* 0x000006540a077896 */ /* 0x001fd20008000007 */
[----:B------:R-:W-:Y:S03]  /*1690*/  SYNCS.ARRIVE.TRANS64.RED.A1T0 RZ, [UR7], RZ ;  /* 0x000000ffffff79a7 */ /* 0x000fe60008100407 */
[----:B------:R-:W-:Y:S05]  /*16a0*/  @!P0 BRA `(.L_x_179) ;  /* 0x0000000800b48947 */ /* 0x000fea0003800000 */
[----:B------:R-:W-:-:S05]  /*16b0*/  UMOV UR4, URZ ;  /* 0x0000003f00047c82 */ /* 0x000fca0008000000 */
.L_x_181:
[----:B------:R-:W-:Y:S01]  /*16c0*/  BAR.SYNC.DEFER_BLOCKING 0xe, 0x100 ;  /* 0x0384000000007b1d */ /* 0x000fe20000010000 */
[----:B------:R-:W-:Y:S01]  /*16d0*/  IMAD.U32 R5, RZ, RZ, UR4 ;  /* 0x00000004ff057e24 */ /* 0x000fe2000f8e00ff */
[----:B------:R-:W-:Y:S01]  /*16e0*/  UIADD3 UR4, UR4, 0x1, URZ ;  /* 0x0000000104047890 */ /* 0x000fe2000fffe03f */
[C---:B------:R-:W-:Y:S01]  /*16f0*/  ISETP.GT.AND P0, PT, R3.reuse, R0, PT ;  /* 0x000000000300720c */ /* 0x040fe20003f04270 */
[----:B------:R-:W-:Y:S02]  /*1700*/  VIADD R3, R3, 0xffffffff ;  /* 0xffffffff03037836 */ /* 0x000fe40000000000 */
[----:B------:R-:W-:Y:S01]  /*1710*/  IMAD R4, R5, 0x40, R2 ;  /* 0x0000004005047824 */ /* 0x000fe200078e0202 */
[----:B------:R-:W-:Y:S01]  /*1720*/  UISETP.NE.AND UP0, UPT, UR4, 0x2, UPT ;  /* 0x000000020400788c */ /* 0x000fe2000bf05270 */
[----:B------:R-:W-:Y:S01]  /*1730*/  UMOV UR11, 0x40000040 ;  /* 0x40000040000b7882 */ /* 0x000fe20000000000 */
[----:B------:R-:W-:Y:S02]  /*1740*/  UMOV UR15, 0x40000040 ;  /* 0x40000040000f7882 */ /* 0x000fe40000000000 */
[----:B------:R-:W-:Y:S01]  /*1750*/  LEA R4, R4, UR5, 0x2 ;  /* 0x0000000504047c11 */ /* 0x000fe2000f8e10ff */
[----:B------:R-:W-:Y:S01]  /*1760*/  USEL UR4, UR4, URZ, UP0 ;  /* 0x0000003f04047287 */ /* 0x000fe20008000000 */
[----:B------:R-:W-:Y:S01]  /*1770*/  UMOV UR19, 0x40000040 ;  /* 0x4000004000137882 */ /* 0x000fe20000000000 */
[----:B------:R-:W-:-:S02]  /*1780*/  UMOV UR23, 0x40000040 ;  /* 0x4000004000177882 */ /* 0x000fc40000000000 */
[----:B------:R-:W-:-:S04]  /*1790*/  ULEA UR10, UR4, UR6, 0xc ;  /* 0x00000006040a7291 */ /* 0x000fc8000f8e603f */
[----:B------:R-:W-:Y:S02]  /*17a0*/  UIADD3 UR14, UR10, 0x80, URZ ;  /* 0x000000800a0e7890 */ /* 0x000fe4000fffe03f */
[----:B------:R-:W-:Y:S01]  /*17b0*/  UIADD3 UR18, UR10, 0x100, URZ ;  /* 0x000001000a127890 */ /* 0x000fe2000fffe03f */
[----:B------:R-:W0:Y:S01]  /*17c0*/  LDS R5, [R4+0x38400] ;  /* 0x0384000004057984 */ /* 0x000e220000000800 */
[----:B------:R-:W-:-:S03]  /*17d0*/  UIADD3 UR22, UR10, 0x180, URZ ;  /* 0x000001800a167890 */ /* 0x000fc6000fffe03f */
        /* <DEDUP_REMOVED lines=128> */
[----:B------:R-:W-:-:S06]  /*1fe0*/  FMUL.FTZ R151, R151, R6 ;  /* 0x0000000697977220 */ /* 0x000fcc0000410000 */
        /* <DEDUP_REMOVED lines=18> */
.L_x_180:
[----:B------:R-:W0:Y:S01]  /*2110*/  S2UR UR10, SR_CgaCtaId ;  /* 0x00000000000a79c3 */ /* 0x000e220000008800 */
[----:B------:R-:W-:-:S04]  /*2120*/  ULEA UR7, UR4, UR5, 0x3 ;  /* 0x0000000504077291 */ /* 0x000fc8000f8e183f */
[----:B------:R-:W-:-:S04]  /*2130*/  UIADD3 UR7, UR7, 0x38860, URZ ;  /* 0x0003886007077890 */ /* 0x000fc8000fffe03f */
[----:B0-----:R-:W-:-:S09]  /*2140*/  UPRMT UR7, UR10, 0x654, UR7 ;  /* 0x000006540a077896 */ /* 0x001fd20008000007 */
[----:B------:R-:W-:Y:S01]  /*2150*/  SYNCS.ARRIVE.TRANS64.RED.A1T0 RZ, [UR7], RZ ;  /* 0x000000ffffff79a7 */ /* 0x000fe20008100407 */
[----:B------:R-:W-:Y:S05]  /*2160*/  @P0 BRA `(.L_x_181) ;  /* 0xfffffff400540947 */ /* 0x000fea000383ffff */
[----:B------:R-:W-:-:S12]  /*2170*/  USHF.L.U32 UR4, UR4, 0x6, URZ ;  /* 0x0000000604047899 */ /* 0x000fd8000800063f */
.L_x_179:
[----:B------:R-:W-:Y:S01]  /*2180*/  BAR.SYNC.DEFER_BLOCKING 0xe, 0x100 ;  /* 0x0384000000007b1d */ /* 0x000fe20000010000 */
[----:B------:R-:W-:Y:S01]  /*2190*/  VIADD R2, R2, UR4 ;  /* 0x0000000402027c36 */ /* 0x000fe20008000000 */
[----:B------:R-:W-:Y:S01]  /*21a0*/  PLOP3.LUT P0, PT, PT, PT, PT, 0x8, 0x0 ;  /* 0x000000000000781c */ /* 0x000fe20003f0e170 */
[----:B------:R-:W-:-:S03]  /*21b0*/  IMAD.MOV.U32 R4, RZ, RZ, RZ ;  /* 0x000000ffff047224 */ /* 0x000fc600078e00ff */
[----:B------:R-:W-:-:S05]  /*21c0*/  LEA R2, R2, UR5, 0x2 ;  /* 0x0000000502027c11 */ /* 0x000fca000f8e10ff */
[----:B------:R-:W0:Y:S04]  /*21d0*/  LDS R3, [R2+0x38400] ;  /* 0x0384000002037984 */ /* 0x000e280000000800 */
[----:B------:R1:W2:Y:S02]  /*21e0*/  LDS R0, [R2+0x38420] ;  /* 0x0384200002007984 */ /* 0x0002a40000000800 */
[----:B-1----:R-:W-:Y:S02]  /*21f0*/  IMAD.MOV.U32 R2, RZ, RZ, RZ ;  /* 0x000000ffff027224 */ /* 0x002fe400078e00ff */
        /* <DEDUP_REMOVED lines=130> */
.L_x_175:
        /* <DEDUP_REMOVED lines=8> */
[----:B------:R-:W-:Y:S01]  /*2aa0*/  IMAD.U32 R4, RZ, RZ, UR8 ;  /* 0x00000008ff047e24 */ /* 0x000fe2000f8e00ff */
[----:B------:R-:W-:Y:S01]  /*2ab0*/  IABS R5, R3 ;  /* 0x0000000300057213 */ /* 0x000fe20000000000 */
[----:B------:R-:W-:Y:S01]  /*2ac0*/  ULOP3.LUT UR8, UR8, UR11, URZ, 0x3c, !UPT ;  /* 0x0000000b08087292 */ /* 0x000fe2000f8e3c3f */
[----:B------:R-:W-:Y:S02]  /*2ad0*/  R2UR UR12, R0 ;  /* 0x00000000000c72ca */ /* 0x000fe400000e0000 */
[----:B------:R-:W-:-:S05]  /*2ae0*/  IABS R4, R4 ;  /* 0x0000000400047213 */ /* 0x000fca0000000000 */
[----:B------:R-:W-:-:S05]  /*2af0*/  IMAD.MOV.U32 R3, RZ, RZ, R4 ;  /* 0x000000ffff037224 */ /* 0x000fca00078e0004 */
[----:B------:R-:W-:Y:S01]  /*2b00*/  R2UR UR10, R3 ;  /* 0x00000000030a72ca */ /* 0x000fe200000e0000 */
[----:B------:R-:W1:Y:S08]  /*2b10*/  I2F.RP R0, UR12 ;  /* 0x0000000c00007d06 */ /* 0x000e700008209400 */
[----:B-1----:R-:W0:Y:S02]  /*2b20*/  MUFU.RCP R0, R0 ;  /* 0x0000000000007308 */ /* 0x002e240000001000 */
[----:B0-----:R-:W-:Y:S01]  /*2b30*/  IADD3 R2, R0, 0xffffffe, RZ ;  /* 0x0ffffffe00027810 */ /* 0x001fe20007ffe0ff */
[----:B------:R-:W-:-:S05]  /*2b40*/  IMAD.MOV R0, RZ, RZ, -R5 ;  /* 0x000000ffff007224 */ /* 0x000fca00078e0a05 */
        /* <DEDUP_REMOVED lines=18> */
.L_x_182:
[----:B------:R-:W-:Y:S01]  /*2c70*/  UIMAD UR60, UR7, UR4, URZ ;  /* 0x00000004073c72a4 */ /* 0x000fe2000f8e023f */
[----:B------:R-:W-:Y:S01]  /*2c80*/  IMAD.U32 R0, RZ, RZ, UR6 ;  /* 0x00000006ff007e24 */ /* 0x000fe2000f8e00ff */
[----:B------:R-:W-:Y:S01]  /*2c90*/  PLOP3.LUT P0, PT, PT, PT, PT, 0x80, 0x0 ;  /* 0x000000000000781c */ /* 0x000fe20003f0f070 */
[----:B------:R-:W-:Y:S01]  /*2ca0*/  IMAD.U32 R3, RZ, RZ, UR4 ;  /* 0x00000004ff037e24 */ /* 0x000fe2000f8e00ff */
[----:B------:R-:W-:Y:S01]  /*2cb0*/  CS2R R150, SRZ ;  /* 0x0000000000967805 */ /* 0x000fe2000001ff00 */
[----:B0-----:R-:W-:Y:S01]  /*2cc0*/  IMAD.MOV.U32 R2, RZ, RZ, RZ ;  /* 0x000000ffff027224 */ /* 0x001fe200078e00ff */
[----:B------:R-:W-:Y:S01]  /*2cd0*/  CS2R R148, SRZ ;  /* 0x0000000000947805 */ /* 0x000fe2000001ff00 */
[----:B------:R-:W-:Y:S01]  /*2ce0*/  IMAD.MOV.U32 R4, RZ, RZ, RZ ;  /* 0x000000ffff047224 */ /* 0x000fe200078e00ff */
[----:B------:R-:W-:Y:S02]  /*2cf0*/  VIADDMNMX R0, R3, UR60, R0, PT ;  /* 0x0000003c03007c46 */ /* 0x000fe4000b800100 */
[----:B------:R-:W-:-:S02]  /*2d00*/  CS2R R146, SRZ ;  /* 0x0000000000927805 */ /* 0x000fc4000001ff00 */
[----:B------:R-:W-:Y:S02]  /*2d10*/  CS2R R144, SRZ ;  /* 0x0000000000907805 */ /* 0x000fe4000001ff00 */
[----:B------:R-:W-:Y:S02]  /*2d20*/  CS2R R142, SRZ ;  /* 0x00000000008e7805 */ /* 0x000fe4000001ff00 */
[----:B------:R-:W-:Y:S02]  /*2d30*/  R2UR UR39, R0 ;  /* 0x00000000002772ca */ /* 0x000fe400000e0000 */
        /* <DEDUP_REMOVED lines=11> */
[----:B------:R-:W-:Y:S01]  /*2df0*/  CS2R R118, SRZ ;  /* 0x0000000000767805 */ /* 0x000fe2000001ff00 */
[----:B------:R-:W-:Y:S01]  /*2e00*/  UISETP.GT.AND UP0, UPT, UR39, UR60, UPT ;  /* 0x0000003c2700728c */ /* 0x000fe2000bf04270 */
[----:B------:R-:W-:Y:S02]  /*2e10*/  CS2R R116, SRZ ;  /* 0x0000000000747805 */ /* 0x000fe4000001ff00 */
[----:B------:R-:W-:Y:S02]  /*2e20*/  CS2R R114, SRZ ;  /* 0x0000000000727805 */ /* 0x000fe4000001ff00 */
[----:B------:R-:W-:-:S02]  /*2e30*/  CS2R R112, SRZ ;  /* 0x0000000000707805 */ /* 0x000fc4000001ff00 */
[----:B------:R-:W-:Y:S02]  /*2e40*/  CS2R R110, SRZ ;  /* 0x00000000006e7805 */ /* 0x000fe4000001ff00 */
[----:B------:R-:W-:Y:S02]  /*2e50*/  CS2R R108, SRZ ;  /* 0x00000000006c7805 */ /* 0x000fe4000001ff00 */
[----:B------:R-:W-:Y:S02]  /*2e60*/  PLOP3.LUT P1, PT, PT, PT, UP0, 0x80, 0x0 ;  /* 0x000000000000781c */ /* 0x000fe40003f2f008 */
        /* <DEDUP_REMOVED lines=42> */
[----:B------:R-:W-:Y:S06]  /*3110*/  @!P1 BRA `(.L_x_177) ;  /* 0x00000070005c9947 */ /* 0x000fec0003800000 */
[----:B------:R-:W-:Y:S01]  /*3120*/  SHF.R.S32.HI R57, RZ, 0x1f, R152 ;  /* 0x0000001fff397819 */ /* 0x000fe20000011498 */
[----:B------:R-:W0:Y:S01]  /*3130*/  S2UR UR4, SR_CgaCtaId ;  /* 0x00000000000479c3 */ /* 0x000e220000008800 */
[----:B------:R-:W-:Y:S02]  /*3140*/  MOV R4, 0x400 ;  /* 0x0000040000047802 */ /* 0x000fe40000000f00 */
[----:B------:R-:W-:-:S04]  /*3150*/  LEA.HI R16, R57, R152, RZ, 0x7 ;  /* 0x0000009839107211 */ /* 0x000fc800078f38ff */
[----:B------:R-:W-:-:S05]  /*3160*/  SHF.R.S32.HI R18, RZ, 0x7, R16 ;  /* 0x00000007ff127819 */ /* 0x000fca0000011410 */
[----:B------:R-:W1:Y:S01]  /*3170*/  SHFL.IDX PT, R0, R18, RZ, 0x1f ;  /* 0x00001fff12007589 */ /* 0x000e6200000e0000 */
[----:B0-----:R-:W-:Y:S01]  /*3180*/  IMAD.U32 R5, RZ, RZ, UR4 ;  /* 0x00000004ff057e24 */ /* 0x001fe2000f8e00ff */
[----:B-1----:R-:W-:-:S04]  /*3190*/  LEA.HI R2, R0, R0, RZ, 0x1 ;  /* 0x0000000000027211 */ /* 0x002fc800078f08ff */
[----:B------:R-:W-:Y:S02]  /*31a0*/  LOP3.LUT R3, R2, 0x1fffe, RZ, 0xc0, !PT ;  /* 0x0001fffe02037812 */ /* 0x000fe400078ec0ff */
[----:B------:R-:W-:-:S03]  /*31b0*/  LEA R2, R5, R4, 0x18 ;  /* 0x0000000405027211 */ /* 0x000fc600078ec0ff */
[----:B------:R-:W-:Y:S02]  /*31c0*/  IMAD.IADD R3, R0, 0x1, -R3 ;  /* 0x0000000100037824 */ /* 0x000fe400078e0a03 */
[----:B------:R-:W-:-:S03]  /*31d0*/  VIADD R0, R2, 0x36400 ;  /* 0x0003640002007836 */ /* 0x000fc60000000000 */
[----:B------:R-:W-:Y:S02]  /*31e0*/  LEA R3, R3, R2, 0xf ;  /* 0x0000000203037211 */ /* 0x000fe400078e78ff */
[----:B------:R-:W-:-:S03]  /*31f0*/  LOP3.LUT P0, RZ, R0, 0x3ff, RZ, 0xc0, !PT ;  /* 0x000003ff00ff7812 */ /* 0x000fc6000780c0ff */
[----:B------:R-:W-:-:S05]  /*3200*/  VIADD R3, R3, 0x400 ;  /* 0x0000040003037836 */ /* 0x000fca0000000000 */
[----:B------:R-:W-:-:S04]  /*3210*/  SHF.R.U32.HI R3, RZ, 0x4, R3 ;  /* 0x00000004ff037819 */ /* 0x000fc80000011603 */
[----:B------:R-:W-:Y:S01]  /*3220*/  LOP3.LUT R193, R3, 0x3fff, RZ, 0xc0, !PT ;  /* 0x00003fff03c17812 */ /* 0x000fe200078ec0ff */
[----:B------:R-:W-:Y:S06]  /*3230*/  @!P0 BRA `(.L_x_183) ;  /* 0x0000000000408947 */ /* 0x000fec0003800000 */
[----:B------:R-:W-:Y:S01]  /*3240*/  MOV R0, 0x0 ;  /* 0x0000000000007802 */ /* 0x000fe20000000f00 */
[----:B------:R-:W-:Y:S01]  /*3250*/  ULDC.64 UR4, c[0x4][0x90] ;  /* 0x0100240000047ab9 */ /* 0x000fe20000000a00 */
[----:B------:R-:W-:Y:S01]  /*3260*/  ULDC.64 UR6, c[0x4][0x20] ;  /* 0x0100080000067ab9 */ /* 0x000fe20000000a00 */
[----:B------:R-:W-:Y:S01]  /*3270*/  IMAD.U32 R4, RZ, RZ, UR4 ;  /* 0x00000004ff047e24 */ /* 0x000fe2000f8e00ff */
[----:B------:R0:W1:Y:S01]  /*3280*/  LDC.64 R14, c[0x4][R0] ;  /* 0x01000000000e7b82 */ /* 0x0000620000000a00 */
[----:B------:R-:W-:Y:S01]  /*3290*/  IMAD.U32 R5, RZ, RZ, UR5 ;  /* 0x00000005ff057e24 */ /* 0x000fe2000f8e00ff */
[----:B------:R-:W-:Y:S01]  /*32a0*/  ULDC.64 UR4, c[0x4][0x98] ;  /* 0x0100260000047ab9 */ /* 0x000fe20000000a00 */
[----:B------:R-:W-:Y:S01]  /*32b0*/  IMAD.U32 R10, RZ, RZ, UR6 ;  /* 0x00000006ff0a7e24 */ /* 0x000fe2000f8e00ff */
[----:B------:R-:W-:Y:S01]  /*32c0*/  MOV R12, 0x1 ;  /* 0x00000001000c7802 */ /* 0x000fe20000000f00 */
[----:B------:R-:W-:Y:S02]  /*32d0*/  IMAD.U32 R6, RZ, RZ, UR4 ;  /* 0x00000004ff067e24 */ /* 0x000fe4000f8e00ff */
[----:B------:R-:W-:-:S02]  /*32e0*/  IMAD.U32 R7, RZ, RZ, UR5 ;  /* 0x00000005ff077e24 */ /* 0x000fc4000f8e00ff */
[----:B------:R-:W-:Y:S02]  /*32f0*/  IMAD.U32 R11, RZ, RZ, UR7 ;  /* 0x00000007ff0b7e24 */ /* 0x000fe4000f8e00ff */
[----:B------:R-:W-:Y:S02]  /*3300*/  IMAD.MOV.U32 R8, RZ, RZ, 0x70 ;  /* 0x00000070ff087424 */ /* 0x000fe400078e00ff */
[----:B0-----:R-:W-:-:S07]  /*3310*/  IMAD.MOV.U32 R13, RZ, RZ, RZ ;  /* 0x000000ffff0d7224 */ /* 0x001fce00078e00ff */
[----:B------:R-:W-:-:S07]  /*3320*/  LEPC R20, `(.L_x_183) ;  /* 0x000000001014794e */ /* 0x000fce0000000000 */
[----:B-1----:R-:W-:Y:S05]  /*3330*/  CALL.ABS.NOINC R14 ;  /* 0x000000000e007343 */ /* 0x002fea0003c00000 */
.L_x_183:
[----:B------:R-:W-:Y:S02]  /*3340*/  SHF.L.U32 R5, RZ, 0x1f, RZ ;  /* 0x0000001fff057819 */ /* 0x000fe400000006ff */
[----:B------:R-:W-:Y:S02]  /*3350*/  LOP3.LUT R3, R16, 0xffffff80, RZ, 0xc0, !PT ;  /* 0xffffff8010037812 */ /* 0x000fe400078ec0ff */
[----:B------:R-:W0:Y:S01]  /*3360*/  SYNCS.PHASECHK.TRANS64.TRYWAIT P0, [R2+URZ+0x38800], R5 ;  /* 0x03880005020075a7 */ /* 0x000e22000800017f */
        /* <DEDUP_REMOVED lines=8> */
.L_x_262:
[----:B------:R-:W2:Y:S01]  /*33f0*/  LDL R0, [R1] ;  /* 0x0000000001007983 */ /* 0x000ea20000100800 */
[----:B------:R-:W-:Y:S01]  /*3400*/  LEA.HI R9, R9, R8, RZ, 0x3 ;  /* 0x0000000809097211 */ /* 0x000fe200078f18ff */
[----:B------:R-:W-:Y:S01]  /*3410*/  IMAD.IADD R3, R18, 0x1, -R3 ;  /* 0x0000000112037824 */ /* 0x000fe200078e0a03 */
[----:B------:R-:W-:Y:S02]  /*3420*/  LEA.HI R4, R4, R7, RZ, 0x5 ;  /* 0x0000000704047211 */ /* 0x000fe400078f28ff */
[----:B------:R-:W-:Y:S02]  /*3430*/  LOP3.LUT R9, R9, 0xfffffff8, RZ, 0xc0, !PT ;  /* 0xfffffff809097812 */ /* 0x000fe400078ec0ff */
[----:B------:R-:W-:-:S03]  /*3440*/  SHF.R.S32.HI R4, RZ, 0x5, R4 ;  /* 0x00000005ff047819 */ /* 0x000fc60000011404 */
[----:B------:R-:W-:-:S04]  /*3450*/  IMAD.IADD R9, R8, 0x1, -R9 ;  /* 0x0000000108097824 */ /* 0x000fc800078e0a09 */
[----:B------:R-:W-:Y:S01]  /*3460*/  IMAD R185, R4, 0x10, R9 ;  /* 0x0000001004b97824 */ /* 0x000fe200078e0209 */
[----:B--2---:R-:W-:Y:S02]  /*3470*/  R2UR UR4, R0 ;  /* 0x00000000000472ca */ /* 0x004fe400000e0000 */
[----:B------:R-:W-:-:S05]  /*3480*/  LOP3.LUT R0, R6, 0x7ffffffc, RZ, 0xc0, !PT ;  /* 0x7ffffffc06007812 */ /* 0x000fca00078ec0ff */
[----:B------:R-:W-:-:S04]  /*3490*/  IMAD.IADD R0, R7, 0x1, -R0 ;  /* 0x0000000107007824 */ /* 0x000fc800078e0a00 */
[----:B------:R-:W-:Y:S02]  /*34a0*/  IMAD.SHL.U32 R58, R0, 0x2, RZ ;  /* 0x00000002003a7824 */ /* 0x000fe400078e00ff */
[----:B------:R-:W-:Y:S02]  /*34b0*/  ULOP3.LUT UR4, UR4, 0x1, URZ, 0xfc, !UPT ;  /* 0x0000000104047892 */ /* 0x000fe4000f8efc3f */
[----:B------:R-:W-:-:S04]  /*34c0*/  IMAD R186, R3, 0x100, R58 ;  /* 0x0000010003ba7824 */ /* 0x000fc800078e023a */
[----:B------:R-:W-:-:S05]  /*34d0*/  IMAD.U32 R6, RZ, RZ, UR4 ;  /* 0x00000004ff067e24 */ /* 0x000fca000f8e00ff */
[----:B------:R-:W-:-:S13]  /*34e0*/  ISETP.NE.AND P0, PT, R6, 0x3, PT ;  /* 0x000000030600780c */ /* 0x000fda0003f05270 */
[----:B------:R-:W-:Y:S05]  /*34f0*/  @!P0 BRA `(.L_x_185) ;  /* 0x0000000000048947 */ /* 0x000fea0003800000 */
[----:B------:R-:W-:Y:S01]  /*3500*/  BPT.TRAP 0x1 ;  /* 0x000000040000795c */ /* 0x000fe20000300000 */
.L_x_185:
[----:B------:R1:W2:Y:S01]  /*3510*/  SYNCS.PHASECHK.TRANS64.TRYWAIT P1, [R2+URZ+0x38830], R5 ;  /* 0x03883005020075a7 */ /* 0x0002a2000802017f */
[----:B------:R-:W-:Y:S05]  /*3520*/  @!P0 BRA `(.L_x_186) ;  /* 0x0000000000048947 */ /* 0x000fea0003800000 */
[----:B------:R-:W-:Y:S01]  /*3530*/  BPT.TRAP 0x1 ;  /* 0x000000040000795c */ /* 0x000fe20000300000 */
.L_x_186:
[----:B--2---:R-:W-:Y:S05]  /*3540*/  @P1 BRA `(.L_x_187) ;  /* 0x0000000000081947 */ /* 0x004fea0003800000 */
[----:B------:R-:W2:Y:S02]  /*3550*/  SYNCS.PHASECHK.TRANS64.TRYWAIT P1, [R2+URZ+0x38830], R5 ;  /* 0x03883005020075a7 */ /* 0x000ea4000802017f */
[----:B--2---:R-:W-:Y:S05]  /*3560*/  @!P1 BRA `(.L_x_188) ;  /* 0x000000d800bc9947 */ /* 0x004fea0003800000 */
.L_x_187:
[----:B------:R-:W-:Y:S05]  /*3570*/  WARPSYNC.ALL ;  /* 0x0000000000007948 */ /* 0x000fea0003800000 */
[C---:B------:R-:W-:Y:S01]  /*3580*/  IADD3 R0, R2.reuse, 0x20400, RZ ;  /* 0x0002040002007810 */ /* 0x040fe20007ffe0ff */
[----:B------:R-:W-:Y:S01]  /*3590*/  VIADD R3, R2, 0x22400 ;  /* 0x0002240002037836 */ /* 0x000fe20000000000 */
[----:B------:R-:W-:Y:S01]  /*35a0*/  WARPGROUP.ARRIVE ;  /* 0x00000000000079c5 */ /* 0x000fe20000000000 */
[----:B------:R-:W-:Y:S01]  /*35b0*/  UMOV UR9, 0x40000040 ;  /* 0x4000004000097882 */ /* 0x000fe20000000000 */
[----:B------:R-:W-:Y:S01]  /*35c0*/  SHF.R.U32.HI R0, RZ, 0x4, R0 ;  /* 0x00000004ff007819 */ /* 0x000fe20000011600 */
[----:B------:R-:W-:Y:S01]  /*35d0*/  UMOV UR5, UR9 ;  /* 0x0000000900057c82 */ /* 0x000fe20008000000 */
[----:B------:R-:W-:Y:S01]  /*35e0*/  SHF.R.U32.HI R3, RZ, 0x4, R3 ;  /* 0x00000004ff037819 */ /* 0x000fe20000011603 */
[----:B------:R-:W-:Y:S01]  /*35f0*/  UMOV UR7, 0x40000040 ;  /* 0x4000004000077882 */ /* 0x000fe20000000000 */
[----:B------:R-:W-:Y:S01]  /*3600*/  LOP3.LUT R0, R0, 0x3fff, RZ, 0xc0, !PT ;  /* 0x00003fff00007812 */ /* 0x000fe200078ec0ff */
[----:B------:R-:W-:Y:S01]  /*3610*/  IMAD.U32 R23, RZ, RZ, UR9 ;  /* 0x00000009ff177e24 */ /* 0x000fe2000f8e00ff */
[----:B------:R-:W-:Y:S01]  /*3620*/  LOP3.LUT R3, R3, 0x3fff, RZ, 0xc0, !PT ;  /* 0x00003fff03037812 */ /* 0x000fe200078ec0ff */
[----:B------:R-:W-:Y:S01]  /*3630*/  UMOV UR9, 0x40000040 ;  /* 0x4000004000097882 */ /* 0x000fe20000000000 */
[----:B------:R-:W-:Y:S01]  /*3640*/  LOP3.LUT R0, R0, 0x10000, RZ, 0xfc, !PT ;  /* 0x0001000000007812 */ /* 0x000fe200078efcff */
[----:B------:R-:W-:Y:S01]  /*3650*/  IMAD.U32 R9, RZ, RZ, UR9 ;  /* 0x00000009ff097e24 */ /* 0x000fe2000f8e00ff */
[----:B------:R-:W-:-:S02]  /*3660*/  LOP3.LUT R184, R3, 0x10000, RZ, 0xfc, !PT ;  /* 0x0001000003b87812 */ /* 0x000fc400078efcff */
[C---:B------:R-:W-:Y:S01]  /*3670*/  R2UR UR4, R0.reuse ;  /* 0x00000000000472ca */ /* 0x040fe200000e0000 */
[----:B------:R-:W-:Y:S01]  /*3680*/  VIADD R3, R0, 0x2 ;  /* 0x0000000200037836 */ /* 0x000fe20000000000 */
[C---:B------:R-:W-:Y:S01]  /*3690*/  R2UR UR6, R184.reuse ;  /* 0x00000000b80672ca */ /* 0x040fe200000e0000 */
[----:B------:R-:W-:-:S10]  /*36a0*/  VIADD R4, R184, 0x2 ;  /* 0x00000002b8047836 */ /* 0x000fd40000000000 */
[----:B------:R-:W-:Y:S02]  /*36b0*/  UMOV UR8, UR4 ;  /* 0x0000000400087c82 */ /* 0x000fe40008000000 */
[----:B------:R-:W-:Y:S01]  /*36c0*/  UMOV UR4, UR8 ;  /* 0x0000000800047c82 */ /* 0x000fe20008000000 */
[----:B------:R-:W-:Y:S01]  /*36d0*/  IMAD.U32 R22, RZ, RZ, UR8 ;  /* 0x00000008ff167e24 */ /* 0x000fe2000f8e00ff */
[----:B------:R-:W-:Y:S01]  /*36e0*/  HGMMA.64x64x16.F32.BF16 R24, gdesc[UR4], RZ, !UPT, gsb0 ;  /* 0x00e00000041879f0 */ /* 0x000fe2000c0018ff */
[----:B------:R-:W-:Y:S01]  /*36f0*/  R2UR UR4, R3 ;  /* 0x00000000030472ca */ /* 0x000fe200000e0000 */
[----:B------:R-:W-:Y:S01]  /*3700*/  UMOV UR5, UR9 ;  /* 0x0000000900057c82 */ /* 0x000fe20008000000 */
[----:B------:R-:W-:Y:S01]  /*3710*/  R2UR UR6, R4 ;  /* 0x00000000040672ca */ /* 0x000fe200000e0000 */
[----:B------:R-:W-:Y:S01]  /*3720*/  UMOV UR7, 0x40000040 ;  /* 0x4000004000077882 */ /* 0x000fe20000000000 */
[----:B------:R-:W-:Y:S01]  /*3730*/  VIADD R3, R0, 0x4 ;  /* 0x0000000400037836 */ /* 0x000fe20000000000 */
[----:B------:R-:W-:Y:S01]  /*3740*/  UMOV UR9, 0x40000040 ;  /* 0x4000004000097882 */ /* 0x000fe20000000000 */
[----:B------:R-:W-:-:S02]  /*3750*/  VIADD R4, R184, 0x4 ;  /* 0x00000004b8047836 */ /* 0x000fc40000000000 */
[----:B------:R-:W-:Y:S02]  /*3760*/  VIADD R0, R0, 0x6 ;  /* 0x0000000600007836 */ /* 0x000fe40000000000 */
[----:B------:R-:W-:-:S03]  /*3770*/  IMAD.U32 R11, RZ, RZ, UR9 ;  /* 0x00000009ff0b7e24 */ /* 0x000fc6000f8e00ff */
[----:B------:R-:W-:Y:S02]  /*3780*/  UMOV UR8, UR4 ;  /* 0x0000000400087c82 */ /* 0x000fe40008000000 */
[----:B------:R-:W-:Y:S01]  /*3790*/  UMOV UR4, UR8 ;  /* 0x0000000800047c82 */ /* 0x000fe20008000000 */
[----:B------:R-:W-:Y:S01]  /*37a0*/  IMAD.U32 R8, RZ, RZ, UR8 ;  /* 0x00000008ff087e24 */ /* 0x000fe2000f8e00ff */
[----:B------:R-:W-:Y:S02]  /*37b0*/  WARPGROUP.DEPBAR.LE gsb0, 0x0 ;  /* 0x00008000000079c5 */ /* 0x000fe40000010000 */
[----:B------:R-:W-:-:S06]  /*37c0*/  WARPGROUP.ARRIVE ;  /* 0x00000000000079c5 */ /* 0x000fcc0000000000 */
[----:B------:R-:W-:Y:S01]  /*37d0*/  HGMMA.64x64x16.F32.BF16 R24, gdesc[UR4], R24, gsb0 ;  /* 0x00e00000041879f0 */ /* 0x000fe20008001818 */
[----:B------:R-:W-:Y:S01]  /*37e0*/  R2UR UR4, R3 ;  /* 0x00000000030472ca */ /* 0x000fe200000e0000 */
[----:B------:R-:W-:Y:S01]  /*37f0*/  UMOV UR5, UR9 ;  /* 0x0000000900057c82 */ /* 0x000fe20008000000 */
[----:B------:R-:W-:Y:S01]  /*3800*/  R2UR UR6, R4 ;  /* 0x00000000040672ca */ /* 0x000fe200000e0000 */
[----:B------:R-:W-:Y:S01]  /*3810*/  UMOV UR7, 0x40000040 ;  /* 0x4000004000077882 */ /* 0x000fe20000000000 */
[----:B------:R-:W-:Y:S01]  /*3820*/  VIADD R3, R184, 0x6 ;  /* 0x00000006b8037836 */ /* 0x000fe20000000000 */
[----:B------:R-:W-:Y:S02]  /*3830*/  UMOV UR9, 0x40000040 ;  /* 0x4000004000097882 */ /* 0x000fe40000000000 */
[----:B------:R-:W-:-:S06]  /*3840*/  IMAD.U32 R13, RZ, RZ, UR9 ;  /* 0x00000009ff0d7e24 */ /* 0x000fcc000f8e00ff */
[----:B------:R-:W-:Y:S02]  /*3850*/  UMOV UR8, UR4 ;  /* 0x0000000400087c82 */ /* 0x000fe40008000000 */
[----:B------:R-:W-:Y:S01]  /*3860*/  UMOV UR4, UR8 ;  /* 0x0000000800047c82 */ /* 0x000fe20008000000 */
[----:B------:R-:W-:Y:S01]  /*3870*/  MOV R10, UR8 ;  /* 0x00000008000a7c02 */ /* 0x000fe20008000f00 */
[----:B------:R-:W-:Y:S02]  /*3880*/  WARPGROUP.DEPBAR.LE gsb0, 0x0 ;  /* 0x00008000000079c5 */ /* 0x000fe40000010000 */
[----:B------:R-:W-:-:S06]  /*3890*/  WARPGROUP.ARRIVE ;  /* 0x00000000000079c5 */ /* 0x000fcc0000000000 */
[----:B------:R-:W-:Y:S01]  /*38a0*/  HGMMA.64x64x16.F32.BF16 R24, gdesc[UR4], R24, gsb0 ;  /* 0x00e00000041879f0 */ /* 0x000fe20008001818 */
[----:B------:R-:W-:Y:S01]  /*38b0*/  R2UR UR4, R0 ;  /* 0x00000000000472ca */ /* 0x000fe200000e0000 */
[----:B------:R-:W-:Y:S01]  /*38c0*/  UMOV UR5, UR9 ;  /* 0x0000000900057c82 */ /* 0x000fe20008000000 */
[----:B------:R-:W-:Y:S01]  /*38d0*/  R2UR UR6, R3 ;  /* 0x00000000030672ca */ /* 0x000fe200000e0000 */
[----:B------:R-:W-:-:S10]  /*38e0*/  UMOV UR7, 0x40000040 ;  /* 0x4000004000077882 */ /* 0x000fd40000000000 */
[----:B------:R-:W-:Y:S02]  /*38f0*/  UMOV UR8, UR4 ;  /* 0x0000000400087c82 */ /* 0x000fe40008000000 */
[----:B------:R-:W-:Y:S01]  /*3900*/  UMOV UR4, UR8 ;  /* 0x0000000800047c82 */ /* 0x000fe20008000000 */
[----:B------:R-:W-:Y:S01]  /*3910*/  IMAD.U32 R12, RZ, RZ, UR8 ;  /* 0x00000008ff0c7e24 */ /* 0x000fe2000f8e00ff */
[----:B------:R-:W-:Y:S02]  /*3920*/  WARPGROUP.DEPBAR.LE gsb0, 0x0 ;  /* 0x00008000000079c5 */ /* 0x000fe40000010000 */
[----:B------:R-:W-:-:S06]  /*3930*/  WARPGROUP.ARRIVE ;  /* 0x00000000000079c5 */ /* 0x000fcc0000000000 */
[----:B------:R-:W-:Y:S03]  /*3940*/  HGMMA.64x64x16.F32.BF16 R24, gdesc[UR4], R24, gsb0 ;  /* 0x00e00000041879f0 */ /* 0x000fe60008001818 */
[----:B------:R-:W-:Y:S02]  /*3950*/  WARPGROUP.DEPBAR.LE gsb0, 0x0 ;  /* 0x00008000000079c5 */ /* 0x000fe40000010000 */
[----:B------:R-:W3:Y:S02]  /*3960*/  SYNCS.PHASECHK.TRANS64.TRYWAIT P1, [R2+URZ+0x38810], R5 ;  /* 0x03881005020075a7 */ /* 0x000ee4000802017f */
[----:B---3--:R-:W-:Y:S05]  /*3970*/  @!P1 BRA `(.L_x_189) ;  /* 0x000000d400cc9947 */ /* 0x008fea0003800000 */
.L_x_263:
[----:B------:R-:W-:Y:S05]  /*3980*/  @!P0 BRA `(.L_x_190) ;  /* 0x0000000000048947 */ /* 0x000fea0003800000 */
[----:B------:R-:W-:Y:S01]  /*3990*/  BPT.TRAP 0x1 ;  /* 0x000000040000795c */ /* 0x000fe20000300000 */
.L_x_190:
[----:B------:R4:W0:Y:S01]  /*39a0*/  SYNCS.PHASECHK.TRANS64.TRYWAIT P1, [R2+URZ+0x38850], R5 ;  /* 0x03885005020075a7 */ /* 0x000822000802017f */
[----:B------:R-:W-:Y:S05]  /*39b0*/  @!P0 BRA `(.L_x_191) ;  /* 0x0000000000048947 */ /* 0x000fea0003800000 */
[----:B------:R-:W-:Y:S01]  /*39c0*/  BPT.TRAP 0x1 ;  /* 0x000000040000795c */ /* 0x000fe20000300000 */
.L_x_191:
[C---:B------:R-:W-:Y:S02]  /*39d0*/  VIADD R0, R2.reuse, 0x26400 ;  /* 0x0002640002007836 */ /* 0x040fe40000000000 */
[----:B------:R-:W-:-:S03]  /*39e0*/  VIADD R3, R2, 0x400 ;  /* 0x0000040002037836 */ /* 0x000fc60000000000 */
[----:B------:R-:W-:Y:S02]  /*39f0*/  SHF.R.U32.HI R0, RZ, 0x4, R0 ;  /* 0x00000004ff007819 */ /* 0x000fe40000011600 */
[----:B------:R-:W-:Y:S02]  /*3a00*/  SHF.R.U32.HI R3, RZ, 0x4, R3 ;  /* 0x00000004ff037819 */ /* 0x000fe40000011603 */
[----:B------:R-:W-:Y:S02]  /*3a10*/  LOP3.LUT R0, R0, 0x3fff, RZ, 0xc0, !PT ;  /* 0x00003fff00007812 */ /* 0x000fe400078ec0ff */
[----:B------:R-:W-:Y:S02]  /*3a20*/  LOP3.LUT R3, R3, 0x3fff, RZ, 0xc0, !PT ;  /* 0x00003fff03037812 */ /* 0x000fe400078ec0ff */
[----:B------:R-:W-:Y:S02]  /*3a30*/  LOP3.LUT R0, R0, 0x10000, RZ, 0xfc, !PT ;  /* 0x0001000000007812 */ /* 0x000fe400078efcff */
[----:B------:R-:W-:Y:S01]  /*3a40*/  LOP3.LUT R3, R3, 0x10000, RZ, 0xfc, !PT ;  /* 0x0001000003037812 */ /* 0x000fe200078efcff */
[----:B0-----:R-:W-:Y:S06]  /*3a50*/  @P1 BRA `(.L_x_192) ;  /* 0x0000000000081947 */ /* 0x001fec0003800000 */
[----:B------:R-:W0:Y:S02]  /*3a60*/  SYNCS.PHASECHK.TRANS64.TRYWAIT P1, [R2+URZ+0x38850], R5 ;  /* 0x03885005020075a7 */ /* 0x000e24000802017f */
[----:B0-----:R-:W-:Y:S05]  /*3a70*/  @!P1 BRA `(.L_x_193) ;  /* 0x000000d400a09947 */ /* 0x001fea0003800000 */
.L_x_192:
[C---:B------:R-:W-:Y:S01]  /*3a80*/  R2UR UR4, R0.reuse ;  /* 0x00000000000472ca */ /* 0x040fe200000e0000 */
[----:B------:R-:W-:Y:S01]  /*3a90*/  WARPGROUP.ARRIVE ;  /* 0x00000000000079c5 */ /* 0x000fe20000000000 */
[C---:B------:R-:W-:Y:S01]  /*3aa0*/  R2UR UR6, R3.reuse ;  /* 0x00000000030672ca */ /* 0x040fe200000e0000 */
[----:B------:R-:W-:Y:S01]  /*3ab0*/  UMOV UR9, 0x40000040 ;  /* 0x4000004000097882 */ /* 0x000fe20000000000 */
[----:B------:R-:W-:Y:S01]  /*3ac0*/  UMOV UR7, 0x40000040 ;  /* 0x4000004000077882 */ /* 0x000fe20000000000 */
[----:B------:R-:W-:Y:S01]  /*3ad0*/  UMOV UR5, UR9 ;  /* 0x0000000900057c82 */ /* 0x000fe20008000000 */
[----:B------:R-:W-:Y:S01]  /*3ae0*/  IADD3 R4, R0, 0x2, RZ ;  /* 0x0000000200047810 */ /* 0x000fe20007ffe0ff */
[----:B-1234-:R-:W-:Y:S01]  /*3af0*/  VIADD R5, R3, 0x2 ;  /* 0x0000000203057836 */ /* 0x01efe20000000000 */
[----:B------:R-:W-:Y:S01]  /*3b00*/  UMOV UR11, 0x40000040 ;  /* 0x40000040000b7882 */ /* 0x000fe20000000000 */
[----:B------:R-:W-:Y:S01]  /*3b10*/  IMAD.U32 R15, RZ, RZ, UR9 ;  /* 0x00000009ff0f7e24 */ /* 0x000fe2000f8e00ff */
[----:B------:R-:W-:Y:S01]  /*3b20*/  UMOV UR9, 0x40000040 ;  /* 0x4000004000097882 */ /* 0x000fe20000000000 */
[----:B------:R-:W-:Y:S01]  /*3b30*/  UMOV UR13, 0x40000040 ;  /* 0x40000040000d7882 */ /* 0x000fe20000000000 */
[----:B------:R-:W-:Y:S01]  /*3b40*/  IMAD.U32 R17, RZ, RZ, UR9 ;  /* 0x00000009ff117e24 */ /* 0x000fe2000f8e00ff */
[----:B------:R-:W-:Y:S01]  /*3b50*/  UMOV UR8, UR4 ;  /* 0x0000000400087c82 */ /* 0x000fe20008000000 */
[----:B------:R-:W-:Y:S01]  /*3b60*/  UMOV UR15, 0x40000040 ;  /* 0x40000040000f7882 */ /* 0x000fe20000000000 */
[----:B------:R-:W-:Y:S01]  /*3b70*/  UMOV UR4, UR8 ;  /* 0x0000000800047c82 */ /* 0x000fe20008000000 */
[----:B------:R-:W-:Y:S01]  /*3b80*/  IMAD.U32 R14, RZ, RZ, UR8 ;  /* 0x00000008ff0e7e24 */ /* 0x000fe2000f8e00ff */
[----:B------:R-:W-:Y:S01]  /*3b90*/  HGMMA.64x64x16.F32.BF16 R24, gdesc[UR4], R24, gsb0 ;  /* 0x00e00000041879f0 */ /* 0x000fe20008001818 */
[----:B------:R-:W-:Y:S01]  /*3ba0*/  R2UR UR4, R4 ;  /* 0x00000000040472ca */ /* 0x000fe200000e0000 */
[----:B------:R-:W-:Y:S01]  /*3bb0*/  UMOV UR5, UR9 ;  /* 0x0000000900057c82 */ /* 0x000fe20008000000 */
[----:B------:R-:W-:Y:S01]  /*3bc0*/  R2UR UR6, R5 ;  /* 0x00000000050672ca */ /* 0x000fe200000e0000 */
[----:B------:R-:W-:Y:S01]  /*3bd0*/  UMOV UR7, 0x40000040 ;  /* 0x4000004000077882 */ /* 0x000fe20000000000 */
[----:B------:R-:W-:Y:S01]  /*3be0*/  VIADD R4, R0, 0x4 ;  /* 0x0000000400047836 */ /* 0x000fe20000000000 */
[----:B------:R-:W-:Y:S01]  /*3bf0*/  UMOV UR9, 0x40000040 ;  /* 0x4000004000097882 */ /* 0x000fe20000000000 */
[----:B------:R-:W-:Y:S01]  /*3c00*/  VIADD R5, R3, 0x4 ;  /* 0x0000000403057836 */ /* 0x000fe20000000000 */
[----:B------:R-:W-:Y:S01]  /*3c10*/  UMOV UR17, 0x40000040 ;  /* 0x4000004000117882 */ /* 0x000fe20000000000 */
[----:B------:R-:W-:Y:S01]  /*3c20*/  IMAD.U32 R19, RZ, RZ, UR9 ;  /* 0x00000009ff137e24 */ /* 0x000fe2000f8e00ff */
[----:B------:R-:W-:Y:S01]  /*3c30*/  UMOV UR19, 0x40000040 ;  /* 0x4000004000137882 */ /* 0x000fe20000000000 */
[----:B------:R-:W-:Y:S01]  /*3c40*/  UMOV UR21, 0x40000040 ;  /* 0x4000004000157882 */ /* 0x000fe20000000000 */
[----:B------:R-:W-:Y:S01]  /*3c50*/  UMOV UR23, 0x40000040 ;  /* 0x4000004000177882 */ /* 0x000fe20000000000 */
[----:B------:R-:W-:Y:S01]  /*3c60*/  UMOV UR25, 0x40000040 ;  /* 0x4000004000197882 */ /* 0x000fe20000000000 */
[----:B------:R-:W-:Y:S01]  /*3c70*/  UMOV UR8, UR4 ;  /* 0x0000000400087c82 */ /* 0x000fe20008000000 */
[----:B------:R-:W-:Y:S01]  /*3c80*/  UMOV UR27, 0x40000040 ;  /* 0x40000040001b7882 */ /* 0x000fe20000000000 */
[----:B------:R-:W-:Y:S01]  /*3c90*/  UMOV UR4, UR8 ;  /* 0x0000000800047c82 */ /* 0x000fe20008000000 */
[----:B------:R-:W-:Y:S01]  /*3ca0*/  IMAD.U32 R16, RZ, RZ, UR8 ;  /* 0x00000008ff107e24 */ /* 0x000fe2000f8e00ff */
[----:B------:R-:W-:Y:S01]  /*3cb0*/  UMOV UR29, 0x40000040 ;  /* 0x40000040001d7882 */ /* 0x000fe20000000000 */
        /* <DEDUP_REMOVED lines=9> */
[----:B------:R-:W0:Y:S01]  /*3d50*/  S2R R6, SR_TID.X ;  /* 0x0000000000067919 */ /* 0x000e220000002100 */
[----:B------:R-:W-:Y:S01]  /*3d60*/  UMOV UR53, 0x40000040 ;  /* 0x4000004000357882 */ /* 0x000fe20000000000 */
[----:B------:R-:W-:Y:S01]  /*3d70*/  UMOV UR55, 0x40000040 ;  /* 0x4000004000377882 */ /* 0x000fe20000000000 */
[----:B------:R-:W-:Y:S01]  /*3d80*/  UMOV UR57, 0x40000040 ;  /* 0x4000004000397882 */ /* 0x000fe20000000000 */
[----:B------:R-:W-:Y:S01]  /*3d90*/  UMOV UR59, 0x40000040 ;  /* 0x40000040003b7882 */ /* 0x000fe20000000000 */
[----:B------:R-:W-:-:S02]  /*3da0*/  MOV R62, 0x4 ;  /* 0x00000004003e7802 */ /* 0x000fc40000000f00 */
[----:B0-----:R-:W-:Y:S01]  /*3db0*/  SHF.R.U32.HI R6, RZ, 0x7, R6 ;  /* 0x00000007ff067819 */ /* 0x001fe20000011606 */
        /* <DEDUP_REMOVED lines=8> */
[----:B------:R-:W-:Y:S01]  /*3e40*/  UMOV UR9, 0x40000040 ;  /* 0x4000004000097882 */ /* 0x000fe20000000000 */
[----:B------:R-:W-:Y:S02]  /*3e50*/  VIADD R5, R3, 0x6 ;  /* 0x0000000603057836 */ /* 0x000fe40000000000 */
[----:B------:R-:W-:-:S05]  /*3e60*/  IMAD.U32 R21, RZ, RZ, UR9 ;  /* 0x00000009ff157e24 */ /* 0x000fca000f8e00ff */
        /* <DEDUP_REMOVED lines=12> */
[----:B------:R-:W-:-:S07]  /*3f30*/  VIADD R5, R3, 0x200 ;  /* 0x0000020003057836 */ /* 0x000fce0000000000 */
[----:B------:R-:W-:Y:S02]  /*3f40*/  UMOV UR8, UR4 ;  /* 0x0000000400087c82 */ /* 0x000fe40008000000 */
[----:B------:R-:W-:Y:S01]  /*3f50*/  UMOV UR4, UR8 ;  /* 0x0000000800047c82 */ /* 0x000fe20008000000 */
[----:B------:R-:W-:Y:S01]  /*3f60*/  MOV R20, UR8 ;  /* 0x0000000800147c02 */ /* 0x000fe20008000f00 */
[----:B------:R-:W-:Y:S02]  /*3f70*/  WARPGROUP.DEPBAR.LE gsb0, 0x0 ;  /* 0x00008000000079c5 */ /* 0x000fe40000010000 */
[----:B------:R-:W-:-:S06]  /*3f80*/  WARPGROUP.ARRIVE ;  /* 0x00000000000079c5 */ /* 0x000fcc0000000000 */
[----:B------:R-:W-:Y:S01]  /*3f90*/  HGMMA.64x64x16.F32.BF16 R24, gdesc[UR4], R24, gsb0 ;  /* 0x00e00000041879f0 */ /* 0x000fe20008001818 */
[----:B------:R-:W-:Y:S01]  /*3fa0*/  R2UR UR4, R4 ;  /* 0x00000000040472ca */ /* 0x000fe200000e0000 */
[----:B------:R-:W-:Y:S01]  /*3fb0*/  UMOV UR5, 0x40000040 ;  /* 0x4000004000057882 */ /* 0x000fe20000000000 */
[----:B------:R-:W-:Y:S01]  /*3fc0*/  R2UR UR6, R5 ;  /* 0x00000000050672ca */ /* 0x000fe200000e0000 */
[----:B------:R-:W-:Y:S01]  /*3fd0*/  UMOV UR7, 0x40000040 ;  /* 0x4000004000077882 */ /* 0x000fe20000000000 */
[----:B------:R-:W-:Y:S02]  /*3fe0*/  VIADD R4, R0, 0x202 ;  /* 0x0000020200047836 */ /* 0x000fe40000000000 */
[----:B------:R-:W-:-:S03]  /*3ff0*/  VIADD R5, R3, 0x202 ;  /* 0x0000020203057836 */ /* 0x000fc60000000000 */
[----:B------:R-:W-:Y:S01]  /*4000*/  R2UR UR8, R4 ;  /* 0x00000000040872ca */ /* 0x000fe200000e0000 */
[----:B------:R-:W-:Y:S01]  /*4010*/  VIADD R4, R0, 0x204 ;  /* 0x0000020400047836 */ /* 0x000fe20000000000 */
[----:B------:R-:W-:Y:S01]  /*4020*/  R2UR UR10, R5 ;  /* 0x00000000050a72ca */ /* 0x000fe200000e0000 */
[----:B------:R-:W-:-:S03]  /*4030*/  VIADD R5, R3, 0x204 ;  /* 0x0000020403057836 */ /* 0x000fc60000000000 */
[----:B------:R-:W-:Y:S01]  /*4040*/  R2UR UR12, R4 ;  /* 0x00000000040c72ca */ /* 0x000fe200000e0000 */
[----:B------:R-:W-:Y:S01]  /*4050*/  VIADD R4, R0, 0x206 ;  /* 0x0000020600047836 */ /* 0x000fe20000000000 */
[----:B------:R-:W-:Y:S01]  /*4060*/  R2UR UR14, R5 ;  /* 0x00000000050e72ca */ /* 0x000fe200000e0000 */
[----:B------:R-:W-:-:S03]  /*4070*/  VIADD R5, R3, 0x206 ;  /* 0x0000020603057836 */ /* 0x000fc60000000000 */
[----:B------:R-:W-:Y:S02]  /*4080*/  R2UR UR16, R4 ;  /* 0x00000000041072ca */ /* 0x000fe400000e0000 */
[----:B------:R-:W-:Y:S01]  /*4090*/  R2UR UR18, R5 ;  /* 0x00000000051272ca */ /* 0x000fe200000e0000 */
[----:B------:R-:W-:Y:S01]  /*40a0*/  VIADD R5, R3, 0x400 ;  /* 0x0000040003057836 */ /* 0x000fe20000000000 */
[----:B------:R-:W-:-:S04]  /*40b0*/  IADD3 R4, R0, 0x400, RZ ;  /* 0x0000040000047810 */ /* 0x000fc80007ffe0ff */
        /* <DEDUP_REMOVED lines=29> */
[----:B------:R-:W-:Y:S02]  /*4290*/  WARPGROUP.DEPBAR.LE gsb0, 0x0 ;  /* 0x00008000000079c5 */ /* 0x000fe40000010000 */
[----:B------:R-:W-:Y:S01]  /*42a0*/  WARPGROUP.ARRIVE ;  /* 0x00000000000079c5 */ /* 0x000fe20000000000 */
[----:B------:R-:W-:Y:S01]  /*42b0*/  R2UR UR54, R5 ;  /* 0x00000000053672ca */ /* 0x000fe200000e0000 */
[----:B------:R-:W0:Y:S01]  /*42c0*/  SHFL.IDX PT, R4, R6, RZ, 0x1f ;  /* 0x00001fff06047589 */ /* 0x000e2200000e0000 */
[----:B------:R-:W-:-:S03]  /*42d0*/  VIADD R5, R3, 0x800 ;  /* 0x0000080003057836 */ /* 0x000fc60000000000 */
[----:B------:R-:W-:Y:S01]  /*42e0*/  HGMMA.64x64x16.F32.BF16 R24, gdesc[UR4], R24, gsb0 ;  /* 0x00e00000041879f0 */ /* 0x000fe20008001818 */
[----:B0-----:R-:W-:Y:S01]  /*42f0*/  ISETP.GT.AND P1, PT, R4, 0x7f, PT ;  /* 0x0000007f0400780c */ /* 0x001fe20003f24270 */
[----:B------:R-:W-:-:S03]  /*4300*/  VIADD R4, R0, 0x800 ;  /* 0x0000080000047836 */ /* 0x000fc60000000000 */
[----:B------:R-:W-:Y:S02]  /*4310*/  SEL R56, RZ, 0x2, !P1 ;  /* 0x00000002ff387807 */ /* 0x000fe40004800000 */
[C---:B------:R-:W-:Y:S02]  /*4320*/  SEL R60, R62.reuse, 0x2, P1 ;  /* 0x000000023e3c7807 */ /* 0x040fe40000800000 */
[----:B------:R-:W-:Y:S01]  /*4330*/  SEL R62, R62, 0x6, !P1 ;  /* 0x000000063e3e7807 */ /* 0x000fe20004800000 */
[C---:B------:R-:W-:Y:S02]  /*4340*/  IMAD.IADD R6, R56.reuse, 0x1, R4 ;  /* 0x0000000138067824 */ /* 0x040fe400078e0204 */
[----:B------:R-:W-:-:S03]  /*4350*/  IMAD.IADD R7, R56, 0x1, R5 ;  /* 0x0000000138077824 */ /* 0x000fc600078e0205 */
[----:B------:R-:W-:Y:S01]  /*4360*/  R2UR UR56, R6 ;  /* 0x00000000063872ca */ /* 0x000fe200000e0000 */
[--C-:B------:R-:W-:Y:S01]  /*4370*/  IMAD.IADD R6, R4, 0x1, R60.reuse ;  /* 0x0000000104067824 */ /* 0x100fe200078e023c */
[----:B------:R-:W-:Y:S01]  /*4380*/  R2UR UR58, R7 ;  /* 0x00000000073a72ca */ /* 0x000fe200000e0000 */
[C---:B------:R-:W-:Y:S02]  /*4390*/  IMAD.IADD R7, R5.reuse, 0x1, R60 ;  /* 0x0000000105077824 */ /* 0x040fe400078e023c */
[----:B------:R-:W-:Y:S01]  /*43a0*/  IMAD.IADD R5, R5, 0x1, R62 ;  /* 0x0000000105057824 */ /* 0x000fe200078e023e */
        /* <DEDUP_REMOVED lines=35> */
[----:B------:R-:W-:Y:S01]  /*45e0*/  HGMMA.64x64x16.F32.BF16 R24, gdesc[UR56], R24, gsb0 ;  /* 0x00e00000381879f0 */ /* 0x000fe20008001818 */
[----:B------:R-:W-:Y:S01]  /*45f0*/  R2UR UR56, R6 ;  /* 0x00000000063872ca */ /* 0x000fe200000e0000 */
[----:B------:R-:W-:Y:S01]  /*4600*/  UMOV UR57, 0x40000040 ;  /* 0x4000004000397882 */ /* 0x000fe20000000000 */
[----:B------:R-:W-:Y:S01]  /*4610*/  R2UR UR58, R7 ;  /* 0x00000000073a72ca */ /* 0x000fe200000e0000 */
[----:B------:R-:W-:Y:S01]  /*4620*/  UMOV UR59, 0x40000040 ;  /* 0x40000040003b7882 */ /* 0x000fe20000000000 */
[----:B------:R-:W-:Y:S01]  /*4630*/  IMAD.IADD R6, R4, 0x1, R62 ;  /* 0x0000000104067824 */ /* 0x000fe200078e023e */
[----:B------:R-:W-:Y:S02]  /*4640*/  WARPGROUP.DEPBAR.LE gsb0, 0x0 ;  /* 0x00008000000079c5 */ /* 0x000fe40000010000 */
[----:B------:R-:W-:-:S08]  /*4650*/  WARPGROUP.ARRIVE ;  /* 0x00000000000079c5 */ /* 0x000fd00000000000 */
[----:B------:R-:W-:Y:S01]  /*4660*/  HGMMA.64x64x16.F32.BF16 R24, gdesc[UR56], R24, gsb0 ;  /* 0x00e00000381879f0 */ /* 0x000fe20008001818 */
[----:B------:R-:W-:Y:S01]  /*4670*/  R2UR UR58, R5 ;  /* 0x00000000053a72ca */ /* 0x000fe200000e0000 */
[----:B------:R-:W-:Y:S01]  /*4680*/  UMOV UR59, 0x40000040 ;  /* 0x40000040003b7882 */ /* 0x000fe20000000000 */
[----:B------:R-:W-:Y:S01]  /*4690*/  R2UR UR56, R6 ;  /* 0x00000000063872ca */ /* 0x000fe200000e0000 */
[----:B------:R-:W-:Y:S01]  /*46a0*/  UMOV UR57, 0x40000040 ;  /* 0x4000004000397882 */ /* 0x000fe20000000000 */
[----:B------:R-:W-:Y:S02]  /*46b0*/  IMAD.MOV.U32 R5, RZ, RZ, 0x28 ;  /* 0x00000028ff057424 */ /* 0x000fe400078e00ff */
[----:B------:R-:W-:-:S03]  /*46c0*/  IMAD.MOV.U32 R6, RZ, RZ, 0xa00 ;  /* 0x00000a00ff067424 */ /* 0x000fc600078e00ff */
[----:B------:R-:W-:Y:S02]  /*46d0*/  SEL R5, R5, 0x26, P1 ;  /* 0x0000002605057807 */ /* 0x000fe40000800000 */
[----:B------:R-:W-:Y:S02]  /*46e0*/  SEL R6, R6, 0x980, P1 ;  /* 0x0000098006067807 */ /* 0x000fe40000800000 */
[----:B------:R-:W-:Y:S02]  /*46f0*/  LOP3.LUT R5, R5, 0x6, RZ, 0xc0, !PT ;  /* 0x0000000605057812 */ /* 0x000fe400078ec0ff */
[----:B------:R-:W-:-:S04]  /*4700*/  LOP3.LUT R6, R6, 0xa00, RZ, 0xc0, !PT ;  /* 0x00000a0006067812 */ /* 0x000fc800078ec0ff */
[CC--:B------:R-:W-:Y:S02]  /*4710*/  IADD3 R7, R5.reuse, R6.reuse, R0 ;  /* 0x0000000605077210 */ /* 0x0c0fe40007ffe000 */
[----:B------:R-:W-:Y:S01]  /*4720*/  IADD3 R5, R5, R6, R3 ;  /* 0x0000000605057210 */ /* 0x000fe20007ffe003 */
        /* <DEDUP_REMOVED lines=8> */
[----:B------:R-:W-:Y:S02]  /*47b0*/  VIADD R5, R0, 0xa00 ;  /* 0x00000a0000057836 */ /* 0x000fe40000000000 */
[----:B------:R-:W-:-:S03]  /*47c0*/  IMAD.IADD R59, R56, 0x1, R7 ;  /* 0x00000001383b7824 */ /* 0x000fc600078e0207 */
[----:B------:R-:W-:Y:S01]  /*47d0*/  IADD3 R6, R56, R5, RZ ;  /* 0x0000000538067210 */ /* 0x000fe20007ffe0ff */
[----:B------:R-:W-:Y:S02]  /*47e0*/  WARPGROUP.DEPBAR.LE gsb0, 0x0 ;  /* 0x00008000000079c5 */ /* 0x000fe40000010000 */
[----:B------:R-:W-:-:S06]  /*47f0*/  WARPGROUP.ARRIVE ;  /* 0x00000000000079c5 */ /* 0x000fcc0000000000 */
[----:B------:R-:W-:Y:S01]  /*4800*/  HGMMA.64x64x16.F32.BF16 R24, gdesc[UR56], R24, gsb0 ;  /* 0x00e00000381879f0 */ /* 0x000fe20008001818 */
[----:B------:R-:W-:Y:S01]  /*4810*/  R2UR UR58, R59 ;  /* 0x000000003b3a72ca */ /* 0x000fe200000e0000 */
[----:B------:R-:W-:Y:S01]  /*4820*/  UMOV UR59, 0x40000040 ;  /* 0x40000040003b7882 */ /* 0x000fe20000000000 */
[----:B------:R-:W-:Y:S01]  /*4830*/  R2UR UR56, R6 ;  /* 0x00000000063872ca */ /* 0x000fe200000e0000 */
[----:B------:R-:W-:Y:S01]  /*4840*/  UMOV UR57, 0x40000040 ;  /* 0x4000004000397882 */ /* 0x000fe20000000000 */
[C---:B------:R-:W-:Y:S02]  /*4850*/  IMAD.IADD R59, R60.reuse, 0x1, R7 ;  /* 0x000000013c3b7824 */ /* 0x040fe400078e0207 */
[----:B------:R-:W-:Y:S02]  /*4860*/  IMAD.IADD R6, R60, 0x1, R5 ;  /* 0x000000013c067824 */ /* 0x000fe400078e0205 */
[----:B------:R-:W-:Y:S01]  /*4870*/  IMAD.IADD R7, R62, 0x1, R7 ;  /* 0x000000013e077824 */ /* 0x000fe200078e0207 */
[----:B------:R-:W-:-:S02]  /*4880*/  WARPGROUP.DEPBAR.LE gsb0, 0x0 ;  /* 0x00008000000079c5 */ /* 0x000fc40000010000 */
        /* <DEDUP_REMOVED lines=22> */
[----:B------:R-:W-:-:S04]  /*49f0*/  VIADD R7, R3, 0xc00 ;  /* 0x00000c0003077836 */ /* 0x000fc80000000000 */
[----:B------:R-:W-:Y:S01]  /*4a00*/  IMAD.IADD R61, R56, 0x1, R7 ;  /* 0x00000001383d7824 */ /* 0x000fe200078e0207 */
[----:B------:R-:W-:Y:S02]  /*4a10*/  WARPGROUP.DEPBAR.LE gsb0, 0x0 ;  /* 0x00008000000079c5 */ /* 0x000fe40000010000 */
[----:B------:R-:W-:-:S06]  /*4a20*/  WARPGROUP.ARRIVE ;  /* 0x00000000000079c5 */ /* 0x000fcc0000000000 */
[----:B------:R-:W-:Y:S01]  /*4a30*/  HGMMA.64x64x16.F32.BF16 R24, gdesc[UR56], R24, gsb0 ;  /* 0x00e00000381879f0 */ /* 0x000fe20008001818 */
[----:B------:R-:W-:Y:S01]  /*4a40*/  R2UR UR56, R59 ;  /* 0x000000003b3872ca */ /* 0x000fe200000e0000 */
[----:B------:R-:W-:Y:S01]  /*4a50*/  UMOV UR57, 0x40000040 ;  /* 0x4000004000397882 */ /* 0x000fe20000000000 */
[----:B------:R-:W-:Y:S01]  /*4a60*/  R2UR UR58, R6 ;  /* 0x00000000063a72ca */ /* 0x000fe200000e0000 */
[----:B------:R-:W-:Y:S01]  /*4a70*/  UMOV UR59, 0x40000040 ;  /* 0x40000040003b7882 */ /* 0x000fe20000000000 */
[----:B------:R-:W-:-:S05]  /*4a80*/  VIADD R6, R0, 0xc00 ;  /* 0x00000c0000067836 */ /* 0x000fca0000000000 */
        /* <DEDUP_REMOVED lines=8> */
[C-C-:B------:R-:W-:Y:S02]  /*4b10*/  IMAD.IADD R61, R60.reuse, 0x1, R7.reuse ;  /* 0x000000013c3d7824 */ /* 0x140fe400078e0207 */
        /* <DEDUP_REMOVED lines=44> */
[--C-:B------:R-:W-:Y:S02]  /*4de0*/  IMAD.IADD R60, R60, 0x1, R59.reuse ;  /* 0x000000013c3c7824 */ /* 0x100fe400078e023b */
        /* <DEDUP_REMOVED lines=8> */
[----:B------:R-:W-:Y:S02]  /*4e70*/  IMAD.IADD R56, R62, 0x1, R7 ;  /* 0x000000013e387824 */ /* 0x000fe400078e0207 */
[----:B------:R-:W-:-:S05]  /*4e80*/  IMAD.MOV.U32 R60, RZ, RZ, 0x1000 ;  /* 0x00001000ff3c7424 */ /* 0x000fca00078e00ff */
[----:B------:R-:W-:-:S04]  /*4e90*/  SEL R60, R60, 0xf80, P1 ;  /* 0x00000f803c3c7807 */ /* 0x000fc80000800000 */
[----:B------:R-:W-:Y:S01]  /*4ea0*/  LOP3.LUT R60, R60, 0x1e00, RZ, 0xc0, !PT ;  /* 0x00001e003c3c7812 */ /* 0x000fe200078ec0ff */
[----:B------:R-:W-:Y:S02]  /*4eb0*/  WARPGROUP.DEPBAR.LE gsb0, 0x0 ;  /* 0x00008000000079c5 */ /* 0x000fe40000010000 */
[----:B------:R-:W-:-:S06]  /*4ec0*/  WARPGROUP.ARRIVE ;  /* 0x00000000000079c5 */ /* 0x000fcc0000000000 */
[----:B------:R-:W-:Y:S01]  /*4ed0*/  HGMMA.64x64x16.F32.BF16 R24, gdesc[UR56], R24, gsb0 ;  /* 0x00e00000381879f0 */ /* 0x000fe20008001818 */
[----:B------:R-:W-:Y:S01]  /*4ee0*/  R2UR UR56, R56 ;  /* 0x00000000383872ca */ /* 0x000fe200000e0000 */
[----:B------:R-:W-:Y:S01]  /*4ef0*/  UMOV UR57, 0x40000040 ;  /* 0x4000004000397882 */ /* 0x000fe20000000000 */
[----:B------:R-:W-:Y:S01]  /*4f00*/  R2UR UR58, R59 ;  /* 0x000000003b3a72ca */ /* 0x000fe200000e0000 */
[----:B------:R-:W-:Y:S01]  /*4f10*/  UMOV UR59, 0x40000040 ;  /* 0x40000040003b7882 */ /* 0x000fe20000000000 */
[----:B------:R-:W-:-:S05]  /*4f20*/  IMAD.MOV.U32 R56, RZ, RZ, 0x40 ;  /* 0x00000040ff387424 */ /* 0x000fca00078e00ff */
[----:B------:R-:W-:-:S04]  /*4f30*/  SEL R59, R56, 0x3e, P1 ;  /* 0x0000003e383b7807 */ /* 0x000fc80000800000 */
        /* <DEDUP_REMOVED lines=10> */
[----:B------:R-:W-:Y:S02]  /*4fe0*/  WARPGROUP.DEPBAR.LE gsb0, 0x0 ;  /* 0x00008000000079c5 */ /* 0x000fe40000010000 */
[----:B------:R-:W-:-:S09]  /*4ff0*/  WARPGROUP.ARRIVE ;  /* 0x00000000000079c5 */ /* 0x000fd20000000000 */
[----:B------:R-:W-:Y:S03]  /*5000*/  HGMMA.64x64x16.F32.BF16 R24, gdesc[UR56], R24, gsb0 ;  /* 0x00e00000381879f0 */ /* 0x000fe60008001818 */
[----:B------:R-:W-:Y:S02]  /*5010*/  WARPGROUP.DEPBAR.LE gsb0, 0x0 ;  /* 0x00008000000079c5 */ /* 0x000fe40000010000 */
[----:B------:R-:W-:Y:S05]  /*5020*/  @!P0 BRA `(.L_x_194) ;  /* 0x0000000000048947 */ /* 0x000fea0003800000 */
[----:B------:R-:W-:Y:S01]  /*5030*/  BPT.TRAP 0x1 ;  /* 0x000000040000795c */ /* 0x000fe20000300000 */
.L_x_194:
        /* <DEDUP_REMOVED lines=8> */
[----:B------:R-:W0:Y:S01]  /*50c0*/  MUFU.TANH R24, R24 ;  /* 0x0000001800187308 */ /* 0x000e220000002400 */
[----:B------:R-:W-:Y:S01]  /*50d0*/  FMUL.FTZ R26, R26, UR6 ;  /* 0x000000061a1a7c20 */ /* 0x000fe20008410000 */
[----:B------:R-:W-:Y:S01]  /*50e0*/  FMUL.FTZ R33, R33, UR6 ;  /* 0x0000000621217c20 */ /* 0x000fe20008410000 */
[----:B------:R-:W-:Y:S01]  /*50f0*/  FMUL.FTZ R27, R27, UR6 ;  /* 0x000000061b1b7c20 */ /* 0x000fe20008410000 */
[----:B------:R-:W-:Y:S01]  /*5100*/  IADD3 R58, -R58, 0x40, R59 ;  /* 0x000000403a3a7810 */ /* 0x000fe20007ffe13b */
[----:B------:R-:W-:Y:S01]  /*5110*/  FMUL.FTZ R36, R36, UR6 ;  /* 0x0000000624247c20 */ /* 0x000fe20008410000 */
[----:B------:R-:W-:Y:S01]  /*5120*/  FMUL.FTZ R30, R30, UR6 ;  /* 0x000000061e1e7c20 */ /* 0x000fe20008410000 */
[----:B------:R-:W-:Y:S01]  /*5130*/  FMUL.FTZ R37, R37, UR6 ;  /* 0x0000000625257c20 */ /* 0x000fe20008410000 */
[----:B------:R-:W1:Y:S01]  /*5140*/  MUFU.TANH R25, R25 ;  /* 0x0000001900197308 */ /* 0x000e620000002400 */
[C---:B------:R-:W-:Y:S01]  /*5150*/  ISETP.GT.AND P5, PT, R58.reuse, RZ, PT ;  /* 0x000000ff3a00720c */ /* 0x040fe20003fa4270 */
[----:B------:R-:W-:Y:S01]  /*5160*/  FMUL.FTZ R31, R31, UR6 ;  /* 0x000000061f1f7c20 */ /* 0x000fe20008410000 */
[----:B------:R-:W-:Y:S01]  /*5170*/  ISETP.GT.AND P4, PT, R58, 0x1, PT ;  /* 0x000000013a00780c */ /* 0x000fe20003f84270 */
[----:B------:R-:W-:Y:S01]  /*5180*/  FMUL.FTZ R40, R40, UR6 ;  /* 0x0000000628287c20 */ /* 0x000fe20008410000 */
[----:B------:R-:W-:Y:S01]  /*5190*/  ISETP.GT.AND P3, PT, R58, 0x8, PT ;  /* 0x000000083a00780c */ /* 0x000fe20003f64270 */
[----:B------:R-:W-:Y:S01]  /*51a0*/  FMUL.FTZ R34, R34, UR6 ;  /* 0x0000000622227c20 */ /* 0x000fe20008410000 */
[----:B------:R-:W-:Y:S01]  /*51b0*/  ISETP.GT.AND P2, PT, R58, 0x9, PT ;  /* 0x000000093a00780c */ /* 0x000fe20003f44270 */
[----:B------:R-:W2:Y:S01]  /*51c0*/  MUFU.TANH R28, R28 ;  /* 0x0000001c001c7308 */ /* 0x000ea20000002400 */
[----:B0-----:R-:W-:Y:S01]  /*51d0*/  FSEL R24, R24, -INF , P5 ;  /* 0xff80000018187808 */ /* 0x001fe20002800000 */
[----:B------:R-:W-:Y:S01]  /*51e0*/  FMUL.FTZ R41, R41, UR6 ;  /* 0x0000000629297c20 */ /* 0x000fe20008410000 */
[C---:B------:R-:W-:Y:S01]  /*51f0*/  ISETP.GT.AND P1, PT, R58.reuse, 0x10, PT ;  /* 0x000000103a00780c */ /* 0x040fe20003f24270 */
[----:B------:R-:W-:Y:S01]  /*5200*/  FMUL.FTZ R35, R35, UR6 ;  /* 0x0000000623237c20 */ /* 0x000fe20008410000 */
[----:B------:R-:W-:Y:S01]  /*5210*/  ISETP.GT.AND P6, PT, R58, 0x11, PT ;  /* 0x000000113a00780c */ /* 0x000fe20003fc4270 */
[----:B------:R-:W-:Y:S01]  /*5220*/  FMUL.FTZ R44, R44, UR6 ;  /* 0x000000062c2c7c20 */ /* 0x000fe20008410000 */
[----:B------:R-:W-:Y:S01]  /*5230*/  FMUL.FTZ R38, R38, UR6 ;  /* 0x0000000626267c20 */ /* 0x000fe20008410000 */
[----:B------:R-:W0:Y:S01]  /*5240*/  MUFU.TANH R29, R29 ;  /* 0x0000001d001d7308 */ /* 0x000e220000002400 */
[----:B-1----:R-:W-:Y:S01]  /*5250*/  FSEL R25, R25, -INF , P4 ;  /* 0xff80000019197808 */ /* 0x002fe20002000000 */
[----:B------:R-:W-:Y:S01]  /*5260*/  FMUL.FTZ R45, R45, UR6 ;  /* 0x000000062d2d7c20 */ /* 0x000fe20008410000 */
[----:B------:R-:W-:Y:S01]  /*5270*/  FMUL.FTZ R39, R39, UR6 ;  /* 0x0000000627277c20 */ /* 0x000fe20008410000 */
[----:B------:R-:W-:Y:S01]  /*5280*/  FMUL.FTZ R48, R48, UR6 ;  /* 0x0000000630307c20 */ /* 0x000fe20008410000 */
[----:B------:R-:W-:Y:S01]  /*5290*/  FMNMX.FTZ R59, R24, R25, !PT ;  /* 0x00000019183b7209 */ /* 0x000fe20007810000 */
        /* <DEDUP_REMOVED lines=9> */
[----:B------:R-:W-:Y:S01]  /*5330*/  FMUL.FTZ R47, R47, UR6 ;  /* 0x000000062f2f7c20 */ /* 0x000fe20008410000 */
[----:B------:R-:W2:Y:S01]  /*5340*/  MUFU.TANH R26, R26 ;  /* 0x0000001a001a7308 */ /* 0x000ea20000002400 */
[----:B0-----:R-:W-:Y:S01]  /*5350*/  FSEL R29, R29, -INF , P2 ;  /* 0xff8000001d1d7808 */ /* 0x001fe20001000000 */
[----:B------:R-:W-:Y:S01]  /*5360*/  FMUL.FTZ R50, R50, UR6 ;  /* 0x0000000632327c20 */ /* 0x000fe20008410000 */
[----:B------:R-:W-:Y:S01]  /*5370*/  FMUL.FTZ R51, R51, UR6 ;  /* 0x0000000633337c20 */ /* 0x000fe20008410000 */
[----:B------:R-:W-:Y:S01]  /*5380*/  FMUL.FTZ R54, R54, UR6 ;  /* 0x0000000636367c20 */ /* 0x000fe20008410000 */
[----:B------:R-:W-:Y:S01]  /*5390*/  FMNMX.FTZ R59, R29, R60, !PT ;  /* 0x0000003c1d3b7209 */ /* 0x000fe20007810000 */
[----:B------:R-:W-:Y:S01]  /*53a0*/  FMUL.FTZ R55, R55, UR6 ;  /* 0x0000000637377c20 */ /* 0x000fe20008410000 */
[----:B------:R-:W-:Y:S01]  /*53b0*/  ULDC UR6, c[0x0][0xa80] ;  /* 0x0002a00000067ab9 */ /* 0x000fe20000000800 */
[----:B------:R-:W0:Y:S01]  /*53c0*/  MUFU.TANH R33, R33 ;  /* 0x0000002100217308 */ /* 0x000e220000002400 */
[----:B-1----:R-:W-:Y:S01]  /*53d0*/  FSEL R32, R32, -INF , P1 ;  /* 0xff80000020207808 */ /* 0x002fe20000800000 */
[----:B------:R-:W1:Y:S01]  /*53e0*/  S2UR UR11, SR_CgaCtaId ;  /* 0x00000000000b79c3 */ /* 0x000e620000008800 */
[----:B------:R-:W-:-:S02]  /*53f0*/  R2UR UR7, R2 ;  /* 0x00000000020772ca */ /* 0x000fc400000e0000 */
[----:B------:R-:W-:Y:S02]  /*5400*/  FMNMX.FTZ R60, R32, R59, !PT ;  /* 0x0000003b203c7209 */ /* 0x000fe40007810000 */
[----:B------:R-:W-:Y:S01]  /*5410*/  LOP3.LUT R193, R193, 0x2000000, RZ, 0xfc, !PT ;  /* 0x02000000c1c17812 */ /* 0x000fe200078efcff */
[----:B------:R-:W3:Y:S01]  /*5420*/  MUFU.TANH R27, R27 ;  /* 0x0000001b001b7308 */ /* 0x000ee20000002400 */
[----:B--2---:R-:W-:Y:S02]  /*5430*/  FSEL R26, R26, -INF , P5 ;  /* 0xff8000001a1a7808 */ /* 0x004fe40002800000 */
[----:B------:R-:W-:Y:S01]  /*5440*/  ISETP.GT.AND P5, PT, R58, 0x18, PT ;  /* 0x000000183a00780c */ /* 0x000fe20003fa4270 */
[C---:B------:R-:W-:Y:S01]  /*5450*/  VIADD R210, R193.reuse, 0x80 ;  /* 0x00000080c1d27836 */ /* 0x040fe20000000000 */
[----:B------:R-:W-:-:S03]  /*5460*/  R2UR UR10, R193 ;  /* 0x00000000c10a72ca */ /* 0x000fc600000e0000 */
[----:B------:R-:W2:Y:S01]  /*5470*/  MUFU.TANH R36, R36 ;  /* 0x0000002400247308 */ /* 0x000ea20000002400 */
[----:B0-----:R-:W-:Y:S01]  /*5480*/  FSEL R33, R33, -INF , P6 ;  /* 0xff80000021217808 */ /* 0x001fe20003000000 */
[----:B------:R-:W-:-:S03]  /*5490*/  UIADD3 UR7, UR7, 0x38840, URZ ;  /* 0x0003884007077890 */ /* 0x000fc6000fffe03f */
[----:B------:R-:W-:-:S03]  /*54a0*/  FMNMX.FTZ R59, R33, R60, !PT ;  /* 0x0000003c213b7209 */ /* 0x000fc60007810000 */
[----:B------:R-:W0:Y:S01]  /*54b0*/  MUFU.TANH R30, R30 ;  /* 0x0000001e001e7308 */ /* 0x000e220000002400 */
[----:B---3--:R-:W-:Y:S01]  /*54c0*/  FSEL R27, R27, -INF , P4 ;  /* 0xff8000001b1b7808 */ /* 0x008fe20002000000 */
[----:B-1----:R-:W-:Y:S01]  /*54d0*/  UPRMT UR7, UR11, 0x654, UR7 ;  /* 0x000006540b077896 */ /* 0x002fe20008000007 */
[----:B------:R-:W-:Y:S02]  /*54e0*/  ISETP.GT.AND P4, PT, R58, 0x19, PT ;  /* 0x000000193a00780c */ /* 0x000fe40003f84270 */
[----:B------:R-:W-:-:S03]  /*54f0*/  UMOV UR11, 0x40000040 ;  /* 0x40000040000b7882 */ /* 0x000fc60000000000 */
[----:B------:R-:W1:Y:S01]  /*5500*/  MUFU.TANH R37, R37 ;  /* 0x0000002500257308 */ /* 0x000e620000002400 */
[----:B--2---:R-:W-:Y:S02]  /*5510*/  FSEL R36, R36, -INF , P5 ;  /* 0xff80000024247808 */ /* 0x004fe40002800000 */
[----:B------:R-:W-:Y:S02]  /*5520*/  SYNCS.ARRIVE.TRANS64.RED.A1T0 RZ, [UR7], RZ ;  /* 0x000000ffffff79a7 */ /* 0x000fe40008100407 */
[----:B------:R-:W-:-:S03]  /*5530*/  FMNMX.FTZ R60, R36, R59, !PT ;  /* 0x0000003b243c7209 */ /* 0x000fc60007810000 */
[----:B------:R-:W2:Y:S01]  /*5540*/  MUFU.TANH R31, R31 ;  /* 0x0000001f001f7308 */ /* 0x000ea20000002400 */
[----:B0-----:R-:W-:Y:S02]  /*5550*/  FSEL R30, R30, -INF , P3 ;  /* 0xff8000001e1e7808 */ /* 0x001fe40001800000 */
[----:B------:R-:W-:-:S05]  /*5560*/  ISETP.GT.AND P3, PT, R58, 0x20, PT ;  /* 0x000000203a00780c */ /* 0x000fca0003f64270 */
[----:B------:R-:W0:Y:S01]  /*5570*/  MUFU.TANH R40, R40 ;  /* 0x0000002800287308 */ /* 0x000e220000002400 */
[----:B-1----:R-:W-:-:S04]  /*5580*/  FSEL R37, R37, -INF , P4 ;  /* 0xff80000025257808 */ /* 0x002fc80002000000 */
[----:B------:R-:W-:-:S03]  /*5590*/  FMNMX.FTZ R59, R37, R60, !PT ;  /* 0x0000003c253b7209 */ /* 0x000fc60007810000 */
[----:B------:R-:W1:Y:S01]  /*55a0*/  MUFU.TANH R34, R34 ;  /* 0x0000002200227308 */ /* 0x000e620000002400 */
[----:B--2---:R-:W-:Y:S02]  /*55b0*/  FSEL R31, R31, -INF , P2 ;  /* 0xff8000001f1f7808 */ /* 0x004fe40001000000 */
[----:B------:R-:W-:-:S05]  /*55c0*/  ISETP.GT.AND P2, PT, R58, 0x21, PT ;  /* 0x000000213a00780c */ /* 0x000fca0003f44270 */
[----:B------:R-:W2:Y:S01]  /*55d0*/  MUFU.TANH R41, R41 ;  /* 0x0000002900297308 */ /* 0x000ea20000002400 */
[----:B0-----:R-:W-:-:S04]  /*55e0*/  FSEL R40, R40, -INF , P3 ;  /* 0xff80000028287808 */ /* 0x001fc80001800000 */
[----:B------:R-:W-:-:S03]  /*55f0*/  FMNMX.FTZ R60, R40, R59, !PT ;  /* 0x0000003b283c7209 */ /* 0x000fc60007810000 */
[----:B------:R-:W0:Y:S01]  /*5600*/  MUFU.TANH R35, R35 ;  /* 0x0000002300237308 */ /* 0x000e220000002400 */
[----:B-1----:R-:W-:Y:S02]  /*5610*/  FSEL R34, R34, -INF , P1 ;  /* 0xff80000022227808 */ /* 0x002fe40000800000 */
[----:B------:R-:W-:-:S05]  /*5620*/  ISETP.GT.AND P1, PT, R58, 0x28, PT ;  /* 0x000000283a00780c */ /* 0x000fca0003f24270 */
[----:B------:R-:W1:Y:S01]  /*5630*/  MUFU.TANH R44, R44 ;  /* 0x0000002c002c7308 */ /* 0x000e620000002400 */
[----:B--2---:R-:W-:-:S04]  /*5640*/  FSEL R41, R41, -INF , P2 ;  /* 0xff80000029297808 */ /* 0x004fc80001000000 */
        /* <DEDUP_REMOVED lines=32> */
[----:B-1----:R-:W-:-:S04]  /*5850*/  FSEL R53, R53, -INF , P2 ;  /* 0xff80000035357808 */ /* 0x002fc80001000000 */
[----:B------:R-:W-:-:S03]  /*5860*/  FMNMX.FTZ R60, R53, R58, !PT ;  /* 0x0000003a353c7209 */ /* 0x000fc60007810000 */
[----:B------:R-:W1:Y:S01]  /*5870*/  MUFU.TANH R50, R50 ;  /* 0x0000003200327308 */ /* 0x000e620000002400 */
[----:B--2---:R-:W-:Y:S01]  /*5880*/  FSEL R46, R46, -INF , P1 ;  /* 0xff8000002e2e7808 */ /* 0x004fe20000800000 */
[----:B------:R-:W2:Y:S06]  /*5890*/  SHFL.BFLY PT, R59, R60, 0x2, 0x1f ;  /* 0x0c401f003c3b7f89 */ /* 0x000eac00000e0000 */
[----:B------:R-:W3:Y:S01]  /*58a0*/  MUFU.TANH R51, R51 ;  /* 0x0000003300337308 */ /* 0x000ee20000002400 */
[----:B0-----:R-:W-:-:S07]  /*58b0*/  FSEL R47, R47, -INF , P6 ;  /* 0xff8000002f2f7808 */ /* 0x001fce0003000000 */
[----:B------:R-:W0:Y:S01]  /*58c0*/  MUFU.TANH R54, R54 ;  /* 0x0000003600367308 */ /* 0x000e220000002400 */
[----:B-1----:R-:W-:-:S07]  /*58d0*/  FSEL R50, R50, -INF , P5 ;  /* 0xff80000032327808 */ /* 0x002fce0002800000 */
[----:B------:R-:W1:Y:S01]  /*58e0*/  MUFU.TANH R55, R55 ;  /* 0x0000003700377308 */ /* 0x000e620000002400 */
[----:B---3--:R-:W-:Y:S02]  /*58f0*/  FSEL R51, R51, -INF , P4 ;  /* 0xff80000033337808 */ /* 0x008fe40002000000 */
[----:B--2---:R-:W-:Y:S02]  /*5900*/  FMNMX.FTZ R187, R60, R59, !PT ;  /* 0x0000003b3cbb7209 */ /* 0x004fe40007810000 */
[----:B------:R-:W-:-:S03]  /*5910*/  FMNMX.FTZ R59, R26, R27, !PT ;  /* 0x0000001b1a3b7209 */ /* 0x000fc60007810000 */
[----:B------:R-:W2:Y:S01]  /*5920*/  SHFL.BFLY PT, R62, R187, 0x1, 0x1f ;  /* 0x0c201f00bb3e7f89 */ /* 0x000ea200000e0000 */
[----:B------:R-:W-:Y:S02]  /*5930*/  FMNMX.FTZ R58, R30, R59, !PT ;  /* 0x0000003b1e3a7209 */ /* 0x000fe40007810000 */
[----:B0-----:R-:W-:Y:S02]  /*5940*/  FSEL R54, R54, -INF , P3 ;  /* 0xff80000036367808 */ /* 0x001fe40001800000 */
[----:B------:R-:W-:-:S04]  /*5950*/  FMNMX.FTZ R59, R31, R58, !PT ;  /* 0x0000003a1f3b7209 */ /* 0x000fc80007810000 */
[----:B------:R-:W-:Y:S02]  /*5960*/  FMNMX.FTZ R58, R34, R59, !PT ;  /* 0x0000003b223a7209 */ /* 0x000fe40007810000 */
[----:B-1----:R-:W-:Y:S02]  /*5970*/  FSEL R55, R55, -INF , P2 ;  /* 0xff80000037377808 */ /* 0x002fe40001000000 */
[----:B------:R-:W-:-:S04]  /*5980*/  FMNMX.FTZ R59, R35, R58, !PT ;  /* 0x0000003a233b7209 */ /* 0x000fc80007810000 */
[----:B------:R-:W-:-:S04]  /*5990*/  FMNMX.FTZ R58, R38, R59, !PT ;  /* 0x0000003b263a7209 */ /* 0x000fc80007810000 */
[----:B------:R-:W-:Y:S02]  /*59a0*/  FMNMX.FTZ R59, R39, R58, !PT ;  /* 0x0000003a273b7209 */ /* 0x000fe40007810000 */
[----:B--2---:R-:W-:Y:S02]  /*59b0*/  FMNMX.FTZ R187, R187, R62, !PT ;  /* 0x0000003ebbbb7209 */ /* 0x004fe40007810000 */
        /* <DEDUP_REMOVED lines=26> */
[----:B------:R-:W0:Y:S01]  /*5b60*/  SHFL.BFLY PT, R25, R24, 0x2, 0x1f ;  /* 0x0c401f0018197f89 */ /* 0x000e2200000e0000 */
[--C-:B------:R-:W-:Y:S01]  /*5b70*/  FFMA.FTZ R182, R52, UR6, -R60.reuse ;  /* 0x0000000634b67c23 */ /* 0x100fe2000801083c */
[----:B------:R-:W-:Y:S01]  /*5b80*/  FFMA.FTZ R183, R53, UR6, -R60 ;  /* 0x0000000635b77c23 */ /* 0x000fe2000801083c */
[----:B------:R-:W-:Y:S08]  /*5b90*/  MUFU.EX2 R168, R168 ;  /* 0x000000a800a87308 */ /* 0x000ff00000000800 */
[----:B------:R-:W-:Y:S08]  /*5ba0*/  MUFU.EX2 R169, R169 ;  /* 0x000000a900a97308 */ /* 0x000ff00000000800 */
[----:B------:R-:W-:Y:S01]  /*5bb0*/  MUFU.EX2 R170, R170 ;  /* 0x000000aa00aa7308 */ /* 0x000fe20000000800 */
[----:B0-----:R-:W-:-:S07]  /*5bc0*/  FMNMX.FTZ R25, R24, R25, !PT ;  /* 0x0000001918197209 */ /* 0x001fce0007810000 */
[----:B------:R-:W0:Y:S01]  /*5bd0*/  MUFU.EX2 R171, R171 ;  /* 0x000000ab00ab7308 */ /* 0x000e220000000800 */
[----:B------:R-:W1:Y:S07]  /*5be0*/  SHFL.BFLY PT, R188, R25, 0x1, 0x1f ;  /* 0x0c201f0019bc7f89 */ /* 0x000e6e00000e0000 */
[----:B------:R-:W-:Y:S08]  /*5bf0*/  MUFU.EX2 R172, R172 ;  /* 0x000000ac00ac7308 */ /* 0x000ff00000000800 */
[----:B------:R-:W2:Y:S01]  /*5c00*/  MUFU.EX2 R173, R173 ;  /* 0x000000ad00ad7308 */ /* 0x000ea20000000800 */
[----:B0-----:R-:W-:-:S07]  /*5c10*/  F2FP.BF16.F32.PACK_AB R154, R171, R170 ;  /* 0x000000aaab9a723e */ /* 0x001fce00000010ff */
[----:B------:R-:W-:Y:S01]  /*5c20*/  MUFU.EX2 R174, R174 ;  /* 0x000000ae00ae7308 */ /* 0x000fe20000000800 */
[----:B-1----:R-:W-:-:S04]  /*5c30*/  FMNMX.FTZ R188, R25, R188, !PT ;  /* 0x000000bc19bc7209 */ /* 0x002fc80007810000 */
[C---:B------:R-:W-:Y:S01]  /*5c40*/  FSETP.NEU.FTZ.AND P1, PT, R188.reuse, -INF , PT ;  /* 0xff800000bc00780b */ /* 0x040fe20003f3d000 */
[----:B------:R-:W-:Y:S02]  /*5c50*/  FMUL.FTZ R24, R188, UR6 ;  /* 0x00000006bc187c20 */ /* 0x000fe40008410000 */
[----:B------:R-:W0:Y:S01]  /*5c60*/  MUFU.EX2 R175, R175 ;  /* 0x000000af00af7308 */ /* 0x000e220000000800 */
[----:B--2---:R-:W-:Y:S02]  /*5c70*/  F2FP.BF16.F32.PACK_AB R156, R173, R172 ;  /* 0x000000acad9c723e */ /* 0x004fe400000010ff */
[----:B------:R-:W-:Y:S02]  /*5c80*/  FSEL R29, R24, RZ, P1 ;  /* 0x000000ff181d7208 */ /* 0x000fe40000800000 */
[CC--:B------:R-:W-:Y:S02]  /*5c90*/  LEA.HI R24, R57.reuse, R152.reuse, RZ, 0x4 ;  /* 0x0000009839187211 */ /* 0x0c0fe400078f20ff */
[----:B------:R-:W-:Y:S01]  /*5ca0*/  LEA.HI R57, R57, R152, RZ, 0x5 ;  /* 0x0000009839397211 */ /* 0x000fe200078f28ff */
[--C-:B------:R-:W-:Y:S01]  /*5cb0*/  FFMA.FTZ R194, R26, UR6, -R29.reuse ;  /* 0x000000061ac27c23 */ /* 0x100fe2000801081d */
[----:B------:R-:W-:Y:S01]  /*5cc0*/  LOP3.LUT R25, R24, 0xfffffff0, RZ, 0xc0, !PT ;  /* 0xfffffff018197812 */ /* 0x000fe200078ec0ff */
[--C-:B------:R-:W-:Y:S01]  /*5cd0*/  FFMA.FTZ R195, R27, UR6, -R29.reuse ;  /* 0x000000061bc37c23 */ /* 0x100fe2000801081d */
[----:B------:R-:W-:Y:S01]  /*5ce0*/  SHF.R.U32.HI R24, RZ, 0x1, R24 ;  /* 0x00000001ff187819 */ /* 0x000fe20000011618 */
[--C-:B------:R-:W-:Y:S01]  /*5cf0*/  FFMA.FTZ R196, R30, UR6, -R29.reuse ;  /* 0x000000061ec47c23 */ /* 0x100fe2000801081d */
[----:B------:R-:W-:Y:S01]  /*5d00*/  FFMA.FTZ R197, R31, UR6, -R29 ;  /* 0x000000061fc57c23 */ /* 0x000fe2000801081d */
[----:B------:R-:W-:-:S02]  /*5d10*/  IMAD.IADD R25, R152, 0x1, -R25 ;  /* 0x0000000198197824 */ /* 0x000fc400078e0a19 */
[--C-:B------:R-:W-:Y:S01]  /*5d20*/  FFMA.FTZ R198, R34, UR6, -R29.reuse ;  /* 0x0000000622c67c23 */ /* 0x100fe2000801081d */
[----:B------:R-:W-:Y:S02]  /*5d30*/  IMAD.SHL.U32 R57, R57, 0x20, RZ ;  /* 0x0000002039397824 */ /* 0x000fe400078e00ff */
[--C-:B------:R-:W-:Y:S01]  /*5d40*/  FFMA.FTZ R199, R35, UR6, -R29.reuse ;  /* 0x0000000623c77c23 */ /* 0x100fe2000801081d */
[----:B------:R-:W-:Y:S01]  /*5d50*/  FFMA.FTZ R200, R38, UR6, -R29 ;  /* 0x0000000626c87c23 */ /* 0x000fe2000801081d */
[----:B------:R-:W-:Y:S01]  /*5d60*/  SHF.R.S32.HI R26, RZ, 0x1f, R25 ;  /* 0x0000001fff1a7819 */ /* 0x000fe20000011419 */
[--C-:B------:R-:W-:Y:S01]  /*5d70*/  FFMA.FTZ R201, R39, UR6, -R29.reuse ;  /* 0x0000000627c97c23 */ /* 0x100fe2000801081d */
[--C-:B------:R-:W-:Y:S01]  /*5d80*/  FFMA.FTZ R202, R42, UR6, -R29.reuse ;  /* 0x000000062aca7c23 */ /* 0x100fe2000801081d */
[--C-:B------:R-:W-:Y:S01]  /*5d90*/  FFMA.FTZ R203, R43, UR6, -R29.reuse ;  /* 0x000000062bcb7c23 */ /* 0x100fe2000801081d */
[----:B------:R-:W-:Y:S01]  /*5da0*/  LEA.HI R26, R26, R25, RZ, 0x3 ;  /* 0x000000191a1a7211 */ /* 0x000fe200078f18ff */
[--C-:B------:R-:W-:Y:S01]  /*5db0*/  FFMA.FTZ R204, R46, UR6, -R29.reuse ;  /* 0x000000062ecc7c23 */ /* 0x100fe2000801081d */
[--C-:B------:R-:W-:Y:S01]  /*5dc0*/  FFMA.FTZ R205, R47, UR6, -R29.reuse ;  /* 0x000000062fcd7c23 */ /* 0x100fe2000801081d */
[----:B------:R-:W-:Y:S01]  /*5dd0*/  FFMA.FTZ R206, R50, UR6, -R29 ;  /* 0x0000000632ce7c23 */ /* 0x000fe2000801081d */
[C---:B------:R-:W-:Y:S01]  /*5de0*/  LOP3.LUT R28, R26.reuse, 0xfffffff8, RZ, 0xc0, !PT ;  /* 0xfffffff81a1c7812 */ /* 0x040fe200078ec0ff */
[----:B------:R-:W-:-:S02]  /*5df0*/  IMAD.SHL.U32 R26, R26, 0x40, RZ ;  /* 0x000000401a1a7824 */ /* 0x000fc400078e00ff */
[--C-:B------:R-:W-:Y:S01]  /*5e00*/  FFMA.FTZ R207, R51, UR6, -R29.reuse ;  /* 0x0000000633cf7c23 */ /* 0x100fe2000801081d */
[--C-:B------:R-:W-:Y:S01]  /*5e10*/  FFMA.FTZ R208, R54, UR6, -R29.reuse ;  /* 0x0000000636d07c23 */ /* 0x100fe2000801081d */
[----:B------:R-:W-:Y:S01]  /*5e20*/  FFMA.FTZ R209, R55, UR6, -R29 ;  /* 0x0000000637d17c23 */ /* 0x000fe2000801081d */
[----:B------:R-:W-:Y:S01]  /*5e30*/  IMAD.IADD R28, R25, 0x1, -R28 ;  /* 0x00000001191c7824 */ /* 0x000fe200078e0a1c */
[----:B------:R-:W-:Y:S01]  /*5e40*/  LOP3.LUT R57, R57, 0x7ffffc00, RZ, 0xc0, !PT ;  /* 0x7ffffc0039397812 */ /* 0x000fe200078ec0ff */
[----:B------:R-:W-:Y:S01]  /*5e50*/  MUFU.EX2 R194, R194 ;  /* 0x000000c200c27308 */ /* 0x000fe20000000800 */
[----:B------:R-:W-:Y:S02]  /*5e60*/  LOP3.LUT R26, R26, 0x7ffffe00, RZ, 0xc0, !PT ;  /* 0x7ffffe001a1a7812 */ /* 0x000fe400078ec0ff */
[C---:B------:R-:W-:Y:S02]  /*5e70*/  SHF.L.U32 R25, R28.reuse, 0x6, RZ ;  /* 0x000000061c197819 */ /* 0x040fe400000006ff */
[----:B------:R-:W-:-:S02]  /*5e80*/  LOP3.LUT P2, RZ, R28, 0x2, RZ, 0xc0, !PT ;  /* 0x000000021cff7812 */ /* 0x000fc4000784c0ff */
[----:B------:R-:W-:Y:S01]  /*5e90*/  LOP3.LUT R25, R25, 0x1c0, RZ, 0xc0, !PT ;  /* 0x000001c019197812 */ /* 0x000fe200078ec0ff */
[----:B------:R-:W1:Y:S01]  /*5ea0*/  MUFU.EX2 R195, R195 ;  /* 0x000000c300c37308 */ /* 0x000e620000000800 */
[----:B------:R-:W-:Y:S02]  /*5eb0*/  LOP3.LUT P1, RZ, R28, 0x4, RZ, 0xc0, !PT ;  /* 0x000000041cff7812 */ /* 0x000fe4000782c0ff */
[----:B------:R-:W-:Y:S02]  /*5ec0*/  LOP3.LUT R24, R25, 0x8, R24, 0xf8, !PT ;  /* 0x0000000819187812 */ /* 0x000fe400078ef818 */
[----:B------:R-:W-:Y:S02]  /*5ed0*/  SHF.R.U32.HI R25, RZ, 0x3, R25 ;  /* 0x00000003ff197819 */ /* 0x000fe40000011619 */
[----:B------:R-:W-:Y:S01]  /*5ee0*/  SEL R56, R56, 0xffffffc0, !P1 ;  /* 0xffffffc038387807 */ /* 0x000fe20004800000 */
[----:B------:R-:W-:Y:S01]  /*5ef0*/  MUFU.EX2 R196, R196 ;  /* 0x000000c400c47308 */ /* 0x000fe20000000800 */
[----:B------:R-:W-:-:S02]  /*5f00*/  LOP3.LUT R24, R24, R25, RZ, 0x3c, !PT ;  /* 0x0000001918187212 */ /* 0x000fc400078e3cff */
[----:B------:R-:W-:Y:S01]  /*5f10*/  F2FP.BF16.F32.PACK_AB R152, R169, R168 ;  /* 0x000000a8a998723e */ /* 0x000fe200000010ff */
[----:B------:R-:W-:Y:S01]  /*5f20*/  FADD.FTZ R169, R168, R169 ;  /* 0x000000a9a8a97221 */ /* 0x000fe20000010000 */
[----:B------:R-:W-:Y:S02]  /*5f30*/  IADD3 R57, R24, R26, R57 ;  /* 0x0000001a18397210 */ /* 0x000fe40007ffe039 */
[----:B0-----:R-:W-:Y:S01]  /*5f40*/  F2FP.BF16.F32.PACK_AB R158, R175, R174 ;  /* 0x000000aeaf9e723e */ /* 0x001fe200000010ff */
[----:B------:R-:W0:Y:S01]  /*5f50*/  MUFU.EX2 R197, R197 ;  /* 0x000000c500c57308 */ /* 0x000e220000000800 */
[----:B-1----:R-:W-:Y:S01]  /*5f60*/  F2FP.BF16.F32.PACK_AB R153, R195, R194 ;  /* 0x000000c2c399723e */ /* 0x002fe200000010ff */
[----:B------:R-:W-:Y:S02]  /*5f70*/  IMAD R192, R57, 0x2, R2 ;  /* 0x0000000239c07824 */ /* 0x000fe400078e0202 */
[----:B------:R-:W-:Y:S01]  /*5f80*/  FADD.FTZ R195, R194, R195 ;  /* 0x000000c3c2c37221 */ /* 0x000fe20000010000 */
[----:B------:R-:W-:Y:S01]  /*5f90*/  FADD.FTZ R170, R170, R169 ;  /* 0x000000a9aaaa7221 */ /* 0x000fe20000010000 */
[----:B------:R-:W-:-:S02]  /*5fa0*/  VIADD R190, R192, 0x36400 ;  /* 0x00036400c0be7836 */ /* 0x000fc40000000000 */
[----:B------:R-:W-:Y:S01]  /*5fb0*/  MUFU.EX2 R198, R198 ;  /* 0x000000c600c67308 */ /* 0x000fe20000000800 */
[----:B------:R-:W-:Y:S02]  /*5fc0*/  VIADD R191, R192, 0x36420 ;  /* 0x00036420c0bf7836 */ /* 0x000fe40000000000 */
[----:B------:R-:W-:Y:S01]  /*5fd0*/  FADD.FTZ R171, R171, R170 ;  /* 0x000000aaabab7221 */ /* 0x000fe20000010000 */
[C---:B------:R-:W-:Y:S02]  /*5fe0*/  @P2 VIADD R191, R190.reuse, 0xffffffe0 ;  /* 0xffffffe0bebf2836 */ /* 0x040fe40000000000 */
[----:B------:R-:W-:Y:S02]  /*5ff0*/  IMAD.IADD R190, R190, 0x1, R56 ;  /* 0x00000001bebe7824 */ /* 0x000fe400078e0238 */
[----:B------:R-:W-:Y:S01]  /*6000*/  FADD.FTZ R172, R172, R171 ;  /* 0x000000abacac7221 */ /* 0x000fe20000010000 */
[----:B------:R-:W-:Y:S01]  /*6010*/  IMAD.IADD R189, R56, 0x1, R191 ;  /* 0x0000000138bd7824 */ /* 0x000fe200078e02bf */
[----:B------:R-:W1:Y:S01]  /*6020*/  MUFU.EX2 R199, R199 ;  /* 0x000000c700c77308 */ /* 0x000e620000000800 */
[----:B0-----:R-:W-:Y:S01]  /*6030*/  F2FP.BF16.F32.PACK_AB R155, R197, R196 ;  /* 0x000000c4c59b723e */ /* 0x001fe200000010ff */
[----:B------:R-:W-:Y:S01]  /*6040*/  FADD.FTZ R196, R196, R195 ;  /* 0x000000c3c4c47221 */ /* 0x000fe20000010000 */
[----:B------:R-:W-:-:S03]  /*6050*/  FADD.FTZ R173, R173, R172 ;  /* 0x000000acadad7221 */ /* 0x000fc60000010000 */
[----:B------:R0:W-:Y:S01]  /*6060*/  STSM.16.M88.4 [R192+0x36400], R152 ;  /* 0x03640098c0007844 */ /* 0x0001e20000000200 */
[----:B------:R-:W-:Y:S01]  /*6070*/  FADD.FTZ R197, R197, R196 ;  /* 0x000000c4c5c57221 */ /* 0x000fe20000010000 */
[----:B------:R-:W-:Y:S01]  /*6080*/  MUFU.EX2 R200, R200 ;  /* 0x000000c800c87308 */ /* 0x000fe20000000800 */
[----:B------:R-:W-:-:S04]  /*6090*/  FADD.FTZ R174, R174, R173 ;  /* 0x000000adaeae7221 */ /* 0x000fc80000010000 */
[----:B------:R-:W-:-:S03]  /*60a0*/  FADD.FTZ R175, R175, R174 ;  /* 0x000000aeafaf7221 */ /* 0x000fc60000010000 */
[----:B------:R-:W2:Y:S01]  /*60b0*/  MUFU.EX2 R201, R201 ;  /* 0x000000c900c97308 */ /* 0x000ea20000000800 */
[----:B-1----:R-:W-:Y:S01]  /*60c0*/  F2FP.BF16.F32.PACK_AB R157, R199, R198 ;  /* 0x000000c6c79d723e */ /* 0x002fe200000010ff */
[----:B------:R-:W-:-:S04]  /*60d0*/  FADD.FTZ R198, R198, R197 ;  /* 0x000000c5c6c67221 */ /* 0x000fc80000010000 */
[----:B------:R-:W-:Y:S02]  /*60e0*/  FADD.FTZ R199, R199, R198 ;  /* 0x000000c6c7c77221 */ /* 0x000fe40000010000 */
[----:B------:R-:W-:Y:S08]  /*60f0*/  MUFU.EX2 R176, R176 ;  /* 0x000000b000b07308 */ /* 0x000ff00000000800 */
[----:B------:R-:W1:Y:S01]  /*6100*/  MUFU.EX2 R177, R177 ;  /* 0x000000b100b17308 */ /* 0x000e620000000800 */
[----:B--2---:R-:W-:Y:S01]  /*6110*/  F2FP.BF16.F32.PACK_AB R159, R201, R200 ;  /* 0x000000c8c99f723e */ /* 0x004fe200000010ff */
[----:B------:R-:W-:-:S04]  /*6120*/  FADD.FTZ R200, R200, R199 ;  /* 0x000000c7c8c87221 */ /* 0x000fc80000010000 */
[----:B------:R2:W-:Y:S01]  /*6130*/  STSM.16.M88.4 [R191], R156 ;  /* 0x0000009cbf007844 */ /* 0x0005e20000000200 */
[----:B------:R-:W-:Y:S01]  /*6140*/  FADD.FTZ R201, R201, R200 ;  /* 0x000000c8c9c97221 */ /* 0x000fe20000010000 */
[----:B------:R-:W-:Y:S08]  /*6150*/  MUFU.EX2 R178, R178 ;  /* 0x000000b200b27308 */ /* 0x000ff00000000800 */
[----:B------:R-:W3:Y:S01]  /*6160*/  MUFU.EX2 R179, R179 ;  /* 0x000000b300b37308 */ /* 0x000ee20000000800 */
[----:B-1----:R-:W-:Y:S01]  /*6170*/  F2FP.BF16.F32.PACK_AB R160, R177, R176 ;  /* 0x000000b0b1a0723e */ /* 0x002fe200000010ff */
[----:B------:R-:W-:-:S04]  /*6180*/  FADD.FTZ R176, R176, R175 ;  /* 0x000000afb0b07221 */ /* 0x000fc80000010000 */
[----:B------:R-:W-:Y:S02]  /*6190*/  FADD.FTZ R177, R177, R176 ;  /* 0x000000b0b1b17221 */ /* 0x000fe40000010000 */
[----:B------:R-:W-:Y:S08]  /*61a0*/  MUFU.EX2 R202, R202 ;  /* 0x000000ca00ca7308 */ /* 0x000ff00000000800 */
[----:B------:R-:W1:Y:S01]  /*61b0*/  MUFU.EX2 R203, R203 ;  /* 0x000000cb00cb7308 */ /* 0x000e620000000800 */
[----:B---3--:R-:W-:Y:S01]  /*61c0*/  F2FP.BF16.F32.PACK_AB R162, R179, R178 ;  /* 0x000000b2b3a2723e */ /* 0x008fe200000010ff */
[----:B------:R-:W-:-:S04]  /*61d0*/  FADD.FTZ R178, R178, R177 ;  /* 0x000000b1b2b27221 */ /* 0x000fc80000010000 */
[----:B------:R-:W-:Y:S02]  /*61e0*/  FADD.FTZ R179, R179, R178 ;  /* 0x000000b2b3b37221 */ /* 0x000fe40000010000 */
        /* <DEDUP_REMOVED lines=25> */
[----:B------:R-:W-:Y:S01]  /*6380*/  FADD.FTZ R207, R207, R206 ;  /* 0x000000cecfcf7221 */ /* 0x000fe20000010000 */
[----:B---3--:R-:W-:-:S03]  /*6390*/  F2FP.BF16.F32.PACK_AB R167, R209, R208 ;  /* 0x000000d0d1a7723e */ /* 0x008fc600000010ff */
[----:B------:R-:W-:Y:S02]  /*63a0*/  FADD.FTZ R208, R208, R207 ;  /* 0x000000cfd0d07221 */ /* 0x000fe40000010000 */
[----:B------:R2:W-:Y:S01]  /*63b0*/  STSM.16.M88.4 [R189], R164 ;  /* 0x000000a4bd007844 */ /* 0x0005e20000000200 */
[----:B------:R-:W-:Y:S01]  /*63c0*/  WARPGROUP.ARRIVE ;  /* 0x00000000000079c5 */ /* 0x000fe20000000000 */
[----:B------:R-:W-:-:S05]  /*63d0*/  FADD.FTZ R195, R209, R208 ;  /* 0x000000d0d1c37221 */ /* 0x000fca0000010000 */
[----:B------:R-:W-:Y:S01]  /*63e0*/  HGMMA.64x256x16.F32.BF16 R24, R152, gdesc[UR8].tnspB, RZ, !UPT, gsb0 ;  /* 0x43e0000898187df0 */ /* 0x000fe2000c0018ff */
[----:B------:R-:W-:Y:S01]  /*63f0*/  R2UR UR10, R210 ;  /* 0x00000000d20a72ca */ /* 0x000fe200000e0000 */
[----:B------:R-:W-:Y:S01]  /*6400*/  UMOV UR11, 0x40000040 ;  /* 0x40000040000b7882 */ /* 0x000fe20000000000 */
[C---:B------:R-:W-:Y:S01]  /*6410*/  IADD3 R210, R193.reuse, 0x100, RZ ;  /* 0x00000100c1d27810 */ /* 0x040fe20007ffe0ff */
[----:B------:R-:W-:Y:S02]  /*6420*/  WARPGROUP.DEPBAR.LE gsb0, 0x0 ;  /* 0x00008000000079c5 */ /* 0x000fe40000010000 */
[----:B------:R-:W-:Y:S01]  /*6430*/  WARPGROUP.ARRIVE ;  /* 0x00000000000079c5 */ /* 0x000fe20000000000 */
[----:B0-----:R-:W-:-:S15]  /*6440*/  VIADD R152, R193, 0x180 ;  /* 0x00000180c1987836 */ /* 0x001fde0000000000 */
[----:B------:R-:W-:-:S06]  /*6450*/  NOP ;  /* 0x0000000000007918 */ /* 0x000fcc0000000000 */
[----:B------:R-:W-:Y:S01]  /*6460*/  HGMMA.64x256x16.F32.BF16 R24, R156, gdesc[UR8].tnspB, R24, gsb0 ;  /* 0x43e000089c187df0 */ /* 0x000fe20008001818 */
[----:B------:R-:W-:Y:S01]  /*6470*/  R2UR UR10, R210 ;  /* 0x00000000d20a72ca */ /* 0x000fe200000e0000 */
[----:B------:R-:W-:Y:S01]  /*6480*/  UMOV UR11, 0x40000040 ;  /* 0x40000040000b7882 */ /* 0x000fe20000000000 */
[----:B------:R-:W-:Y:S02]  /*6490*/  WARPGROUP.DEPBAR.LE gsb0, 0x0 ;  /* 0x00008000000079c5 */ /* 0x000fe40000010000 */
[----:B------:R-:W-:-:S15]  /*64a0*/  WARPGROUP.ARRIVE ;  /* 0x00000000000079c5 */ /* 0x000fde0000000000 */
[----:B------:R-:W-:-:S08]  /*64b0*/  NOP ;  /* 0x0000000000007918 */ /* 0x000fd00000000000 */
[----:B------:R-:W-:Y:S01]  /*64c0*/  HGMMA.64x256x16.F32.BF16 R24, R160, gdesc[UR8].tnspB, R24, gsb0 ;  /* 0x43e00008a0187df0 */ /* 0x000fe20008001818 */
[----:B------:R-:W-:Y:S01]  /*64d0*/  R2UR UR10, R152 ;  /* 0x00000000980a72ca */ /* 0x000fe200000e0000 */
[----:B------:R-:W-:Y:S01]  /*64e0*/  UMOV UR11, 0x40000040 ;  /* 0x40000040000b7882 */ /* 0x000fe20000000000 */
[----:B------:R-:W-:Y:S02]  /*64f0*/  WARPGROUP.DEPBAR.LE gsb0, 0x0 ;  /* 0x00008000000079c5 */ /* 0x000fe40000010000 */
[----:B------:R-:W-:-:S15]  /*6500*/  WARPGROUP.ARRIVE ;  /* 0x00000000000079c5 */ /* 0x000fde0000000000 */
[----:B------:R-:W-:-:S08]  /*6510*/  NOP ;  /* 0x0000000000007918 */ /* 0x000fd00000000000 */
[----:B------:R-:W-:Y:S03]  /*6520*/  HGMMA.64x256x16.F32.BF16 R24, R164, gdesc[UR8].tnspB, R24, gsb0 ;  /* 0x43e00008a4187df0 */ /* 0x000fe60008001818 */
[----:B------:R-:W-:Y:S02]  /*6530*/  WARPGROUP.DEPBAR.LE gsb0, 0x0 ;  /* 0x00008000000079c5 */ /* 0x000fe40000010000 */
[----:B------:R-:W-:Y:S01]  /*6540*/  @!PT LDS RZ, [RZ] ;  /* 0x00000000fffff984 */ /* 0x000fe20000000800 */
[----:B------:R-:W-:Y:S01]  /*6550*/  @!PT LDS RZ, [RZ] ;  /* 0x00000000fffff984 */ /* 0x000fe20000000800 */
[----:B------:R0:W-:Y:S06]  /*6560*/  MEMBAR.ALL.CTA ;  /* 0x0000000000007992 */ /* 0x0001ec0000008000 */
[----:B0-----:R-:W0:Y:S02]  /*6570*/  FENCE.VIEW.ASYNC.S ;  /* 0x00000000000073c6 */ /* 0x001e240000000000 */
[----:B0-----:R-:W-:Y:S01]  /*6580*/  NOP ;  /* 0x0000000000007918 */ /* 0x001fe20000000000 */
[----:B------:R-:W-:Y:S06]  /*6590*/  BAR.ARV 0xe, 0x100 ;  /* 0x0384000000007b1d */ /* 0x000fec0000002000 */
[----:B--2---:R-:W-:Y:S05]  /*65a0*/  @!P0 BRA `(.L_x_195) ;  /* 0x0000000000048947 */ /* 0x004fea0003800000 */
[----:B------:R-:W-:Y:S01]  /*65b0*/  BPT.TRAP 0x1 ;  /* 0x000000040000795c */ /* 0x000fe20000300000 */
.L_x_195:
[----:B------:R-:W0:Y:S01]  /*65c0*/  S2UR UR10, SR_CgaCtaId ;  /* 0x00000000000a79c3 */ /* 0x000e220000008800 */
[----:B------:R-:W-:Y:S01]  /*65d0*/  R2UR UR7, R2 ;  /* 0x00000000020772ca */ /* 0x000fe200000e0000 */
[----:B------:R-:W-:Y:S01]  /*65e0*/  UIADD3 UR39, UR39, -0x2, URZ ;  /* 0xfffffffe27277890 */ /* 0x000fe2000fffe03f */
[----:B------:R-:W-:-:S03]  /*65f0*/  IMAD.MOV.U32 R152, RZ, RZ, RZ ;  /* 0x000000ffff987224 */ /* 0x000fc600078e00ff */
[----:B------:R-:W-:-:S06]  /*6600*/  UISETP.GE.AND UP0, UPT, UR39, UR60, UPT ;  /* 0x0000003c2700728c */ /* 0x000fcc000bf06270 */
[----:B------:R-:W-:Y:S02]  /*6610*/  PLOP3.LUT P1, PT, PT, PT, UP0, 0x80, 0x0 ;  /* 0x000000000000781c */ /* 0x000fe40003f2f008 */
[----:B------:R-:W-:-:S04]  /*6620*/  UIADD3 UR7, UR7, 0x38860, URZ ;  /* 0x0003886007077890 */ /* 0x000fc8000fffe03f */
[----:B0-----:R-:W-:-:S09]  /*6630*/  UPRMT UR7, UR10, 0x654, UR7 ;  /* 0x000006540a077896 */ /* 0x001fd20008000007 */
[----:B------:R-:W-:Y:S01]  /*6640*/  SYNCS.ARRIVE.TRANS64.RED.A1T0 RZ, [UR7], RZ ;  /* 0x000000ffffff79a7 */ /* 0x000fe20008100407 */
[----:B------:R-:W-:Y:S05]  /*6650*/  @!P1 BRA `(.L_x_196) ;  /* 0x0000003000809947 */ /* 0x000fea0003800000 */
[----:B------:R-:W-:Y:S01]  /*6660*/  IMAD.MOV.U32 R198, RZ, RZ, RZ ;  /* 0x000000ffffc67224 */ /* 0x000fe200078e00ff */
[----:B------:R-:W-:Y:S01]  /*6670*/  ULDC UR38, c[0x0][0xad0] ;  /* 0x0002b40000267ab9 */ /* 0x000fe20000000800 */
[----:B------:R-:W-:-:S07]  /*6680*/  IMAD.MOV.U32 R200, RZ, RZ, RZ ;  /* 0x000000ffffc87224 */ /* 0x000fce00078e00ff */
.L_x_207:
[----:B------:R-:W-:Y:S02]  /*6690*/  VIADD R197, R200, 0x1 ;  /* 0x00000001c8c57836 */ /* 0x000fe40000000000 */
[----:B------:R-:W-:Y:S01]  /*66a0*/  IMAD.U32 R152, RZ, RZ, UR39 ;  /* 0x00000027ff987e24 */ /* 0x000fe2000f8e00ff */
[----:B------:R-:W-:Y:S02]  /*66b0*/  UIADD3 UR39, UR39, -0x1, URZ ;  /* 0xffffffff27277890 */ /* 0x000fe4000fffe03f */
[C---:B------:R-:W-:Y:S02]  /*66c0*/  ISETP.NE.AND P2, PT, R197.reuse, 0x2, PT ;  /* 0x00000002c500780c */ /* 0x040fe40003f45270 */
[----:B------:R-:W-:Y:S02]  /*66d0*/  ISETP.GT.AND P1, PT, R152, UR60, PT ;  /* 0x0000003c98007c0c */ /* 0x000fe4000bf24270 */
[----:B------:R-:W-:Y:S02]  /*66e0*/  SEL R153, RZ, 0x1, P2 ;  /* 0x00000001ff997807 */ /* 0x000fe40001000000 */
[----:B------:R-:W-:-:S02]  /*66f0*/  SEL R197, R197, RZ, P2 ;  /* 0x000000ffc5c57207 */ /* 0x000fc40001000000 */
[----:B------:R-:W-:Y:S01]  /*6700*/  LOP3.LUT R198, R198, R153, RZ, 0x3c, !PT ;  /* 0x00000099c6c67212 */ /* 0x000fe200078e3cff */
[----:B------:R-:W-:Y:S06]  /*6710*/  @!P0 BRA `(.L_x_197) ;  /* 0x0000000000048947 */ /* 0x000fec0003800000 */
[----:B------:R-:W-:Y:S01]  /*6720*/  BPT.TRAP 0x1 ;  /* 0x000000040000795c */ /* 0x000fe20000300000 */
.L_x_197:
[----:B------:R-:W-:Y:S01]  /*6730*/  IMAD R196, R197, 0x8, R2 ;  /* 0x00000008c5c47824 */ /* 0x000fe200078e0202 */
[----:B------:R-:W-:-:S04]  /*6740*/  SHF.L.U32 R201, R198, 0x1f, RZ ;  /* 0x0000001fc6c97819 */ /* 0x000fc800000006ff */
[----:B------:R0:W1:Y:S01]  /*6750*/  SYNCS.PHASECHK.TRANS64.TRYWAIT P2, [R196+URZ+0x38830], R201 ;  /* 0x038830c9c40075a7 */ /* 0x000062000804017f */
[----:B------:R-:W-:Y:S05]  /*6760*/  @!P0 BRA `(.L_x_198) ;  /* 0x0000000000048947 */ /* 0x000fea0003800000 */
[----:B------:R-:W-:Y:S01]  /*6770*/  BPT.TRAP 0x1 ;  /* 0x000000040000795c */ /* 0x000fe20000300000 */
.L_x_198:
[----:B------:R-:W-:Y:S01]  /*6780*/  IMAD R199, R197, 0x200, R184 ;  /* 0x00000200c5c77824 */ /* 0x000fe200078e02b8 */
[----:B-1----:R-:W-:Y:S06]  /*6790*/  @P2 BRA `(.L_x_199) ;  /* 0x0000000000082947 */ /* 0x002fec0003800000 */
[----:B------:R-:W1:Y:S02]  /*67a0*/  SYNCS.PHASECHK.TRANS64.TRYWAIT P2, [R196+URZ+0x38830], R201 ;  /* 0x038830c9c40075a7 */ /* 0x000e64000804017f */
[----:B-1----:R-:W-:Y:S05]  /*67b0*/  @!P2 BRA `(.L_x_200) ;  /* 0x000000a80064a947 */ /* 0x002fea0003800000 */
.L_x_199:
[----:B------:R-:W-:Y:S01]  /*67c0*/  R2UR UR6, R199 ;  /* 0x00000000c70672ca */ /* 0x000fe200000e0000 */
[----:B------:R-:W-:Y:S01]  /*67d0*/  WARPGROUP.ARRIVE ;  /* 0x00000000000079c5 */ /* 0x000fe20000000000 */
[----:B------:R-:W-:Y:S01]  /*67e0*/  MOV R202, UR17 ;  /* 0x0000001100ca7c02 */ /* 0x000fe20008000f00 */
[----:B------:R-:W-:Y:S01]  /*67f0*/  UMOV UR19, 0x40000040 ;  /* 0x4000004000137882 */ /* 0x000fe20000000000 */
[----:B------:R-:W-:Y:S01]  /*6800*/  MOV R203, UR16 ;  /* 0x0000001000cb7c02 */ /* 0x000fe20008000f00 */
[----:B------:R-:W-:Y:S01]  /*6810*/  UMOV UR15, 0x40000040 ;  /* 0x40000040000f7882 */ /* 0x000fe20000000000 */
[----:B------:R-:W-:Y:S01]  /*6820*/  R2UR UR16, R22 ;  /* 0x00000000161072ca */ /* 0x000fe200000e0000 */
[----:B------:R-:W-:Y:S01]  /*6830*/  UMOV UR11, 0x40000040 ;  /* 0x40000040000b7882 */ /* 0x000fe20000000000 */
[----:B------:R-:W-:Y:S01]  /*6840*/  R2UR UR17, R23 ;  /* 0x00000000171172ca */ /* 0x000fe200000e0000 */
[----:B------:R-:W-:Y:S01]  /*6850*/  UMOV UR59, 0x40000040 ;  /* 0x40000040003b7882 */ /* 0x000fe20000000000 */
[----:B------:R-:W-:-:S02]  /*6860*/  MOV R204, UR13 ;  /* 0x0000000d00cc7c02 */ /* 0x000fc40008000f00 */
[----:B------:R-:W-:Y:S01]  /*6870*/  MOV R205, UR12 ;  /* 0x0000000c00cd7c02 */ /* 0x000fe20008000f00 */
[----:B------:R-:W-:Y:S01]  /*6880*/  UMOV UR18, UR6 ;  /* 0x0000000600127c82 */ /* 0x000fe20008000000 */
[----:B------:R-:W-:Y:S02]  /*6890*/  R2UR UR12, R8 ;  /* 0x00000000080c72ca */ /* 0x000fe400000e0000 */
[----:B------:R-:W-:Y:S02]  /*68a0*/  R2UR UR13, R9 ;  /* 0x00000000090d72ca */ /* 0x000fe400000e0000 */
[----:B------:R-:W-:Y:S02]  /*68b0*/  MOV R206, UR9 ;  /* 0x0000000900ce7c02 */ /* 0x000fe40008000f00 */
[----:B------:R-:W-:Y:S01]  /*68c0*/  MOV R207, UR8 ;  /* 0x0000000800cf7c02 */ /* 0x000fe20008000f00 */
[----:B------:R-:W-:Y:S01]  /*68d0*/  HGMMA.64x64x16.F32.BF16 R152, gdesc[UR16], RZ, !UPT, gsb0 ;  /* 0x00e00000109879f0 */ /* 0x000fe2000c0018ff */
[----:B------:R-:W-:Y:S01]  /*68e0*/  R2UR UR17, R202 ;  /* 0x00000000ca1172ca */ /* 0x000fe200000e0000 */
[----:B------:R-:W-:Y:S01]  /*68f0*/  VIADD R202, R199, 0x2 ;  /* 0x00000002c7ca7836 */ /* 0x000fe20000000000 */
[----:B------:R-:W-:-:S02]  /*6900*/  R2UR UR8, R10 ;  /* 0x000000000a0872ca */ /* 0x000fc400000e0000 */
[----:B------:R-:W-:Y:S02]  /*6910*/  R2UR UR9, R11 ;  /* 0x000000000b0972ca */ /* 0x000fe400000e0000 */
[----:B------:R-:W-:Y:S02]  /*6920*/  R2UR UR6, R202 ;  /* 0x00000000ca0672ca */ /* 0x000fe400000e0000 */
[C---:B------:R-:W-:Y:S01]  /*6930*/  IADD3 R202, R199.reuse, 0x4, RZ ;  /* 0x00000004c7ca7810 */ /* 0x040fe20007ffe0ff */
[----:B------:R-:W-:Y:S01]  /*6940*/  VIADD R199, R199, 0x6 ;  /* 0x00000006c7c77836 */ /* 0x000fe20000000000 */
[----:B------:R-:W-:Y:S02]  /*6950*/  R2UR UR56, R12 ;  /* 0x000000000c3872ca */ /* 0x000fe400000e0000 */
[----:B------:R-:W-:Y:S02]  /*6960*/  R2UR UR57, R13 ;  /* 0x000000000d3972ca */ /* 0x000fe400000e0000 */
[----:B------:R-:W-:-:S05]  /*6970*/  R2UR UR16, R203 ;  /* 0x00000000cb1072ca */ /* 0x000fca00000e0000 */
[----:B------:R-:W-:Y:S01]  /*6980*/  UMOV UR14, UR6 ;  /* 0x00000006000e7c82 */ /* 0x000fe20008000000 */
[----:B------:R-:W-:-:S13]  /*6990*/  R2UR UR6, R202 ;  /* 0x00000000ca0672ca */ /* 0x000fda00000e0000 */
[----:B------:R-:W-:Y:S01]  /*69a0*/  UMOV UR10, UR6 ;  /* 0x00000006000a7c82 */ /* 0x000fe20008000000 */
[----:B------:R-:W-:-:S13]  /*69b0*/  R2UR UR6, R199 ;  /* 0x00000000c70672ca */ /* 0x000fda00000e0000 */
[----:B------:R-:W-:Y:S01]  /*69c0*/  UMOV UR58, UR6 ;  /* 0x00000006003a7c82 */ /* 0x000fe20008000000 */
[----:B------:R-:W-:Y:S02]  /*69d0*/  WARPGROUP.DEPBAR.LE gsb0, 0x0 ;  /* 0x00008000000079c5 */ /* 0x000fe40000010000 */
[----:B------:R-:W-:-:S06]  /*69e0*/  WARPGROUP.ARRIVE ;  /* 0x00000000000079c5 */ /* 0x000fcc0000000000 */
[----:B------:R-:W-:Y:S01]  /*69f0*/  HGMMA.64x64x16.F32.BF16 R152, gdesc[UR12], R152, gsb0 ;  /* 0x00e000000c9879f0 */ /* 0x000fe20008001898 */
[----:B------:R-:W-:Y:S02]  /*6a00*/  R2UR UR13, R204 ;  /* 0x00000000cc0d72ca */ /* 0x000fe400000e0000 */
[----:B------:R-:W-:Y:S01]  /*6a10*/  R2UR UR12, R205 ;  /* 0x00000000cd0c72ca */ /* 0x000fe200000e0000 */
[----:B------:R-:W-:Y:S02]  /*6a20*/  WARPGROUP.DEPBAR.LE gsb0, 0x0 ;  /* 0x00008000000079c5 */ /* 0x000fe40000010000 */
[----:B------:R-:W-:-:S06]  /*6a30*/  WARPGROUP.ARRIVE ;  /* 0x00000000000079c5 */ /* 0x000fcc0000000000 */
[----:B------:R-:W-:Y:S01]  /*6a40*/  HGMMA.64x64x16.F32.BF16 R152, gdesc[UR8], R152, gsb0 ;  /* 0x00e00000089879f0 */ /* 0x000fe20008001898 */
[----:B------:R-:W-:Y:S02]  /*6a50*/  R2UR UR9, R206 ;  /* 0x00000000ce0972ca */ /* 0x000fe400000e0000 */
[----:B------:R-:W-:Y:S01]  /*6a60*/  R2UR UR8, R207 ;  /* 0x00000000cf0872ca */ /* 0x000fe200000e0000 */
[----:B------:R-:W-:Y:S02]  /*6a70*/  WARPGROUP.DEPBAR.LE gsb0, 0x0 ;  /* 0x00008000000079c5 */ /* 0x000fe40000010000 */
[----:B------:R-:W-:-:S06]  /*6a80*/  WARPGROUP.ARRIVE ;  /* 0x00000000000079c5 */ /* 0x000fcc0000000000 */
[----:B------:R-:W-:Y:S03]  /*6a90*/  HGMMA.64x64x16.F32.BF16 R152, gdesc[UR56], R152, gsb0 ;  /* 0x00e00000389879f0 */ /* 0x000fe60008001898 */
[----:B------:R-:W-:Y:S02]  /*6aa0*/  WARPGROUP.DEPBAR.LE gsb0, 0x0 ;  /* 0x00008000000079c5 */ /* 0x000fe40000010000 */
[----:B------:R-:W-:Y:S05]  /*6ab0*/  @!P0 BRA `(.L_x_201) ;  /* 0x0000000000048947 */ /* 0x000fea0003800000 */
[----:B------:R-:W-:Y:S01]  /*6ac0*/  BPT.TRAP 0x1 ;  /* 0x000000040000795c */ /* 0x000fe20000300000 */
.L_x_201:
[----:B------:R2:W3:Y:S01]  /*6ad0*/  SYNCS.PHASECHK.TRANS64.TRYWAIT P2, [R196+URZ+0x38850], R201 ;  /* 0x038850c9c40075a7 */ /* 0x0004e2000804017f */
[----:B------:R-:W-:Y:S05]  /*6ae0*/  @!P0 BRA `(.L_x_202) ;  /* 0x0000000000048947 */ /* 0x000fea0003800000 */
[----:B------:R-:W-:Y:S01]  /*6af0*/  BPT.TRAP 0x1 ;  /* 0x000000040000795c */ /* 0x000fe20000300000 */
.L_x_202:
[----:B------:R-:W-:Y:S01]  /*6b00*/  IMAD R199, R197, 0x1000, R3 ;  /* 0x00001000c5c77824 */ /* 0x000fe200078e0203 */
[----:B---3--:R-:W-:Y:S06]  /*6b10*/  @P2 BRA `(.L_x_203) ;  /* 0x0000000000082947 */ /* 0x008fec0003800000 */
[----:B------:R-:W3:Y:S02]  /*6b20*/  SYNCS.PHASECHK.TRANS64.TRYWAIT P2, [R196+URZ+0x38850], R201 ;  /* 0x038850c9c40075a7 */ /* 0x000ee4000804017f */
[----:B---3--:R-:W-:Y:S05]  /*6b30*/  @!P2 BRA `(.L_x_204) ;  /* 0x000000a40098a947 */ /* 0x008fea0003800000 */
.L_x_203:
[----:B------:R-:W-:Y:S01]  /*6b40*/  R2UR UR6, R199 ;  /* 0x00000000c70672ca */ /* 0x000fe200000e0000 */
[----:B------:R-:W-:Y:S01]  /*6b50*/  WARPGROUP.ARRIVE ;  /* 0x00000000000079c5 */ /* 0x000fe20000000000 */
[----:B0123--:R-:W-:Y:S01]  /*6b60*/  MOV R201, UR49 ;  /* 0x0000003100c97c02 */ /* 0x00ffe20008000f00 */
[----:B------:R-:W-:Y:S01]  /*6b70*/  UMOV UR51, 0x40000040 ;  /* 0x4000004000337882 */ /* 0x000fe20000000000 */
[----:B------:R-:W-:Y:S01]  /*6b80*/  MOV R202, UR48 ;  /* 0x0000003000ca7c02 */ /* 0x000fe20008000f00 */
[----:B------:R-:W-:Y:S01]  /*6b90*/  UMOV UR55, 0x40000040 ;  /* 0x4000004000377882 */ /* 0x000fe20000000000 */
[----:B------:R-:W-:Y:S01]  /*6ba0*/  R2UR UR48, R14 ;  /* 0x000000000e3072ca */ /* 0x000fe200000e0000 */
[----:B------:R-:W-:Y:S01]  /*6bb0*/  UMOV UR59, 0x40000040 ;  /* 0x40000040003b7882 */ /* 0x000fe20000000000 */
[----:B------:R-:W-:Y:S01]  /*6bc0*/  R2UR UR49, R15 ;  /* 0x000000000f3172ca */ /* 0x000fe200000e0000 */
[----:B------:R-:W-:Y:S01]  /*6bd0*/  UMOV UR7, 0x40000040 ;  /* 0x4000004000077882 */ /* 0x000fe20000000000 */
[----:B------:R-:W-:Y:S01]  /*6be0*/  MOV R203, UR53 ;  /* 0x0000003500cb7c02 */ /* 0x000fe20008000f00 */
[----:B------:R-:W-:Y:S01]  /*6bf0*/  UMOV UR11, 0x40000040 ;  /* 0x40000040000b7882 */ /* 0x000fe20000000000 */
[----:B------:R-:W-:Y:S01]  /*6c00*/  MOV R204, UR52 ;  /* 0x0000003400cc7c02 */ /* 0x000fe20008000f00 */
[----:B------:R-:W-:Y:S01]  /*6c10*/  UMOV UR50, UR6 ;  /* 0x0000000600327c82 */ /* 0x000fe20008000000 */
[----:B------:R-:W-:Y:S01]  /*6c20*/  R2UR UR52, R16 ;  /* 0x00000000103472ca */ /* 0x000fe200000e0000 */
[----:B------:R-:W-:Y:S01]  /*6c30*/  UMOV UR15, 0x40000040 ;  /* 0x40000040000f7882 */ /* 0x000fe20000000000 */
[----:B------:R-:W-:Y:S01]  /*6c40*/  R2UR UR53, R17 ;  /* 0x00000000113572ca */ /* 0x000fe200000e0000 */
[----:B------:R-:W-:Y:S01]  /*6c50*/  UMOV UR19, 0x40000040 ;  /* 0x4000004000137882 */ /* 0x000fe20000000000 */
[----:B------:R-:W-:Y:S01]  /*6c60*/  MOV R207, UR37 ;  /* 0x0000002500cf7c02 */ /* 0x000fe20008000f00 */
[----:B------:R-:W-:Y:S01]  /*6c70*/  UMOV UR23, 0x40000040 ;  /* 0x4000004000177882 */ /* 0x000fe20000000000 */
[----:B------:R-:W-:Y:S01]  /*6c80*/  MOV R208, UR36 ;  /* 0x0000002400d07c02 */ /* 0x000fe20008000f00 */
[----:B------:R-:W-:Y:S01]  /*6c90*/  HGMMA.64x64x16.F32.BF16 R152, gdesc[UR48], R152, gsb0 ;  /* 0x00e00000309879f0 */ /* 0x000fe20008001898 */
[----:B------:R-:W-:Y:S01]  /*6ca0*/  R2UR UR49, R201 ;  /* 0x00000000c93172ca */ /* 0x000fe200000e0000 */
[----:B------:R-:W-:Y:S01]  /*6cb0*/  VIADD R201, R199, 0x2 ;  /* 0x00000002c7c97836 */ /* 0x000fe20000000000 */
[----:B------:R-:W-:Y:S01]  /*6cc0*/  R2UR UR36, R18 ;  /* 0x00000000122472ca */ /* 0x000fe200000e0000 */
[----:B------:R-:W-:Y:S01]  /*6cd0*/  UMOV UR27, 0x40000040 ;  /* 0x40000040001b7882 */ /* 0x000fe20000000000 */
[----:B------:R-:W-:Y:S01]  /*6ce0*/  R2UR UR37, R19 ;  /* 0x00000000132572ca */ /* 0x000fe200000e0000 */
[----:B------:R-:W-:Y:S01]  /*6cf0*/  UMOV UR31, 0x40000040 ;  /* 0x40000040001f7882 */ /* 0x000fe20000000000 */
[----:B------:R-:W-:Y:S01]  /*6d00*/  R2UR UR6, R201 ;  /* 0x00000000c90672ca */ /* 0x000fe200000e0000 */
[----:B------:R-:W-:Y:S01]  /*6d10*/  VIADD R201, R199, 0x4 ;  /* 0x00000004c7c97836 */ /* 0x000fe20000000000 */
        /* <DEDUP_REMOVED lines=8> */
[----:B------:R-:W-:Y:S01]  /*6da0*/  R2UR UR48, R202 ;  /* 0x00000000ca3072ca */ /* 0x000fe200000e0000 */
[----:B------:R-:W-:Y:S01]  /*6db0*/  UMOV UR51, 0x40000040 ;  /* 0x4000004000337882 */ /* 0x000fe20000000000 */
[----:B------:R-:W0:Y:S01]  /*6dc0*/  S2R R209, SR_TID.X ;  /* 0x0000000000d17919 */ /* 0x000e220000002100 */
[----:B------:R-:W-:Y:S01]  /*6dd0*/  UMOV UR54, UR6 ;  /* 0x0000000600367c82 */ /* 0x000fe20008000000 */
[----:B------:R-:W-:Y:S01]  /*6de0*/  R2UR UR6, R201 ;  /* 0x00000000c90672ca */ /* 0x000fe200000e0000 */
[----:B------:R-:W-:-:S12]  /*6df0*/  VIADD R201, R199, 0x6 ;  /* 0x00000006c7c97836 */ /* 0x000fd80000000000 */
[----:B------:R-:W-:Y:S01]  /*6e00*/  UMOV UR38, UR6 ;  /* 0x0000000600267c82 */ /* 0x000fe20008000000 */
[----:B------:R-:W-:Y:S01]  /*6e10*/  R2UR UR6, R201 ;  /* 0x00000000c90672ca */ /* 0x000fe200000e0000 */
[----:B------:R-:W-:-:S12]  /*6e20*/  VIADD R201, R199, 0x200 ;  /* 0x00000200c7c97836 */ /* 0x000fd80000000000 */
[----:B------:R-:W-:Y:S01]  /*6e30*/  UMOV UR58, UR6 ;  /* 0x00000006003a7c82 */ /* 0x000fe20008000000 */
[----:B------:R-:W-:Y:S01]  /*6e40*/  R2UR UR6, R201 ;  /* 0x00000000c90672ca */ /* 0x000fe200000e0000 */
[----:B------:R-:W-:Y:S01]  /*6e50*/  VIADD R201, R199, 0x202 ;  /* 0x00000202c7c97836 */ /* 0x000fe20000000000 */
[----:B0-----:R-:W-:-:S04]  /*6e60*/  SHF.R.U32.HI R209, RZ, 0x7, R209 ;  /* 0x00000007ffd17819 */ /* 0x001fc800000116d1 */
[----:B------:R-:W-:Y:S01]  /*6e70*/  R2UR UR10, R201 ;  /* 0x00000000c90a72ca */ /* 0x000fe200000e0000 */
[----:B------:R-:W-:-:S05]  /*6e80*/  VIADD R201, R199, 0x204 ;  /* 0x00000204c7c97836 */ /* 0x000fca0000000000 */
[----:B------:R-:W-:Y:S01]  /*6e90*/  R2UR UR14, R201 ;  /* 0x00000000c90e72ca */ /* 0x000fe200000e0000 */
[----:B------:R-:W-:-:S05]  /*6ea0*/  VIADD R201, R199, 0x206 ;  /* 0x00000206c7c97836 */ /* 0x000fca0000000000 */
[----:B------:R-:W-:Y:S02]  /*6eb0*/  R2UR UR18, R201 ;  /* 0x00000000c91272ca */ /* 0x000fe400000e0000 */
[----:B------:R-:W-:-:S04]  /*6ec0*/  IADD3 R201, R199, 0x400, RZ ;  /* 0x00000400c7c97810 */ /* 0x000fc80007ffe0ff */
[----:B------:R-:W-:Y:S01]  /*6ed0*/  R2UR UR22, R201 ;  /* 0x00000000c91672ca */ /* 0x000fe200000e0000 */
[----:B------:R-:W-:Y:S01]  /*6ee0*/  VIADD R201, R199, 0x402 ;  /* 0x00000402c7c97836 */ /* 0x000fe20000000000 */
[----:B------:R-:W-:Y:S02]  /*6ef0*/  WARPGROUP.DEPBAR.LE gsb0, 0x0 ;  /* 0x00008000000079c5 */ /* 0x000fe40000010000 */
[----:B------:R-:W-:Y:S02]  /*6f00*/  WARPGROUP.ARRIVE ;  /* 0x00000000000079c5 */ /* 0x000fe40000000000 */
[----:B------:R-:W-:Y:S01]  /*6f10*/  R2UR UR26, R201 ;  /* 0x00000000c91a72ca */ /* 0x000fe200000e0000 */
[----:B------:R-:W-:-:S03]  /*6f20*/  VIADD R201, R199, 0x404 ;  /* 0x00000404c7c97836 */ /* 0x000fc60000000000 */
[----:B------:R-:W-:Y:S02]  /*6f30*/  HGMMA.64x64x16.F32.BF16 R152, gdesc[UR52], R152, gsb0 ;  /* 0x00e00000349879f0 */ /* 0x000fe40008001898 */
[----:B------:R-:W-:Y:S01]  /*6f40*/  R2UR UR30, R201 ;  /* 0x00000000c91e72ca */ /* 0x000fe200000e0000 */
[----:B------:R-:W-:Y:S01]  /*6f50*/  VIADD R201, R199, 0x406 ;  /* 0x00000406c7c97836 */ /* 0x000fe20000000000 */
[----:B------:R-:W-:Y:S01]  /*6f60*/  R2UR UR53, R203 ;  /* 0x00000000cb3572ca */ /* 0x000fe200000e0000 */
[----:B------:R-:W-:Y:S01]  /*6f70*/  UMOV UR55, 0x40000040 ;  /* 0x4000004000377882 */ /* 0x000fe20000000000 */
[----:B------:R-:W-:Y:S01]  /*6f80*/  R2UR UR52, R204 ;  /* 0x00000000cc3472ca */ /* 0x000fe200000e0000 */
[----:B------:R-:W-:Y:S01]  /*6f90*/  VIADD R204, R199, 0x800 ;  /* 0x00000800c7cc7836 */ /* 0x000fe20000000000 */
[----:B------:R-:W-:Y:S01]  /*6fa0*/  R2UR UR34, R201 ;  /* 0x00000000c92272ca */ /* 0x000fe200000e0000 */
[----:B------:R-:W-:-:S05]  /*6fb0*/  VIADD R201, R199, 0x600 ;  /* 0x00000600c7c97836 */ /* 0x000fca0000000000 */
[----:B------:R-:W-:Y:S01]  /*6fc0*/  R2UR UR42, R201 ;  /* 0x00000000c92a72ca */ /* 0x000fe200000e0000 */
[----:B------:R-:W-:-:S05]  /*6fd0*/  VIADD R201, R199, 0x602 ;  /* 0x00000602c7c97836 */ /* 0x000fca0000000000 */
[----:B------:R-:W-:Y:S01]  /*6fe0*/  R2UR UR46, R201 ;  /* 0x00000000c92e72ca */ /* 0x000fe200000e0000 */
[----:B------:R-:W-:-:S05]  /*6ff0*/  VIADD R201, R199, 0x604 ;  /* 0x00000604c7c97836 */ /* 0x000fca0000000000 */
[----:B------:R-:W-:Y:S01]  /*7000*/  R2UR UR50, R201 ;  /* 0x00000000c93272ca */ /* 0x000fe200000e0000 */
[----:B------:R-:W-:-:S05]  /*7010*/  VIADD R201, R199, 0x606 ;  /* 0x00000606c7c97836 */ /* 0x000fca0000000000 */
[----:B------:R-:W-:Y:S02]  /*7020*/  R2UR UR54, R201 ;  /* 0x00000000c93672ca */ /* 0x000fe400000e0000 */
[----:B------:R-:W0:Y:S02]  /*7030*/  SHFL.IDX PT, R201, R209, RZ, 0x1f ;  /* 0x00001fffd1c97589 */ /* 0x000e2400000e0000 */
[----:B0-----:R-:W-:-:S04]  /*7040*/  ISETP.GT.AND P2, PT, R201, 0x7f, PT ;  /* 0x0000007fc900780c */ /* 0x001fc80003f44270 */
[----:B------:R-:W-:-:S04]  /*7050*/  SEL R201, RZ, 0x2, !P2 ;  /* 0x00000002ffc97807 */ /* 0x000fc80005000000 */
[----:B------:R-:W-:Y:S01]  /*7060*/  IADD3 R203, R201, R204, RZ ;  /* 0x000000ccc9cb7210 */ /* 0x000fe20007ffe0ff */
[----:B------:R-:W-:Y:S01]  /*7070*/  IMAD.IADD R202, R4, 0x1, R201 ;  /* 0x0000000104ca7824 */ /* 0x000fe200078e02c9 */
[----:B------:R-:W-:Y:S02]  /*7080*/  WARPGROUP.DEPBAR.LE gsb0, 0x0 ;  /* 0x00008000000079c5 */ /* 0x000fe40000010000 */
[----:B------:R-:W-:-:S06]  /*7090*/  WARPGROUP.ARRIVE ;  /* 0x00000000000079c5 */ /* 0x000fcc0000000000 */
[----:B------:R-:W-:Y:S01]  /*70a0*/  HGMMA.64x64x16.F32.BF16 R152, gdesc[UR36], R152, gsb0 ;  /* 0x00e00000249879f0 */ /* 0x000fe20008001898 */
[----:B------:R-:W-:Y:S02]  /*70b0*/  R2UR UR39, R205 ;  /* 0x00000000cd2772ca */ /* 0x000fe400000e0000 */
[----:B------:R-:W-:Y:S02]  /*70c0*/  R2UR UR38, R206 ;  /* 0x00000000ce2672ca */ /* 0x000fe400000e0000 */
[----:B------:R-:W-:Y:S02]  /*70d0*/  R2UR UR37, R207 ;  /* 0x00000000cf2572ca */ /* 0x000fe400000e0000 */
[----:B------:R-:W-:Y:S01]  /*70e0*/  R2UR UR36, R208 ;  /* 0x00000000d02472ca */ /* 0x000fe200000e0000 */
        /* <DEDUP_REMOVED lines=8> */
[C---:B------:R-:W-:Y:S02]  /*7170*/  SEL R203, R202.reuse, 0x2, P2 ;  /* 0x00000002cacb7807 */ /* 0x040fe40001000000 */
[----:B------:R-:W-:-:S03]  /*7180*/  SEL R202, R202, 0x6, !P2 ;  /* 0x00000006caca7807 */ /* 0x000fc60005000000 */
[--C-:B------:R-:W-:Y:S02]  /*7190*/  IMAD.IADD R205, R4, 0x1, R203.reuse ;  /* 0x0000000104cd7824 */ /* 0x100fe400078e02cb */
        /* <DEDUP_REMOVED lines=78> */
[----:B------:R-:W-:Y:S02]  /*7680*/  IMAD.IADD R205, R5, 0x1, R203 ;  /* 0x0000000105cd7824 */ /* 0x000fe400078e02cb */
        /* <DEDUP_REMOVED lines=42> */
[--C-:B------:R-:W-:Y:S01]  /*7930*/  IMAD.IADD R206, R203, 0x1, R204.reuse ;  /* 0x00000001cbce7824 */ /* 0x100fe200078e02cc */
[----:B------:R-:W-:Y:S01]  /*7940*/  IADD3 R205, R6, R203, RZ ;  /* 0x000000cb06cd7210 */ /* 0x000fe20007ffe0ff */
        /* <DEDUP_REMOVED lines=42> */
[----:B------:R-:W-:Y:S01]  /*7bf0*/  IADD3 R203, R203, R204, RZ ;  /* 0x000000cccbcb7210 */ /* 0x000fe20007ffe0ff */
[----:B------:R-:W-:Y:S02]  /*7c00*/  WARPGROUP.DEPBAR.LE gsb0, 0x0 ;  /* 0x00008000000079c5 */ /* 0x000fe40000010000 */
[----:B------:R-:W-:-:S07]  /*7c10*/  WARPGROUP.ARRIVE ;  /* 0x00000000000079c5 */ /* 0x000fce0000000000 */
[----:B------:R-:W-:Y:S01]  /*7c20*/  HGMMA.64x64x16.F32.BF16 R152, gdesc[UR56], R152, gsb0 ;  /* 0x00e00000389879f0 */ /* 0x000fe20008001898 */
[----:B------:R-:W-:Y:S01]  /*7c30*/  R2UR UR56, R201 ;  /* 0x00000000c93872ca */ /* 0x000fe200000e0000 */
[----:B------:R-:W-:Y:S01]  /*7c40*/  UMOV UR57, 0x40000040 ;  /* 0x4000004000397882 */ /* 0x000fe20000000000 */
[----:B------:R-:W-:Y:S01]  /*7c50*/  R2UR UR58, R203 ;  /* 0x00000000cb3a72ca */ /* 0x000fe200000e0000 */
[----:B------:R-:W-:Y:S01]  /*7c60*/  UMOV UR59, 0x40000040 ;  /* 0x40000040003b7882 */ /* 0x000fe20000000000 */
[----:B------:R-:W-:Y:S02]  /*7c70*/  IMAD.IADD R201, R7, 0x1, R202 ;  /* 0x0000000107c97824 */ /* 0x000fe400078e02ca */
        /* <DEDUP_REMOVED lines=29> */
.L_x_205:
[----:B------:R-:W-:Y:S01]  /*7e50*/  FMUL.FTZ R202, R152, UR38 ;  /* 0x0000002698ca7c20 */ /* 0x000fe20008410000 */
[----:B------:R-:W-:Y:S01]  /*7e60*/  FMUL.FTZ R199, R153, UR38 ;  /* 0x0000002699c77c20 */ /* 0x000fe20008410000 */
[----:B------:R-:W-:Y:S01]  /*7e70*/  FMUL.FTZ R156, R156, UR38 ;  /* 0x000000269c9c7c20 */ /* 0x000fe20008410000 */
[----:B------:R-:W-:Y:S01]  /*7e80*/  FMUL.FTZ R157, R157, UR38 ;  /* 0x000000269d9d7c20 */ /* 0x000fe20008410000 */
[----:B------:R-:W-:Y:S01]  /*7e90*/  FMUL.FTZ R152, R155, UR38 ;  /* 0x000000269b987c20 */ /* 0x000fe20008410000 */
[----:B------:R-:W-:Y:S01]  /*7ea0*/  FMUL.FTZ R155, R159, UR38 ;  /* 0x000000269f9b7c20 */ /* 0x000fe20008410000 */
[----:B------:R-:W0:Y:S01]  /*7eb0*/  MUFU.TANH R202, R202 ;  /* 0x000000ca00ca7308 */ /* 0x000e220000002400 */
[----:B------:R-:W-:Y:S01]  /*7ec0*/  FMUL.FTZ R159, R160, UR38 ;  /* 0x00000026a09f7c20 */ /* 0x000fe20008410000 */
[----:B------:R-:W-:Y:S01]  /*7ed0*/  FMUL.FTZ R160, R161, UR38 ;  /* 0x00000026a1a07c20 */ /* 0x000fe20008410000 */
[----:B------:R-:W-:Y:S01]  /*7ee0*/  FMUL.FTZ R153, R154, UR38 ;  /* 0x000000269a997c20 */ /* 0x000fe20008410000 */
[----:B------:R-:W-:Y:S01]  /*7ef0*/  FMUL.FTZ R154, R158, UR38 ;  /* 0x000000269e9a7c20 */ /* 0x000fe20008410000 */
[----:B------:R-:W-:Y:S01]  /*7f00*/  FMUL.FTZ R161, R164, UR38 ;  /* 0x00000026a4a17c20 */ /* 0x000fe20008410000 */
[----:B------:R-:W-:Y:S01]  /*7f10*/  FMUL.FTZ R201, R169, UR38 ;  /* 0x00000026a9c97c20 */ /* 0x000fe20008410000 */
[----:B------:R-:W-:Y:S01]  /*7f20*/  FMUL.FTZ R164, R165, UR38 ;  /* 0x00000026a5a47c20 */ /* 0x000fe20008410000 */
[----:B------:R-:W1:Y:S01]  /*7f30*/  MUFU.TANH R199, R199 ;  /* 0x000000c700c77308 */ /* 0x000e620000002400 */
[----:B------:R-:W-:Y:S01]  /*7f40*/  FMUL.FTZ R165, R168, UR38 ;  /* 0x00000026a8a57c20 */ /* 0x000fe20008410000 */
[----:B------:R-:W-:Y:S01]  /*7f50*/  FMUL.FTZ R203, R172, UR38 ;  /* 0x00000026accb7c20 */ /* 0x000fe20008410000 */
[----:B------:R-:W-:Y:S01]  /*7f60*/  FMUL.FTZ R172, R173, UR38 ;  /* 0x00000026adac7c20 */ /* 0x000fe20008410000 */
[----:B------:R-:W-:Y:S01]  /*7f70*/  FMUL.FTZ R173, R176, UR38 ;  /* 0x00000026b0ad7c20 */ /* 0x000fe20008410000 */
[----:B------:R-:W-:Y:S01]  /*7f80*/  FMUL.FTZ R176, R177, UR38 ;  /* 0x00000026b1b07c20 */ /* 0x000fe20008410000 */
[----:B------:R-:W-:Y:S01]  /*7f90*/  FMUL.FTZ R177, R180, UR38 ;  /* 0x00000026b4b17c20 */ /* 0x000fe20008410000 */
[----:B------:R-:W-:Y:S01]  /*7fa0*/  FMUL.FTZ R205, R171, UR38 ;  /* 0x00000026abcd7c20 */ /* 0x000fe20008410000 */
[----:B------:R-:W2:Y:S01]  /*7fb0*/  MUFU.TANH R156, R156 ;  /* 0x0000009c009c7308 */ /* 0x000ea20000002400 */
[----:B0-----:R-:W-:Y:S01]  /*7fc0*/  FMNMX.FTZ R158, R202, R187, !PT ;  /* 0x000000bbca9e7209 */ /* 0x001fe20007810000 */
[----:B------:R-:W-:Y:S01]  /*7fd0*/  FMUL.FTZ R162, R162, UR38 ;  /* 0x00000026a2a27c20 */ /* 0x000fe20008410000 */
[----:B------:R-:W-:Y:S01]  /*7fe0*/  FMUL.FTZ R206, R174, UR38 ;  /* 0x00000026aece7c20 */ /* 0x000fe20008410000 */
[----:B------:R-:W-:Y:S01]  /*7ff0*/  FMUL.FTZ R163, R163, UR38 ;  /* 0x00000026a3a37c20 */ /* 0x000fe20008410000 */
[----:B------:R-:W-:Y:S01]  /*8000*/  FMUL.FTZ R166, R166, UR38 ;  /* 0x00000026a6a67c20 */ /* 0x000fe20008410000 */
[----:B------:R-:W-:Y:S01]  /*8010*/  FMUL.FTZ R167, R167, UR38 ;  /* 0x00000026a7a77c20 */ /* 0x000fe20008410000 */
[----:B------:R-:W-:Y:S01]  /*8020*/  FMUL.FTZ R204, R170, UR38 ;  /* 0x00000026aacc7c20 */ /* 0x000fe20008410000 */
[----:B------:R-:W0:Y:S01]  /*8030*/  MUFU.TANH R157, R157 ;  /* 0x0000009d009d7308 */ /* 0x000e220000002400 */
[----:B-1----:R-:W-:Y:S01]  /*8040*/  FMNMX.FTZ R169, R199, R158, !PT ;  /* 0x0000009ec7a97209 */ /* 0x002fe20007810000 */
[----:B------:R-:W-:Y:S01]  /*8050*/  FMUL.FTZ R207, R175, UR38 ;  /* 0x00000026afcf7c20 */ /* 0x000fe20008410000 */
[----:B------:R-:W-:Y:S01]  /*8060*/  FMUL.FTZ R208, R178, UR38 ;  /* 0x00000026b2d07c20 */ /* 0x000fe20008410000 */
[----:B------:R-:W-:Y:S01]  /*8070*/  ULDC UR6, c[0x0][0xa80] ;  /* 0x0002a00000067ab9 */ /* 0x000fe20000000800 */
[----:B------:R-:W-:Y:S01]  /*8080*/  FMUL.FTZ R209, R179, UR38 ;  /* 0x00000026b3d17c20 */ /* 0x000fe20008410000 */
[----:B------:R-:W-:Y:S01]  /*8090*/  FMUL.FTZ R210, R182, UR38 ;  /* 0x00000026b6d27c20 */ /* 0x000fe20008410000 */
[----:B------:R-:W-:Y:S01]  /*80a0*/  FMUL.FTZ R211, R183, UR38 ;  /* 0x00000026b7d37c20 */ /* 0x000fe20008410000 */
[----:B------:R-:W1:Y:S01]  /*80b0*/  MUFU.TANH R159, R159 ;  /* 0x0000009f009f7308 */ /* 0x000e620000002400 */
[----:B--2---:R-:W-:Y:S01]  /*80c0*/  FMNMX.FTZ R158, R156, R169, !PT ;  /* 0x000000a99c9e7209 */ /* 0x004fe20007810000 */
[----:B------:R-:W2:Y:S01]  /*80d0*/  S2UR UR11, SR_CgaCtaId ;  /* 0x00000000000b79c3 */ /* 0x000ea20000008800 */
[----:B------:R-:W-:Y:S01]  /*80e0*/  R2UR UR7, R196 ;  /* 0x00000000c40772ca */ /* 0x000fe200000e0000 */
[----:B------:R-:W-:Y:S01]  /*80f0*/  IMAD R217, R197, 0x1000, R193 ;  /* 0x00001000c5d97824 */ /* 0x000fe200078e02c1 */
[----:B------:R-:W-:-:S03]  /*8100*/  ISETP.NE.AND P2, PT, R186, RZ, PT ;  /* 0x000000ffba00720c */ /* 0x000fc60003f45270 */
[----:B------:R-:W3:Y:S01]  /*8110*/  MUFU.TANH R160, R160 ;  /* 0x000000a000a07308 */ /* 0x000ee20000002400 */
[----:B0-----:R-:W-:Y:S02]  /*8120*/  FMNMX.FTZ R158, R157, R158, !PT ;  /* 0x0000009e9d9e7209 */ /* 0x001fe40007810000 */
[----:B------:R-:W-:-:S05]  /*8130*/  R2UR UR10, R217 ;  /* 0x00000000d90a72ca */ /* 0x000fca00000e0000 */
[----:B------:R-:W0:Y:S01]  /*8140*/  MUFU.TANH R161, R161 ;  /* 0x000000a100a17308 */ /* 0x000e220000002400 */
[----:B-1----:R-:W-:Y:S01]  /*8150*/  FMNMX.FTZ R169, R159, R158, !PT ;  /* 0x0000009e9fa97209 */ /* 0x002fe20007810000 */
[----:B------:R-:W-:-:S06]  /*8160*/  UIADD3 UR7, UR7, 0x38840, URZ ;  /* 0x0003884007077890 */ /* 0x000fcc000fffe03f */
[----:B------:R-:W1:Y:S01]  /*8170*/  MUFU.TANH R164, R164 ;  /* 0x000000a400a47308 */ /* 0x000e620000002400 */
[----:B---3--:R-:W-:Y:S01]  /*8180*/  FMNMX.FTZ R158, R160, R169, !PT ;  /* 0x000000a9a09e7209 */ /* 0x008fe20007810000 */
[----:B--2---:R-:W-:-:S03]  /*8190*/  UPRMT UR7, UR11, 0x654, UR7 ;  /* 0x000006540b077896 */ /* 0x004fc60008000007 */
[----:B------:R-:W-:-:S03]  /*81a0*/  UMOV UR11, 0x40000040 ;  /* 0x40000040000b7882 */ /* 0x000fc60000000000 */
[----:B------:R-:W2:Y:S01]  /*81b0*/  MUFU.TANH R165, R165 ;  /* 0x000000a500a57308 */ /* 0x000ea20000002400 */
[----:B0-----:R-:W-:Y:S02]  /*81c0*/  FMNMX.FTZ R169, R161, R158, !PT ;  /* 0x0000009ea1a97209 */ /* 0x001fe40007810000 */
[----:B------:R-:W-:Y:S05]  /*81d0*/  SYNCS.ARRIVE.TRANS64.RED.A1T0 RZ, [UR7], RZ ;  /* 0x000000ffffff79a7 */ /* 0x000fea0008100407 */
[----:B------:R-:W0:Y:S01]  /*81e0*/  MUFU.TANH R201, R201 ;  /* 0x000000c900c97308 */ /* 0x000e220000002400 */
[----:B-1----:R-:W-:-:S07]  /*81f0*/  FMNMX.FTZ R158, R164, R169, !PT ;  /* 0x000000a9a49e7209 */ /* 0x002fce0007810000 */
[----:B------:R-:W1:Y:S01]  /*8200*/  MUFU.TANH R203, R203 ;  /* 0x000000cb00cb7308 */ /* 0x000e620000002400 */
[----:B--2---:R-:W-:Y:S01]  /*8210*/  FMNMX.FTZ R168, R165, R158, !PT ;  /* 0x0000009ea5a87209 */ /* 0x004fe20007810000 */
[----:B------:R-:W-:-:S06]  /*8220*/  FMUL.FTZ R158, R181, UR38 ;  /* 0x00000026b59e7c20 */ /* 0x000fcc0008410000 */
[----:B------:R-:W2:Y:S01]  /*8230*/  MUFU.TANH R172, R172 ;  /* 0x000000ac00ac7308 */ /* 0x000ea20000002400 */
[----:B0-----:R-:W-:-:S07]  /*8240*/  FMNMX.FTZ R168, R201, R168, !PT ;  /* 0x000000a8c9a87209 */ /* 0x001fce0007810000 */
[----:B------:R-:W0:Y:S01]  /*8250*/  MUFU.TANH R173, R173 ;  /* 0x000000ad00ad7308 */ /* 0x000e220000002400 */
[----:B-1----:R-:W-:-:S07]  /*8260*/  FMNMX.FTZ R169, R203, R168, !PT ;  /* 0x000000a8cba97209 */ /* 0x002fce0007810000 */
[----:B------:R-:W1:Y:S01]  /*8270*/  MUFU.TANH R176, R176 ;  /* 0x000000b000b07308 */ /* 0x000e620000002400 */
[----:B--2---:R-:W-:-:S07]  /*8280*/  FMNMX.FTZ R168, R172, R169, !PT ;  /* 0x000000a9aca87209 */ /* 0x004fce0007810000 */
[----:B------:R-:W2:Y:S01]  /*8290*/  MUFU.TANH R177, R177 ;  /* 0x000000b100b17308 */ /* 0x000ea20000002400 */
[----:B0-----:R-:W-:-:S07]  /*82a0*/  FMNMX.FTZ R169, R173, R168, !PT ;  /* 0x000000a8ada97209 */ /* 0x001fce0007810000 */
[----:B------:R-:W0:Y:S01]  /*82b0*/  MUFU.TANH R158, R158 ;  /* 0x0000009e009e7308 */ /* 0x000e220000002400 */
[----:B-1----:R-:W-:-:S07]  /*82c0*/  FMNMX.FTZ R168, R176, R169, !PT ;  /* 0x000000a9b0a87209 */ /* 0x002fce0007810000 */
[----:B------:R-:W1:Y:S01]  /*82d0*/  MUFU.TANH R153, R153 ;  /* 0x0000009900997308 */ /* 0x000e620000002400 */
[----:B--2---:R-:W-:-:S07]  /*82e0*/  FMNMX.FTZ R169, R177, R168, !PT ;  /* 0x000000a8b1a97209 */ /* 0x004fce0007810000 */
[----:B------:R-:W2:Y:S01]  /*82f0*/  MUFU.TANH R152, R152 ;  /* 0x0000009800987308 */ /* 0x000ea20000002400 */
[----:B0-----:R-:W-:-:S05]  /*8300*/  FMNMX.FTZ R169, R158, R169, !PT ;  /* 0x000000a99ea97209 */ /* 0x001fca0007810000 */
[----:B------:R-:W0:Y:S02]  /*8310*/  SHFL.BFLY PT, R168, R169, 0x2, 0x1f ;  /* 0x0c401f00a9a87f89 */ /* 0x000e2400000e0000 */
[----:B------:R-:W3:Y:S08]  /*8320*/  MUFU.TANH R154, R154 ;  /* 0x0000009a009a7308 */ /* 0x000ef00000002400 */
[----:B------:R-:W4:Y:S08]  /*8330*/  MUFU.TANH R155, R155 ;  /* 0x0000009b009b7308 */ /* 0x000f300000002400 */
[----:B------:R-:W5:Y:S01]  /*8340*/  MUFU.TANH R162, R162 ;  /* 0x000000a200a27308 */ /* 0x000f620000002400 */
[----:B0-----:R-:W-:-:S02]  /*8350*/  FMNMX.FTZ R171, R169, R168, !PT ;  /* 0x000000a8a9ab7209 */ /* 0x001fc40007810000 */
[----:B-1----:R-:W-:-:S05]  /*8360*/  FMNMX.FTZ R169, R153, R188, !PT ;  /* 0x000000bc99a97209 */ /* 0x002fca0007810000 */
[----:B------:R-:W0:Y:S01]  /*8370*/  MUFU.TANH R163, R163 ;  /* 0x000000a300a37308 */ /* 0x000e220000002400 */
[----:B------:R-:W1:Y:S01]  /*8380*/  SHFL.BFLY PT, R174, R171, 0x1, 0x1f ;  /* 0x0c201f00abae7f89 */ /* 0x000e6200000e0000 */
[----:B--2---:R-:W-:-:S04]  /*8390*/  FMNMX.FTZ R169, R152, R169, !PT ;  /* 0x000000a998a97209 */ /* 0x004fc80007810000 */
[----:B---3--:R-:W-:Y:S02]  /*83a0*/  FMNMX.FTZ R168, R154, R169, !PT ;  /* 0x000000a99aa87209 */ /* 0x008fe40007810000 */
[----:B------:R-:W2:Y:S02]  /*83b0*/  MUFU.TANH R166, R166 ;  /* 0x000000a600a67308 */ /* 0x000ea40000002400 */
[----:B----4-:R-:W-:-:S04]  /*83c0*/  FMNMX.FTZ R169, R155, R168, !PT ;  /* 0x000000a89ba97209 */ /* 0x010fc80007810000 */
[----:B-----5:R-:W-:Y:S02]  /*83d0*/  FMNMX.FTZ R170, R162, R169, !PT ;  /* 0x000000a9a2aa7209 */ /* 0x020fe40007810000 */
[----:B------:R-:W3:Y:S02]  /*83e0*/  MUFU.TANH R167, R167 ;  /* 0x000000a700a77308 */ /* 0x000ee40000002400 */
[----:B0-----:R-:W-:-:S06]  /*83f0*/  FMNMX.FTZ R169, R163, R170, !PT ;  /* 0x000000aaa3a97209 */ /* 0x001fcc0007810000 */
[----:B------:R-:W0:Y:S01]  /*8400*/  MUFU.TANH R204, R204 ;  /* 0x000000cc00cc7308 */ /* 0x000e220000002400 */
[----:B--2---:R-:W-:Y:S02]  /*8410*/  FMNMX.FTZ R170, R166, R169, !PT ;  /* 0x000000a9a6aa7209 */ /* 0x004fe40007810000 */
[----:B-1----:R-:W-:-:S05]  /*8420*/  FMNMX.FTZ R168, R171, R174, !PT ;  /* 0x000000aeaba87209 */ /* 0x002fca0007810000 */
[----:B------:R-:W1:Y:S01]  /*8430*/  MUFU.TANH R205, R205 ;  /* 0x000000cd00cd7308 */ /* 0x000e620000002400 */
[C---:B------:R-:W-:Y:S01]  /*8440*/  FADD.FTZ R171, -R168.reuse, R187 ;  /* 0x000000bba8ab7221 */ /* 0x040fe20000010100 */
[----:B------:R-:W-:-:S03]  /*8450*/  FMUL.FTZ R212, R168, UR6 ;  /* 0x00000006a8d47c20 */ /* 0x000fc60008410000 */
[----:B------:R-:W-:Y:S01]  /*8460*/  FMUL.FTZ R169, R171, UR6 ;  /* 0x00000006aba97c20 */ /* 0x000fe20008410000 */
[----:B---3--:R-:W-:Y:S01]  /*8470*/  FMNMX.FTZ R171, R167, R170, !PT ;  /* 0x000000aaa7ab7209 */ /* 0x008fe20007810000 */
[--C-:B------:R-:W-:Y:S01]  /*8480*/  FFMA.FTZ R180, R156, UR6, -R212.reuse ;  /* 0x000000069cb47c23 */ /* 0x100fe200080108d4 */
[----:B------:R-:W2:Y:S01]  /*8490*/  MUFU.TANH R206, R206 ;  /* 0x000000ce00ce7308 */ /* 0x000ea20000002400 */
[--C-:B------:R-:W-:Y:S01]  /*84a0*/  FFMA.FTZ R183, R201, UR6, -R212.reuse ;  /* 0x00000006c9b77c23 */ /* 0x100fe200080108d4 */
[----:B0-----:R-:W-:Y:S01]  /*84b0*/  FMNMX.FTZ R170, R204, R171, !PT ;  /* 0x000000abccaa7209 */ /* 0x001fe20007810000 */
[--C-:B------:R-:W-:Y:S01]  /*84c0*/  FFMA.FTZ R202, R202, UR6, -R212.reuse ;  /* 0x00000006caca7c23 */ /* 0x100fe200080108d4 */
[--C-:B------:R-:W-:Y:S01]  /*84d0*/  FFMA.FTZ R178, R159, UR6, -R212.reuse ;  /* 0x000000069fb27c23 */ /* 0x100fe200080108d4 */
[--C-:B------:R-:W-:Y:S01]  /*84e0*/  FFMA.FTZ R179, R160, UR6, -R212.reuse ;  /* 0x00000006a0b37c23 */ /* 0x100fe200080108d4 */
[--C-:B------:R-:W-:Y:S01]  /*84f0*/  FFMA.FTZ R161, R161, UR6, -R212.reuse ;  /* 0x00000006a1a17c23 */ /* 0x100fe200080108d4 */
[--C-:B------:R-:W-:Y:S01]  /*8500*/  FFMA.FTZ R181, R164, UR6, -R212.reuse ;  /* 0x00000006a4b57c23 */ /* 0x100fe200080108d4 */
[----:B------:R-:W0:Y:S01]  /*8510*/  MUFU.TANH R207, R207 ;  /* 0x000000cf00cf7308 */ /* 0x000e220000002400 */
[----:B-1----:R-:W-:Y:S01]  /*8520*/  FMNMX.FTZ R171, R205, R170, !PT ;  /* 0x000000aacdab7209 */ /* 0x002fe20007810000 */
[--C-:B------:R-:W-:Y:S01]  /*8530*/  FFMA.FTZ R182, R165, UR6, -R212.reuse ;  /* 0x00000006a5b67c23 */ /* 0x100fe200080108d4 */
[--C-:B------:R-:W-:Y:S01]  /*8540*/  FFMA.FTZ R187, R203, UR6, -R212.reuse ;  /* 0x00000006cbbb7c23 */ /* 0x100fe200080108d4 */
[--C-:B------:R-:W-:Y:S01]  /*8550*/  FFMA.FTZ R172, R172, UR6, -R212.reuse ;  /* 0x00000006acac7c23 */ /* 0x100fe200080108d4 */
[--C-:B------:R-:W-:Y:S01]  /*8560*/  FFMA.FTZ R173, R173, UR6, -R212.reuse ;  /* 0x00000006adad7c23 */ /* 0x100fe200080108d4 */
[----:B------:R-:W-:-:S02]  /*8570*/  FFMA.FTZ R176, R176, UR6, -R212 ;  /* 0x00000006b0b07c23 */ /* 0x000fc400080108d4 */
[----:B------:R-:W1:Y:S01]  /*8580*/  MUFU.TANH R208, R208 ;  /* 0x000000d000d07308 */ /* 0x000e620000002400 */
[----:B--2---:R-:W-:Y:S01]  /*8590*/  FMNMX.FTZ R174, R206, R171, !PT ;  /* 0x000000abceae7209 */ /* 0x004fe20007810000 */
[--C-:B------:R-:W-:Y:S01]  /*85a0*/  FFMA.FTZ R171, R199, UR6, -R212.reuse ;  /* 0x00000006c7ab7c23 */ /* 0x100fe200080108d4 */
[----:B------:R-:W-:-:S05]  /*85b0*/  FFMA.FTZ R199, R177, UR6, -R212 ;  /* 0x00000006b1c77c23 */ /* 0x000fca00080108d4 */
[----:B------:R-:W2:Y:S01]  /*85c0*/  MUFU.TANH R209, R209 ;  /* 0x000000d100d17308 */ /* 0x000ea20000002400 */
[----:B0-----:R-:W-:-:S07]  /*85d0*/  FMNMX.FTZ R175, R207, R174, !PT ;  /* 0x000000aecfaf7209 */ /* 0x001fce0007810000 */
[----:B------:R-:W0:Y:S01]  /*85e0*/  MUFU.TANH R210, R210 ;  /* 0x000000d200d27308 */ /* 0x000e220000002400 */
[----:B-1----:R-:W-:-:S07]  /*85f0*/  FMNMX.FTZ R174, R208, R175, !PT ;  /* 0x000000afd0ae7209 */ /* 0x002fce0007810000 */
[----:B------:R-:W1:Y:S01]  /*8600*/  MUFU.TANH R211, R211 ;  /* 0x000000d300d37308 */ /* 0x000e620000002400 */
[----:B--2---:R-:W-:-:S07]  /*8610*/  FMNMX.FTZ R175, R209, R174, !PT ;  /* 0x000000aed1af7209 */ /* 0x004fce0007810000 */
[----:B------:R-:W2:Y:S01]  /*8620*/  MUFU.EX2 R169, R169 ;  /* 0x000000a900a97308 */ /* 0x000ea20000000800 */
[----:B0-----:R-:W-:Y:S01]  /*8630*/  FMNMX.FTZ R156, R210, R175, !PT ;  /* 0x000000afd29c7209 */ /* 0x001fe20007810000 */
[----:B------:R-:W-:-:S06]  /*8640*/  FFMA.FTZ R175, R157, UR6, -R212 ;  /* 0x000000069daf7c23 */ /* 0x000fcc00080108d4 */
[----:B------:R0:W-:Y:S01]  /*8650*/  MUFU.EX2 R170, R202 ;  /* 0x000000ca00aa7308 */ /* 0x0001e20000000800 */
[----:B-1----:R-:W-:-:S05]  /*8660*/  FMNMX.FTZ R156, R211, R156, !PT ;  /* 0x0000009cd39c7209 */ /* 0x002fca0007810000 */
[----:B------:R-:W1:Y:S02]  /*8670*/  SHFL.BFLY PT, R157, R156, 0x2, 0x1f ;  /* 0x0c401f009c9d7f89 */ /* 0x000e6400000e0000 */
[----:B------:R-:W3:Y:S01]  /*8680*/  MUFU.EX2 R171, R171 ;  /* 0x000000ab00ab7308 */ /* 0x000ee20000000800 */
[----:B0-----:R-:W-:Y:S01]  /*8690*/  FFMA.FTZ R202, R158, UR6, -R212 ;  /* 0x000000069eca7c23 */ /* 0x001fe200080108d4 */
[-C--:B--2---:R-:W-:Y:S01]  /*86a0*/  FMUL.FTZ R24, R24, R169.reuse ;  /* 0x000000a918187220 */ /* 0x084fe20000410000 */
        /* <DEDUP_REMOVED lines=19> */
[----:B-1----:R-:W-:Y:S01]  /*87e0*/  FMNMX.FTZ R157, R156, R157, !PT ;  /* 0x0000009d9c9d7209 */ /* 0x002fe20007810000 */
[-C--:B------:R-:W-:Y:S01]  /*87f0*/  FMUL.FTZ R60, R60, R169.reuse ;  /* 0x000000a93c3c7220 */ /* 0x080fe20000410000 */
[----:B------:R-:W-:Y:S01]  /*8800*/  MUFU.EX2 R178, R178 ;  /* 0x000000b200b27308 */ /* 0x000fe20000000800 */
[-C--:B------:R-:W-:Y:S01]  /*8810*/  FMUL.FTZ R61, R61, R169.reuse ;  /* 0x000000a93d3d7220 */ /* 0x080fe20000410000 */
        /* <DEDUP_REMOVED lines=25> */
[----:B0-----:R-:W-:Y:S01]  /*89b0*/  FMNMX.FTZ R177, R157, R156, !PT ;  /* 0x0000009c9db17209 */ /* 0x001fe20007810000 */
[-C--:B------:R-:W-:Y:S01]  /*89c0*/  FMUL.FTZ R105, R105, R169.reuse ;  /* 0x000000a969697220 */ /* 0x080fe20000410000 */
[-C--:B------:R-:W-:Y:S01]  /*89d0*/  FMUL.FTZ R108, R108, R169.reuse ;  /* 0x000000a96c6c7220 */ /* 0x080fe20000410000 */
[-C--:B------:R-:W-:Y:S01]  /*89e0*/  FMUL.FTZ R109, R109, R169.reuse ;  /* 0x000000a96d6d7220 */ /* 0x080fe20000410000 */
[-C--:B------:R-:W-:Y:S01]  /*89f0*/  FMUL.FTZ R112, R112, R169.reuse ;  /* 0x000000a970707220 */ /* 0x080fe20000410000 */
[----:B------:R-:W-:Y:S01]  /*8a00*/  FADD.FTZ R156, -R177, R188 ;  /* 0x000000bcb19c7221 */ /* 0x000fe20000010100 */
[----:B------:R-:W-:Y:S01]  /*8a10*/  MUFU.EX2 R182, R182 ;  /* 0x000000b600b67308 */ /* 0x000fe20000000800 */
[-C--:B------:R-:W-:Y:S01]  /*8a20*/  FMUL.FTZ R113, R113, R169.reuse ;  /* 0x000000a971717220 */ /* 0x080fe20000410000 */
[-C--:B------:R-:W-:Y:S01]  /*8a30*/  FMUL.FTZ R116, R116, R169.reuse ;  /* 0x000000a974747220 */ /* 0x080fe20000410000 */
[----:B------:R-:W-:Y:S01]  /*8a40*/  FMUL.FTZ R188, R156, UR6 ;  /* 0x000000069cbc7c20 */ /* 0x000fe20008410000 */
[----:B------:R-:W-:Y:S01]  /*8a50*/  FMUL.FTZ R156, R177, UR6 ;  /* 0x00000006b19c7c20 */ /* 0x000fe20008410000 */
[-C--:B------:R-:W-:Y:S01]  /*8a60*/  FMUL.FTZ R117, R117, R169.reuse ;  /* 0x000000a975757220 */ /* 0x080fe20000410000 */
[-C--:B------:R-:W-:Y:S01]  /*8a70*/  FMUL.FTZ R120, R120, R169.reuse ;  /* 0x000000a978787220 */ /* 0x080fe20000410000 */
[----:B------:R-:W-:Y:S01]  /*8a80*/  FMUL.FTZ R121, R121, R169 ;  /* 0x000000a979797220 */ /* 0x000fe20000410000 */
[----:B------:R-:W-:Y:S01]  /*8a90*/  FFMA.FTZ R201, R153, UR6, -R156 ;  /* 0x0000000699c97c23 */ /* 0x000fe2000801089c */
[----:B------:R-:W0:Y:S01]  /*8aa0*/  MUFU.EX2 R188, R188 ;  /* 0x000000bc00bc7308 */ /* 0x000e220000000800 */
[----:B------:R-:W-:-:S02]  /*8ab0*/  @!P2 IMAD R153, R200, 0x40, R185 ;  /* 0x00000040c899a824 */ /* 0x000fc400078e02b9 */
[--C-:B------:R-:W-:Y:S01]  /*8ac0*/  FFMA.FTZ R212, R152, UR6, -R156.reuse ;  /* 0x0000000698d47c23 */ /* 0x100fe2000801089c */
[--C-:B------:R-:W-:Y:S01]  /*8ad0*/  FFMA.FTZ R203, R154, UR6, -R156.reuse ;  /* 0x000000069acb7c23 */ /* 0x100fe2000801089c */
[----:B------:R-:W-:Y:S01]  /*8ae0*/  FFMA.FTZ R214, R155, UR6, -R156 ;  /* 0x000000069bd67c23 */ /* 0x000fe2000801089c */
[----:B------:R-:W-:Y:S02]  /*8af0*/  @!P2 IMAD R153, R153, 0x4, R2 ;  /* 0x000000049999a824 */ /* 0x000fe400078e0202 */
[--C-:B------:R-:W-:Y:S01]  /*8b00*/  FFMA.FTZ R213, R162, UR6, -R156.reuse ;  /* 0x00000006a2d57c23 */ /* 0x100fe2000801089c */
        /* <DEDUP_REMOVED lines=10> */
[----:B------:R-:W-:Y:S01]  /*8bb0*/  FFMA.FTZ R211, R211, UR6, -R156 ;  /* 0x00000006d3d37c23 */ /* 0x000fe2000801089c */
[----:B------:R-:W-:Y:S01]  /*8bc0*/  @!P2 STS [R153+0x38400], R169 ;  /* 0x038400a99900a388 */ /* 0x000fe20000000800 */
[----:B------:R-:W-:Y:S01]  /*8bd0*/  MUFU.EX2 R201, R201 ;  /* 0x000000c900c97308 */ /* 0x000fe20000000800 */
[----:B---3--:R-:W-:Y:S01]  /*8be0*/  F2FP.BF16.F32.PACK_AB R152, R171, R170 ;  /* 0x000000aaab98723e */ /* 0x008fe200000010ff */
[----:B0-----:R-:W-:Y:S01]  /*8bf0*/  FMUL.FTZ R26, R26, R188 ;  /* 0x000000bc1a1a7220 */ /* 0x001fe20000410000 */
[----:B------:R0:W-:Y:S01]  /*8c00*/  @!P2 STS [R153+0x38420], R188 ;  /* 0x038420bc9900a388 */ /* 0x0001e20000000800 */
[----:B------:R-:W-:Y:S01]  /*8c10*/  F2FP.BF16.F32.PACK_AB R154, R175, R174 ;  /* 0x000000aeaf9a723e */ /* 0x000fe200000010ff */
[----:B------:R-:W-:Y:S01]  /*8c20*/  FMUL.FTZ R27, R27, R188 ;  /* 0x000000bc1b1b7220 */ /* 0x000fe20000410000 */
[----:B------:R-:W-:Y:S01]  /*8c30*/  F2FP.BF16.F32.PACK_AB R156, R179, R178 ;  /* 0x000000b2b39c723e */ /* 0x000fe200000010ff */
[----:B------:R-:W-:Y:S01]  /*8c40*/  FMUL.FTZ R30, R30, R188 ;  /* 0x000000bc1e1e7220 */ /* 0x000fe20000410000 */
[----:B------:R-:W0:Y:S01]  /*8c50*/  MUFU.EX2 R212, R212 ;  /* 0x000000d400d47308 */ /* 0x000e220000000800 */
[----:B------:R-:W-:Y:S01]  /*8c60*/  F2FP.BF16.F32.PACK_AB R158, R181, R180 ;  /* 0x000000b4b59e723e */ /* 0x000fe200000010ff */
        /* <DEDUP_REMOVED lines=14> */
[----:B------:R-:W1:Y:S01]  /*8d50*/  MUFU.EX2 R214, R214 ;  /* 0x000000d600d67308 */ /* 0x000e620000000800 */
[----:B0-----:R-:W-:Y:S01]  /*8d60*/  F2FP.BF16.F32.PACK_AB R153, R212, R201 ;  /* 0x000000c9d499723e */ /* 0x001fe200000010ff */
        /* <DEDUP_REMOVED lines=14> */
[----:B------:R-:W0:Y:S01]  /*8e50*/  MUFU.EX2 R216, R216 ;  /* 0x000000d800d87308 */ /* 0x000e220000000800 */
[----:B-1----:R-:W-:Y:S01]  /*8e60*/  F2FP.BF16.F32.PACK_AB R155, R214, R203 ;  /* 0x000000cbd69b723e */ /* 0x002fe200000010ff */
[----:B------:R-:W-:Y:S01]  /*8e70*/  BAR.SYNC.DEFER_BLOCKING 0xf, 0x100 ;  /* 0x03c4000000007b1d */ /* 0x000fe20000010000 */
        /* <DEDUP_REMOVED lines=21> */
[----:B------:R-:W0:Y:S01]  /*8fd0*/  MUFU.EX2 R183, R183 ;  /* 0x000000b700b77308 */ /* 0x000e220000000800 */
[-C--:B------:R-:W-:Y:S01]  /*8fe0*/  FMUL.FTZ R119, R119, R188.reuse ;  /* 0x000000bc77777220 */ /* 0x080fe20000410000 */
[-C--:B------:R-:W-:Y:S01]  /*8ff0*/  FMUL.FTZ R122, R122, R188.reuse ;  /* 0x000000bc7a7a7220 */ /* 0x080fe20000410000 */
[-C--:B------:R-:W-:Y:S01]  /*9000*/  FMUL.FTZ R123, R123, R188.reuse ;  /* 0x000000bc7b7b7220 */ /* 0x080fe20000410000 */
[-C--:B------:R-:W-:Y:S01]  /*9010*/  FMUL.FTZ R124, R124, R169.reuse ;  /* 0x000000a97c7c7220 */ /* 0x080fe20000410000 */
[----:B------:R-:W-:Y:S01]  /*9020*/  FMUL.FTZ R125, R125, R169 ;  /* 0x000000a97d7d7220 */ /* 0x000fe20000410000 */
[-C--:B------:R-:W-:Y:S01]  /*9030*/  FMUL.FTZ R126, R126, R188.reuse ;  /* 0x000000bc7e7e7220 */ /* 0x080fe20000410000 */
[-C--:B------:R-:W-:Y:S01]  /*9040*/  FMUL.FTZ R127, R127, R188.reuse ;  /* 0x000000bc7f7f7220 */ /* 0x080fe20000410000 */
[----:B------:R-:W-:Y:S01]  /*9050*/  MUFU.EX2 R187, R187 ;  /* 0x000000bb00bb7308 */ /* 0x000fe20000000800 */
[----:B-1----:R-:W-:Y:S01]  /*9060*/  F2FP.BF16.F32.PACK_AB R159, R218, R215 ;  /* 0x000000d7da9f723e */ /* 0x002fe200000010ff */
[-C--:B------:R-:W-:Y:S01]  /*9070*/  FMUL.FTZ R128, R128, R169.reuse ;  /* 0x000000a980807220 */ /* 0x080fe20000410000 */
[-C--:B------:R-:W-:Y:S01]  /*9080*/  FMUL.FTZ R129, R129, R169.reuse ;  /* 0x000000a981817220 */ /* 0x080fe20000410000 */
[-C--:B------:R-:W-:Y:S01]  /*9090*/  FMUL.FTZ R130, R130, R188.reuse ;  /* 0x000000bc82827220 */ /* 0x080fe20000410000 */
[----:B------:R-:W-:Y:S01]  /*90a0*/  FMUL.FTZ R131, R131, R188 ;  /* 0x000000bc83837220 */ /* 0x000fe20000410000 */
        /* <DEDUP_REMOVED lines=16> */
[----:B------:R-:W-:Y:S01]  /*91b0*/  FMUL.FTZ R145, R145, R169 ;  /* 0x000000a991917220 */ /* 0x000fe20000410000 */
[-C--:B------:R-:W-:Y:S01]  /*91c0*/  FMUL.FTZ R146, R146, R188.reuse ;  /* 0x000000bc92927220 */ /* 0x080fe20000410000 */
[----:B------:R-:W0:Y:S01]  /*91d0*/  MUFU.EX2 R205, R205 ;  /* 0x000000cd00cd7308 */ /* 0x000e220000000800 */
[----:B-1----:R-:W-:Y:S01]  /*91e0*/  F2FP.BF16.F32.PACK_AB R162, R172, R187 ;  /* 0x000000bbaca2723e */ /* 0x002fe200000010ff */
[-C--:B------:R-:W-:Y:S01]  /*91f0*/  FMUL.FTZ R147, R147, R188.reuse ;  /* 0x000000bc93937220 */ /* 0x080fe20000410000 */
[-C--:B------:R-:W-:Y:S01]  /*9200*/  FMUL.FTZ R148, R148, R169.reuse ;  /* 0x000000a994947220 */ /* 0x080fe20000410000 */
[----:B------:R-:W-:Y:S01]  /*9210*/  FMUL.FTZ R149, R149, R169 ;  /* 0x000000a995957220 */ /* 0x000fe20000410000 */
[-C--:B------:R-:W-:Y:S01]  /*9220*/  FMUL.FTZ R150, R150, R188.reuse ;  /* 0x000000bc96967220 */ /* 0x080fe20000410000 */
[----:B------:R-:W-:Y:S01]  /*9230*/  FMUL.FTZ R151, R151, R188 ;  /* 0x000000bc97977220 */ /* 0x000fe20000410000 */
[----:B------:R1:W-:Y:S01]  /*9240*/  STSM.16.M88.4 [R192+0x36400], R152 ;  /* 0x03640098c0007844 */ /* 0x0003e20000000200 */
[----:B------:R-:W-:Y:S01]  /*9250*/  MUFU.EX2 R206, R206 ;  /* 0x000000ce00ce7308 */ /* 0x000fe20000000800 */
[----:B------:R-:W-:-:S02]  /*9260*/  VIADD R210, R217, 0x80 ;  /* 0x00000080d9d27836 */ /* 0x000fc40000000000 */
[----:B------:R-:W-:Y:S01]  /*9270*/  FFMA.FTZ R170, R169, R194, R170 ;  /* 0x000000c2a9aa7223 */ /* 0x000fe200000100aa */
[----:B------:R1:W-:Y:S01]  /*9280*/  STSM.16.M88.4 [R191], R156 ;  /* 0x0000009cbf007844 */ /* 0x0003e20000000200 */
[----:B------:R-:W-:Y:S02]  /*9290*/  FFMA.FTZ R195, R188, R195, R201 ;  /* 0x000000c3bcc37223 */ /* 0x000fe400000100c9 */
[----:B------:R-:W-:Y:S01]  /*92a0*/  FADD.FTZ R171, R171, R170 ;  /* 0x000000aaabab7221 */ /* 0x000fe20000010000 */
[----:B------:R-:W2:Y:S01]  /*92b0*/  MUFU.EX2 R207, R207 ;  /* 0x000000cf00cf7308 */ /* 0x000ea20000000800 */
[----:B0-----:R-:W-:Y:S01]  /*92c0*/  F2FP.BF16.F32.PACK_AB R161, R205, R204 ;  /* 0x000000cccda1723e */ /* 0x001fe200000010ff */
[----:B------:R-:W-:Y:S01]  /*92d0*/  FADD.FTZ R212, R212, R195 ;  /* 0x000000c3d4d47221 */ /* 0x000fe20000010000 */
[----:B------:R-:W-:-:S03]  /*92e0*/  FADD.FTZ R174, R174, R171 ;  /* 0x000000abaeae7221 */ /* 0x000fc60000010000 */
[----:B------:R-:W-:Y:S01]  /*92f0*/  FADD.FTZ R203, R203, R212 ;  /* 0x000000d4cbcb7221 */ /* 0x000fe20000010000 */
[----:B------:R-:W-:Y:S01]  /*9300*/  FADD.FTZ R175, R175, R174 ;  /* 0x000000aeafaf7221 */ /* 0x000fe20000010000 */
[----:B------:R-:W-:Y:S02]  /*9310*/  MUFU.EX2 R173, R173 ;  /* 0x000000ad00ad7308 */ /* 0x000fe40000000800 */
[----:B------:R-:W-:Y:S01]  /*9320*/  FADD.FTZ R214, R214, R203 ;  /* 0x000000cbd6d67221 */ /* 0x000fe20000010000 */
[----:B------:R-:W-:-:S03]  /*9330*/  FADD.FTZ R178, R178, R175 ;  /* 0x000000afb2b27221 */ /* 0x000fc60000010000 */
[----:B------:R-:W-:Y:S01]  /*9340*/  FADD.FTZ R213, R213, R214 ;  /* 0x000000d6d5d57221 */ /* 0x000fe20000010000 */
[----:B------:R-:W-:Y:S01]  /*9350*/  FADD.FTZ R179, R179, R178 ;  /* 0x000000b2b3b37221 */ /* 0x000fe20000010000 */
[----:B------:R-:W0:Y:S01]  /*9360*/  MUFU.EX2 R176, R176 ;  /* 0x000000b000b07308 */ /* 0x000e220000000800 */
[----:B--2---:R-:W-:Y:S01]  /*9370*/  F2FP.BF16.F32.PACK_AB R163, R207, R206 ;  /* 0x000000cecfa3723e */ /* 0x004fe200000010ff */
[----:B------:R-:W-:Y:S01]  /*9380*/  FADD.FTZ R216, R216, R213 ;  /* 0x000000d5d8d87221 */ /* 0x000fe20000010000 */
[----:B------:R-:W-:-:S03]  /*9390*/  FADD.FTZ R180, R180, R179 ;  /* 0x000000b3b4b47221 */ /* 0x000fc60000010000 */
[----:B------:R1:W-:Y:S01]  /*93a0*/  STSM.16.M88.4 [R190], R160 ;  /* 0x000000a0be007844 */ /* 0x0003e20000000200 */
[----:B------:R-:W-:Y:S01]  /*93b0*/  FADD.FTZ R215, R215, R216 ;  /* 0x000000d8d7d77221 */ /* 0x000fe20000010000 */
[----:B------:R-:W-:Y:S01]  /*93c0*/  MUFU.EX2 R199, R199 ;  /* 0x000000c700c77308 */ /* 0x000fe20000000800 */
[----:B------:R-:W-:Y:S02]  /*93d0*/  FADD.FTZ R181, R181, R180 ;  /* 0x000000b4b5b57221 */ /* 0x000fe40000010000 */
[----:B------:R-:W-:Y:S02]  /*93e0*/  FADD.FTZ R215, R218, R215 ;  /* 0x000000d7dad77221 */ /* 0x000fe40000010000 */
[----:B------:R-:W-:Y:S02]  /*93f0*/  FADD.FTZ R182, R182, R181 ;  /* 0x000000b5b6b67221 */ /* 0x000fe40000010000 */
        /* <DEDUP_REMOVED lines=10> */
[----:B------:R-:W-:Y:S02]  /*94a0*/  FADD.FTZ R173, R173, R172 ;  /* 0x000000acadad7221 */ /* 0x000fe40000010000 */
[----:B------:R-:W0:Y:S01]  /*94b0*/  MUFU.EX2 R209, R209 ;  /* 0x000000d100d17308 */ /* 0x000e220000000800 */
[----:B--2---:R-:W-:Y:S01]  /*94c0*/  F2FP.BF16.F32.PACK_AB R166, R202, R199 ;  /* 0x000000c7caa6723e */ /* 0x004fe200000010ff */
[----:B------:R-:W-:-:S04]  /*94d0*/  FADD.FTZ R176, R176, R173 ;  /* 0x000000adb0b07221 */ /* 0x000fc80000010000 */
[----:B------:R-:W-:Y:S02]  /*94e0*/  FADD.FTZ R199, R199, R176 ;  /* 0x000000b0c7c77221 */ /* 0x000fe40000010000 */
[----:B------:R-:W-:Y:S02]  /*94f0*/  MUFU.EX2 R200, R200 ;  /* 0x000000c800c87308 */ /* 0x000fe40000000800 */
[----:B------:R-:W-:-:S06]  /*9500*/  FADD.FTZ R194, R202, R199 ;  /* 0x000000c7cac27221 */ /* 0x000fcc0000010000 */
[----:B------:R-:W2:Y:S01]  /*9510*/  MUFU.EX2 R211, R211 ;  /* 0x000000d300d37308 */ /* 0x000ea20000000800 */
[----:B0-----:R-:W-:Y:S01]  /*9520*/  F2FP.BF16.F32.PACK_AB R165, R209, R208 ;  /* 0x000000d0d1a5723e */ /* 0x001fe200000010ff */
[----:B------:R-:W-:-:S04]  /*9530*/  FADD.FTZ R208, R208, R207 ;  /* 0x000000cfd0d07221 */ /* 0x000fc80000010000 */
[----:B------:R-:W-:Y:S01]  /*9540*/  FADD.FTZ R209, R209, R208 ;  /* 0x000000d0d1d17221 */ /* 0x000fe20000010000 */
[----:B--2---:R-:W-:-:S03]  /*9550*/  F2FP.BF16.F32.PACK_AB R167, R211, R200 ;  /* 0x000000c8d3a7723e */ /* 0x004fc600000010ff */
[----:B------:R-:W-:Y:S02]  /*9560*/  FADD.FTZ R200, R200, R209 ;  /* 0x000000d1c8c87221 */ /* 0x000fe40000010000 */
[----:B------:R1:W-:Y:S01]  /*9570*/  STSM.16.M88.4 [R189], R164 ;  /* 0x000000a4bd007844 */ /* 0x0003e20000000200 */
[----:B------:R-:W-:Y:S01]  /*9580*/  WARPGROUP.ARRIVE ;  /* 0x00000000000079c5 */ /* 0x000fe20000000000 */
[----:B------:R-:W-:-:S05]  /*9590*/  FADD.FTZ R195, R211, R200 ;  /* 0x000000c8d3c37221 */ /* 0x000fca0000010000 */
[----:B------:R-:W-:Y:S01]  /*95a0*/  HGMMA.64x256x16.F32.BF16 R24, R152, gdesc[UR8].tnspB, R24, gsb0 ;  /* 0x43e0000898187df0 */ /* 0x000fe20008001818 */
[----:B------:R-:W-:Y:S01]  /*95b0*/  R2UR UR10, R210 ;  /* 0x00000000d20a72ca */ /* 0x000fe200000e0000 */
[----:B------:R-:W-:Y:S01]  /*95c0*/  UMOV UR11, 0x40000040 ;  /* 0x40000040000b7882 */ /* 0x000fe20000000000 */
[C---:B------:R-:W-:Y:S01]  /*95d0*/  VIADD R210, R217.reuse, 0x100 ;  /* 0x00000100d9d27836 */ /* 0x040fe20000000000 */
[----:B------:R-:W-:Y:S01]  /*95e0*/  IADD3 R217, R217, 0x180, RZ ;  /* 0x00000180d9d97810 */ /* 0x000fe20007ffe0ff */
[----:B------:R-:W-:Y:S02]  /*95f0*/  WARPGROUP.DEPBAR.LE gsb0, 0x0 ;  /* 0x00008000000079c5 */ /* 0x000fe40000010000 */
[----:B------:R-:W-:-:S15]  /*9600*/  WARPGROUP.ARRIVE ;  /* 0x00000000000079c5 */ /* 0x000fde0000000000 */
        /* <DEDUP_REMOVED lines=20> */
[----:B0-----:R-:W0:Y:S02]  /*9750*/  FENCE.VIEW.ASYNC.S ;  /* 0x00000000000073c6 */ /* 0x001e240000000000 */
[----:B0-----:R-:W-:Y:S01]  /*9760*/  NOP ;  /* 0x0000000000007918 */ /* 0x001fe20000000000 */
[----:B------:R-:W-:Y:S06]  /*9770*/  BAR.ARV 0xe, 0x100 ;  /* 0x0384000000007b1d */ /* 0x000fec0000002000 */
[----:B-1----:R-:W-:Y:S05]  /*9780*/  @!P0 BRA `(.L_x_206) ;  /* 0x0000000000048947 */ /* 0x002fea0003800000 */
[----:B------:R-:W-:Y:S01]  /*9790*/  BPT.TRAP 0x1 ;  /* 0x000000040000795c */ /* 0x000fe20000300000 */
.L_x_206:
[----:B------:R-:W0:Y:S01]  /*97a0*/  S2UR UR10, SR_CgaCtaId ;  /* 0x00000000000a79c3 */ /* 0x000e220000008800 */
[----:B------:R-:W-:Y:S01]  /*97b0*/  R2UR UR7, R196 ;  /* 0x00000000c40772ca */ /* 0x000fe200000e0000 */
[----:B------:R-:W-:Y:S02]  /*97c0*/  IMAD.MOV.U32 R188, RZ, RZ, R177 ;  /* 0x000000ffffbc7224 */ /* 0x000fe400078e00b1 */
[----:B------:R-:W-:Y:S02]  /*97d0*/  IMAD.MOV.U32 R187, RZ, RZ, R168 ;  /* 0x000000ffffbb7224 */ /* 0x000fe400078e00a8 */
[----:B------:R-:W-:-:S08]  /*97e0*/  IMAD.MOV.U32 R200, RZ, RZ, R197 ;  /* 0x000000ffffc87224 */ /* 0x000fd000078e00c5 */
[----:B------:R-:W-:-:S04]  /*97f0*/  UIADD3 UR7, UR7, 0x38860, URZ ;  /* 0x0003886007077890 */ /* 0x000fc8000fffe03f */
[----:B0-----:R-:W-:-:S09]  /*9800*/  UPRMT UR7, UR10, 0x654, UR7 ;  /* 0x000006540a077896 */ /* 0x001fd20008000007 */
[----:B------:R-:W-:Y:S01]  /*9810*/  SYNCS.ARRIVE.TRANS64.RED.A1T0 RZ, [UR7], RZ ;  /* 0x000000ffffff79a7 */ /* 0x000fe20008100407 */
[----:B------:R-:W-:Y:S05]  /*9820*/  @P1 BRA `(.L_x_207) ;  /* 0xffffffcc00981947 */ /* 0x000fea000383ffff */
[----:B------:R-:W-:Y:S02]  /*9830*/  IMAD.SHL.U32 R152, R197, 0x40, RZ ;  /* 0x00000040c5987824 */ /* 0x000fe400078e00ff */
[----:B------:R-:W-:Y:S02]  /*9840*/  IMAD.MOV.U32 R188, RZ, RZ, R177 ;  /* 0x000000ffffbc7224 */ /* 0x000fe400078e00b1 */
[----:B------:R-:W-:-:S07]  /*9850*/  IMAD.MOV.U32 R187, RZ, RZ, R168 ;  /* 0x000000ffffbb7224 */ /* 0x000fce00078e00a8 */
.L_x_196:
[----:B------:R-:W0:Y:S01]  /*9860*/  SHFL.BFLY PT, R3, R194, 0x2, 0x1f ;  /* 0x0c401f00c2037f89 */ /* 0x000e2200000e0000 */
[----:B------:R-:W-:Y:S08]  /*9870*/  BAR.ARV 0x8, 0x100 ;  /* 0x0204000000007b1d */ /* 0x000ff00000002000 */
[----:B------:R-:W-:Y:S01]  /*9880*/  BAR.SYNC.DEFER_BLOCKING 0xf, 0x100 ;  /* 0x03c4000000007b1d */ /* 0x000fe20000010000 */
[----:B------:R-:W-:Y:S01]  /*9890*/  ISETP.NE.AND P0, PT, R186, RZ, PT ;  /* 0x000000ffba00720c */ /* 0x000fe20003f05270 */
[----:B------:R-:W-:-:S04]  /*98a0*/  IMAD.IADD R185, R185, 0x1, R152 ;  /* 0x00000001b9b97824 */ /* 0x000fc800078e0298 */
[----:B------:R-:W1:Y:S01]  /*98b0*/  SHFL.BFLY PT, R4, R195, 0x2, 0x1f ;  /* 0x0c401f00c3047f89 */ /* 0x000e6200000e0000 */
[----:B0-----:R-:W-:-:S07]  /*98c0*/  FADD.FTZ R3, R3, R194 ;  /* 0x000000c203037221 */ /* 0x001fce0000010000 */
[----:B------:R-:W-:Y:S01]  /*98d0*/  @!P0 LEA R2, R185, R2, 0x2 ;  /* 0x00000002b9028211 */ /* 0x000fe200078e10ff */
[----:B------:R-:W0:Y:S01]  /*98e0*/  SHFL.BFLY PT, R0, R3, 0x1, 0x1f ;  /* 0x0c201f0003007f89 */ /* 0x000e2200000e0000 */
[----:B-1----:R-:W-:-:S05]  /*98f0*/  FADD.FTZ R4, R4, R195 ;  /* 0x000000c304047221 */ /* 0x002fca0000010000 */
[----:B------:R-:W1:Y:S01]  /*9900*/  SHFL.BFLY PT, R5, R4, 0x1, 0x1f ;  /* 0x0c201f0004057f89 */ /* 0x000e6200000e0000 */
[----:B0-----:R-:W-:Y:S01]  /*9910*/  FADD.FTZ R6, R3, R0 ;  /* 0x0000000003067221 */ /* 0x001fe20000010000 */
[----:B------:R-:W-:-:S04]  /*9920*/  IMAD.MOV.U32 R0, RZ, RZ, RZ ;  /* 0x000000ffff007224 */ /* 0x000fc800078e00ff */
[----:B------:R-:W-:-:S13]  /*9930*/  FSETP.NE.FTZ.AND P1, PT, R6, RZ, PT ;  /* 0x000000ff0600720b */ /* 0x000fda0003f35000 */
[----:B------:R-:W0:Y:S01]  /*9940*/  @P1 MUFU.LG2 R3, R6 ;  /* 0x0000000600031308 */ /* 0x000e220000000c00 */
[----:B-1----:R-:W-:Y:S01]  /*9950*/  FADD.FTZ R8, R4, R5 ;  /* 0x0000000504087221 */ /* 0x002fe20000010000 */
[----:B------:R-:W-:Y:S02]  /*9960*/  IMAD.MOV.U32 R5, RZ, RZ, RZ ;  /* 0x000000ffff057224 */ /* 0x000fe400078e00ff */
[----:B------:R-:W-:Y:S02]  /*9970*/  IMAD.MOV.U32 R4, RZ, RZ, -0x800000 ;  /* 0xff800000ff047424 */ /* 0x000fe400078e00ff */
[----:B------:R-:W-:Y:S02]  /*9980*/  FSETP.NE.FTZ.AND P2, PT, R8, RZ, PT ;  /* 0x000000ff0800720b */ /* 0x000fe40003f55000 */
[----:B------:R1:W2:Y:S01]  /*9990*/  @P1 MUFU.RCP R5, R6 ;  /* 0x0000000600051308 */ /* 0x0002a20000001000 */
[----:B0-----:R-:W-:Y:S01]  /*99a0*/  @P1 FMUL.FTZ R3, R3, 0.69314718246459960938 ;  /* 0x3f31721803031820 */ /* 0x001fe20000410000 */
[----:B-1----:R-:W-:-:S09]  /*99b0*/  IMAD.U32 R6, RZ, RZ, UR6 ;  /* 0x00000006ff067e24 */ /* 0x002fd2000f8e00ff */
[----:B------:R-:W0:Y:S01]  /*99c0*/  @P2 MUFU.RCP R0, R8 ;  /* 0x0000000800002308 */ /* 0x000e220000001000 */
[----:B------:R-:W-:Y:S01]  /*99d0*/  @P1 FMUL.FTZ R6, R6, 0.69314718246459960938 ;  /* 0x3f31721806061820 */ /* 0x000fe20000410000 */
[----:B--2---:R-:W-:Y:S01]  /*99e0*/  @!P0 STS [R2+0x38400], R5 ;  /* 0x0384000502008388 */ /* 0x004fe20000000800 */
[----:B------:R-:W-:-:S05]  /*99f0*/  FMUL.FTZ R24, R24, R5 ;  /* 0x0000000518187220 */ /* 0x000fca0000410000 */
[----:B------:R1:W2:Y:S01]  /*9a00*/  @P2 MUFU.LG2 R7, R8 ;  /* 0x0000000800072308 */ /* 0x0002a20000000c00 */
        /* <DEDUP_REMOVED lines=8> */
[----:B0-----:R0:W-:Y:S01]  /*9a90*/  @!P0 STS [R2+0x38420], R0 ;  /* 0x0384200002008388 */ /* 0x0011e20000000800 */
[----:B-1----:R-:W-:-:S02]  /*9aa0*/  IMAD.U32 R8, RZ, RZ, UR6 ;  /* 0x00000006ff087e24 */ /* 0x002fc4000f8e00ff */
[-C--:B------:R-:W-:Y:S01]  /*9ab0*/  FMUL.FTZ R41, R41, R5.reuse ;  /* 0x0000000529297220 */ /* 0x080fe20000410000 */
[-C--:B------:R-:W-:Y:S01]  /*9ac0*/  FMUL.FTZ R44, R44, R5.reuse ;  /* 0x000000052c2c7220 */ /* 0x080fe20000410000 */
[-C--:B------:R-:W-:Y:S01]  /*9ad0*/  FMUL.FTZ R45, R45, R5.reuse ;  /* 0x000000052d2d7220 */ /* 0x080fe20000410000 */
[----:B------:R-:W-:Y:S01]  /*9ae0*/  @P2 FMUL.FTZ R8, R8, 0.69314718246459960938 ;  /* 0x3f31721808082820 */ /* 0x000fe20000410000 */
[-C--:B------:R-:W-:Y:S01]  /*9af0*/  FMUL.FTZ R48, R48, R5.reuse ;  /* 0x0000000530307220 */ /* 0x080fe20000410000 */
[-C--:B------:R-:W-:Y:S01]  /*9b00*/  FMUL.FTZ R49, R49, R5.reuse ;  /* 0x0000000531317220 */ /* 0x080fe20000410000 */
[----:B--2---:R-:W-:Y:S01]  /*9b10*/  @P2 FMUL.FTZ R7, R7, 0.69314718246459960938 ;  /* 0x3f31721807072820 */ /* 0x004fe20000410000 */
[-C--:B------:R-:W-:Y:S01]  /*9b20*/  FMUL.FTZ R52, R52, R5.reuse ;  /* 0x0000000534347220 */ /* 0x080fe20000410000 */
[----:B0-----:R-:W-:Y:S02]  /*9b30*/  IMAD.MOV.U32 R2, RZ, RZ, -0x800000 ;  /* 0xff800000ff027424 */ /* 0x001fe400078e00ff */
        /* <DEDUP_REMOVED lines=117> */
.L_x_177:
[----:B------:R-:W-:Y:S05]  /*a290*/  @P0 BRA `(.L_x_208) ;  /* 0x0000002000f80947 */ /* 0x000fea0003800000 */
[----:B------:R-:W0:Y:S01]  /*a2a0*/  S2R R0, SR_TID.X ;  /* 0x0000000000007919 */ /* 0x000e220000002100 */
[----:B------:R-:W1:Y:S01]  /*a2b0*/  S2UR UR5, SR_CgaCtaId ;  /* 0x00000000000579c3 */ /* 0x000e620000008800 */
[----:B------:R-:W-:Y:S01]  /*a2c0*/  UMOV UR4, 0x400 ;  /* 0x0000040000047882 */ /* 0x000fe20000000000 */
[----:B------:R-:W-:-:S06]  /*a2d0*/  IMAD R3, RZ, RZ, -UR61 ;  /* 0x8000003dff037e24 */ /* 0x000fcc000f8e02ff */
        /* <DEDUP_REMOVED lines=14> */
[----:B------:R-:W-:-:S03]  /*a3c0*/  LOP3.LUT R5, R9, 0xffffff80, RZ, 0xc0, !PT ;  /* 0xffffff8009057812 */ /* 0x000fc600078ec0ff */
[----:B------:R-:W0:Y:S01]  /*a3d0*/  SHFL.IDX PT, R7, R0, RZ, 0x1f ;  /* 0x00001fff00077589 */ /* 0x000e2200000e0000 */
[----:B-1----:R-:W-:Y:S01]  /*a3e0*/  ISETP.NE.AND P1, PT, R6, 0x1, PT ;  /* 0x000000010600780c */ /* 0x002fe20003f25270 */
[----:B------:R-:W-:Y:S01]  /*a3f0*/  IMAD.IADD R8, R22, 0x1, -R5 ;  /* 0x0000000116087824 */ /* 0x000fe200078e0a05 */
[----:B------:R-:W-:-:S04]  /*a400*/  SHF.R.S32.HI R5, RZ, 0x1f, R3 ;  /* 0x0000001fff057819 */ /* 0x000fc80000011403 */
[----:B------:R-:W-:Y:S02]  /*a410*/  SHF.R.S32.HI R155, RZ, 0x1f, R8 ;  /* 0x0000001fff9b7819 */ /* 0x000fe40000011408 */
[----:B0-----:R-:W-:Y:S02]  /*a420*/  ISETP.NE.AND P0, PT, R7, RZ, PT ;  /* 0x000000ff0700720c */ /* 0x001fe40003f05270 */
[----:B------:R-:W-:-:S04]  /*a430*/  LEA.HI R7, R155, R8, RZ, 0x2 ;  /* 0x000000089b077211 */ /* 0x000fc800078f10ff */
[----:B------:R-:W-:-:S07]  /*a440*/  SHF.R.S32.HI R154, RZ, 0x2, R7 ;  /* 0x00000002ff9a7819 */ /* 0x000fce0000011407 */
        /* <DEDUP_REMOVED lines=13> */
[CC--:B------:R-:W-:Y:S01]  /*a520*/  LEA.HI R152, R12.reuse, R23.reuse, RZ, 0x2 ;  /* 0x000000170c987211 */ /* 0x0c0fe200078f10ff */
[----:B------:R-:W3:Y:S01]  /*a530*/  LDC.64 R20, c[0x0][0xcd8] ;  /* 0x00033600ff147b82 */ /* 0x000ee20000000a00 */
[----:B------:R-:W-:Y:S01]  /*a540*/  LEA.HI R12, R12, R23, RZ, 0x5 ;  /* 0x000000170c0c7211 */ /* 0x000fe200078f28ff */
[----:B------:R-:W-:Y:S01]  /*a550*/  IMAD.IADD R9, R22, 0x1, -R9 ;  /* 0x0000000116097824 */ /* 0x000fe200078e0a09 */
[--C-:B------:R-:W-:Y:S01]  /*a560*/  SHF.R.S32.HI R10, RZ, 0x2, R152.reuse ;  /* 0x00000002ff0a7819 */ /* 0x100fe20000011498 */
[----:B------:R-:W-:Y:S01]  /*a570*/  UIADD3 UR4, UR9, UR4, URZ ;  /* 0x0000000409047290 */ /* 0x000fe2000fffe03f */
[----:B------:R-:W-:Y:S02]  /*a580*/  SHF.R.S32.HI R11, RZ, 0x1f, R152 ;  /* 0x0000001fff0b7819 */ /* 0x000fe40000011498 */
[----:B------:R-:W-:-:S02]  /*a590*/  SHF.R.S32.HI R12, RZ, 0x5, R12 ;  /* 0x00000005ff0c7819 */ /* 0x000fc4000001140c */
[----:B0-----:R-:W-:Y:S02]  /*a5a0*/  ISETP.NE.AND P0, PT, R18, 0x1, PT ;  /* 0x000000011200780c */ /* 0x001fe40003f05270 */
[----:B------:R-:W-:Y:S02]  /*a5b0*/  LEA.HI R11, R11, R10, RZ, 0x3 ;  /* 0x0000000a0b0b7211 */ /* 0x000fe400078f18ff */
[----:B------:R-:W-:Y:S02]  /*a5c0*/  LOP3.LUT R152, R152, 0x7ffffffc, RZ, 0xc0, !PT ;  /* 0x7ffffffc98987812 */ /* 0x000fe400078ec0ff */
[----:B------:R-:W-:Y:S01]  /*a5d0*/  LOP3.LUT R11, R11, 0xfffffff8, RZ, 0xc0, !PT ;  /* 0xfffffff80b0b7812 */ /* 0x000fe200078ec0ff */
[----:B--2---:R-:W-:Y:S02]  /*a5e0*/  USHF.R.S32.HI UR5, URZ, 0x1f, UR7 ;  /* 0x0000001f3f057899 */ /* 0x004fe40008011407 */
[----:B------:R-:W-:Y:S01]  /*a5f0*/  IMAD.IADD R152, R23, 0x1, -R152 ;  /* 0x0000000117987824 */ /* 0x000fe200078e0a98 */
[----:B------:R-:W-:-:S02]  /*a600*/  IADD3 R11, R10, -R11, RZ ;  /* 0x8000000b0a0b7210 */ /* 0x000fc40007ffe0ff */
[C---:B------:R-:W-:Y:S01]  /*a610*/  LEA.HI R10, R9.reuse, R9, RZ, 0x1 ;  /* 0x00000009090a7211 */ /* 0x040fe200078f08ff */
[----:B------:R-:W0:Y:S01]  /*a620*/  @P0 LDC R16, c[0x0][0xcec] ;  /* 0x00033b00ff100b82 */ /* 0x000e220000000800 */
[----:B------:R-:W-:Y:S02]  /*a630*/  IMAD.SHL.U32 R152, R152, 0x2, RZ ;  /* 0x0000000298987824 */ /* 0x000fe400078e00ff */
[----:B------:R-:W-:Y:S01]  /*a640*/  LOP3.LUT R10, R10, 0x1ffffffe, RZ, 0xc0, !PT ;  /* 0x1ffffffe0a0a7812 */ /* 0x000fe200078ec0ff */
[----:B------:R-:W-:Y:S02]  /*a650*/  IMAD R153, R12, 0x10, R11 ;  /* 0x000000100c997824 */ /* 0x000fe400078e020b */
[----:B---3--:R-:W-:Y:S02]  /*a660*/  IMAD R12, R20, UR5, RZ ;  /* 0x00000005140c7c24 */ /* 0x008fe4000f8e02ff */
[----:B------:R-:W2:Y:S01]  /*a670*/  @P0 LDC R17, c[0x0][0xcf0] ;  /* 0x00033c00ff110b82 */ /* 0x000ea20000000800 */
[----:B------:R-:W-:-:S02]  /*a680*/  IMAD.IADD R9, R9, 0x1, -R10 ;  /* 0x0000000109097824 */ /* 0x000fc400078e0a0a */
[----:B------:R-:W-:Y:S02]  /*a690*/  IMAD.U32 R11, RZ, RZ, UR9 ;  /* 0x00000009ff0b7e24 */ /* 0x000fe4000f8e00ff */
[----:B------:R-:W-:Y:S02]  /*a6a0*/  IMAD R9, R9, 0x8, R153 ;  /* 0x0000000809097824 */ /* 0x000fe400078e0299 */
[----:B------:R-:W-:Y:S02]  /*a6b0*/  IMAD R15, R21, UR7, R12 ;  /* 0x00000007150f7c24 */ /* 0x000fe4000f8e020c */
[----:B-1----:R-:W-:Y:S02]  /*a6c0*/  IMAD R9, R14, 0x40, R9 ;  /* 0x000000400e097824 */ /* 0x002fe400078e0209 */
[----:B------:R-:W-:Y:S02]  /*a6d0*/  IMAD.U32 R10, RZ, RZ, UR8 ;  /* 0x00000008ff0a7e24 */ /* 0x000fe4000f8e00ff */
[----:B------:R-:W-:Y:S01]  /*a6e0*/  IMAD.U32 R11, RZ, RZ, UR4 ;  /* 0x00000004ff0b7e24 */ /* 0x000fe2000f8e00ff */
[----:B------:R-:W-:Y:S01]  /*a6f0*/  ULDC.64 UR4, c[0x0][0xce0] ;  /* 0x0003380000047ab9 */ /* 0x000fe20000000a00 */
[----:B------:R-:W-:-:S02]  /*a700*/  IMAD.MOV.U32 R13, RZ, RZ, R9 ;  /* 0x000000ffff0d7224 */ /* 0x000fc400078e0009 */
[----:B0-----:R-:W-:-:S04]  /*a710*/  @P0 IMAD.HI.U32 R12, R9, R16, RZ ;  /* 0x00000010090c0227 */ /* 0x001fc800078e00ff */
[----:B------:R-:W-:Y:S01]  /*a720*/  IMAD.WIDE.U32 R10, R20, UR7, R10 ;  /* 0x00000007140a7c25 */ /* 0x000fe2000f8e000a */
[----:B--2---:R-:W-:-:S03]  /*a730*/  @P0 SHF.R.U32.HI R13, RZ, R17, R12 ;  /* 0x00000011ff0d0219 */ /* 0x004fc6000001160c */
[----:B------:R-:W-:Y:S02]  /*a740*/  IMAD.IADD R11, R11, 0x1, R15 ;  /* 0x000000010b0b7824 */ /* 0x000fe400078e020f */
[----:B------:R-:W-:Y:S01]  /*a750*/  IMAD R12, R5, UR4, RZ ;  /* 0x00000004050c7c24 */ /* 0x000fe2000f8e02ff */
[----:B------:R-:W-:Y:S01]  /*a760*/  IADD3 R15, -R13, RZ, RZ ;  /* 0x000000ff0d0f7210 */ /* 0x000fe20007ffe1ff */
[----:B------:R-:W-:-:S04]  /*a770*/  IMAD.WIDE.U32 R10, R3, UR4, R10 ;  /* 0x00000004030a7c25 */ /* 0x000fc8000f8e000a */
[----:B------:R-:W-:Y:S01]  /*a780*/  IMAD R9, R18, R15, R9 ;  /* 0x0000000f12097224 */ /* 0x000fe200078e0209 */
[----:B------:R-:W-:Y:S01]  /*a790*/  SHF.R.S32.HI R15, RZ, 0x1f, R13 ;  /* 0x0000001fff0f7819 */ /* 0x000fe2000001140d */
[----:B------:R-:W-:Y:S01]  /*a7a0*/  IMAD R16, R3, UR5, R12 ;  /* 0x0000000503107c24 */ /* 0x000fe2000f8e020c */
[----:B------:R-:W-:Y:S01]  /*a7b0*/  IADD3 R10, P0, R13, R10, RZ ;  /* 0x0000000a0d0a7210 */ /* 0x000fe20007f1e0ff */
[----:B------:R-:W-:Y:S01]  /*a7c0*/  ULDC.64 UR4, c[0x0][0xcc8] ;  /* 0x0003320000047ab9 */ /* 0x000fe20000000a00 */
[----:B------:R-:W-:Y:S02]  /*a7d0*/  SHF.R.S32.HI R12, RZ, 0x1f, R9 ;  /* 0x0000001fff0c7819 */ /* 0x000fe40000011409 */
[----:B------:R-:W-:-:S03]  /*a7e0*/  IADD3.X R11, R15, R11, R16, P0, !PT ;  /* 0x0000000b0f0b7210 */ /* 0x000fc600007fe410 */
[----:B------:R-:W-:Y:S02]  /*a7f0*/  IMAD R12, R12, UR4, RZ ;  /* 0x000000040c0c7c24 */ /* 0x000fe4000f8e02ff */
[----:B------:R-:W-:-:S04]  /*a800*/  IMAD.WIDE.U32 R10, R9, UR4, R10 ;  /* 0x00000004090a7c25 */ /* 0x000fc8000f8e000a */
[----:B------:R-:W-:Y:S01]  /*a810*/  IMAD R9, R9, UR5, R12 ;  /* 0x0000000509097c24 */ /* 0x000fe2000f8e020c */
[----:B------:R-:W-:Y:S01]  /*a820*/  LEA.HI R12, R0, R0, RZ, 0x1 ;  /* 0x00000000000c7211 */ /* 0x000fe200078f08ff */
[----:B------:R-:W-:Y:S02]  /*a830*/  ULDC.64 UR4, c[0x0][0xca8] ;  /* 0x00032a0000047ab9 */ /* 0x000fe40000000a00 */
[----:B------:R-:W-:Y:S01]  /*a840*/  IMAD.IADD R9, R11, 0x1, R9 ;  /* 0x000000010b097824 */ /* 0x000fe200078e0209 */
[----:B------:R-:W-:Y:S01]  /*a850*/  LEA R16, P0, R10, UR4, 0x2 ;  /* 0x000000040a107c11 */ /* 0x000fe2000f8010ff */
[----:B------:R-:W-:Y:S01]  /*a860*/  ULDC UR4, c[0x0][0xb88] ;  /* 0x0002e20000047ab9 */ /* 0x000fe20000000800 */
[----:B------:R-:W-:Y:S02]  /*a870*/  LOP3.LUT R11, R12, 0xfffffe, RZ, 0xc0, !PT ;  /* 0x00fffffe0c0b7812 */ /* 0x000fe400078ec0ff */
[----:B------:R-:W-:Y:S01]  /*a880*/  LEA.HI.X R17, R10, UR5, R9, 0x2, P0 ;  /* 0x000000050a117c11 */ /* 0x000fe200080f1409 */
[----:B------:R-:W-:Y:S01]  /*a890*/  SHFL.IDX PT, R12, R16, 0x1, 0x1c1f ;  /* 0x003c1f00100c7f89 */ /* 0x000fe200000e0000 */
[----:B------:R-:W-:-:S02]  /*a8a0*/  IMAD R9, R14, 0x40, R153 ;  /* 0x000000400e097824 */ /* 0x000fc400078e0299 */
[----:B------:R-:W-:Y:S01]  /*a8b0*/  IMAD.IADD R15, R0, 0x1, -R11 ;  /* 0x00000001000f7824 */ /* 0x000fe200078e0a0b */
[----:B------:R-:W-:Y:S01]  /*a8c0*/  SHFL.IDX PT, R10, R16, RZ, 0x1c1f ;  /* 0x001c1fff100a7589 */ /* 0x000fe200000e0000 */
[----:B------:R-:W-:Y:S02]  /*a8d0*/  IMAD R14, R18, UR4, RZ ;  /* 0x00000004120e7c24 */ /* 0x000fe4000f8e02ff */
[----:B------:R-:W-:Y:S01]  /*a8e0*/  IMAD.U32 R15, R15, -0x100, RZ ;  /* 0xffffff000f0f7824 */ /* 0x000fe200078e00ff */
[----:B------:R-:W0:Y:S04]  /*a8f0*/  SHFL.IDX PT, R11, R17, RZ, 0x1c1f ;  /* 0x001c1fff110b7589 */ /* 0x000e2800000e0000 */
[----:B------:R-:W1:Y:S01]  /*a900*/  SHFL.IDX PT, R13, R17, 0x1, 0x1c1f ;  /* 0x003c1f00110d7f89 */ /* 0x000e6200000e0000 */
[----:B------:R-:W-:Y:S01]  /*a910*/  ISETP.NE.AND P0, PT, R152, R15, PT ;  /* 0x0000000f9800720c */ /* 0x000fe20003f05270 */
[----:B------:R-:W-:-:S03]  /*a920*/  VIADD R15, R9, 0x8 ;  /* 0x00000008090f7836 */ /* 0x000fc60000000000 */
[-C--:B------:R-:W-:Y:S02]  /*a930*/  ISETP.GE.OR P2, PT, R9, R14.reuse, P0 ;  /* 0x0000000e0900720c */ /* 0x080fe40000746670 */
[----:B------:R-:W-:-:S11]  /*a940*/  ISETP.GE.OR P0, PT, R15, R14, P0 ;  /* 0x0000000e0f00720c */ /* 0x000fd60000706670 */
[----:B0-----:R0:W-:Y:S04]  /*a950*/  @!P2 ST.E desc[UR36][R10.64], R4 ;  /* 0x000000040a00a985 */ /* 0x0011e8000c101924 */
[----:B-1----:R0:W-:Y:S02]  /*a960*/  @!P0 ST.E desc[UR36][R12.64], R2 ;  /* 0x000000020c008985 */ /* 0x0021e4000c101924 */
.L_x_209:
[----:B------:R-:W1:Y:S01]  /*a970*/  S2R R14, SR_CTAID.X ;  /* 0x00000000000e7919 */ /* 0x000e620000002500 */
[----:B------:R-:W-:Y:S01]  /*a980*/  LEA.HI R19, R19, R22, RZ, 0x2 ;  /* 0x0000001613137211 */ /* 0x000fe200078f10ff */
[----:B------:R-:W2:Y:S01]  /*a990*/  S2UR UR7, SR_CTAID.Z ;  /* 0x00000000000779c3 */ /* 0x000ea20000002700 */
[----:B------:R-:W-:Y:S01]  /*a9a0*/  SHF.R.S32.HI R9, RZ, 0x1f, R7 ;  /* 0x0000001fff097819 */ /* 0x000fe20000011407 */
[----:B------:R-:W-:Y:S01]  /*a9b0*/  ULDC.64 UR8, c[0x0][0xc38] ;  /* 0x00030e0000087ab9 */ /* 0x000fe20000000a00 */
[----:B------:R-:W-:Y:S01]  /*a9c0*/  LOP3.LUT R19, R19, 0xfffffffc, RZ, 0xc0, !PT ;  /* 0xfffffffc13137812 */ /* 0x000fe200078ec0ff */
[----:B------:R-:W-:Y:S01]  /*a9d0*/  UIMAD UR6, UR6, UR8, URZ ;  /* 0x00000008060672a4 */ /* 0x000fe2000f8e023f */
[----:B------:R-:W-:Y:S01]  /*a9e0*/  LEA.HI R9, R9, R154, RZ, 0x3 ;  /* 0x0000009a09097211 */ /* 0x000fe200078f18ff */
[----:B------:R-:W-:Y:S01]  /*a9f0*/  UIMAD.WIDE.U32 UR4, UR61, UR8, URZ ;  /* 0x000000083d0472a5 */ /* 0x000fe2000f8e003f */
[----:B------:R-:W-:Y:S01]  /*aa00*/  LEA.HI R155, R155, R8, RZ, 0x5 ;  /* 0x000000089b9b7211 */ /* 0x000fe200078f28ff */
[----:B0-----:R-:W0:Y:S01]  /*aa10*/  LDC.64 R12, c[0x0][0xc40] ;  /* 0x00031000ff0c7b82 */ /* 0x001e220000000a00 */
[----:B------:R-:W-:Y:S01]  /*aa20*/  IMAD.IADD R19, R22, 0x1, -R19 ;  /* 0x0000000116137824 */ /* 0x000fe200078e0a13 */
[----:B------:R-:W-:Y:S01]  /*aa30*/  LOP3.LUT R9, R9, 0xfffffff8, RZ, 0xc0, !PT ;  /* 0xfffffff809097812 */ /* 0x000fe200078ec0ff */
[----:B------:R-:W-:Y:S01]  /*aa40*/  UIMAD UR6, UR61, UR9, UR6 ;  /* 0x000000093d0672a4 */ /* 0x000fe2000f8e0206 */
[----:B------:R-:W-:Y:S01]  /*aa50*/  SHF.R.S32.HI R155, RZ, 0x5, R155 ;  /* 0x00000005ff9b7819 */ /* 0x000fe2000001149b */
[----:B------:R-:W-:Y:S01]  /*aa60*/  IMAD.U32 R11, RZ, RZ, UR5 ;  /* 0x00000005ff0b7e24 */ /* 0x000fe2000f8e00ff */
[----:B------:R-:W-:Y:S01]  /*aa70*/  LEA.HI R2, R19, R19, RZ, 0x1 ;  /* 0x0000001313027211 */ /* 0x000fe200078f08ff */
[----:B------:R-:W-:Y:S01]  /*aa80*/  IMAD.IADD R154, R154, 0x1, -R9 ;  /* 0x000000019a9a7824 */ /* 0x000fe200078e0a09 */
[----:B------:R-:W3:Y:S01]  /*aa90*/  @P1 LDC R16, c[0x0][0xcec] ;  /* 0x00033b00ff101b82 */ /* 0x000ee20000000800 */
[----:B------:R-:W-:Y:S01]  /*aaa0*/  UIADD3 UR6, UR5, UR6, URZ ;  /* 0x0000000605067290 */ /* 0x000fe2000fffe03f */
[----:B------:R-:W-:Y:S01]  /*aab0*/  LOP3.LUT R2, R2, 0x1ffffffe, RZ, 0xc0, !PT ;  /* 0x1ffffffe02027812 */ /* 0x000fe200078ec0ff */
[----:B------:R-:W-:Y:S01]  /*aac0*/  IMAD R155, R155, 0x10, R154 ;  /* 0x000000109b9b7824 */ /* 0x000fe200078e029a */
[----:B------:R-:W-:Y:S01]  /*aad0*/  BSSY B0, `(.L_x_210) ;  /* 0x00000f3000007945 */ /* 0x000fe20003800000 */
[----:B------:R-:W-:Y:S01]  /*aae0*/  IMAD.U32 R10, RZ, RZ, UR4 ;  /* 0x00000004ff0a7e24 */ /* 0x000fe2000f8e00ff */
[----:B------:R-:W-:Y:S01]  /*aaf0*/  IADD3 R2, R19, -R2, RZ ;  /* 0x8000000213027210 */ /* 0x000fe20007ffe0ff */
[----:B------:R-:W-:Y:S01]  /*ab00*/  IMAD.U32 R11, RZ, RZ, UR6 ;  /* 0x00000006ff0b7e24 */ /* 0x000fe2000f8e00ff */
[----:B------:R-:W4:Y:S01]  /*ab10*/  @P1 LDC R17, c[0x0][0xcf0] ;  /* 0x00033c00ff111b82 */ /* 0x000f220000000800 */
[----:B--2---:R-:W-:-:S02]  /*ab20*/  USHF.R.S32.HI UR8, URZ, 0x1f, UR7 ;  /* 0x0000001f3f087899 */ /* 0x004fc40008011407 */
[----:B------:R-:W-:Y:S01]  /*ab30*/  IMAD R4, R2, 0x8, R155 ;  /* 0x0000000802047824 */ /* 0x000fe200078e029b */
[----:B------:R-:W-:-:S03]  /*ab40*/  ULDC.64 UR4, c[0x0][0xc48] ;  /* 0x0003120000047ab9 */ /* 0x000fc60000000a00 */
[----:B-1----:R-:W-:Y:S02]  /*ab50*/  IMAD R15, R14, 0x40, R4 ;  /* 0x000000400e0f7824 */ /* 0x002fe400078e0204 */
[C---:B0-----:R-:W-:Y:S02]  /*ab60*/  IMAD R2, R12.reuse, UR8, RZ ;  /* 0x000000080c027c24 */ /* 0x041fe4000f8e02ff */
[----:B------:R-:W-:-:S04]  /*ab70*/  IMAD.WIDE.U32 R10, R12, UR7, R10 ;  /* 0x000000070c0a7c25 */ /* 0x000fc8000f8e000a */
[----:B------:R-:W-:Y:S02]  /*ab80*/  IMAD R13, R13, UR7, R2 ;  /* 0x000000070d0d7c24 */ /* 0x000fe4000f8e0202 */
[----:B---3--:R-:W-:-:S04]  /*ab90*/  @P1 IMAD.HI.U32 R16, R15, R16, RZ ;  /* 0x000000100f101227 */ /* 0x008fc800078e00ff */
[----:B------:R-:W-:Y:S02]  /*aba0*/  IMAD.MOV.U32 R9, RZ, RZ, R15 ;  /* 0x000000ffff097224 */ /* 0x000fe400078e000f */
[----:B------:R-:W-:Y:S01]  /*abb0*/  IMAD R2, R5, UR4, RZ ;  /* 0x0000000405027c24 */ /* 0x000fe2000f8e02ff */
[----:B----4-:R-:W-:Y:S01]  /*abc0*/  @P1 SHF.R.U32.HI R9, RZ, R17, R16 ;  /* 0x00000011ff091219 */ /* 0x010fe20000011610 */
[----:B------:R-:W-:Y:S02]  /*abd0*/  IMAD.IADD R11, R11, 0x1, R13 ;  /* 0x000000010b0b7824 */ /* 0x000fe400078e020d */
[C---:B------:R-:W-:Y:S01]  /*abe0*/  IMAD R13, R3.reuse, UR5, R2 ;  /* 0x00000005030d7c24 */ /* 0x040fe2000f8e0202 */
[--C-:B------:R-:W-:Y:S01]  /*abf0*/  SHF.R.S32.HI R4, RZ, 0x1f, R9.reuse ;  /* 0x0000001fff047819 */ /* 0x100fe20000011409 */
[----:B------:R-:W-:Y:S02]  /*ac00*/  IMAD.MOV R5, RZ, RZ, -R9 ;  /* 0x000000ffff057224 */ /* 0x000fe400078e0a09 */
[----:B------:R-:W-:Y:S01]  /*ac10*/  IMAD.WIDE.U32 R2, R3, UR4, R10 ;  /* 0x0000000403027c25 */ /* 0x000fe2000f8e000a */
[----:B------:R-:W-:-:S03]  /*ac20*/  ULDC.64 UR4, c[0x0][0xc30] ;  /* 0x00030c0000047ab9 */ /* 0x000fc60000000a00 */
[----:B------:R-:W-:Y:S01]  /*ac30*/  IMAD R5, R6, R5, R15 ;  /* 0x0000000506057224 */ /* 0x000fe200078e020f */
[----:B------:R-:W-:Y:S01]  /*ac40*/  IADD3 R3, R3, R13, RZ ;  /* 0x0000000d03037210 */ /* 0x000fe20007ffe0ff */
[----:B------:R-:W-:-:S04]  /*ac50*/  IMAD R4, R4, UR4, RZ ;  /* 0x0000000404047c24 */ /* 0x000fc8000f8e02ff */
[C---:B------:R-:W-:Y:S01]  /*ac60*/  IMAD R11, R9.reuse, UR5, R4 ;  /* 0x00000005090b7c24 */ /* 0x040fe2000f8e0204 */
[----:B------:R-:W-:Y:S01]  /*ac70*/  SHF.R.S32.HI R4, RZ, 0x1f, R5 ;  /* 0x0000001fff047819 */ /* 0x000fe20000011405 */
[----:B------:R-:W-:Y:S01]  /*ac80*/  IMAD.WIDE.U32 R2, R9, UR4, R2 ;  /* 0x0000000409027c25 */ /* 0x000fe2000f8e0002 */
[----:B------:R-:W-:-:S03]  /*ac90*/  ULDC.64 UR4, c[0x0][0xc28] ;  /* 0x00030a0000047ab9 */ /* 0x000fc60000000a00 */
[----:B------:R-:W-:Y:S02]  /*aca0*/  IMAD R4, R4, UR4, RZ ;  /* 0x0000000404047c24 */ /* 0x000fe4000f8e02ff */
[----:B------:R-:W-:Y:S02]  /*acb0*/  IMAD.IADD R3, R3, 0x1, R11 ;  /* 0x0000000103037824 */ /* 0x000fe400078e020b */
[C---:B------:R-:W-:Y:S02]  /*acc0*/  IMAD R9, R5.reuse, UR5, R4 ;  /* 0x0000000505097c24 */ /* 0x040fe4000f8e0204 */
[----:B------:R-:W-:Y:S01]  /*acd0*/  IMAD.WIDE.U32 R2, R5, UR4, R2 ;  /* 0x0000000405027c25 */ /* 0x000fe2000f8e0002 */
[----:B------:R-:W-:-:S03]  /*ace0*/  ULDC.64 UR4, c[0x0][0xc00] ;  /* 0x0003000000047ab9 */ /* 0x000fc60000000a00 */
[----:B------:R-:W-:Y:S01]  /*acf0*/  IMAD.IADD R5, R3, 0x1, R9 ;  /* 0x0000000103057824 */ /* 0x000fe200078e0209 */
        /* <DEDUP_REMOVED lines=9> */
[----:B------:R0:W1:Y:S01]  /*ad90*/  SHFL.IDX PT, R2, R4, RZ, 0x1c1f ;  /* 0x001c1fff04027589 */ /* 0x00006200000e0000 */
[----:B------:R-:W-:Y:S01]  /*ada0*/  IMAD.IADD R0, R8, 0x1, -R9 ;  /* 0x0000000108007824 */ /* 0x000fe200078e0a09 */
[----:B------:R-:W-:-:S02]  /*adb0*/  ISETP.GE.AND P0, PT, R7, R6, PT ;  /* 0x000000060700720c */ /* 0x000fc40003f06270 */
[----:B------:R0:W2:Y:S01]  /*adc0*/  SHFL.IDX PT, R3, R5, RZ, 0x1c1f ;  /* 0x001c1fff05037589 */ /* 0x0000a200000e0000 */
[----:B------:R-:W-:-:S04]  /*add0*/  IMAD R0, R11, 0x80, R0 ;  /* 0x000000800b007824 */ /* 0x000fc800078e0200 */
[----:B------:R-:W-:-:S06]  /*ade0*/  IMAD.SHL.U32 R0, R0, 0x2, RZ ;  /* 0x0000000200007824 */ /* 0x000fcc00078e00ff */
[----:B0-----:R-:W-:Y:S05]  /*adf0*/  @P0 BRA `(.L_x_211) ;  /* 0x0000000c00000947 */ /* 0x001fea0003800000 */
[C---:B------:R-:W-:Y:S01]  /*ae00*/  VIADD R9, R0.reuse, 0x8 ;  /* 0x0000000800097836 */ /* 0x040fe20000000000 */
[----:B------:R-:W-:Y:S01]  /*ae10*/  ULDC UR4, c[0x0][0xbc8] ;  /* 0x0002f20000047ab9 */ /* 0x000fe20000000800 */
[C---:B------:R-:W-:Y:S01]  /*ae20*/  VIADD R11, R0.reuse, 0x10 ;  /* 0x00000010000b7836 */ /* 0x040fe20000000000 */
[C---:B------:R-:W-:Y:S01]  /*ae30*/  IADD3 R13, R0.reuse, 0x18, RZ ;  /* 0x00000018000d7810 */ /* 0x040fe20007ffe0ff */
        /* <DEDUP_REMOVED lines=12> */
[----:B------:R-:W-:-:S02]  /*af00*/  VIADD R22, R0, 0x50 ;  /* 0x0000005000167836 */ /* 0x000fc40000000000 */
[C---:B------:R-:W-:Y:S01]  /*af10*/  @!P2 LEA.HI R8, R0.reuse, R0, RZ, 0x1 ;  /* 0x000000000008a211 */ /* 0x040fe200078f08ff */
[----:B------:R-:W-:Y:S01]  /*af20*/  VIADD R23, R0, 0x58 ;  /* 0x0000005800177836 */ /* 0x000fe20000000000 */
[----:B------:R-:W-:Y:S02]  /*af30*/  @!P3 LEA.HI R10, R9, R9, RZ, 0x1 ;  /* 0x00000009090ab211 */ /* 0x000fe400078f08ff */
[----:B------:R-:W-:Y:S02]  /*af40*/  @!P4 LEA.HI R12, R11, R11, RZ, 0x1 ;  /* 0x0000000b0b0cc211 */ /* 0x000fe400078f08ff */
[----:B------:R-:W-:Y:S02]  /*af50*/  @!P5 LEA.HI R14, R13, R13, RZ, 0x1 ;  /* 0x0000000d0d0ed211 */ /* 0x000fe400078f08ff */
[----:B------:R-:W-:Y:S02]  /*af60*/  @!P2 LOP3.LUT R9, R8, 0xfffffffe, RZ, 0xc0, !PT ;  /* 0xfffffffe0809a812 */ /* 0x000fe400078ec0ff */
[----:B------:R-:W-:-:S02]  /*af70*/  @!P3 LOP3.LUT R11, R10, 0xfffffffe, RZ, 0xc0, !PT ;  /* 0xfffffffe0a0bb812 */ /* 0x000fc400078ec0ff */
[----:B------:R-:W-:Y:S01]  /*af80*/  @!P4 LOP3.LUT R13, R12, 0xfffffffe, RZ, 0xc0, !PT ;  /* 0xfffffffe0c0dc812 */ /* 0x000fe200078ec0ff */
[--C-:B-12---:R-:W-:Y:S01]  /*af90*/  @!P2 IMAD.WIDE R8, R9, 0x4, R2.reuse ;  /* 0x000000040908a825 */ /* 0x106fe200078e0202 */
[----:B------:R-:W-:Y:S02]  /*afa0*/  @!P5 LOP3.LUT R15, R14, 0xfffffffe, RZ, 0xc0, !PT ;  /* 0xfffffffe0e0fd812 */ /* 0x000fe400078ec0ff */
[----:B------:R-:W-:Y:S01]  /*afb0*/  ISETP.GE.AND P6, PT, R22, UR4, PT ;  /* 0x0000000416007c0c */ /* 0x000fe2000bfc6270 */
        /* <DEDUP_REMOVED lines=9> */
[----:B------:R-:W-:Y:S01]  /*b050*/  @!P0 LEA.HI R16, R16, R16, RZ, 0x1 ;  /* 0x0000001010108211 */ /* 0x000fe200078f08ff */
[----:B------:R3:W-:Y:S01]  /*b060*/  @!P5 ST.E.64 desc[UR36][R14.64], R36 ;  /* 0x000000240e00d985 */ /* 0x0007e2000c101b24 */
[----:B------:R-:W-:Y:S01]  /*b070*/  ISETP.GE.AND P5, PT, R21, UR4, PT ;  /* 0x0000000415007c0c */ /* 0x000fe2000bfa6270 */
[----:B0-----:R-:W-:Y:S01]  /*b080*/  VIADD R24, R0, 0x60 ;  /* 0x0000006000187836 */ /* 0x001fe20000000000 */
[----:B------:R-:W-:Y:S02]  /*b090*/  @!P1 LEA.HI R17, R17, R17, RZ, 0x1 ;  /* 0x0000001111119211 */ /* 0x000fe400078f08ff */
[----:B------:R-:W-:-:S02]  /*b0a0*/  @!P0 LOP3.LUT R9, R16, 0xfffffffe, RZ, 0xc0, !PT ;  /* 0xfffffffe10098812 */ /* 0x000fc400078ec0ff */
        /* <DEDUP_REMOVED lines=29> */
[----:B------:R-:W-:-:S02]  /*b280*/  @!P1 LEA.HI R23, R23, R23, RZ, 0x1 ;  /* 0x0000001717179211 */ /* 0x000fc400078f08ff */
        /* <DEDUP_REMOVED lines=9> */
[----:B0-----:R-:W-:Y:S01]  /*b320*/  @!P1 LOP3.LUT R9, R23, 0xfffffffe, RZ, 0xc0, !PT ;  /* 0xfffffffe17099812 */ /* 0x001fe200078ec0ff */
[----:B------:R-:W-:Y:S01]  /*b330*/  VIADD R23, R0, 0x90 ;  /* 0x0000009000177836 */ /* 0x000fe20000000000 */
        /* <DEDUP_REMOVED lines=17> */
[----:B----4-:R-:W-:Y:S01]  /*b450*/  @!P3 LOP3.LUT R17, R22, 0xfffffffe, RZ, 0xc0, !PT ;  /* 0xfffffffe1611b812 */ /* 0x010fe200078ec0ff */
[----:B------:R-:W-:Y:S01]  /*b460*/  VIADD R22, R0, 0xc0 ;  /* 0x000000c000167836 */ /* 0x000fe20000000000 */
[----:B------:R-:W-:Y:S01]  /*b470*/  ISETP.GE.AND P0, PT, R23, UR4, PT ;  /* 0x0000000417007c0c */ /* 0x000fe2000bf06270 */
[----:B0-----:R-:W-:Y:S01]  /*b480*/  @!P2 IMAD.WIDE R8, R13, 0x4, R2 ;  /* 0x000000040d08a825 */ /* 0x001fe200078e0202 */
[----:B------:R-:W-:-:S03]  /*b490*/  ISETP.GE.AND P1, PT, R24, UR4, PT ;  /* 0x0000000418007c0c */ /* 0x000fc6000bf26270 */
[--C-:B-1----:R-:W-:Y:S01]  /*b4a0*/  @!P6 IMAD.WIDE R10, R19, 0x4, R2.reuse ;  /* 0x00000004130ae825 */ /* 0x102fe200078e0202 */
[----:B------:R0:W-:Y:S01]  /*b4b0*/  @!P2 ST.E.64 desc[UR36][R8.64], R76 ;  /* 0x0000004c0800a985 */ /* 0x0001e2000c101b24 */
[----:B------:R-:W-:Y:S02]  /*b4c0*/  ISETP.GE.AND P2, PT, R18, UR4, PT ;  /* 0x0000000412007c0c */ /* 0x000fe4000bf46270 */
        /* <DEDUP_REMOVED lines=15> */
[----:B0-----:R-:W-:Y:S02]  /*b5c0*/  @!P0 LOP3.LUT R9, R23, 0xfffffffe, RZ, 0xc0, !PT ;  /* 0xfffffffe17098812 */ /* 0x001fe400078ec0ff */
[----:B------:R-:W-:Y:S02]  /*b5d0*/  @!P2 LEA.HI R18, R18, R18, RZ, 0x1 ;  /* 0x000000121212a211 */ /* 0x000fe400078f08ff */
[----:B-1----:R-:W-:Y:S01]  /*b5e0*/  @!P1 LOP3.LUT R11, R24, 0xfffffffe, RZ, 0xc0, !PT ;  /* 0xfffffffe180b9812 */ /* 0x002fe200078ec0ff */
[--C-:B------:R-:W-:Y:S01]  /*b5f0*/  @!P0 IMAD.WIDE R8, R9, 0x4, R2.reuse ;  /* 0x0000000409088825 */ /* 0x100fe200078e0202 */
[----:B------:R-:W-:Y:S02]  /*b600*/  @!P4 LEA.HI R20, R20, R20, RZ, 0x1 ;  /* 0x000000141414c211 */ /* 0x000fe400078f08ff */
[----:B--2---:R-:W-:Y:S01]  /*b610*/  @!P2 LOP3.LUT R13, R18, 0xfffffffe, RZ, 0xc0, !PT ;  /* 0xfffffffe120da812 */ /* 0x004fe200078ec0ff */
[--C-:B------:R-:W-:Y:S01]  /*b620*/  @!P1 IMAD.WIDE R10, R11, 0x4, R2.reuse ;  /* 0x000000040b0a9825 */ /* 0x100fe200078e0202 */
[----:B------:R-:W-:Y:S01]  /*b630*/  @!P3 LEA.HI R19, R19, R19, RZ, 0x1 ;  /* 0x000000131313b211 */ /* 0x000fe200078f08ff */
[----:B------:R0:W-:Y:S01]  /*b640*/  @!P0 ST.E.64 desc[UR36][R8.64], R96 ;  /* 0x0000006008008985 */ /* 0x0001e2000c101b24 */
[----:B------:R-:W-:Y:S01]  /*b650*/  @!P5 LEA.HI R21, R21, R21, RZ, 0x1 ;  /* 0x000000151515d211 */ /* 0x000fe200078f08ff */
[----:B------:R-:W-:Y:S01]  /*b660*/  @!P2 IMAD.WIDE R12, R13, 0x4, R2 ;  /* 0x000000040d0ca825 */ /* 0x000fe200078e0202 */
[----:B------:R-:W-:Y:S01]  /*b670*/  @!P3 LOP3.LUT R19, R19, 0xfffffffe, RZ, 0xc0, !PT ;  /* 0xfffffffe1313b812 */ /* 0x000fe200078ec0ff */
[----:B------:R1:W-:Y:S01]  /*b680*/  @!P1 ST.E.64 desc[UR36][R10.64], R100 ;  /* 0x000000640a009985 */ /* 0x0003e2000c101b24 */
[----:B------:R-:W-:Y:S01]  /*b690*/  @!P6 LEA.HI R22, R22, R22, RZ, 0x1 ;  /* 0x000000161616e211 */ /* 0x000fe200078f08ff */
[----:B------:R-:W-:Y:S01]  /*b6a0*/  VIADD R18, R0, 0xc8 ;  /* 0x000000c800127836 */ /* 0x000fe20000000000 */
[----:B---3--:R-:W-:Y:S01]  /*b6b0*/  @!P4 LOP3.LUT R15, R20, 0xfffffffe, RZ, 0xc0, !PT ;  /* 0xfffffffe140fc812 */ /* 0x008fe200078ec0ff */
[----:B------:R-:W-:Y:S01]  /*b6c0*/  @!P2 ST.E.64 desc[UR36][R12.64], R104 ;  /* 0x000000680c00a985 */ /* 0x000fe2000c101b24 */
[----:B------:R-:W-:Y:S01]  /*b6d0*/  @!P5 LOP3.LUT R21, R21, 0xfffffffe, RZ, 0xc0, !PT ;  /* 0xfffffffe1515d812 */ /* 0x000fe200078ec0ff */
[----:B------:R-:W-:Y:S01]  /*b6e0*/  VIADD R20, R0, 0xd8 ;  /* 0x000000d800147836 */ /* 0x000fe20000000000 */
[----:B----4-:R-:W-:-:S02]  /*b6f0*/  @!P6 LOP3.LUT R17, R22, 0xfffffffe, RZ, 0xc0, !PT ;  /* 0xfffffffe1611e812 */ /* 0x010fc400078ec0ff */
[----:B------:R-:W-:Y:S01]  /*b700*/  ISETP.GE.AND P0, PT, R18, UR4, PT ;  /* 0x0000000412007c0c */ /* 0x000fe2000bf06270 */
[----:B0-----:R-:W-:Y:S01]  /*b710*/  @!P3 IMAD.WIDE R8, R19, 0x4, R2 ;  /* 0x000000041308b825 */ /* 0x001fe200078e0202 */
[----:B------:R-:W-:-:S03]  /*b720*/  ISETP.GE.AND P2, PT, R20, UR4, PT ;  /* 0x0000000414007c0c */ /* 0x000fc6000bf46270 */
[--C-:B-1----:R-:W-:Y:S01]  /*b730*/  @!P4 IMAD.WIDE R10, R15, 0x4, R2.reuse ;  /* 0x000000040f0ac825 */ /* 0x102fe200078e0202 */
[----:B------:R0:W-:Y:S03]  /*b740*/  @!P3 ST.E.64 desc[UR36][R8.64], R108 ;  /* 0x0000006c0800b985 */ /* 0x0001e6000c101b24 */
[--C-:B------:R-:W-:Y:S01]  /*b750*/  @!P5 IMAD.WIDE R14, R21, 0x4, R2.reuse ;  /* 0x00000004150ed825 */ /* 0x100fe200078e0202 */
[----:B------:R1:W-:Y:S03]  /*b760*/  @!P4 ST.E.64 desc[UR36][R10.64], R112 ;  /* 0x000000700a00c985 */ /* 0x0003e6000c101b24 */
[----:B------:R-:W-:Y:S01]  /*b770*/  VIADD R19, R0, 0xd0 ;  /* 0x000000d000137836 */ /* 0x000fe20000000000 */
[----:B------:R2:W-:Y:S01]  /*b780*/  @!P5 ST.E.64 desc[UR36][R14.64], R116 ;  /* 0x000000740e00d985 */ /* 0x0005e2000c101b24 */
[----:B------:R-:W-:Y:S01]  /*b790*/  @!P6 IMAD.WIDE R16, R17, 0x4, R2 ;  /* 0x000000041110e825 */ /* 0x000fe200078e0202 */
[----:B------:R-:W-:-:S02]  /*b7a0*/  @!P0 LEA.HI R18, R18, R18, RZ, 0x1 ;  /* 0x0000001212128211 */ /* 0x000fc400078f08ff */
[----:B------:R-:W-:Y:S01]  /*b7b0*/  ISETP.GE.AND P1, PT, R19, UR4, PT ;  /* 0x0000000413007c0c */ /* 0x000fe2000bf26270 */
[C---:B------:R-:W-:Y:S01]  /*b7c0*/  VIADD R21, R0.reuse, 0xe0 ;  /* 0x000000e000157836 */ /* 0x040fe20000000000 */
[----:B------:R3:W-:Y:S01]  /*b7d0*/  @!P6 ST.E.64 desc[UR36][R16.64], R120 ;  /* 0x000000781000e985 */ /* 0x0007e2000c101b24 */
[----:B0-----:R-:W-:Y:S01]  /*b7e0*/  VIADD R9, R0, 0xf8 ;  /* 0x000000f800097836 */ /* 0x001fe20000000000 */
[----:B------:R-:W-:Y:S01]  /*b7f0*/  @!P2 LEA.HI R20, R20, R20, RZ, 0x1 ;  /* 0x000000141414a211 */ /* 0x000fe200078f08ff */
[C---:B------:R-:W-:Y:S01]  /*b800*/  VIADD R12, R0.reuse, 0xe8 ;  /* 0x000000e8000c7836 */ /* 0x040fe20000000000 */
[----:B------:R-:W-:Y:S01]  /*b810*/  ISETP.GE.AND P3, PT, R21, UR4, PT ;  /* 0x0000000415007c0c */ /* 0x000fe2000bf66270 */
[----:B------:R-:W-:Y:S01]  /*b820*/  VIADD R13, R0, 0xf0 ;  /* 0x000000f0000d7836 */ /* 0x000fe20000000000 */
[----:B------:R-:W-:Y:S02]  /*b830*/  ISETP.GE.AND P6, PT, R9, UR4, PT ;  /* 0x0000000409007c0c */ /* 0x000fe4000bfc6270 */
[----:B------:R-:W-:-:S02]  /*b840*/  ISETP.GE.AND P4, PT, R12, UR4, PT ;  /* 0x000000040c007c0c */ /* 0x000fc4000bf86270 */
[----:B------:R-:W-:Y:S02]  /*b850*/  ISETP.GE.AND P5, PT, R13, UR4, PT ;  /* 0x000000040d007c0c */ /* 0x000fe4000bfa6270 */
[----:B------:R-:W-:-:S04]  /*b860*/  @!P1 LEA.HI R19, R19, R19, RZ, 0x1 ;  /* 0x0000001313139211 */ /* 0x000fc800078f08ff */
[----:B-1----:R-:W-:Y:S02]  /*b870*/  @!P1 LOP3.LUT R11, R19, 0xfffffffe, RZ, 0xc0, !PT ;  /* 0xfffffffe130b9812 */ /* 0x002fe400078ec0ff */
[----:B------:R-:W-:Y:S02]  /*b880*/  @!P3 LEA.HI R21, R21, R21, RZ, 0x1 ;  /* 0x000000151515b211 */ /* 0x000fe400078f08ff */
[----:B------:R-:W-:Y:S02]  /*b890*/  @!P6 LEA.HI R10, R9, R9, RZ, 0x1 ;  /* 0x00000009090ae211 */ /* 0x000fe400078f08ff */
[----:B------:R-:W-:Y:S02]  /*b8a0*/  @!P4 LEA.HI R12, R12, R12, RZ, 0x1 ;  /* 0x0000000c0c0cc211 */ /* 0x000fe400078f08ff */
[----:B------:R-:W-:Y:S02]  /*b8b0*/  @!P5 LEA.HI R8, R13, R13, RZ, 0x1 ;  /* 0x0000000d0d08d211 */ /* 0x000fe400078f08ff */
[----:B------:R-:W-:-:S02]  /*b8c0*/  @!P0 LOP3.LUT R9, R18, 0xfffffffe, RZ, 0xc0, !PT ;  /* 0xfffffffe12098812 */ /* 0x000fc400078ec0ff */
[----:B------:R-:W-:Y:S02]  /*b8d0*/  @!P2 LOP3.LUT R13, R20, 0xfffffffe, RZ, 0xc0, !PT ;  /* 0xfffffffe140da812 */ /* 0x000fe400078ec0ff */
[----:B--2---:R-:W-:Y:S02]  /*b8e0*/  @!P3 LOP3.LUT R15, R21, 0xfffffffe, RZ, 0xc0, !PT ;  /* 0xfffffffe150fb812 */ /* 0x004fe400078ec0ff */
[----:B---3--:R-:W-:Y:S01]  /*b8f0*/  @!P4 LOP3.LUT R17, R12, 0xfffffffe, RZ, 0xc0, !PT ;  /* 0xfffffffe0c11c812 */ /* 0x008fe200078ec0ff */
[--C-:B------:R-:W-:Y:S01]  /*b900*/  @!P2 IMAD.WIDE R12, R13, 0x4, R2.reuse ;  /* 0x000000040d0ca825 */ /* 0x100fe200078e0202 */
[----:B------:R-:W-:Y:S02]  /*b910*/  @!P5 LOP3.LUT R19, R8, 0xfffffffe, RZ, 0xc0, !PT ;  /* 0xfffffffe0813d812 */ /* 0x000fe400078ec0ff */
[----:B------:R-:W-:Y:S01]  /*b920*/  @!P6 LOP3.LUT R21, R10, 0xfffffffe, RZ, 0xc0, !PT ;  /* 0xfffffffe0a15e812 */ /* 0x000fe200078ec0ff */
[----:B------:R-:W-:-:S04]  /*b930*/  @!P0 IMAD.WIDE R8, R9, 0x4, R2 ;  /* 0x0000000409088825 */ /* 0x000fc800078e0202 */
        /* <DEDUP_REMOVED lines=12> */
.L_x_211:
[----:B------:R-:W-:Y:S05]  /*ba00*/  BSYNC B0 ;  /* 0x0000000000007941 */ /* 0x000fea0003800000 */
.L_x_210:
[----:B------:R-:W-:Y:S01]  /*ba10*/  VIADD R7, R7, 0x8 ;  /* 0x0000000807077836 */ /* 0x000fe20000000000 */
[----:B0-2---:R2:W3:Y:S04]  /*ba20*/  SHFL.IDX PT, R3, R5, 0x1, 0x1c1f ;  /* 0x003c1f0005037f89 */ /* 0x0054e800000e0000 */
[----:B------:R-:W-:Y:S01]  /*ba30*/  ISETP.GE.AND P0, PT, R7, R6, PT ;  /* 0x000000060700720c */ /* 0x000fe20003f06270 */
[----:B-1----:R2:W4:-:S12]  /*ba40*/  SHFL.IDX PT, R2, R4, 0x1, 0x1c1f ;  /* 0x003c1f0004027f89 */ /* 0x00251800000e0000 */
[----:B--2---:R-:W-:Y:S05]  /*ba50*/  @P0 BRA `(.L_x_174) ;  /* 0x0000005400640947 */ /* 0x004fea0003800000 */
        /* <DEDUP_REMOVED lines=15> */
[----:B------:R-:W-:-:S02]  /*bb50*/  VIADD R16, R0, 0x48 ;  /* 0x0000004800107836 */ /* 0x000fc40000000000 */
[C---:B------:R-:W-:Y:S01]  /*bb60*/  @!P0 LEA.HI R4, R0.reuse, R0, RZ, 0x1 ;  /* 0x0000000000048211 */ /* 0x040fe200078f08ff */
[C---:B------:R-:W-:Y:S01]  /*bb70*/  VIADD R18, R0.reuse, 0x50 ;  /* 0x0000005000127836 */ /* 0x040fe20000000000 */
[----:B------:R-:W-:Y:S01]  /*bb80*/  @!P1 LEA.HI R6, R5, R5, RZ, 0x1 ;  /* 0x0000000505069211 */ /* 0x000fe200078f08ff */
[----:B------:R-:W-:Y:S01]  /*bb90*/  VIADD R20, R0, 0x80 ;  /* 0x0000008000147836 */ /* 0x000fe20000000000 */
[----:B------:R-:W-:Y:S02]  /*bba0*/  @!P2 LEA.HI R8, R7, R7, RZ, 0x1 ;  /* 0x000000070708a211 */ /* 0x000fe400078f08ff */
[----:B------:R-:W-:Y:S02]  /*bbb0*/  @!P0 LOP3.LUT R5, R4, 0xfffffffe, RZ, 0xc0, !PT ;  /* 0xfffffffe04058812 */ /* 0x000fe400078ec0ff */
[----:B------:R-:W-:Y:S02]  /*bbc0*/  @!P1 LOP3.LUT R7, R6, 0xfffffffe, RZ, 0xc0, !PT ;  /* 0xfffffffe06079812 */ /* 0x000fe400078ec0ff */
[----:B------:R-:W-:Y:S01]  /*bbd0*/  @!P2 LOP3.LUT R9, R8, 0xfffffffe, RZ, 0xc0, !PT ;  /* 0xfffffffe0809a812 */ /* 0x000fe200078ec0ff */
[----:B---34-:R-:W-:Y:S01]  /*bbe0*/  @!P0 IMAD.WIDE R4, R5, 0x4, R2 ;  /* 0x0000000405048825 */ /* 0x018fe200078e0202 */
        /* <DEDUP_REMOVED lines=28> */
[----:B------:R-:W-:Y:S01]  /*bdb0*/  @!P4 LOP3.LUT R17, R16, 0xfffffffe, RZ, 0xc0, !PT ;  /* 0xfffffffe1011c812 */ /* 0x000fe200078ec0ff */
[----:B------:R-:W-:Y:S01]  /*bdc0*/  VIADD R16, R0, 0x70 ;  /* 0x0000007000107836 */ /* 0x000fe20000000000 */
[----:B------:R-:W-:Y:S02]  /*bdd0*/  ISETP.GE.AND P5, PT, R18, UR4, PT ;  /* 0x0000000412007c0c */ /* 0x000fe4000bfa6270 */
[----:B------:R-:W-:Y:S01]  /*bde0*/  ISETP.GE.AND P6, PT, R19, UR4, PT ;  /* 0x0000000413007c0c */ /* 0x000fe2000bfc6270 */
[----:B0-----:R-:W-:-:S04]  /*bdf0*/  @!P0 IMAD.WIDE R4, R9, 0x4, R2 ;  /* 0x0000000409048825 */ /* 0x001fc800078e0202 */
[--C-:B-1----:R-:W-:Y:S01]  /*be00*/  @!P1 IMAD.WIDE R6, R13, 0x4, R2.reuse ;  /* 0x000000040d069825 */ /* 0x102fe200078e0202 */
[----:B------:R0:W-:Y:S01]  /*be10*/  @!P0 ST.E.64 desc[UR36][R4.64], R46 ;  /* 0x0000002e04008985 */ /* 0x0001e2000c101b24 */
[----:B------:R-:W-:Y:S02]  /*be20*/  ISETP.GE.AND P0, PT, R20, UR4, PT ;  /* 0x0000000414007c0c */ /* 0x000fe4000bf06270 */
[--C-:B------:R-:W-:Y:S01]  /*be30*/  @!P2 IMAD.WIDE R8, R11, 0x4, R2.reuse ;  /* 0x000000040b08a825 */ /* 0x100fe200078e0202 */
[----:B------:R1:W-:Y:S01]  /*be40*/  @!P1 ST.E.64 desc[UR36][R6.64], R50 ;  /* 0x0000003206009985 */ /* 0x0003e2000c101b24 */
[----:B------:R-:W-:Y:S02]  /*be50*/  @!P5 LEA.HI R18, R18, R18, RZ, 0x1 ;  /* 0x000000121212d211 */ /* 0x000fe400078f08ff */
[----:B------:R-:W-:Y:S01]  /*be60*/  @!P3 IMAD.WIDE R10, R15, 0x4, R2 ;  /* 0x000000040f0ab825 */ /* 0x000fe200078e0202 */
[----:B------:R2:W-:Y:S01]  /*be70*/  @!P2 ST.E.64 desc[UR36][R8.64], R54 ;  /* 0x000000360800a985 */ /* 0x0005e2000c101b24 */
[----:B------:R-:W-:-:S02]  /*be80*/  ISETP.GE.AND P2, PT, R16, UR4, PT ;  /* 0x0000000410007c0c */ /* 0x000fc4000bf46270 */
[----:B------:R-:W-:Y:S01]  /*be90*/  @!P4 IMAD.WIDE R12, R17, 0x4, R2 ;  /* 0x00000004110cc825 */ /* 0x000fe200078e0202 */
[----:B------:R3:W-:Y:S01]  /*bea0*/  @!P3 ST.E.64 desc[UR36][R10.64], R58 ;  /* 0x0000003a0a00b985 */ /* 0x0007e2000c101b24 */
[----:B------:R-:W-:Y:S02]  /*beb0*/  @!P6 LEA.HI R19, R19, R19, RZ, 0x1 ;  /* 0x000000131313e211 */ /* 0x000fe400078f08ff */
[C---:B------:R-:W-:Y:S01]  /*bec0*/  VIADD R15, R0.reuse, 0x68 ;  /* 0x00000068000f7836 */ /* 0x040fe20000000000 */
[----:B------:R4:W-:Y:S01]  /*bed0*/  @!P4 ST.E.64 desc[UR36][R12.64], R62 ;  /* 0x0000003e0c00c985 */ /* 0x0009e2000c101b24 */
[----:B------:R-:W-:Y:S01]  /*bee0*/  VIADD R17, R0, 0x78 ;  /* 0x0000007800117836 */ /* 0x000fe20000000000 */
[----:B------:R-:W-:Y:S02]  /*bef0*/  ISETP.GE.AND P4, PT, R14, UR4, PT ;  /* 0x000000040e007c0c */ /* 0x000fe4000bf86270 */
[----:B------:R-:W-:Y:S02]  /*bf00*/  ISETP.GE.AND P3, PT, R15, UR4, PT ;  /* 0x000000040f007c0c */ /* 0x000fe4000bf66270 */
[----:B------:R-:W-:-:S02]  /*bf10*/  ISETP.GE.AND P1, PT, R17, UR4, PT ;  /* 0x0000000411007c0c */ /* 0x000fc4000bf26270 */
[----:B0-----:R-:W-:Y:S01]  /*bf20*/  @!P5 LOP3.LUT R5, R18, 0xfffffffe, RZ, 0xc0, !PT ;  /* 0xfffffffe1205d812 */ /* 0x001fe200078ec0ff */
[C---:B------:R-:W-:Y:S01]  /*bf30*/  VIADD R18, R0.reuse, 0x88 ;  /* 0x0000008800127836 */ /* 0x040fe20000000000 */
        /* <DEDUP_REMOVED lines=17> */
[----:B------:R-:W-:Y:S01]  /*c050*/  VIADD R20, R0, 0xb8 ;  /* 0x000000b800147836 */ /* 0x000fe20000000000 */
[----:B------:R-:W-:Y:S01]  /*c060*/  ISETP.GE.AND P6, PT, R18, UR4, PT ;  /* 0x0000000412007c0c */ /* 0x000fe2000bfc6270 */
[----:B0-----:R-:W-:Y:S01]  /*c070*/  @!P4 IMAD.WIDE R4, R9, 0x4, R2 ;  /* 0x000000040904c825 */ /* 0x001fe200078e0202 */
[----:B------:R-:W-:-:S02]  /*c080*/  ISETP.GE.AND P5, PT, R19, UR4, PT ;  /* 0x0000000413007c0c */ /* 0x000fc4000bfa6270 */
[----:B------:R-:W-:Y:S01]  /*c090*/  IADD3 R16, R0, 0xa8, RZ ;  /* 0x000000a800107810 */ /* 0x000fe20007ffe0ff */
[--C-:B-1----:R-:W-:Y:S01]  /*c0a0*/  @!P3 IMAD.WIDE R6, R15, 0x4, R2.reuse ;  /* 0x000000040f06b825 */ /* 0x102fe200078e0202 */
[----:B------:R0:W-:Y:S03]  /*c0b0*/  @!P4 ST.E.64 desc[UR36][R4.64], R74 ;  /* 0x0000004a0400c985 */ /* 0x0001e6000c101b24 */
        /* <DEDUP_REMOVED lines=12> */
[----:B------:R-:W-:Y:S02]  /*c180*/  ISETP.GE.AND P0, PT, R14, UR4, PT ;  /* 0x000000040e007c0c */ /* 0x000fe4000bf06270 */
[----:B------:R-:W-:Y:S02]  /*c190*/  ISETP.GE.AND P4, PT, R15, UR4, PT ;  /* 0x000000040f007c0c */ /* 0x000fe4000bf86270 */
[----:B------:R-:W-:-:S02]  /*c1a0*/  ISETP.GE.AND P2, PT, R17, UR4, PT ;  /* 0x0000000411007c0c */ /* 0x000fc4000bf46270 */
[----:B------:R-:W-:Y:S02]  /*c1b0*/  @!P5 LEA.HI R19, R19, R19, RZ, 0x1 ;  /* 0x000000131313d211 */ /* 0x000fe400078f08ff */
        /* <DEDUP_REMOVED lines=42> */
[----:B0-----:R-:W-:Y:S02]  /*c460*/  @!P5 LOP3.LUT R5, R18, 0xfffffffe, RZ, 0xc0, !PT ;  /* 0xfffffffe1205d812 */ /* 0x001fe400078ec0ff */
        /* <DEDUP_REMOVED lines=12> */
[----:B---3--:R-:W-:Y:S02]  /*c530*/  @!P2 LOP3.LUT R11, R16, 0xfffffffe, RZ, 0xc0, !PT ;  /* 0xfffffffe100ba812 */ /* 0x008fe400078ec0ff */
[----:B------:R-:W-:Y:S02]  /*c540*/  @!P3 LOP3.LUT R17, R17, 0xfffffffe, RZ, 0xc0, !PT ;  /* 0xfffffffe1111b812 */ /* 0x000fe400078ec0ff */
[----:B----4-:R-:W-:Y:S02]  /*c550*/  @!P4 LOP3.LUT R13, R20, 0xfffffffe, RZ, 0xc0, !PT ;  /* 0xfffffffe140dc812 */ /* 0x010fe400078ec0ff */
[----:B------:R-:W-:Y:S01]  /*c560*/  IADD3 R0, R0, 0xf8, RZ ;  /* 0x000000f800007810 */ /* 0x000fe20007ffe0ff */
        /* <DEDUP_REMOVED lines=17> */
.L_x_208:
[----:B------:R-:W0:Y:S02]  /*c680*/  S2R R0, SR_TID.X ;  /* 0x0000000000007919 */ /* 0x000e240000002100 */
[----:B0-----:R-:W-:-:S05]  /*c690*/  VIADD R2, R0, 0xffffff80 ;  /* 0xffffff8000027836 */ /* 0x001fca0000000000 */
        /* <DEDUP_REMOVED lines=13> */
[----:B------:R-:W-:Y:S01]  /*c770*/  IMAD.MOV.U32 R5, RZ, RZ, R0 ;  /* 0x000000ffff057224 */ /* 0x000fe200078e0000 */
        /* <DEDUP_REMOVED lines=10> */
[----:B------:R-:W-:-:S05]  /*c820*/  IMAD.U32 R3, RZ, RZ, UR6 ;  /* 0x00000006ff037e24 */ /* 0x000fca000f8e00ff */
        /* <DEDUP_REMOVED lines=33> */
.L_x_172:
[----:B------:R-:W-:-:S08]  /*ca40*/  NOP ;  /* 0x0000000000007918 */ /* 0x000fd00000000000 */
[----:B0-----:R-:W0:-:S00]  /*ca50*/  USETMAXREG.DEALLOC.CTAPOOL 0x28 ;  /* 0x00000028000079c8 */ /* 0x001e0000080e0500 */
[----:B0-----:R-:W-:-:S06]  /*ca60*/  LOP3.LUT R17, R0, 0x3, RZ, 0xc0, !PT ;  /* 0x0000000300117812 */ /* 0x001fcc00078ec0ff */
[----:B------:R-:W0:Y:S01]  /*ca70*/  S2UR UR6, SR_CTAID.Y ;  /* 0x00000000000679c3 */ /* 0x000e220000002600 */
[----:B------:R-:W1:Y:S07]  /*ca80*/  SHFL.IDX PT, R0, R17, RZ, 0x1f ;  /* 0x00001fff11007589 */ /* 0x000e6e00000e0000 */
[----:B------:R-:W2:Y:S01]  /*ca90*/  S2UR UR43, SR_CTAID.Z ;  /* 0x00000000002b79c3 */ /* 0x000ea20000002700 */
[----:B-1----:R-:W-:-:S13]  /*caa0*/  ISETP.NE.AND P0, PT, R0, RZ, PT ;  /* 0x000000ff0000720c */ /* 0x002fda0003f05270 */
[----:B0-2---:R-:W-:Y:S05]  /*cab0*/  @!P0 BRA `(.L_x_212) ;  /* 0x0000000000288947 */ /* 0x005fea0003800000 */
        /* <DEDUP_REMOVED lines=10> */
.L_x_212:
[----:B------:R-:W-:Y:S01]  /*cb60*/  ULDC UR7, c[0x0][0xd50] ;  /* 0x0003540000077ab9 */ /* 0x000fe20000000800 */
[----:B------:R-:W-:Y:S01]  /*cb70*/  UMOV UR39, UR6 ;  /* 0x0000000600277c82 */ /* 0x000fe20008000000 */
[----:B------:R-:W-:-:S11]  /*cb80*/  UISETP.NE.AND UP0, UPT, UR7, 0x1, UPT ;  /* 0x000000010700788c */ /* 0x000fd6000bf05270 */
[----:B------:R-:W-:Y:S01]  /*cb90*/  @UP0 ULDC UR4, c[0x0][0xd54] ;  /* 0x0003550000040ab9 */ /* 0x000fe20000000800 */
[----:B------:R-:W-:Y:S01]  /*cba0*/  @UP0 ULDC UR8, c[0x0][0xd58] ;  /* 0x0003560000080ab9 */ /* 0x000fe20000000800 */
[----:B------:R-:W-:-:S04]  /*cbb0*/  UIMAD.WIDE.U32 UR4, UR6, UR4, URZ ;  /* 0x00000004060472a5 */ /* 0x000fc8000f8e003f */
[----:B------:R-:W-:-:S12]  /*cbc0*/  @UP0 USHF.R.U32.HI UR39, URZ, UR8, UR5 ;  /* 0x000000083f270299 */ /* 0x000fd80008011605 */
.L_x_213:
[----:B------:R-:W-:Y:S01]  /*cbd0*/  ISETP.LE.AND P0, PT, RZ, UR43, PT ;  /* 0x0000002bff007c0c */ /* 0x000fe2000bf03270 */
[----:B------:R-:W-:Y:S01]  /*cbe0*/  UIADD3 UR4, -UR39, URZ, URZ ;  /* 0x0000003f27047290 */ /* 0x000fe2000fffe13f */
[----:B------:R-:W-:Y:S02]  /*cbf0*/  IMAD.MOV.U32 R21, RZ, RZ, 0x1 ;  /* 0x00000001ff157424 */ /* 0x000fe400078e00ff */
[----:B------:R-:W-:Y:S01]  /*cc00*/  IMAD.MOV.U32 R8, RZ, RZ, RZ ;  /* 0x000000ffff087224 */ /* 0x000fe200078e00ff */
[----:B------:R-:W-:Y:S01]  /*cc10*/  UIMAD UR6, UR7, UR4, UR6 ;  /* 0x00000004070672a4 */ /* 0x000fe2000f8e0206 */
[----:B------:R-:W-:-:S07]  /*cc20*/  IMAD.MOV.U32 R4, RZ, RZ, 0x1 ;  /* 0x00000001ff047424 */ /* 0x000fce00078e00ff */
[----:B------:R-:W-:Y:S05]  /*cc30*/  @!P0 BRA `(.L_x_214) ;  /* 0x00000040001c8947 */ /* 0x000fea0003800000 */
[----:B------:R-:W-:Y:S01]  /*cc40*/  ULDC.64 UR4, c[0x0][0xb20] ;  /* 0x0002c80000047ab9 */ /* 0x000fe20000000a00 */
[----:B------:R-:W-:Y:S01]  /*cc50*/  ULDC UR41, c[0x0][0x2f0] ;  /* 0x0000bc0000297ab9 */ /* 0x000fe20000000800 */
[----:B------:R-:W-:Y:S01]  /*cc60*/  UISETP.NE.U32.AND UP0, UPT, UR4, URZ, UPT ;  /* 0x0000003f0400728c */ /* 0x000fe2000bf05070 */
[----:B------:R-:W-:-:S03]  /*cc70*/  IMAD.MOV.U32 R29, RZ, RZ, RZ ;  /* 0x000000ffff1d7224 */ /* 0x000fc600078e00ff */
[----:B------:R-:W-:-:S06]  /*cc80*/  UISETP.NE.AND.EX UP0, UPT, UR5, URZ, UPT, UP0 ;  /* 0x0000003f0500728c */ /* 0x000fcc000bf05300 */
[----:B------:R-:W-:-:S05]  /*cc90*/  PLOP3.LUT P0, PT, PT, PT, UP0, 0x80, 0x0 ;  /* 0x000000000000781c */ /* 0x000fca0003f0f008 */
[----:B------:R-:W-:Y:S02]  /*cca0*/  @UP0 ULDC.64 UR4, c[0x0][0xb20] ;  /* 0x0002c80000040ab9 */ /* 0x000fe40000000a00 */
[----:B------:R-:W-:-:S06]  /*ccb0*/  @UP0 UIMAD.WIDE UR4, UR43, 0x4, UR4 ;  /* 0x000000042b0408a5 */ /* 0x000fcc000f8e0204 */
[----:B------:R-:W-:Y:S02]  /*ccc0*/  IMAD.U32 R2, RZ, RZ, UR4 ;  /* 0x00000004ff027e24 */ /* 0x000fe4000f8e00ff */
[----:B------:R-:W-:Y:S01]  /*ccd0*/  IMAD.U32 R3, RZ, RZ, UR5 ;  /* 0x00000005ff037e24 */ /* 0x000fe2000f8e00ff */
[----:B------:R-:W-:Y:S02]  /*cce0*/  ULDC.64 UR4, c[0x0][0x418] ;  /* 0x0001060000047ab9 */ /* 0x000fe40000000a00 */
[----:B------:R-:W-:Y:S02]  /*ccf0*/  UISETP.NE.U32.AND UP0, UPT, UR4, URZ, UPT ;  /* 0x0000003f0400728c */ /* 0x000fe4000bf05070 */
[----:B------:R0:W5:Y:S01]  /*cd00*/  @P0 LDG.E R29, desc[UR36][R2.64] ;  /* 0x00000024021d0981 */ /* 0x000162000c1e1900 */
[----:B------:R-:W-:Y:S01]  /*cd10*/  ULDC UR4, c[0x0][0x424] ;  /* 0x0001090000047ab9 */ /* 0x000fe20000000800 */
[----:B------:R-:W-:Y:S02]  /*cd20*/  UISETP.NE.AND.EX UP0, UPT, UR5, URZ, UPT, UP0 ;  /* 0x0000003f0500728c */ /* 0x000fe4000bf05300 */
[----:B------:R-:W-:-:S02]  /*cd30*/  ULOP3.LUT UR44, UR6, 0xffff, URZ, 0xc0, !UPT ;  /* 0x0000ffff062c7892 */ /* 0x000fc4000f8ec03f */
[----:B------:R-:W-:Y:S01]  /*cd40*/  USEL UR4, UR4, 0x1, UP0 ;  /* 0x0000000104047887 */ /* 0x000fe20008000000 */
[----:B------:R-:W-:-:S03]  /*cd50*/  UMOV UR38, URZ ;  /* 0x0000003f00267c82 */ /* 0x000fc60008000000 */
[----:B------:R-:W-:-:S04]  /*cd60*/  UIMAD UR41, UR4, UR41, URZ ;  /* 0x00000029042972a4 */ /* 0x000fc8000f8e023f */
[----:B------:R-:W-:Y:S02]  /*cd70*/  UISETP.GE.AND UP0, UPT, UR41, 0x1, UPT ;  /* 0x000000012900788c */ /* 0x000fe4000bf06270 */
[----:B------:R-:W-:-:S04]  /*cd80*/  UIADD3 UR4, UR41, 0x3f, URZ ;  /* 0x0000003f29047890 */ /* 0x000fc8000fffe03f */
[----:B------:R-:W-:Y:S01]  /*cd90*/  PLOP3.LUT P0, PT, PT, PT, UP0, 0x80, 0x0 ;  /* 0x000000000000781c */ /* 0x000fe20003f0f008 */
[----:B------:R-:W-:-:S04]  /*cda0*/  USHF.R.S32.HI UR5, URZ, 0x1f, UR4 ;  /* 0x0000001f3f057899 */ /* 0x000fc80008011404 */
[----:B------:R-:W-:-:S04]  /*cdb0*/  ULEA.HI UR5, UR5, UR4, URZ, 0x6 ;  /* 0x0000000405057291 */ /* 0x000fc8000f8f303f */
[----:B------:R-:W-:-:S04]  /*cdc0*/  USHF.R.S32.HI UR40, URZ, 0x6, UR5 ;  /* 0x000000063f287899 */ /* 0x000fc80008011405 */
[----:B0-----:R-:W-:Y:S08]  /*cdd0*/  @!P0 BRA `(.L_x_215) ;  /* 0x0000000000848947 */ /* 0x001ff00003800000 */
[----:B------:R-:W-:Y:S01]  /*cde0*/  USHF.R.U32.HI UR6, URZ, 0x10, UR6 ;  /* 0x000000103f067899 */ /* 0x000fe20008011606 */
[----:B------:R-:W-:-:S03]  /*cdf0*/  UMOV UR4, URZ ;  /* 0x0000003f00047c82 */ /* 0x000fc60008000000 */
        /* <DEDUP_REMOVED lines=11> */
[----:B0-----:R-:W-:Y:S01]  /*ceb0*/  VIADD R2, R0, 0xffffffe ;  /* 0x0ffffffe00027836 */ /* 0x001fe20000000000 */
[----:B------:R-:W-:-:S05]  /*cec0*/  IADD3 R0, RZ, -R4, RZ ;  /* 0x80000004ff007210 */ /* 0x000fca0007ffe0ff */
        /* <DEDUP_REMOVED lines=18> */
.L_x_215:
[----:B------:R-:W-:Y:S02]  /*cff0*/  UIMAD UR45, UR44, UR38, URZ ;  /* 0x000000262c2d72a4 */ /* 0x000fe4000f8e023f */
[----:B------:R-:W-:Y:S02]  /*d000*/  IMAD.U32 R3, RZ, RZ, UR38 ;  /* 0x00000026ff037e24 */ /* 0x000fe4000f8e00ff */
[----:B------:R-:W-:Y:S02]  /*d010*/  IMAD.MOV.U32 R8, RZ, RZ, RZ ;  /* 0x000000ffff087224 */ /* 0x000fe400078e00ff */
[----:B------:R-:W-:Y:S02]  /*d020*/  IMAD.MOV.U32 R4, RZ, RZ, 0x1 ;  /* 0x00000001ff047424 */ /* 0x000fe400078e00ff */
[----:B------:R-:W-:-:S05]  /*d030*/  IMAD.U32 R28, RZ, RZ, UR45 ;  /* 0x0000002dff1c7e24 */ /* 0x000fca000f8e00ff */
[----:B------:R-:W-:-:S04]  /*d040*/  VIADDMNMX R28, R28, R3, UR40, PT ;  /* 0x000000281c1c7e46 */ /* 0x000fc8000b800103 */
        /* <DEDUP_REMOVED lines=12> */
[----:B------:R-:W-:Y:S02]  /*d110*/  IMAD.U32 R4, RZ, RZ, UR4 ;  /* 0x00000004ff047e24 */ /* 0x000fe4000f8e00ff */
[----:B------:R-:W-:Y:S01]  /*d120*/  IMAD.U32 R5, RZ, RZ, UR5 ;  /* 0x00000005ff057e24 */ /* 0x000fe2000f8e00ff */
[----:B------:R-:W0:Y:S01]  /*d130*/  LDC.64 R2, c[0x4][R2] ;  /* 0x0100000002027b82 */ /* 0x000e220000000a00 */
[----:B------:R-:W-:Y:S01]  /*d140*/  ULDC.64 UR4, c[0x4][0x8] ;  /* 0x0100020000047ab9 */ /* 0x000fe20000000a00 */
[----:B------:R-:W-:Y:S01]  /*d150*/  IMAD.U32 R6, RZ, RZ, UR6 ;  /* 0x00000006ff067e24 */ /* 0x000fe2000f8e00ff */
[----:B------:R-:W-:Y:S01]  /*d160*/  MOV R11, UR5 ;  /* 0x00000005000b7c02 */ /* 0x000fe20008000f00 */
[----:B------:R-:W-:-:S02]  /*d170*/  IMAD.U32 R7, RZ, RZ, UR7 ;  /* 0x00000007ff077e24 */ /* 0x000fc4000f8e00ff */
[----:B------:R-:W-:Y:S02]  /*d180*/  IMAD.U32 R10, RZ, RZ, UR4 ;  /* 0x00000004ff0a7e24 */ /* 0x000fe4000f8e00ff */
[----:B------:R-:W-:Y:S02]  /*d190*/  IMAD.MOV.U32 R8, RZ, RZ, 0x70 ;  /* 0x00000070ff087424 */ /* 0x000fe400078e00ff */
[----:B------:R-:W-:Y:S02]  /*d1a0*/  IMAD.MOV.U32 R12, RZ, RZ, 0x1 ;  /* 0x00000001ff0c7424 */ /* 0x000fe400078e00ff */
[----:B------:R-:W-:-:S07]  /*d1b0*/  IMAD.MOV.U32 R13, RZ, RZ, RZ ;  /* 0x000000ffff0d7224 */ /* 0x000fce00078e00ff */
[----:B------:R-:W-:-:S07]  /*d1c0*/  LEPC R20, `(.L_x_216) ;  /* 0x000000001014794e */ /* 0x000fce0000000000 */
[----:B0----5:R-:W-:Y:S05]  /*d1d0*/  CALL.ABS.NOINC R2 ;  /* 0x0000000002007343 */ /* 0x021fea0003c00000 */
.L_x_216:
        /* <DEDUP_REMOVED lines=19> */
[----:B-1---5:R-:W-:Y:S05]  /*d310*/  CALL.ABS.NOINC R2 ;  /* 0x0000000002007343 */ /* 0x022fea0003c00000 */
.L_x_218:
[----:B------:R0:W1:Y:S01]  /*d320*/  LDC.64 R2, c[0x4][R16] ;  /* 0x0100000010027b82 */ /* 0x0000620000000a00 */
[----:B------:R-:W-:Y:S01]  /*d330*/  ULDC.64 UR4, c[0x4][0x90] ;  /* 0x0100240000047ab9 */ /* 0x000fe20000000a00 */
[----:B------:R-:W-:Y:S01]  /*d340*/  ULDC.64 UR6, c[0x4][0x98] ;  /* 0x0100260000067ab9 */ /* 0x000fe20000000a00 */
[----:B------:R-:W-:Y:S01]  /*d350*/  IMAD.U32 R4, RZ, RZ, UR4 ;  /* 0x00000004ff047e24 */ /* 0x000fe2000f8e00ff */
[----:B------:R-:W-:Y:S01]  /*d360*/  MOV R12, 0x1 ;  /* 0x00000001000c7802 */ /* 0x000fe20000000f00 */
[----:B------:R-:W-:Y:S01]  /*d370*/  IMAD.U32 R5, RZ, RZ, UR5 ;  /* 0x00000005ff057e24 */ /* 0x000fe2000f8e00ff */
[----:B------:R-:W-:Y:S01]  /*d380*/  ULDC.64 UR4, c[0x4][0x18] ;  /* 0x0100060000047ab9 */ /* 0x000fe20000000a00 */
[----:B------:R-:W-:Y:S02]  /*d390*/  IMAD.U32 R6, RZ, RZ, UR6 ;  /* 0x00000006ff067e24 */ /* 0x000fe4000f8e00ff */
[----:B------:R-:W-:Y:S02]  /*d3a0*/  IMAD.U32 R7, RZ, RZ, UR7 ;  /* 0x00000007ff077e24 */ /* 0x000fe4000f8e00ff */
[----:B------:R-:W-:-:S02]  /*d3b0*/  IMAD.U32 R10, RZ, RZ, UR4 ;  /* 0x00000004ff0a7e24 */ /* 0x000fc4000f8e00ff */
[----:B------:R-:W-:Y:S02]  /*d3c0*/  IMAD.U32 R11, RZ, RZ, UR5 ;  /* 0x00000005ff0b7e24 */ /* 0x000fe4000f8e00ff */
[----:B------:R-:W-:Y:S02]  /*d3d0*/  IMAD.MOV.U32 R8, RZ, RZ, 0x70 ;  /* 0x00000070ff087424 */ /* 0x000fe400078e00ff */
[----:B0-----:R-:W-:-:S07]  /*d3e0*/  IMAD.MOV.U32 R13, RZ, RZ, RZ ;  /* 0x000000ffff0d7224 */ /* 0x001fce00078e00ff */
[----:B------:R-:W-:-:S07]  /*d3f0*/  LEPC R20, `(.L_x_217) ;  /* 0x000000001014794e */ /* 0x000fce0000000000 */
[----:B-1----:R-:W-:Y:S05]  /*d400*/  CALL.ABS.NOINC R2 ;  /* 0x0000000002007343 */ /* 0x002fea0003c00000 */
.L_x_217:
[----:B------:R-:W-:Y:S01]  /*d410*/  ULDC.64 UR4, c[0x0][0xaf0] ;  /* 0x0002bc0000047ab9 */ /* 0x000fe20000000a00 */
[----:B------:R-:W-:Y:S01]  /*d420*/  IMAD.U32 R25, RZ, RZ, UR43 ;  /* 0x0000002bff197e24 */ /* 0x000fe2000f8e00ff */
[----:B------:R-:W-:Y:S01]  /*d430*/  UISETP.NE.U32.AND UP0, UPT, UR4, URZ, UPT ;  /* 0x0000003f0400728c */ /* 0x000fe2000bf05070 */
[----:B------:R-:W0:Y:S03]  /*d440*/  LDC R11, c[0x0][0x430] ;  /* 0x00010c00ff0b7b82 */ /* 0x000e260000000800 */
[----:B------:R-:W-:-:S06]  /*d450*/  UISETP.NE.AND.EX UP0, UPT, UR5, URZ, UPT, UP0 ;  /* 0x0000003f0500728c */ /* 0x000fcc000bf05300 */
[----:B------:R-:W-:-:S05]  /*d460*/  PLOP3.LUT P0, PT, PT, PT, UP0, 0x80, 0x0 ;  /* 0x000000000000781c */ /* 0x000fca0003f0f008 */
[----:B------:R-:W-:Y:S02]  /*d470*/  @UP0 ULDC.64 UR4, c[0x0][0xaf0] ;  /* 0x0002bc0000040ab9 */ /* 0x000fe40000000a00 */
[----:B------:R-:W-:-:S06]  /*d480*/  @UP0 UIMAD.WIDE UR4, UR43, 0x4, UR4 ;  /* 0x000000042b0408a5 */ /* 0x000fcc000f8e0204 */
[----:B------:R-:W-:Y:S01]  /*d490*/  IMAD.U32 R2, RZ, RZ, UR4 ;  /* 0x00000004ff027e24 */ /* 0x000fe2000f8e00ff */
[C---:B------:R-:W-:Y:S01]  /*d4a0*/  LOP3.LUT R6, R24.reuse, 0x7f, RZ, 0xc0, !PT ;  /* 0x0000007f18067812 */ /* 0x040fe200078ec0ff */
[----:B------:R-:W-:Y:S02]  /*d4b0*/  IMAD.U32 R3, RZ, RZ, UR5 ;  /* 0x00000005ff037e24 */ /* 0x000fe4000f8e00ff */
[----:B------:R-:W-:Y:S01]  /*d4c0*/  IMAD.SHL.U32 R0, R24, 0x10, RZ ;  /* 0x0000001018007824 */ /* 0x000fe200078e00ff */
[----:B------:R-:W-:Y:S01]  /*d4d0*/  LEA R18, R28, 0xffffffc0, 0x6 ;  /* 0xffffffc01c127811 */ /* 0x000fe200078e30ff */
[----:B------:R-:W-:Y:S01]  /*d4e0*/  ULDC UR4, c[0x0][0x320] ;  /* 0x0000c80000047ab9 */ /* 0x000fe20000000800 */
[----:B------:R1:W2:Y:S01]  /*d4f0*/  @P0 LDG.E R25, desc[UR36][R2.64] ;  /* 0x0000002402190981 */ /* 0x0002a2000c1e1900 */
[----:B------:R-:W-:Y:S02]  /*d500*/  SHF.R.U32.HI R5, RZ, 0x3, R6 ;  /* 0x00000003ff057819 */ /* 0x000fe40000011606 */
[----:B------:R-:W-:-:S02]  /*d510*/  LOP3.LUT R4, R0, 0x70, RZ, 0xc0, !PT ;  /* 0x0000007000047812 */ /* 0x000fc400078ec0ff */
[----:B0-----:R-:W-:Y:S02]  /*d520*/  ISETP.NE.AND P1, PT, R11, 0x1, PT ;  /* 0x000000010b00780c */ /* 0x001fe40003f25270 */
[----:B------:R-:W-:Y:S02]  /*d530*/  LOP3.LUT R31, R4, R5, RZ, 0xfc, !PT ;  /* 0x00000005041f7212 */ /* 0x000fe400078efcff */
[----:B------:R-:W-:-:S03]  /*d540*/  LOP3.LUT R16, R16, 0xffffefff, RZ, 0xc0, !PT ;  /* 0xffffefff10107812 */ /* 0x000fc600078ec0ff */
[----:B------:R-:W-:-:S04]  /*d550*/  IMAD.IADD R4, R31, 0x1, R18 ;  /* 0x000000011f047824 */ /* 0x000fc800078e0212 */
[C---:B-----5:R-:W-:Y:S01]  /*d560*/  IMAD.IADD R10, R4.reuse, 0x1, R29 ;  /* 0x00000001040a7824 */ /* 0x060fe200078e021d */
[----:B------:R-:W-:Y:S01]  /*d570*/  ISETP.GE.AND P0, PT, R4, UR41, PT ;  /* 0x0000002904007c0c */ /* 0x000fe2000bf06270 */
[----:B------:R-:W0:Y:S01]  /*d580*/  @P1 LDC R0, c[0x0][0x434] ;  /* 0x00010d00ff001b82 */ /* 0x000e220000000800 */
[----:B------:R-:W-:Y:S01]  /*d590*/  @P1 LOP3.LUT R16, R16, 0x1000, RZ, 0xfc, !PT ;  /* 0x0000100010101812 */ /* 0x000fe200078efcff */
[----:B------:R-:W-:Y:S01]  /*d5a0*/  IMAD.MOV.U32 R7, RZ, RZ, R10 ;  /* 0x000000ffff077224 */ /* 0x000fe200078e000a */
[----:B------:R-:W-:-:S05]  /*d5b0*/  ISETP.GT.U32.OR P0, PT, R31, 0x3f, P0 ;  /* 0x0000003f1f00780c */ /* 0x000fca0000704470 */
[----:B-1----:R-:W1:Y:S08]  /*d5c0*/  @P1 LDC R3, c[0x0][0x438] ;  /* 0x00010e00ff031b82 */ /* 0x002e700000000800 */
[----:B------:R-:W3:Y:S08]  /*d5d0*/  @!P0 LDC.64 R8, c[0x0][0x428] ;  /* 0x00010a00ff088b82 */ /* 0x000ef00000000a00 */
[----:B------:R-:W4:Y:S01]  /*d5e0*/  @!P0 LDC.64 R4, c[0x0][0x418] ;  /* 0x00010600ff048b82 */ /* 0x000f220000000a00 */
[----:B0-----:R-:W-:-:S05]  /*d5f0*/  @P1 IMAD.HI.U32 R0, R10, R0, RZ ;  /* 0x000000000a001227 */ /* 0x001fca00078e00ff */
[----:B-1----:R-:W-:-:S04]  /*d600*/  @P1 SHF.R.U32.HI R7, RZ, R3, R0 ;  /* 0x00000003ff071219 */ /* 0x002fc80000011600 */
[--C-:B------:R-:W-:Y:S01]  /*d610*/  @!P0 SHF.R.S32.HI R3, RZ, 0x1f, R7.reuse ;  /* 0x0000001fff038819 */ /* 0x100fe20000011407 */
[----:B------:R-:W-:Y:S01]  /*d620*/  @!P0 IMAD.MOV.U32 R2, RZ, RZ, R7 ;  /* 0x000000ffff028224 */ /* 0x000fe200078e0007 */
[----:B--2---:R-:W-:-:S03]  /*d630*/  SHF.R.S32.HI R32, RZ, 0x1f, R25 ;  /* 0x0000001fff207819 */ /* 0x004fc60000011419 */
[----:B---3--:R-:W-:-:S04]  /*d640*/  @!P0 IMAD.WIDE.U32 R2, R25, R8, R2 ;  /* 0x0000000819028225 */ /* 0x008fc800078e0002 */
[----:B------:R-:W-:Y:S01]  /*d650*/  @!P0 IMAD R0, R32, R8, RZ ;  /* 0x0000000820008224 */ /* 0x000fe200078e02ff */
[----:B----4-:R-:W-:-:S03]  /*d660*/  @!P0 LEA R4, P1, R2, R4, 0x2 ;  /* 0x0000000402048211 */ /* 0x010fc600078210ff */
[----:B------:R-:W-:-:S05]  /*d670*/  @!P0 IMAD R9, R25, R9, R0 ;  /* 0x0000000919098224 */ /* 0x000fca00078e0200 */
[----:B------:R-:W-:-:S04]  /*d680*/  @!P0 IADD3 R0, R3, R9, RZ ;  /* 0x0000000903008210 */ /* 0x000fc80007ffe0ff */
[----:B------:R-:W-:-:S05]  /*d690*/  @!P0 LEA.HI.X R5, R2, R5, R0, 0x2, P1 ;  /* 0x0000000502058211 */ /* 0x000fca00008f1400 */
[----:B------:R0:W2:Y:S01]  /*d6a0*/  @!P0 LDG.E R3, desc[UR36][R4.64] ;  /* 0x0000002404038981 */ /* 0x0000a2000c1e1900 */
[----:B------:R-:W-:Y:S02]  /*d6b0*/  CS2R R26, SRZ ;  /* 0x00000000001a7805 */ /* 0x000fe4000001ff00 */
[----:B------:R-:W-:Y:S01]  /*d6c0*/  LOP3.LUT R16, R16, 0xffffffdf, RZ, 0xc0, !PT ;  /* 0xffffffdf10107812 */ /* 0x000fe200078ec0ff */
[----:B------:R-:W-:-:S04]  /*d6d0*/  IMAD.MOV R19, RZ, RZ, -R7 ;  /* 0x000000ffff137224 */ /* 0x000fc800078e0a07 */
[----:B------:R-:W-:Y:S02]  /*d6e0*/  IMAD R19, R11, R19, R10 ;  /* 0x000000130b137224 */ /* 0x000fe400078e020a */
[----:B0-----:R-:W-:-:S05]  /*d6f0*/  IMAD.SHL.U32 R5, R24, 0x8, RZ ;  /* 0x0000000818057824 */ /* 0x001fca00078e00ff */
[----:B------:R-:W-:-:S04]  /*d700*/  LOP3.LUT R22, R5, 0x38, RZ, 0xc0, !PT ;  /* 0x0000003805167812 */ /* 0x000fc800078ec0ff */
[C---:B------:R-:W-:Y:S02]  /*d710*/  LOP3.LUT R0, R22.reuse, 0x40, RZ, 0xfc, !PT ;  /* 0x0000004016007812 */ /* 0x040fe400078efcff */
[----:B------:R-:W-:Y:S02]  /*d720*/  LOP3.LUT R2, R22, 0x80, RZ, 0xfc, !PT ;  /* 0x0000008016027812 */ /* 0x000fe400078efcff */
[----:B------:R-:W-:Y:S02]  /*d730*/  ISETP.GE.AND P2, PT, R0, UR4, PT ;  /* 0x0000000400007c0c */ /* 0x000fe4000bf46270 */
[----:B------:R-:W-:Y:S02]  /*d740*/  ISETP.GE.AND P1, PT, R2, UR4, PT ;  /* 0x0000000402007c0c */ /* 0x000fe4000bf26270 */
[----:B------:R-:W-:Y:S02]  /*d750*/  SEL R0, RZ, 0xffffffff, P2 ;  /* 0xffffffffff007807 */ /* 0x000fe40001000000 */
[----:B------:R-:W-:-:S02]  /*d760*/  LOP3.LUT R2, R22, 0xc0, RZ, 0xfc, !PT ;  /* 0x000000c016027812 */ /* 0x000fc400078efcff */
[C---:B------:R-:W-:Y:S02]  /*d770*/  LOP3.LUT R35, R22.reuse, 0x100, RZ, 0xfc, !PT ;  /* 0x0000010016237812 */ /* 0x040fe400078efcff */
[C---:B------:R-:W-:Y:S02]  /*d780*/  LOP3.LUT R34, R22.reuse, 0x140, RZ, 0xfc, !PT ;  /* 0x0000014016227812 */ /* 0x040fe400078efcff */
[----:B------:R-:W-:Y:S02]  /*d790*/  LOP3.LUT R4, R22, 0x180, RZ, 0xfc, !PT ;  /* 0x0000018016047812 */ /* 0x000fe400078efcff */
[----:B------:R-:W-:Y:S02]  /*d7a0*/  @P2 LOP3.LUT R16, R16, 0x20, RZ, 0xfc, !PT ;  /* 0x0000002010102812 */ /* 0x000fe400078efcff */
[----:B------:R-:W-:Y:S02]  /*d7b0*/  ISETP.GE.AND P2, PT, R35, UR4, PT ;  /* 0x0000000423007c0c */ /* 0x000fe4000bf46270 */
[----:B------:R-:W-:-:S02]  /*d7c0*/  LOP3.LUT R16, R16, 0xfffffdff, RZ, 0xc0, !PT ;  /* 0xfffffdff10107812 */ /* 0x000fc400078ec0ff */
[C---:B------:R-:W-:Y:S02]  /*d7d0*/  LOP3.LUT R37, R22.reuse, 0x1c0, RZ, 0xfc, !PT ;  /* 0x000001c016257812 */ /* 0x040fe400078efcff */
[--C-:B--2---:R-:W-:Y:S01]  /*d7e0*/  @!P0 SHF.R.S32.HI R27, RZ, 0x1f, R3.reuse ;  /* 0x0000001fff1b8819 */ /* 0x104fe20000011403 */
[----:B------:R-:W-:Y:S01]  /*d7f0*/  @!P0 IMAD.MOV.U32 R26, RZ, RZ, R3 ;  /* 0x000000ffff1a8224 */ /* 0x000fe200078e0003 */
[----:B------:R-:W-:Y:S01]  /*d800*/  ISETP.GE.AND P0, PT, R22, UR4, PT ;  /* 0x0000000416007c0c */ /* 0x000fe2000bf06270 */
[----:B------:R-:W-:-:S03]  /*d810*/  IMAD.SHL.U32 R3, R0, 0x2, RZ ;  /* 0x0000000200037824 */ /* 0x000fc600078e00ff */
[----:B------:R-:W-:-:S04]  /*d820*/  SEL R0, RZ, 0x1, P0 ;  /* 0x00000001ff007807 */ /* 0x000fc80000000000 */
[----:B------:R-:W-:Y:S02]  /*d830*/  LOP3.LUT R0, R3, 0x2, R0, 0xe2, !PT ;  /* 0x0000000203007812 */ /* 0x000fe400078ee200 */
[----:B------:R-:W-:-:S03]  /*d840*/  SEL R3, RZ, 0x4, P1 ;  /* 0x00000004ff037807 */ /* 0x000fc60000800000 */
[----:B------:R-:W-:Y:S02]  /*d850*/  @P0 LOP3.LUT R16, R16, 0x200, RZ, 0xfc, !PT ;  /* 0x0000020010100812 */ /* 0x000fe400078efcff */
[----:B------:R-:W-:Y:S02]  /*d860*/  ISETP.GE.AND P0, PT, R2, UR4, PT ;  /* 0x0000000402007c0c */ /* 0x000fe4000bf06270 */
[----:B------:R-:W-:Y:S02]  /*d870*/  LOP3.LUT R16, R16, 0xffffffef, RZ, 0xc0, !PT ;  /* 0xffffffef10107812 */ /* 0x000fe400078ec0ff */
[----:B------:R-:W-:Y:S02]  /*d880*/  SEL R2, RZ, 0x8, P0 ;  /* 0x00000008ff027807 */ /* 0x000fe40000000000 */
[----:B------:R-:W-:Y:S02]  /*d890*/  @P1 LOP3.LUT R16, R16, 0x10, RZ, 0xfc, !PT ;  /* 0x0000001010101812 */ /* 0x000fe400078efcff */
[----:B------:R-:W-:-:S02]  /*d8a0*/  ISETP.GE.AND P1, PT, R34, UR4, PT ;  /* 0x0000000422007c0c */ /* 0x000fc4000bf26270 */
[----:B------:R-:W-:Y:S02]  /*d8b0*/  LOP3.LUT R16, R16, 0xfffffff7, RZ, 0xc0, !PT ;  /* 0xfffffff710107812 */ /* 0x000fe400078ec0ff */
[----:B------:R-:W-:Y:S02]  /*d8c0*/  LOP3.LUT R2, R2, R0, R3, 0xfe, !PT ;  /* 0x0000000002027212 */ /* 0x000fe400078efe03 */
[----:B------:R-:W-:Y:S02]  /*d8d0*/  @P0 LOP3.LUT R16, R16, 0x8, RZ, 0xfc, !PT ;  /* 0x0000000810100812 */ /* 0x000fe400078efcff */
[----:B------:R-:W-:Y:S02]  /*d8e0*/  ISETP.GE.AND P0, PT, R4, UR4, PT ;  /* 0x0000000404007c0c */ /* 0x000fe4000bf06270 */
[----:B------:R-:W-:Y:S02]  /*d8f0*/  LOP3.LUT R16, R16, 0xfffffffb, RZ, 0xc0, !PT ;  /* 0xfffffffb10107812 */ /* 0x000fe400078ec0ff */
[----:B------:R-:W-:-:S02]  /*d900*/  SEL R33, RZ, 0x40, P0 ;  /* 0x00000040ff217807 */ /* 0x000fc40000000000 */
[----:B------:R-:W-:Y:S02]  /*d910*/  @P2 LOP3.LUT R16, R16, 0x4, RZ, 0xfc, !PT ;  /* 0x0000000410102812 */ /* 0x000fe400078efcff */
[----:B------:R-:W-:Y:S01]  /*d920*/  ISETP.GE.AND P0, PT, R37, UR4, PT ;  /* 0x0000000425007c0c */ /* 0x000fe2000bf06270 */
[----:B------:R-:W-:Y:S01]  /*d930*/  UMOV UR4, 0xffffffff ;  /* 0xffffffff00047882 */ /* 0x000fe20000000000 */
[----:B------:R-:W-:Y:S02]  /*d940*/  SEL R3, RZ, 0x10, P2 ;  /* 0x00000010ff037807 */ /* 0x000fe40001000000 */
[----:B------:R-:W-:Y:S02]  /*d950*/  LOP3.LUT R16, R16, 0xfffffffd, RZ, 0xc0, !PT ;  /* 0xfffffffd10107812 */ /* 0x000fe400078ec0ff */
[----:B------:R-:W-:Y:S02]  /*d960*/  SEL R4, RZ, 0x20, P1 ;  /* 0x00000020ff047807 */ /* 0x000fe40000800000 */
[----:B------:R-:W-:-:S02]  /*d970*/  SEL R0, RZ, 0x80, P0 ;  /* 0x00000080ff007807 */ /* 0x000fc40000000000 */
[----:B------:R-:W-:Y:S02]  /*d980*/  @P1 LOP3.LUT R16, R16, 0x2, RZ, 0xfc, !PT ;  /* 0x0000000210101812 */ /* 0x000fe400078efcff */
[----:B------:R-:W-:Y:S01]  /*d990*/  LOP3.LUT R2, R4, R2, R3, 0xfe, !PT ;  /* 0x0000000204027212 */ /* 0x000fe200078efe03 */
[----:B------:R-:W-:Y:S06]  /*d9a0*/  BRA.DIV UR4, `(.L_x_219) ;  /* 0x0000003a04107947 */ /* 0x000fec000b800000 */
.L_x_265:
[----:B------:R-:W2:Y:S01]  /*d9b0*/  LDL R3, [R1] ;  /* 0x0000000001037983 */ /* 0x000ea20000100800 */
[----:B------:R-:W-:Y:S01]  /*d9c0*/  LOP3.LUT R33, R2, R33, RZ, 0xfc, !PT ;  /* 0x0000002102217212 */ /* 0x000fe200078efcff */
[----:B------:R-:W-:Y:S01]  /*d9d0*/  IMAD.U32 R23, RZ, RZ, UR39 ;  /* 0x00000027ff177e24 */ /* 0x000fe2000f8e00ff */
[----:B------:R-:W-:Y:S02]  /*d9e0*/  ISETP.GT.U32.AND P1, PT, R31, 0x3f, PT ;  /* 0x0000003f1f00780c */ /* 0x000fe40003f24070 */
[----:B------:R-:W-:Y:S02]  /*d9f0*/  LOP3.LUT R16, R16, 0xfffffbff, RZ, 0xc0, !PT ;  /* 0xfffffbff10107812 */ /* 0x000fe400078ec0ff */
[----:B------:R-:W-:Y:S02]  /*da00*/  SHF.R.S32.HI R23, RZ, 0x1f, R23 ;  /* 0x0000001fff177819 */ /* 0x000fe40000011417 */
[----:B------:R-:W-:Y:S02]  /*da10*/  LOP3.LUT R17, R33, R0, RZ, 0xfc, !PT ;  /* 0x0000000021117212 */ /* 0x000fe400078efcff */
[----:B--2---:R-:W-:-:S13]  /*da20*/  R2UR UR4, R3 ;  /* 0x00000000030472ca */ /* 0x004fda00000e0000 */
[----:B------:R-:W-:-:S06]  /*da30*/  ULOP3.LUT UR4, UR4, 0x2, URZ, 0xfc, !UPT ;  /* 0x0000000204047892 */ /* 0x000fcc000f8efc3f */
[----:B------:R-:W-:-:S05]  /*da40*/  IMAD.U32 R2, RZ, RZ, UR4 ;  /* 0x00000004ff027e24 */ /* 0x000fca000f8e00ff */
[----:B------:R-:W-:-:S13]  /*da50*/  ISETP.NE.AND P0, PT, R2, 0x3, PT ;  /* 0x000000030200780c */ /* 0x000fda0003f05270 */
[----:B------:R-:W-:-:S04]  /*da60*/  @P0 LOP3.LUT R16, R16, 0x400, RZ, 0xfc, !PT ;  /* 0x0000040010100812 */ /* 0x000fc800078efcff */
[----:B------:R-:W-:-:S04]  /*da70*/  LOP3.LUT R16, R16, 0xffffbfff, RZ, 0xc0, !PT ;  /* 0xffffbfff10107812 */ /* 0x000fc800078ec0ff */
[----:B------:R-:W-:Y:S01]  /*da80*/  @P1 LOP3.LUT R16, R16, 0x4000, RZ, 0xfc, !PT ;  /* 0x0000400010101812 */ /* 0x000fe200078efcff */
[----:B------:R-:W-:Y:S06]  /*da90*/  @!P0 BRA `(.L_x_220) ;  /* 0x0000000000048947 */ /* 0x000fec0003800000 */
[----:B------:R-:W-:Y:S01]  /*daa0*/  BPT.TRAP 0x1 ;  /* 0x000000040000795c */ /* 0x000fe20000300000 */
.L_x_220:
[----:B------:R-:W-:-:S05]  /*dab0*/  IMAD.MOV.U32 R0, RZ, RZ, 0x1 ;  /* 0x00000001ff007424 */ /* 0x000fca00078e00ff */
[----:B------:R-:W-:-:S04]  /*dac0*/  SHF.L.U32 R0, R0, 0x1f, RZ ;  /* 0x0000001f00007819 */ /* 0x000fc800000006ff */
[----:B------:R-:W0:Y:S02]  /*dad0*/  SYNCS.PHASECHK.TRANS64.TRYWAIT P0, [UR42+0x38840], R0 ;  /* 0x03884000ff0075a7 */ /* 0x000e24000800016a */
[----:B0-----:R-:W-:Y:S05]  /*dae0*/  @!P0 BRA `(.L_x_221) ;  /* 0x0000003400e08947 */ /* 0x001fea0003800000 */
.L_x_266:
[----:B------:R-:W-:Y:S01]  /*daf0*/  SHF.R.S32.HI R30, RZ, 0x1f, R19 ;  /* 0x0000001fff1e7819 */ /* 0x000fe20000011413 */
[----:B------:R-:W-:Y:S01]  /*db00*/  ULDC.64 UR4, c[0x0][0x300] ;  /* 0x0000c00000047ab9 */ /* 0x000fe20000000a00 */
[----:B------:R-:W-:Y:S01]  /*db10*/  R2UR UR6, R23 ;  /* 0x00000000170672ca */ /* 0x000fe200000e0000 */
[----:B0-----:R-:W-:Y:S01]  /*db20*/  IMAD.WIDE.U32 R2, R19, UR4, RZ ;  /* 0x0000000413027c25 */ /* 0x001fe2000f8e00ff */
[----:B------:R-:W-:Y:S02]  /*db30*/  SHF.R.U32.HI R8, RZ, 0x3, R6 ;  /* 0x00000003ff087819 */ /* 0x000fe40000011606 */
[----:B------:R-:W-:Y:S01]  /*db40*/  LOP3.LUT R16, R16, 0xfffffffe, RZ, 0xc0, !PT ;  /* 0xfffffffe10107812 */ /* 0x000fe200078ec0ff */
[----:B------:R-:W-:Y:S01]  /*db50*/  IMAD R0, R30, UR4, RZ ;  /* 0x000000041e007c24 */ /* 0x000fe2000f8e02ff */
[----:B------:R-:W-:-:S03]  /*db60*/  IADD3 R18, -R8, UR41, -R18 ;  /* 0x0000002908127c10 */ /* 0x000fc6000fffe912 */
[----:B------:R-:W-:Y:S01]  /*db70*/  IMAD R7, R19, UR5, R0 ;  /* 0x0000000513077c24 */ /* 0x000fe2000f8e0200 */
[----:B------:R-:W-:-:S03]  /*db80*/  ULDC.64 UR4, c[0x0][0x310] ;  /* 0x0000c40000047ab9 */ /* 0x000fc60000000a00 */
[----:B------:R-:W-:Y:S02]  /*db90*/  IMAD.IADD R3, R3, 0x1, R7 ;  /* 0x0000000103037824 */ /* 0x000fe400078e0207 */
[----:B------:R-:W-:Y:S02]  /*dba0*/  IMAD R7, R27, UR4, RZ ;  /* 0x000000041b077c24 */ /* 0x000fe4000f8e02ff */
[----:B------:R-:W-:-:S04]  /*dbb0*/  IMAD.WIDE.U32 R2, R26, UR4, R2 ;  /* 0x000000041a027c25 */ /* 0x000fc8000f8e0002 */
[----:B------:R-:W-:Y:S01]  /*dbc0*/  IMAD R7, R26, UR5, R7 ;  /* 0x000000051a077c24 */ /* 0x000fe2000f8e0207 */
[----:B------:R-:W-:-:S03]  /*dbd0*/  ULDC.64 UR4, c[0x0][0x308] ;  /* 0x0000c20000047ab9 */ /* 0x000fc60000000a00 */
[----:B------:R-:W-:Y:S01]  /*dbe0*/  IMAD.IADD R3, R3, 0x1, R7 ;  /* 0x0000000103037824 */ /* 0x000fe200078e0207 */
[----:B------:R-:W-:Y:S01]  /*dbf0*/  MOV R7, UR4 ;  /* 0x0000000400077c02 */ /* 0x000fe20008000f00 */
[----:B------:R-:W-:-:S03]  /*dc00*/  UIMAD UR4, UR6, UR4, URZ ;  /* 0x00000004060472a4 */ /* 0x000fc6000f8e023f */
[----:B------:R-:W-:Y:S01]  /*dc10*/  ULDC.64 UR6, c[0x0][0x2e8] ;  /* 0x0000ba0000067ab9 */ /* 0x000fe20000000a00 */
[----:B------:R-:W-:Y:S02]  /*dc20*/  UIMAD UR4, UR39, UR5, UR4 ;  /* 0x00000005270472a4 */ /* 0x000fe4000f8e0204 */
[----:B------:R-:W-:Y:S01]  /*dc30*/  IMAD.WIDE.U32 R2, R7, UR39, R2 ;  /* 0x0000002707027c25 */ /* 0x000fe2000f8e0002 */
[----:B------:R-:W-:-:S03]  /*dc40*/  UMOV UR5, 0xffffffff ;  /* 0xffffffff00057882 */ /* 0x000fc60000000000 */
[----:B------:R-:W-:Y:S01]  /*dc50*/  VIADD R3, R3, UR4 ;  /* 0x0000000403037c36 */ /* 0x000fe20008000000 */
[----:B------:R-:W-:Y:S01]  /*dc60*/  LEA R0, P0, R2, UR6, 0x1 ;  /* 0x0000000602007c11 */ /* 0x000fe2000f8008ff */
[----:B------:R-:W-:Y:S02]  /*dc70*/  ULDC UR4, c[0x0][0x2f4] ;  /* 0x0000bd0000047ab9 */ /* 0x000fe40000000800 */
[----:B------:R-:W-:Y:S02]  /*dc80*/  ISETP.GE.AND P2, PT, R22, UR4, PT ;  /* 0x0000000416007c0c */ /* 0x000fe4000bf46270 */
[----:B------:R-:W-:Y:S02]  /*dc90*/  LEA.HI.X R4, R2, UR7, R3, 0x1, P0 ;  /* 0x0000000702047c11 */ /* 0x000fe400080f0c03 */
[----:B------:R-:W-:Y:S02]  /*dca0*/  LOP3.LUT R2, R5, 0x1c0, RZ, 0xc0, !PT ;  /* 0x000001c005027812 */ /* 0x000fe400078ec0ff */
[----:B------:R-:W-:-:S02]  /*dcb0*/  ISETP.GE.AND P0, PT, R18, 0x1, PT ;  /* 0x000000011200780c */ /* 0x000fc40003f06270 */
[----:B------:R-:W-:-:S04]  /*dcc0*/  LOP3.LUT R5, R2, 0x38, R5, 0xf8, !PT ;  /* 0x0000003802057812 */ /* 0x000fc800078ef805 */
[----:B------:R-:W-:Y:S01]  /*dcd0*/  LOP3.LUT R5, R5, 0x38, R24, 0x78, !PT ;  /* 0x0000003805057812 */ /* 0x000fe200078e7818 */
[----:B------:R-:W-:Y:S01]  /*dce0*/  IMAD.SHL.U32 R24, R6, 0x8, RZ ;  /* 0x0000000806187824 */ /* 0x000fe200078e00ff */
[----:B------:R-:W-:-:S04]  /*dcf0*/  @P2 LOP3.LUT R16, R16, 0x1, RZ, 0xfc, !PT ;  /* 0x0000000110102812 */ /* 0x000fc800078efcff */
[----:B------:R-:W-:Y:S01]  /*dd00*/  LOP3.LUT R24, R5, 0x200, R24, 0xf8, !PT ;  /* 0x0000020005187812 */ /* 0x000fe200078ef818 */
[----:B------:R-:W-:Y:S06]  /*dd10*/  BRA.DIV UR5, `(.L_x_222) ;  /* 0x00000036056c7947 */ /* 0x000fec000b800000 */
[----:B------:R-:W0:Y:S01]  /*dd20*/  SHFL.IDX PT, R14, R0, RZ, 0x181f ;  /* 0x00181fff000e7589 */ /* 0x000e2200000e0000 */
[----:B------:R-:W-:-:S03]  /*dd30*/  @P0 LEA R7, R24, UR42, 0x1 ;  /* 0x0000002a18070c11 */ /* 0x000fc6000f8e08ff */
[----:B------:R-:W1:Y:S04]  /*dd40*/  SHFL.IDX PT, R2, R4, RZ, 0x181f ;  /* 0x00181fff04027589 */ /* 0x000e6800000e0000 */
[----:B------:R-:W-:Y:S01]  /*dd50*/  SHFL.IDX PT, R5, R4, 0x1, 0x181f ;  /* 0x00381f0004057f89 */ /* 0x000fe200000e0000 */
[----:B0-----:R-:W-:-:S05]  /*dd60*/  @P0 LEA R14, P1, R22, R14, 0x1 ;  /* 0x0000000e160e0211 */ /* 0x001fca00078208ff */
[----:B-1----:R-:W-:Y:S02]  /*dd70*/  @P0 IMAD.X R3, RZ, RZ, R2, P1 ;  /* 0x000000ffff030224 */ /* 0x002fe400008e0602 */
[----:B------:R-:W-:Y:S02]  /*dd80*/  @P0 IMAD.MOV.U32 R2, RZ, RZ, R14 ;  /* 0x000000ffff020224 */ /* 0x000fe400078e000e */
        /* <DEDUP_REMOVED lines=9> */
[----:B------:R-:W-:-:S03]  /*de20*/  ISETP.GE.AND P0, PT, R18, 0x21, PT ;  /* 0x000000211200780c */ /* 0x000fc60003f06270 */
[----:B------:R-:W2:Y:S10]  /*de30*/  SHFL.IDX PT, R4, R4, 0x3, 0x181f ;  /* 0x00781f0004047f89 */ /* 0x000eb400000e0000 */
[----:B0-----:R-:W-:-:S02]  /*de40*/  @P0 LEA R2, P1, R22, R14, 0x1 ;  /* 0x0000000e16020211 */ /* 0x001fc400078208ff */
[----:B------:R0:W3:Y:S03]  /*de50*/  SHFL.IDX PT, R14, R0, 0x3, 0x181f ;  /* 0x00781f00000e7f89 */ /* 0x0000e600000e0000 */
[----:B-1----:R-:W-:Y:S01]  /*de60*/  @P0 IMAD.X R3, RZ, RZ, R5, P1 ;  /* 0x000000ffff030224 */ /* 0x002fe200008e0605 */
[----:B------:R-:W-:-:S05]  /*de70*/  @P0 LEA R5, R24, UR42, 0x1 ;  /* 0x0000002a18050c11 */ /* 0x000fca000f8e08ff */
[----:B------:R0:W-:Y:S02]  /*de80*/  @P0 LDGSTS.E.BYPASS.LTC128B.128 [R5+0x23400], desc[UR36][R2.64], !P2 ;  /* 0x2340000002050fae */ /* 0x0001e4000d101d64 */
.L_x_276:
[----:B------:R-:W-:-:S13]  /*de90*/  ISETP.GE.AND P0, PT, R18, 0x31, PT ;  /* 0x000000311200780c */ /* 0x000fda0003f06270 */
[----:B0--3--:R-:W-:Y:S02]  /*dea0*/  @P0 LEA R2, P1, R22, R14, 0x1 ;  /* 0x0000000e16020211 */ /* 0x009fe400078208ff */
[----:B------:R-:W-:-:S03]  /*deb0*/  @P0 LEA R5, R24, UR42, 0x1 ;  /* 0x0000002a18050c11 */ /* 0x000fc6000f8e08ff */
[----:B--2---:R-:W-:-:S05]  /*dec0*/  @P0 IMAD.X R3, RZ, RZ, R4, P1 ;  /* 0x000000ffff030224 */ /* 0x004fca00008e0604 */
        /* <DEDUP_REMOVED lines=8> */
[----:B------:R-:W-:-:S13]  /*df50*/  LOP3.LUT P2, RZ, R16, 0x400, RZ, 0xc0, !PT ;  /* 0x0000040010ff7812 */ /* 0x000fda000784c0ff */
[----:B0-----:R-:W-:Y:S05]  /*df60*/  @!P2 BRA `(.L_x_223) ;  /* 0x000000000004a947 */ /* 0x001fea0003800000 */
[----:B------:R-:W-:Y:S01]  /*df70*/  BPT.TRAP 0x1 ;  /* 0x000000040000795c */ /* 0x000fe20000300000 */
.L_x_223:
[----:B------:R-:W-:Y:S01]  /*df80*/  SYNCS.ARRIVE.TRANS64.A1T0 RZ, [UR42+0x38830], RZ ;  /* 0x038830ffffff79a7 */ /* 0x000fe2000810002a */
[----:B------:R-:W-:Y:S05]  /*df90*/  WARPSYNC.ALL ;  /* 0x0000000000007948 */ /* 0x000fea0003800000 */
[----:B------:R-:W-:Y:S01]  /*dfa0*/  UIADD3 UR4, UR42, 0x20400, URZ ;  /* 0x000204002a047890 */ /* 0x000fe2000fffe03f */
[----:B------:R-:W-:Y:S01]  /*dfb0*/  BAR.SYNC.DEFER_BLOCKING 0x8, 0x100 ;  /* 0x0204000000007b1d */ /* 0x000fe20000010000 */
[----:B------:R-:W-:Y:S02]  /*dfc0*/  USHF.R.S32.HI UR46, URZ, 0x1f, UR43 ;  /* 0x0000001f3f2e7899 */ /* 0x000fe4000801142b */
[----:B------:R-:W-:-:S06]  /*dfd0*/  ULOP3.LUT UP0, URZ, UR4, 0x3ff, URZ, 0xc0, !UPT ;  /* 0x000003ff043f7892 */ /* 0x000fcc000f80c03f */
        /* <DEDUP_REMOVED lines=9> */
[----:B------:R-:W-:Y:S02]  /*e070*/  IMAD.U32 R5, RZ, RZ, UR5 ;  /* 0x00000005ff057e24 */ /* 0x000fe4000f8e00ff */
[----:B------:R-:W-:Y:S02]  /*e080*/  IMAD.U32 R7, RZ, RZ, UR7 ;  /* 0x00000007ff077e24 */ /* 0x000fe4000f8e00ff */
[----:B------:R-:W-:-:S02]  /*e090*/  IMAD.U32 R10, RZ, RZ, UR8 ;  /* 0x00000008ff0a7e24 */ /* 0x000fc4000f8e00ff */
[----:B------:R-:W-:Y:S02]  /*e0a0*/  IMAD.U32 R11, RZ, RZ, UR9 ;  /* 0x00000009ff0b7e24 */ /* 0x000fe4000f8e00ff */
[----:B------:R-:W-:Y:S02]  /*e0b0*/  IMAD.MOV.U32 R8, RZ, RZ, 0x70 ;  /* 0x00000070ff087424 */ /* 0x000fe400078e00ff */
[----:B------:R-:W-:Y:S02]  /*e0c0*/  IMAD.MOV.U32 R12, RZ, RZ, 0x1 ;  /* 0x00000001ff0c7424 */ /* 0x000fe400078e00ff */
[----:B------:R-:W-:-:S07]  /*e0d0*/  IMAD.MOV.U32 R13, RZ, RZ, RZ ;  /* 0x000000ffff0d7224 */ /* 0x000fce00078e00ff */
[----:B------:R-:W-:-:S07]  /*e0e0*/  LEPC R20, `(.L_x_224) ;  /* 0x000000001014794e */ /* 0x000fce0000000000 */
[----:B0-----:R-:W-:Y:S05]  /*e0f0*/  CALL.ABS.NOINC R2 ;  /* 0x0000000002007343 */ /* 0x001fea0003c00000 */
.L_x_224:
[----:B------:R-:W0:Y:S01]  /*e100*/  LDC R8, c[0x0][0x448] ;  /* 0x00011200ff087b82 */ /* 0x000e220000000800 */
[----:B------:R-:W1:Y:S01]  /*e110*/  S2R R20, SR_CTAID.X ;  /* 0x0000000000147919 */ /* 0x000e620000002500 */
[----:B------:R-:W-:Y:S01]  /*e120*/  R2UR UR6, R23 ;  /* 0x00000000170672ca */ /* 0x000fe200000e0000 */
[----:B------:R-:W-:Y:S01]  /*e130*/  ULDC.64 UR8, c[0x0][0x2d8] ;  /* 0x0000b60000087ab9 */ /* 0x000fe20000000a00 */
[----:B------:R-:W-:Y:S01]  /*e140*/  LOP3.LUT R16, R16, 0xfffff7ff, RZ, 0xc0, !PT ;  /* 0xfffff7ff10107812 */ /* 0x000fe200078ec0ff */
[----:B------:R-:W-:Y:S01]  /*e150*/  UIMAD.WIDE.U32 UR4, UR39, UR8, URZ ;  /* 0x00000008270472a5 */ /* 0x000fe2000f8e003f */
[----:B------:R-:W2:Y:S09]  /*e160*/  S2R R21, SR_TID.X ;  /* 0x0000000000157919 */ /* 0x000eb20000002100 */
[----:B------:R-:W-:-:S04]  /*e170*/  UIMAD UR6, UR6, UR8, URZ ;  /* 0x00000008060672a4 */ /* 0x000fc8000f8e023f */
[----:B------:R-:W-:-:S03]  /*e180*/  UIMAD UR6, UR39, UR9, UR6 ;  /* 0x00000009270672a4 */ /* 0x000fc6000f8e0206 */
[----:B------:R-:W-:Y:S01]  /*e190*/  ULDC.64 UR8, c[0x0][0x2e0] ;  /* 0x0000b80000087ab9 */ /* 0x000fe20000000a00 */
[----:B------:R-:W-:Y:S01]  /*e1a0*/  UIADD3 UR5, UR5, UR6, URZ ;  /* 0x0000000605057290 */ /* 0x000fe2000fffe03f */
[----:B0-----:R-:W-:Y:S01]  /*e1b0*/  ISETP.NE.AND P0, PT, R8, 0x1, PT ;  /* 0x000000010800780c */ /* 0x001fe20003f05270 */
[----:B------:R-:W-:Y:S02]  /*e1c0*/  UIMAD UR6, UR46, UR8, URZ ;  /* 0x000000082e0672a4 */ /* 0x000fe4000f8e023f */
[----:B------:R-:W-:Y:S02]  /*e1d0*/  UIMAD.WIDE.U32 UR4, UR43, UR8, UR4 ;  /* 0x000000082b0472a5 */ /* 0x000fe4000f8e0004 */
[----:B------:R-:W-:Y:S01]  /*e1e0*/  UIMAD UR6, UR43, UR9, UR6 ;  /* 0x000000092b0672a4 */ /* 0x000fe2000f8e0206 */
[----:B-1----:R-:W-:-:S03]  /*e1f0*/  IMAD R36, R20, 0x40, R31 ;  /* 0x0000004014247824 */ /* 0x002fc600078e021f */
[----:B------:R-:W-:Y:S01]  /*e200*/  UIADD3 UR6, UR5, UR6, URZ ;  /* 0x0000000605067290 */ /* 0x000fe2000fffe03f */
[----:B------:R-:W-:-:S03]  /*e210*/  MOV R4, UR4 ;  /* 0x0000000400047c02 */ /* 0x000fc60008000f00 */
[----:B------:R-:W0:Y:S01]  /*e220*/  @P0 LDC R3, c[0x0][0x44c] ;  /* 0x00011300ff030b82 */ /* 0x000e220000000800 */
[----:B------:R-:W-:Y:S01]  /*e230*/  IMAD.MOV.U32 R6, RZ, RZ, R36 ;  /* 0x000000ffff067224 */ /* 0x000fe200078e0024 */
[----:B------:R-:W-:Y:S01]  /*e240*/  @P0 LOP3.LUT R16, R16, 0x800, RZ, 0xfc, !PT ;  /* 0x0000080010100812 */ /* 0x000fe200078efcff */
[----:B------:R-:W-:Y:S01]  /*e250*/  IMAD.MOV.U32 R2, RZ, RZ, R4 ;  /* 0x000000ffff027224 */ /* 0x000fe200078e0004 */
[----:B--2---:R-:W-:-:S04]  /*e260*/  LOP3.LUT R21, R21, 0x7f, RZ, 0xc0, !PT ;  /* 0x0000007f15157812 */ /* 0x004fc800078ec0ff */
[----:B------:R-:W1:Y:S01]  /*e270*/  @P0 LDC R5, c[0x0][0x450] ;  /* 0x00011400ff050b82 */ /* 0x000e620000000800 */
[----:B------:R-:W-:Y:S01]  /*e280*/  SHF.R.U32.HI R21, RZ, 0x3, R21 ;  /* 0x00000003ff157819 */ /* 0x000fe20000011615 */
[----:B0-----:R-:W-:-:S04]  /*e290*/  @P0 IMAD.HI.U32 R0, R36, R3, RZ ;  /* 0x0000000324000227 */ /* 0x001fc800078e00ff */
[----:B------:R-:W-:Y:S01]  /*e2a0*/  IMAD.U32 R3, RZ, RZ, UR6 ;  /* 0x00000006ff037e24 */ /* 0x000fe2000f8e00ff */
[----:B-1----:R-:W-:Y:S01]  /*e2b0*/  @P0 SHF.R.U32.HI R6, RZ, R5, R0 ;  /* 0x00000005ff060219 */ /* 0x002fe20000011600 */
[----:B------:R-:W-:Y:S01]  /*e2c0*/  IMAD.U32 R5, RZ, RZ, UR5 ;  /* 0x00000005ff057e24 */ /* 0x000fe2000f8e00ff */
[----:B------:R-:W-:Y:S02]  /*e2d0*/  ULDC.64 UR4, c[0x0][0x2d0] ;  /* 0x0000b40000047ab9 */ /* 0x000fe40000000a00 */
[--C-:B------:R-:W-:Y:S01]  /*e2e0*/  SHF.R.S32.HI R0, RZ, 0x1f, R6.reuse ;  /* 0x0000001fff007819 */ /* 0x100fe20000011406 */
[----:B------:R-:W-:Y:S02]  /*e2f0*/  IMAD.MOV R7, RZ, RZ, -R6 ;  /* 0x000000ffff077224 */ /* 0x000fe400078e0a06 */
[----:B------:R-:W-:-:S04]  /*e300*/  IMAD.WIDE.U32 R2, R6, UR4, R2 ;  /* 0x0000000406027c25 */ /* 0x000fc8000f8e0002 */
[----:B------:R-:W-:Y:S02]  /*e310*/  IMAD R5, R0, UR4, RZ ;  /* 0x0000000400057c24 */ /* 0x000fe4000f8e02ff */
[----:B------:R-:W-:Y:S02]  /*e320*/  IMAD R0, R8, R7, R36 ;  /* 0x0000000708007224 */ /* 0x000fe400078e0224 */
[----:B------:R-:W-:Y:S01]  /*e330*/  IMAD R4, R6, UR5, R5 ;  /* 0x0000000506047c24 */ /* 0x000fe2000f8e0205 */
[----:B------:R-:W-:Y:S02]  /*e340*/  ULDC.64 UR4, c[0x0][0x2c8] ;  /* 0x0000b20000047ab9 */ /* 0x000fe40000000a00 */
[----:B------:R-:W-:Y:S01]  /*e350*/  SHF.R.S32.HI R5, RZ, 0x1f, R0 ;  /* 0x0000001fff057819 */ /* 0x000fe20000011400 */
[----:B------:R-:W-:-:S04]  /*e360*/  IMAD.IADD R3, R3, 0x1, R4 ;  /* 0x0000000103037824 */ /* 0x000fc800078e0204 */
[----:B------:R-:W-:Y:S02]  /*e370*/  IMAD R5, R5, UR4, RZ ;  /* 0x0000000405057c24 */ /* 0x000fe4000f8e02ff */
[----:B------:R-:W-:-:S04]  /*e380*/  IMAD.WIDE.U32 R2, R0, UR4, R2 ;  /* 0x0000000400027c25 */ /* 0x000fc8000f8e0002 */
[----:B------:R-:W-:Y:S01]  /*e390*/  IMAD R5, R0, UR5, R5 ;  /* 0x0000000500057c24 */ /* 0x000fe2000f8e0205 */
[----:B------:R-:W-:Y:S02]  /*e3a0*/  ULDC.64 UR4, c[0x0][0x280] ;  /* 0x0000a00000047ab9 */ /* 0x000fe40000000a00 */
[----:B------:R-:W-:Y:S01]  /*e3b0*/  LEA R0, P0, R2, UR4, 0x1 ;  /* 0x0000000402007c11 */ /* 0x000fe2000f8008ff */
[----:B------:R-:W-:Y:S01]  /*e3c0*/  IMAD.IADD R3, R3, 0x1, R5 ;  /* 0x0000000103037824 */ /* 0x000fe200078e0205 */
[----:B------:R-:W-:-:S04]  /*e3d0*/  ULDC UR4, c[0x0][0x2b8] ;  /* 0x0000ae0000047ab9 */ /* 0x000fc80000000800 */
[----:B------:R-:W-:Y:S01]  /*e3e0*/  LEA.HI.X R4, R2, UR5, R3, 0x1, P0 ;  /* 0x0000000502047c11 */ /* 0x000fe200080f0c03 */
[----:B------:R-:W-:Y:S01]  /*e3f0*/  UMOV UR5, 0xffffffff ;  /* 0xffffffff00057882 */ /* 0x000fe20000000000 */
[----:B------:R-:W-:Y:S02]  /*e400*/  ISETP.GE.AND P0, PT, R22, UR4, PT ;  /* 0x0000000416007c0c */ /* 0x000fe4000bf06270 */
[----:B------:R-:W-:Y:S11]  /*e410*/  BRA.DIV UR5, `(.L_x_225) ;  /* 0x0000003205cc7947 */ /* 0x000ff6000b800000 */
[----:B------:R-:W0:Y:S01]  /*e420*/  LDC R3, c[0x0][0x448] ;  /* 0x00011200ff037b82 */ /* 0x000e220000000800 */
[----:B------:R-:W1:Y:S01]  /*e430*/  SHFL.IDX PT, R14, R0, RZ, 0x181f ;  /* 0x00181fff000e7589 */ /* 0x000e6200000e0000 */
[----:B------:R-:W-:Y:S01]  /*e440*/  ULDC UR4, c[0x0][0x288] ;  /* 0x0000a20000047ab9 */ /* 0x000fe20000000800 */
[----:B------:R-:W-:Y:S01]  /*e450*/  IMAD R6, R20, 0x40, R21 ;  /* 0x0000004014067824 */ /* 0x000fe200078e0215 */
[----:B------:R-:W-:Y:S01]  /*e460*/  LOP3.LUT R16, R16, 0xfffffeff, RZ, 0xc0, !PT ;  /* 0xfffffeff10107812 */ /* 0x000fe200078ec0ff */
[----:B------:R-:W2:Y:S02]  /*e470*/  SHFL.IDX PT, R2, R4, RZ, 0x181f ;  /* 0x00181fff04027589 */ /* 0x000ea400000e0000 */
[----:B------:R-:W-:Y:S02]  /*e480*/  VIADD R8, R6, 0x10 ;  /* 0x0000001006087836 */ /* 0x000fe40000000000 */
[----:B------:R-:W3:Y:S04]  /*e490*/  SHFL.IDX PT, R7, R0, 0x1, 0x181f ;  /* 0x00381f0000077f89 */ /* 0x000ee800000e0000 */
[----:B------:R-:W4:Y:S01]  /*e4a0*/  SHFL.IDX PT, R9, R4, 0x1, 0x181f ;  /* 0x00381f0004097f89 */ /* 0x000f2200000e0000 */
[----:B0-----:R-:W-:-:S05]  /*e4b0*/  IMAD R5, R3, UR4, RZ ;  /* 0x0000000403057c24 */ /* 0x001fca000f8e02ff */
[-C--:B------:R-:W-:Y:S02]  /*e4c0*/  ISETP.GE.AND P2, PT, R6, R5.reuse, PT ;  /* 0x000000050600720c */ /* 0x080fe40003f46270 */
[----:B------:R-:W-:-:S11]  /*e4d0*/  ISETP.GE.AND P3, PT, R8, R5, PT ;  /* 0x000000050800720c */ /* 0x000fd60003f66270 */
[----:B-1----:R-:W-:Y:S02]  /*e4e0*/  @!P2 LEA R3, P1, R22, R14, 0x1 ;  /* 0x0000000e1603a211 */ /* 0x002fe400078208ff */
[----:B------:R-:W-:Y:S01]  /*e4f0*/  @!P2 LEA R8, R24, UR42, 0x1 ;  /* 0x0000002a1808ac11 */ /* 0x000fe2000f8e08ff */
[----:B------:R-:W-:Y:S01]  /*e500*/  SHFL.IDX PT, R14, R0, 0x3, 0x181f ;  /* 0x00781f00000e7f89 */ /* 0x000fe200000e0000 */
[----:B------:R-:W-:Y:S01]  /*e510*/  @P2 LOP3.LUT R16, R16, 0x100, RZ, 0xfc, !PT ;  /* 0x0000010010102812 */ /* 0x000fe200078efcff */
[----:B--2---:R-:W-:Y:S01]  /*e520*/  @!P2 IMAD.X R2, RZ, RZ, R2, P1 ;  /* 0x000000ffff02a224 */ /* 0x004fe200008e0602 */
[----:B---3--:R-:W-:Y:S02]  /*e530*/  @!P3 LEA R7, P1, R22, R7, 0x1 ;  /* 0x000000071607b211 */ /* 0x008fe400078208ff */
[----:B------:R-:W-:Y:S02]  /*e540*/  @!P3 LEA R10, R24, UR42, 0x1 ;  /* 0x0000002a180abc11 */ /* 0x000fe4000f8e08ff */
[----:B------:R-:W-:Y:S01]  /*e550*/  @!P2 LOP3.LUT R3, R3, R2, RZ, 0x3c, !PT ;  /* 0x000000020303a212 */ /* 0x000fe200078e3cff */
[----:B----4-:R-:W-:Y:S01]  /*e560*/  @!P3 IMAD.X R9, RZ, RZ, R9, P1 ;  /* 0x000000ffff09b224 */ /* 0x010fe200008e0609 */
[----:B------:R-:W-:-:S02]  /*e570*/  LOP3.LUT R16, R16, 0xffffff7f, RZ, 0xc0, !PT ;  /* 0xffffff7f10107812 */ /* 0x000fc400078ec0ff */
[C---:B------:R-:W-:Y:S02]  /*e580*/  @!P2 LOP3.LUT R2, R3.reuse, R2, RZ, 0x3c, !PT ;  /* 0x000000020302a212 */ /* 0x040fe400078e3cff */
[----:B------:R-:W-:Y:S02]  /*e590*/  @P3 LOP3.LUT R16, R16, 0x80, RZ, 0xfc, !PT ;  /* 0x0000008010103812 */ /* 0x000fe400078efcff */
[----:B------:R-:W-:Y:S02]  /*e5a0*/  @!P2 LOP3.LUT R3, R3, R2, RZ, 0x3c, !PT ;  /* 0x000000020303a212 */ /* 0x000fe400078e3cff */
[----:B------:R-:W-:-:S03]  /*e5b0*/  LOP3.LUT R16, R16, 0xffffffbf, RZ, 0xc0, !PT ;  /* 0xffffffbf10107812 */ /* 0x000fc600078ec0ff */
[----:B------:R0:W-:Y:S04]  /*e5c0*/  @!P2 LDGSTS.E.BYPASS.LTC128B.128 [R8+0x20400], desc[UR36][R2.64], !P0 ;  /* 0x204000000208afae */ /* 0x0001e8000c101d64 */
[----:B0-----:R-:W0:Y:S01]  /*e5d0*/  SHFL.IDX PT, R8, R0, 0x2, 0x181f ;  /* 0x00581f0000087f89 */ /* 0x001e2200000e0000 */
[----:B------:R-:W-:-:S03]  /*e5e0*/  IADD3 R3, R6, 0x20, RZ ;  /* 0x0000002006037810 */ /* 0x000fc60007ffe0ff */
[----:B------:R-:W1:Y:S01]  /*e5f0*/  SHFL.IDX PT, R2, R4, 0x2, 0x181f ;  /* 0x00581f0004027f89 */ /* 0x000e6200000e0000 */
[----:B------:R-:W-:Y:S01]  /*e600*/  ISETP.GE.AND P2, PT, R3, R5, PT ;  /* 0x000000050300720c */ /* 0x000fe20003f46270 */
[----:B------:R-:W-:Y:S02]  /*e610*/  @!P3 IMAD.MOV.U32 R3, RZ, RZ, R9 ;  /* 0x000000ffff03b224 */ /* 0x000fe400078e0009 */
[----:B------:R-:W2:Y:S10]  /*e620*/  SHFL.IDX PT, R4, R4, 0x3, 0x181f ;  /* 0x00781f0004047f89 */ /* 0x000eb400000e0000 */
[----:B------:R-:W-:-:S02]  /*e630*/  @P2 LOP3.LUT R16, R16, 0x40, RZ, 0xfc, !PT ;  /* 0x0000004010102812 */ /* 0x000fc400078efcff */
[----:B0-----:R-:W-:-:S05]  /*e640*/  @!P2 LEA R8, P1, R22, R8, 0x1 ;  /* 0x000000081608a211 */ /* 0x001fca00078208ff */
[----:B-1----:R-:W-:Y:S02]  /*e650*/  @!P2 IMAD.X R11, RZ, RZ, R2, P1 ;  /* 0x000000ffff0ba224 */ /* 0x002fe400008e0602 */
[----:B------:R-:W-:Y:S01]  /*e660*/  @!P3 IMAD.MOV.U32 R2, RZ, RZ, R7 ;  /* 0x000000ffff02b224 */ /* 0x000fe200078e0007 */
[----:B------:R-:W-:-:S04]  /*e670*/  @!P2 LEA R7, R24, UR42, 0x1 ;  /* 0x0000002a1807ac11 */ /* 0x000fc8000f8e08ff */
[----:B------:R0:W-:Y:S02]  /*e680*/  @!P3 LDGSTS.E.BYPASS.LTC128B.128 [R10+0x20c00], desc[UR36][R2.64], !P0 ;  /* 0x20c00000020abfae */ /* 0x0001e4000c101d64 */
[----:B0-----:R-:W-:Y:S02]  /*e690*/  @!P2 IMAD.MOV.U32 R2, RZ, RZ, R8 ;  /* 0x000000ffff02a224 */ /* 0x001fe400078e0008 */
[----:B------:R-:W-:-:S05]  /*e6a0*/  @!P2 IMAD.MOV.U32 R3, RZ, RZ, R11 ;  /* 0x000000ffff03a224 */ /* 0x000fca00078e000b */
[----:B--2---:R0:W-:Y:S02]  /*e6b0*/  @!P2 LDGSTS.E.BYPASS.LTC128B.128 [R7+0x21400], desc[UR36][R2.64], !P0 ;  /* 0x214000000207afae */ /* 0x0041e4000c101d64 */
.L_x_285:
[----:B------:R-:W-:Y:S01]  /*e6c0*/  VIADD R6, R6, 0x30 ;  /* 0x0000003006067836 */ /* 0x000fe20000000000 */
[----:B------:R-:W-:-:S04]  /*e6d0*/  LOP3.LUT R16, R16, 0xffffdfff, RZ, 0xc0, !PT ;  /* 0xffffdfff10107812 */ /* 0x000fc800078ec0ff */
[----:B------:R-:W-:-:S13]  /*e6e0*/  ISETP.GE.AND P2, PT, R6, R5, PT ;  /* 0x000000050600720c */ /* 0x000fda0003f46270 */
[----:B0-----:R-:W-:Y:S02]  /*e6f0*/  @!P2 LEA R2, P1, R22, R14, 0x1 ;  /* 0x0000000e1602a211 */ /* 0x001fe400078208ff */
[----:B------:R-:W-:Y:S02]  /*e700*/  @!P2 LEA R5, R24, UR42, 0x1 ;  /* 0x0000002a1805ac11 */ /* 0x000fe4000f8e08ff */
[----:B------:R-:W-:Y:S01]  /*e710*/  @P2 LOP3.LUT R16, R16, 0x2000, RZ, 0xfc, !PT ;  /* 0x0000200010102812 */ /* 0x000fe200078efcff */
[----:B------:R-:W-:-:S05]  /*e720*/  @!P2 IMAD.X R3, RZ, RZ, R4, P1 ;  /* 0x000000ffff03a224 */ /* 0x000fca00008e0604 */
        /* <DEDUP_REMOVED lines=8> */
[----:B------:R-:W-:Y:S02]  /*e7b0*/  UIADD3 UR4, UR42, 0x26400, URZ ;  /* 0x000264002a047890 */ /* 0x000fe4000fffe03f */
[----:B------:R-:W-:Y:S02]  /*e7c0*/  SYNCS.ARRIVE.TRANS64.A1T0 RZ, [UR42+0x38800], RZ ;  /* 0x038800ffffff79a7 */ /* 0x000fe4000810002a */
[----:B------:R-:W-:-:S06]  /*e7d0*/  ULOP3.LUT UP0, URZ, UR4, 0x3ff, URZ, 0xc0, !UPT ;  /* 0x000003ff043f7892 */ /* 0x000fcc000f80c03f */
[----:B------:R-:W-:-:S13]  /*e7e0*/  PLOP3.LUT P0, PT, PT, PT, UP0, 0x80, 0x0 ;  /* 0x000000000000781c */ /* 0x000fda0003f0f008 */
[----:B0-----:R-:W-:Y:S05]  /*e7f0*/  @!P0 BRA `(.L_x_226) ;  /* 0x0000000000408947 */ /* 0x001fea0003800000 */
        /* <DEDUP_REMOVED lines=16> */
.L_x_226:
[----:B------:R-:W0:Y:S01]  /*e900*/  LDC R2, c[0x0][0x448] ;  /* 0x00011200ff027b82 */ /* 0x000e220000000800 */
[----:B------:R-:W-:Y:S01]  /*e910*/  R2UR UR6, R23 ;  /* 0x00000000170672ca */ /* 0x000fe200000e0000 */
[----:B------:R-:W-:Y:S01]  /*e920*/  ULDC.64 UR8, c[0x0][0x3d8] ;  /* 0x0000f60000087ab9 */ /* 0x000fe20000000a00 */
[----:B------:R-:W-:Y:S01]  /*e930*/  ULDC UR7, c[0x0][0x448] ;  /* 0x0001120000077ab9 */ /* 0x000fe20000000800 */
[----:B------:R-:W-:Y:S01]  /*e940*/  UIMAD.WIDE.U32 UR4, UR39, UR8, URZ ;  /* 0x00000008270472a5 */ /* 0x000fe2000f8e003f */
[C---:B------:R-:W-:Y:S02]  /*e950*/  LOP3.LUT R10, R22.reuse, 0x80, RZ, 0xfc, !PT ;  /* 0x00000080160a7812 */ /* 0x040fe400078efcff */
[C---:B------:R-:W-:Y:S02]  /*e960*/  LOP3.LUT R8, R22.reuse, 0x40, RZ, 0xfc, !PT ;  /* 0x0000004016087812 */ /* 0x040fe400078efcff */
[----:B------:R-:W-:Y:S02]  /*e970*/  LOP3.LUT R6, R22, 0x180, RZ, 0xfc, !PT ;  /* 0x0000018016067812 */ /* 0x000fe400078efcff */
[----:B------:R-:W-:-:S03]  /*e980*/  LOP3.LUT R16, R16, 0xfffff7ff, RZ, 0xc0, !PT ;  /* 0xfffff7ff10107812 */ /* 0x000fc600078ec0ff */
[----:B------:R-:W-:-:S04]  /*e990*/  UIMAD UR6, UR6, UR8, URZ ;  /* 0x00000008060672a4 */ /* 0x000fc8000f8e023f */
[----:B------:R-:W-:-:S03]  /*e9a0*/  UIMAD UR6, UR39, UR9, UR6 ;  /* 0x00000009270672a4 */ /* 0x000fc6000f8e0206 */
[----:B------:R-:W-:Y:S01]  /*e9b0*/  ULDC.64 UR8, c[0x0][0x3e0] ;  /* 0x0000f80000087ab9 */ /* 0x000fe20000000a00 */
[----:B------:R-:W-:Y:S01]  /*e9c0*/  UIADD3 UR5, UR5, UR6, URZ ;  /* 0x0000000605057290 */ /* 0x000fe2000fffe03f */
[----:B0-----:R-:W-:Y:S01]  /*e9d0*/  ISETP.NE.AND P6, PT, R2, 0x1, PT ;  /* 0x000000010200780c */ /* 0x001fe20003fc5270 */
[----:B------:R-:W-:Y:S01]  /*e9e0*/  IMAD.MOV.U32 R2, RZ, RZ, R36 ;  /* 0x000000ffff027224 */ /* 0x000fe200078e0024 */
[----:B------:R-:W-:Y:S02]  /*e9f0*/  UIMAD UR6, UR46, UR8, URZ ;  /* 0x000000082e0672a4 */ /* 0x000fe4000f8e023f */
[----:B------:R-:W-:Y:S02]  /*ea00*/  UIMAD.WIDE.U32 UR4, UR43, UR8, UR4 ;  /* 0x000000082b0472a5 */ /* 0x000fe4000f8e0004 */
[----:B------:R-:W-:-:S03]  /*ea10*/  UIMAD UR6, UR43, UR9, UR6 ;  /* 0x000000092b0672a4 */ /* 0x000fc6000f8e0206 */
[----:B------:R-:W-:Y:S01]  /*ea20*/  ULDC.64 UR8, c[0x0][0x3d0] ;  /* 0x0000f40000087ab9 */ /* 0x000fe20000000a00 */
[----:B------:R-:W-:Y:S01]  /*ea30*/  UIADD3 UR5, UR5, UR6, URZ ;  /* 0x0000000605057290 */ /* 0x000fe2000fffe03f */
[----:B------:R-:W-:Y:S02]  /*ea40*/  IMAD.U32 R9, RZ, RZ, UR8 ;  /* 0x00000008ff097e24 */ /* 0x000fe4000f8e00ff */
[----:B------:R-:W0:Y:S08]  /*ea50*/  @P6 LDC R3, c[0x0][0x44c] ;  /* 0x00011300ff036b82 */ /* 0x000e300000000800 */
[----:B------:R-:W1:Y:S01]  /*ea60*/  @P6 LDC R0, c[0x0][0x450] ;  /* 0x00011400ff006b82 */ /* 0x000e620000000800 */
[----:B0-----:R-:W-:-:S05]  /*ea70*/  @P6 IMAD.HI.U32 R3, R36, R3, RZ ;  /* 0x0000000324036227 */ /* 0x001fca00078e00ff */
[----:B-1----:R-:W-:-:S04]  /*ea80*/  @P6 SHF.R.U32.HI R2, RZ, R0, R3 ;  /* 0x00000000ff026219 */ /* 0x002fc80000011603 */
[--C-:B------:R-:W-:Y:S01]  /*ea90*/  SHF.R.S32.HI R0, RZ, 0x1f, R2.reuse ;  /* 0x0000001fff007819 */ /* 0x100fe20000011402 */
[----:B------:R-:W-:-:S04]  /*eaa0*/  IMAD.MOV R5, RZ, RZ, -R2 ;  /* 0x000000ffff057224 */ /* 0x000fc800078e0a02 */
[----:B------:R-:W-:Y:S02]  /*eab0*/  IMAD R3, R0, UR8, RZ ;  /* 0x0000000800037c24 */ /* 0x000fe4000f8e02ff */
[----:B------:R-:W-:Y:S02]  /*eac0*/  IMAD R5, R5, UR7, R36 ;  /* 0x0000000705057c24 */ /* 0x000fe4000f8e0224 */
[C---:B------:R-:W-:Y:S02]  /*ead0*/  IMAD R7, R2.reuse, UR9, R3 ;  /* 0x0000000902077c24 */ /* 0x040fe4000f8e0203 */
[----:B------:R-:W-:Y:S01]  /*eae0*/  IMAD.WIDE.U32 R2, R2, R9, UR4 ;  /* 0x0000000402027e25 */ /* 0x000fe2000f8e0009 */
[----:B------:R-:W-:Y:S01]  /*eaf0*/  SHF.R.S32.HI R0, RZ, 0x1f, R5 ;  /* 0x0000001fff007819 */ /* 0x000fe20000011405 */
[----:B------:R-:W-:-:S03]  /*eb00*/  ULDC.64 UR4, c[0x0][0x3c8] ;  /* 0x0000f20000047ab9 */ /* 0x000fc60000000a00 */
[----:B------:R-:W-:Y:S01]  /*eb10*/  IADD3 R3, R3, R7, RZ ;  /* 0x0000000703037210 */ /* 0x000fe20007ffe0ff */
[----:B------:R-:W-:Y:S02]  /*eb20*/  IMAD R0, R0, UR4, RZ ;  /* 0x0000000400007c24 */ /* 0x000fe4000f8e02ff */
[----:B------:R-:W-:-:S04]  /*eb30*/  IMAD.WIDE.U32 R2, R5, UR4, R2 ;  /* 0x0000000405027c25 */ /* 0x000fc8000f8e0002 */
[----:B------:R-:W-:Y:S01]  /*eb40*/  IMAD R7, R5, UR5, R0 ;  /* 0x0000000505077c24 */ /* 0x000fe2000f8e0200 */
[----:B------:R-:W-:Y:S02]  /*eb50*/  ULDC.64 UR4, c[0x0][0x390] ;  /* 0x0000e40000047ab9 */ /* 0x000fe40000000a00 */
[----:B------:R-:W-:Y:S01]  /*eb60*/  LEA R0, P0, R2, UR4, 0x1 ;  /* 0x0000000402007c11 */ /* 0x000fe2000f8008ff */
[----:B------:R-:W-:Y:S01]  /*eb70*/  ULDC UR4, c[0x0][0x3b8] ;  /* 0x0000ee0000047ab9 */ /* 0x000fe20000000800 */
[----:B------:R-:W-:Y:S01]  /*eb80*/  IMAD.IADD R3, R3, 0x1, R7 ;  /* 0x0000000103037824 */ /* 0x000fe200078e0207 */
[----:B------:R-:W-:Y:S02]  /*eb90*/  ISETP.GE.AND P1, PT, R22, UR4, PT ;  /* 0x0000000416007c0c */ /* 0x000fe4000bf26270 */
[----:B------:R-:W-:Y:S02]  /*eba0*/  ISETP.GE.AND P4, PT, R10, UR4, PT ;  /* 0x000000040a007c0c */ /* 0x000fe4000bf86270 */
[----:B------:R-:W-:-:S02]  /*ebb0*/  ISETP.GE.AND P5, PT, R8, UR4, PT ;  /* 0x0000000408007c0c */ /* 0x000fc4000bfa6270 */
[----:B------:R-:W-:Y:S02]  /*ebc0*/  LOP3.LUT R8, R22, 0xc0, RZ, 0xfc, !PT ;  /* 0x000000c016087812 */ /* 0x000fe400078efcff */
[----:B------:R-:W-:Y:S02]  /*ebd0*/  LEA.HI.X R4, R2, UR5, R3, 0x1, P0 ;  /* 0x0000000502047c11 */ /* 0x000fe400080f0c03 */
[----:B------:R-:W-:Y:S02]  /*ebe0*/  SEL R2, RZ, 0x1, P1 ;  /* 0x00000001ff027807 */ /* 0x000fe40000800000 */
[----:B------:R-:W-:Y:S02]  /*ebf0*/  SEL R3, RZ, 0x4, P4 ;  /* 0x00000004ff037807 */ /* 0x000fe40002000000 */
[----:B------:R-:W-:Y:S02]  /*ec00*/  SEL R7, RZ, 0x2, P5 ;  /* 0x00000002ff077807 */ /* 0x000fe40002800000 */
[----:B------:R-:W-:-:S02]  /*ec10*/  ISETP.GE.AND P2, PT, R35, UR4, PT ;  /* 0x0000000423007c0c */ /* 0x000fc4000bf46270 */
[----:B------:R-:W-:Y:S02]  /*ec20*/  ISETP.GE.AND P3, PT, R8, UR4, PT ;  /* 0x0000000408007c0c */ /* 0x000fe4000bf66270 */
[----:B------:R-:W-:Y:S02]  /*ec30*/  IADD3 R7, R3, R7, R2 ;  /* 0x0000000703077210 */ /* 0x000fe40007ffe002 */
[----:B------:R-:W-:Y:S02]  /*ec40*/  ISETP.GE.AND P0, PT, R6, UR4, PT ;  /* 0x0000000406007c0c */ /* 0x000fe4000bf06270 */
[----:B------:R-:W-:Y:S02]  /*ec50*/  @P1 LOP3.LUT R16, R16, 0x800, RZ, 0xfc, !PT ;  /* 0x0000080010101812 */ /* 0x000fe400078efcff */
[----:B------:R-:W-:Y:S02]  /*ec60*/  SEL R2, RZ, 0x10, P2 ;  /* 0x00000010ff027807 */ /* 0x000fe40001000000 */
[----:B------:R-:W-:-:S02]  /*ec70*/  SEL R3, RZ, 0x8, P3 ;  /* 0x00000008ff037807 */ /* 0x000fc40001800000 */
[----:B------:R-:W-:Y:S02]  /*ec80*/  ISETP.GE.AND P1, PT, R34, UR4, PT ;  /* 0x0000000422007c0c */ /* 0x000fe4000bf26270 */
[----:B------:R-:W-:Y:S02]  /*ec90*/  SEL R5, RZ, 0x40, P0 ;  /* 0x00000040ff057807 */ /* 0x000fe40000000000 */
[----:B------:R-:W-:Y:S02]  /*eca0*/  IADD3 R3, R2, R7, R3 ;  /* 0x0000000702037210 */ /* 0x000fe40007ffe003 */
[----:B------:R-:W-:Y:S01]  /*ecb0*/  ISETP.GE.AND P0, PT, R37, UR4, PT ;  /* 0x0000000425007c0c */ /* 0x000fe2000bf06270 */
[----:B------:R-:W-:Y:S01]  /*ecc0*/  UMOV UR4, 0xffffffff ;  /* 0xffffffff00047882 */ /* 0x000fe20000000000 */
[----:B------:R-:W-:Y:S02]  /*ecd0*/  SEL R2, RZ, 0x20, P1 ;  /* 0x00000020ff027807 */ /* 0x000fe40000800000 */
[----:B------:R-:W-:-:S02]  /*ece0*/  SEL R6, RZ, 0x80, P0 ;  /* 0x00000080ff067807 */ /* 0x000fc40000000000 */
[----:B------:R-:W-:-:S05]  /*ecf0*/  IADD3 R5, R5, R3, R2 ;  /* 0x0000000305057210 */ /* 0x000fca0007ffe002 */
[----:B------:R-:W-:Y:S01]  /*ed00*/  IMAD.IADD R6, R5, 0x1, R6 ;  /* 0x0000000105067824 */ /* 0x000fe200078e0206 */
[----:B------:R-:W-:Y:S06]  /*ed10*/  BRA.DIV UR4, `(.L_x_227) ;  /* 0x0000002e04ec7947 */ /* 0x000fec000b800000 */
[----:B------:R-:W0:Y:S01]  /*ed20*/  SHFL.IDX PT, R14, R0, RZ, 0x181f ;  /* 0x00181fff000e7589 */ /* 0x000e2200000e0000 */
[----:B------:R-:W-:Y:S02]  /*ed30*/  LOP3.LUT P6, RZ, R16, 0x100, RZ, 0xc0, !PT ;  /* 0x0000010010ff7812 */ /* 0x000fe400078cc0ff */
[----:B------:R-:W-:Y:S01]  /*ed40*/  P2R R8, PR, RZ, 0x20 ;  /* 0x00000020ff087803 */ /* 0x000fe20000000000 */
[----:B------:R-:W1:Y:S10]  /*ed50*/  SHFL.IDX PT, R2, R4, RZ, 0x181f ;  /* 0x00181fff04027589 */ /* 0x000e7400000e0000 */
[----:B------:R-:W-:-:S02]  /*ed60*/  @!P6 LEA R7, R24, UR42, 0x1 ;  /* 0x0000002a1807ec11 */ /* 0x000fc4000f8e08ff */
[----:B0-----:R-:W-:-:S05]  /*ed70*/  @!P6 LEA R14, P0, R22, R14, 0x1 ;  /* 0x0000000e160ee211 */ /* 0x001fca00078008ff */
[----:B-1----:R-:W-:Y:S01]  /*ed80*/  @!P6 IMAD.X R21, RZ, RZ, R2, P0 ;  /* 0x000000ffff15e224 */ /* 0x002fe200000e0602 */
[----:B------:R-:W-:Y:S02]  /*ed90*/  LOP3.LUT P0, RZ, R16, 0x800, RZ, 0xc0, !PT ;  /* 0x0000080010ff7812 */ /* 0x000fe4000780c0ff */
[----:B------:R-:W-:Y:S01]  /*eda0*/  @!P6 LOP3.LUT R2, R5, 0x40, RZ, 0xc0, !PT ;  /* 0x000000400502e812 */ /* 0x000fe200078ec0ff */
[----:B------:R-:W-:-:S03]  /*edb0*/  @!P6 IMAD.MOV.U32 R3, RZ, RZ, R21 ;  /* 0x000000ffff03e224 */ /* 0x000fc600078e0015 */
[----:B------:R-:W-:Y:S01]  /*edc0*/  @!P6 SHF.R.U32.HI R9, RZ, 0x2, R2 ;  /* 0x00000002ff09e819 */ /* 0x000fe20000011602 */
[----:B------:R-:W-:Y:S02]  /*edd0*/  @!P6 IMAD.MOV.U32 R2, RZ, RZ, R14 ;  /* 0x000000ffff02e224 */ /* 0x000fe400078e000e */
[----:B------:R-:W0:Y:S04]  /*ede0*/  SHFL.IDX PT, R14, R0, 0x1, 0x181f ;  /* 0x00381f00000e7f89 */ /* 0x000e2800000e0000 */
[----:B------:R-:W-:Y:S04]  /*edf0*/  @!P6 LDGSTS.E.BYPASS.LTC128B.128 [R7+0x26400], desc[UR36][R2.64], !P0 ;  /* 0x264000000207efae */ /* 0x000fe8000c101d64 */
[----:B------:R-:W-:Y:S01]  /*ee00*/  @!P6 LDGSTS.E.BYPASS.LTC128B.128 [R7+0x28400], desc[UR36][R2.64+0x80], !P5 ;  /* 0x284000800207efae */ /* 0x000fe2000e901d64 */
[----:B------:R-:W-:-:S13]  /*ee10*/  LOP3.LUT P5, RZ, R16, 0x100, RZ, 0xc0, !PT ;  /* 0x0000010010ff7812 */ /* 0x000fda00078ac0ff */
[----:B------:R-:W-:Y:S01]  /*ee20*/  @!P5 ISETP.NE.U32.AND P6, PT, R9, RZ, PT ;  /* 0x000000ff0900d20c */ /* 0x000fe20003fc5070 */
[----:B------:R-:W-:Y:S01]  /*ee30*/  @!P5 LDGSTS.E.BYPASS.LTC128B.128 [R7+0x2a400], desc[UR36][R2.64+0x100], !P4 ;  /* 0x2a4001000207dfae */ /* 0x000fe2000e101d64 */
[----:B------:R-:W-:-:S03]  /*ee40*/  @!P5 LOP3.LUT R9, R6, 0x80, RZ, 0xc0, !PT ;  /* 0x000000800609d812 */ /* 0x000fc600078ec0ff */
[----:B------:R-:W-:Y:S01]  /*ee50*/  @!P5 LDGSTS.E.BYPASS.LTC128B.128 [R7+0x2c400], desc[UR36][R2.64+0x180], !P3 ;  /* 0x2c4001800207dfae */ /* 0x000fe2000d901d64 */
[----:B------:R-:W-:-:S03]  /*ee60*/  @!P5 SHF.R.U32.HI R9, RZ, 0x3, R9 ;  /* 0x00000003ff09d819 */ /* 0x000fc60000011609 */
[----:B------:R-:W-:Y:S01]  /*ee70*/  @!P5 LDGSTS.E.BYPASS.LTC128B.128 [R7+0x2e400], desc[UR36][R2.64+0x200], !P2 ;  /* 0x2e4002000207dfae */ /* 0x000fe2000d101d64 */
[----:B------:R-:W-:-:S03]  /*ee80*/  @!P5 ISETP.NE.U32.AND P0, PT, R9, RZ, PT ;  /* 0x000000ff0900d20c */ /* 0x000fc60003f05070 */
[----:B------:R-:W1:Y:S04]  /*ee90*/  SHFL.IDX PT, R9, R4, 0x1, 0x181f ;  /* 0x00381f0004097f89 */ /* 0x000e6800000e0000 */
[----:B------:R-:W-:Y:S04]  /*eea0*/  @!P5 LDGSTS.E.BYPASS.LTC128B.128 [R7+0x30400], desc[UR36][R2.64+0x280], !P1 ;  /* 0x304002800207dfae */ /* 0x000fe8000c901d64 */
[----:B------:R-:W-:Y:S01]  /*eeb0*/  @!P5 LDGSTS.E.BYPASS.LTC128B.128 [R7+0x32400], desc[UR36][R2.64+0x300], P6 ;  /* 0x324003000207dfae */ /* 0x000fe2000b101d64 */
[----:B------:R-:W-:-:S03]  /*eec0*/  LOP3.LUT P6, RZ, R16, 0x80, RZ, 0xc0, !PT ;  /* 0x0000008010ff7812 */ /* 0x000fc600078cc0ff */
[----:B------:R2:W-:Y:S01]  /*eed0*/  @!P5 LDGSTS.E.BYPASS.LTC128B.128 [R7+0x34400], desc[UR36][R2.64+0x380], P0 ;  /* 0x344003800207dfae */ /* 0x0005e20008101d64 */
[----:B------:R-:W-:-:S04]  /*eee0*/  ISETP.NE.AND P5, PT, R8, RZ, PT ;  /* 0x000000ff0800720c */ /* 0x000fc80003fa5270 */
[----:B------:R-:W-:-:S05]  /*eef0*/  P2R R10, PR, RZ, 0x20 ;  /* 0x00000020ff0a7803 */ /* 0x000fca0000000000 */
[----:B0-----:R-:W-:Y:S02]  /*ef00*/  @!P6 LEA R14, P0, R22, R14, 0x1 ;  /* 0x0000000e160ee211 */ /* 0x001fe400078008ff */
[----:B------:R-:W-:-:S03]  /*ef10*/  @!P6 LOP3.LUT R20, R5, 0x40, RZ, 0xc0, !PT ;  /* 0x000000400514e812 */ /* 0x000fc600078ec0ff */
[----:B-1----:R-:W-:Y:S01]  /*ef20*/  @!P6 IMAD.X R21, RZ, RZ, R9, P0 ;  /* 0x000000ffff15e224 */ /* 0x002fe200000e0609 */
[----:B------:R-:W-:Y:S01]  /*ef30*/  LOP3.LUT P0, RZ, R16, 0x800, RZ, 0xc0, !PT ;  /* 0x0000080010ff7812 */ /* 0x000fe2000780c0ff */
[----:B--2---:R-:W-:Y:S01]  /*ef40*/  @!P6 IMAD.MOV.U32 R2, RZ, RZ, R14 ;  /* 0x000000ffff02e224 */ /* 0x004fe200078e000e */
[----:B------:R-:W-:Y:S01]  /*ef50*/  @!P6 LEA R9, R24, UR42, 0x1 ;  /* 0x0000002a1809ec11 */ /* 0x000fe2000f8e08ff */
[----:B------:R-:W-:Y:S01]  /*ef60*/  @!P6 IMAD.MOV.U32 R3, RZ, RZ, R21 ;  /* 0x000000ffff03e224 */ /* 0x000fe200078e0015 */
[----:B------:R-:W-:Y:S01]  /*ef70*/  @!P6 SHF.R.U32.HI R20, RZ, 0x2, R20 ;  /* 0x00000002ff14e819 */ /* 0x000fe20000011614 */
[----:B------:R-:W0:Y:S08]  /*ef80*/  SHFL.IDX PT, R14, R0, 0x2, 0x181f ;  /* 0x00581f00000e7f89 */ /* 0x000e3000000e0000 */
[----:B------:R-:W-:Y:S04]  /*ef90*/  @!P6 LDGSTS.E.BYPASS.LTC128B.128 [R9+0x26c00], desc[UR36][R2.64], !P0 ;  /* 0x26c000000209efae */ /* 0x000fe8000c101d64 */
[----:B------:R-:W-:Y:S01]  /*efa0*/  @!P6 LDGSTS.E.BYPASS.LTC128B.128 [R9+0x28c00], desc[UR36][R2.64+0x80], !P5 ;  /* 0x28c000800209efae */ /* 0x000fe2000e901d64 */
[----:B------:R-:W-:-:S04]  /*efb0*/  LOP3.LUT P5, RZ, R16, 0x40, RZ, 0xc0, !PT ;  /* 0x0000004010ff7812 */ /* 0x000fc800078ac0ff */
[----:B------:R-:W-:Y:S02]  /*efc0*/  P2R R8, PR, RZ, 0x20 ;  /* 0x00000020ff087803 */ /* 0x000fe40000000000 */
[----:B------:R-:W-:-:S13]  /*efd0*/  LOP3.LUT P5, RZ, R16, 0x80, RZ, 0xc0, !PT ;  /* 0x0000008010ff7812 */ /* 0x000fda00078ac0ff */
[----:B------:R-:W-:Y:S01]  /*efe0*/  @!P5 LOP3.LUT R7, R6, 0x80, RZ, 0xc0, !PT ;  /* 0x000000800607d812 */ /* 0x000fe200078ec0ff */
[----:B------:R-:W-:Y:S01]  /*eff0*/  @!P5 LDGSTS.E.BYPASS.LTC128B.128 [R9+0x2ac00], desc[UR36][R2.64+0x100], !P4 ;  /* 0x2ac001000209dfae */ /* 0x000fe2000e101d64 */
[----:B------:R-:W-:Y:S02]  /*f000*/  @!P5 ISETP.NE.U32.AND P6, PT, R20, RZ, PT ;  /* 0x000000ff1400d20c */ /* 0x000fe40003fc5070 */
[----:B------:R-:W-:Y:S01]  /*f010*/  @!P5 SHF.R.U32.HI R7, RZ, 0x3, R7 ;  /* 0x00000003ff07d819 */ /* 0x000fe20000011607 */
[----:B------:R-:W-:Y:S03]  /*f020*/  @!P5 LDGSTS.E.BYPASS.LTC128B.128 [R9+0x2cc00], desc[UR36][R2.64+0x180], !P3 ;  /* 0x2cc001800209dfae */ /* 0x000fe6000d901d64 */
[----:B------:R-:W-:Y:S01]  /*f030*/  @!P5 ISETP.NE.U32.AND P0, PT, R7, RZ, PT ;  /* 0x000000ff0700d20c */ /* 0x000fe20003f05070 */
[----:B------:R-:W-:Y:S04]  /*f040*/  @!P5 LDGSTS.E.BYPASS.LTC128B.128 [R9+0x2ec00], desc[UR36][R2.64+0x200], !P2 ;  /* 0x2ec002000209dfae */ /* 0x000fe8000d101d64 */
[----:B------:R-:W1:Y:S04]  /*f050*/  SHFL.IDX PT, R7, R4, 0x2, 0x181f ;  /* 0x00581f0004077f89 */ /* 0x000e6800000e0000 */
[----:B------:R-:W-:Y:S04]  /*f060*/  @!P5 LDGSTS.E.BYPASS.LTC128B.128 [R9+0x30c00], desc[UR36][R2.64+0x280], !P1 ;  /* 0x30c002800209dfae */ /* 0x000fe8000c901d64 */
[----:B------:R-:W-:Y:S01]  /*f070*/  @!P5 LDGSTS.E.BYPASS.LTC128B.128 [R9+0x32c00], desc[UR36][R2.64+0x300], P6 ;  /* 0x32c003000209dfae */ /* 0x000fe2000b101d64 */
[----:B------:R-:W-:-:S03]  /*f080*/  LOP3.LUT P6, RZ, R16, 0x800, RZ, 0xc0, !PT ;  /* 0x0000080010ff7812 */ /* 0x000fc600078cc0ff */
[----:B------:R2:W-:Y:S01]  /*f090*/  @!P5 LDGSTS.E.BYPASS.LTC128B.128 [R9+0x34c00], desc[UR36][R2.64+0x380], P0 ;  /* 0x34c003800209dfae */ /* 0x0005e20008101d64 */
[----:B------:R-:W-:-:S03]  /*f0a0*/  ISETP.NE.AND P5, PT, R8, RZ, PT ;  /* 0x000000ff0800720c */ /* 0x000fc60003fa5270 */
[----:B------:R-:W3:Y:S10]  /*f0b0*/  SHFL.IDX PT, R4, R4, 0x3, 0x181f ;  /* 0x00781f0004047f89 */ /* 0x000ef400000e0000 */
[----:B0-----:R-:W-:-:S04]  /*f0c0*/  @!P5 LEA R14, P0, R22, R14, 0x1 ;  /* 0x0000000e160ed211 */ /* 0x001fc800078008ff */
[----:B-1----:R-:W-:Y:S02]  /*f0d0*/  @!P5 IADD3.X R7, RZ, R7, RZ, P0, !PT ;  /* 0x00000007ff07d210 */ /* 0x002fe400007fe4ff */
[----:B------:R-:W-:Y:S02]  /*f0e0*/  LOP3.LUT P0, RZ, R16, 0x40, RZ, 0xc0, !PT ;  /* 0x0000004010ff7812 */ /* 0x000fe4000780c0ff */
[----:B------:R-:W-:-:S11]  /*f0f0*/  ISETP.NE.AND P5, PT, R10, RZ, PT ;  /* 0x000000ff0a00720c */ /* 0x000fd60003fa5270 */
[----:B------:R-:W-:Y:S01]  /*f100*/  @!P0 LOP3.LUT R20, R5, 0x40, RZ, 0xc0, !PT ;  /* 0x0000004005148812 */ /* 0x000fe200078ec0ff */
[----:B--2---:R-:W-:Y:S01]  /*f110*/  @!P0 IMAD.MOV.U32 R2, RZ, RZ, R14 ;  /* 0x000000ffff028224 */ /* 0x004fe200078e000e */
[----:B------:R-:W-:Y:S01]  /*f120*/  @!P0 LEA R21, R24, UR42, 0x1 ;  /* 0x0000002a18158c11 */ /* 0x000fe2000f8e08ff */
[----:B------:R-:W-:Y:S01]  /*f130*/  @!P0 IMAD.MOV.U32 R3, RZ, RZ, R7 ;  /* 0x000000ffff038224 */ /* 0x000fe200078e0007 */
[----:B------:R-:W-:Y:S01]  /*f140*/  @!P0 SHF.R.U32.HI R20, RZ, 0x2, R20 ;  /* 0x00000002ff148819 */ /* 0x000fe20000011614 */
[----:B------:R0:W1:Y:S04]  /*f150*/  SHFL.IDX PT, R14, R0, 0x3, 0x181f ;  /* 0x00781f00000e7f89 */ /* 0x00006800000e0000 */
[----:B------:R0:W-:Y:S01]  /*f160*/  @!P0 LDGSTS.E.BYPASS.LTC128B.128 [R21+0x27400], desc[UR36][R2.64], !P6 ;  /* 0x2740000002158fae */ /* 0x0001e2000f101d64 */
[----:B------:R-:W-:-:S03]  /*f170*/  @!P0 ISETP.NE.U32.AND P6, PT, R20, RZ, PT ;  /* 0x000000ff1400820c */ /* 0x000fc60003fc5070 */
[----:B------:R0:W-:Y:S04]  /*f180*/  @!P0 LDGSTS.E.BYPASS.LTC128B.128 [R21+0x29400], desc[UR36][R2.64+0x80], !P5 ;  /* 0x2940008002158fae */ /* 0x0001e8000e901d64 */
[----:B------:R0:W-:Y:S04]  /*f190*/  @!P0 LDGSTS.E.BYPASS.LTC128B.128 [R21+0x2b400], desc[UR36][R2.64+0x100], !P4 ;  /* 0x2b40010002158fae */ /* 0x0001e8000e101d64 */
[----:B------:R0:W-:Y:S04]  /*f1a0*/  @!P0 LDGSTS.E.BYPASS.LTC128B.128 [R21+0x2d400], desc[UR36][R2.64+0x180], !P3 ;  /* 0x2d40018002158fae */ /* 0x0001e8000d901d64 */
[----:B------:R0:W-:Y:S04]  /*f1b0*/  @!P0 LDGSTS.E.BYPASS.LTC128B.128 [R21+0x2f400], desc[UR36][R2.64+0x200], !P2 ;  /* 0x2f40020002158fae */ /* 0x0001e8000d101d64 */
[----:B------:R0:W-:Y:S04]  /*f1c0*/  @!P0 LDGSTS.E.BYPASS.LTC128B.128 [R21+0x31400], desc[UR36][R2.64+0x280], !P1 ;  /* 0x3140028002158fae */ /* 0x0001e8000c901d64 */
[----:B------:R0:W-:Y:S01]  /*f1d0*/  @!P0 LDGSTS.E.BYPASS.LTC128B.128 [R21+0x33400], desc[UR36][R2.64+0x300], P6 ;  /* 0x3340030002158fae */ /* 0x0001e2000b101d64 */
[----:B------:R-:W-:-:S13]  /*f1e0*/  LOP3.LUT P6, RZ, R16, 0x40, RZ, 0xc0, !PT ;  /* 0x0000004010ff7812 */ /* 0x000fda00078cc0ff */
[----:B------:R-:W-:-:S04]  /*f1f0*/  @!P6 LOP3.LUT R9, R6, 0x80, RZ, 0xc0, !PT ;  /* 0x000000800609e812 */ /* 0x000fc800078ec0ff */
[----:B------:R-:W-:-:S04]  /*f200*/  @!P6 SHF.R.U32.HI R9, RZ, 0x3, R9 ;  /* 0x00000003ff09e819 */ /* 0x000fc80000011609 */
[----:B------:R-:W-:-:S13]  /*f210*/  @!P6 ISETP.NE.U32.AND P0, PT, R9, RZ, PT ;  /* 0x000000ff0900e20c */ /* 0x000fda0003f05070 */
[----:B-1-3--:R0:W-:Y:S02]  /*f220*/  @!P6 LDGSTS.E.BYPASS.LTC128B.128 [R21+0x35400], desc[UR36][R2.64+0x380], P0 ;  /* 0x354003800215efae */ /* 0x00a1e40008101d64 */
.L_x_295:
[----:B------:R-:W-:Y:S01]  /*f230*/  LOP3.LUT P0, RZ, R16, 0x2000, RZ, 0xc0, !PT ;  /* 0x0000200010ff7812 */ /* 0x000fe2000780c0ff */
[----:B------:R-:W-:-:S12]  /*f240*/  BSSY B0, `(.L_x_228) ;  /* 0x0000017000007945 */ /* 0x000fd80003800000 */
[----:B------:R-:W-:Y:S05]  /*f250*/  @P0 BRA `(.L_x_229) ;  /* 0x0000000000540947 */ /* 0x000fea0003800000 */
[----:B------:R-:W-:Y:S02]  /*f260*/  LOP3.LUT R5, R5, 0x40, RZ, 0xc0, !PT ;  /* 0x0000004005057812 */ /* 0x000fe400078ec0ff */
[----:B------:R-:W-:Y:S02]  /*f270*/  LOP3.LUT P6, RZ, R16, 0x800, RZ, 0xc0, !PT ;  /* 0x0000080010ff7812 */ /* 0x000fe400078cc0ff */
[----:B0-----:R-:W-:Y:S02]  /*f280*/  LEA R2, P0, R22, R14, 0x1 ;  /* 0x0000000e16027211 */ /* 0x001fe400078008ff */
[----:B------:R-:W-:Y:S02]  /*f290*/  SHF.R.U32.HI R5, RZ, 0x2, R5 ;  /* 0x00000002ff057819 */ /* 0x000fe40000011605 */
[----:B------:R-:W-:Y:S01]  /*f2a0*/  LEA R7, R24, UR42, 0x1 ;  /* 0x0000002a18077c11 */ /* 0x000fe2000f8e08ff */
[----:B------:R-:W-:Y:S01]  /*f2b0*/  IMAD.X R3, RZ, RZ, R4, P0 ;  /* 0x000000ffff037224 */ /* 0x000fe200000e0604 */
[----:B------:R-:W-:-:S02]  /*f2c0*/  ISETP.NE.U32.AND P0, PT, R5, RZ, PT ;  /* 0x000000ff0500720c */ /* 0x000fc40003f05070 */
[----:B------:R-:W-:-:S03]  /*f2d0*/  LOP3.LUT R6, R6, 0x80, RZ, 0xc0, !PT ;  /* 0x0000008006067812 */ /* 0x000fc600078ec0ff */
[----:B------:R-:W-:Y:S01]  /*f2e0*/  @!PT LDS RZ, [RZ] ;  /* 0x00000000fffff984 */ /* 0x000fe20000000800 */
[----:B------:R-:W-:Y:S01]  /*f2f0*/  @!PT LDS RZ, [RZ] ;  /* 0x00000000fffff984 */ /* 0x000fe20000000800 */
[----:B------:R-:W-:Y:S01]  /*f300*/  @!PT LDS RZ, [RZ] ;  /* 0x00000000fffff984 */ /* 0x000fe20000000800 */
[----:B------:R1:W-:Y:S01]  /*f310*/  LDGSTS.E.BYPASS.LTC128B.128 [R7+0x27c00], desc[UR36][R2.64], !P6 ;  /* 0x27c0000002077fae */ /* 0x0003e2000f101d64 */
[----:B------:R-:W-:-:S03]  /*f320*/  SHF.R.U32.HI R6, RZ, 0x3, R6 ;  /* 0x00000003ff067819 */ /* 0x000fc60000011606 */
[----:B------:R1:W-:Y:S04]  /*f330*/  LDGSTS.E.BYPASS.LTC128B.128 [R7+0x29c00], desc[UR36][R2.64+0x80], !P5 ;  /* 0x29c0008002077fae */ /* 0x0003e8000e901d64 */
[----:B------:R1:W-:Y:S04]  /*f340*/  LDGSTS.E.BYPASS.LTC128B.128 [R7+0x2bc00], desc[UR36][R2.64+0x100], !P4 ;  /* 0x2bc0010002077fae */ /* 0x0003e8000e101d64 */
[----:B------:R1:W-:Y:S04]  /*f350*/  LDGSTS.E.BYPASS.LTC128B.128 [R7+0x2dc00], desc[UR36][R2.64+0x180], !P3 ;  /* 0x2dc0018002077fae */ /* 0x0003e8000d901d64 */
[----:B------:R1:W-:Y:S04]  /*f360*/  LDGSTS.E.BYPASS.LTC128B.128 [R7+0x2fc00], desc[UR36][R2.64+0x200], !P2 ;  /* 0x2fc0020002077fae */ /* 0x0003e8000d101d64 */
[----:B------:R1:W-:Y:S04]  /*f370*/  LDGSTS.E.BYPASS.LTC128B.128 [R7+0x31c00], desc[UR36][R2.64+0x280], !P1 ;  /* 0x31c0028002077fae */ /* 0x0003e8000c901d64 */
[----:B------:R1:W-:Y:S01]  /*f380*/  LDGSTS.E.BYPASS.LTC128B.128 [R7+0x33c00], desc[UR36][R2.64+0x300], P0 ;  /* 0x33c0030002077fae */ /* 0x0003e20008101d64 */
[----:B------:R-:W-:-:S13]  /*f390*/  ISETP.NE.U32.AND P0, PT, R6, RZ, PT ;  /* 0x000000ff0600720c */ /* 0x000fda0003f05070 */
[----:B------:R1:W-:Y:S02]  /*f3a0*/  LDGSTS.E.BYPASS.LTC128B.128 [R7+0x35c00], desc[UR36][R2.64+0x380], P0 ;  /* 0x35c0038002077fae */ /* 0x0003e40008101d64 */
.L_x_229:
[----:B------:R-:W-:Y:S05]  /*f3b0*/  BSYNC B0 ;  /* 0x0000000000007941 */ /* 0x000fea0003800000 */
.L_x_228:
[----:B------:R-:W-:Y:S01]  /*f3c0*/  NOP ;  /* 0x0000000000007918 */ /* 0x000fe20000000000 */
[----:B------:R-:W-:Y:S01]  /*f3d0*/  SYNCS.ARRIVE.TRANS64.RED.A0T1 RZ, [UR42+0x38810], RZ ;  /* 0x038810ffffff79a7 */ /* 0x000fe2000820042a */
[----:B0-----:R-:W-:Y:S01]  /*f3e0*/  IMAD.MOV.U32 R0, RZ, RZ, 0x1 ;  /* 0x00000001ff007424 */ /* 0x001fe200078e00ff */
[----:B------:R-:W-:Y:S04]  /*f3f0*/  ARRIVES.LDGSTSBAR.64.TRANSCNT [UR42+0x38810] ;  /* 0x03881000ff0079b0 */ /* 0x000fe80008000aaa */
[----:B------:R-:W-:Y:S01]  /*f400*/  SHF.L.U32 R0, R0, 0x1f, RZ ;  /* 0x0000001f00007819 */ /* 0x000fe200000006ff */
[----:B------:R-:W-:Y:S01]  /*f410*/  NOP ;  /* 0x0000000000007918 */ /* 0x000fe20000000000 */
[----:B------:R-:W-:Y:S02]  /*f420*/  SYNCS.ARRIVE.TRANS64.A1T0 RZ, [UR42+0x38810], RZ ;  /* 0x038810ffffff79a7 */ /* 0x000fe4000810002a */
[----:B------:R-:W0:Y:S02]  /*f430*/  SYNCS.PHASECHK.TRANS64.TRYWAIT P0, [UR42+0x38820], R0 ;  /* 0x03882000ff0075a7 */ /* 0x000e24000800016a */
[----:B0-----:R-:W-:Y:S05]  /*f440*/  @!P0 BRA `(.L_x_230) ;  /* 0x0000003000608947 */ /* 0x001fea0003800000 */
.L_x_296:
[----:B------:R-:W-:-:S13]  /*f450*/  LOP3.LUT P0, RZ, R16, 0x400, RZ, 0xc0, !PT ;  /* 0x0000040010ff7812 */ /* 0x000fda000780c0ff */
[----:B------:R-:W-:Y:S05]  /*f460*/  @!P0 BRA `(.L_x_231) ;  /* 0x0000000000048947 */ /* 0x000fea0003800000 */
[----:B------:R-:W-:Y:S01]  /*f470*/  BPT.TRAP 0x1 ;  /* 0x000000040000795c */ /* 0x000fe20000300000 */
.L_x_231:
[----:B------:R-:W2:Y:S02]  /*f480*/  SYNCS.PHASECHK.TRANS64.TRYWAIT P0, [UR42+0x38860], R0 ;  /* 0x03886000ff0075a7 */ /* 0x000ea4000800016a */
[----:B--2---:R-:W-:Y:S05]  /*f490*/  @!P0 BRA `(.L_x_232) ;  /* 0x0000003000648947 */ /* 0x004fea0003800000 */
.L_x_297:
[----:B------:R-:W-:Y:S01]  /*f4a0*/  ULDC.64 UR4, c[0x0][0x328] ;  /* 0x0000ca0000047ab9 */ /* 0x000fe20000000a00 */
[----:B------:R-:W-:Y:S01]  /*f4b0*/  ULDC.64 UR6, c[0x0][0x338] ;  /* 0x0000ce0000067ab9 */ /* 0x000fe20000000a00 */
[----:B------:R-:W-:Y:S02]  /*f4c0*/  IMAD R30, R30, UR4, RZ ;  /* 0x000000041e1e7c24 */ /* 0x000fe4000f8e02ff */
[----:B01----:R-:W-:Y:S01]  /*f4d0*/  IMAD.WIDE.U32 R2, R19, UR4, RZ ;  /* 0x0000000413027c25 */ /* 0x003fe2000f8e00ff */
[----:B------:R-:W-:-:S03]  /*f4e0*/  R2UR UR4, R23 ;  /* 0x00000000170472ca */ /* 0x000fc600000e0000 */
[----:B------:R-:W-:Y:S02]  /*f4f0*/  IMAD R19, R19, UR5, R30 ;  /* 0x0000000513137c24 */ /* 0x000fe4000f8e021e */
[----:B------:R-:W-:Y:S02]  /*f500*/  IMAD R5, R27, UR6, RZ ;  /* 0x000000061b057c24 */ /* 0x000fe4000f8e02ff */
[----:B------:R-:W-:Y:S02]  /*f510*/  IMAD.IADD R3, R3, 0x1, R19 ;  /* 0x0000000103037824 */ /* 0x000fe400078e0213 */
[C---:B------:R-:W-:Y:S02]  /*f520*/  IMAD R5, R26.reuse, UR7, R5 ;  /* 0x000000071a057c24 */ /* 0x040fe4000f8e0205 */
[----:B------:R-:W-:Y:S01]  /*f530*/  IMAD.WIDE.U32 R2, R26, UR6, R2 ;  /* 0x000000061a027c25 */ /* 0x000fe2000f8e0002 */
[----:B------:R-:W-:Y:S02]  /*f540*/  ULDC.64 UR6, c[0x0][0x330] ;  /* 0x0000cc0000067ab9 */ /* 0x000fe40000000a00 */
[----:B------:R-:W-:Y:S01]  /*f550*/  UIMAD UR4, UR4, UR6, URZ ;  /* 0x00000006040472a4 */ /* 0x000fe2000f8e023f */
[----:B------:R-:W-:-:S02]  /*f560*/  IMAD.IADD R3, R3, 0x1, R5 ;  /* 0x0000000103037824 */ /* 0x000fc400078e0205 */
[----:B------:R-:W-:Y:S01]  /*f570*/  IMAD.U32 R5, RZ, RZ, UR6 ;  /* 0x00000006ff057e24 */ /* 0x000fe2000f8e00ff */
[----:B------:R-:W-:-:S03]  /*f580*/  UIMAD UR4, UR39, UR7, UR4 ;  /* 0x00000007270472a4 */ /* 0x000fc6000f8e0204 */
        /* <DEDUP_REMOVED lines=8> */
[----:B------:R-:W-:Y:S02]  /*f610*/  SHF.L.U32 R0, R22, 0x1, RZ ;  /* 0x0000000116007819 */ /* 0x000fe400000006ff */
[C---:B------:R-:W-:Y:S01]  /*f620*/  LOP3.LUT R4, R17.reuse, 0x1, RZ, 0xc0, !PT ;  /* 0x0000000111047812 */ /* 0x040fe200078ec0ff */
        /* <DEDUP_REMOVED lines=38> */
[----:B------:R-:W1:Y:S02]  /*f890*/  SHFL.IDX PT, R14, R6, 0x2, 0x181f ;  /* 0x00581f00060e7f89 */ /* 0x000e6400000e0000 */
[----:B------:R-:W-:Y:S01]  /*f8a0*/  IMAD.X R5, RZ, RZ, R5, P6 ;  /* 0x000000ffff057224 */ /* 0x000fe200030e0605 */
        /* <DEDUP_REMOVED lines=40> */
.L_x_307:
[----:B0-----:R-:W-:Y:S02]  /*fb30*/  IADD3 R2, P6, R14, R0, RZ ;  /* 0x000000000e027210 */ /* 0x001fe40007fde0ff */
[C---:B------:R-:W-:Y:S02]  /*fb40*/  ISETP.LT.OR P5, PT, R18.reuse, 0x31, !P5 ;  /* 0x000000311200780c */ /* 0x040fe40006fa1670 */
[----:B------:R-:W-:Y:S01]  /*fb50*/  ISETP.LT.OR P4, PT, R18, 0x31, !P4 ;  /* 0x000000311200780c */ /* 0x000fe20006781670 */
[----:B------:R-:W-:Y:S01]  /*fb60*/  IMAD.X R3, RZ, RZ, R8, P6 ;  /* 0x000000ffff037224 */ /* 0x000fe200030e0608 */
[----:B------:R-:W-:Y:S02]  /*fb70*/  LOP3.LUT P6, RZ, R16, 0x40, RZ, 0xc0, !PT ;  /* 0x0000004010ff7812 */ /* 0x000fe400078cc0ff */
[C---:B------:R-:W-:Y:S02]  /*fb80*/  ISETP.LT.OR P3, PT, R18.reuse, 0x31, !P3 ;  /* 0x000000311200780c */ /* 0x040fe40005f61670 */
[----:B------:R-:W-:-:S02]  /*fb90*/  ISETP.LT.OR P6, PT, R18, 0x31, P6 ;  /* 0x000000311200780c */ /* 0x000fc400037c1670 */
[C---:B------:R-:W-:Y:S02]  /*fba0*/  ISETP.LT.OR P2, PT, R18.reuse, 0x31, !P2 ;  /* 0x000000311200780c */ /* 0x040fe40005741670 */
[C---:B------:R-:W-:Y:S02]  /*fbb0*/  ISETP.LT.OR P1, PT, R18.reuse, 0x31, !P1 ;  /* 0x000000311200780c */ /* 0x040fe40004f21670 */
[----:B------:R-:W-:-:S07]  /*fbc0*/  ISETP.LT.OR P0, PT, R18, 0x31, !P0 ;  /* 0x000000311200780c */ /* 0x000fce0004701670 */
        /* <DEDUP_REMOVED lines=17> */
[----:B------:R-:W-:-:S13]  /*fce0*/  LOP3.LUT P6, RZ, R16, 0x400, RZ, 0xc0, !PT ;  /* 0x0000040010ff7812 */ /* 0x000fda00078cc0ff */
[----:B0-----:R-:W-:Y:S05]  /*fcf0*/  @!P6 BRA `(.L_x_234) ;  /* 0x000000000004e947 */ /* 0x001fea0003800000 */
[----:B------:R-:W-:Y:S01]  /*fd00*/  BPT.TRAP 0x1 ;  /* 0x000000040000795c */ /* 0x000fe20000300000 */
.L_x_234:
[----:B------:R-:W-:Y:S01]  /*fd10*/  VIADD R28, R28, 0xfffffffe ;  /* 0xfffffffe1c1c7836 */ /* 0x000fe20000000000 */
[----:B------:R-:W-:Y:S01]  /*fd20*/  SYNCS.ARRIVE.TRANS64.A1T0 RZ, [UR42+0x38850], RZ ;  /* 0x038850ffffff79a7 */ /* 0x000fe2000810002a */
[----:B------:R-:W-:Y:S01]  /*fd30*/  BSSY B0, `(.L_x_214) ;  /* 0x00000f7000007945 */ /* 0x000fe20003800000 */
[----:B------:R-:W-:Y:S02]  /*fd40*/  IMAD.MOV.U32 R21, RZ, RZ, 0x1 ;  /* 0x00000001ff157424 */ /* 0x000fe400078e00ff */
[----:B------:R-:W-:Y:S01]  /*fd50*/  ISETP.GE.AND P0, PT, R28, UR45, PT ;  /* 0x0000002d1c007c0c */ /* 0x000fe2000bf06270 */
[----:B------:R-:W-:-:S12]  /*fd60*/  IMAD.MOV.U32 R8, RZ, RZ, 0x1 ;  /* 0x00000001ff087424 */ /* 0x000fd800078e00ff */
[----:B------:R-:W-:Y:S05]  /*fd70*/  @!P0 BRA `(.L_x_235) ;  /* 0x0000000c00c88947 */ /* 0x000fea0003800000 */
[----:B------:R-:W0:Y:S01]  /*fd80*/  S2R R5, SR_TID.X ;  /* 0x0000000000057919 */ /* 0x000e220000002100 */
[----:B------:R-:W-:Y:S01]  /*fd90*/  UIADD3 UR4, UR44, 0x1, URZ ;  /* 0x000000012c047890 */ /* 0x000fe2000fffe03f */
[----:B------:R-:W-:Y:S01]  /*fda0*/  LOP3.LUT R3, RZ, UR40, RZ, 0x33, !PT ;  /* 0x00000028ff037c12 */ /* 0x000fe2000f8e33ff */
[----:B------:R-:W-:Y:S01]  /*fdb0*/  IMAD.MOV.U32 R8, RZ, RZ, 0x1 ;  /* 0x00000001ff087424 */ /* 0x000fe200078e00ff */
[----:B------:R-:W1:Y:S01]  /*fdc0*/  S2R R6, SR_TID.X ;  /* 0x0000000000067919 */ /* 0x000e620000002100 */
[----:B------:R-:W-:Y:S01]  /*fdd0*/  UIMAD UR4, UR4, UR38, URZ ;  /* 0x00000026040472a4 */ /* 0x000fe2000f8e023f */
[----:B------:R-:W-:Y:S01]  /*fde0*/  LOP3.LUT R30, R33, 0x40, RZ, 0xc0, !PT ;  /* 0x00000040211e7812 */ /* 0x000fe200078ec0ff */
[----:B------:R-:W-:Y:S01]  /*fdf0*/  IMAD.MOV.U32 R21, RZ, RZ, 0x1 ;  /* 0x00000001ff157424 */ /* 0x000fe200078e00ff */
[----:B------:R-:W-:Y:S02]  /*fe00*/  LOP3.LUT R28, R17, 0x80, RZ, 0xc0, !PT ;  /* 0x00000080111c7812 */ /* 0x000fe400078ec0ff */
[----:B------:R-:W-:-:S02]  /*fe10*/  SHF.R.U32.HI R30, RZ, 0x2, R30 ;  /* 0x00000002ff1e7819 */ /* 0x000fc4000001161e */
[----:B------:R-:W-:Y:S02]  /*fe20*/  LOP3.LUT R2, RZ, UR4, RZ, 0x33, !PT ;  /* 0x00000004ff027c12 */ /* 0x000fe4000f8e33ff */
[----:B------:R-:W-:Y:S02]  /*fe30*/  SHF.R.U32.HI R28, RZ, 0x3, R28 ;  /* 0x00000003ff1c7819 */ /* 0x000fe4000001161c */
[----:B------:R-:W-:-:S04]  /*fe40*/  VIMNMX R2, R2, R3, !PT ;  /* 0x0000000302027248 */ /* 0x000fc80007fe0100 */
[----:B------:R-:W-:Y:S02]  /*fe50*/  IADD3 R22, -R2, -0x2, RZ ;  /* 0xfffffffe02167810 */ /* 0x000fe40007ffe1ff */
[----:B0-----:R-:W-:Y:S02]  /*fe60*/  SHF.L.U32 R5, R5, 0x4, RZ ;  /* 0x0000000405057819 */ /* 0x001fe400000006ff */
[----:B-1----:R-:W-:Y:S02]  /*fe70*/  LOP3.LUT R6, R6, 0x7f, RZ, 0xc0, !PT ;  /* 0x0000007f06067812 */ /* 0x002fe400078ec0ff */
[----:B------:R-:W-:Y:S02]  /*fe80*/  LOP3.LUT R5, R5, 0x70, RZ, 0xc0, !PT ;  /* 0x0000007005057812 */ /* 0x000fe400078ec0ff */
[----:B------:R-:W-:-:S04]  /*fe90*/  SHF.R.U32.HI R6, RZ, 0x3, R6 ;  /* 0x00000003ff067819 */ /* 0x000fc80000011606 */
[----:B------:R-:W-:-:S05]  /*fea0*/  IADD3 R29, R5, R29, R6 ;  /* 0x0000001d051d7210 */ /* 0x000fca0007ffe006 */
[----:B------:R-:W-:-:S04]  /*feb0*/  VIADD R29, R29, 0xffffff40 ;  /* 0xffffff401d1d7836 */ /* 0x000fc80000000000 */
[----:B------:R-:W-:-:S07]  /*fec0*/  IMAD R9, R2, -0x40, R29 ;  /* 0xffffffc002097824 */ /* 0x000fce00078e021d */
.L_x_250:
        /* <DEDUP_REMOVED lines=12> */
[--C-:B------:R-:W-:Y:S01]  /*ff90*/  SHF.R.S32.HI R3, RZ, 0x1f, R7.reuse ;  /* 0x0000001fff037819 */ /* 0x100fe20000011407 */
[----:B------:R-:W-:Y:S02]  /*ffa0*/  IMAD R4, R32, UR4, RZ ;  /* 0x0000000420047c24 */ /* 0x000fe4000f8e02ff */
[----:B------:R-:W-:Y:S02]  /*ffb0*/  IMAD.MOV.U32 R2, RZ, RZ, R7 ;  /* 0x000000ffff027224 */ /* 0x000fe400078e0007 */
[C---:B------:R-:W-:Y:S02]  /*ffc0*/  IMAD R5, R25.reuse, UR5, R4 ;  /* 0x0000000519057c24 */ /* 0x040fe4000f8e0204 */
[----:B------:R-:W-:Y:S01]  /*ffd0*/  IMAD.WIDE.U32 R2, R25, UR4, R2 ;  /* 0x0000000419027c25 */ /* 0x000fe2000f8e0002 */
[----:B------:R-:W-:-:S03]  /*ffe0*/  ULDC.64 UR4, c[0x0][0x418] ;  /* 0x0001060000047ab9 */ /* 0x000fc60000000a00 */
[----:B------:R-:W-:Y:S01]  /*fff0*/  IMAD.IADD R3, R5, 0x1, R3 ;  /* 0x0000000105037824 */ /* 0x000fe200078e0203 */
[----:B------:R-:W-:-:S04]  /*10000*/  LEA R4, P0, R2, UR4, 0x2 ;  /* 0x0000000402047c11 */ /* 0x000fc8000f8010ff */
[----:B------:R-:W-:-:S05]  /*10010*/  LEA.HI.X R5, R2, UR5, R3, 0x2, P0 ;  /* 0x0000000502057c11 */ /* 0x000fca00080f1403 */
[----:B------:R0:W5:Y:S04]  /*10020*/  LDG.E R6, desc[UR36][R4.64] ;  /* 0x0000002404067981 */ /* 0x000168000c1e1900 */
.L_x_237:
[----:B------:R-:W-:Y:S05]  /*10030*/  BSYNC B1 ;  /* 0x0000000000017941 */ /* 0x000fea0003800000 */
.L_x_236:
[----:B------:R-:W-:-:S13]  /*10040*/  LOP3.LUT P0, RZ, R16, 0x400, RZ, 0xc0, !PT ;  /* 0x0000040010ff7812 */ /* 0x000fda000780c0ff */
[----:B------:R-:W-:Y:S05]  /*10050*/  @!P0 BRA `(.L_x_238) ;  /* 0x0000000000048947 */ /* 0x000fea0003800000 */
[----:B------:R-:W-:Y:S01]  /*10060*/  BPT.TRAP 0x1 ;  /* 0x000000040000795c */ /* 0x000fe20000300000 */
.L_x_238:
[----:B------:R-:W-:Y:S01]  /*10070*/  LEA R10, R8, UR42, 0x3 ;  /* 0x0000002a080a7c11 */ /* 0x000fe2000f8e18ff */
[----:B------:R-:W-:Y:S01]  /*10080*/  BSSY B1, `(.L_x_239) ;  /* 0x0000004000017945 */ /* 0x000fe20003800000 */
[----:B------:R-:W-:-:S04]  /*10090*/  SHF.L.U32 R20, R21, 0x1f, RZ ;  /* 0x0000001f15147819 */ /* 0x000fc800000006ff */
[----:B------:R-:W1:Y:S02]  /*100a0*/  SYNCS.PHASECHK.TRANS64.TRYWAIT P0, [R10+URZ+0x38840], R20 ;  /* 0x038840140a0075a7 */ /* 0x000e64000800017f */
[----:B-1----:R-:W-:Y:S05]  /*100b0*/  @!P0 BRA `(.L_x_240) ;  /* 0x0000002c00848947 */ /* 0x002fea0003800000 */
.L_x_308:
[----:B------:R-:W-:Y:S05]  /*100c0*/  BSYNC B1 ;  /* 0x0000000000017941 */ /* 0x000fea0003800000 */
.L_x_239:
[----:B------:R-:W-:Y:S01]  /*100d0*/  ULDC UR4, c[0x0][0x430] ;  /* 0x00010c0000047ab9 */ /* 0x000fe20000000800 */
[----:B-----5:R-:W-:Y:S01]  /*100e0*/  SHF.R.S32.HI R18, RZ, 0x1f, R6 ;  /* 0x0000001fff127819 */ /* 0x020fe20000011406 */
[----:B------:R-:W-:Y:S01]  /*100f0*/  UIADD3 UR4, -UR4, URZ, URZ ;  /* 0x0000003f04047290 */ /* 0x000fe2000fffe13f */
[----:B------:R-:W-:Y:S01]  /*10100*/  R2UR UR6, R23 ;  /* 0x00000000170672ca */ /* 0x000fe200000e0000 */
[----:B------:R-:W-:Y:S01]  /*10110*/  IMAD R17, R8, 0x1000, R24 ;  /* 0x0000100008117824 */ /* 0x000fe200078e0218 */
[----:B------:R-:W-:-:S03]  /*10120*/  LOP3.LUT P1, RZ, R16, 0x1, RZ, 0xc0, !PT ;  /* 0x0000000110ff7812 */ /* 0x000fc6000782c0ff */
        /* <DEDUP_REMOVED lines=38> */
[----:B------:R3:W0:Y:S02]  /*10390*/  SHFL.IDX PT, R14, R26, 0x3, 0x181f ;  /* 0x00781f001a0e7f89 */ /* 0x00062400000e0000 */
[----:B--2---:R-:W-:-:S05]  /*103a0*/  IMAD.X R3, RZ, RZ, R3, P0 ;  /* 0x000000ffff037224 */ /* 0x004fca00000e0603 */
[----:B------:R3:W-:Y:S03]  /*103b0*/  LDGSTS.E.BYPASS.LTC128B.128 [R27+0x23400], desc[UR36][R2.64], !P1 ;  /* 0x23400000021b7fae */ /* 0x0007e6000c901d64 */
.L_x_318:
        /* <DEDUP_REMOVED lines=8> */
.L_x_242:
[----:B------:R-:W-:Y:S02]  /*10440*/  PLOP3.LUT P1, PT, P1, P0, PT, 0xa2, 0x0 ;  /* 0x000000000000781c */ /* 0x000fe40000f21472 */
[----:B------:R-:W-:-:S08]  /*10450*/  @P0 R2UR P1, UR4, R10 ;  /* 0x000000000a0402ca */ /* 0x000fd00000020000 */
[----:B------:R-:W-:-:S05]  /*10460*/  @P0 PLOP3.LUT P0, PT, P1, PT, PT, 0x80, 0x0 ;  /* 0x000000000000081c */ /* 0x000fca0000f0f070 */
[----:B------:R-:W-:Y:S01]  /*10470*/  @!P1 SYNCS.ARRIVE.TRANS64.RED.A0T1 RZ, [UR4+0x38830], RZ ;  /* 0x038830ffffff99a7 */ /* 0x000fe20008200404 */
[----:B------:R-:W-:Y:S07]  /*10480*/  @!P1 ARRIVES.LDGSTSBAR.64.TRANSCNT [UR4+0x38830] ;  /* 0x03883000ff0099b0 */ /* 0x000fee0008000a84 */
[----:B------:R-:W-:Y:S05]  /*10490*/  @P0 BRA.U.ANY `(.L_x_242) ;  /* 0xfffffffd00e80947 */ /* 0x000fea000393ffff */
[----:B------:R-:W-:Y:S01]  /*104a0*/  NOP ;  /* 0x0000000000007918 */ /* 0x000fe20000000000 */
[----:B------:R-:W-:-:S13]  /*104b0*/  LOP3.LUT P2, RZ, R16, 0x400, RZ, 0xc0, !PT ;  /* 0x0000040010ff7812 */ /* 0x000fda000784c0ff */
[----:B------:R-:W-:Y:S05]  /*104c0*/  @!P2 BRA `(.L_x_243) ;  /* 0x000000000004a947 */ /* 0x000fea0003800000 */
[----:B------:R-:W-:Y:S01]  /*104d0*/  BPT.TRAP 0x1 ;  /* 0x000000040000795c */ /* 0x000fe20000300000 */
.L_x_243:
[----:B------:R2:W-:Y:S01]  /*104e0*/  SYNCS.ARRIVE.TRANS64.A1T0 RZ, [R10+URZ+0x38830], RZ ;  /* 0x038830ff0aff79a7 */ /* 0x0005e2000810003f */
[----:B------:R-:W-:Y:S05]  /*104f0*/  @!P2 BRA `(.L_x_244) ;  /* 0x000000000004a947 */ /* 0x000fea0003800000 */
[----:B------:R-:W-:Y:S01]  /*10500*/  BPT.TRAP 0x1 ;  /* 0x000000040000795c */ /* 0x000fe20000300000 */
.L_x_244:
[----:B------:R-:W3:Y:S01]  /*10510*/  SYNCS.PHASECHK.TRANS64.TRYWAIT P0, [R10+URZ+0x38860], R20 ;  /* 0x038860140a0075a7 */ /* 0x000ee2000800017f */
[----:B------:R-:W-:Y:S04]  /*10520*/  BSSY B1, `(.L_x_245) ;  /* 0x0000002000017945 */ /* 0x000fe80003800000 */
[----:B---3--:R-:W-:Y:S05]  /*10530*/  @!P0 BRA `(.L_x_246) ;  /* 0x0000002c00848947 */ /* 0x008fea0003800000 */
.L_x_319:
[----:B------:R-:W-:Y:S05]  /*10540*/  BSYNC B1 ;  /* 0x0000000000017941 */ /* 0x000fea0003800000 */
.L_x_245:
        /* <DEDUP_REMOVED lines=37> */
[----:B------:R-:W0:Y:S02]  /*107a0*/  SHFL.IDX PT, R14, R18, 0x1, 0x181f ;  /* 0x00381f00120e7f89 */ /* 0x000e2400000e0000 */
[----:B----4-:R-:W-:-:S05]  /*107b0*/  IMAD.X R7, RZ, RZ, R3, P0 ;  /* 0x000000ffff077224 */ /* 0x010fca00000e0603 */
[----:B------:R-:W-:Y:S01]  /*107c0*/  LDGSTS.E.BYPASS.LTC128B.128 [R17+0x400], desc[UR36][R6.64], !P1 ;  /* 0x0040000006117fae */ /* 0x000fe2000c901d64 */
[----:B------:R-:W-:-:S03]  /*107d0*/  ISETP.NE.U32.AND P1, PT, R28, RZ, PT ;  /* 0x000000ff1c00720c */ /* 0x000fc60003f25070 */
[----:B------:R-:W-:Y:S01]  /*107e0*/  LDGSTS.E.BYPASS.LTC128B.128 [R17+0x2400], desc[UR36][R6.64+0x80], !P6 ;  /* 0x0240008006117fae */ /* 0x000fe2000f101d64 */
[----:B------:R-:W-:-:S03]  /*107f0*/  LOP3.LUT P6, RZ, R16, 0x200, RZ, 0xc0, !PT ;  /* 0x0000020010ff7812 */ /* 0x000fc600078cc0ff */
[----:B------:R-:W-:Y:S04]  /*10800*/  LDGSTS.E.BYPASS.LTC128B.128 [R17+0x4400], desc[UR36][R6.64+0x100], !P2 ;  /* 0x0440010006117fae */ /* 0x000fe8000d101d64 */
[----:B------:R-:W-:Y:S01]  /*10810*/  LDGSTS.E.BYPASS.LTC128B.128 [R17+0x6400], desc[UR36][R6.64+0x180], !P5 ;  /* 0x0640018006117fae */ /* 0x000fe2000e901d64 */
[----:B0-----:R-:W-:-:S03]  /*10820*/  IADD3 R4, P0, R14, R0, RZ ;  /* 0x000000000e047210 */ /* 0x001fc60007f1e0ff */
[----:B------:R-:W-:Y:S04]  /*10830*/  LDGSTS.E.BYPASS.LTC128B.128 [R17+0x8400], desc[UR36][R6.64+0x200], !P4 ;  /* 0x0840020006117fae */ /* 0x000fe8000e101d64 */
[----:B------:R-:W0:Y:S01]  /*10840*/  SHFL.IDX PT, R14, R18, 0x2, 0x181f ;  /* 0x00581f00120e7f89 */ /* 0x000e2200000e0000 */
[----:B------:R-:W-:-:S03]  /*10850*/  IMAD.X R5, RZ, RZ, R5, P0 ;  /* 0x000000ffff057224 */ /* 0x000fc600000e0605 */
        /* <DEDUP_REMOVED lines=19> */
[----:B------:R-:W-:Y:S01]  /*10990*/  ISETP.NE.AND P6, PT, R6, RZ, PT ;  /* 0x000000ff0600720c */ /* 0x000fe20003fc5270 */
[----:B---3--:R-:W-:-:S12]  /*109a0*/  IMAD.MOV.U32 R4, RZ, RZ, RZ ;  /* 0x000000ffff047224 */ /* 0x008fd800078e00ff */
[----:B------:R0:W-:Y:S04]  /*109b0*/  LDGSTS.E.BYPASS.LTC128B.128 [R17+0x3400], desc[UR36][R2.64+0x80], !P6 ;  /* 0x0340008002117fae */ /* 0x0001e8000f101d64 */
[----:B------:R0:W-:Y:S04]  /*109c0*/  LDGSTS.E.BYPASS.LTC128B.128 [R17+0x5400], desc[UR36][R2.64+0x100], !P2 ;  /* 0x0540010002117fae */ /* 0x0001e8000d101d64 */
[----:B------:R0:W-:Y:S04]  /*109d0*/  LDGSTS.E.BYPASS.LTC128B.128 [R17+0x7400], desc[UR36][R2.64+0x180], !P5 ;  /* 0x0740018002117fae */ /* 0x0001e8000e901d64 */
[----:B------:R0:W-:Y:S04]  /*109e0*/  LDGSTS.E.BYPASS.LTC128B.128 [R17+0x9400], desc[UR36][R2.64+0x200], !P4 ;  /* 0x0940020002117fae */ /* 0x0001e8000e101d64 */
[----:B------:R0:W-:Y:S04]  /*109f0*/  LDGSTS.E.BYPASS.LTC128B.128 [R17+0xb400], desc[UR36][R2.64+0x280], !P3 ;  /* 0x0b40028002117fae */ /* 0x0001e8000d901d64 */
[----:B------:R0:W-:Y:S04]  /*10a00*/  LDGSTS.E.BYPASS.LTC128B.128 [R17+0xd400], desc[UR36][R2.64+0x300], P0 ;  /* 0x0d40030002117fae */ /* 0x0001e80008101d64 */
[----:B-1----:R0:W-:Y:S02]  /*10a10*/  LDGSTS.E.BYPASS.LTC128B.128 [R17+0xf400], desc[UR36][R2.64+0x380], P1 ;  /* 0x0f40038002117fae */ /* 0x0021e40008901d64 */
.L_x_329:
        /* <DEDUP_REMOVED lines=20> */
.L_x_248:
        /* <DEDUP_REMOVED lines=10> */
.L_x_249:
        /* <DEDUP_REMOVED lines=10> */
.L_x_235:
[----:B------:R-:W-:Y:S05]  /*10ca0*/  BSYNC B0 ;  /* 0x0000000000007941 */ /* 0x000fea0003800000 */
.L_x_214:
[----:B------:R-:W0:Y:S01]  /*10cb0*/  S2R R3, SR_CgaCtaId ;  /* 0x0000000000037919 */ /* 0x000e220000008800 */
[----:B------:R-:W-:Y:S01]  /*10cc0*/  MOV R0, 0x400 ;  /* 0x0000040000007802 */ /* 0x000fe20000000f00 */
[----:B------:R-:W-:Y:S01]  /*10cd0*/  BSSY B0, `(.L_x_251) ;  /* 0x0000005000007945 */ /* 0x000fe20003800000 */
[----:B------:R-:W-:Y:S02]  /*10ce0*/  SHF.L.U32 R4, R4, 0x1f, RZ ;  /* 0x0000001f04047819 */ /* 0x000fe400000006ff */
[----:B0-----:R-:W-:-:S04]  /*10cf0*/  LEA R5, R3, R0, 0x18 ;  /* 0x0000000003057211 */ /* 0x001fc800078ec0ff */
[----:B------:R-:W0:Y:S02]  /*10d00*/  SYNCS.PHASECHK.TRANS64.TRYWAIT P0, [R5+URZ+0x38820], R4 ;  /* 0x03882004050075a7 */ /* 0x000e24000800017f */
[----:B0-----:R-:W-:Y:S05]  /*10d10*/  @!P0 BRA `(.L_x_252) ;  /* 0x0000002c00648947 */ /* 0x001fea0003800000 */
.L_x_330:
[----:B------:R-:W-:Y:S05]  /*10d20*/  BSYNC B0 ;  /* 0x0000000000007941 */ /* 0x000fea0003800000 */
.L_x_251:
[----:B------:R-:W-:-:S03]  /*10d30*/  UMOV UR4, 0xffffffff ;  /* 0xffffffff00047882 */ /* 0x000fc60000000000 */
[----:B------:R-:W-:Y:S05]  /*10d40*/  BRA.DIV UR4, `(.L_x_253) ;  /* 0x0000002e046c7947 */ /* 0x000fea000b800000 */
[----:B------:R-:W1:Y:S02]  /*10d50*/  S2R R0, SR_TID.X ;  /* 0x0000000000007919 */ /* 0x000e640000002100 */
[----:B-1----:R-:W-:-:S04]  /*10d60*/  SHF.R.U32.HI R0, RZ, 0x5, R0 ;  /* 0x00000005ff007819 */ /* 0x002fc80000011600 */
[----:B------:R-:W-:-:S05]  /*10d70*/  LOP3.LUT R0, R0, 0x3, RZ, 0xc0, !PT ;  /* 0x0000000300007812 */ /* 0x000fca00078ec0ff */
[----:B------:R1:W3:Y:S02]  /*10d80*/  SHFL.IDX PT, R14, R0, RZ, 0x1f ;  /* 0x00001fff000e7589 */ /* 0x0002e400000e0000 */
.L_x_333:
[----:B---3--:R-:W-:-:S13]  /*10d90*/  ISETP.NE.AND P0, PT, R14, RZ, PT ;  /* 0x000000ff0e00720c */ /* 0x008fda0003f05270 */
[----:B------:R-:W-:Y:S05]  /*10da0*/  @P0 BRA `(.L_x_174) ;  /* 0x0000000000900947 */ /* 0x000fea0003800000 */
[----:B------:R-:W-:-:S03]  /*10db0*/  UMOV UR4, 0xffffffff ;  /* 0xffffffff00047882 */ /* 0x000fc60000000000 */
[----:B------:R-:W-:Y:S05]  /*10dc0*/  BRA.DIV UR4, `(.L_x_254) ;  /* 0x0000002e04807947 */ /* 0x000fea000b800000 */
[----:B------:R-:W-:-:S13]  /*10dd0*/  ELECT P6, URZ, PT ;  /* 0x00000000003f782f */ /* 0x000fda00038c0000 */
.L_x_336:
[----:B------:R-:W-:Y:S05]  /*10de0*/  @!P6 BRA `(.L_x_174) ;  /* 0x000000000080e947 */ /* 0x000fea0003800000 */
[----:B-1----:R-:W3:Y:S02]  /*10df0*/  LDL R0, [R1] ;  /* 0x0000000001007983 */ /* 0x002ee40000100800 */
[----:B---3--:R-:W-:-:S13]  /*10e00*/  R2UR UR4, R0 ;  /* 0x00000000000472ca */ /* 0x008fda00000e0000 */
[----:B------:R-:W-:-:S06]  /*10e10*/  ULOP3.LUT UR4, UR4, 0x2, URZ, 0xfc, !UPT ;  /* 0x0000000204047892 */ /* 0x000fcc000f8efc3f */
[----:B------:R-:W-:-:S05]  /*10e20*/  IMAD.U32 R0, RZ, RZ, UR4 ;  /* 0x00000004ff007e24 */ /* 0x000fca000f8e00ff */
[----:B------:R-:W-:-:S13]  /*10e30*/  ISETP.NE.AND P0, PT, R0, 0x3, PT ;  /* 0x000000030000780c */ /* 0x000fda0003f05270 */
[----:B------:R-:W-:Y:S05]  /*10e40*/  @!P0 BRA `(.L_x_255) ;  /* 0x0000000000048947 */ /* 0x000fea0003800000 */
[----:B------:R-:W-:Y:S01]  /*10e50*/  BPT.TRAP 0x1 ;  /* 0x000000040000795c */ /* 0x000fe20000300000 */
.L_x_255:
[C---:B------:R-:W-:Y:S01]  /*10e60*/  IMAD R3, R8.reuse, 0x8, R5 ;  /* 0x0000000808037824 */ /* 0x040fe200078e0205 */
[----:B------:R-:W-:Y:S01]  /*10e70*/  SHF.L.U32 R2, R21, 0x1f, RZ ;  /* 0x0000001f15027819 */ /* 0x000fe200000006ff */
[----:B------:R-:W-:-:S03]  /*10e80*/  VIADD R8, R8, 0x1 ;  /* 0x0000000108087836 */ /* 0x000fc60000000000 */
[----:B------:R-:W1:Y:S02]  /*10e90*/  SYNCS.PHASECHK.TRANS64.TRYWAIT P1, [R3+URZ+0x38840], R2 ;  /* 0x03884002030075a7 */ /* 0x000e64000802017f */
[----:B------:R-:W-:-:S04]  /*10ea0*/  ISETP.NE.AND P2, PT, R8, 0x2, PT ;  /* 0x000000020800780c */ /* 0x000fc80003f45270 */
[----:B------:R-:W-:Y:S01]  /*10eb0*/  SEL R0, RZ, 0x1, P2 ;  /* 0x00000001ff007807 */ /* 0x000fe20001000000 */
[----:B-1----:R-:W-:Y:S08]  /*10ec0*/  @!P1 BRA `(.L_x_256) ;  /* 0x0000002c00609947 */ /* 0x002ff00003800000 */
.L_x_337:
[----:B------:R-:W-:Y:S02]  /*10ed0*/  SEL R8, R8, RZ, P2 ;  /* 0x000000ff08087207 */ /* 0x000fe40001000000 */
[----:B------:R-:W-:Y:S01]  /*10ee0*/  LOP3.LUT R0, R21, R0, RZ, 0x3c, !PT ;  /* 0x0000000015007212 */ /* 0x000fe200078e3cff */
[----:B------:R-:W-:Y:S06]  /*10ef0*/  @!P0 BRA `(.L_x_257) ;  /* 0x0000000000048947 */ /* 0x000fec0003800000 */
[----:B------:R-:W-:Y:S01]  /*10f00*/  BPT.TRAP 0x1 ;  /* 0x000000040000795c */ /* 0x000fe20000300000 */
.L_x_257:
[----:B0-----:R-:W-:Y:S01]  /*10f10*/  IMAD R5, R8, 0x8, R5 ;  /* 0x0000000808057824 */ /* 0x001fe200078e0205 */
[----:B------:R-:W-:-:S04]  /*10f20*/  SHF.L.U32 R0, R0, 0x1f, RZ ;  /* 0x0000001f00007819 */ /* 0x000fc800000006ff */
[----:B------:R-:W0:Y:S02]  /*10f30*/  SYNCS.PHASECHK.TRANS64.TRYWAIT P1, [R5+URZ+0x38840], R0 ;  /* 0x03884000050075a7 */ /* 0x000e24000802017f */
[----:B0-----:R-:W-:Y:S05]  /*10f40*/  @!P1 BRA `(.L_x_258) ;  /* 0x0000002c00549947 */ /* 0x001fea0003800000 */
.L_x_338:
[----:B------:R-:W-:Y:S05]  /*10f50*/  @!P0 BRA `(.L_x_259) ;  /* 0x0000000000048947 */ /* 0x000fea0003800000 */
[----:B------:R-:W-:Y:S01]  /*10f60*/  BPT.TRAP 0x1 ;  /* 0x000000040000795c */ /* 0x000fe20000300000 */
.L_x_259:
[----:B------:R-:W3:Y:S02]  /*10f70*/  SYNCS.PHASECHK.TRANS64.TRYWAIT P1, [R3+URZ+0x38860], R2 ;  /* 0x03886002030075a7 */ /* 0x000ee4000802017f */
[----:B---3--:R-:W-:Y:S05]  /*10f80*/  @!P1 BRA `(.L_x_260) ;  /* 0x0000002c00589947 */ /* 0x008fea0003800000 */
.L_x_339:
[----:B------:R-:W-:Y:S05]  /*10f90*/  @!P0 BRA `(.L_x_261) ;  /* 0x0000000000048947 */ /* 0x000fea0003800000 */
[----:B------:R-:W-:Y:S01]  /*10fa0*/  BPT.TRAP 0x1 ;  /* 0x000000040000795c */ /* 0x000fe20000300000 */
.L_x_261:
[----:B----4-:R4:W0:Y:S02]  /*10fb0*/  SYNCS.PHASECHK.TRANS64.TRYWAIT P0, [R5+URZ+0x38860], R0 ;  /* 0x03886000050075a7 */ /* 0x010824000800017f */
[----:B0-----:R-:W-:Y:S05]  /*10fc0*/  @!P0 NANOSLEEP.SYNCS 0x989680 ;  /* 0x009896800000895d */ /* 0x001fea0003900000 */
[----:B------:R-:W0:Y:S02]  /*10fd0*/  @!P0 SYNCS.PHASECHK.TRANS64 P0, [R5+URZ+0x38860], R0 ;  /* 0x03886000050085a7 */ /* 0x000e24000800007f */
[----:B0-----:R-:W-:Y:S05]  /*10fe0*/  @!P0 BRA `(.L_x_261) ;  /* 0xfffffffc00f08947 */ /* 0x001fea000383ffff */
.L_x_174:
[----:B------:R-:W-:Y:S05]  /*10ff0*/  BSYNC B6 ;  /* 0x0000000000067941 */ /* 0x000fea0003800000 */
.L_x_171:
[----:B------:R-:W-:Y:S05]  /*11000*/  EXIT ;  /* 0x000000000000794d */ /* 0x000fea0003800000 */
.L_x_184:
[----:B0-----:R0:W1:Y:S02]  /*11010*/  SYNCS.PHASECHK.TRANS64.TRYWAIT P0, [R2+URZ+0x38800], R5 ;  /* 0x03880005020075a7 */ /* 0x001064000800017f */
[----:B-1----:R-:W-:Y:S05]  /*11020*/  @!P0 NANOSLEEP.SYNCS 0x989680 ;  /* 0x009896800000895d */ /* 0x002fea0003900000 */
[----:B------:R-:W1:Y:S02]  /*11030*/  @!P0 SYNCS.PHASECHK.TRANS64 P0, [R2+URZ+0x38800], R5 ;  /* 0x03880005020085a7 */ /* 0x000e64000800007f */
[----:B-1----:R-:W-:Y:S05]  /*11040*/  @!P0 BRA `(.L_x_184) ;  /* 0xfffffffc00f08947 */ /* 0x002fea000383ffff */
[----:B------:R-:W-:Y:S05]  /*11050*/  BRA `(.L_x_262) ;  /* 0xffffff2000e47947 */ /* 0x000fea000383ffff */
.L_x_188:
[----:B--2---:R2:W3:Y:S02]  /*11060*/  SYNCS.PHASECHK.TRANS64.TRYWAIT P1, [R2+URZ+0x38830], R5 ;  /* 0x03883005020075a7 */ /* 0x0044e4000802017f */
[----:B---3--:R-:W-:Y:S05]  /*11070*/  @!P1 NANOSLEEP.SYNCS 0x989680 ;  /* 0x009896800000995d */ /* 0x008fea0003900000 */
[----:B------:R-:W3:Y:S02]  /*11080*/  @!P1 SYNCS.PHASECHK.TRANS64 P1, [R2+URZ+0x38830], R5 ;  /* 0x03883005020095a7 */ /* 0x000ee4000802007f */
[----:B---3--:R-:W-:Y:S05]  /*11090*/  @!P1 BRA `(.L_x_188) ;  /* 0xfffffffc00f09947 */ /* 0x008fea000383ffff */
[----:B------:R-:W-:Y:S05]  /*110a0*/  BRA `(.L_x_187) ;  /* 0xffffff2400307947 */ /* 0x000fea000383ffff */
.L_x_189:
[----:B---3--:R3:W4:Y:S02]  /*110b0*/  SYNCS.PHASECHK.TRANS64.TRYWAIT P1, [R2+URZ+0x38810], R5 ;  /* 0x03881005020075a7 */ /* 0x008724000802017f */
[----:B----4-:R-:W-:Y:S05]  /*110c0*/  @!P1 NANOSLEEP.SYNCS 0x989680 ;  /* 0x009896800000995d */ /* 0x010fea0003900000 */
[----:B------:R-:W4:Y:S02]  /*110d0*/  @!P1 SYNCS.PHASECHK.TRANS64 P1, [R2+URZ+0x38810], R5 ;  /* 0x03881005020095a7 */ /* 0x000f24000802007f */
[----:B----4-:R-:W-:Y:S05]  /*110e0*/  @!P1 BRA `(.L_x_189) ;  /* 0xfffffffc00f09947 */ /* 0x010fea000383ffff */
[----:B------:R-:W-:Y:S05]  /*110f0*/  BRA `(.L_x_263) ;  /* 0xffffff2800207947 */ /* 0x000fea000383ffff */
.L_x_193:
[----:B------:R0:W0:Y:S02]  /*11100*/  SYNCS.PHASECHK.TRANS64.TRYWAIT P1, [R2+URZ+0x38850], R5 ;  /* 0x03885005020075a7 */ /* 0x000024000802017f */
[----:B0-----:R-:W-:Y:S05]  /*11110*/  @!P1 NANOSLEEP.SYNCS 0x989680 ;  /* 0x009896800000995d */ /* 0x001fea0003900000 */
[----:B------:R-:W0:Y:S02]  /*11120*/  @!P1 SYNCS.PHASECHK.TRANS64 P1, [R2+URZ+0x38850], R5 ;  /* 0x03885005020095a7 */ /* 0x000e24000802007f */
[----:B0-----:R-:W-:Y:S05]  /*11130*/  @!P1 BRA `(.L_x_193) ;  /* 0xfffffffc00f09947 */ /* 0x001fea000383ffff */
[----:B------:R-:W-:Y:S05]  /*11140*/  BRA `(.L_x_192) ;  /* 0xffffff28004c7947 */ /* 0x000fea000383ffff */
.L_x_200:
[----:B-1----:R1:W2:Y:S02]  /*11150*/  SYNCS.PHASECHK.TRANS64.TRYWAIT P2, [R196+URZ+0x38830], R201 ;  /* 0x038830c9c40075a7 */ /* 0x0022a4000804017f */
[----:B--2---:R-:W-:Y:S05]  /*11160*/  @!P2 NANOSLEEP.SYNCS 0x989680 ;  /* 0x009896800000a95d */ /* 0x004fea0003900000 */
[----:B------:R-:W2:Y:S02]  /*11170*/  @!P2 SYNCS.PHASECHK.TRANS64 P2, [R196+URZ+0x38830], R201 ;  /* 0x038830c9c400a5a7 */ /* 0x000ea4000804007f */
[----:B--2---:R-:W-:Y:S05]  /*11180*/  @!P2 BRA `(.L_x_200) ;  /* 0xfffffffc00f0a947 */ /* 0x004fea000383ffff */
[----:B------:R-:W-:Y:S05]  /*11190*/  BRA `(.L_x_199) ;  /* 0xffffff5400887947 */ /* 0x000fea000383ffff */
.L_x_204:
[----:B---3--:R3:W4:Y:S02]  /*111a0*/  SYNCS.PHASECHK.TRANS64.TRYWAIT P2, [R196+URZ+0x38850], R201 ;  /* 0x038850c9c40075a7 */ /* 0x008724000804017f */
[----:B----4-:R-:W-:Y:S05]  /*111b0*/  @!P2 NANOSLEEP.SYNCS 0x989680 ;  /* 0x009896800000a95d */ /* 0x010fea0003900000 */
[----:B------:R-:W4:Y:S02]  /*111c0*/  @!P2 SYNCS.PHASECHK.TRANS64 P2, [R196+URZ+0x38850], R201 ;  /* 0x038850c9c400a5a7 */ /* 0x000f24000804007f */
[----:B----4-:R-:W-:Y:S05]  /*111d0*/  @!P2 BRA `(.L_x_204) ;  /* 0xfffffffc00f0a947 */ /* 0x010fea000383ffff */
[----:B------:R-:W-:Y:S05]  /*111e0*/  BRA `(.L_x_203) ;  /* 0xffffff5800547947 */ /* 0x000fea000383ffff */
.L_x_219:
[----:B------:R-:W-:Y:S01]  /*111f0*/  IMAD.MOV.U32 R13, RZ, RZ, R17 ;  /* 0x000000ffff0d7224 */ /* 0x000fe200078e0011 */
[----:B------:R-:W-:Y:S01]  /*11200*/  MOV R15, 0xffffffff ;  /* 0xffffffff000f7802 */ /* 0x000fe20000000f00 */
[----:B------:R-:W-:Y:S02]  /*11210*/  IMAD.MOV.U32 R12, RZ, RZ, RZ ;  /* 0x000000ffff0c7224 */ /* 0x000fe400078e00ff */
[----:B------:R-:W-:-:S07]  /*11220*/  IMAD.MOV.U32 R11, RZ, RZ, 0x1f ;  /* 0x0000001fff0b7424 */ /* 0x000fce00078e00ff */
[----:B------:R-:W-:Y:S05]  /*11230*/  WARPSYNC.COLLECTIVE R15, `(.L_x_264) ;  /* 0x000000000f087348 */ /* 0x000fea0003c00000 */
[----:B------:R0:W1:Y:S02]  /*11240*/  SHFL.IDX P6, R14, R13, R12, R11 ;  /* 0x0000000c0d0e7389 */ /* 0x00006400000c000b */
[----:B01----:R-:W-:Y:S01]  /*11250*/  ENDCOLLECTIVE ;  /* 0x000000000000791b */ /* 0x003fe20003800000 */
.L_x_264:
[----:B------:R-:W-:Y:S05]  /*11260*/  BRA `(.L_x_265) ;  /* 0xffffffc400d07947 */ /* 0x000fea000383ffff */
.L_x_221:
[----:B0-----:R-:W-:-:S04]  /*11270*/  IMAD.U32 R3, RZ, RZ, UR42 ;  /* 0x0000002aff037e24 */ /* 0x001fc8000f8e00ff */
[----:B------:R0:W1:Y:S03]  /*11280*/  SYNCS.PHASECHK.TRANS64.TRYWAIT P0, [R3+URZ+0x38840], R0 ;  /* 0x03884000030075a7 */ /* 0x000066000800017f */
[----:B-1----:R-:W-:Y:S05]  /*11290*/  @!P0 NANOSLEEP.SYNCS 0x989680 ;  /* 0x009896800000895d */ /* 0x002fea0003900000 */
[----:B------:R-:W1:Y:S02]  /*112a0*/  @!P0 SYNCS.PHASECHK.TRANS64 P0, [R3+URZ+0x38840], R0 ;  /* 0x03884000030085a7 */ /* 0x000e64000800007f */
[----:B-1----:R-:W-:Y:S05]  /*112b0*/  @!P0 BRA `(.L_x_221) ;  /* 0xfffffffc00ec8947 */ /* 0x002fea000383ffff */
[----:B------:R-:W-:Y:S05]  /*112c0*/  BRA `(.L_x_266) ;  /* 0xffffffc800087947 */ /* 0x000fea000383ffff */
.L_x_222:
[----:B------:R-:W-:Y:S01]  /*112d0*/  BSSY B0, `(.L_x_267) ;  /* 0x0000008000007945 */ /* 0x000fe20003800000 */
[----:B------:R-:W-:Y:S02]  /*112e0*/  IMAD.MOV.U32 R13, RZ, RZ, R4 ;  /* 0x000000ffff0d7224 */ /* 0x000fe400078e0004 */
[----:B------:R-:W-:Y:S02]  /*112f0*/  IMAD.MOV.U32 R12, RZ, RZ, RZ ;  /* 0x000000ffff0c7224 */ /* 0x000fe400078e00ff */
[----:B------:R-:W-:Y:S02]  /*11300*/  IMAD.MOV.U32 R11, RZ, RZ, 0x181f ;  /* 0x0000181fff0b7424 */ /* 0x000fe400078e00ff */
[----:B------:R-:W-:-:S07]  /*11310*/  IMAD.MOV.U32 R15, RZ, RZ, -0x1 ;  /* 0xffffffffff0f7424 */ /* 0x000fce00078e00ff */
[----:B------:R-:W-:Y:S05]  /*11320*/  WARPSYNC.COLLECTIVE R15, `(.L_x_268) ;  /* 0x000000000f087348 */ /* 0x000fea0003c00000 */
[----:B------:R0:W1:Y:S02]  /*11330*/  SHFL.IDX P6, R14, R13, R12, R11 ;  /* 0x0000000c0d0e7389 */ /* 0x00006400000c000b */
[----:B01----:R-:W-:Y:S01]  /*11340*/  ENDCOLLECTIVE ;  /* 0x000000000000791b */ /* 0x003fe20003800000 */
.L_x_268:
[----:B------:R-:W-:Y:S05]  /*11350*/  BSYNC B0 ;  /* 0x0000000000007941 */ /* 0x000fea0003800000 */
.L_x_267:
[----:B------:R-:W-:Y:S01]  /*11360*/  IMAD.MOV.U32 R13, RZ, RZ, R0 ;  /* 0x000000ffff0d7224 */ /* 0x000fe200078e0000 */
[----:B------:R-:W-:Y:S01]  /*11370*/  MOV R11, 0x181f ;  /* 0x0000181f000b7802 */ /* 0x000fe20000000f00 */
[----:B------:R-:W-:Y:S01]  /*11380*/  IMAD.MOV.U32 R12, RZ, RZ, RZ ;  /* 0x000000ffff0c7224 */ /* 0x000fe200078e00ff */
[----:B------:R-:W-:Y:S01]  /*11390*/  @P0 LEA R7, R24, UR42, 0x1 ;  /* 0x0000002a18070c11 */ /* 0x000fe2000f8e08ff */
[----:B------:R-:W-:Y:S02]  /*113a0*/  IMAD.MOV.U32 R15, RZ, RZ, -0x1 ;  /* 0xffffffffff0f7424 */ /* 0x000fe400078e00ff */
[----:B------:R-:W-:-:S07]  /*113b0*/  IMAD.MOV.U32 R2, RZ, RZ, R14 ;  /* 0x000000ffff027224 */ /* 0x000fce00078e000e */
[----:B------:R-:W-:Y:S05]  /*113c0*/  WARPSYNC.COLLECTIVE R15, `(.L_x_269) ;  /* 0x000000000f087348 */ /* 0x000fea0003c00000 */
[----:B------:R0:W1:Y:S02]  /*113d0*/  SHFL.IDX P6, R14, R13, R12, R11 ;  /* 0x0000000c0d0e7389 */ /* 0x00006400000c000b */
[----:B01----:R-:W-:Y:S01]  /*113e0*/  ENDCOLLECTIVE ;  /* 0x000000000000791b */ /* 0x003fe20003800000 */
.L_x_269:
[----:B------:R-:W-:Y:S02]  /*113f0*/  IMAD.MOV.U32 R13, RZ, RZ, R4 ;  /* 0x000000ffff0d7224 */ /* 0x000fe400078e0004 */
[----:B------:R-:W-:Y:S01]  /*11400*/  IMAD.MOV.U32 R12, RZ, RZ, 0x1 ;  /* 0x00000001ff0c7424 */ /* 0x000fe200078e00ff */
[----:B------:R-:W-:-:S05]  /*11410*/  @P0 LEA R14, P1, R22, R14, 0x1 ;  /* 0x0000000e160e0211 */ /* 0x000fca00078208ff */
[----:B------:R-:W-:Y:S02]  /*11420*/  @P0 IMAD.X R3, RZ, RZ, R2, P1 ;  /* 0x000000ffff030224 */ /* 0x000fe400008e0602 */
[----:B------:R-:W-:-:S07]  /*11430*/  @P0 IMAD.MOV.U32 R2, RZ, RZ, R14 ;  /* 0x000000ffff020224 */ /* 0x000fce00078e000e */
[----:B------:R-:W-:Y:S05]  /*11440*/  WARPSYNC.COLLECTIVE R15, `(.L_x_270) ;  /* 0x000000000f087348 */ /* 0x000fea0003c00000 */
[----:B------:R0:W1:Y:S02]  /*11450*/  SHFL.IDX P6, R14, R13, R12, R11 ;  /* 0x0000000c0d0e7389 */ /* 0x00006400000c000b */
[----:B01----:R-:W-:Y:S01]  /*11460*/  ENDCOLLECTIVE ;  /* 0x000000000000791b */ /* 0x003fe20003800000 */
.L_x_270:
        /* <DEDUP_REMOVED lines=11> */
.L_x_271:
[----:B------:R-:W-:Y:S01]  /*11520*/  MOV R13, R4 ;  /* 0x00000004000d7202 */ /* 0x000fe20000000f00 */
[----:B------:R-:W-:Y:S01]  /*11530*/  IMAD.MOV.U32 R12, RZ, RZ, 0x2 ;  /* 0x00000002ff0c7424 */ /* 0x000fe200078e00ff */
[----:B------:R-:W-:-:S13]  /*11540*/  @P0 LEA R2, P1, R22, R14, 0x1 ;  /* 0x0000000e16020211 */ /* 0x000fda00078208ff */
[----:B------:R-:W-:Y:S05]  /*11550*/  WARPSYNC.COLLECTIVE R15, `(.L_x_272) ;  /* 0x000000000f087348 */ /* 0x000fea0003c00000 */
[----:B------:R0:W1:Y:S02]  /*11560*/  SHFL.IDX P6, R14, R13, R12, R11 ;  /* 0x0000000c0d0e7389 */ /* 0x00006400000c000b */
[----:B01----:R-:W-:Y:S01]  /*11570*/  ENDCOLLECTIVE ;  /* 0x000000000000791b */ /* 0x003fe20003800000 */
.L_x_272:
[----:B------:R-:W-:-:S05]  /*11580*/  @P0 IMAD.X R3, RZ, RZ, R5, P1 ;  /* 0x000000ffff030224 */ /* 0x000fca00008e0605 */
[----:B------:R-:W-:Y:S01]  /*11590*/  @!PT LDS RZ, [RZ] ;  /* 0x00000000fffff984 */ /* 0x000fe20000000800 */
[----:B------:R-:W-:Y:S01]  /*115a0*/  @!PT LDS RZ, [RZ] ;  /* 0x00000000fffff984 */ /* 0x000fe20000000800 */
[----:B------:R-:W-:Y:S01]  /*115b0*/  @!PT LDS RZ, [RZ] ;  /* 0x00000000fffff984 */ /* 0x000fe20000000800 */
[----:B------:R0:W-:Y:S01]  /*115c0*/  @P0 LDGSTS.E.BYPASS.LTC128B.128 [R9+0x22c00], desc[UR36][R2.64], !P2 ;  /* 0x22c0000002090fae */ /* 0x0001e2000d101d64 */
[----:B------:R-:W-:Y:S01]  /*115d0*/  ISETP.GE.AND P0, PT, R18, 0x21, PT ;  /* 0x000000211200780c */ /* 0x000fe20003f06270 */
[----:B------:R-:W-:Y:S02]  /*115e0*/  IMAD.MOV.U32 R13, RZ, RZ, R0 ;  /* 0x000000ffff0d7224 */ /* 0x000fe400078e0000 */
[----:B------:R-:W-:-:S10]  /*115f0*/  IMAD.MOV.U32 R5, RZ, RZ, R14 ;  /* 0x000000ffff057224 */ /* 0x000fd400078e000e */
[----:B0-----:R-:W-:Y:S05]  /*11600*/  WARPSYNC.COLLECTIVE R15, `(.L_x_273) ;  /* 0x000000000f087348 */ /* 0x001fea0003c00000 */
[----:B------:R1:W2:Y:S02]  /*11610*/  SHFL.IDX P6, R14, R13, R12, R11 ;  /* 0x0000000c0d0e7389 */ /* 0x0002a400000c000b */
[----:B012---:R-:W-:Y:S01]  /*11620*/  ENDCOLLECTIVE ;  /* 0x000000000000791b */ /* 0x007fe20003800000 */
.L_x_273:
[----:B------:R-:W-:Y:S02]  /*11630*/  IMAD.MOV.U32 R13, RZ, RZ, R4 ;  /* 0x000000ffff0d7224 */ /* 0x000fe400078e0004 */
[----:B------:R-:W-:Y:S01]  /*11640*/  IMAD.MOV.U32 R12, RZ, RZ, 0x3 ;  /* 0x00000003ff0c7424 */ /* 0x000fe200078e00ff */
[----:B------:R-:W-:-:S13]  /*11650*/  @P0 LEA R2, P1, R22, R14, 0x1 ;  /* 0x0000000e16020211 */ /* 0x000fda00078208ff */
[----:B------:R-:W-:Y:S05]  /*11660*/  WARPSYNC.COLLECTIVE R15, `(.L_x_274) ;  /* 0x000000000f087348 */ /* 0x000fea0003c00000 */
[----:B------:R0:W1:Y:S02]  /*11670*/  SHFL.IDX P6, R14, R13, R12, R11 ;  /* 0x0000000c0d0e7389 */ /* 0x00006400000c000b */
[----:B01----:R-:W-:Y:S01]  /*11680*/  ENDCOLLECTIVE ;  /* 0x000000000000791b */ /* 0x003fe20003800000 */
.L_x_274:
[----:B------:R-:W-:Y:S01]  /*11690*/  @P0 IMAD.X R3, RZ, RZ, R5, P1 ;  /* 0x000000ffff030224 */ /* 0x000fe200008e0605 */
[----:B------:R-:W-:-:S05]  /*116a0*/  @P0 LEA R5, R24, UR42, 0x1 ;  /* 0x0000002a18050c11 */ /* 0x000fca000f8e08ff */
[----:B------:R-:W-:Y:S01]  /*116b0*/  @!PT LDS RZ, [RZ] ;  /* 0x00000000fffff984 */ /* 0x000fe20000000800 */
[----:B------:R-:W-:Y:S01]  /*116c0*/  @!PT LDS RZ, [RZ] ;  /* 0x00000000fffff984 */ /* 0x000fe20000000800 */
[----:B------:R-:W-:Y:S01]  /*116d0*/  @!PT LDS RZ, [RZ] ;  /* 0x00000000fffff984 */ /* 0x000fe20000000800 */
[----:B------:R0:W-:Y:S01]  /*116e0*/  @P0 LDGSTS.E.BYPASS.LTC128B.128 [R5+0x23400], desc[UR36][R2.64], !P2 ;  /* 0x2340000002050fae */ /* 0x0001e2000d101d64 */
[----:B------:R-:W-:Y:S02]  /*116f0*/  IMAD.MOV.U32 R13, RZ, RZ, R0 ;  /* 0x000000ffff0d7224 */ /* 0x000fe400078e0000 */
[----:B------:R-:W-:-:S07]  /*11700*/  IMAD.MOV.U32 R4, RZ, RZ, R14 ;  /* 0x000000ffff047224 */ /* 0x000fce00078e000e */
[----:B0-----:R-:W-:Y:S05]  /*11710*/  WARPSYNC.COLLECTIVE R15, `(.L_x_275) ;  /* 0x000000000f087348 */ /* 0x001fea0003c00000 */
[----:B------:R1:W2:Y:S02]  /*11720*/  SHFL.IDX P6, R14, R13, R12, R11 ;  /* 0x0000000c0d0e7389 */ /* 0x0002a400000c000b */
[----:B012---:R-:W-:Y:S01]  /*11730*/  ENDCOLLECTIVE ;  /* 0x000000000000791b */ /* 0x007fe20003800000 */
.L_x_275:
[----:B------:R-:W-:Y:S05]  /*11740*/  BRA `(.L_x_276) ;  /* 0xffffffc400d07947 */ /* 0x000fea000383ffff */
.L_x_225:
[----:B------:R-:W-:Y:S01]  /*11750*/  MOV R13, R4 ;  /* 0x00000004000d7202 */ /* 0x000fe20000000f00 */
[----:B------:R-:W-:Y:S01]  /*11760*/  IMAD.MOV.U32 R12, RZ, RZ, RZ ;  /* 0x000000ffff0c7224 */ /* 0x000fe200078e00ff */
[----:B------:R-:W-:Y:S01]  /*11770*/  LOP3.LUT R16, R16, 0xfffffeff, RZ, 0xc0, !PT ;  /* 0xfffffeff10107812 */ /* 0x000fe200078ec0ff */
[----:B------:R-:W-:Y:S02]  /*11780*/  IMAD.MOV.U32 R11, RZ, RZ, 0x181f ;  /* 0x0000181fff0b7424 */ /* 0x000fe400078e00ff */
[----:B------:R-:W-:Y:S02]  /*11790*/  IMAD.MOV.U32 R15, RZ, RZ, -0x1 ;  /* 0xffffffffff0f7424 */ /* 0x000fe400078e00ff */
[----:B------:R-:W-:-:S07]  /*117a0*/  IMAD R6, R20, 0x40, R21 ;  /* 0x0000004014067824 */ /* 0x000fce00078e0215 */
[----:B------:R-:W-:Y:S05]  /*117b0*/  WARPSYNC.COLLECTIVE R15, `(.L_x_277) ;  /* 0x000000000f087348 */ /* 0x000fea0003c00000 */
[----:B------:R0:W1:Y:S02]  /*117c0*/  SHFL.IDX P6, R14, R13, R12, R11 ;  /* 0x0000000c0d0e7389 */ /* 0x00006400000c000b */
[----:B01----:R-:W-:Y:S01]  /*117d0*/  ENDCOLLECTIVE ;  /* 0x000000000000791b */ /* 0x003fe20003800000 */
.L_x_277:
[----:B------:R-:W-:Y:S02]  /*117e0*/  VIADD R10, R6, 0x10 ;  /* 0x00000010060a7836 */ /* 0x000fe40000000000 */
[----:B------:R-:W-:Y:S02]  /*117f0*/  IMAD.MOV.U32 R13, RZ, RZ, R0 ;  /* 0x000000ffff0d7224 */ /* 0x000fe400078e0000 */
[----:B------:R-:W-:-:S07]  /*11800*/  IMAD.MOV.U32 R2, RZ, RZ, R14 ;  /* 0x000000ffff027224 */ /* 0x000fce00078e000e */
[----:B------:R-:W-:Y:S05]  /*11810*/  WARPSYNC.COLLECTIVE R15, `(.L_x_278) ;  /* 0x000000000f087348 */ /* 0x000fea0003c00000 */
[----:B------:R0:W1:Y:S02]  /*11820*/  SHFL.IDX P6, R14, R13, R12, R11 ;  /* 0x0000000c0d0e7389 */ /* 0x00006400000c000b */
[----:B01----:R-:W-:Y:S01]  /*11830*/  ENDCOLLECTIVE ;  /* 0x000000000000791b */ /* 0x003fe20003800000 */
.L_x_278:
[----:B------:R-:W-:Y:S02]  /*11840*/  ULDC UR4, c[0x0][0x288] ;  /* 0x0000a20000047ab9 */ /* 0x000fe40000000800 */
[----:B------:R-:W-:-:S05]  /*11850*/  IMAD R5, R8, UR4, RZ ;  /* 0x0000000408057c24 */ /* 0x000fca000f8e02ff */
[----:B------:R-:W-:Y:S02]  /*11860*/  ISETP.GE.AND P2, PT, R6, R5, PT ;  /* 0x000000050600720c */ /* 0x000fe40003f46270 */
[----:B------:R-:W-:Y:S01]  /*11870*/  MOV R13, R4 ;  /* 0x00000004000d7202 */ /* 0x000fe20000000f00 */
[----:B------:R-:W-:-:S10]  /*11880*/  IMAD.MOV.U32 R12, RZ, RZ, 0x1 ;  /* 0x00000001ff0c7424 */ /* 0x000fd400078e00ff */
[----:B------:R-:W-:Y:S02]  /*11890*/  @!P2 LEA R8, R24, UR42, 0x1 ;  /* 0x0000002a1808ac11 */ /* 0x000fe4000f8e08ff */
[----:B------:R-:W-:Y:S02]  /*118a0*/  @P2 LOP3.LUT R16, R16, 0x100, RZ, 0xfc, !PT ;  /* 0x0000010010102812 */ /* 0x000fe400078efcff */
[----:B------:R-:W-:-:S13]  /*118b0*/  @!P2 LEA R3, P1, R22, R14, 0x1 ;  /* 0x0000000e1603a211 */ /* 0x000fda00078208ff */
[----:B------:R-:W-:Y:S05]  /*118c0*/  WARPSYNC.COLLECTIVE R15, `(.L_x_279) ;  /* 0x000000000f087348 */ /* 0x000fea0003c00000 */
[----:B------:R0:W1:Y:S02]  /*118d0*/  SHFL.IDX P6, R14, R13, R12, R11 ;  /* 0x0000000c0d0e7389 */ /* 0x00006400000c000b */
[----:B01----:R-:W-:Y:S01]  /*118e0*/  ENDCOLLECTIVE ;  /* 0x000000000000791b */ /* 0x003fe20003800000 */
.L_x_279:
[----:B------:R-:W-:Y:S01]  /*118f0*/  LOP3.LUT R16, R16, 0xffffff7f, RZ, 0xc0, !PT ;  /* 0xffffff7f10107812 */ /* 0x000fe200078ec0ff */
[----:B------:R-:W-:-:S05]  /*11900*/  @!P2 IMAD.X R2, RZ, RZ, R2, P1 ;  /* 0x000000ffff02a224 */ /* 0x000fca00008e0602 */
[----:B------:R-:W-:-:S04]  /*11910*/  @!P2 LOP3.LUT R3, R3, R2, RZ, 0x3c, !PT ;  /* 0x000000020303a212 */ /* 0x000fc800078e3cff */
[----:B------:R-:W-:Y:S01]  /*11920*/  @!P2 LOP3.LUT R2, R3, R2, RZ, 0x3c, !PT ;  /* 0x000000020302a212 */ /* 0x000fe200078e3cff */
[----:B------:R-:W-:-:S03]  /*11930*/  IMAD.MOV.U32 R13, RZ, RZ, R0 ;  /* 0x000000ffff0d7224 */ /* 0x000fc600078e0000 */
[----:B------:R-:W-:-:S05]  /*11940*/  @!P2 LOP3.LUT R3, R3, R2, RZ, 0x3c, !PT ;  /* 0x000000020303a212 */ /* 0x000fca00078e3cff */
[----:B------:R-:W-:Y:S01]  /*11950*/  @!PT LDS RZ, [RZ] ;  /* 0x00000000fffff984 */ /* 0x000fe20000000800 */
[----:B------:R-:W-:Y:S01]  /*11960*/  @!PT LDS RZ, [RZ] ;  /* 0x00000000fffff984 */ /* 0x000fe20000000800 */
[----:B------:R-:W-:Y:S01]  /*11970*/  @!PT LDS RZ, [RZ] ;  /* 0x00000000fffff984 */ /* 0x000fe20000000800 */
[----:B------:R0:W-:Y:S01]  /*11980*/  @!P2 LDGSTS.E.BYPASS.LTC128B.128 [R8+0x20400], desc[UR36][R2.64], !P0 ;  /* 0x204000000208afae */ /* 0x0001e2000c101d64 */
[----:B------:R-:W-:Y:S01]  /*11990*/  ISETP.GE.AND P2, PT, R10, R5, PT ;  /* 0x000000050a00720c */ /* 0x000fe20003f46270 */
[----:B------:R-:W-:-:S12]  /*119a0*/  IMAD.MOV.U32 R9, RZ, RZ, R14 ;  /* 0x000000ffff097224 */ /* 0x000fd800078e000e */
[----:B0-----:R-:W-:Y:S05]  /*119b0*/  WARPSYNC.COLLECTIVE R15, `(.L_x_280) ;  /* 0x000000000f087348 */ /* 0x001fea0003c00000 */
[----:B------:R1:W2:Y:S02]  /*119c0*/  SHFL.IDX P6, R14, R13, R12, R11 ;  /* 0x0000000c0d0e7389 */ /* 0x0002a400000c000b */
[----:B012---:R-:W-:Y:S01]  /*119d0*/  ENDCOLLECTIVE ;  /* 0x000000000000791b */ /* 0x007fe20003800000 */
.L_x_280:
[----:B------:R-:W-:Y:S01]  /*119e0*/  VIADD R8, R6, 0x20 ;  /* 0x0000002006087836 */ /* 0x000fe20000000000 */
[----:B------:R-:W-:Y:S02]  /*119f0*/  @!P2 LEA R10, R24, UR42, 0x1 ;  /* 0x0000002a180aac11 */ /* 0x000fe4000f8e08ff */
[----:B------:R-:W-:Y:S02]  /*11a00*/  @P2 LOP3.LUT R16, R16, 0x80, RZ, 0xfc, !PT ;  /* 0x0000008010102812 */ /* 0x000fe400078efcff */
[----:B------:R-:W-:Y:S01]  /*11a10*/  MOV R13, R4 ;  /* 0x00000004000d7202 */ /* 0x000fe20000000f00 */
[----:B------:R-:W-:Y:S01]  /*11a20*/  IMAD.MOV.U32 R12, RZ, RZ, 0x2 ;  /* 0x00000002ff0c7424 */ /* 0x000fe200078e00ff */
[----:B------:R-:W-:Y:S01]  /*11a30*/  LOP3.LUT R16, R16, 0xffffffbf, RZ, 0xc0, !PT ;  /* 0xffffffbf10107812 */ /* 0x000fe200078ec0ff */
[----:B------:R-:W-:-:S07]  /*11a40*/  IMAD.MOV.U32 R7, RZ, RZ, R14 ;  /* 0x000000ffff077224 */ /* 0x000fce00078e000e */
[----:B------:R-:W-:Y:S05]  /*11a50*/  WARPSYNC.COLLECTIVE R15, `(.L_x_281) ;  /* 0x000000000f087348 */ /* 0x000fea0003c00000 */
[----:B------:R0:W1:Y:S02]  /*11a60*/  SHFL.IDX P6, R14, R13, R12, R11 ;  /* 0x0000000c0d0e7389 */ /* 0x00006400000c000b */
[----:B01----:R-:W-:Y:S01]  /*11a70*/  ENDCOLLECTIVE ;  /* 0x000000000000791b */ /* 0x003fe20003800000 */
.L_x_281:
[----:B------:R-:W-:-:S05]  /*11a80*/  @!P2 LEA R7, P1, R22, R7, 0x1 ;  /* 0x000000071607a211 */ /* 0x000fca00078208ff */
[----:B------:R-:W-:Y:S02]  /*11a90*/  @!P2 IMAD.X R9, RZ, RZ, R9, P1 ;  /* 0x000000ffff09a224 */ /* 0x000fe400008e0609 */
[----:B------:R-:W-:Y:S02]  /*11aa0*/  @!P2 IMAD.MOV.U32 R2, RZ, RZ, R7 ;  /* 0x000000ffff02a224 */ /* 0x000fe400078e0007 */
[----:B------:R-:W-:Y:S02]  /*11ab0*/  @!P2 IMAD.MOV.U32 R3, RZ, RZ, R9 ;  /* 0x000000ffff03a224 */ /* 0x000fe400078e0009 */
[----:B------:R-:W-:-:S03]  /*11ac0*/  IMAD.MOV.U32 R13, RZ, RZ, R0 ;  /* 0x000000ffff0d7224 */ /* 0x000fc600078e0000 */
[----:B------:R-:W-:Y:S01]  /*11ad0*/  @!PT LDS RZ, [RZ] ;  /* 0x00000000fffff984 */ /* 0x000fe20000000800 */
[----:B------:R-:W-:Y:S01]  /*11ae0*/  @!PT LDS RZ, [RZ] ;  /* 0x00000000fffff984 */ /* 0x000fe20000000800 */
[----:B------:R-:W-:Y:S01]  /*11af0*/  @!PT LDS RZ, [RZ] ;  /* 0x00000000fffff984 */ /* 0x000fe20000000800 */
[----:B------:R0:W-:Y:S01]  /*11b00*/  @!P2 LDGSTS.E.BYPASS.LTC128B.128 [R10+0x20c00], desc[UR36][R2.64], !P0 ;  /* 0x20c00000020aafae */ /* 0x0001e2000c101d64 */
[----:B------:R-:W-:Y:S01]  /*11b10*/  ISETP.GE.AND P2, PT, R8, R5, PT ;  /* 0x000000050800720c */ /* 0x000fe20003f46270 */
[----:B0-----:R-:W-:-:S12]  /*11b20*/  IMAD.MOV.U32 R2, RZ, RZ, R14 ;  /* 0x000000ffff027224 */ /* 0x001fd800078e000e */
[----:B------:R-:W-:Y:S05]  /*11b30*/  WARPSYNC.COLLECTIVE R15, `(.L_x_282) ;  /* 0x000000000f087348 */ /* 0x000fea0003c00000 */
[----:B------:R0:W1:Y:S02]  /*11b40*/  SHFL.IDX P6, R14, R13, R12, R11 ;  /* 0x0000000c0d0e7389 */ /* 0x00006400000c000b */
[----:B01----:R-:W-:Y:S01]  /*11b50*/  ENDCOLLECTIVE ;  /* 0x000000000000791b */ /* 0x003fe20003800000 */
.L_x_282:
[----:B------:R-:W-:Y:S02]  /*11b60*/  @!P2 LEA R7, R24, UR42, 0x1 ;  /* 0x0000002a1807ac11 */ /* 0x000fe4000f8e08ff */
[----:B------:R-:W-:Y:S01]  /*11b70*/  @P2 LOP3.LUT R16, R16, 0x40, RZ, 0xfc, !PT ;  /* 0x0000004010102812 */ /* 0x000fe200078efcff */
[----:B------:R-:W-:Y:S01]  /*11b80*/  IMAD.MOV.U32 R13, RZ, RZ, R4 ;  /* 0x000000ffff0d7224 */ /* 0x000fe200078e0004 */
[----:B------:R-:W-:Y:S01]  /*11b90*/  MOV R12, 0x3 ;  /* 0x00000003000c7802 */ /* 0x000fe20000000f00 */
[----:B------:R-:W-:-:S05]  /*11ba0*/  IMAD.MOV.U32 R8, RZ, RZ, R14 ;  /* 0x000000ffff087224 */ /* 0x000fca00078e000e */
[----:B------:R-:W-:-:S05]  /*11bb0*/  @!P2 LEA R8, P1, R22, R8, 0x1 ;  /* 0x000000081608a211 */ /* 0x000fca00078208ff */
[----:B------:R-:W-:Y:S02]  /*11bc0*/  @!P2 IMAD.X R11, RZ, RZ, R2, P1 ;  /* 0x000000ffff0ba224 */ /* 0x000fe400008e0602 */
[----:B------:R-:W-:Y:S02]  /*11bd0*/  @!P2 IMAD.MOV.U32 R2, RZ, RZ, R8 ;  /* 0x000000ffff02a224 */ /* 0x000fe400078e0008 */
[----:B------:R-:W-:Y:S02]  /*11be0*/  @!P2 IMAD.MOV.U32 R3, RZ, RZ, R11 ;  /* 0x000000ffff03a224 */ /* 0x000fe400078e000b */
[----:B------:R-:W-:-:S03]  /*11bf0*/  IMAD.MOV.U32 R11, RZ, RZ, 0x181f ;  /* 0x0000181fff0b7424 */ /* 0x000fc600078e00ff */
[----:B------:R-:W-:Y:S01]  /*11c00*/  @!PT LDS RZ, [RZ] ;  /* 0x00000000fffff984 */ /* 0x000fe20000000800 */
[----:B------:R-:W-:Y:S01]  /*11c10*/  @!PT LDS RZ, [RZ] ;  /* 0x00000000fffff984 */ /* 0x000fe20000000800 */
[----:B------:R-:W-:Y:S01]  /*11c20*/  @!PT LDS RZ, [RZ] ;  /* 0x00000000fffff984 */ /* 0x000fe20000000800 */
[----:B------:R0:W-:Y:S04]  /*11c30*/  @!P2 LDGSTS.E.BYPASS.LTC128B.128 [R7+0x21400], desc[UR36][R2.64], !P0 ;  /* 0x214000000207afae */ /* 0x0001e8000c101d64 */
[----:B0-----:R-:W-:Y:S05]  /*11c40*/  WARPSYNC.COLLECTIVE R15, `(.L_x_283) ;  /* 0x000000000f087348 */ /* 0x001fea0003c00000 */
[----:B------:R1:W2:Y:S02]  /*11c50*/  SHFL.IDX P6, R14, R13, R12, R11 ;  /* 0x0000000c0d0e7389 */ /* 0x0002a400000c000b */
[----:B012---:R-:W-:Y:S01]  /*11c60*/  ENDCOLLECTIVE ;  /* 0x000000000000791b */ /* 0x007fe20003800000 */
.L_x_283:
[----:B------:R-:W-:Y:S02]  /*11c70*/  IMAD.MOV.U32 R13, RZ, RZ, R0 ;  /* 0x000000ffff0d7224 */ /* 0x000fe400078e0000 */
[----:B------:R-:W-:-:S07]  /*11c80*/  IMAD.MOV.U32 R4, RZ, RZ, R14 ;  /* 0x000000ffff047224 */ /* 0x000fce00078e000e */
[----:B------:R-:W-:Y:S05]  /*11c90*/  WARPSYNC.COLLECTIVE R15, `(.L_x_284) ;  /* 0x000000000f087348 */ /* 0x000fea0003c00000 */
[----:B------:R0:W1:Y:S02]  /*11ca0*/  SHFL.IDX P6, R14, R13, R12, R11 ;  /* 0x0000000c0d0e7389 */ /* 0x00006400000c000b */
[----:B01----:R-:W-:Y:S01]  /*11cb0*/  ENDCOLLECTIVE ;  /* 0x000000000000791b */ /* 0x003fe20003800000 */
.L_x_284:
[----:B------:R-:W-:Y:S05]  /*11cc0*/  BRA `(.L_x_285) ;  /* 0xffffffc8007c7947 */ /* 0x000fea000383ffff */
.L_x_227:
        /* <DEDUP_REMOVED lines=8> */
.L_x_287:
[----:B------:R-:W-:Y:S05]  /*11d50*/  BSYNC B0 ;  /* 0x0000000000007941 */ /* 0x000fea0003800000 */
.L_x_286:
[----:B------:R-:W-:Y:S01]  /*11d60*/  MOV R13, R0 ;  /* 0x00000000000d7202 */ /* 0x000fe20000000f00 */
[----:B------:R-:W-:Y:S01]  /*11d70*/  IMAD.MOV.U32 R12, RZ, RZ, RZ ;  /* 0x000000ffff0c7224 */ /* 0x000fe200078e00ff */
[----:B------:R-:W-:Y:S01]  /*11d80*/  P2R R3, PR, RZ, 0x4 ;  /* 0x00000004ff037803 */ /* 0x000fe20000000000 */
[----:B------:R-:W-:Y:S01]  /*11d90*/  IMAD.MOV.U32 R11, RZ, RZ, 0x181f ;  /* 0x0000181fff0b7424 */ /* 0x000fe200078e00ff */
[C---:B------:R-:W-:Y:S01]  /*11da0*/  LOP3.LUT P2, RZ, R16.reuse, 0x100, RZ, 0xc0, !PT ;  /* 0x0000010010ff7812 */ /* 0x040fe2000784c0ff */
[----:B------:R-:W-:Y:S01]  /*11db0*/  IMAD.MOV.U32 R15, RZ, RZ, -0x1 ;  /* 0xffffffffff0f7424 */ /* 0x000fe200078e00ff */
[----:B------:R-:W-:Y:S01]  /*11dc0*/  P2R R8, PR, RZ, 0x2 ;  /* 0x00000002ff087803 */ /* 0x000fe20000000000 */
[----:B------:R-:W-:Y:S01]  /*11dd0*/  IMAD.MOV.U32 R2, RZ, RZ, R14 ;  /* 0x000000ffff027224 */ /* 0x000fe200078e000e */
[----:B------:R-:W-:-:S13]  /*11de0*/  LOP3.LUT P1, RZ, R16, 0x800, RZ, 0xc0, !PT ;  /* 0x0000080010ff7812 */ /* 0x000fda000782c0ff */
[----:B------:R-:W-:Y:S05]  /*11df0*/  WARPSYNC.COLLECTIVE R15, `(.L_x_288) ;  /* 0x000000000f087348 */ /* 0x000fea0003c00000 */
[----:B------:R0:W1:Y:S02]  /*11e00*/  SHFL.IDX P6, R14, R13, R12, R11 ;  /* 0x0000000c0d0e7389 */ /* 0x00006400000c000b */
[----:B01----:R-:W-:Y:S01]  /*11e10*/  ENDCOLLECTIVE ;  /* 0x000000000000791b */ /* 0x003fe20003800000 */
.L_x_288:
[----:B------:R-:W-:Y:S01]  /*11e20*/  P2R R10, PR, RZ, 0x8 ;  /* 0x00000008ff0a7803 */ /* 0x000fe20000000000 */
[----:B------:R-:W-:Y:S02]  /*11e30*/  IMAD.MOV.U32 R13, RZ, RZ, R4 ;  /* 0x000000ffff0d7224 */ /* 0x000fe400078e0004 */
[----:B------:R-:W-:Y:S01]  /*11e40*/  IMAD.MOV.U32 R12, RZ, RZ, 0x1 ;  /* 0x00000001ff0c7424 */ /* 0x000fe200078e00ff */
[----:B------:R-:W-:-:S05]  /*11e50*/  @!P2 LEA R14, P0, R22, R14, 0x1 ;  /* 0x0000000e160ea211 */ /* 0x000fca00078008ff */
[----:B------:R-:W-:Y:S01]  /*11e60*/  @!P2 IMAD.X R21, RZ, RZ, R2, P0 ;  /* 0x000000ffff15a224 */ /* 0x000fe200000e0602 */
[----:B------:R-:W-:-:S04]  /*11e70*/  @!P2 LOP3.LUT R2, R5, 0x40, RZ, 0xc0, !PT ;  /* 0x000000400502a812 */ /* 0x000fc800078ec0ff */
[----:B------:R-:W-:-:S04]  /*11e80*/  @!P2 SHF.R.U32.HI R9, RZ, 0x2, R2 ;  /* 0x00000002ff09a819 */ /* 0x000fc80000011602 */
[----:B------:R-:W-:Y:S02]  /*11e90*/  @!P2 ISETP.NE.U32.AND P6, PT, R9, RZ, PT ;  /* 0x000000ff0900a20c */ /* 0x000fe40003fc5070 */
[----:B------:R-:W-:-:S04]  /*11ea0*/  @!P2 LOP3.LUT R9, R6, 0x80, RZ, 0xc0, !PT ;  /* 0x000000800609a812 */ /* 0x000fc800078ec0ff */
[----:B------:R-:W-:-:S04]  /*11eb0*/  @!P2 SHF.R.U32.HI R9, RZ, 0x3, R9 ;  /* 0x00000003ff09a819 */ /* 0x000fc80000011609 */
[----:B------:R-:W-:Y:S02]  /*11ec0*/  @!P2 ISETP.NE.U32.AND P0, PT, R9, RZ, PT ;  /* 0x000000ff0900a20c */ /* 0x000fe40003f05070 */
[----:B------:R-:W-:Y:S02]  /*11ed0*/  ISETP.NE.AND P2, PT, R3, RZ, PT ;  /* 0x000000ff0300720c */ /* 0x000fe40003f45270 */
[----:B------:R-:W-:Y:S02]  /*11ee0*/  P2R R9, PR, RZ, 0x1 ;  /* 0x00000001ff097803 */ /* 0x000fe40000000000 */
[----:B------:R-:W-:-:S13]  /*11ef0*/  LOP3.LUT P0, RZ, R16, 0x100, RZ, 0xc0, !PT ;  /* 0x0000010010ff7812 */ /* 0x000fda000780c0ff */
[----:B------:R-:W-:Y:S01]  /*11f00*/  @!P0 LEA R7, R24, UR42, 0x1 ;  /* 0x0000002a18078c11 */ /* 0x000fe2000f8e08ff */
[----:B------:R-:W-:Y:S02]  /*11f10*/  @!P0 IMAD.MOV.U32 R2, RZ, RZ, R14 ;  /* 0x000000ffff028224 */ /* 0x000fe400078e000e */
[----:B------:R-:W-:-:S05]  /*11f20*/  @!P0 IMAD.MOV.U32 R3, RZ, RZ, R21 ;  /* 0x000000ffff038224 */ /* 0x000fca00078e0015 */
[----:B------:R-:W-:Y:S01]  /*11f30*/  @!PT LDS RZ, [RZ] ;  /* 0x00000000fffff984 */ /* 0x000fe20000000800 */
[----:B------:R-:W-:Y:S01]  /*11f40*/  @!PT LDS RZ, [RZ] ;  /* 0x00000000fffff984 */ /* 0x000fe20000000800 */
[----:B------:R-:W-:Y:S01]  /*11f50*/  @!PT LDS RZ, [RZ] ;  /* 0x00000000fffff984 */ /* 0x000fe20000000800 */
[----:B------:R0:W-:Y:S01]  /*11f60*/  @!P0 LDGSTS.E.BYPASS.LTC128B.128 [R7+0x26400], desc[UR36][R2.64], !P1 ;  /* 0x2640000002078fae */ /* 0x0001e2000c901d64 */
[----:B------:R-:W-:Y:S02]  /*11f70*/  ISETP.NE.AND P1, PT, R8, RZ, PT ;  /* 0x000000ff0800720c */ /* 0x000fe40003f25270 */
[----:B------:R-:W-:Y:S01]  /*11f80*/  P2R R8, PR, RZ, 0x20 ;  /* 0x00000020ff087803 */ /* 0x000fe20000000000 */
[----:B------:R0:W-:Y:S01]  /*11f90*/  @!P0 LDGSTS.E.BYPASS.LTC128B.128 [R7+0x28400], desc[UR36][R2.64+0x80], !P5 ;  /* 0x2840008002078fae */ /* 0x0001e2000e901d64 */
[----:B------:R-:W-:-:S03]  /*11fa0*/  LOP3.LUT P5, RZ, R16, 0x800, RZ, 0xc0, !PT ;  /* 0x0000080010ff7812 */ /* 0x000fc600078ac0ff */
[----:B------:R0:W-:Y:S04]  /*11fb0*/  @!P0 LDGSTS.E.BYPASS.LTC128B.128 [R7+0x2a400], desc[UR36][R2.64+0x100], !P4 ;  /* 0x2a40010002078fae */ /* 0x0001e8000e101d64 */
[----:B------:R0:W-:Y:S01]  /*11fc0*/  @!P0 LDGSTS.E.BYPASS.LTC128B.128 [R7+0x2c400], desc[UR36][R2.64+0x180], !P3 ;  /* 0x2c40018002078fae */ /* 0x0001e2000d901d64 */
[----:B------:R-:W-:-:S03]  /*11fd0*/  LOP3.LUT P3, RZ, R16, 0x80, RZ, 0xc0, !PT ;  /* 0x0000008010ff7812 */ /* 0x000fc6000786c0ff */
[----:B------:R0:W-:Y:S04]  /*11fe0*/  @!P0 LDGSTS.E.BYPASS.LTC128B.128 [R7+0x2e400], desc[UR36][R2.64+0x200], !P2 ;  /* 0x2e40020002078fae */ /* 0x0001e8000d101d64 */
[----:B------:R0:W-:Y:S04]  /*11ff0*/  @!P0 LDGSTS.E.BYPASS.LTC128B.128 [R7+0x30400], desc[UR36][R2.64+0x280], !P1 ;  /* 0x3040028002078fae */ /* 0x0001e8000c901d64 */
[----:B------:R0:W-:Y:S01]  /*12000*/  @!P0 LDGSTS.E.BYPASS.LTC128B.128 [R7+0x32400], desc[UR36][R2.64+0x300], P6 ;  /* 0x3240030002078fae */ /* 0x0001e2000b101d64 */
[----:B------:R-:W-:Y:S02]  /*12010*/  ISETP.NE.AND P0, PT, R9, RZ, PT ;  /* 0x000000ff0900720c */ /* 0x000fe40003f05270 */
[----:B------:R-:W-:-:S02]  /*12020*/  LOP3.LUT P6, RZ, R16, 0x100, RZ, 0xc0, !PT ;  /* 0x0000010010ff7812 */ /* 0x000fc400078cc0ff */
[----:B------:R-:W-:-:S04]  /*12030*/  @!P3 LOP3.LUT R20, R5, 0x40, RZ, 0xc0, !PT ;  /* 0x000000400514b812 */ /* 0x000fc800078ec0ff */
[----:B------:R-:W-:-:S07]  /*12040*/  @!P3 SHF.R.U32.HI R20, RZ, 0x2, R20 ;  /* 0x00000002ff14b819 */ /* 0x000fce0000011614 */
[----:B------:R0:W-:Y:S02]  /*12050*/  @!P6 LDGSTS.E.BYPASS.LTC128B.128 [R7+0x34400], desc[UR36][R2.64+0x380], P0 ;  /* 0x344003800207efae */ /* 0x0001e40008101d64 */
[----:B0-----:R-:W-:Y:S05]  /*12060*/  WARPSYNC.COLLECTIVE R15, `(.L_x_289) ;  /* 0x000000000f087348 */ /* 0x001fea0003c00000 */
[----:B------:R1:W2:Y:S02]  /*12070*/  SHFL.IDX P6, R14, R13, R12, R11 ;  /* 0x0000000c0d0e7389 */ /* 0x0002a400000c000b */
[----:B012---:R-:W-:Y:S01]  /*12080*/  ENDCOLLECTIVE ;  /* 0x000000000000791b */ /* 0x007fe20003800000 */
.L_x_289:
[----:B------:R-:W-:-:S04]  /*12090*/  @!P3 LOP3.LUT R7, R6, 0x80, RZ, 0xc0, !PT ;  /* 0x000000800607b812 */ /* 0x000fc800078ec0ff */
[----:B------:R-:W-:Y:S01]  /*120a0*/  @!P3 SHF.R.U32.HI R7, RZ, 0x3, R7 ;  /* 0x00000003ff07b819 */ /* 0x000fe20000011607 */
[----:B------:R-:W-:Y:S01]  /*120b0*/  IMAD.MOV.U32 R13, RZ, RZ, R0 ;  /* 0x000000ffff0d7224 */ /* 0x000fe200078e0000 */
[----:B------:R-:W-:-:S07]  /*120c0*/  MOV R9, R14 ;  /* 0x0000000e00097202 */ /* 0x000fce0000000f00 */
[----:B------:R-:W-:Y:S05]  /*120d0*/  WARPSYNC.COLLECTIVE R15, `(.L_x_290) ;  /* 0x000000000f087348 */ /* 0x000fea0003c00000 */
[----:B------:R0:W1:Y:S02]  /*120e0*/  SHFL.IDX P6, R14, R13, R12, R11 ;  /* 0x0000000c0d0e7389 */ /* 0x00006400000c000b */
[----:B01----:R-:W-:Y:S01]  /*120f0*/  ENDCOLLECTIVE ;  /* 0x000000000000791b */ /* 0x003fe20003800000 */
.L_x_290:
[----:B------:R-:W-:Y:S02]  /*12100*/  IMAD.MOV.U32 R13, RZ, RZ, R4 ;  /* 0x000000ffff0d7224 */ /* 0x000fe400078e0004 */
[----:B------:R-:W-:Y:S01]  /*12110*/  IMAD.MOV.U32 R12, RZ, RZ, 0x2 ;  /* 0x00000002ff0c7424 */ /* 0x000fe200078e00ff */
[----:B------:R-:W-:Y:S02]  /*12120*/  @!P3 LEA R14, P0, R22, R14, 0x1 ;  /* 0x0000000e160eb211 */ /* 0x000fe400078008ff */
[----:B------:R-:W-:-:S03]  /*12130*/  @!P3 ISETP.NE.U32.AND P6, PT, R20, RZ, PT ;  /* 0x000000ff1400b20c */ /* 0x000fc60003fc5070 */
[----:B------:R-:W-:Y:S01]  /*12140*/  @!P3 IMAD.X R21, RZ, RZ, R9, P0 ;  /* 0x000000ffff15b224 */ /* 0x000fe200000e0609 */
[----:B------:R-:W-:Y:S02]  /*12150*/  @!P3 ISETP.NE.U32.AND P0, PT, R7, RZ, PT ;  /* 0x000000ff0700b20c */ /* 0x000fe40003f05070 */
[----:B------:R-:W-:Y:S02]  /*12160*/  ISETP.NE.AND P3, PT, R10, RZ, PT ;  /* 0x000000ff0a00720c */ /* 0x000fe40003f65270 */
[----:B------:R-:W-:Y:S02]  /*12170*/  P2R R7, PR, RZ, 0x1 ;  /* 0x00000001ff077803 */ /* 0x000fe40000000000 */
[----:B------:R-:W-:Y:S02]  /*12180*/  LOP3.LUT P0, RZ, R16, 0x80, RZ, 0xc0, !PT ;  /* 0x0000008010ff7812 */ /* 0x000fe4000780c0ff */
[----:B------:R-:W-:-:S11]  /*12190*/  P2R R10, PR, RZ, 0x2 ;  /* 0x00000002ff0a7803 */ /* 0x000fd60000000000 */
[----:B------:R-:W-:Y:S01]  /*121a0*/  @!P0 LEA R9, R24, UR42, 0x1 ;  /* 0x0000002a18098c11 */ /* 0x000fe2000f8e08ff */
[----:B------:R-:W-:Y:S02]  /*121b0*/  @!P0 IMAD.MOV.U32 R2, RZ, RZ, R14 ;  /* 0x000000ffff028224 */ /* 0x000fe400078e000e */
[----:B------:R-:W-:-:S05]  /*121c0*/  @!P0 IMAD.MOV.U32 R3, RZ, RZ, R21 ;  /* 0x000000ffff038224 */ /* 0x000fca00078e0015 */
[----:B------:R-:W-:Y:S01]  /*121d0*/  @!PT LDS RZ, [RZ] ;  /* 0x00000000fffff984 */ /* 0x000fe20000000800 */
[----:B------:R-:W-:Y:S01]  /*121e0*/  @!PT LDS RZ, [RZ] ;  /* 0x00000000fffff984 */ /* 0x000fe20000000800 */
[----:B------:R-:W-:Y:S01]  /*121f0*/  @!PT LDS RZ, [RZ] ;  /* 0x00000000fffff984 */ /* 0x000fe20000000800 */
[----:B------:R0:W-:Y:S01]  /*12200*/  @!P0 LDGSTS.E.BYPASS.LTC128B.128 [R9+0x26c00], desc[UR36][R2.64], !P5 ;  /* 0x26c0000002098fae */ /* 0x0001e2000e901d64 */
[----:B------:R-:W-:-:S04]  /*12210*/  ISETP.NE.AND P5, PT, R8, RZ, PT ;  /* 0x000000ff0800720c */ /* 0x000fc80003fa5270 */
[----:B------:R-:W-:-:S09]  /*12220*/  P2R R8, PR, RZ, 0x20 ;  /* 0x00000020ff087803 */ /* 0x000fd20000000000 */
[----:B------:R0:W-:Y:S01]  /*12230*/  @!P0 LDGSTS.E.BYPASS.LTC128B.128 [R9+0x28c00], desc[UR36][R2.64+0x80], !P5 ;  /* 0x28c0008002098fae */ /* 0x0001e2000e901d64 */
[----:B------:R-:W-:-:S03]  /*12240*/  LOP3.LUT P5, RZ, R16, 0x800, RZ, 0xc0, !PT ;  /* 0x0000080010ff7812 */ /* 0x000fc600078ac0ff */
[----:B------:R0:W-:Y:S04]  /*12250*/  @!P0 LDGSTS.E.BYPASS.LTC128B.128 [R9+0x2ac00], desc[UR36][R2.64+0x100], !P4 ;  /* 0x2ac0010002098fae */ /* 0x0001e8000e101d64 */
[----:B------:R0:W-:Y:S04]  /*12260*/  @!P0 LDGSTS.E.BYPASS.LTC128B.128 [R9+0x2cc00], desc[UR36][R2.64+0x180], !P3 ;  /* 0x2cc0018002098fae */ /* 0x0001e8000d901d64 */
[----:B------:R0:W-:Y:S04]  /*12270*/  @!P0 LDGSTS.E.BYPASS.LTC128B.128 [R9+0x2ec00], desc[UR36][R2.64+0x200], !P2 ;  /* 0x2ec0020002098fae */ /* 0x0001e8000d101d64 */
[----:B------:R0:W-:Y:S01]  /*12280*/  @!P0 LDGSTS.E.BYPASS.LTC128B.128 [R9+0x30c00], desc[UR36][R2.64+0x280], !P1 ;  /* 0x30c0028002098fae */ /* 0x0001e2000c901d64 */
[----:B------:R-:W-:-:S03]  /*12290*/  LOP3.LUT P1, RZ, R16, 0x40, RZ, 0xc0, !PT ;  /* 0x0000004010ff7812 */ /* 0x000fc6000782c0ff */
[----:B------:R0:W-:Y:S01]  /*122a0*/  @!P0 LDGSTS.E.BYPASS.LTC128B.128 [R9+0x32c00], desc[UR36][R2.64+0x300], P6 ;  /* 0x32c0030002098fae */ /* 0x0001e2000b101d64 */
[----:B------:R-:W-:Y:S02]  /*122b0*/  ISETP.NE.AND P0, PT, R7, RZ, PT ;  /* 0x000000ff0700720c */ /* 0x000fe40003f05270 */
[----:B------:R-:W-:-:S07]  /*122c0*/  LOP3.LUT P6, RZ, R16, 0x80, RZ, 0xc0, !PT ;  /* 0x0000008010ff7812 */ /* 0x000fce00078cc0ff */
[----:B------:R-:W-:-:S04]  /*122d0*/  @!P1 LOP3.LUT R20, R5, 0x40, RZ, 0xc0, !PT ;  /* 0x0000004005149812 */ /* 0x000fc800078ec0ff */
[----:B------:R-:W-:Y:S02]  /*122e0*/  @!P1 SHF.R.U32.HI R20, RZ, 0x2, R20 ;  /* 0x00000002ff149819 */ /* 0x000fe40000011614 */
[----:B------:R0:W-:Y:S05]  /*122f0*/  @!P6 LDGSTS.E.BYPASS.LTC128B.128 [R9+0x34c00], desc[UR36][R2.64+0x380], P0 ;  /* 0x34c003800209efae */ /* 0x0001ea0008101d64 */
[----:B0-----:R-:W-:Y:S05]  /*12300*/  WARPSYNC.COLLECTIVE R15, `(.L_x_291) ;  /* 0x000000000f087348 */ /* 0x001fea0003c00000 */
[----:B------:R1:W2:Y:S02]  /*12310*/  SHFL.IDX P6, R14, R13, R12, R11 ;  /* 0x0000000c0d0e7389 */ /* 0x0002a400000c000b */
[----:B012---:R-:W-:Y:S01]  /*12320*/  ENDCOLLECTIVE ;  /* 0x000000000000791b */ /* 0x007fe20003800000 */
.L_x_291:
[----:B------:R-:W-:-:S04]  /*12330*/  @!P1 LOP3.LUT R9, R6, 0x80, RZ, 0xc0, !PT ;  /* 0x0000008006099812 */ /* 0x000fc800078ec0ff */
[----:B------:R-:W-:Y:S01]  /*12340*/  @!P1 SHF.R.U32.HI R9, RZ, 0x3, R9 ;  /* 0x00000003ff099819 */ /* 0x000fe20000011609 */
[----:B------:R-:W-:Y:S02]  /*12350*/  IMAD.MOV.U32 R13, RZ, RZ, R0 ;  /* 0x000000ffff0d7224 */ /* 0x000fe400078e0000 */
[----:B------:R-:W-:-:S07]  /*12360*/  IMAD.MOV.U32 R7, RZ, RZ, R14 ;  /* 0x000000ffff077224 */ /* 0x000fce00078e000e */
[----:B------:R-:W-:Y:S05]  /*12370*/  WARPSYNC.COLLECTIVE R15, `(.L_x_292) ;  /* 0x000000000f087348 */ /* 0x000fea0003c00000 */
[----:B------:R0:W1:Y:S02]  /*12380*/  SHFL.IDX P6, R14, R13, R12, R11 ;  /* 0x0000000c0d0e7389 */ /* 0x00006400000c000b */
[----:B01----:R-:W-:Y:S01]  /*12390*/  ENDCOLLECTIVE ;  /* 0x000000000000791b */ /* 0x003fe20003800000 */
.L_x_292:
[----:B------:R-:W-:Y:S02]  /*123a0*/  IMAD.MOV.U32 R13, RZ, RZ, R4 ;  /* 0x000000ffff0d7224 */ /* 0x000fe400078e0004 */
[----:B------:R-:W-:Y:S01]  /*123b0*/  IMAD.MOV.U32 R12, RZ, RZ, 0x3 ;  /* 0x00000003ff0c7424 */ /* 0x000fe200078e00ff */
[----:B------:R-:W-:Y:S02]  /*123c0*/  @!P1 LEA R14, P0, R22, R14, 0x1 ;  /* 0x0000000e160e9211 */ /* 0x000fe400078008ff */
[----:B------:R-:W-:Y:S02]  /*123d0*/  @!P1 ISETP.NE.U32.AND P6, PT, R20, RZ, PT ;  /* 0x000000ff1400920c */ /* 0x000fe40003fc5070 */
[----:B------:R-:W-:Y:S02]  /*123e0*/  @!P1 IADD3.X R7, RZ, R7, RZ, P0, !PT ;  /* 0x00000007ff079210 */ /* 0x000fe400007fe4ff */
[----:B------:R-:W-:Y:S02]  /*123f0*/  @!P1 ISETP.NE.U32.AND P0, PT, R9, RZ, PT ;  /* 0x000000ff0900920c */ /* 0x000fe40003f05070 */
[----:B------:R-:W-:-:S02]  /*12400*/  ISETP.NE.AND P1, PT, R10, RZ, PT ;  /* 0x000000ff0a00720c */ /* 0x000fc40003f25270 */
        /* <DEDUP_REMOVED lines=9> */
[----:B------:R-:W-:-:S13]  /*124a0*/  ISETP.NE.AND P5, PT, R8, RZ, PT ;  /* 0x000000ff0800720c */ /* 0x000fda0003fa5270 */
[----:B------:R0:W-:Y:S04]  /*124b0*/  @!P0 LDGSTS.E.BYPASS.LTC128B.128 [R21+0x29400], desc[UR36][R2.64+0x80], !P5 ;  /* 0x2940008002158fae */ /* 0x0001e8000e901d64 */
[----:B------:R0:W-:Y:S04]  /*124c0*/  @!P0 LDGSTS.E.BYPASS.LTC128B.128 [R21+0x2b400], desc[UR36][R2.64+0x100], !P4 ;  /* 0x2b40010002158fae */ /* 0x0001e8000e101d64 */
[----:B------:R0:W-:Y:S04]  /*124d0*/  @!P0 LDGSTS.E.BYPASS.LTC128B.128 [R21+0x2d400], desc[UR36][R2.64+0x180], !P3 ;  /* 0x2d40018002158fae */ /* 0x0001e8000d901d64 */
[----:B------:R0:W-:Y:S04]  /*124e0*/  @!P0 LDGSTS.E.BYPASS.LTC128B.128 [R21+0x2f400], desc[UR36][R2.64+0x200], !P2 ;  /* 0x2f40020002158fae */ /* 0x0001e8000d101d64 */
[----:B------:R0:W-:Y:S04]  /*124f0*/  @!P0 LDGSTS.E.BYPASS.LTC128B.128 [R21+0x31400], desc[UR36][R2.64+0x280], !P1 ;  /* 0x3140028002158fae */ /* 0x0001e8000c901d64 */
[----:B------:R0:W-:Y:S01]  /*12500*/  @!P0 LDGSTS.E.BYPASS.LTC128B.128 [R21+0x33400], desc[UR36][R2.64+0x300], P6 ;  /* 0x3340030002158fae */ /* 0x0001e2000b101d64 */
[----:B------:R-:W-:-:S02]  /*12510*/  ISETP.NE.AND P0, PT, R9, RZ, PT ;  /* 0x000000ff0900720c */ /* 0x000fc40003f05270 */
[----:B------:R-:W-:-:S13]  /*12520*/  LOP3.LUT P6, RZ, R16, 0x40, RZ, 0xc0, !PT ;  /* 0x0000004010ff7812 */ /* 0x000fda00078cc0ff */
[----:B------:R0:W-:Y:S02]  /*12530*/  @!P6 LDGSTS.E.BYPASS.LTC128B.128 [R21+0x35400], desc[UR36][R2.64+0x380], P0 ;  /* 0x354003800215efae */ /* 0x0001e40008101d64 */
[----:B0-----:R-:W-:Y:S05]  /*12540*/  WARPSYNC.COLLECTIVE R15, `(.L_x_293) ;  /* 0x000000000f087348 */ /* 0x001fea0003c00000 */
[----:B------:R1:W2:Y:S02]  /*12550*/  SHFL.IDX P6, R14, R13, R12, R11 ;  /* 0x0000000c0d0e7389 */ /* 0x0002a400000c000b */
[----:B012---:R-:W-:Y:S01]  /*12560*/  ENDCOLLECTIVE ;  /* 0x000000000000791b */ /* 0x007fe20003800000 */
.L_x_293:
[----:B------:R-:W-:Y:S02]  /*12570*/  IMAD.MOV.U32 R13, RZ, RZ, R0 ;  /* 0x000000ffff0d7224 */ /* 0x000fe400078e0000 */
[----:B------:R-:W-:-:S07]  /*12580*/  IMAD.MOV.U32 R4, RZ, RZ, R14 ;  /* 0x000000ffff047224 */ /* 0x000fce00078e000e */
[----:B------:R-:W-:Y:S05]  /*12590*/  WARPSYNC.COLLECTIVE R15, `(.L_x_294) ;  /* 0x000000000f087348 */ /* 0x000fea0003c00000 */
[----:B------:R0:W1:Y:S02]  /*125a0*/  SHFL.IDX P6, R14, R13, R12, R11 ;  /* 0x0000000c0d0e7389 */ /* 0x00006400000c000b */
[----:B01----:R-:W-:Y:S01]  /*125b0*/  ENDCOLLECTIVE ;  /* 0x000000000000791b */ /* 0x003fe20003800000 */
.L_x_294:
[----:B------:R-:W-:Y:S05]  /*125c0*/  BRA `(.L_x_295) ;  /* 0xffffffcc00187947 */ /* 0x000fea000383ffff */
.L_x_230:
[----:B01----:R-:W-:-:S04]  /*125d0*/  IMAD.U32 R3, RZ, RZ, UR42 ;  /* 0x0000002aff037e24 */ /* 0x003fc8000f8e00ff */
[----:B------:R0:W1:Y:S03]  /*125e0*/  SYNCS.PHASECHK.TRANS64.TRYWAIT P0, [R3+URZ+0x38820], R0 ;  /* 0x03882000030075a7 */ /* 0x000066000800017f */
[----:B-1----:R-:W-:Y:S05]  /*125f0*/  @!P0 NANOSLEEP.SYNCS 0x989680 ;  /* 0x009896800000895d */ /* 0x002fea0003900000 */
[----:B------:R-:W1:Y:S02]  /*12600*/  @!P0 SYNCS.PHASECHK.TRANS64 P0, [R3+URZ+0x38820], R0 ;  /* 0x03882000030085a7 */ /* 0x000e64000800007f */
[----:B-1----:R-:W-:Y:S05]  /*12610*/  @!P0 BRA `(.L_x_230) ;  /* 0xfffffffc00ec8947 */ /* 0x002fea000383ffff */
[----:B------:R-:W-:Y:S05]  /*12620*/  BRA `(.L_x_296) ;  /* 0xffffffcc00887947 */ /* 0x000fea000383ffff */
.L_x_232:
[----:B01----:R-:W-:-:S04]  /*12630*/  IMAD.U32 R3, RZ, RZ, UR42 ;  /* 0x0000002aff037e24 */ /* 0x003fc8000f8e00ff */
[----:B------:R0:W1:Y:S03]  /*12640*/  SYNCS.PHASECHK.TRANS64.TRYWAIT P0, [R3+URZ+0x38860], R0 ;  /* 0x03886000030075a7 */ /* 0x000066000800017f */
[----:B-1----:R-:W-:Y:S05]  /*12650*/  @!P0 NANOSLEEP.SYNCS 0x989680 ;  /* 0x009896800000895d */ /* 0x002fea0003900000 */
[----:B------:R-:W1:Y:S02]  /*12660*/  @!P0 SYNCS.PHASECHK.TRANS64 P0, [R3+URZ+0x38860], R0 ;  /* 0x03886000030085a7 */ /* 0x000e64000800007f */
[----:B-1----:R-:W-:Y:S05]  /*12670*/  @!P0 BRA `(.L_x_232) ;  /* 0xfffffffc00ec8947 */ /* 0x002fea000383ffff */
[----:B------:R-:W-:Y:S05]  /*12680*/  BRA `(.L_x_297) ;  /* 0xffffffcc00847947 */ /* 0x000fea000383ffff */
.L_x_233:
[----:B------:R-:W-:Y:S01]  /*12690*/  BSSY B0, `(.L_x_298) ;  /* 0x0000008000007945 */ /* 0x000fe20003800000 */
[----:B------:R-:W-:Y:S01]  /*126a0*/  MOV R13, R8 ;  /* 0x00000008000d7202 */ /* 0x000fe20000000f00 */
[----:B------:R-:W-:Y:S02]  /*126b0*/  IMAD.MOV.U32 R12, RZ, RZ, RZ ;  /* 0x000000ffff0c7224 */ /* 0x000fe400078e00ff */
[----:B------:R-:W-:Y:S02]  /*126c0*/  IMAD.MOV.U32 R11, RZ, RZ, 0x181f ;  /* 0x0000181fff0b7424 */ /* 0x000fe400078e00ff */
[----:B------:R-:W-:-:S07]  /*126d0*/  IMAD.MOV.U32 R15, RZ, RZ, -0x1 ;  /* 0xffffffffff0f7424 */ /* 0x000fce00078e00ff */
[----:B------:R-:W-:Y:S05]  /*126e0*/  WARPSYNC.COLLECTIVE R15, `(.L_x_299) ;  /* 0x000000000f087348 */ /* 0x000fea0003c00000 */
[----:B------:R0:W1:Y:S02]  /*126f0*/  SHFL.IDX P6, R14, R13, R12, R11 ;  /* 0x0000000c0d0e7389 */ /* 0x00006400000c000b */
[----:B01----:R-:W-:Y:S01]  /*12700*/  ENDCOLLECTIVE ;  /* 0x000000000000791b */ /* 0x003fe20003800000 */
.L_x_299:
[----:B------:R-:W-:Y:S05]  /*12710*/  BSYNC B0 ;  /* 0x0000000000007941 */ /* 0x000fea0003800000 */
.L_x_298:
[----:B------:R-:W-:Y:S01]  /*12720*/  IMAD.MOV.U32 R13, RZ, RZ, R6 ;  /* 0x000000ffff0d7224 */ /* 0x000fe200078e0006 */
[----:B------:R-:W-:Y:S01]  /*12730*/  SHF.L.U32 R0, R22, 0x1, RZ ;  /* 0x0000000116007819 */ /* 0x000fe200000006ff */
[----:B------:R-:W-:Y:S01]  /*12740*/  IMAD.MOV.U32 R12, RZ, RZ, RZ ;  /* 0x000000ffff0c7224 */ /* 0x000fe200078e00ff */
[C---:B------:R-:W-:Y:S01]  /*12750*/  LOP3.LUT R4, R17.reuse, 0x1, RZ, 0xc0, !PT ;  /* 0x0000000111047812 */ /* 0x040fe200078ec0ff */
[----:B------:R-:W-:Y:S01]  /*12760*/  IMAD.MOV.U32 R11, RZ, RZ, 0x181f ;  /* 0x0000181fff0b7424 */ /* 0x000fe200078e00ff */
[----:B------:R-:W-:Y:S01]  /*12770*/  LEA R7, R24, UR42, 0x1 ;  /* 0x0000002a18077c11 */ /* 0x000fe2000f8e08ff */
[----:B------:R-:W-:Y:S01]  /*12780*/  IMAD.MOV.U32 R15, RZ, RZ, -0x1 ;  /* 0xffffffffff0f7424 */ /* 0x000fe200078e00ff */
[----:B------:R-:W-:Y:S01]  /*12790*/  ISETP.NE.U32.AND P1, PT, R4, 0x1, PT ;  /* 0x000000010400780c */ /* 0x000fe20003f25070 */
[----:B------:R-:W-:Y:S01]  /*127a0*/  IMAD.MOV.U32 R3, RZ, RZ, R14 ;  /* 0x000000ffff037224 */ /* 0x000fe200078e000e */
[----:B------:R-:W-:-:S13]  /*127b0*/  LOP3.LUT P5, RZ, R17, 0x2, RZ, 0xc0, !PT ;  /* 0x0000000211ff7812 */ /* 0x000fda00078ac0ff */
[----:B------:R-:W-:Y:S05]  /*127c0*/  WARPSYNC.COLLECTIVE R15, `(.L_x_300) ;  /* 0x000000000f087348 */ /* 0x000fea0003c00000 */
[----:B------:R0:W1:Y:S02]  /*127d0*/  SHFL.IDX P6, R14, R13, R12, R11 ;  /* 0x0000000c0d0e7389 */ /* 0x00006400000c000b */
[----:B01----:R-:W-:Y:S01]  /*127e0*/  ENDCOLLECTIVE ;  /* 0x000000000000791b */ /* 0x003fe20003800000 */
.L_x_300:
[C---:B------:R-:W-:Y:S02]  /*127f0*/  LOP3.LUT P4, RZ, R17.reuse, 0x4, RZ, 0xc0, !PT ;  /* 0x0000000411ff7812 */ /* 0x040fe4000788c0ff */
[C---:B------:R-:W-:Y:S02]  /*12800*/  LOP3.LUT P3, RZ, R17.reuse, 0x8, RZ, 0xc0, !PT ;  /* 0x0000000811ff7812 */ /* 0x040fe4000786c0ff */
[C---:B------:R-:W-:Y:S02]  /*12810*/  LOP3.LUT P2, RZ, R17.reuse, 0x10, RZ, 0xc0, !PT ;  /* 0x0000001011ff7812 */ /* 0x040fe4000784c0ff */
[----:B------:R-:W-:Y:S02]  /*12820*/  LOP3.LUT R16, R16, 0xffffffbf, RZ, 0xc0, !PT ;  /* 0xffffffbf10107812 */ /* 0x000fe400078ec0ff */
[----:B------:R-:W-:Y:S02]  /*12830*/  PRMT R4, R17, 0x8880, RZ ;  /* 0x0000888011047816 */ /* 0x000fe400000000ff */
[----:B------:R-:W-:Y:S01]  /*12840*/  @P1 LOP3.LUT R16, R16, 0x40, RZ, 0xfc, !PT ;  /* 0x0000004010101812 */ /* 0x000fe200078efcff */
[----:B------:R-:W-:-:S03]  /*12850*/  IMAD.MOV.U32 R13, RZ, RZ, R8 ;  /* 0x000000ffff0d7224 */ /* 0x000fc600078e0008 */
[----:B------:R-:W-:Y:S01]  /*12860*/  LOP3.LUT R16, R16, 0xffffff7f, RZ, 0xc0, !PT ;  /* 0xffffff7f10107812 */ /* 0x000fe200078ec0ff */
[----:B------:R-:W-:Y:S01]  /*12870*/  IMAD.MOV.U32 R12, RZ, RZ, 0x1 ;  /* 0x00000001ff0c7424 */ /* 0x000fe200078e00ff */
        /* <DEDUP_REMOVED lines=29> */
.L_x_301:
[----:B------:R-:W-:Y:S02]  /*12a50*/  IMAD.MOV.U32 R13, RZ, RZ, R6 ;  /* 0x000000ffff0d7224 */ /* 0x000fe400078e0006 */
[----:B------:R-:W-:-:S07]  /*12a60*/  IMAD.MOV.U32 R5, RZ, RZ, R14 ;  /* 0x000000ffff057224 */ /* 0x000fce00078e000e */
[----:B------:R-:W-:Y:S05]  /*12a70*/  WARPSYNC.COLLECTIVE R15, `(.L_x_302) ;  /* 0x000000000f087348 */ /* 0x000fea0003c00000 */
[----:B------:R0:W1:Y:S02]  /*12a80*/  SHFL.IDX P6, R14, R13, R12, R11 ;  /* 0x0000000c0d0e7389 */ /* 0x00006400000c000b */
[----:B01----:R-:W-:Y:S01]  /*12a90*/  ENDCOLLECTIVE ;  /* 0x000000000000791b */ /* 0x003fe20003800000 */
.L_x_302:
[----:B------:R-:W-:Y:S02]  /*12aa0*/  IMAD.MOV.U32 R13, RZ, RZ, R8 ;  /* 0x000000ffff0d7224 */ /* 0x000fe400078e0008 */
[----:B------:R-:W-:Y:S01]  /*12ab0*/  IMAD.MOV.U32 R12, RZ, RZ, 0x2 ;  /* 0x00000002ff0c7424 */ /* 0x000fe200078e00ff */
        /* <DEDUP_REMOVED lines=26> */
.L_x_303:
[----:B------:R-:W-:Y:S01]  /*12c60*/  IMAD.MOV.U32 R13, RZ, RZ, R6 ;  /* 0x000000ffff0d7224 */ /* 0x000fe200078e0006 */
[----:B------:R-:W-:-:S07]  /*12c70*/  MOV R9, R14 ;  /* 0x0000000e00097202 */ /* 0x000fce0000000f00 */
[----:B------:R-:W-:Y:S05]  /*12c80*/  WARPSYNC.COLLECTIVE R15, `(.L_x_304) ;  /* 0x000000000f087348 */ /* 0x000fea0003c00000 */
[----:B------:R0:W1:Y:S02]  /*12c90*/  SHFL.IDX P6, R14, R13, R12, R11 ;  /* 0x0000000c0d0e7389 */ /* 0x00006400000c000b */
[----:B01----:R-:W-:Y:S01]  /*12ca0*/  ENDCOLLECTIVE ;  /* 0x000000000000791b */ /* 0x003fe20003800000 */
.L_x_304:
        /* <DEDUP_REMOVED lines=28> */
.L_x_305:
[----:B------:R-:W-:Y:S02]  /*12e70*/  IMAD.MOV.U32 R13, RZ, RZ, R6 ;  /* 0x000000ffff0d7224 */ /* 0x000fe400078e0006 */
[----:B------:R-:W-:-:S07]  /*12e80*/  IMAD.MOV.U32 R8, RZ, RZ, R14 ;  /* 0x000000ffff087224 */ /* 0x000fce00078e000e */
[----:B------:R-:W-:Y:S05]  /*12e90*/  WARPSYNC.COLLECTIVE R15, `(.L_x_306) ;  /* 0x000000000f087348 */ /* 0x000fea0003c00000 */
[----:B------:R0:W1:Y:S02]  /*12ea0*/  SHFL.IDX P6, R14, R13, R12, R11 ;  /* 0x0000000c0d0e7389 */ /* 0x00006400000c000b */
[----:B01----:R-:W-:Y:S01]  /*12eb0*/  ENDCOLLECTIVE ;  /* 0x000000000000791b */ /* 0x003fe20003800000 */
.L_x_306:
[----:B------:R-:W-:Y:S05]  /*12ec0*/  BRA `(.L_x_307) ;  /* 0xffffffcc00187947 */ /* 0x000fea000383ffff */
.L_x_240:
[----:B-1----:R1:W2:Y:S02]  /*12ed0*/  SYNCS.PHASECHK.TRANS64.TRYWAIT P0, [R10+URZ+0x38840], R20 ;  /* 0x038840140a0075a7 */ /* 0x0022a4000800017f */
[----:B--2---:R-:W-:Y:S05]  /*12ee0*/  @!P0 NANOSLEEP.SYNCS 0x989680 ;  /* 0x009896800000895d */ /* 0x004fea0003900000 */
[----:B------:R-:W2:Y:S02]  /*12ef0*/  @!P0 SYNCS.PHASECHK.TRANS64 P0, [R10+URZ+0x38840], R20 ;  /* 0x038840140a0085a7 */ /* 0x000ea4000800007f */
[----:B--2---:R-:W-:Y:S05]  /*12f00*/  @!P0 BRA `(.L_x_240) ;  /* 0xfffffffc00f08947 */ /* 0x004fea000383ffff */
[----:B------:R-:W-:Y:S05]  /*12f10*/  BRA `(.L_x_308) ;  /* 0xffffffd000687947 */ /* 0x000fea000383ffff */
.L_x_241:
[----:B------:R-:W-:Y:S01]  /*12f20*/  BSSY B1, `(.L_x_309) ;  /* 0x0000008000017945 */ /* 0x000fe20003800000 */
[----:B------:R-:W-:Y:S01]  /*12f30*/  IMAD.MOV.U32 R13, RZ, RZ, R29 ;  /* 0x000000ffff0d7224 */ /* 0x000fe200078e001d */
[----:B------:R-:W-:Y:S01]  /*12f40*/  MOV R12, RZ ;  /* 0x000000ff000c7202 */ /* 0x000fe20000000f00 */
[----:B------:R-:W-:Y:S02]  /*12f50*/  IMAD.MOV.U32 R11, RZ, RZ, 0x181f ;  /* 0x0000181fff0b7424 */ /* 0x000fe400078e00ff */
[----:B------:R-:W-:-:S07]  /*12f60*/  IMAD.MOV.U32 R15, RZ, RZ, -0x1 ;  /* 0xffffffffff0f7424 */ /* 0x000fce00078e00ff */
[----:B-1----:R-:W-:Y:S05]  /*12f70*/  WARPSYNC.COLLECTIVE R15, `(.L_x_310) ;  /* 0x000000000f087348 */ /* 0x002fea0003c00000 */
[----:B------:R0:W2:Y:S02]  /*12f80*/  SHFL.IDX P6, R14, R13, R12, R11 ;  /* 0x0000000c0d0e7389 */ /* 0x0000a400000c000b */
[----:B012---:R-:W-:Y:S01]  /*12f90*/  ENDCOLLECTIVE ;  /* 0x000000000000791b */ /* 0x007fe20003800000 */
.L_x_310:
[----:B------:R-:W-:Y:S05]  /*12fa0*/  BSYNC B1 ;  /* 0x0000000000017941 */ /* 0x000fea0003800000 */
.L_x_309:
[----:B------:R-:W-:Y:S01]  /*12fb0*/  IMAD.MOV.U32 R13, RZ, RZ, R26 ;  /* 0x000000ffff0d7224 */ /* 0x000fe200078e001a */
[----:B------:R-:W-:Y:S01]  /*12fc0*/  LEA R27, R17, UR42, 0x1 ;  /* 0x0000002a111b7c11 */ /* 0x000fe2000f8e08ff */
[----:B------:R-:W-:Y:S02]  /*12fd0*/  IMAD.MOV.U32 R12, RZ, RZ, RZ ;  /* 0x000000ffff0c7224 */ /* 0x000fe400078e00ff */
[----:B------:R-:W-:Y:S02]  /*12fe0*/  IMAD.MOV.U32 R11, RZ, RZ, 0x181f ;  /* 0x0000181fff0b7424 */ /* 0x000fe400078e00ff */
[----:B------:R-:W-:Y:S02]  /*12ff0*/  IMAD.MOV.U32 R15, RZ, RZ, -0x1 ;  /* 0xffffffffff0f7424 */ /* 0x000fe400078e00ff */
[----:B------:R-:W-:-:S07]  /*13000*/  IMAD.MOV.U32 R3, RZ, RZ, R14 ;  /* 0x000000ffff037224 */ /* 0x000fce00078e000e */
[----:B------:R-:W-:Y:S05]  /*13010*/  WARPSYNC.COLLECTIVE R15, `(.L_x_311) ;  /* 0x000000000f087348 */ /* 0x000fea0003c00000 */
[----:B------:R0:W1:Y:S02]  /*13020*/  SHFL.IDX P6, R14, R13, R12, R11 ;  /* 0x0000000c0d0e7389 */ /* 0x00006400000c000b */
[----:B01----:R-:W-:Y:S01]  /*13030*/  ENDCOLLECTIVE ;  /* 0x000000000000791b */ /* 0x003fe20003800000 */
.L_x_311:
[----:B------:R-:W-:Y:S01]  /*13040*/  MOV R13, R29 ;  /* 0x0000001d000d7202 */ /* 0x000fe20000000f00 */
[----:B------:R-:W-:Y:S01]  /*13050*/  IMAD.MOV.U32 R12, RZ, RZ, 0x1 ;  /* 0x00000001ff0c7424 */ /* 0x000fe200078e00ff */
[----:B------:R-:W-:-:S13]  /*13060*/  IADD3 R2, P0, R14, R0, RZ ;  /* 0x000000000e027210 */ /* 0x000fda0007f1e0ff */
[----:B------:R-:W-:Y:S05]  /*13070*/  WARPSYNC.COLLECTIVE R15, `(.L_x_312) ;  /* 0x000000000f087348 */ /* 0x000fea0003c00000 */
[----:B------:R0:W1:Y:S02]  /*13080*/  SHFL.IDX P6, R14, R13, R12, R11 ;  /* 0x0000000c0d0e7389 */ /* 0x00006400000c000b */
[----:B01----:R-:W-:Y:S01]  /*13090*/  ENDCOLLECTIVE ;  /* 0x000000000000791b */ /* 0x003fe20003800000 */
.L_x_312:
[----:B------:R-:W-:-:S05]  /*130a0*/  IMAD.X R3, RZ, RZ, R3, P0 ;  /* 0x000000ffff037224 */ /* 0x000fca00000e0603 */
[----:B------:R-:W-:Y:S01]  /*130b0*/  @!PT LDS RZ, [RZ] ;  /* 0x00000000fffff984 */ /* 0x000fe20000000800 */
[----:B------:R-:W-:Y:S01]  /*130c0*/  @!PT LDS RZ, [RZ] ;  /* 0x00000000fffff984 */ /* 0x000fe20000000800 */
[----:B------:R-:W-:Y:S01]  /*130d0*/  @!PT LDS RZ, [RZ] ;  /* 0x00000000fffff984 */ /* 0x000fe20000000800 */
[----:B------:R0:W-:Y:S01]  /*130e0*/  LDGSTS.E.BYPASS.LTC128B.128 [R27+0x22400], desc[UR36][R2.64], !P1 ;  /* 0x22400000021b7fae */ /* 0x0001e2000c901d64 */
[----:B------:R-:W-:Y:S02]  /*130f0*/  IMAD.MOV.U32 R13, RZ, RZ, R26 ;  /* 0x000000ffff0d7224 */ /* 0x000fe400078e001a */
[----:B0-----:R-:W-:-:S07]  /*13100*/  IMAD.MOV.U32 R3, RZ, RZ, R14 ;  /* 0x000000ffff037224 */ /* 0x001fce00078e000e */
[----:B------:R-:W-:Y:S05]  /*13110*/  WARPSYNC.COLLECTIVE R15, `(.L_x_313) ;  /* 0x000000000f087348 */ /* 0x000fea0003c00000 */
[----:B------:R0:W1:Y:S02]  /*13120*/  SHFL.IDX P6, R14, R13, R12, R11 ;  /* 0x0000000c0d0e7389 */ /* 0x00006400000c000b */
[----:B01----:R-:W-:Y:S01]  /*13130*/  ENDCOLLECTIVE ;  /* 0x000000000000791b */ /* 0x003fe20003800000 */
.L_x_313:
[----:B------:R-:W-:Y:S02]  /*13140*/  IMAD.MOV.U32 R13, RZ, RZ, R29 ;  /* 0x000000ffff0d7224 */ /* 0x000fe400078e001d */
[----:B------:R-:W-:Y:S01]  /*13150*/  IMAD.MOV.U32 R12, RZ, RZ, 0x2 ;  /* 0x00000002ff0c7424 */ /* 0x000fe200078e00ff */
[----:B------:R-:W-:-:S13]  /*13160*/  IADD3 R2, P0, R14, R0, RZ ;  /* 0x000000000e027210 */ /* 0x000fda0007f1e0ff */
[----:B------:R-:W-:Y:S05]  /*13170*/  WARPSYNC.COLLECTIVE R15, `(.L_x_314) ;  /* 0x000000000f087348 */ /* 0x000fea0003c00000 */
[----:B------:R0:W1:Y:S02]  /*13180*/  SHFL.IDX P6, R14, R13, R12, R11 ;  /* 0x0000000c0d0e7389 */ /* 0x00006400000c000b */
[----:B01----:R-:W-:Y:S01]  /*13190*/  ENDCOLLECTIVE ;  /* 0x000000000000791b */ /* 0x003fe20003800000 */
.L_x_314:
        /* <DEDUP_REMOVED lines=10> */
.L_x_315:
[----:B------:R-:W-:Y:S02]  /*13240*/  IMAD.MOV.U32 R13, RZ, RZ, R29 ;  /* 0x000000ffff0d7224 */ /* 0x000fe400078e001d */
[----:B------:R-:W-:Y:S01]  /*13250*/  IMAD.MOV.U32 R12, RZ, RZ, 0x3 ;  /* 0x00000003ff0c7424 */ /* 0x000fe200078e00ff */
[----:B------:R-:W-:-:S13]  /*13260*/  IADD3 R2, P0, R14, R0, RZ ;  /* 0x000000000e027210 */ /* 0x000fda0007f1e0ff */
[----:B------:R-:W-:Y:S05]  /*13270*/  WARPSYNC.COLLECTIVE R15, `(.L_x_316) ;  /* 0x000000000f087348 */ /* 0x000fea0003c00000 */
[----:B------:R0:W1:Y:S02]  /*13280*/  SHFL.IDX P6, R14, R13, R12, R11 ;  /* 0x0000000c0d0e7389 */ /* 0x00006400000c000b */
[----:B01----:R-:W-:Y:S01]  /*13290*/  ENDCOLLECTIVE ;  /* 0x000000000000791b */ /* 0x003fe20003800000 */
.L_x_316:
[----:B------:R-:W-:-:S05]  /*132a0*/  IADD3.X R3, RZ, R3, RZ, P0, !PT ;  /* 0x00000003ff037210 */ /* 0x000fca00007fe4ff */
        /* <DEDUP_REMOVED lines=9> */
.L_x_317:
[----:B------:R-:W-:Y:S05]  /*13340*/  BRA `(.L_x_318) ;  /* 0xffffffd0001c7947 */ /* 0x000fea000383ffff */
.L_x_246:
[----:B---3--:R3:W4:Y:S02]  /*13350*/  SYNCS.PHASECHK.TRANS64.TRYWAIT P0, [R10+URZ+0x38860], R20 ;  /* 0x038860140a0075a7 */ /* 0x008724000800017f */
[----:B----4-:R-:W-:Y:S05]  /*13360*/  @!P0 NANOSLEEP.SYNCS 0x989680 ;  /* 0x009896800000895d */ /* 0x010fea0003900000 */
[----:B------:R-:W4:Y:S02]  /*13370*/  @!P0 SYNCS.PHASECHK.TRANS64 P0, [R10+URZ+0x38860], R20 ;  /* 0x038860140a0085a7 */ /* 0x000f24000800007f */
[----:B----4-:R-:W-:Y:S05]  /*13380*/  @!P0 BRA `(.L_x_246) ;  /* 0xfffffffc00f08947 */ /* 0x010fea000383ffff */
[----:B------:R-:W-:Y:S05]  /*13390*/  BRA `(.L_x_319) ;  /* 0xffffffd000687947 */ /* 0x000fea000383ffff */
.L_x_247:
[----:B------:R-:W-:Y:S01]  /*133a0*/  BSSY B1, `(.L_x_320) ;  /* 0x0000008000017945 */ /* 0x000fe20003800000 */
[----:B------:R-:W-:Y:S02]  /*133b0*/  IMAD.MOV.U32 R13, RZ, RZ, R19 ;  /* 0x000000ffff0d7224 */ /* 0x000fe400078e0013 */
[----:B------:R-:W-:Y:S02]  /*133c0*/  IMAD.MOV.U32 R12, RZ, RZ, RZ ;  /* 0x000000ffff0c7224 */ /* 0x000fe400078e00ff */
[----:B------:R-:W-:Y:S02]  /*133d0*/  IMAD.MOV.U32 R11, RZ, RZ, 0x181f ;  /* 0x0000181fff0b7424 */ /* 0x000fe400078e00ff */
[----:B------:R-:W-:-:S07]  /*133e0*/  IMAD.MOV.U32 R15, RZ, RZ, -0x1 ;  /* 0xffffffffff0f7424 */ /* 0x000fce00078e00ff */
[----:B-123--:R-:W-:Y:S05]  /*133f0*/  WARPSYNC.COLLECTIVE R15, `(.L_x_321) ;  /* 0x000000000f087348 */ /* 0x00efea0003c00000 */
[----:B------:R0:W4:Y:S02]  /*13400*/  SHFL.IDX P6, R14, R13, R12, R11 ;  /* 0x0000000c0d0e7389 */ /* 0x00012400000c000b */
[----:B01234-:R-:W-:Y:S01]  /*13410*/  ENDCOLLECTIVE ;  /* 0x000000000000791b */ /* 0x01ffe20003800000 */
.L_x_321:
[----:B------:R-:W-:Y:S05]  /*13420*/  BSYNC B1 ;  /* 0x0000000000017941 */ /* 0x000fea0003800000 */
.L_x_320:
[----:B------:R-:W-:Y:S01]  /*13430*/  IMAD.MOV.U32 R13, RZ, RZ, R18 ;  /* 0x000000ffff0d7224 */ /* 0x000fe200078e0012 */
[----:B------:R-:W-:Y:S01]  /*13440*/  MOV R3, R14 ;  /* 0x0000000e00037202 */ /* 0x000fe20000000f00 */
[----:B------:R-:W-:Y:S01]  /*13450*/  IMAD.MOV.U32 R12, RZ, RZ, RZ ;  /* 0x000000ffff0c7224 */ /* 0x000fe200078e00ff */
[----:B------:R-:W-:Y:S01]  /*13460*/  LEA R17, R17, UR42, 0x1 ;  /* 0x0000002a11117c11 */ /* 0x000fe2000f8e08ff */
[----:B------:R-:W-:Y:S01]  /*13470*/  IMAD.MOV.U32 R11, RZ, RZ, 0x181f ;  /* 0x0000181fff0b7424 */ /* 0x000fe200078e00ff */
[C---:B------:R-:W-:Y:S01]  /*13480*/  LOP3.LUT P2, RZ, R16.reuse, 0x20, RZ, 0xc0, !PT ;  /* 0x0000002010ff7812 */ /* 0x040fe2000784c0ff */
[----:B------:R-:W-:Y:S01]  /*13490*/  IMAD.MOV.U32 R15, RZ, RZ, -0x1 ;  /* 0xffffffffff0f7424 */ /* 0x000fe200078e00ff */
[----:B------:R-:W-:Y:S02]  /*134a0*/  LOP3.LUT P1, RZ, R16, 0x10, RZ, 0xc0, !PT ;  /* 0x0000001010ff7812 */ /* 0x000fe4000782c0ff */
[----:B------:R-:W-:-:S11]  /*134b0*/  P2R R4, PR, RZ, 0x20 ;  /* 0x00000020ff047803 */ /* 0x000fd60000000000 */
[----:B------:R-:W-:Y:S05]  /*134c0*/  WARPSYNC.COLLECTIVE R15, `(.L_x_322) ;  /* 0x000000000f087348 */ /* 0x000fea0003c00000 */
[----:B------:R0:W1:Y:S02]  /*134d0*/  SHFL.IDX P6, R14, R13, R12, R11 ;  /* 0x0000000c0d0e7389 */ /* 0x00006400000c000b */
[----:B01----:R-:W-:Y:S01]  /*134e0*/  ENDCOLLECTIVE ;  /* 0x000000000000791b */ /* 0x003fe20003800000 */
.L_x_322:
[----:B------:R-:W-:Y:S02]  /*134f0*/  IMAD.MOV.U32 R13, RZ, RZ, R19 ;  /* 0x000000ffff0d7224 */ /* 0x000fe400078e0013 */
[----:B------:R-:W-:Y:S01]  /*13500*/  IMAD.MOV.U32 R12, RZ, RZ, 0x1 ;  /* 0x00000001ff0c7424 */ /* 0x000fe200078e00ff */
[----:B------:R-:W-:Y:S02]  /*13510*/  LOP3.LUT P6, RZ, R16, 0x200, RZ, 0xc0, !PT ;  /* 0x0000020010ff7812 */ /* 0x000fe400078cc0ff */
[----:B------:R-:W-:-:S05]  /*13520*/  IADD3 R2, P0, R14, R0, RZ ;  /* 0x000000000e027210 */ /* 0x000fca0007f1e0ff */
[----:B------:R-:W-:Y:S01]  /*13530*/  IMAD.X R3, RZ, RZ, R3, P0 ;  /* 0x000000ffff037224 */ /* 0x000fe200000e0603 */
        /* <DEDUP_REMOVED lines=8> */
.L_x_323:
        /* <DEDUP_REMOVED lines=16> */
.L_x_324:
[----:B------:R-:W-:Y:S01]  /*136c0*/  @!PT LDS RZ, [RZ] ;  /* 0x00000000fffff984 */ /* 0x000fe20000000800 */
[----:B------:R-:W-:Y:S01]  /*136d0*/  @!PT LDS RZ, [RZ] ;  /* 0x00000000fffff984 */ /* 0x000fe20000000800 */
[----:B------:R-:W-:Y:S01]  /*136e0*/  @!PT LDS RZ, [RZ] ;  /* 0x00000000fffff984 */ /* 0x000fe20000000800 */
[----:B------:R0:W-:Y:S01]  /*136f0*/  LDGSTS.E.BYPASS.LTC128B.128 [R17+0xe400], desc[UR36][R2.64+0x380], P1 ;  /* 0x0e40038002117fae */ /* 0x0001e20008901d64 */
[----:B------:R-:W-:Y:S02]  /*13700*/  IMAD.MOV.U32 R13, RZ, RZ, R19 ;  /* 0x000000ffff0d7224 */ /* 0x000fe400078e0013 */
        /* <DEDUP_REMOVED lines=13> */
.L_x_325:
        /* <DEDUP_REMOVED lines=10> */
[----:B------:R-:W-:-:S07]  /*13880*/  IMAD.MOV.U32 R20, RZ, RZ, R14 ;  /* 0x000000ffff147224 */ /* 0x000fce00078e000e */
[----:B0-----:R-:W-:Y:S05]  /*13890*/  WARPSYNC.COLLECTIVE R15, `(.L_x_326) ;  /* 0x000000000f087348 */ /* 0x001fea0003c00000 */
[----:B------:R1:W2:Y:S02]  /*138a0*/  SHFL.IDX P6, R14, R13, R12, R11 ;  /* 0x0000000c0d0e7389 */ /* 0x0002a400000c000b */
[----:B012---:R-:W-:Y:S01]  /*138b0*/  ENDCOLLECTIVE ;  /* 0x000000000000791b */ /* 0x007fe20003800000 */
.L_x_326:
[----:B------:R-:W-:Y:S02]  /*138c0*/  IMAD.MOV.U32 R13, RZ, RZ, R19 ;  /* 0x000000ffff0d7224 */ /* 0x000fe400078e0013 */
[----:B------:R-:W-:Y:S01]  /*138d0*/  IMAD.MOV.U32 R12, RZ, RZ, 0x3 ;  /* 0x00000003ff0c7424 */ /* 0x000fe200078e00ff */
[----:B------:R-:W-:Y:S02]  /*138e0*/  IADD3 R2, P2, R14, R0, RZ ;  /* 0x000000000e027210 */ /* 0x000fe40007f5e0ff */
[----:B------:R-:W-:-:S03]  /*138f0*/  LOP3.LUT P6, RZ, R16, 0x10, RZ, 0xc0, !PT ;  /* 0x0000001010ff7812 */ /* 0x000fc600078cc0ff */
[----:B------:R-:W-:Y:S01]  /*13900*/  IMAD.X R3, RZ, RZ, R20, P2 ;  /* 0x000000ffff037224 */ /* 0x000fe200010e0614 */
[----:B------:R-:W-:-:S04]  /*13910*/  LOP3.LUT P2, RZ, R16, 0x20, RZ, 0xc0, !PT ;  /* 0x0000002010ff7812 */ /* 0x000fc8000784c0ff */
[----:B------:R-:W-:Y:S01]  /*13920*/  @!PT LDS RZ, [RZ] ;  /* 0x00000000fffff984 */ /* 0x000fe20000000800 */
[----:B------:R-:W-:Y:S01]  /*13930*/  @!PT LDS RZ, [RZ] ;  /* 0x00000000fffff984 */ /* 0x000fe20000000800 */
[----:B------:R-:W-:Y:S01]  /*13940*/  @!PT LDS RZ, [RZ] ;  /* 0x00000000fffff984 */ /* 0x000fe20000000800 */
[----:B------:R0:W-:Y:S01]  /*13950*/  LDGSTS.E.BYPASS.LTC128B.128 [R17+0x1400], desc[UR36][R2.64], !P5 ;  /* 0x0140000002117fae */ /* 0x0001e2000e901d64 */
[----:B------:R-:W-:Y:S01]  /*13960*/  ISETP.NE.AND P5, PT, R4, RZ, PT ;  /* 0x000000ff0400720c */ /* 0x000fe20003fa5270 */
[----:B------:R-:W-:-:S07]  /*13970*/  IMAD.MOV.U32 R4, RZ, RZ, RZ ;  /* 0x000000ffff047224 */ /* 0x000fce00078e00ff */
[----:B------:R0:W-:Y:S04]  /*13980*/  LDGSTS.E.BYPASS.LTC128B.128 [R17+0x3400], desc[UR36][R2.64+0x80], !P2 ;  /* 0x0340008002117fae */ /* 0x0001e8000d101d64 */
[----:B------:R0:W-:Y:S02]  /*13990*/  LDGSTS.E.BYPASS.LTC128B.128 [R17+0x5400], desc[UR36][R2.64+0x100], !P6 ;  /* 0x0540010002117fae */ /* 0x0001e4000f101d64 */
[----:B0-----:R-:W-:Y:S05]  /*139a0*/  WARPSYNC.COLLECTIVE R15, `(.L_x_327) ;  /* 0x000000000f087348 */ /* 0x001fea0003c00000 */
[----:B------:R1:W2:Y:S02]  /*139b0*/  SHFL.IDX P6, R14, R13, R12, R11 ;  /* 0x0000000c0d0e7389 */ /* 0x0002a400000c000b */
[----:B012---:R-:W-:Y:S01]  /*139c0*/  ENDCOLLECTIVE ;  /* 0x000000000000791b */ /* 0x007fe20003800000 */
.L_x_327:
[----:B------:R-:W-:Y:S01]  /*139d0*/  @!PT LDS RZ, [RZ] ;  /* 0x00000000fffff984 */ /* 0x000fe20000000800 */
[----:B------:R-:W-:Y:S01]  /*139e0*/  @!PT LDS RZ, [RZ] ;  /* 0x00000000fffff984 */ /* 0x000fe20000000800 */
[----:B------:R-:W-:Y:S01]  /*139f0*/  @!PT LDS RZ, [RZ] ;  /* 0x00000000fffff984 */ /* 0x000fe20000000800 */
[----:B------:R0:W-:Y:S04]  /*13a00*/  LDGSTS.E.BYPASS.LTC128B.128 [R17+0x7400], desc[UR36][R2.64+0x180], !P5 ;  /* 0x0740018002117fae */ /* 0x0001e8000e901d64 */
        /* <DEDUP_REMOVED lines=9> */
.L_x_328:
[----:B------:R-:W-:Y:S05]  /*13aa0*/  BRA `(.L_x_329) ;  /* 0xffffffcc00dc7947 */ /* 0x000fea000383ffff */
.L_x_252:
[----:B0-----:R0:W1:Y:S02]  /*13ab0*/  SYNCS.PHASECHK.TRANS64.TRYWAIT P0, [R5+URZ+0x38820], R4 ;  /* 0x03882004050075a7 */ /* 0x001064000800017f */
[----:B-1----:R-:W-:Y:S05]  /*13ac0*/  @!P0 NANOSLEEP.SYNCS 0x989680 ;  /* 0x009896800000895d */ /* 0x002fea0003900000 */
[----:B------:R-:W1:Y:S02]  /*13ad0*/  @!P0 SYNCS.PHASECHK.TRANS64 P0, [R5+URZ+0x38820], R4 ;  /* 0x03882004050085a7 */ /* 0x000e64000800007f */
[----:B-1----:R-:W-:Y:S05]  /*13ae0*/  @!P0 BRA `(.L_x_252) ;  /* 0xfffffffc00f08947 */ /* 0x002fea000383ffff */
[----:B------:R-:W-:Y:S05]  /*13af0*/  BRA `(.L_x_330) ;  /* 0xffffffd000887947 */ /* 0x000fea000383ffff */
.L_x_253:
[----:B------:R-:W1:Y:S01]  /*13b00*/  S2R R0, SR_TID.X ;  /* 0x0000000000007919 */ /* 0x000e620000002100 */
[----:B------:R-:W-:Y:S01]  /*13b10*/  BSSY B0, `(.L_x_331) ;  /* 0x000000a000007945 */ /* 0x000fe20003800000 */
[----:B------:R-:W-:Y:S02]  /*13b20*/  IMAD.MOV.U32 R12, RZ, RZ, RZ ;  /* 0x000000ffff0c7224 */ /* 0x000fe400078e00ff */
[----:B------:R-:W-:Y:S02]  /*13b30*/  IMAD.MOV.U32 R11, RZ, RZ, 0x1f ;  /* 0x0000001fff0b7424 */ /* 0x000fe400078e00ff */
[----:B------:R-:W-:Y:S01]  /*13b40*/  IMAD.MOV.U32 R15, RZ, RZ, -0x1 ;  /* 0xffffffffff0f7424 */ /* 0x000fe200078e00ff */
[----:B-1----:R-:W-:-:S04]  /*13b50*/  SHF.R.U32.HI R0, RZ, 0x5, R0 ;  /* 0x00000005ff007819 */ /* 0x002fc80000011600 */
[----:B------:R-:W-:-:S05]  /*13b60*/  LOP3.LUT R0, R0, 0x3, RZ, 0xc0, !PT ;  /* 0x0000000300007812 */ /* 0x000fca00078ec0ff */
[----:B------:R-:W-:-:S07]  /*13b70*/  IMAD.MOV.U32 R13, RZ, RZ, R0 ;  /* 0x000000ffff0d7224 */ /* 0x000fce00078e0000 */
[----:B0-2--5:R-:W-:Y:S05]  /*13b80*/  WARPSYNC.COLLECTIVE R15, `(.L_x_332) ;  /* 0x000000000f087348 */ /* 0x025fea0003c00000 */
[----:B------:R1:W3:Y:S02]  /*13b90*/  SHFL.IDX P6, R14, R13, R12, R11 ;  /* 0x0000000c0d0e7389 */ /* 0x0002e400000c000b */
[----:B0123-5:R-:W-:Y:S01]  /*13ba0*/  ENDCOLLECTIVE ;  /* 0x000000000000791b */ /* 0x02ffe20003800000 */
.L_x_332:
[----:B------:R-:W-:Y:S05]  /*13bb0*/  BSYNC B0 ;  /* 0x0000000000007941 */ /* 0x000fea0003800000 */
.L_x_331:
[----:B------:R-:W-:Y:S05]  /*13bc0*/  BRA `(.L_x_333) ;  /* 0xffffffd000707947 */ /* 0x000fea000383ffff */
.L_x_254:
[----:B------:R-:W-:Y:S01]  /*13bd0*/  BSSY B0, `(.L_x_334) ;  /* 0x0000006000007945 */ /* 0x000fe20003800000 */
[----:B------:R-:W-:-:S07]  /*13be0*/  IMAD.MOV.U32 R15, RZ, RZ, -0x1 ;  /* 0xffffffffff0f7424 */ /* 0x000fce00078e00ff */
[----:B012--5:R-:W-:Y:S05]  /*13bf0*/  WARPSYNC.COLLECTIVE R15, `(.L_x_335) ;  /* 0x000000000f0c7348 */ /* 0x027fea0003c00000 */
[----:B------:R-:W-:Y:S02]  /*13c00*/  ELECT P6, UR62, PT ;  /* 0x00000000003e782f */ /* 0x000fe400038c0000 */
[----:B------:R-:W-:Y:S01]  /*13c10*/  MOV R14, UR62 ;  /* 0x0000003e000e7c02 */ /* 0x000fe20008000f00 */
[----:B012--5:R-:W-:Y:S10]  /*13c20*/  ENDCOLLECTIVE ;  /* 0x000000000000791b */ /* 0x027ff40003800000 */
.L_x_335:
[----:B------:R-:W-:Y:S05]  /*13c30*/  BSYNC B0 ;  /* 0x0000000000007941 */ /* 0x000fea0003800000 */
.L_x_334:
[----:B------:R-:W-:Y:S05]  /*13c40*/  BRA `(.L_x_336) ;  /* 0xffffffd000647947 */ /* 0x000fea000383ffff */
.L_x_256:
[----:B-1----:R1:W3:Y:S02]  /*13c50*/  SYNCS.PHASECHK.TRANS64.TRYWAIT P1, [R3+URZ+0x38840], R2 ;  /* 0x03884002030075a7 */ /* 0x0022e4000802017f */
[----:B---3--:R-:W-:Y:S05]  /*13c60*/  @!P1 NANOSLEEP.SYNCS 0x989680 ;  /* 0x009896800000995d */ /* 0x008fea0003900000 */
[----:B------:R-:W3:Y:S02]  /*13c70*/  @!P1 SYNCS.PHASECHK.TRANS64 P1, [R3+URZ+0x38840], R2 ;  /* 0x03884002030095a7 */ /* 0x000ee4000802007f */
[----:B---3--:R-:W-:Y:S05]  /*13c80*/  @!P1 BRA `(.L_x_256) ;  /* 0xfffffffc00f09947 */ /* 0x008fea000383ffff */
[----:B------:R-:W-:Y:S05]  /*13c90*/  BRA `(.L_x_337) ;  /* 0xffffffd0008c7947 */ /* 0x000fea000383ffff */
.L_x_258:
[----:B0-----:R0:W3:Y:S02]  /*13ca0*/  SYNCS.PHASECHK.TRANS64.TRYWAIT P1, [R5+URZ+0x38840], R0 ;  /* 0x03884000050075a7 */ /* 0x0010e4000802017f */
[----:B---3--:R-:W-:Y:S05]  /*13cb0*/  @!P1 NANOSLEEP.SYNCS 0x989680 ;  /* 0x009896800000995d */ /* 0x008fea0003900000 */
[----:B------:R-:W3:Y:S02]  /*13cc0*/  @!P1 SYNCS.PHASECHK.TRANS64 P1, [R5+URZ+0x38840], R0 ;  /* 0x03884000050095a7 */ /* 0x000ee4000802007f */
[----:B---3--:R-:W-:Y:S05]  /*13cd0*/  @!P1 BRA `(.L_x_258) ;  /* 0xfffffffc00f09947 */ /* 0x008fea000383ffff */
[----:B------:R-:W-:Y:S05]  /*13ce0*/  BRA `(.L_x_338) ;  /* 0xffffffd000987947 */ /* 0x000fea000383ffff */
.L_x_260:
[----:B---3--:R3:W4:Y:S02]  /*13cf0*/  SYNCS.PHASECHK.TRANS64.TRYWAIT P1, [R3+URZ+0x38860], R2 ;  /* 0x03886002030075a7 */ /* 0x008724000802017f */
[----:B----4-:R-:W-:Y:S05]  /*13d00*/  @!P1 NANOSLEEP.SYNCS 0x989680 ;  /* 0x009896800000995d */ /* 0x010fea0003900000 */
[----:B------:R-:W4:Y:S02]  /*13d10*/  @!P1 SYNCS.PHASECHK.TRANS64 P1, [R3+URZ+0x38860], R2 ;  /* 0x03886002030095a7 */ /* 0x000f24000802007f */
[----:B----4-:R-:W-:Y:S05]  /*13d20*/  @!P1 BRA `(.L_x_260) ;  /* 0xfffffffc00f09947 */ /* 0x010fea000383ffff */
[----:B------:R-:W-:Y:S05]  /*13d30*/  BRA `(.L_x_339) ;  /* 0xffffffd000947947 */ /* 0x000fea000383ffff */
.L_x_340:
        /* <DEDUP_REMOVED lines=12> */
.L_x_5828:


//--------------------- .text._ZN7cutlass13device_kernelIN5flash11enable_sm90INS1_16FlashAttnFwdSm90INS1_25CollectiveMainloopFwdSm90ILi2EN4cute5tupleIJNS5_1CILi1EEES8_S8_EEENS6_IJNS7_ILi64EEESA_SA_EEELi512ENS_10bfloat16_tEfNS_4arch4Sm90ELb0ELb0ELb1ELb1ELb1ELb0ELb0ELb0ELb0ELb1ELb1ELb0EEENS1_21CollectiveEpilogueFwdINS6_IJSA_NS7_ILi512EEESA_EEES9_SC_SE_Li256ELb1ELb1ELb1ELb0EEENS1_36VarlenDynamicPersistentTileSchedulerILi64ELi64ELi256ELi128ELb1ELb1ELb1ELb0ELb1ELb1EEEEEEEEEvNT_6ParamsE --------------------------
	.section	.text._ZN7cutlass13device_kernelIN5flash11enable_sm90INS1_16FlashAttnFwdSm90INS1_25CollectiveMainloopFwdSm90ILi2EN4cute5tupleIJNS5_1CILi1EEES8_S8_EEENS6_IJNS7_ILi64EEESA_SA_EEELi512ENS_10bfloat16_tEfNS_4arch4Sm90ELb0ELb0ELb1ELb1ELb1ELb0ELb0ELb0ELb0ELb1ELb1ELb0EEENS1_21CollectiveEpilogueFwdINS6_IJSA_NS7_ILi512EEESA_EEES9_SC_SE_Li256ELb1ELb1ELb1ELb0EEENS1_36VarlenDynamicPersistentTileSchedulerILi64ELi64ELi256ELi128ELb1ELb1ELb1ELb0ELb1ELb1EEEEEEEEEvNT_6ParamsE,"ax",@progbits
	.align	128
.text._ZN7cutlass13device_kernelIN5flash11enable_sm90INS1_16FlashAttnFwdSm90INS1_25CollectiveMainloopFwdSm90ILi2EN4cute5tupleIJNS5_1CILi1EEES8_S8_EEENS6_IJNS7_ILi64EEESA_SA_EEELi512ENS_10bfloat16_tEfNS_4arch4Sm90ELb0ELb0ELb1ELb1ELb1ELb0ELb0ELb0ELb0ELb1ELb1ELb0EEENS1_21CollectiveEpilogueFwdINS6_IJSA_NS7_ILi512EEESA_EEES9_SC_SE_Li256ELb1ELb1ELb1ELb0EEENS1_36VarlenDynamicPersistentTileSchedulerILi64ELi64ELi256ELi128ELb1ELb1ELb1ELb0ELb1ELb1EEEEEEEEEvNT_6ParamsE:
        .type           _ZN7cutlass13device_kernelIN5flash11enable_sm90INS1_16FlashAttnFwdSm90INS1_25CollectiveMainloopFwdSm90ILi2EN4cute5tupleIJNS5_1CILi1EEES8_S8_EEENS6_IJNS7_ILi64EEESA_SA_EEELi512ENS_10bfloat16_tEfNS_4arch4Sm90ELb0ELb0ELb1ELb1ELb1ELb0ELb0ELb0ELb0ELb1ELb1ELb0EEENS1_21CollectiveEpilogueFwdINS6_IJSA_NS7_ILi512EEESA_EEES9_SC_SE_Li256ELb1ELb1ELb1ELb0EEENS1_36VarlenDynamicPersistentTileSchedulerILi64ELi64ELi256ELi128ELb1ELb1ELb1ELb0ELb1ELb1EEEEEEEEEvNT_6ParamsE,@function
        .size           _ZN7cutlass13device_kernelIN5flash11enable_sm90INS1_16FlashAttnFwdSm90INS1_25CollectiveMainloopFwdSm90ILi2EN4cute5tupleIJNS5_1CILi1EEES8_S8_EEENS6_IJNS7_ILi64EEESA_SA_EEELi512ENS_10bfloat16_tEfNS_4arch4Sm90ELb0ELb0ELb1ELb1ELb1ELb0ELb0ELb0ELb0ELb1ELb1ELb0EEENS1_21CollectiveEpilogueFwdINS6_IJSA_NS7_ILi512EEESA_EEES9_SC_SE_Li256ELb1ELb1ELb1ELb0EEENS1_36VarlenDynamicPersistentTileSchedulerILi64ELi64ELi256ELi128ELb1ELb1ELb1ELb0ELb1ELb1EEEEEEEEEvNT_6ParamsE,(.L_x_5829 - _ZN7cutlass13device_kernelIN5flash11enable_sm90INS1_16FlashAttnFwdSm90INS1_25CollectiveMainloopFwdSm90ILi2EN4cute5tupleIJNS5_1CILi1EEES8_S8_EEENS6_IJNS7_ILi64EEESA_SA_EEELi512ENS_10bfloat16_tEfNS_4arch4Sm90ELb0ELb0ELb1ELb1ELb1ELb0ELb0ELb0ELb0ELb1ELb1ELb0EEENS1_21CollectiveEpilogueFwdINS6_IJSA_NS7_ILi512EEESA_EEES9_SC_SE_Li256ELb1ELb1ELb1ELb0EEENS1_36VarlenDynamicPersistentTileSchedulerILi64ELi64ELi256ELi128ELb1ELb1ELb1ELb0ELb1ELb1EEEEEEEEEvNT_6ParamsE)
        .other          _ZN7cutlass13device_kernelIN5flash11enable_sm90INS1_16FlashAttnFwdSm90INS1_25CollectiveMainloopFwdSm90ILi2EN4cute5tupleIJNS5_1CILi1EEES8_S8_EEENS6_IJNS7_ILi64EEESA_SA_EEELi512ENS_10bfloat16_tEfNS_4arch4Sm90ELb0ELb0ELb1ELb1ELb1ELb0ELb0ELb0ELb0ELb1ELb1ELb0EEENS1_21CollectiveEpilogueFwdINS6_IJSA_NS7_ILi512EEESA_EEES9_SC_SE_Li256ELb1ELb1ELb1ELb0EEENS1_36VarlenDynamicPersistentTileSchedulerILi64ELi64ELi256ELi128ELb1ELb1ELb1ELb0ELb1ELb1EEEEEEEEEvNT_6ParamsE,@"STO_CUDA_ENTRY STV_DEFAULT"
_ZN7cutlass13device_kernelIN5flash11enable_sm90INS1_16FlashAttnFwdSm90INS1_25CollectiveMainloopFwdSm90ILi2EN4cute5tupleIJNS5_1CILi1EEES8_S8_EEENS6_IJNS7_ILi64EEESA_SA_EEELi512ENS_10bfloat16_tEfNS_4arch4Sm90ELb0ELb0ELb1ELb1ELb1ELb0ELb0ELb0ELb0ELb1ELb1ELb0EEENS1_21CollectiveEpilogueFwdINS6_IJSA_NS7_ILi512EEESA_EEES9_SC_SE_Li256ELb1ELb1ELb1ELb0EEENS1_36VarlenDynamicPersistentTileSchedulerILi64ELi64ELi256ELi128ELb1ELb1ELb1ELb0ELb1ELb1EEEEEEEEEvNT_6ParamsE:
[----:B------:R-:W0:Y:S02]  /*0000*/  LDC R1, c[0x0][0x28] ;  /* 0x00000a00ff017b82 */ /* 0x000e240000000800 */
[----:B0-----:R-:W-:Y:S01]  /*0010*/  VIADD R1, R1, 0xffffffc0 ;  /* 0xffffffc001017836 */ /* 0x001fe20000000000 */
[----:B------:R-:W0:Y:S01]  /*0020*/  S2R R0, SR_TID.X ;  /* 0x0000000000007919 */ /* 0x000e220000002100 */
[----:B------:R-:W-:Y:S01]  /*0030*/  ELECT P0, URZ, PT ;  /* 0x00000000003f782f */ /* 0x000fe20003800000 */
[----:B------:R-:W-:Y:S01]  /*0040*/  UMOV UR4, 0x80 ;  /* 0x0000008000047882 */ /* 0x000fe20000000000 */
[----:B------:R-:W-:Y:S01]  /*0050*/  UMOV UR7, 0x100 ;  /* 0x0000010000077882 */ /* 0x000fe20000000000 */
[----:B0-----:R-:W-:-:S05]  /*0060*/  SHF.R.U32.HI R2, RZ, 0x5, R0 ;  /* 0x00000005ff027819 */ /* 0x001fca0000011600 */
[----:B------:R-:W0:Y:S02]  /*0070*/  SHFL.IDX PT, R3, R2, RZ, 0x1f ;  /* 0x00001fff02037589 */ /* 0x000e2400000e0000 */
[C---:B0-----:R-:W-:Y:S02]  /*0080*/  ISETP.NE.OR P0, PT, R3.reuse, RZ, !P0 ;  /* 0x000000ff0300720c */ /* 0x041fe40004705670 */
[----:B------:R-:W-:Y:S02]  /*0090*/  ISETP.NE.AND P1, PT, R3, RZ, PT ;  /* 0x000000ff0300720c */ /* 0x000fe40003f25270 */
[----:B------:R-:W-:-:S06]  /*00a0*/  SHF.R.U32.HI R3, RZ, 0x7, R0 ;  /* 0x00000007ff037819 */ /* 0x000fcc0000011600 */
[----:B------:R-:W0:Y:S03]  /*00b0*/  SHFL.IDX PT, R3, R3, RZ, 0x1f ;  /* 0x00001fff03037589 */ /* 0x000e2600000e0000 */
[----:B------:R-:W-:Y:S01]  /*00c0*/  VOTEU.ALL UP0, P0 ;  /* 0x00000000003f7886 */ /* 0x000fe20000000000 */
[----:B------:R-:W-:-:S04]  /*00d0*/  VOTEU.ALL UP1, P0 ;  /* 0x00000000003f7886 */ /* 0x000fc80000020000 */
[----:B------:R-:W1:Y:S01]  /*00e0*/  @!UP0 S2UR UR8, SR_CgaCtaId ;  /* 0x00000000000889c3 */ /* 0x000e620000008800 */
[----:B------:R-:W-:Y:S01]  /*00f0*/  @!UP0 UMOV UR6, 0x400 ;  /* 0x0000040000068882 */ /* 0x000fe20000000000 */
[----:B------:R-:W-:-:S04]  /*0100*/  @!UP0 UIADD3 UR4, -UR4, 0x100000, URZ ;  /* 0x0010000004048890 */ /* 0x000fc8000fffe13f */
[----:B------:R-:W-:Y:S02]  /*0110*/  @!UP0 USHF.L.U32 UR5, UR4, 0xb, URZ ;  /* 0x0000000b04058899 */ /* 0x000fe4000800063f */
[----:B------:R-:W-:Y:S02]  /*0120*/  @!UP0 USHF.L.U32 UR4, UR4, 0x1, URZ ;  /* 0x0000000104048899 */ /* 0x000fe4000800063f */
[----:B-1----:R-:W-:Y:S02]  /*0130*/  @!UP0 ULEA UR8, UR8, UR6, 0x18 ;  /* 0x0000000608088291 */ /* 0x002fe4000f8ec03f */
[----:B------:R-:W-:-:S04]  /*0140*/  @!UP0 UIADD3 UR6, -UR7, 0x100000, URZ ;  /* 0x0010000007068890 */ /* 0x000fc8000fffe13f */
[----:B------:R-:W-:Y:S02]  /*0150*/  @!UP0 USHF.L.U32 UR7, UR6, 0xb, URZ ;  /* 0x0000000b06078899 */ /* 0x000fe4000800063f */
[----:B------:R-:W-:Y:S01]  /*0160*/  @!UP0 USHF.L.U32 UR6, UR6, 0x1, URZ ;  /* 0x0000000106068899 */ /* 0x000fe2000800063f */
[----:B------:R-:W-:-:S05]  /*0170*/  VOTEU.ALL UP0, P0 ;  /* 0x00000000003f7886 */ /* 0x000fca0000000000 */
[----:B------:R1:W2:Y:S06]  /*0180*/  @!UP0 SYNCS.EXCH.64 URZ, [UR8+0x28c00], UR4 ;  /* 0x028c0004083f85b2 */ /* 0x0002ac0008000100 */
[----:B------:R1:W3:Y:S02]  /*0190*/  @!UP1 SYNCS.EXCH.64 URZ, [UR8+0x28c20], UR6 ;  /* 0x028c2006083f95b2 */ /* 0x0002e40008000100 */
        /* <DEDUP_REMOVED lines=11> */
[----:B------:R0:W4:Y:S01]  /*0250*/  SYNCS.EXCH.64 URZ, [UR6+0x28c40], UR4 ;  /* 0x028c4004063f75b2 */ /* 0x0001220008000100 */
[----:B------:R0:W0:Y:S01]  /*0260*/  SYNCS.EXCH.64 URZ, [UR6+0x28c38], UR4 ;  /* 0x028c3804063f75b2 */ /* 0x0000220008000100 */
[----:B------:R0:W0:Y:S01]  /*0270*/  SYNCS.EXCH.64 URZ, [UR6+0x28c48], UR4 ;  /* 0x028c4804063f75b2 */ /* 0x0000220008000100 */
[----:B------:R-:W-:Y:S01]  /*0280*/  NOP ;  /* 0x0000000000007918 */ /* 0x000fe20000000000 */
.L_x_341:
        /* <DEDUP_REMOVED lines=22> */
.L_x_342:
        /* <DEDUP_REMOVED lines=18> */
.L_x_343:
        /* <DEDUP_REMOVED lines=22> */
.L_x_344:
        /* <DEDUP_REMOVED lines=23> */
.L_x_345:
[----:B------:R-:W-:Y:S01]  /*07e0*/  UISETP.NE.AND UP0, UPT, UR47, URZ, UPT ;  /* 0x0000003f2f00728c */ /* 0x000fe2000bf05270 */
[----:B------:R-:W-:Y:S01]  /*07f0*/  NOP ;  /* 0x0000000000007918 */ /* 0x000fe20000000000 */
[----:B------:R-:W-:Y:S01]  /*0800*/  UMOV UR37, 0x1 ;  /* 0x0000000100257882 */ /* 0x000fe20000000000 */
[----:B------:R-:W-:Y:S01]  /*0810*/  ULDC.64 UR50, c[0x0][0x208] ;  /* 0x0000820000327ab9 */ /* 0x000fe20000000a00 */
[----:B------:R-:W-:Y:S01]  /*0820*/  USEL UR37, UR37, 0x2, !UP0 ;  /* 0x0000000225257887 */ /* 0x000fe2000c000000 */
[----:B01234-:R-:W-:Y:S01]  /*0830*/  BAR.SYNC.DEFER_BLOCKING 0x0 ;  /* 0x0000000000007b1d */ /* 0x01ffe20000010000 */
[----:B------:R-:W-:-:S13]  /*0840*/  PLOP3.LUT P0, PT, PT, PT, UP0, 0x80, 0x0 ;  /* 0x000000000000781c */ /* 0x000fda0003f0f008 */
[----:B------:R-:W-:Y:S05]  /*0850*/  @!P0 BRA `(.L_x_346) ;  /* 0x000000c000cc8947 */ /* 0x000fea0003800000 */
.L_x_347:
[----:B------:R-:W-:-:S08]  /*0860*/  NOP ;  /* 0x0000000000007918 */ /* 0x000fd00000000000 */
[----:B------:R-:W0:Y:S02]  /*0870*/  USETMAXREG.TRY_ALLOC.CTAPOOL UP0, 0xe8 ;  /* 0x000000e8000079c8 */ /* 0x000e240008000600 */
[----:B0-----:R-:W-:-:S13]  /*0880*/  PLOP3.LUT P0, PT, PT, PT, UP0, 0x80, 0x0 ;  /* 0x000000000000781c */ /* 0x001fda0003f0f008 */
[----:B------:R-:W-:Y:S05]  /*0890*/  @!P0 BRA `(.L_x_347) ;  /* 0xfffffffc00f08947 */ /* 0x000fea000383ffff */
[----:B------:R-:W-:Y:S01]  /*08a0*/  LOP3.LUT R2, R0, 0xffffff80, RZ, 0xc0, !PT ;  /* 0xffffff8000027812 */ /* 0x000fe200078ec0ff */
[----:B------:R-:W0:Y:S01]  /*08b0*/  S2UR UR38, SR_CgaCtaId ;  /* 0x00000000002679c3 */ /* 0x000e220000008800 */
[----:B------:R-:W-:Y:S01]  /*08c0*/  UMOV UR39, 0x400 ;  /* 0x0000040000277882 */ /* 0x000fe20000000000 */
[----:B------:R-:W-:Y:S01]  /*08d0*/  ULDC UR4, c[0x0][0xc3c] ;  /* 0x00030f0000047ab9 */ /* 0x000fe20000000800 */
[----:B------:R-:W-:-:S13]  /*08e0*/  ISETP.NE.AND P0, PT, R2, 0x80, PT ;  /* 0x000000800200780c */ /* 0x000fda0003f05270 */
[----:B------:R-:W-:Y:S06]  /*08f0*/  @!P0 BAR.ARV 0x8, 0x100 ;  /* 0x0204000000008b1d */ /* 0x000fec0000002000 */
[----:B------:R-:W-:Y:S01]  /*0900*/  ISETP.GE.U32.AND P0, PT, R0, 0x100, PT ;  /* 0x000001000000780c */ /* 0x000fe20003f06070 */
[----:B0-----:R-:W-:-:S12]  /*0910*/  ULEA UR39, UR38, UR39, 0x18 ;  /* 0x0000002726277291 */ /* 0x001fd8000f8ec03f */
[----:B------:R-:W-:Y:S08]  /*0920*/  @P0 BAR.ARV 0xf, 0x100 ;  /* 0x03c4000000000b1d */ /* 0x000ff00000002000 */
[----:B------:R-:W-:Y:S06]  /*0930*/  BAR.SYNC.DEFER_BLOCKING 0x5, 0x180 ;  /* 0x0146000000007b1d */ /* 0x000fec0000010000 */
[----:B------:R-:W0:Y:S02]  /*0940*/  LDS.128 R4, [UR39+0x28cd0] ;  /* 0x028cd027ff047984 */ /* 0x000e240008000c00 */
[----:B------:R-:W-:Y:S06]  /*0950*/  BAR.ARV 0x4, 0x180 ;  /* 0x0106000000007b1d */ /* 0x000fec0000002000 */
[----:B0-----:R-:W-:-:S13]  /*0960*/  ISETP.GE.AND P0, PT, R7, UR4, PT ;  /* 0x0000000407007c0c */ /* 0x001fda000bf06270 */
[----:B------:R-:W-:Y:S05]  /*0970*/  @P0 EXIT ;  /* 0x000000000000094d */ /* 0x000fea0003800000 */
[----:B------:R-:W-:Y:S01]  /*0980*/  VIADD R0, R0, 0xffffff80 ;  /* 0xffffff8000007836 */ /* 0x000fe20000000000 */
[----:B------:R-:W-:Y:S01]  /*0990*/  R2UR UR5, R5 ;  /* 0x00000000050572ca */ /* 0x000fe200000e0000 */
[----:B------:R-:W-:Y:S01]  /*09a0*/  IMAD.MOV.U32 R22, RZ, RZ, 0x40 ;  /* 0x00000040ff167424 */ /* 0x000fe200078e00ff */
[----:B------:R-:W-:Y:S01]  /*09b0*/  R2UR UR6, R6 ;  /* 0x00000000060672ca */ /* 0x000fe200000e0000 */
[----:B------:R-:W-:Y:S01]  /*09c0*/  UMOV UR46, URZ ;  /* 0x0000003f002e7c82 */ /* 0x000fe20008000000 */
[----:B------:R-:W-:Y:S01]  /*09d0*/  SHF.R.S32.HI R3, RZ, 0x1f, R0 ;  /* 0x0000001fff037819 */ /* 0x000fe20000011400 */
[----:B------:R-:W-:Y:S01]  /*09e0*/  UMOV UR36, URZ ;  /* 0x0000003f00247c82 */ /* 0x000fe20008000000 */
[----:B------:R-:W-:Y:S01]  /*09f0*/  R2UR UR7, R7 ;  /* 0x00000000070772ca */ /* 0x000fe200000e0000 */
[----:B------:R-:W-:Y:S01]  /*0a00*/  UMOV UR48, URZ ;  /* 0x0000003f00307c82 */ /* 0x000fe20008000000 */
[CC--:B------:R-:W-:Y:S02]  /*0a10*/  LEA.HI R5, R3.reuse, R0.reuse, RZ, 0x5 ;  /* 0x0000000003057211 */ /* 0x0c0fe400078f28ff */
[----:B------:R-:W-:-:S02]  /*0a20*/  LEA.HI R4, R3, R0, RZ, 0x4 ;  /* 0x0000000003047211 */ /* 0x000fc400078f20ff */
[CC--:B------:R-:W-:Y:S02]  /*0a30*/  LEA.HI R8, R3.reuse, R0.reuse, RZ, 0x2 ;  /* 0x0000000003087211 */ /* 0x0c0fe400078f10ff */
[--C-:B------:R-:W-:Y:S02]  /*0a40*/  SHF.R.S32.HI R10, RZ, 0x5, R5.reuse ;  /* 0x00000005ff0a7819 */ /* 0x100fe40000011405 */
[----:B------:R-:W-:Y:S02]  /*0a50*/  SHF.R.S32.HI R9, RZ, 0x1f, R5 ;  /* 0x0000001fff097819 */ /* 0x000fe40000011405 */
[CC--:B------:R-:W-:Y:S02]  /*0a60*/  LEA.HI R2, R3.reuse, R0.reuse, RZ, 0x7 ;  /* 0x0000000003027211 */ /* 0x0c0fe400078f38ff */
[----:B------:R-:W-:Y:S02]  /*0a70*/  LEA.HI R6, R3, R0, RZ, 0x3 ;  /* 0x0000000003067211 */ /* 0x000fe400078f18ff */
[----:B------:R-:W-:-:S02]  /*0a80*/  SHF.R.S32.HI R7, RZ, 0x4, R4 ;  /* 0x00000004ff077819 */ /* 0x000fc40000011404 */
[----:B------:R-:W-:Y:S02]  /*0a90*/  LOP3.LUT R5, R4, 0xfffffff0, RZ, 0xc0, !PT ;  /* 0xfffffff004057812 */ /* 0x000fe400078ec0ff */
[----:B------:R-:W-:Y:S02]  /*0aa0*/  LOP3.LUT R13, R8, 0xfffffffc, RZ, 0xc0, !PT ;  /* 0xfffffffc080d7812 */ /* 0x000fe400078ec0ff */
[----:B------:R-:W-:Y:S01]  /*0ab0*/  LOP3.LUT R11, R6, 0xfffffff8, RZ, 0xc0, !PT ;  /* 0xfffffff8060b7812 */ /* 0x000fe200078ec0ff */
[----:B------:R-:W-:Y:S01]  /*0ac0*/  IMAD.IADD R6, R0, 0x1, -R5 ;  /* 0x0000000100067824 */ /* 0x000fe200078e0a05 */
[----:B------:R-:W-:Y:S01]  /*0ad0*/  LOP3.LUT R3, R2, 0xffffff80, RZ, 0xc0, !PT ;  /* 0xffffff8002037812 */ /* 0x000fe200078ec0ff */
[----:B------:R-:W-:Y:S01]  /*0ae0*/  IMAD.IADD R13, R0, 0x1, -R13 ;  /* 0x00000001000d7824 */ /* 0x000fe200078e0a0d */
[----:B------:R-:W-:Y:S01]  /*0af0*/  LEA.HI R4, R4, R7, RZ, 0x1 ;  /* 0x0000000704047211 */ /* 0x000fe200078f08ff */
[C---:B------:R-:W-:Y:S01]  /*0b00*/  IMAD.IADD R11, R0.reuse, 0x1, -R11 ;  /* 0x00000001000b7824 */ /* 0x040fe200078e0a0b */
[----:B------:R-:W-:Y:S01]  /*0b10*/  LEA.HI R9, R9, R10, RZ, 0x2 ;  /* 0x0000000a09097211 */ /* 0x000fe200078f10ff */
[----:B------:R-:W-:Y:S01]  /*0b20*/  IMAD.IADD R3, R0, 0x1, -R3 ;  /* 0x0000000100037824 */ /* 0x000fe200078e0a03 */
[----:B------:R-:W-:-:S02]  /*0b30*/  LOP3.LUT R4, R4, 0x1ffffffe, RZ, 0xc0, !PT ;  /* 0x1ffffffe04047812 */ /* 0x000fc400078ec0ff */
[----:B------:R-:W-:Y:S02]  /*0b40*/  SHF.R.S32.HI R5, RZ, 0x1f, R6 ;  /* 0x0000001fff057819 */ /* 0x000fe40000011406 */
[----:B------:R-:W-:Y:S01]  /*0b50*/  LEA.HI R0, R13, R13, RZ, 0x1 ;  /* 0x0000000d0d007211 */ /* 0x000fe200078f08ff */
[----:B------:R-:W-:Y:S01]  /*0b60*/  IMAD.IADD R8, R7, 0x1, -R4 ;  /* 0x0000000107087824 */ /* 0x000fe200078e0a04 */
[----:B------:R-:W-:Y:S02]  /*0b70*/  SHF.R.S32.HI R217, RZ, 0x7, R2 ;  /* 0x00000007ffd97819 */ /* 0x000fe40000011402 */
[----:B------:R-:W-:Y:S01]  /*0b80*/  LOP3.LUT R9, R9, 0x3ffffc, RZ, 0xc0, !PT ;  /* 0x003ffffc09097812 */ /* 0x000fe200078ec0ff */
[----:B------:R-:W-:Y:S01]  /*0b90*/  IMAD.SHL.U32 R8, R8, 0x8, RZ ;  /* 0x0000000808087824 */ /* 0x000fe200078e00ff */
[----:B------:R-:W-:Y:S01]  /*0ba0*/  LEA.HI R5, R5, R6, RZ, 0x3 ;  /* 0x0000000605057211 */ /* 0x000fe200078f18ff */
[----:B------:R-:W-:Y:S01]  /*0bb0*/  IMAD R12, R217, 0x100, R6 ;  /* 0x00000100d90c7824 */ /* 0x000fe200078e0206 */
[----:B------:R-:W-:Y:S01]  /*0bc0*/  LOP3.LUT R4, R0, 0x1ffffffe, RZ, 0xc0, !PT ;  /* 0x1ffffffe00047812 */ /* 0x000fe200078ec0ff */
[----:B------:R-:W-:Y:S01]  /*0bd0*/  IMAD.IADD R9, R10, 0x1, -R9 ;  /* 0x000000010a097824 */ /* 0x000fe200078e0a09 */
[----:B------:R-:W-:-:S02]  /*0be0*/  SHF.R.S32.HI R0, RZ, 0x1f, R3 ;  /* 0x0000001fff007819 */ /* 0x000fc40000011403 */
[----:B------:R-:W-:Y:S01]  /*0bf0*/  LOP3.LUT R7, R5, 0xfffffff8, RZ, 0xc0, !PT ;  /* 0xfffffff805077812 */ /* 0x000fe200078ec0ff */
[----:B------:R-:W-:Y:S01]  /*0c00*/  IMAD.IADD R13, R13, 0x1, -R4 ;  /* 0x000000010d0d7824 */ /* 0x000fe200078e0a04 */
[----:B------:R-:W-:Y:S01]  /*0c10*/  LEA.HI R4, R0, R3, RZ, 0x2 ;  /* 0x0000000300047211 */ /* 0x000fe200078f10ff */
[----:B------:R-:W-:Y:S01]  /*0c20*/  IMAD R15, R9, 0x10, R12 ;  /* 0x00000010090f7824 */ /* 0x000fe200078e020c */
[----:B------:R-:W-:Y:S01]  /*0c30*/  LEA.HI R2, R2, R217, RZ, 0x1 ;  /* 0x000000d902027211 */ /* 0x000fe200078f08ff */
[----:B------:R-:W-:Y:S01]  /*0c40*/  IMAD.IADD R6, R6, 0x1, -R7 ;  /* 0x0000000106067824 */ /* 0x000fe200078e0a07 */
[----:B------:R-:W-:Y:S01]  /*0c50*/  LOP3.LUT R12, R4, 0x7ffffffc, RZ, 0xc0, !PT ;  /* 0x7ffffffc040c7812 */ /* 0x000fe200078ec0ff */
[----:B------:R-:W-:Y:S01]  /*0c60*/  IMAD.SHL.U32 R7, R5, 0x40, RZ ;  /* 0x0000004005077824 */ /* 0x000fe200078e00ff */
[----:B------:R-:W-:Y:S02]  /*0c70*/  LEA.HI R5, R0, R3, RZ, 0x5 ;  /* 0x0000000300057211 */ /* 0x000fe400078f28ff */
[----:B------:R-:W-:Y:S01]  /*0c80*/  SHF.R.S32.HI R0, RZ, 0x2, R4 ;  /* 0x00000002ff007819 */ /* 0x000fe20000011404 */
[----:B------:R-:W-:Y:S01]  /*0c90*/  IMAD.IADD R12, R3, 0x1, -R12 ;  /* 0x00000001030c7824 */ /* 0x000fe200078e0a0c */
[----:B------:R-:W-:Y:S01]  /*0ca0*/  LOP3.LUT R9, R7, 0x7ffffe00, RZ, 0xc0, !PT ;  /* 0x7ffffe0007097812 */ /* 0x000fe200078ec0ff */
[----:B------:R-:W-:Y:S01]  /*0cb0*/  IMAD.SHL.U32 R3, R6, 0x40, RZ ;  /* 0x0000004006037824 */ /* 0x000fe200078e00ff */
[----:B------:R-:W-:Y:S01]  /*0cc0*/  SHF.R.S32.HI R7, RZ, 0x1f, R4 ;  /* 0x0000001fff077819 */ /* 0x000fe20000011404 */
[----:B------:R-:W-:Y:S01]  /*0cd0*/  IMAD.U32 R4, R15, 0x40, R8 ;  /* 0x000000400f047824 */ /* 0x000fe200078e0008 */
[----:B------:R-:W-:Y:S01]  /*0ce0*/  LOP3.LUT R2, R2, 0xfffffe, RZ, 0xc0, !PT ;  /* 0x00fffffe02027812 */ /* 0x000fe200078ec0ff */
[----:B------:R-:W-:Y:S01]  /*0cf0*/  IMAD R9, R10, 0x400, R9 ;  /* 0x000004000a097824 */ /* 0x000fe200078e0209 */
[----:B------:R-:W-:Y:S01]  /*0d00*/  LEA.HI R7, R7, R0, RZ, 0x3 ;  /* 0x0000000007077211 */ /* 0x000fe200078f18ff */
[----:B------:R-:W-:Y:S01]  /*0d10*/  IMAD.SHL.U32 R218, R12, 0x2, RZ ;  /* 0x000000020cda7824 */ /* 0x000fe200078e00ff */
[----:B------:R-:W-:Y:S01]  /*0d20*/  LOP3.LUT R3, R3, 0x1c0, RZ, 0xc0, !PT ;  /* 0x000001c003037812 */ /* 0x000fe200078ec0ff */
[----:B------:R0:W-:Y:S01]  /*0d30*/  STL [R1+0x38], R4 ;  /* 0x0000380401007387 */ /* 0x0001e20000100800 */
[----:B------:R-:W-:-:S02]  /*0d40*/  LOP3.LUT R7, R7, 0xfffffff8, RZ, 0xc0, !PT ;  /* 0xfffffff807077812 */ /* 0x000fc400078ec0ff */
[----:B------:R-:W-:Y:S02]  /*0d50*/  LOP3.LUT R8, R3, 0x8, R8, 0xf8, !PT ;  /* 0x0000000803087812 */ /* 0x000fe400078ef808 */
[----:B------:R-:W-:Y:S01]  /*0d60*/  SHF.R.U32.HI R3, RZ, 0x3, R3 ;  /* 0x00000003ff037819 */ /* 0x000fe20000011603 */
[----:B------:R-:W-:Y:S01]  /*0d70*/  IMAD.IADD R16, R0, 0x1, -R7 ;  /* 0x0000000100107824 */ /* 0x000fe200078e0a07 */
[----:B------:R-:W-:Y:S01]  /*0d80*/  SHF.R.S32.HI R5, RZ, 0x5, R5 ;  /* 0x00000005ff057819 */ /* 0x000fe20000011405 */
[----:B------:R-:W-:Y:S01]  /*0d90*/  IMAD.IADD R0, R217, 0x1, -R2 ;  /* 0x00000001d9007824 */ /* 0x000fe200078e0a02 */
[----:B------:R-:W-:Y:S01]  /*0da0*/  LOP3.LUT R8, R8, R3, RZ, 0x3c, !PT ;  /* 0x0000000308087212 */ /* 0x000fe200078e3cff */
[----:B------:R-:W-:Y:S01]  /*0db0*/  IMAD.SHL.U32 R2, R11, 0x8, RZ ;  /* 0x000000080b027824 */ /* 0x000fe200078e00ff */
[----:B------:R-:W-:Y:S01]  /*0dc0*/  R2P PR, R6, 0x6 ;  /* 0x0000000606007804 */ /* 0x000fe20000000000 */
[----:B0-----:R-:W-:Y:S02]  /*0dd0*/  IMAD.SHL.U32 R4, R0, 0x100, RZ ;  /* 0x0000010000047824 */ /* 0x001fe400078e00ff */
[----:B------:R-:W-:-:S02]  /*0de0*/  IMAD.IADD R8, R9, 0x1, R8 ;  /* 0x0000000109087824 */ /* 0x000fc400078e0208 */
[----:B------:R-:W-:Y:S01]  /*0df0*/  IMAD R16, R5, 0x10, R16 ;  /* 0x0000001005107824 */ /* 0x000fe200078e0210 */
[----:B------:R0:W-:Y:S01]  /*0e00*/  STL [R1+0x34], R4 ;  /* 0x0000340401007387 */ /* 0x0001e20000100800 */
[----:B------:R-:W-:Y:S01]  /*0e10*/  IMAD.IADD R17, R218, 0x1, R4 ;  /* 0x00000001da117824 */ /* 0x000fe200078e0204 */
[----:B------:R-:W-:Y:S01]  /*0e20*/  LEA R18, R8, UR39, 0x1 ;  /* 0x0000002708127c11 */ /* 0x000fe2000f8e08ff */
[----:B------:R-:W-:Y:S01]  /*0e30*/  VIADD R185, R2, 0x40 ;  /* 0x0000004002b97836 */ /* 0x000fe20000000000 */
[----:B------:R-:W-:Y:S01]  /*0e40*/  SEL R22, R22, 0xffffffc0, !P2 ;  /* 0xffffffc016167807 */ /* 0x000fe20005000000 */
[C---:B------:R-:W-:Y:S01]  /*0e50*/  VIADD R216, R17.reuse, 0x8 ;  /* 0x0000000811d87836 */ /* 0x040fe20000000000 */
[----:B------:R-:W-:Y:S01]  /*0e60*/  SHF.R.S32.HI R0, RZ, 0x1f, R17 ;  /* 0x0000001fff007819 */ /* 0x000fe20000011411 */
[C---:B------:R-:W-:Y:S01]  /*0e70*/  VIADD R215, R17.reuse, 0x10 ;  /* 0x0000001011d77836 */ /* 0x040fe20000000000 */
[----:B------:R-:W-:Y:S01]  /*0e80*/  SHF.R.S32.HI R3, RZ, 0x1f, R185 ;  /* 0x0000001fff037819 */ /* 0x000fe200000114b9 */
[----:B------:R-:W-:Y:S01]  /*0e90*/  VIADD R214, R17, 0x18 ;  /* 0x0000001811d67836 */ /* 0x000fe20000000000 */
[----:B------:R-:W-:Y:S01]  /*0ea0*/  SHF.R.S32.HI R3, RZ, 0x1f, R216 ;  /* 0x0000001fff037819 */ /* 0x000fe200000114d8 */
[----:B0-----:R-:W-:Y:S01]  /*0eb0*/  IMAD R4, R13, 0x8, R16 ;  /* 0x000000080d047824 */ /* 0x001fe200078e0210 */
[----:B------:R-:W-:Y:S01]  /*0ec0*/  SHF.R.S32.HI R0, RZ, 0x1f, R215 ;  /* 0x0000001fff007819 */ /* 0x000fe200000114d7 */
[----:B------:R-:W-:-:S02]  /*0ed0*/  VIADD R213, R17, 0x20 ;  /* 0x0000002011d57836 */ /* 0x000fc40000000000 */
[C---:B------:R-:W-:Y:S01]  /*0ee0*/  VIADD R212, R17.reuse, 0x28 ;  /* 0x0000002811d47836 */ /* 0x040fe20000000000 */
[----:B------:R0:W-:Y:S01]  /*0ef0*/  STL [R1+0x30], R4 ;  /* 0x0000300401007387 */ /* 0x0001e20000100800 */
[C---:B------:R-:W-:Y:S01]  /*0f00*/  VIADD R211, R17.reuse, 0x30 ;  /* 0x0000003011d37836 */ /* 0x040fe20000000000 */
[----:B------:R-:W-:Y:S01]  /*0f10*/  SHF.R.S32.HI R3, RZ, 0x1f, R213 ;  /* 0x0000001fff037819 */ /* 0x000fe200000114d5 */
[C---:B------:R-:W-:Y:S01]  /*0f20*/  VIADD R210, R17.reuse, 0x38 ;  /* 0x0000003811d27836 */ /* 0x040fe20000000000 */
[----:B------:R-:W-:Y:S01]  /*0f30*/  SHF.R.S32.HI R0, RZ, 0x1f, R212 ;  /* 0x0000001fff007819 */ /* 0x000fe200000114d4 */
[C---:B------:R-:W-:Y:S02]  /*0f40*/  VIADD R209, R17.reuse, 0x40 ;  /* 0x0000004011d17836 */ /* 0x040fe40000000000 */
[C---:B------:R-:W-:Y:S01]  /*0f50*/  VIADD R208, R17.reuse, 0x48 ;  /* 0x0000004811d07836 */ /* 0x040fe20000000000 */
[----:B------:R-:W-:Y:S01]  /*0f60*/  SHF.R.S32.HI R3, RZ, 0x1f, R210 ;  /* 0x0000001fff037819 */ /* 0x000fe200000114d2 */
[C---:B------:R-:W-:Y:S01]  /*0f70*/  VIADD R207, R17.reuse, 0x50 ;  /* 0x0000005011cf7836 */ /* 0x040fe20000000000 */
[----:B0-----:R-:W-:Y:S01]  /*0f80*/  SHF.R.S32.HI R4, RZ, 0x1f, R214 ;  /* 0x0000001fff047819 */ /* 0x001fe200000114d6 */
[C---:B------:R-:W-:Y:S01]  /*0f90*/  VIADD R206, R17.reuse, 0x58 ;  /* 0x0000005811ce7836 */ /* 0x040fe20000000000 */
[----:B------:R-:W-:Y:S01]  /*0fa0*/  SHF.R.S32.HI R4, RZ, 0x1f, R211 ;  /* 0x0000001fff047819 */ /* 0x000fe200000114d3 */
        /* <DEDUP_REMOVED lines=40> */
[----:B------:R-:W-:Y:S01]  /*1230*/  VIADD R186, R17, 0xf8 ;  /* 0x000000f811ba7836 */ /* 0x000fe20000000000 */
[----:B------:R-:W-:Y:S01]  /*1240*/  SHF.R.S32.HI R222, RZ, 0x1f, R189 ;  /* 0x0000001fffde7819 */ /* 0x000fe200000114bd */
[----:B------:R-:W-:Y:S01]  /*1250*/  VIADD R19, R18, 0x26820 ;  /* 0x0002682012137836 */ /* 0x000fe20000000000 */
[----:B------:R-:W-:Y:S01]  /*1260*/  SHF.R.S32.HI R221, RZ, 0x1f, R188 ;  /* 0x0000001fffdd7819 */ /* 0x000fe200000114bc */
[C---:B------:R-:W-:Y:S01]  /*1270*/  @P1 VIADD R19, R23.reuse, 0xffffffe0 ;  /* 0xffffffe017131836 */ /* 0x040fe20000000000 */
[----:B------:R-:W-:Y:S01]  /*1280*/  SHF.R.S32.HI R220, RZ, 0x1f, R187 ;  /* 0x0000001fffdc7819 */ /* 0x000fe200000114bb */
[----:B------:R-:W-:Y:S01]  /*1290*/  IMAD.IADD R23, R23, 0x1, R22 ;  /* 0x0000000117177824 */ /* 0x000fe200078e0216 */
[----:B------:R-:W-:Y:S01]  /*12a0*/  SHF.R.S32.HI R219, RZ, 0x1f, R186 ;  /* 0x0000001fffdb7819 */ /* 0x000fe200000114ba */
[----:B------:R-:W-:-:S02]  /*12b0*/  VIADD R184, R2, 0x80 ;  /* 0x0000008002b87836 */ /* 0x000fc40000000000 */
[----:B------:R-:W-:-:S07]  /*12c0*/  IMAD.IADD R22, R22, 0x1, R19 ;  /* 0x0000000116167824 */ /* 0x000fce00078e0213 */
.L_x_402:
[----:B------:R-:W-:Y:S01]  /*12d0*/  ULDC.64 UR8, c[0x0][0xc88] ;  /* 0x0003220000087ab9 */ /* 0x000fe20000000a00 */
[----:B------:R-:W-:Y:S01]  /*12e0*/  ULDC.64 UR10, c[0x0][0xa20] ;  /* 0x00028800000a7ab9 */ /* 0x000fe20000000a00 */
[----:B------:R-:W-:-:S06]  /*12f0*/  UIMAD.WIDE UR8, UR7, 0x4, UR8 ;  /* 0x00000004070878a5 */ /* 0x000fcc000f8e0208 */
[----:B01-3--:R-:W-:Y:S02]  /*1300*/  IMAD.U32 R4, RZ, RZ, UR8 ;  /* 0x00000008ff047e24 */ /* 0x00bfe4000f8e00ff */
[----:B----4-:R-:W-:Y:S01]  /*1310*/  IMAD.U32 R5, RZ, RZ, UR9 ;  /* 0x00000009ff057e24 */ /* 0x010fe2000f8e00ff */
[----:B------:R-:W-:-:S04]  /*1320*/  ULDC.64 UR8, c[0x0][0xa28] ;  /* 0x00028a0000087ab9 */ /* 0x000fc80000000a00 */
[----:B--2---:R-:W2:Y:S01]  /*1330*/  LDG.E R4, desc[UR50][R4.64] ;  /* 0x0000003204047981 */ /* 0x004ea2000c1e1900 */
[----:B------:R-:W-:Y:S02]  /*1340*/  UISETP.NE.U32.AND UP0, UPT, UR8, URZ, UPT ;  /* 0x0000003f0800728c */ /* 0x000fe4000bf05070 */
[----:B------:R-:W-:Y:S02]  /*1350*/  UISETP.NE.U32.AND UP1, UPT, UR10, URZ, UPT ;  /* 0x0000003f0a00728c */ /* 0x000fe4000bf25070 */
[----:B------:R-:W-:Y:S02]  /*1360*/  UISETP.NE.AND.EX UP0, UPT, UR9, URZ, UPT, UP0 ;  /* 0x0000003f0900728c */ /* 0x000fe4000bf05300 */
[----:B------:R-:W-:-:S04]  /*1370*/  UISETP.NE.AND.EX UP1, UPT, UR11, URZ, UPT, UP1 ;  /* 0x0000003f0b00728c */ /* 0x000fc8000bf25310 */
[----:B------:R-:W-:Y:S02]  /*1380*/  PLOP3.LUT P0, PT, PT, PT, UP0, 0x80, 0x0 ;  /* 0x000000000000781c */ /* 0x000fe40003f0f008 */
[----:B------:R-:W-:Y:S02]  /*1390*/  PLOP3.LUT P1, PT, PT, PT, UP1, 0x80, 0x0 ;  /* 0x000000000000781c */ /* 0x000fe40003f2f018 */
[----:B--2---:R-:W-:-:S13]  /*13a0*/  R2UR UR40, R4 ;  /* 0x00000000042872ca */ /* 0x004fda00000e0000 */
[----:B------:R-:W-:Y:S02]  /*13b0*/  USHF.R.S32.HI UR41, URZ, 0x1f, UR40 ;  /* 0x0000001f3f297899 */ /* 0x000fe40008011428 */
[----:B------:R-:W-:-:S04]  /*13c0*/  @UP0 ULEA UR8, UP2, UR40, UR8, 0x2 ;  /* 0x0000000828080291 */ /* 0x000fc8000f84103f */
[----:B------:R-:W-:Y:S02]  /*13d0*/  @UP0 ULEA.HI.X UR9, UR40, UR9, UR41, 0x2, UP2 ;  /* 0x0000000928090291 */ /* 0x000fe400090f1429 */
[----:B------:R-:W-:Y:S01]  /*13e0*/  @UP1 ULEA UR10, UP0, UR40, UR10, 0x2 ;  /* 0x0000000a280a1291 */ /* 0x000fe2000f80103f */
[----:B------:R-:W-:-:S03]  /*13f0*/  IMAD.U32 R4, RZ, RZ, UR8 ;  /* 0x00000008ff047e24 */ /* 0x000fc6000f8e00ff */
[----:B------:R-:W-:Y:S01]  /*1400*/  @UP1 ULEA.HI.X UR11, UR40, UR11, UR41, 0x2, UP0 ;  /* 0x0000000b280b1291 */ /* 0x000fe200080f1429 */
[----:B------:R-:W-:Y:S01]  /*1410*/  IMAD.U32 R5, RZ, RZ, UR9 ;  /* 0x00000009ff057e24 */ /* 0x000fe2000f8e00ff */
[----:B------:R-:W-:Y:S01]  /*1420*/  ULDC.64 UR8, c[0x0][0x418] ;  /* 0x0001060000087ab9 */ /* 0x000fe20000000a00 */
[----:B------:R-:W-:-:S03]  /*1430*/  IMAD.U32 R6, RZ, RZ, UR10 ;  /* 0x0000000aff067e24 */ /* 0x000fc6000f8e00ff */
[----:B------:R-:W-:Y:S01]  /*1440*/  IMAD.U32 R7, RZ, RZ, UR11 ;  /* 0x0000000bff077e24 */ /* 0x000fe2000f8e00ff */
[----:B------:R-:W2:Y:S04]  /*1450*/  @P0 LDG.E R4, desc[UR50][R4.64] ;  /* 0x0000003204040981 */ /* 0x000ea8000c1e1900 */
[----:B------:R-:W3:Y:S01]  /*1460*/  @P1 LDG.E R6, desc[UR50][R6.64] ;  /* 0x0000003206061981 */ /* 0x000ee2000c1e1900 */
[----:B------:R-:W-:Y:S02]  /*1470*/  ULOP3.LUT UR4, UR6, 0xff000000, URZ, 0xc0, !UPT ;  /* 0xff00000006047892 */ /* 0x000fe4000f8ec03f */
[----:B------:R-:W-:Y:S02]  /*1480*/  UISETP.NE.U32.AND UP0, UPT, UR8, URZ, UPT ;  /* 0x0000003f0800728c */ /* 0x000fe4000bf05070 */
[----:B------:R-:W-:-:S02]  /*1490*/  USHF.R.U32.HI UR7, URZ, 0x8, UR4 ;  /* 0x000000083f077899 */ /* 0x000fc40008011604 */
[----:B------:R-:W-:Y:S02]  /*14a0*/  UISETP.NE.AND.EX UP0, UPT, UR9, URZ, UPT, UP0 ;  /* 0x0000003f0900728c */ /* 0x000fe4000bf05300 */
[----:B------:R-:W-:Y:S02]  /*14b0*/  ULOP3.LUT UR42, UR6, 0xffff, URZ, 0xc0, !UPT ;  /* 0x0000ffff062a7892 */ /* 0x000fe4000f8ec03f */
[----:B------:R-:W-:Y:S01]  /*14c0*/  ULOP3.LUT UR6, UR6, 0xff0000, URZ, 0xc0, !UPT ;  /* 0x00ff000006067892 */ /* 0x000fe2000f8ec03f */
[----:B------:R-:W-:Y:S01]  /*14d0*/  ULDC UR4, c[0x0][0x424] ;  /* 0x0001090000047ab9 */ /* 0x000fe20000000800 */
[----:B------:R-:W-:Y:S01]  /*14e0*/  UMOV UR53, URZ ;  /* 0x0000003f00357c82 */ /* 0x000fe20008000000 */
[----:B------:R-:W-:Y:S02]  /*14f0*/  USEL UR4, UR4, 0x1, UP0 ;  /* 0x0000000104047887 */ /* 0x000fe40008000000 */
[----:B------:R-:W-:Y:S01]  /*1500*/  ULEA.HI UR6, UR6, UR7, URZ, 0x10 ;  /* 0x0000000706067291 */ /* 0x000fe2000f8f803f */
[----:B------:R-:W-:-:S02]  /*1510*/  UMOV UR43, UR5 ;  /* 0x00000005002b7c82 */ /* 0x000fc40008000000 */
[----:B------:R-:W-:Y:S02]  /*1520*/  ULDC UR7, c[0x0][0x2f0] ;  /* 0x0000bc0000077ab9 */ /* 0x000fe40000000800 */
[----:B------:R-:W-:-:S03]  /*1530*/  UIMAD UR4, UR4, UR7, URZ ;  /* 0x00000007040472a4 */ /* 0x000fc6000f8e023f */
[----:B------:R-:W-:Y:S01]  /*1540*/  ULDC UR7, c[0x0][0x9f0] ;  /* 0x00027c0000077ab9 */ /* 0x000fe20000000800 */
[----:B--2---:R-:W-:-:S03]  /*1550*/  @P0 R2UR UR53, R4 ;  /* 0x00000000043502ca */ /* 0x004fc600000e0000 */
[----:B---3--:R-:W-:Y:S01]  /*1560*/  @P1 R2UR UR4, R6 ;  /* 0x00000000060412ca */ /* 0x008fe200000e0000 */
[----:B-----5:R-:W-:-:S14]  /*1570*/  @P1 BRA `(.L_x_348) ;  /* 0x0000000000341947 */ /* 0x020fdc0003800000 */
[----:B------:R-:W-:Y:S02]  /*1580*/  ULDC.64 UR8, c[0x0][0xa08] ;  /* 0x0002820000087ab9 */ /* 0x000fe40000000a00 */
[----:B------:R-:W-:-:S04]  /*1590*/  ISETP.NE.U32.AND P0, PT, RZ, UR8, PT ;  /* 0x00000008ff007c0c */ /* 0x000fc8000bf05070 */
[----:B------:R-:W-:-:S13]  /*15a0*/  ISETP.NE.AND.EX P0, PT, RZ, UR9, PT, P0 ;  /* 0x00000009ff007c0c */ /* 0x000fda000bf05300 */
[----:B------:R-:W-:Y:S05]  /*15b0*/  @!P0 BRA `(.L_x_348) ;  /* 0x0000000000248947 */ /* 0x000fea0003800000 */
[----:B------:R-:W-:Y:S02]  /*15c0*/  ULDC.64 UR4, c[0x0][0xa08] ;  /* 0x0002820000047ab9 */ /* 0x000fe40000000a00 */
[----:B------:R-:W-:-:S06]  /*15d0*/  UIMAD.WIDE UR4, UR40, 0x4, UR4 ;  /* 0x00000004280478a5 */ /* 0x000fcc000f8e0204 */
[----:B------:R-:W-:Y:S02]  /*15e0*/  IMAD.U32 R4, RZ, RZ, UR4 ;  /* 0x00000004ff047e24 */ /* 0x000fe4000f8e00ff */
[----:B------:R-:W-:-:S05]  /*15f0*/  IMAD.U32 R5, RZ, RZ, UR5 ;  /* 0x00000005ff057e24 */ /* 0x000fca000f8e00ff */
[----:B------:R-:W2:Y:S04]  /*1600*/  LDG.E R3, desc[UR50][R4.64] ;  /* 0x0000003204037981 */ /* 0x000ea8000c1e1900 */
[----:B------:R-:W3:Y:S01]  /*1610*/  LDG.E R0, desc[UR50][R4.64+0x4] ;  /* 0x0000043204007981 */ /* 0x000ee2000c1e1900 */
[----:B--2---:R-:W-:Y:S02]  /*1620*/  R2UR UR4, R3 ;  /* 0x00000000030472ca */ /* 0x004fe400000e0000 */
[----:B---3--:R-:W-:-:S13]  /*1630*/  R2UR UR5, R0 ;  /* 0x00000000000572ca */ /* 0x008fda00000e0000 */
[----:B------:R-:W-:-:S12]  /*1640*/  UIADD3 UR4, -UR4, UR5, URZ ;  /* 0x0000000504047290 */ /* 0x000fd8000fffe13f */
.L_x_348:
[----:B------:R-:W-:Y:S02]  /*1650*/  UISETP.NE.AND UP1, UPT, UR47, 0x1, UPT ;  /* 0x000000012f00788c */ /* 0x000fe4000bf25270 */
[----:B------:R-:W-:Y:S02]  /*1660*/  UIADD3 UR53, -UR53, UR4, URZ ;  /* 0x0000000435357290 */ /* 0x000fe4000fffe13f */
[----:B------:R-:W-:Y:S02]  /*1670*/  USHF.R.U32.HI UR45, URZ, 0x10, UR6 ;  /* 0x000000103f2d7899 */ /* 0x000fe40008011606 */
[----:B------:R-:W-:Y:S01]  /*1680*/  UIADD3 UR4, UR53, 0x3f, URZ ;  /* 0x0000003f35047890 */ /* 0x000fe2000fffe03f */
[----:B------:R-:W-:Y:S01]  /*1690*/  PLOP3.LUT P0, PT, PT, PT, UP1, 0x80, 0x0 ;  /* 0x000000000000781c */ /* 0x000fe20003f0f018 */
[----:B------:R-:W-:Y:S02]  /*16a0*/  UISETP.NE.AND UP0, UPT, UR45, URZ, UPT ;  /* 0x0000003f2d00728c */ /* 0x000fe4000bf05270 */
[----:B------:R-:W-:-:S02]  /*16b0*/  USHF.R.S32.HI UR5, URZ, 0x1f, UR4 ;  /* 0x0000001f3f057899 */ /* 0x000fc40008011404 */
[----:B------:R-:W-:Y:S02]  /*16c0*/  ULOP3.LUT UR44, UR6, 0xff, URZ, 0xc0, !UPT ;  /* 0x000000ff062c7892 */ /* 0x000fe4000f8ec03f */
[----:B------:R-:W-:Y:S02]  /*16d0*/  ULEA.HI UR5, UR5, UR4, URZ, 0x6 ;  /* 0x0000000405057291 */ /* 0x000fe4000f8f303f */
[----:B------:R-:W-:Y:S02]  /*16e0*/  USEL UR10, UR45, UR7, UP0 ;  /* 0x000000072d0a7287 */ /* 0x000fe40008000000 */
[----:B------:R-:W-:Y:S02]  /*16f0*/  USHF.R.S32.HI UR9, URZ, 0x6, UR5 ;  /* 0x000000063f097899 */ /* 0x000fe40008011405 */
[----:B------:R-:W-:Y:S10]  /*1700*/  @!P0 BRA `(.L_x_349) ;  /* 0x0000002000048947 */ /* 0x000ff40003800000 */
        /* <DEDUP_REMOVED lines=37> */
.L_x_350:
[----:B------:R-:W-:Y:S01]  /*1960*/  UIMAD UR21, UR44, UR4, URZ ;  /* 0x000000042c1572a4 */ /* 0x000fe2000f8e023f */
[----:B------:R-:W-:Y:S01]  /*1970*/  IMAD.U32 R0, RZ, RZ, UR9 ;  /* 0x00000009ff007e24 */ /* 0x000fe2000f8e00ff */
[----:B------:R-:W-:Y:S01]  /*1980*/  PLOP3.LUT P0, PT, PT, PT, PT, 0x80, 0x0 ;  /* 0x000000000000781c */ /* 0x000fe20003f0f070 */
[----:B------:R-:W-:Y:S01]  /*1990*/  IMAD.U32 R3, RZ, RZ, UR4 ;  /* 0x00000004ff037e24 */ /* 0x000fe2000f8e00ff */
[----:B------:R-:W-:Y:S02]  /*19a0*/  CS2R R12, SRZ ;  /* 0x00000000000c7805 */ /* 0x000fe4000001ff00 */
[----:B------:R-:W-:Y:S02]  /*19b0*/  CS2R R150, SRZ ;  /* 0x0000000000967805 */ /* 0x000fe4000001ff00 */
[----:B------:R-:W-:Y:S02]  /*19c0*/  CS2R R148, SRZ ;  /* 0x0000000000947805 */ /* 0x000fe4000001ff00 */
[----:B------:R-:W-:-:S02]  /*19d0*/  CS2R R146, SRZ ;  /* 0x0000000000927805 */ /* 0x000fc4000001ff00 */
[----:B------:R-:W-:Y:S02]  /*19e0*/  VIADDMNMX R0, R3, UR21, R0, PT ;  /* 0x0000001503007c46 */ /* 0x000fe4000b800100 */
[----:B------:R-:W-:Y:S02]  /*19f0*/  CS2R R144, SRZ ;  /* 0x0000000000907805 */ /* 0x000fe4000001ff00 */
[----:B------:R-:W-:Y:S02]  /*1a00*/  CS2R R142, SRZ ;  /* 0x00000000008e7805 */ /* 0x000fe4000001ff00 */
[----:B------:R-:W-:Y:S02]  /*1a10*/  CS2R R140, SRZ ;  /* 0x00000000008c7805 */ /* 0x000fe4000001ff00 */
[----:B------:R-:W-:Y:S02]  /*1a20*/  R2UR UR16, R0 ;  /* 0x00000000001072ca */ /* 0x000fe400000e0000 */
        /* <DEDUP_REMOVED lines=12> */
[----:B------:R-:W-:Y:S01]  /*1af0*/  UISETP.GT.AND UP0, UPT, UR16, UR21, UPT ;  /* 0x000000151000728c */ /* 0x000fe2000bf04270 */
[----:B------:R-:W-:-:S02]  /*1b00*/  CS2R R114, SRZ ;  /* 0x0000000000727805 */ /* 0x000fc4000001ff00 */
[----:B------:R-:W-:Y:S02]  /*1b10*/  CS2R R112, SRZ ;  /* 0x0000000000707805 */ /* 0x000fe4000001ff00 */
[----:B------:R-:W-:Y:S02]  /*1b20*/  CS2R R110, SRZ ;  /* 0x00000000006e7805 */ /* 0x000fe4000001ff00 */
        /* <DEDUP_REMOVED lines=44> */
[----:B------:R-:W-:Y:S06]  /*1df0*/  @!P1 BRA `(.L_x_351) ;  /* 0x0000006000a89947 */ /* 0x000fec0003800000 */
[----:B------:R-:W0:Y:S01]  /*1e00*/  SHFL.IDX PT, R0, R217, RZ, 0x1f ;  /* 0x00001fffd9007589 */ /* 0x000e2200000e0000 */
[----:B------:R-:W-:Y:S02]  /*1e10*/  ISETP.NE.AND P0, PT, RZ, UR47, PT ;  /* 0x0000002fff007c0c */ /* 0x000fe4000bf05270 */
[----:B0-----:R-:W-:Y:S01]  /*1e20*/  R2UR UR4, R0 ;  /* 0x00000000000472ca */ /* 0x001fe200000e0000 */
[----:B------:R-:W-:-:S05]  /*1e30*/  IMAD.MOV.U32 R0, RZ, RZ, 0x1 ;  /* 0x00000001ff007424 */ /* 0x000fca00078e00ff */
[----:B------:R-:W-:-:S04]  /*1e40*/  SEL R0, R0, 0x2, !P0 ;  /* 0x0000000200007807 */ /* 0x000fc80004000000 */
[----:B------:R-:W-:-:S03]  /*1e50*/  LOP3.LUT R0, R0, 0x1, RZ, 0xfc, !PT ;  /* 0x0000000100007812 */ /* 0x000fc600078efcff */
[----:B------:R-:W-:Y:S01]  /*1e60*/  ULEA.HI UR5, UR4, UR4, URZ, 0x1 ;  /* 0x0000000404057291 */ /* 0x000fe2000f8f083f */
[----:B------:R-:W-:-:S03]  /*1e70*/  ISETP.NE.AND P0, PT, R0, 0x3, PT ;  /* 0x000000030000780c */ /* 0x000fc60003f05270 */
[----:B------:R-:W-:-:S04]  /*1e80*/  ULOP3.LUT UR5, UR5, 0x1fffe, URZ, 0xc0, !UPT ;  /* 0x0001fffe05057892 */ /* 0x000fc8000f8ec03f */
[----:B------:R-:W-:-:S04]  /*1e90*/  UIADD3 UR5, UR4, -UR5, URZ ;  /* 0x8000000504057290 */ /* 0x000fc8000fffe03f */
[----:B------:R-:W-:-:S04]  /*1ea0*/  ULEA UR5, UR5, UR39, 0xf ;  /* 0x0000002705057291 */ /* 0x000fc8000f8e783f */
[----:B------:R-:W-:-:S04]  /*1eb0*/  UIADD3 UR5, UR5, 0x400, URZ ;  /* 0x0000040005057890 */ /* 0x000fc8000fffe03f */
[----:B------:R-:W-:-:S04]  /*1ec0*/  USHF.R.U32.HI UR5, URZ, 0x4, UR5 ;  /* 0x000000043f057899 */ /* 0x000fc80008011605 */
[----:B------:R-:W-:-:S04]  /*1ed0*/  ULOP3.LUT UR5, UR5, 0x3fff, URZ, 0xc0, !UPT ;  /* 0x00003fff05057892 */ /* 0x000fc8000f8ec03f */
[----:B------:R-:W-:Y:S01]  /*1ee0*/  ULOP3.LUT UR20, UR5, 0x2000000, URZ, 0xfc, !UPT ;  /* 0x0200000005147892 */ /* 0x000fe2000f8efc3f */
[----:B------:R-:W-:Y:S11]  /*1ef0*/  @!P0 BRA `(.L_x_352) ;  /* 0x0000000000048947 */ /* 0x000ff60003800000 */
[----:B------:R-:W-:Y:S01]  /*1f00*/  BPT.TRAP 0x1 ;  /* 0x000000040000795c */ /* 0x000fe20000300000 */
.L_x_352:
[----:B------:R-:W-:Y:S01]  /*1f10*/  ULEA UR17, UR48, UR39, 0x3 ;  /* 0x0000002730117291 */ /* 0x000fe2000f8e183f */
[----:B------:R-:W-:-:S05]  /*1f20*/  IMAD.U32 R0, RZ, RZ, UR36 ;  /* 0x00000024ff007e24 */ /* 0x000fca000f8e00ff */
[----:B------:R-:W-:-:S04]  /*1f30*/  SHF.L.U32 R0, R0, 0x1f, RZ ;  /* 0x0000001f00007819 */ /* 0x000fc800000006ff */
[----:B------:R-:W0:Y:S02]  /*1f40*/  SYNCS.PHASECHK.TRANS64.TRYWAIT P1, [UR17+0x28c50], R0 ;  /* 0x028c5000ff0075a7 */ /* 0x000e240008020151 */
[----:B0-----:R-:W-:Y:S05]  /*1f50*/  @!P1 BRA `(.L_x_353) ;  /* 0x0000010400949947 */ /* 0x001fea0003800000 */
.L_x_485:
[----:B------:R-:W-:Y:S01]  /*1f60*/  BAR.SYNC.DEFER_BLOCKING 0xe, 0x100 ;  /* 0x0384000000007b1d */ /* 0x000fe20000010000 */
[----:B------:R-:W-:Y:S02]  /*1f70*/  UIADD3 UR4, UR39, 0x26800, URZ ;  /* 0x0002680027047890 */ /* 0x000fe4000fffe03f */
[----:B------:R-:W-:Y:S02]  /*1f80*/  ULEA UR12, UR48, UR20, 0xc ;  /* 0x00000014300c7291 */ /* 0x000fe4000f8e603f */
[----:B------:R-:W-:Y:S01]  /*1f90*/  USHF.R.U32.HI UR4, URZ, 0x4, UR4 ;  /* 0x000000043f047899 */ /* 0x000fe20008011604 */
[----:B------:R-:W-:Y:S01]  /*1fa0*/  UMOV UR7, 0x40000040 ;  /* 0x4000004000077882 */ /* 0x000fe20000000000 */
[----:B------:R-:W-:Y:S02]  /*1fb0*/  UMOV UR5, 0x40000040 ;  /* 0x4000004000057882 */ /* 0x000fe40000000000 */
[----:B------:R-:W-:Y:S01]  /*1fc0*/  ULOP3.LUT UR4, UR4, 0x3fff, URZ, 0xc0, !UPT ;  /* 0x00003fff04047892 */ /* 0x000fe2000f8ec03f */
[----:B------:R-:W-:Y:S01]  /*1fd0*/  UMOV UR6, UR12 ;  /* 0x0000000c00067c82 */ /* 0x000fe20008000000 */
[----:B------:R-:W-:-:S02]  /*1fe0*/  UIADD3 UR10, UR12, 0x100, URZ ;  /* 0x000001000c0a7890 */ /* 0x000fc4000fffe03f */
[----:B------:R-:W-:Y:S01]  /*1ff0*/  ULOP3.LUT UR13, UR4, 0x10000, URZ, 0xfc, !UPT ;  /* 0x00010000040d7892 */ /* 0x000fe2000f8efc3f */
[----:B------:R-:W-:Y:S01]  /*2000*/  UMOV UR11, 0x40000040 ;  /* 0x40000040000b7882 */ /* 0x000fe20000000000 */
[----:B------:R-:W-:Y:S02]  /*2010*/  UMOV UR9, 0x40000040 ;  /* 0x4000004000097882 */ /* 0x000fe40000000000 */
[----:B------:R-:W-:Y:S02]  /*2020*/  UIADD3 UR8, UR13, 0x4, URZ ;  /* 0x000000040d087890 */ /* 0x000fe4000fffe03f */
[----:B------:R-:W-:Y:S01]  /*2030*/  UIADD3 UR14, UR12, 0x180, URZ ;  /* 0x000001800c0e7890 */ /* 0x000fe2000fffe03f */
[----:B------:R-:W-:Y:S01]  /*2040*/  UMOV UR4, UR13 ;  /* 0x0000000d00047c82 */ /* 0x000fe20008000000 */
[----:B------:R-:W-:Y:S01]  /*2050*/  UMOV UR15, 0x40000040 ;  /* 0x40000040000f7882 */ /* 0x000fe20000000000 */
[----:B------:R-:W-:-:S06]  /*2060*/  WARPGROUP.ARRIVE ;  /* 0x00000000000079c5 */ /* 0x000fcc0000000000 */
[----:B------:R-:W-:Y:S01]  /*2070*/  HGMMA.64x256x16.F32.BF16 R24, gdesc[UR4].tnspB, RZ, !UPT, gsb0 ;  /* 0x43e00000041879f0 */ /* 0x000fe2000c0018ff */
[----:B------:R-:W-:Y:S02]  /*2080*/  UIADD3 UR6, UR12, 0x80, URZ ;  /* 0x000000800c067890 */ /* 0x000fe4000fffe03f */
[----:B------:R-:W-:Y:S01]  /*2090*/  UIADD3 UR4, UR13, 0x2, URZ ;  /* 0x000000020d047890 */ /* 0x000fe2000fffe03f */
[----:B------:R-:W-:Y:S01]  /*20a0*/  UMOV UR7, 0x40000040 ;  /* 0x4000004000077882 */ /* 0x000fe20000000000 */
[----:B------:R-:W-:Y:S01]  /*20b0*/  UMOV UR5, 0x40000040 ;  /* 0x4000004000057882 */ /* 0x000fe20000000000 */
[----:B------:R-:W-:-:S03]  /*20c0*/  UIADD3 UR12, UR13, 0x6, URZ ;  /* 0x000000060d0c7890 */ /* 0x000fc6000fffe03f */
[----:B------:R-:W-:Y:S01]  /*20d0*/  UMOV UR13, 0x40000040 ;  /* 0x40000040000d7882 */ /* 0x000fe20000000000 */
[----:B------:R-:W-:Y:S02]  /*20e0*/  WARPGROUP.DEPBAR.LE gsb0, 0x0 ;  /* 0x00008000000079c5 */ /* 0x000fe40000010000 */
[----:B------:R-:W-:-:S15]  /*20f0*/  WARPGROUP.ARRIVE ;  /* 0x00000000000079c5 */ /* 0x000fde0000000000 */
[----:B------:R-:W-:-:S01]  /*2100*/  NOP ;  /* 0x0000000000007918 */ /* 0x000fc20000000000 */
        /* <DEDUP_REMOVED lines=13> */
.L_x_354:
[----:B------:R-:W-:-:S04]  /*21e0*/  UIADD3 UR6, UR17, 0x28c60, URZ ;  /* 0x00028c6011067890 */ /* 0x000fc8000fffe03f */
[----:B------:R-:W-:-:S09]  /*21f0*/  UPRMT UR6, UR38, 0x654, UR6 ;  /* 0x0000065426067896 */ /* 0x000fd20008000006 */
[----:B------:R-:W-:Y:S01]  /*2200*/  SYNCS.ARRIVE.TRANS64.RED.A1T0 RZ, [UR6], RZ ;  /* 0x000000ffffff79a7 */ /* 0x000fe20008100406 */
[----:B------:R-:W-:-:S04]  /*2210*/  UIADD3 UR6, UR16, -0x2, URZ ;  /* 0xfffffffe10067890 */ /* 0x000fc8000fffe03f */
[----:B------:R-:W-:-:S06]  /*2220*/  UISETP.GE.AND UP0, UPT, UR6, UR21, UPT ;  /* 0x000000150600728c */ /* 0x000fcc000bf06270 */
[----:B------:R-:W-:-:S13]  /*2230*/  PLOP3.LUT P1, PT, PT, PT, UP0, 0x80, 0x0 ;  /* 0x000000000000781c */ /* 0x000fda0003f2f008 */
[----:B------:R-:W-:Y:S05]  /*2240*/  @!P1 BRA `(.L_x_355) ;  /* 0x0000000800f89947 */ /* 0x000fea0003800000 */
[----:B------:R-:W-:-:S05]  /*2250*/  UMOV UR22, UR6 ;  /* 0x0000000600167c82 */ /* 0x000fca0008000000 */
.L_x_361:
[----:B------:R-:W-:Y:S01]  /*2260*/  BAR.SYNC.DEFER_BLOCKING 0xe, 0x100 ;  /* 0x0384000000007b1d */ /* 0x000fe20000010000 */
[----:B01----:R-:W-:Y:S01]  /*2270*/  IMAD.U32 R3, RZ, RZ, UR48 ;  /* 0x00000030ff037e24 */ /* 0x003fe2000f8e00ff */
[----:B------:R-:W-:-:S03]  /*2280*/  UIADD3 UR48, UR48, 0x1, URZ ;  /* 0x0000000130307890 */ /* 0x000fc6000fffe03f */
[----:B------:R-:W-:Y:S01]  /*2290*/  IMAD R0, R3, 0x40, R16 ;  /* 0x0000004003007824 */ /* 0x000fe200078e0210 */
[----:B------:R-:W-:-:S04]  /*22a0*/  UISETP.NE.AND UP0, UPT, UR48, 0x2, UPT ;  /* 0x000000023000788c */ /* 0x000fc8000bf05270 */
[----:B------:R-:W-:Y:S01]  /*22b0*/  LEA R0, R0, UR39, 0x2 ;  /* 0x0000002700007c11 */ /* 0x000fe2000f8e10ff */
[----:B------:R-:W-:Y:S02]  /*22c0*/  USEL UR6, URZ, 0x1, UP0 ;  /* 0x000000013f067887 */ /* 0x000fe40008000000 */
[----:B------:R-:W-:Y:S02]  /*22d0*/  USEL UR48, UR48, URZ, UP0 ;  /* 0x0000003f30307287 */ /* 0x000fe40008000000 */
[----:B------:R-:W-:Y:S01]  /*22e0*/  ULOP3.LUT UR36, UR36, UR6, URZ, 0x3c, !UPT ;  /* 0x0000000624247292 */ /* 0x000fe2000f8e3c3f */
        /* <DEDUP_REMOVED lines=132> */
.L_x_356:
[----:B------:R-:W-:Y:S01]  /*2b30*/  ULEA UR6, UR48, UR39, 0x3 ;  /* 0x0000002730067291 */ /* 0x000fe2000f8e183f */
[----:B------:R-:W-:-:S05]  /*2b40*/  IMAD.U32 R0, RZ, RZ, UR36 ;  /* 0x00000024ff007e24 */ /* 0x000fca000f8e00ff */
[----:B------:R-:W-:-:S04]  /*2b50*/  SHF.L.U32 R0, R0, 0x1f, RZ ;  /* 0x0000001f00007819 */ /* 0x000fc800000006ff */
[----:B------:R0:W1:Y:S01]  /*2b60*/  SYNCS.PHASECHK.TRANS64.TRYWAIT P1, [UR6+0x28c50], R0 ;  /* 0x028c5000ff0075a7 */ /* 0x0000620008020146 */
[----:B------:R-:W-:Y:S05]  /*2b70*/  @!P0 BRA `(.L_x_357) ;  /* 0x0000000000048947 */ /* 0x000fea0003800000 */
[----:B------:R-:W-:Y:S01]  /*2b80*/  BPT.TRAP 0x1 ;  /* 0x000000040000795c */ /* 0x000fe20000300000 */
.L_x_357:
[----:B-1----:R-:W-:Y:S05]  /*2b90*/  @P1 BRA `(.L_x_358) ;  /* 0x0000000000081947 */ /* 0x002fea0003800000 */
[----:B------:R-:W1:Y:S02]  /*2ba0*/  SYNCS.PHASECHK.TRANS64.TRYWAIT P1, [UR6+0x28c50], R0 ;  /* 0x028c5000ff0075a7 */ /* 0x000e640008020146 */
[----:B-1----:R-:W-:Y:S05]  /*2bb0*/  @!P1 BRA `(.L_x_359) ;  /* 0x000000f800949947 */ /* 0x002fea0003800000 */
.L_x_358:
[----:B------:R-:W-:Y:S01]  /*2bc0*/  UIADD3 UR6, UR39, 0x26800, URZ ;  /* 0x0002680027067890 */ /* 0x000fe2000fffe03f */
[----:B------:R-:W-:Y:S01]  /*2bd0*/  WARPGROUP.ARRIVE ;  /* 0x00000000000079c5 */ /* 0x000fe20000000000 */
[----:B------:R-:W-:Y:S02]  /*2be0*/  ULEA UR18, UR48, UR20, 0xc ;  /* 0x0000001430127291 */ /* 0x000fe4000f8e603f */
[----:B------:R-:W-:Y:S01]  /*2bf0*/  USHF.R.U32.HI UR6, URZ, 0x4, UR6 ;  /* 0x000000043f067899 */ /* 0x000fe20008011606 */
[----:B------:R-:W-:Y:S01]  /*2c00*/  UMOV UR19, 0x40000040 ;  /* 0x4000004000137882 */ /* 0x000fe20000000000 */
[----:B------:R-:W-:Y:S02]  /*2c10*/  UMOV UR17, 0x40000040 ;  /* 0x4000004000117882 */ /* 0x000fe40000000000 */
[----:B------:R-:W-:Y:S01]  /*2c20*/  ULOP3.LUT UR6, UR6, 0x3fff, URZ, 0xc0, !UPT ;  /* 0x00003fff06067892 */ /* 0x000fe2000f8ec03f */
[----:B------:R-:W-:Y:S01]  /*2c30*/  UMOV UR7, 0x40000040 ;  /* 0x4000004000077882 */ /* 0x000fe20000000000 */
[----:B------:R-:W-:-:S02]  /*2c40*/  UIADD3 UR10, UR18, 0x100, URZ ;  /* 0x00000100120a7890 */ /* 0x000fc4000fffe03f */
[----:B------:R-:W-:Y:S02]  /*2c50*/  ULOP3.LUT UR16, UR6, 0x10000, URZ, 0xfc, !UPT ;  /* 0x0001000006107892 */ /* 0x000fe4000f8efc3f */
[----:B------:R-:W-:Y:S01]  /*2c60*/  UIADD3 UR6, UR18, 0x80, URZ ;  /* 0x0000008012067890 */ /* 0x000fe2000fffe03f */
[----:B------:R-:W-:Y:S01]  /*2c70*/  UMOV UR11, 0x40000040 ;  /* 0x40000040000b7882 */ /* 0x000fe20000000000 */
[----:B------:R-:W-:Y:S01]  /*2c80*/  UIADD3 UR14, UR18, 0x180, URZ ;  /* 0x00000180120e7890 */ /* 0x000fe2000fffe03f */
[----:B------:R-:W-:-:S04]  /*2c90*/  UMOV UR15, 0x40000040 ;  /* 0x40000040000f7882 */ /* 0x000fc80000000000 */
        /* <DEDUP_REMOVED lines=17> */
.L_x_360:
[----:B------:R-:W-:Y:S02]  /*2db0*/  UISETP.GT.AND UP0, UPT, UR22, UR21, UPT ;  /* 0x000000151600728c */ /* 0x000fe4000bf04270 */
[----:B------:R-:W-:Y:S02]  /*2dc0*/  ULEA UR6, UR48, UR39, 0x3 ;  /* 0x0000002730067291 */ /* 0x000fe4000f8e183f */
[----:B------:R-:W-:Y:S02]  /*2dd0*/  UIADD3 UR22, UR22, -0x1, URZ ;  /* 0xffffffff16167890 */ /* 0x000fe4000fffe03f */
[----:B------:R-:W-:Y:S01]  /*2de0*/  UIADD3 UR6, UR6, 0x28c60, URZ ;  /* 0x00028c6006067890 */ /* 0x000fe2000fffe03f */
[----:B------:R-:W-:-:S03]  /*2df0*/  PLOP3.LUT P1, PT, PT, PT, UP0, 0x80, 0x0 ;  /* 0x000000000000781c */ /* 0x000fc60003f2f008 */
[----:B------:R-:W-:-:S09]  /*2e00*/  UPRMT UR6, UR38, 0x654, UR6 ;  /* 0x0000065426067896 */ /* 0x000fd20008000006 */
[----:B------:R-:W-:Y:S01]  /*2e10*/  SYNCS.ARRIVE.TRANS64.RED.A1T0 RZ, [UR6], RZ ;  /* 0x000000ffffff79a7 */ /* 0x000fe20008100406 */
[----:B------:R-:W-:Y:S05]  /*2e20*/  @P1 BRA `(.L_x_361) ;  /* 0xfffffff4000c1947 */ /* 0x000fea000383ffff */
.L_x_355:
[----:B------:R-:W-:Y:S01]  /*2e30*/  BAR.SYNC.DEFER_BLOCKING 0xe, 0x100 ;  /* 0x0384000000007b1d */ /* 0x000fe20000010000 */
[----:B01----:R-:W-:Y:S01]  /*2e40*/  IMAD.U32 R3, RZ, RZ, UR48 ;  /* 0x00000030ff037e24 */ /* 0x003fe2000f8e00ff */
[----:B------:R-:W-:Y:S01]  /*2e50*/  UIADD3 UR48, UR48, 0x1, URZ ;  /* 0x0000000130307890 */ /* 0x000fe2000fffe03f */
[----:B------:R-:W-:Y:S02]  /*2e60*/  PLOP3.LUT P0, PT, PT, PT, PT, 0x8, 0x0 ;  /* 0x000000000000781c */ /* 0x000fe40003f0e170 */
[----:B------:R-:W-:Y:S01]  /*2e70*/  CS2R R12, SRZ ;  /* 0x00000000000c7805 */ /* 0x000fe2000001ff00 */
        /* <DEDUP_REMOVED lines=138> */
.L_x_349:
        /* <DEDUP_REMOVED lines=37> */
.L_x_362:
        /* <DEDUP_REMOVED lines=94> */
[----:B------:R-:W-:Y:S02]  /*3f50*/  IMAD.U32 R10, RZ, RZ, UR6 ;  /* 0x00000006ff0a7e24 */ /* 0x000fe4000f8e00ff */
[----:B------:R-:W-:Y:S02]  /*3f60*/  IMAD.U32 R6, RZ, RZ, UR4 ;  /* 0x00000004ff067e24 */ /* 0x000fe4000f8e00ff */
[----:B------:R-:W-:-:S02]  /*3f70*/  IMAD.U32 R7, RZ, RZ, UR5 ;  /* 0x00000005ff077e24 */ /* 0x000fc4000f8e00ff */
[----:B------:R-:W-:Y:S02]  /*3f80*/  IMAD.U32 R11, RZ, RZ, UR7 ;  /* 0x00000007ff0b7e24 */ /* 0x000fe4000f8e00ff */
[----:B------:R-:W-:Y:S02]  /*3f90*/  IMAD.MOV.U32 R8, RZ, RZ, 0x70 ;  /* 0x00000070ff087424 */ /* 0x000fe400078e00ff */
[----:B------:R-:W-:Y:S02]  /*3fa0*/  IMAD.MOV.U32 R12, RZ, RZ, 0x1 ;  /* 0x00000001ff0c7424 */ /* 0x000fe400078e00ff */
[----:B0-----:R-:W-:-:S07]  /*3fb0*/  IMAD.MOV.U32 R13, RZ, RZ, RZ ;  /* 0x000000ffff0d7224 */ /* 0x001fce00078e00ff */
[----:B------:R-:W-:-:S07]  /*3fc0*/  LEPC R20, `(.L_x_363) ;  /* 0x000000001014794e */ /* 0x000fce0000000000 */
[----:B-1----:R-:W-:Y:S05]  /*3fd0*/  CALL.ABS.NOINC R14 ;  /* 0x000000000e007343 */ /* 0x002fea0003c00000 */
.L_x_363:
[----:B------:R-:W-:Y:S01]  /*3fe0*/  ULEA.HI UR4, UR46, UR46, URZ, 0x1 ;  /* 0x0000002e2e047291 */ /* 0x000fe2000f8f083f */
[----:B------:R-:W-:Y:S01]  /*3ff0*/  IMAD.MOV.U32 R3, RZ, RZ, 0x1 ;  /* 0x00000001ff037424 */ /* 0x000fe200078e00ff */
[----:B------:R-:W-:Y:S02]  /*4000*/  ISETP.NE.AND P0, PT, RZ, UR47, PT ;  /* 0x0000002fff007c0c */ /* 0x000fe4000bf05270 */
[----:B------:R-:W-:Y:S02]  /*4010*/  ULOP3.LUT UR4, UR4, 0xfffffffe, URZ, 0xc0, !UPT ;  /* 0xfffffffe04047892 */ /* 0x000fe4000f8ec03f */
[----:B------:R-:W-:Y:S02]  /*4020*/  SEL R3, R3, 0x2, !P0 ;  /* 0x0000000203037807 */ /* 0x000fe40004000000 */
[----:B------:R-:W-:Y:S02]  /*4030*/  UIADD3 UR4, UR46, -UR4, URZ ;  /* 0x800000042e047290 */ /* 0x000fe4000fffe03f */
[----:B------:R-:W-:-:S04]  /*4040*/  LOP3.LUT R3, R3, 0x1, RZ, 0xfc, !PT ;  /* 0x0000000103037812 */ /* 0x000fc800078efcff */
[----:B------:R-:W-:Y:S01]  /*4050*/  IMAD.U32 R0, RZ, RZ, UR4 ;  /* 0x00000004ff007e24 */ /* 0x000fe2000f8e00ff */
[----:B------:R-:W-:-:S04]  /*4060*/  ISETP.NE.AND P0, PT, R3, 0x3, PT ;  /* 0x000000030300780c */ /* 0x000fc80003f05270 */
[----:B------:R-:W-:-:S04]  /*4070*/  SHF.L.U32 R0, R0, 0x1f, RZ ;  /* 0x0000001f00007819 */ /* 0x000fc800000006ff */
[----:B------:R-:W0:Y:S02]  /*4080*/  SYNCS.PHASECHK.TRANS64.TRYWAIT P1, [UR39+0x28c00], R0 ;  /* 0x028c0000ff0075a7 */ /* 0x000e240008020167 */
[----:B0-----:R-:W-:Y:S05]  /*4090*/  @!P1 BRA `(.L_x_364) ;  /* 0x000000e400749947 */ /* 0x001fea0003800000 */
.L_x_486:
[----:B------:R-:W-:Y:S05]  /*40a0*/  @!P0 BRA `(.L_x_365) ;  /* 0x0000000000048947 */ /* 0x000fea0003800000 */
[----:B------:R-:W-:Y:S01]  /*40b0*/  BPT.TRAP 0x1 ;  /* 0x000000040000795c */ /* 0x000fe20000300000 */
.L_x_365:
[----:B------:R-:W-:Y:S02]  /*40c0*/  IMAD.U32 R6, RZ, RZ, UR48 ;  /* 0x00000030ff067e24 */ /* 0x000fe4000f8e00ff */
[----:B------:R-:W-:-:S03]  /*40d0*/  IMAD.U32 R9, RZ, RZ, UR36 ;  /* 0x00000024ff097e24 */ /* 0x000fc6000f8e00ff */
[----:B------:R-:W-:Y:S02]  /*40e0*/  LEA R6, R6, UR39, 0x3 ;  /* 0x0000002706067c11 */ /* 0x000fe4000f8e18ff */
[----:B------:R-:W-:-:S04]  /*40f0*/  SHF.L.U32 R9, R9, 0x1f, RZ ;  /* 0x0000001f09097819 */ /* 0x000fc800000006ff */
[----:B------:R1:W2:Y:S01]  /*4100*/  SYNCS.PHASECHK.TRANS64.TRYWAIT P1, [R6+URZ+0x28c30], R9 ;  /* 0x028c3009060075a7 */ /* 0x0002a2000802017f */
[----:B------:R-:W-:Y:S05]  /*4110*/  @!P0 BRA `(.L_x_366) ;  /* 0x0000000000048947 */ /* 0x000fea0003800000 */
[----:B------:R-:W-:Y:S01]  /*4120*/  BPT.TRAP 0x1 ;  /* 0x000000040000795c */ /* 0x000fe20000300000 */
.L_x_366:
[----:B--2---:R-:W-:Y:S05]  /*4130*/  @P1 BRA `(.L_x_367) ;  /* 0x0000000000081947 */ /* 0x004fea0003800000 */
[----:B------:R-:W2:Y:S02]  /*4140*/  SYNCS.PHASECHK.TRANS64.TRYWAIT P1, [R6+URZ+0x28c30], R9 ;  /* 0x028c3009060075a7 */ /* 0x000ea4000802017f */
[----:B--2---:R-:W-:Y:S05]  /*4150*/  @!P1 BRA `(.L_x_368) ;  /* 0x000000e4005c9947 */ /* 0x004fea0003800000 */
.L_x_367:
[----:B------:R-:W-:-:S04]  /*4160*/  UIADD3 UR4, UR39, 0x22400, URZ ;  /* 0x0002240027047890 */ /* 0x000fc8000fffe03f */
[----:B------:R-:W-:-:S04]  /*4170*/  USHF.R.U32.HI UR4, URZ, 0x4, UR4 ;  /* 0x000000043f047899 */ /* 0x000fc80008011604 */
[----:B------:R-:W-:-:S06]  /*4180*/  ULOP3.LUT UR4, UR4, 0x3fff, URZ, 0xc0, !UPT ;  /* 0x00003fff04047892 */ /* 0x000fcc000f8ec03f */
[----:B0-----:R-:W-:Y:S01]  /*4190*/  IMAD.U32 R3, RZ, RZ, UR4 ;  /* 0x00000004ff037e24 */ /* 0x001fe2000f8e00ff */
[----:B------:R-:W-:Y:S05]  /*41a0*/  WARPSYNC.ALL ;  /* 0x0000000000007948 */ /* 0x000fea0003800000 */
[----:B------:R-:W-:-:S04]  /*41b0*/  LOP3.LUT R3, R3, 0x10000, RZ, 0xfc, !PT ;  /* 0x0001000003037812 */ /* 0x000fc800078efcff */
[----:B------:R-:W-:Y:S01]  /*41c0*/  R2UR UR12, R3 ;  /* 0x00000000030c72ca */ /* 0x000fe200000e0000 */
[----:B------:R-:W-:Y:S01]  /*41d0*/  UIADD3 UR4, UR39, 0x20400, URZ ;  /* 0x0002040027047890 */ /* 0x000fe2000fffe03f */
[----:B------:R-:W-:Y:S01]  /*41e0*/  WARPGROUP.ARRIVE ;  /* 0x00000000000079c5 */ /* 0x000fe20000000000 */
[----:B------:R-:W-:Y:S01]  /*41f0*/  UMOV UR7, 0x40000040 ;  /* 0x4000004000077882 */ /* 0x000fe20000000000 */
[----:B------:R-:W-:Y:S01]  /*4200*/  UMOV UR5, 0x40000040 ;  /* 0x4000004000057882 */ /* 0x000fe20000000000 */
[----:B------:R-:W-:Y:S01]  /*4210*/  USHF.R.U32.HI UR4, URZ, 0x4, UR4 ;  /* 0x000000043f047899 */ /* 0x000fe20008011604 */
[----:B------:R-:W-:Y:S01]  /*4220*/  UMOV UR11, 0x40000040 ;  /* 0x40000040000b7882 */ /* 0x000fe20000000000 */
[----:B------:R-:W-:Y:S02]  /*4230*/  UMOV UR9, 0x40000040 ;  /* 0x4000004000097882 */ /* 0x000fe40000000000 */
[----:B------:R-:W-:Y:S01]  /*4240*/  ULOP3.LUT UR4, UR4, 0x3fff, URZ, 0xc0, !UPT ;  /* 0x00003fff04047892 */ /* 0x000fe2000f8ec03f */
[----:B------:R-:W-:-:S03]  /*4250*/  UMOV UR15, 0x40000040 ;  /* 0x40000040000f7882 */ /* 0x000fc60000000000 */
[----:B------:R-:W-:Y:S02]  /*4260*/  ULEA UR12, UR48, UR12, 0x9 ;  /* 0x0000000c300c7291 */ /* 0x000fe4000f8e483f */
[----:B------:R-:W-:Y:S02]  /*4270*/  ULOP3.LUT UR13, UR4, 0x10000, URZ, 0xfc, !UPT ;  /* 0x00010000040d7892 */ /* 0x000fe4000f8efc3f */
[----:B------:R-:W-:Y:S02]  /*4280*/  UIADD3 UR10, UR12, 0x4, URZ ;  /* 0x000000040c0a7890 */ /* 0x000fe4000fffe03f */
[----:B------:R-:W-:Y:S01]  /*4290*/  UIADD3 UR8, UR13, 0x4, URZ ;  /* 0x000000040d087890 */ /* 0x000fe2000fffe03f */
[----:B------:R-:W-:Y:S02]  /*42a0*/  UMOV UR6, UR12 ;  /* 0x0000000c00067c82 */ /* 0x000fe40008000000 */
[----:B------:R-:W-:Y:S01]  /*42b0*/  UMOV UR4, UR13 ;  /* 0x0000000d00047c82 */ /* 0x000fe20008000000 */
[----:B------:R-:W-:Y:S01]  /*42c0*/  UIADD3 UR14, UR12, 0x6, URZ ;  /* 0x000000060c0e7890 */ /* 0x000fe2000fffe03f */
[----:B------:R-:W-:Y:S01]  /*42d0*/  HGMMA.64x64x16.F32.BF16 R24, gdesc[UR4], RZ, !UPT, gsb0 ;  /* 0x00e00000041879f0 */ /* 0x000fe2000c0018ff */
[----:B------:R-:W-:-:S02]  /*42e0*/  UIADD3 UR6, UR12, 0x2, URZ ;  /* 0x000000020c067890 */ /* 0x000fc4000fffe03f */
[----:B------:R-:W-:Y:S01]  /*42f0*/  UIADD3 UR4, UR13, 0x2, URZ ;  /* 0x000000020d047890 */ /* 0x000fe2000fffe03f */
[----:B------:R-:W-:Y:S01]  /*4300*/  UMOV UR7, 0x40000040 ;  /* 0x4000004000077882 */ /* 0x000fe20000000000 */
[----:B------:R-:W-:Y:S01]  /*4310*/  UMOV UR5, 0x40000040 ;  /* 0x4000004000057882 */ /* 0x000fe20000000000 */
[----:B------:R-:W-:-:S03]  /*4320*/  UIADD3 UR12, UR13, 0x6, URZ ;  /* 0x000000060d0c7890 */ /* 0x000fc6000fffe03f */
        /* <DEDUP_REMOVED lines=13> */
.L_x_369:
        /* <DEDUP_REMOVED lines=45> */
[----:B------:R-:W-:Y:S01]  /*46d0*/  FMNMX.FTZ R4, R28, R5, !PT ;  /* 0x000000051c047209 */ /* 0x000fe20007810000 */
[----:B------:R-:W-:Y:S01]  /*46e0*/  FMUL.FTZ R46, R46, UR6 ;  /* 0x000000062e2e7c20 */ /* 0x000fe20008410000 */
[----:B------:R-:W-:Y:S01]  /*46f0*/  FMUL.FTZ R47, R47, UR6 ;  /* 0x000000062f2f7c20 */ /* 0x000fe20008410000 */
[----:B------:R-:W4:Y:S01]  /*4700*/  MUFU.TANH R26, R26 ;  /* 0x0000001a001a7308 */ /* 0x000f220000002400 */
        /* <DEDUP_REMOVED lines=8> */
[----:B---3--:R-:W-:-:S02]  /*4790*/  FSEL R32, R32, -INF , P1 ;  /* 0xff80000020207808 */ /* 0x008fc40000800000 */
[----:B------:R-:W-:Y:S02]  /*47a0*/  R2UR UR6, R6 ;  /* 0x00000000060672ca */ /* 0x000fe400000e0000 */
[----:B------:R-:W-:-:S03]  /*47b0*/  FMNMX.FTZ R4, R32, R5, !PT ;  /* 0x0000000520047209 */ /* 0x000fc60007810000 */
[----:B------:R-:W3:Y:S01]  /*47c0*/  MUFU.TANH R27, R27 ;  /* 0x0000001b001b7308 */ /* 0x000ee20000002400 */
[----:B----4-:R-:W-:Y:S02]  /*47d0*/  FSEL R26, R26, -INF , P5 ;  /* 0xff8000001a1a7808 */ /* 0x010fe40002800000 */
[----:B------:R-:W-:-:S05]  /*47e0*/  ISETP.GT.AND P5, PT, R0, 0x18, PT ;  /* 0x000000180000780c */ /* 0x000fca0003fa4270 */
[----:B------:R-:W4:Y:S01]  /*47f0*/  MUFU.TANH R36, R36 ;  /* 0x0000002400247308 */ /* 0x000f220000002400 */
[----:B0-----:R-:W-:Y:S01]  /*4800*/  FSEL R33, R33, -INF , P6 ;  /* 0xff80000021217808 */ /* 0x001fe20003000000 */
[----:B------:R-:W-:-:S03]  /*4810*/  UIADD3 UR6, UR6, 0x28c40, URZ ;  /* 0x00028c4006067890 */ /* 0x000fc6000fffe03f */
[----:B------:R-:W-:Y:S01]  /*4820*/  FMNMX.FTZ R5, R33, R4, !PT ;  /* 0x0000000421057209 */ /* 0x000fe20007810000 */
[----:B------:R-:W-:Y:S02]  /*4830*/  UPRMT UR6, UR38, 0x654, UR6 ;  /* 0x0000065426067896 */ /* 0x000fe40008000006 */
[----:B------:R-:W0:Y:S01]  /*4840*/  MUFU.TANH R30, R30 ;  /* 0x0000001e001e7308 */ /* 0x000e220000002400 */
[----:B---3--:R-:W-:Y:S02]  /*4850*/  FSEL R27, R27, -INF , P4 ;  /* 0xff8000001b1b7808 */ /* 0x008fe40002000000 */
[----:B------:R-:W-:-:S04]  /*4860*/  ISETP.GT.AND P4, PT, R0, 0x19, PT ;  /* 0x000000190000780c */ /* 0x000fc80003f84270 */
[----:B------:R-:W-:Y:S01]  /*4870*/  SYNCS.ARRIVE.TRANS64.RED.A1T0 RZ, [UR6], RZ ;  /* 0x000000ffffff79a7 */ /* 0x000fe20008100406 */
[----:B------:R-:W3:Y:S01]  /*4880*/  MUFU.TANH R37, R37 ;  /* 0x0000002500257308 */ /* 0x000ee20000002400 */
[----:B----4-:R-:W-:-:S04]  /*4890*/  FSEL R36, R36, -INF , P5 ;  /* 0xff80000024247808 */ /* 0x010fc80002800000 */
[----:B------:R-:W-:-:S03]  /*48a0*/  FMNMX.FTZ R4, R36, R5, !PT ;  /* 0x0000000524047209 */ /* 0x000fc60007810000 */
[----:B------:R-:W4:Y:S01]  /*48b0*/  MUFU.TANH R31, R31 ;  /* 0x0000001f001f7308 */ /* 0x000f220000002400 */
[----:B0-----:R-:W-:Y:S02]  /*48c0*/  FSEL R30, R30, -INF , P3 ;  /* 0xff8000001e1e7808 */ /* 0x001fe40001800000 */
[----:B------:R-:W-:-:S05]  /*48d0*/  ISETP.GT.AND P3, PT, R0, 0x20, PT ;  /* 0x000000200000780c */ /* 0x000fca0003f64270 */
[----:B------:R-:W0:Y:S01]  /*48e0*/  MUFU.TANH R40, R40 ;  /* 0x0000002800287308 */ /* 0x000e220000002400 */
[----:B---3--:R-:W-:-:S04]  /*48f0*/  FSEL R37, R37, -INF , P4 ;  /* 0xff80000025257808 */ /* 0x008fc80002000000 */
[----:B------:R-:W-:-:S03]  /*4900*/  FMNMX.FTZ R5, R37, R4, !PT ;  /* 0x0000000425057209 */ /* 0x000fc60007810000 */
[----:B------:R-:W3:Y:S01]  /*4910*/  MUFU.TANH R34, R34 ;  /* 0x0000002200227308 */ /* 0x000ee20000002400 */
[----:B----4-:R-:W-:Y:S02]  /*4920*/  FSEL R31, R31, -INF , P2 ;  /* 0xff8000001f1f7808 */ /* 0x010fe40001000000 */
[----:B------:R-:W-:-:S05]  /*4930*/  ISETP.GT.AND P2, PT, R0, 0x21, PT ;  /* 0x000000210000780c */ /* 0x000fca0003f44270 */
[----:B------:R-:W4:Y:S01]  /*4940*/  MUFU.TANH R41, R41 ;  /* 0x0000002900297308 */ /* 0x000f220000002400 */
[----:B0-----:R-:W-:-:S04]  /*4950*/  FSEL R40, R40, -INF , P3 ;  /* 0xff80000028287808 */ /* 0x001fc80001800000 */
[----:B------:R-:W-:-:S03]  /*4960*/  FMNMX.FTZ R4, R40, R5, !PT ;  /* 0x0000000528047209 */ /* 0x000fc60007810000 */
[----:B------:R-:W0:Y:S01]  /*4970*/  MUFU.TANH R35, R35 ;  /* 0x0000002300237308 */ /* 0x000e220000002400 */
[----:B---3--:R-:W-:Y:S02]  /*4980*/  FSEL R34, R34, -INF , P1 ;  /* 0xff80000022227808 */ /* 0x008fe40000800000 */
[----:B------:R-:W-:-:S05]  /*4990*/  ISETP.GT.AND P1, PT, R0, 0x28, PT ;  /* 0x000000280000780c */ /* 0x000fca0003f24270 */
        /* <DEDUP_REMOVED lines=34> */
[----:B---3--:R-:W-:-:S04]  /*4bc0*/  FSEL R53, R53, -INF , P2 ;  /* 0xff80000035357808 */ /* 0x008fc80001000000 */
[----:B------:R-:W-:-:S03]  /*4bd0*/  FMNMX.FTZ R4, R53, R0, !PT ;  /* 0x0000000035047209 */ /* 0x000fc60007810000 */
[----:B------:R-:W3:Y:S01]  /*4be0*/  MUFU.TANH R50, R50 ;  /* 0x0000003200327308 */ /* 0x000ee20000002400 */
[----:B----4-:R-:W-:Y:S01]  /*4bf0*/  FSEL R46, R46, -INF , P1 ;  /* 0xff8000002e2e7808 */ /* 0x010fe20000800000 */
[----:B------:R-:W4:Y:S06]  /*4c00*/  SHFL.BFLY PT, R5, R4, 0x2, 0x1f ;  /* 0x0c401f0004057f89 */ /* 0x000f2c00000e0000 */
[----:B------:R-:W5:Y:S01]  /*4c10*/  MUFU.TANH R51, R51 ;  /* 0x0000003300337308 */ /* 0x000f620000002400 */
[----:B0-----:R-:W-:-:S07]  /*4c20*/  FSEL R47, R47, -INF , P6 ;  /* 0xff8000002f2f7808 */ /* 0x001fce0003000000 */
[----:B------:R-:W0:Y:S01]  /*4c30*/  MUFU.TANH R54, R54 ;  /* 0x0000003600367308 */ /* 0x000e220000002400 */
[----:B---3--:R-:W-:-:S07]  /*4c40*/  FSEL R50, R50, -INF , P5 ;  /* 0xff80000032327808 */ /* 0x008fce0002800000 */
[----:B------:R-:W3:Y:S01]  /*4c50*/  MUFU.TANH R55, R55 ;  /* 0x0000003700377308 */ /* 0x000ee20000002400 */
[----:B-----5:R-:W-:Y:S02]  /*4c60*/  FSEL R51, R51, -INF , P4 ;  /* 0xff80000033337808 */ /* 0x020fe40002000000 */
[----:B----4-:R-:W-:Y:S02]  /*4c70*/  FMNMX.FTZ R7, R4, R5, !PT ;  /* 0x0000000504077209 */ /* 0x010fe40007810000 */
[----:B------:R-:W-:-:S03]  /*4c80*/  FMNMX.FTZ R5, R26, R27, !PT ;  /* 0x0000001b1a057209 */ /* 0x000fc60007810000 */
[----:B------:R-:W4:Y:S01]  /*4c90*/  SHFL.BFLY PT, R8, R7, 0x1, 0x1f ;  /* 0x0c201f0007087f89 */ /* 0x000f2200000e0000 */
[----:B------:R-:W-:Y:S02]  /*4ca0*/  FMNMX.FTZ R0, R30, R5, !PT ;  /* 0x000000051e007209 */ /* 0x000fe40007810000 */
[----:B0-----:R-:W-:Y:S02]  /*4cb0*/  FSEL R54, R54, -INF , P3 ;  /* 0xff80000036367808 */ /* 0x001fe40001800000 */
[----:B------:R-:W-:-:S04]  /*4cc0*/  FMNMX.FTZ R5, R31, R0, !PT ;  /* 0x000000001f057209 */ /* 0x000fc80007810000 */
[----:B------:R-:W-:Y:S02]  /*4cd0*/  FMNMX.FTZ R0, R34, R5, !PT ;  /* 0x0000000522007209 */ /* 0x000fe40007810000 */
[----:B---3--:R-:W-:Y:S02]  /*4ce0*/  FSEL R55, R55, -INF , P2 ;  /* 0xff80000037377808 */ /* 0x008fe40001000000 */
[----:B------:R-:W-:-:S04]  /*4cf0*/  FMNMX.FTZ R5, R35, R0, !PT ;  /* 0x0000000023057209 */ /* 0x000fc80007810000 */
[----:B------:R-:W-:-:S04]  /*4d00*/  FMNMX.FTZ R0, R38, R5, !PT ;  /* 0x0000000526007209 */ /* 0x000fc80007810000 */
[----:B------:R-:W-:Y:S02]  /*4d10*/  FMNMX.FTZ R5, R39, R0, !PT ;  /* 0x0000000027057209 */ /* 0x000fe40007810000 */
[----:B----4-:R-:W-:Y:S02]  /*4d20*/  FMNMX.FTZ R7, R7, R8, !PT ;  /* 0x0000000807077209 */ /* 0x010fe40007810000 */
        /* <DEDUP_REMOVED lines=14> */
[----:B------:R-:W-:Y:S01]  /*4e10*/  MUFU.EX2 R24, R24 ;  /* 0x0000001800187308 */ /* 0x000fe20000000800 */
[--C-:B------:R-:W-:Y:S01]  /*4e20*/  FFMA.FTZ R32, R32, UR10, -R4.reuse ;  /* 0x0000000a20207c23 */ /* 0x100fe20008010804 */
[--C-:B------:R-:W-:Y:S01]  /*4e30*/  FFMA.FTZ R33, R33, UR10, -R4.reuse ;  /* 0x0000000a21217c23 */ /* 0x100fe20008010804 */
[----:B------:R-:W-:Y:S01]  /*4e40*/  FMNMX.FTZ R0, R54, R5, !PT ;  /* 0x0000000536007209 */ /* 0x000fe20007810000 */
[--C-:B------:R-:W-:Y:S01]  /*4e50*/  FFMA.FTZ R36, R36, UR10, -R4.reuse ;  /* 0x0000000a24247c23 */ /* 0x100fe20008010804 */
[--C-:B------:R-:W-:Y:S01]  /*4e60*/  FFMA.FTZ R37, R37, UR10, -R4.reuse ;  /* 0x0000000a25257c23 */ /* 0x100fe20008010804 */
[--C-:B------:R-:W-:Y:S01]  /*4e70*/  FFMA.FTZ R40, R40, UR10, -R4.reuse ;  /* 0x0000000a28287c23 */ /* 0x100fe20008010804 */
[----:B------:R-:W-:Y:S01]  /*4e80*/  FMNMX.FTZ R0, R55, R0, !PT ;  /* 0x0000000037007209 */ /* 0x000fe20007810000 */
[----:B------:R-:W0:Y:S01]  /*4e90*/  MUFU.EX2 R25, R25 ;  /* 0x0000001900197308 */ /* 0x000e220000000800 */
[--C-:B------:R-:W-:Y:S01]  /*4ea0*/  FFMA.FTZ R41, R41, UR10, -R4.reuse ;  /* 0x0000000a29297c23 */ /* 0x100fe20008010804 */
[--C-:B------:R-:W-:Y:S01]  /*4eb0*/  FFMA.FTZ R44, R44, UR10, -R4.reuse ;  /* 0x0000000a2c2c7c23 */ /* 0x100fe20008010804 */
[--C-:B------:R-:W-:Y:S01]  /*4ec0*/  FFMA.FTZ R45, R45, UR10, -R4.reuse ;  /* 0x0000000a2d2d7c23 */ /* 0x100fe20008010804 */
[----:B------:R-:W3:Y:S01]  /*4ed0*/  SHFL.BFLY PT, R5, R0, 0x2, 0x1f ;  /* 0x0c401f0000057f89 */ /* 0x000ee200000e0000 */
[--C-:B------:R-:W-:Y:S01]  /*4ee0*/  FFMA.FTZ R48, R48, UR10, -R4.reuse ;  /* 0x0000000a30307c23 */ /* 0x100fe20008010804 */
[--C-:B------:R-:W-:Y:S01]  /*4ef0*/  FFMA.FTZ R49, R49, UR10, -R4.reuse ;  /* 0x0000000a31317c23 */ /* 0x100fe20008010804 */
[--C-:B------:R-:W-:Y:S01]  /*4f00*/  FFMA.FTZ R52, R52, UR10, -R4.reuse ;  /* 0x0000000a34347c23 */ /* 0x100fe20008010804 */
[----:B------:R-:W-:Y:S01]  /*4f10*/  MUFU.EX2 R28, R28 ;  /* 0x0000001c001c7308 */ /* 0x000fe20000000800 */
[----:B------:R-:W-:-:S07]  /*4f20*/  FFMA.FTZ R4, R53, UR10, -R4 ;  /* 0x0000000a35047c23 */ /* 0x000fce0008010804 */
[----:B------:R-:W4:Y:S01]  /*4f30*/  MUFU.EX2 R29, R29 ;  /* 0x0000001d001d7308 */ /* 0x000f220000000800 */
[----:B0-----:R-:W-:Y:S01]  /*4f40*/  FADD.FTZ R11, R24, R25 ;  /* 0x00000019180b7221 */ /* 0x001fe20000010000 */
[----:B------:R-:W-:-:S06]  /*4f50*/  F2FP.BF16.F32.PACK_AB R152, R25, R24 ;  /* 0x000000181998723e */ /* 0x000fcc00000010ff */
[----:B------:R-:W-:Y:S01]  /*4f60*/  MUFU.EX2 R32, R32 ;  /* 0x0000002000207308 */ /* 0x000fe20000000800 */
[----:B---3--:R-:W-:-:S07]  /*4f70*/  FMNMX.FTZ R5, R0, R5, !PT ;  /* 0x0000000500057209 */ /* 0x008fce0007810000 */
[----:B------:R-:W0:Y:S01]  /*4f80*/  MUFU.EX2 R33, R33 ;  /* 0x0000002100217308 */ /* 0x000e220000000800 */
[----:B------:R-:W3:Y:S01]  /*4f90*/  SHFL.BFLY PT, R0, R5, 0x1, 0x1f ;  /* 0x0c201f0005007f89 */ /* 0x000ee200000e0000 */
[----:B----4-:R-:W-:-:S06]  /*4fa0*/  F2FP.BF16.F32.PACK_AB R154, R29, R28 ;  /* 0x0000001c1d9a723e */ /* 0x010fcc00000010ff */
[----:B------:R-:W-:Y:S08]  /*4fb0*/  MUFU.EX2 R36, R36 ;  /* 0x0000002400247308 */ /* 0x000ff00000000800 */
[----:B------:R-:W4:Y:S01]  /*4fc0*/  MUFU.EX2 R37, R37 ;  /* 0x0000002500257308 */ /* 0x000f220000000800 */
[----:B0-----:R-:W-:-:S07]  /*4fd0*/  F2FP.BF16.F32.PACK_AB R156, R33, R32 ;  /* 0x00000020219c723e */ /* 0x001fce00000010ff */
[----:B------:R-:W-:Y:S01]  /*4fe0*/  MUFU.EX2 R40, R40 ;  /* 0x0000002800287308 */ /* 0x000fe20000000800 */
[----:B---3--:R-:W-:-:S04]  /*4ff0*/  FMNMX.FTZ R0, R5, R0, !PT ;  /* 0x0000000005007209 */ /* 0x008fc80007810000 */
[C---:B------:R-:W-:Y:S01]  /*5000*/  FSETP.NEU.FTZ.AND P1, PT, R0.reuse, -INF , PT ;  /* 0xff8000000000780b */ /* 0x040fe20003f3d000 */
[----:B------:R-:W-:Y:S02]  /*5010*/  FMUL.FTZ R5, R0, UR10 ;  /* 0x0000000a00057c20 */ /* 0x000fe40008410000 */
[----:B------:R-:W0:Y:S01]  /*5020*/  MUFU.EX2 R41, R41 ;  /* 0x0000002900297308 */ /* 0x000e220000000800 */
[----:B----4-:R-:W-:Y:S02]  /*5030*/  F2FP.BF16.F32.PACK_AB R158, R37, R36 ;  /* 0x00000024259e723e */ /* 0x010fe400000010ff */
[----:B------:R-:W-:-:S05]  /*5040*/  FSEL R8, R5, RZ, P1 ;  /* 0x000000ff05087208 */ /* 0x000fca0000800000 */
[--C-:B------:R-:W-:Y:S01]  /*5050*/  FFMA.FTZ R26, R26, UR10, -R8.reuse ;  /* 0x0000000a1a1a7c23 */ /* 0x100fe20008010808 */
        /* <DEDUP_REMOVED lines=13> */
[----:B------:R-:W3:Y:S01]  /*5130*/  MUFU.EX2 R27, R27 ;  /* 0x0000001b001b7308 */ /* 0x000ee20000000800 */
[--C-:B------:R-:W-:Y:S01]  /*5140*/  FFMA.FTZ R51, R51, UR10, -R8.reuse ;  /* 0x0000000a33337c23 */ /* 0x100fe20008010808 */
[--C-:B------:R-:W-:Y:S01]  /*5150*/  FFMA.FTZ R54, R54, UR10, -R8.reuse ;  /* 0x0000000a36367c23 */ /* 0x100fe20008010808 */
[----:B------:R-:W-:Y:S01]  /*5160*/  FFMA.FTZ R8, R55, UR10, -R8 ;  /* 0x0000000a37087c23 */ /* 0x000fe20008010808 */
[----:B0-----:R-:W-:-:S04]  /*5170*/  F2FP.BF16.F32.PACK_AB R160, R41, R40 ;  /* 0x0000002829a0723e */ /* 0x001fc800000010ff */
[----:B------:R-:W-:Y:S08]  /*5180*/  MUFU.EX2 R30, R30 ;  /* 0x0000001e001e7308 */ /* 0x000ff00000000800 */
[----:B------:R-:W0:Y:S01]  /*5190*/  MUFU.EX2 R31, R31 ;  /* 0x0000001f001f7308 */ /* 0x000e220000000800 */
[----:B---3--:R-:W-:-:S07]  /*51a0*/  F2FP.BF16.F32.PACK_AB R153, R27, R26 ;  /* 0x0000001a1b99723e */ /* 0x008fce00000010ff */
[----:B------:R-:W3:Y:S08]  /*51b0*/  MUFU.EX2 R34, R34 ;  /* 0x0000002200227308 */ /* 0x000ef00000000800 */
[----:B------:R4:W-:Y:S01]  /*51c0*/  MUFU.EX2 R5, R4 ;  /* 0x0000000400057308 */ /* 0x0009e20000000800 */
[----:B0-----:R-:W-:-:S05]  /*51d0*/  F2FP.BF16.F32.PACK_AB R155, R31, R30 ;  /* 0x0000001e1f9b723e */ /* 0x001fca00000010ff */
[----:B------:R0:W-:Y:S02]  /*51e0*/  STSM.16.M88.4 [R18+0x26800], R152 ;  /* 0x0268009812007844 */ /* 0x0001e40000000200 */
[----:B------:R-:W5:Y:S01]  /*51f0*/  MUFU.EX2 R35, R35 ;  /* 0x0000002300237308 */ /* 0x000f620000000800 */
[----:B----4-:R-:W-:Y:S01]  /*5200*/  FADD.FTZ R4, R28, R11 ;  /* 0x0000000b1c047221 */ /* 0x010fe20000010000 */
[----:B------:R-:W-:-:S03]  /*5210*/  FADD.FTZ R11, R26, R27 ;  /* 0x0000001b1a0b7221 */ /* 0x000fc60000010000 */
[----:B------:R-:W-:Y:S01]  /*5220*/  FADD.FTZ R13, R29, R4 ;  /* 0x000000041d0d7221 */ /* 0x000fe20000010000 */
[----:B------:R-:W-:Y:S02]  /*5230*/  FADD.FTZ R4, R30, R11 ;  /* 0x0000000b1e047221 */ /* 0x000fe40000010000 */
[----:B------:R-:W4:Y:S01]  /*5240*/  MUFU.EX2 R38, R38 ;  /* 0x0000002600267308 */ /* 0x000f220000000800 */
[----:B------:R-:W-:Y:S01]  /*5250*/  FADD.FTZ R10, R32, R13 ;  /* 0x0000000d200a7221 */ /* 0x000fe20000010000 */
[----:B------:R-:W-:-:S03]  /*5260*/  FADD.FTZ R11, R31, R4 ;  /* 0x000000041f0b7221 */ /* 0x000fc60000010000 */
[----:B------:R-:W-:Y:S01]  /*5270*/  FADD.FTZ R13, R33, R10 ;  /* 0x0000000a210d7221 */ /* 0x000fe20000010000 */
[----:B---3--:R-:W-:Y:S02]  /*5280*/  FADD.FTZ R4, R34, R11 ;  /* 0x0000000b22047221 */ /* 0x008fe40000010000 */
[----:B------:R-:W3:Y:S01]  /*5290*/  MUFU.EX2 R39, R39 ;  /* 0x0000002700277308 */ /* 0x000ee20000000800 */
[----:B------:R-:W-:Y:S01]  /*52a0*/  FADD.FTZ R10, R36, R13 ;  /* 0x0000000d240a7221 */ /* 0x000fe20000010000 */
[C---:B-----5:R-:W-:Y:S01]  /*52b0*/  FADD.FTZ R11, R35.reuse, R4 ;  /* 0x00000004230b7221 */ /* 0x060fe20000010000 */
[----:B------:R-:W-:Y:S02]  /*52c0*/  F2FP.BF16.F32.PACK_AB R157, R35, R34 ;  /* 0x00000022239d723e */ /* 0x000fe400000010ff */
[----:B------:R-:W-:-:S03]  /*52d0*/  FADD.FTZ R13, R37, R10 ;  /* 0x0000000a250d7221 */ /* 0x000fc60000010000 */
[----:B------:R-:W5:Y:S01]  /*52e0*/  MUFU.EX2 R42, R42 ;  /* 0x0000002a002a7308 */ /* 0x000f620000000800 */
[----:B----4-:R-:W-:Y:S01]  /*52f0*/  FADD.FTZ R4, R38, R11 ;  /* 0x0000000b26047221 */ /* 0x010fe20000010000 */
[----:B------:R-:W-:-:S04]  /*5300*/  FADD.FTZ R10, R40, R13 ;  /* 0x0000000d280a7221 */ /* 0x000fc80000010000 */
[----:B------:R-:W-:Y:S02]  /*5310*/  FADD.FTZ R15, R41, R10 ;  /* 0x0000000a290f7221 */ /* 0x000fe40000010000 */
[----:B------:R-:W4:Y:S01]  /*5320*/  MUFU.EX2 R43, R43 ;  /* 0x0000002b002b7308 */ /* 0x000f220000000800 */
[C---:B---3--:R-:W-:Y:S01]  /*5330*/  FADD.FTZ R13, R39.reuse, R4 ;  /* 0x00000004270d7221 */ /* 0x048fe20000010000 */
[----:B------:R-:W-:-:S05]  /*5340*/  F2FP.BF16.F32.PACK_AB R159, R39, R38 ;  /* 0x00000026279f723e */ /* 0x000fca00000010ff */
[----:B------:R0:W-:Y:S01]  /*5350*/  STSM.16.M88.4 [R19], R156 ;  /* 0x0000009c13007844 */ /* 0x0001e20000000200 */
[----:B------:R-:W3:Y:S01]  /*5360*/  MUFU.EX2 R44, R44 ;  /* 0x0000002c002c7308 */ /* 0x000ee20000000800 */
[----:B-----5:R-:W-:-:S07]  /*5370*/  FADD.FTZ R4, R42, R13 ;  /* 0x0000000d2a047221 */ /* 0x020fce0000010000 */
[----:B------:R-:W-:Y:S01]  /*5380*/  MUFU.EX2 R46, R46 ;  /* 0x0000002e002e7308 */ /* 0x000fe20000000800 */
[C---:B----4-:R-:W-:Y:S01]  /*5390*/  FADD.FTZ R13, R43.reuse, R4 ;  /* 0x000000042b0d7221 */ /* 0x050fe20000010000 */
[----:B------:R-:W-:-:S06]  /*53a0*/  F2FP.BF16.F32.PACK_AB R161, R43, R42 ;  /* 0x0000002a2ba1723e */ /* 0x000fcc00000010ff */
[----:B------:R-:W4:Y:S01]  /*53b0*/  MUFU.EX2 R45, R45 ;  /* 0x0000002d002d7308 */ /* 0x000f220000000800 */
[----:B---3--:R-:W-:-:S07]  /*53c0*/  FADD.FTZ R4, R44, R15 ;  /* 0x0000000f2c047221 */ /* 0x008fce0000010000 */
[----:B------:R-:W3:Y:S08]  /*53d0*/  MUFU.EX2 R47, R47 ;  /* 0x0000002f002f7308 */ /* 0x000ef00000000800 */
[----:B------:R-:W-:Y:S01]  /*53e0*/  MUFU.EX2 R48, R48 ;  /* 0x0000003000307308 */ /* 0x000fe20000000800 */
[C---:B----4-:R-:W-:Y:S01]  /*53f0*/  F2FP.BF16.F32.PACK_AB R162, R45.reuse, R44 ;  /* 0x0000002c2da2723e */ /* 0x050fe200000010ff */
[----:B------:R-:W-:-:S06]  /*5400*/  FADD.FTZ R45, R45, R4 ;  /* 0x000000042d2d7221 */ /* 0x000fcc0000010000 */
[----:B------:R-:W4:Y:S01]  /*5410*/  MUFU.EX2 R49, R49 ;  /* 0x0000003100317308 */ /* 0x000f220000000800 */
[----:B---3--:R-:W-:-:S05]  /*5420*/  F2FP.BF16.F32.PACK_AB R163, R47, R46 ;  /* 0x0000002e2fa3723e */ /* 0x008fca00000010ff */
[----:B------:R0:W-:Y:S02]  /*5430*/  STSM.16.M88.4 [R23], R160 ;  /* 0x000000a017007844 */ /* 0x0001e40000000200 */
[----:B------:R-:W-:Y:S08]  /*5440*/  MUFU.EX2 R50, R50 ;  /* 0x0000003200327308 */ /* 0x000ff00000000800 */
[----:B------:R-:W3:Y:S01]  /*5450*/  MUFU.EX2 R51, R51 ;  /* 0x0000003300337308 */ /* 0x000ee20000000800 */
[----:B----4-:R-:W-:Y:S01]  /*5460*/  F2FP.BF16.F32.PACK_AB R164, R49, R48 ;  /* 0x0000003031a4723e */ /* 0x010fe200000010ff */
[----:B------:R-:W-:-:S04]  /*5470*/  FADD.FTZ R48, R48, R45 ;  /* 0x0000002d30307221 */ /* 0x000fc80000010000 */
[----:B------:R-:W-:Y:S02]  /*5480*/  FADD.FTZ R49, R49, R48 ;  /* 0x0000003031317221 */ /* 0x000fe40000010000 */
[----:B------:R-:W4:Y:S08]  /*5490*/  MUFU.EX2 R52, R52 ;  /* 0x0000003400347308 */ /* 0x000f300000000800 */
[----:B------:R-:W-:Y:S01]  /*54a0*/  MUFU.EX2 R54, R54 ;  /* 0x0000003600367308 */ /* 0x000fe20000000800 */
[----:B---3--:R-:W-:-:S07]  /*54b0*/  F2FP.BF16.F32.PACK_AB R165, R51, R50 ;  /* 0x0000003233a5723e */ /* 0x008fce00000010ff */
[----:B------:R3:W5:Y:S01]  /*54c0*/  MUFU.EX2 R11, R8 ;  /* 0x00000008000b7308 */ /* 0x0007620000000800 */
[----:B----4-:R-:W-:Y:S01]  /*54d0*/  F2FP.BF16.F32.PACK_AB R166, R5, R52 ;  /* 0x0000003405a6723e */ /* 0x010fe200000010ff */
[----:B------:R-:W-:-:S04]  /*54e0*/  FADD.FTZ R4, R52, R49 ;  /* 0x0000003134047221 */ /* 0x000fc80000010000 */
[----:B------:R-:W-:Y:S01]  /*54f0*/  FADD.FTZ R4, R5, R4 ;  /* 0x0000000405047221 */ /* 0x000fe20000010000 */
[----:B---3--:R-:W-:-:S04]  /*5500*/  FADD.FTZ R8, R46, R13 ;  /* 0x0000000d2e087221 */ /* 0x008fc80000010000 */
[----:B------:R-:W-:-:S04]  /*5510*/  FADD.FTZ R47, R47, R8 ;  /* 0x000000082f2f7221 */ /* 0x000fc80000010000 */
[----:B------:R-:W-:Y:S01]  /*5520*/  FADD.FTZ R50, R50, R47 ;  /* 0x0000002f32327221 */ /* 0x000fe20000010000 */
[----:B-----5:R-:W-:-:S03]  /*5530*/  F2FP.BF16.F32.PACK_AB R167, R11, R54 ;  /* 0x000000360ba7723e */ /* 0x020fc600000010ff */
[----:B------:R-:W-:Y:S02]  /*5540*/  FADD.FTZ R51, R51, R50 ;  /* 0x0000003233337221 */ /* 0x000fe40000010000 */
[----:B------:R0:W-:Y:S02]  /*5550*/  STSM.16.M88.4 [R22], R164 ;  /* 0x000000a416007844 */ /* 0x0001e40000000200 */
[----:B------:R-:W-:-:S04]  /*5560*/  FADD.FTZ R54, R54, R51 ;  /* 0x0000003336367221 */ /* 0x000fc80000010000 */
[----:B------:R-:W-:Y:S01]  /*5570*/  FADD.FTZ R5, R11, R54 ;  /* 0x000000360b057221 */ /* 0x000fe20000010000 */
[----:B------:R-:W-:Y:S06]  /*5580*/  @!P0 BRA `(.L_x_370) ;  /* 0x0000000000048947 */ /* 0x000fec0003800000 */
[----:B------:R-:W-:Y:S01]  /*5590*/  BPT.TRAP 0x1 ;  /* 0x000000040000795c */ /* 0x000fe20000300000 */
.L_x_370:
[----:B------:R3:W4:Y:S01]  /*55a0*/  SYNCS.PHASECHK.TRANS64.TRYWAIT P1, [R6+URZ+0x28c50], R9 ;  /* 0x028c5009060075a7 */ /* 0x000722000802017f */
[----:B------:R-:W-:Y:S05]  /*55b0*/  @!P0 BRA `(.L_x_371) ;  /* 0x0000000000048947 */ /* 0x000fea0003800000 */
[----:B------:R-:W-:Y:S01]  /*55c0*/  BPT.TRAP 0x1 ;  /* 0x000000040000795c */ /* 0x000fe20000300000 */
.L_x_371:
[----:B------:R-:W-:Y:S01]  /*55d0*/  ULOP3.LUT UR54, UR54, 0x2000000, URZ, 0xfc, !UPT ;  /* 0x0200000036367892 */ /* 0x000fe2000f8efc3f */
[----:B----4-:R-:W-:Y:S11]  /*55e0*/  @P1 BRA `(.L_x_372) ;  /* 0x0000000000081947 */ /* 0x010ff60003800000 */
[----:B------:R-:W4:Y:S02]  /*55f0*/  SYNCS.PHASECHK.TRANS64.TRYWAIT P1, [R6+URZ+0x28c50], R9 ;  /* 0x028c5009060075a7 */ /* 0x000f24000802017f */
[----:B----4-:R-:W-:Y:S05]  /*5600*/  @!P1 BRA `(.L_x_373) ;  /* 0x000000d000449947 */ /* 0x010fea0003800000 */
.L_x_372:
[----:B------:R-:W-:Y:S01]  /*5610*/  ULEA UR11, UR48, UR54, 0xc ;  /* 0x00000036300b7291 */ /* 0x000fe2000f8e603f */
[----:B------:R-:W-:Y:S01]  /*5620*/  WARPGROUP.ARRIVE ;  /* 0x00000000000079c5 */ /* 0x000fe20000000000 */
[----:B------:R-:W-:-:S05]  /*5630*/  UMOV UR7, 0x40000040 ;  /* 0x4000004000077882 */ /* 0x000fca0000000000 */
[----:B------:R-:W-:Y:S02]  /*5640*/  UMOV UR6, UR11 ;  /* 0x0000000b00067c82 */ /* 0x000fe40008000000 */
[----:B------:R-:W-:Y:S01]  /*5650*/  HGMMA.64x256x16.F32.BF16 R24, R152, gdesc[UR4].tnspB, RZ, !UPT, gsb0 ;  /* 0x43e0000498187df0 */ /* 0x000fe2000c0018ff */
[----:B------:R-:W-:Y:S01]  /*5660*/  UIADD3 UR6, UR11, 0x80, URZ ;  /* 0x000000800b067890 */ /* 0x000fe2000fffe03f */
[----:B------:R-:W-:Y:S01]  /*5670*/  UMOV UR7, 0x40000040 ;  /* 0x4000004000077882 */ /* 0x000fe20000000000 */
[----:B------:R-:W-:Y:S02]  /*5680*/  WARPGROUP.DEPBAR.LE gsb0, 0x0 ;  /* 0x00008000000079c5 */ /* 0x000fe40000010000 */
[----:B------:R-:W-:-:S15]  /*5690*/  WARPGROUP.ARRIVE ;  /* 0x00000000000079c5 */ /* 0x000fde0000000000 */
[----:B------:R-:W-:-:S08]  /*56a0*/  NOP ;  /* 0x0000000000007918 */ /* 0x000fd00000000000 */
[----:B------:R-:W-:Y:S01]  /*56b0*/  HGMMA.64x256x16.F32.BF16 R24, R156, gdesc[UR4].tnspB, R24, gsb0 ;  /* 0x43e000049c187df0 */ /* 0x000fe20008001818 */
        /* <DEDUP_REMOVED lines=18> */
[----:B-----5:R-:W5:Y:S02]  /*57e0*/  FENCE.VIEW.ASYNC.S ;  /* 0x00000000000073c6 */ /* 0x020f640000000000 */
[----:B-----5:R-:W-:Y:S01]  /*57f0*/  NOP ;  /* 0x0000000000007918 */ /* 0x020fe20000000000 */
[----:B------:R-:W-:Y:S06]  /*5800*/  BAR.ARV 0xe, 0x100 ;  /* 0x0384000000007b1d */ /* 0x000fec0000002000 */
[----:B------:R-:W-:Y:S05]  /*5810*/  @!P0 BRA `(.L_x_374) ;  /* 0x0000000000048947 */ /* 0x000fea0003800000 */
[----:B------:R-:W-:Y:S01]  /*5820*/  BPT.TRAP 0x1 ;  /* 0x000000040000795c */ /* 0x000fe20000300000 */
.L_x_374:
[----:B------:R-:W-:Y:S01]  /*5830*/  R2UR UR6, R6 ;  /* 0x00000000060672ca */ /* 0x000fe200000e0000 */
[----:B------:R-:W-:-:S04]  /*5840*/  UIADD3 UR20, UR52, -0x2, URZ ;  /* 0xfffffffe34147890 */ /* 0x000fc8000fffe03f */
[----:B------:R-:W-:-:S06]  /*5850*/  UISETP.GE.AND UP0, UPT, UR20, UR49, UPT ;  /* 0x000000311400728c */ /* 0x000fcc000bf06270 */
[----:B------:R-:W-:Y:S02]  /*5860*/  PLOP3.LUT P1, PT, PT, PT, UP0, 0x80, 0x0 ;  /* 0x000000000000781c */ /* 0x000fe40003f2f008 */
[----:B------:R-:W-:-:S04]  /*5870*/  UIADD3 UR6, UR6, 0x28c60, URZ ;  /* 0x00028c6006067890 */ /* 0x000fc8000fffe03f */
[----:B------:R-:W-:-:S09]  /*5880*/  UPRMT UR6, UR38, 0x654, UR6 ;  /* 0x0000065426067896 */ /* 0x000fd20008000006 */
[----:B------:R-:W-:Y:S01]  /*5890*/  SYNCS.ARRIVE.TRANS64.RED.A1T0 RZ, [UR6], RZ ;  /* 0x000000ffffff79a7 */ /* 0x000fe20008100406 */
[----:B------:R-:W-:Y:S05]  /*58a0*/  @!P1 BRA `(.L_x_375) ;  /* 0x0000001c00549947 */ /* 0x000fea0003800000 */
[----:B------:R-:W-:Y:S01]  /*58b0*/  IMAD.MOV.U32 R8, RZ, RZ, R0 ;  /* 0x000000ffff087224 */ /* 0x000fe200078e0000 */
[----:B------:R-:W-:Y:S01]  /*58c0*/  UMOV UR23, UR48 ;  /* 0x0000003000177c82 */ /* 0x000fe20008000000 */
[----:B-1234-:R-:W-:Y:S01]  /*58d0*/  IMAD.MOV.U32 R9, RZ, RZ, R7 ;  /* 0x000000ffff097224 */ /* 0x01efe200078e0007 */
[----:B------:R-:W-:Y:S01]  /*58e0*/  ULDC UR24, c[0x0][0x9d8] ;  /* 0x0002760000187ab9 */ /* 0x000fe20000000800 */
[----:B------:R-:W-:-:S05]  /*58f0*/  ULDC UR21, c[0x0][0x988] ;  /* 0x0002620000157ab9 */ /* 0x000fca0000000800 */
.L_x_386:
[----:B------:R-:W-:Y:S01]  /*5900*/  UIADD3 UR48, UR23, 0x1, URZ ;  /* 0x0000000117307890 */ /* 0x000fe2000fffe03f */
[----:B------:R-:W-:Y:S01]  /*5910*/  UMOV UR6, UR20 ;  /* 0x0000001400067c82 */ /* 0x000fe20008000000 */
[----:B------:R-:W-:Y:S02]  /*5920*/  UIADD3 UR20, UR20, -0x1, URZ ;  /* 0xffffffff14147890 */ /* 0x000fe4000fffe03f */
[----:B------:R-:W-:-:S04]  /*5930*/  UISETP.NE.AND UP0, UPT, UR48, 0x2, UPT ;  /* 0x000000023000788c */ /* 0x000fc8000bf05270 */
[----:B------:R-:W-:Y:S02]  /*5940*/  USEL UR7, URZ, 0x1, UP0 ;  /* 0x000000013f077887 */ /* 0x000fe40008000000 */
[----:B------:R-:W-:Y:S02]  /*5950*/  USEL UR48, UR48, URZ, UP0 ;  /* 0x0000003f30307287 */ /* 0x000fe40008000000 */
[----:B------:R-:W-:Y:S02]  /*5960*/  ULOP3.LUT UR36, UR36, UR7, URZ, 0x3c, !UPT ;  /* 0x0000000724247292 */ /* 0x000fe4000f8e3c3f */
[----:B------:R-:W-:Y:S01]  /*5970*/  UISETP.GT.AND UP0, UPT, UR6, UR49, UPT ;  /* 0x000000310600728c */ /* 0x000fe2000bf04270 */
[----:B-12---:R-:W-:Y:S10]  /*5980*/  @!P0 BRA `(.L_x_376) ;  /* 0x0000000000048947 */ /* 0x006ff40003800000 */
[----:B------:R-:W-:Y:S01]  /*5990*/  BPT.TRAP 0x1 ;  /* 0x000000040000795c */ /* 0x000fe20000300000 */
.L_x_376:
[----:B------:R-:W-:Y:S01]  /*59a0*/  ULEA UR22, UR48, UR39, 0x3 ;  /* 0x0000002730167291 */ /* 0x000fe2000f8e183f */
[----:B------:R-:W-:-:S05]  /*59b0*/  IMAD.U32 R6, RZ, RZ, UR36 ;  /* 0x00000024ff067e24 */ /* 0x000fca000f8e00ff */
[----:B------:R-:W-:-:S04]  /*59c0*/  SHF.L.U32 R6, R6, 0x1f, RZ ;  /* 0x0000001f06067819 */ /* 0x000fc800000006ff */
[----:B------:R1:W2:Y:S01]  /*59d0*/  SYNCS.PHASECHK.TRANS64.TRYWAIT P1, [UR22+0x28c30], R6 ;  /* 0x028c3006ff0075a7 */ /* 0x0002a20008020156 */
[----:B------:R-:W-:Y:S05]  /*59e0*/  @!P0 BRA `(.L_x_377) ;  /* 0x0000000000048947 */ /* 0x000fea0003800000 */
[----:B------:R-:W-:Y:S01]  /*59f0*/  BPT.TRAP 0x1 ;  /* 0x000000040000795c */ /* 0x000fe20000300000 */
.L_x_377:
[----:B--2---:R-:W-:Y:S05]  /*5a00*/  @P1 BRA `(.L_x_378) ;  /* 0x0000000000081947 */ /* 0x004fea0003800000 */
[----:B------:R-:W2:Y:S02]  /*5a10*/  SYNCS.PHASECHK.TRANS64.TRYWAIT P1, [UR22+0x28c30], R6 ;  /* 0x028c3006ff0075a7 */ /* 0x000ea40008020156 */
[----:B--2---:R-:W-:Y:S05]  /*5a20*/  @!P1 BRA `(.L_x_379) ;  /* 0x000000cc00509947 */ /* 0x004fea0003800000 */
.L_x_378:
[----:B------:R-:W-:Y:S01]  /*5a30*/  R2UR UR18, R3 ;  /* 0x00000000031272ca */ /* 0x000fe200000e0000 */
[----:B------:R-:W-:Y:S01]  /*5a40*/  UIADD3 UR6, UR39, 0x20400, URZ ;  /* 0x0002040027067890 */ /* 0x000fe2000fffe03f */
[----:B0-----:R-:W-:Y:S01]  /*5a50*/  WARPGROUP.ARRIVE ;  /* 0x00000000000079c5 */ /* 0x001fe20000000000 */
        /* <DEDUP_REMOVED lines=10> */
[----:B------:R-:W-:Y:S02]  /*5b00*/  UIADD3 UR10, UR18, 0x4, URZ ;  /* 0x00000004120a7890 */ /* 0x000fe4000fffe03f */
[----:B------:R-:W-:-:S03]  /*5b10*/  UIADD3 UR14, UR18, 0x6, URZ ;  /* 0x00000006120e7890 */ /* 0x000fc6000fffe03f */
[----:B------:R-:W-:Y:S03]  /*5b20*/  HGMMA.64x64x16.F32.BF16 R152, gdesc[UR16], RZ, !UPT, gsb0 ;  /* 0x00e00000109879f0 */ /* 0x000fe6000c0018ff */
        /* <DEDUP_REMOVED lines=12> */
.L_x_380:
        /* <DEDUP_REMOVED lines=18> */
[----:B------:R-:W-:Y:S01]  /*5d10*/  UMOV UR10, UR21 ;  /* 0x00000015000a7c82 */ /* 0x000fe20008000000 */
[----:B------:R-:W-:Y:S01]  /*5d20*/  FMUL.FTZ R155, R155, UR24 ;  /* 0x000000189b9b7c20 */ /* 0x000fe20008410000 */
[----:B------:R-:W-:Y:S01]  /*5d30*/  FMUL.FTZ R158, R158, UR24 ;  /* 0x000000189e9e7c20 */ /* 0x000fe20008410000 */
[----:B------:R-:W-:Y:S01]  /*5d40*/  FMUL.FTZ R159, R159, UR24 ;  /* 0x000000189f9f7c20 */ /* 0x000fe20008410000 */
[----:B------:R-:W3:Y:S01]  /*5d50*/  MUFU.TANH R11, R11 ;  /* 0x0000000b000b7308 */ /* 0x000ee20000002400 */
[----:B--2---:R-:W-:Y:S01]  /*5d60*/  FMNMX.FTZ R7, R0, R9, !PT ;  /* 0x0000000900077209 */ /* 0x004fe20007810000 */
[----:B------:R-:W-:Y:S01]  /*5d70*/  FMUL.FTZ R162, R162, UR24 ;  /* 0x00000018a2a27c20 */ /* 0x000fe20008410000 */
[----:B------:R-:W-:Y:S01]  /*5d80*/  FMUL.FTZ R172, R182, UR24 ;  /* 0x00000018b6ac7c20 */ /* 0x000fe20008410000 */
[----:B------:R-:W-:Y:S01]  /*5d90*/  FMUL.FTZ R173, R183, UR24 ;  /* 0x00000018b7ad7c20 */ /* 0x000fe20008410000 */
[----:B------:R-:W-:Y:S01]  /*5da0*/  ISETP.NE.AND P1, PT, R17, RZ, PT ;  /* 0x000000ff1100720c */ /* 0x000fe20003f25270 */
[----:B------:R-:W-:-:S02]  /*5db0*/  UIADD3 UR6, UR22, 0x28c40, URZ ;  /* 0x00028c4016067890 */ /* 0x000fc4000fffe03f */
[----:B------:R-:W2:Y:S01]  /*5dc0*/  MUFU.TANH R12, R12 ;  /* 0x0000000c000c7308 */ /* 0x000ea20000002400 */
[----:B0-----:R-:W-:Y:S01]  /*5dd0*/  FMNMX.FTZ R7, R10, R7, !PT ;  /* 0x000000070a077209 */ /* 0x001fe20007810000 */
[----:B------:R-:W-:-:S06]  /*5de0*/  UPRMT UR6, UR38, 0x654, UR6 ;  /* 0x0000065426067896 */ /* 0x000fcc0008000006 */
[----:B------:R-:W0:Y:S01]  /*5df0*/  MUFU.TANH R13, R13 ;  /* 0x0000000d000d7308 */ /* 0x000e220000002400 */
[----:B---3--:R-:W-:Y:S02]  /*5e00*/  FMNMX.FTZ R7, R11, R7, !PT ;  /* 0x000000070b077209 */ /* 0x008fe40007810000 */
[----:B------:R-:W-:Y:S05]  /*5e10*/  SYNCS.ARRIVE.TRANS64.RED.A1T0 RZ, [UR6], RZ ;  /* 0x000000ffffff79a7 */ /* 0x000fea0008100406 */
[----:B------:R-:W3:Y:S01]  /*5e20*/  MUFU.TANH R14, R14 ;  /* 0x0000000e000e7308 */ /* 0x000ee20000002400 */
[----:B--2---:R-:W-:-:S07]  /*5e30*/  FMNMX.FTZ R7, R12, R7, !PT ;  /* 0x000000070c077209 */ /* 0x004fce0007810000 */
[----:B------:R-:W2:Y:S01]  /*5e40*/  MUFU.TANH R15, R15 ;  /* 0x0000000f000f7308 */ /* 0x000ea20000002400 */
[----:B0-----:R-:W-:-:S07]  /*5e50*/  FMNMX.FTZ R7, R13, R7, !PT ;  /* 0x000000070d077209 */ /* 0x001fce0007810000 */
[----:B------:R-:W0:Y:S01]  /*5e60*/  MUFU.TANH R20, R20 ;  /* 0x0000001400147308 */ /* 0x000e220000002400 */
[----:B---3--:R-:W-:-:S07]  /*5e70*/  FMNMX.FTZ R7, R14, R7, !PT ;  /* 0x000000070e077209 */ /* 0x008fce0007810000 */
        /* <DEDUP_REMOVED lines=16> */
[----:B------:R-:W-:Y:S01]  /*5f80*/  MUFU.TANH R155, R155 ;  /* 0x0000009b009b7308 */ /* 0x000fe20000002400 */
[----:B---3--:R-:W-:-:S07]  /*5f90*/  FMNMX.FTZ R7, R164, R7, !PT ;  /* 0x00000007a4077209 */ /* 0x008fce0007810000 */
[----:B------:R-:W-:Y:S01]  /*5fa0*/  MUFU.TANH R158, R158 ;  /* 0x0000009e009e7308 */ /* 0x000fe20000002400 */
[----:B--2---:R-:W-:-:S05]  /*5fb0*/  FMNMX.FTZ R7, R165, R7, !PT ;  /* 0x00000007a5077209 */ /* 0x004fca0007810000 */
[----:B------:R-:W0:Y:S02]  /*5fc0*/  SHFL.BFLY PT, R161, R7, 0x2, 0x1f ;  /* 0x0c401f0007a17f89 */ /* 0x000e2400000e0000 */
[----:B------:R-:W-:Y:S08]  /*5fd0*/  MUFU.TANH R159, R159 ;  /* 0x0000009f009f7308 */ /* 0x000ff00000002400 */
[----:B------:R-:W-:Y:S08]  /*5fe0*/  MUFU.TANH R162, R162 ;  /* 0x000000a200a27308 */ /* 0x000ff00000002400 */
[----:B------:R-:W-:Y:S01]  /*5ff0*/  MUFU.TANH R172, R172 ;  /* 0x000000ac00ac7308 */ /* 0x000fe20000002400 */
[----:B0-----:R-:W-:Y:S01]  /*6000*/  FMNMX.FTZ R7, R7, R161, !PT ;  /* 0x000000a107077209 */ /* 0x001fe20007810000 */
[----:B------:R-:W-:-:S06]  /*6010*/  FMUL.FTZ R161, R154, UR24 ;  /* 0x000000189aa17c20 */ /* 0x000fcc0008410000 */
[----:B------:R-:W-:Y:S01]  /*6020*/  MUFU.TANH R173, R173 ;  /* 0x000000ad00ad7308 */ /* 0x000fe20000002400 */
[----:B------:R-:W0:Y:S07]  /*6030*/  SHFL.BFLY PT, R168, R7, 0x1, 0x1f ;  /* 0x0c201f0007a87f89 */ /* 0x000e2e00000e0000 */
[----:B------:R-:W-:Y:S01]  /*6040*/  MUFU.TANH R161, R161 ;  /* 0x000000a100a17308 */ /* 0x000fe20000002400 */
[----:B0-----:R-:W-:-:S05]  /*6050*/  FMNMX.FTZ R7, R7, R168, !PT ;  /* 0x000000a807077209 */ /* 0x001fca0007810000 */
[C---:B------:R-:W-:Y:S01]  /*6060*/  FADD.FTZ R9, -R7.reuse, R9 ;  /* 0x0000000907097221 */ /* 0x040fe20000010100 */
[----:B------:R-:W-:-:S03]  /*6070*/  FMUL.FTZ R154, R7, UR10 ;  /* 0x0000000a079a7c20 */ /* 0x000fc60008410000 */
[----:B------:R-:W-:Y:S01]  /*6080*/  FMUL.FTZ R9, R9, UR10 ;  /* 0x0000000a09097c20 */ /* 0x000fe20008410000 */
        /* <DEDUP_REMOVED lines=9> */
[--C-:B------:R-:W-:Y:S01]  /*6120*/  FFMA.FTZ R20, R20, UR10, -R154.reuse ;  /* 0x0000000a14147c23 */ /* 0x100fe2000801089a */
[--C-:B------:R-:W-:Y:S01]  /*6130*/  FFMA.FTZ R21, R21, UR10, -R154.reuse ;  /* 0x0000000a15157c23 */ /* 0x100fe2000801089a */
[--C-:B------:R-:W-:Y:S01]  /*6140*/  FFMA.FTZ R153, R153, UR10, -R154.reuse ;  /* 0x0000000a99997c23 */ /* 0x100fe2000801089a */
[--C-:B------:R-:W-:Y:S01]  /*6150*/  FFMA.FTZ R156, R156, UR10, -R154.reuse ;  /* 0x0000000a9c9c7c23 */ /* 0x100fe2000801089a */
[----:B------:R-:W2:Y:S01]  /*6160*/  MUFU.EX2 R0, R0 ;  /* 0x0000000000007308 */ /* 0x000ea20000000800 */
[--C-:B------:R-:W-:Y:S01]  /*6170*/  FFMA.FTZ R157, R157, UR10, -R154.reuse ;  /* 0x0000000a9d9d7c23 */ /* 0x100fe2000801089a */
[--C-:B------:R-:W-:Y:S01]  /*6180*/  FFMA.FTZ R160, R160, UR10, -R154.reuse ;  /* 0x0000000aa0a07c23 */ /* 0x100fe2000801089a */
[--C-:B------:R-:W-:Y:S01]  /*6190*/  FFMA.FTZ R164, R164, UR10, -R154.reuse ;  /* 0x0000000aa4a47c23 */ /* 0x100fe2000801089a */
[----:B------:R-:W-:-:S04]  /*61a0*/  FFMA.FTZ R165, R165, UR10, -R154 ;  /* 0x0000000aa5a57c23 */ /* 0x000fc8000801089a */
[----:B------:R3:W4:Y:S01]  /*61b0*/  MUFU.EX2 R152, R10 ;  /* 0x0000000a00987308 */ /* 0x0007220000000800 */
[-C--:B0-----:R-:W-:Y:S01]  /*61c0*/  FMUL.FTZ R24, R24, R9.reuse ;  /* 0x0000000918187220 */ /* 0x081fe20000410000 */
[-C--:B------:R-:W-:Y:S01]  /*61d0*/  FMUL.FTZ R25, R25, R9.reuse ;  /* 0x0000000919197220 */ /* 0x080fe20000410000 */
[-C--:B------:R-:W-:Y:S01]  /*61e0*/  FMUL.FTZ R28, R28, R9.reuse ;  /* 0x000000091c1c7220 */ /* 0x080fe20000410000 */
[-C--:B------:R-:W-:Y:S01]  /*61f0*/  FMUL.FTZ R29, R29, R9.reuse ;  /* 0x000000091d1d7220 */ /* 0x080fe20000410000 */
[-C--:B------:R-:W-:Y:S01]  /*6200*/  FMUL.FTZ R32, R32, R9.reuse ;  /* 0x0000000920207220 */ /* 0x080fe20000410000 */
[-C--:B------:R-:W-:Y:S01]  /*6210*/  FMUL.FTZ R33, R33, R9.reuse ;  /* 0x0000000921217220 */ /* 0x080fe20000410000 */
[-C--:B------:R-:W-:Y:S01]  /*6220*/  FMUL.FTZ R36, R36, R9.reuse ;  /* 0x0000000924247220 */ /* 0x080fe20000410000 */
[----:B------:R0:W-:Y:S01]  /*6230*/  MUFU.EX2 R169, R12 ;  /* 0x0000000c00a97308 */ /* 0x0001e20000000800 */
[----:B--2---:R-:W-:Y:S01]  /*6240*/  FFMA.FTZ R154, R9, R4, R0 ;  /* 0x00000004099a7223 */ /* 0x004fe20000010000 */
[----:B---3--:R-:W-:Y:S01]  /*6250*/  FMUL.FTZ R10, R163, UR24 ;  /* 0x00000018a30a7c20 */ /* 0x008fe20008410000 */
[----:B------:R-:W-:Y:S01]  /*6260*/  FMUL.FTZ R163, R166, UR24 ;  /* 0x00000018a6a37c20 */ /* 0x000fe20008410000 */
[----:B------:R-:W-:Y:S01]  /*6270*/  FMUL.FTZ R4, R167, UR24 ;  /* 0x00000018a7047c20 */ /* 0x000fe20008410000 */
[----:B------:R-:W-:Y:S01]  /*6280*/  FMUL.FTZ R166, R171, UR24 ;  /* 0x00000018aba67c20 */ /* 0x000fe20008410000 */
[----:B------:R-:W-:Y:S01]  /*6290*/  FMUL.FTZ R167, R174, UR24 ;  /* 0x00000018aea77c20 */ /* 0x000fe20008410000 */
[----:B------:R-:W-:Y:S01]  /*62a0*/  FMUL.FTZ R171, R179, UR24 ;  /* 0x00000018b3ab7c20 */ /* 0x000fe20008410000 */
[----:B------:R-:W-:Y:S01]  /*62b0*/  MUFU.TANH R10, R10 ;  /* 0x0000000a000a7308 */ /* 0x000fe20000002400 */
[C---:B----4-:R-:W-:Y:S01]  /*62c0*/  FADD.FTZ R154, R152.reuse, R154 ;  /* 0x0000009a989a7221 */ /* 0x050fe20000010000 */
[----:B------:R-:W-:Y:S01]  /*62d0*/  F2FP.BF16.F32.PACK_AB R152, R152, R0 ;  /* 0x000000009898723e */ /* 0x000fe200000010ff */
[----:B0-----:R-:W-:Y:S01]  /*62e0*/  FMUL.FTZ R12, R170, UR24 ;  /* 0x00000018aa0c7c20 */ /* 0x001fe20008410000 */
[----:B------:R-:W-:Y:S01]  /*62f0*/  FMUL.FTZ R170, R178, UR24 ;  /* 0x00000018b2aa7c20 */ /* 0x000fe20008410000 */
        /* <DEDUP_REMOVED lines=8> */
[-C--:B------:R-:W-:Y:S01]  /*6380*/  FMUL.FTZ R52, R52, R9.reuse ;  /* 0x0000000934347220 */ /* 0x080fe20000410000 */
[-C--:B------:R-:W-:Y:S01]  /*6390*/  FMUL.FTZ R53, R53, R9.reuse ;  /* 0x0000000935357220 */ /* 0x080fe20000410000 */
[-C--:B------:R-:W-:Y:S01]  /*63a0*/  FMUL.FTZ R56, R56, R9.reuse ;  /* 0x0000000938387220 */ /* 0x080fe20000410000 */
[----:B------:R-:W2:Y:S01]  /*63b0*/  MUFU.TANH R163, R163 ;  /* 0x000000a300a37308 */ /* 0x000ea20000002400 */
[-C--:B------:R-:W-:Y:S01]  /*63c0*/  FMUL.FTZ R57, R57, R9.reuse ;  /* 0x0000000939397220 */ /* 0x080fe20000410000 */
[-C--:B------:R-:W-:Y:S01]  /*63d0*/  FMUL.FTZ R60, R60, R9.reuse ;  /* 0x000000093c3c7220 */ /* 0x080fe20000410000 */
[-C--:B------:R-:W-:Y:S01]  /*63e0*/  FMUL.FTZ R61, R61, R9.reuse ;  /* 0x000000093d3d7220 */ /* 0x080fe20000410000 */
[-C--:B------:R-:W-:Y:S01]  /*63f0*/  FMUL.FTZ R64, R64, R9.reuse ;  /* 0x0000000940407220 */ /* 0x080fe20000410000 */
[-C--:B------:R-:W-:Y:S01]  /*6400*/  FMUL.FTZ R65, R65, R9.reuse ;  /* 0x0000000941417220 */ /* 0x080fe20000410000 */
[-C--:B------:R-:W-:Y:S01]  /*6410*/  FMUL.FTZ R68, R68, R9.reuse ;  /* 0x0000000944447220 */ /* 0x080fe20000410000 */
[-C--:B------:R-:W-:Y:S01]  /*6420*/  FMUL.FTZ R69, R69, R9.reuse ;  /* 0x0000000945457220 */ /* 0x080fe20000410000 */
[----:B------:R-:W3:Y:S01]  /*6430*/  MUFU.TANH R4, R4 ;  /* 0x0000000400047308 */ /* 0x000ee20000002400 */
[----:B0-----:R-:W-:Y:S01]  /*6440*/  FADD.FTZ R11, R0, R154 ;  /* 0x0000009a000b7221 */ /* 0x001fe20000010000 */
[----:B------:R-:W-:Y:S01]  /*6450*/  F2FP.BF16.F32.PACK_AB R154, R169, R0 ;  /* 0x00000000a99a723e */ /* 0x000fe200000010ff */
[-C--:B------:R-:W-:Y:S01]  /*6460*/  FMUL.FTZ R72, R72, R9.reuse ;  /* 0x0000000948487220 */ /* 0x080fe20000410000 */
[----:B------:R-:W-:Y:S01]  /*6470*/  FMNMX.FTZ R0, R161, R8, !PT ;  /* 0x00000008a1007209 */ /* 0x000fe20007810000 */
[----:B------:R-:W-:Y:S01]  /*6480*/  FADD.FTZ R11, R169, R11 ;  /* 0x0000000ba90b7221 */ /* 0x000fe20000010000 */
[----:B------:R-:W-:Y:S01]  /*6490*/  FMUL.FTZ R169, R175, UR24 ;  /* 0x00000018afa97c20 */ /* 0x000fe20008410000 */
[-C--:B------:R-:W-:Y:S01]  /*64a0*/  FMUL.FTZ R73, R73, R9.reuse ;  /* 0x0000000949497220 */ /* 0x080fe20000410000 */
[----:B------:R-:W-:Y:S01]  /*64b0*/  FMNMX.FTZ R0, R155, R0, !PT ;  /* 0x000000009b007209 */ /* 0x000fe20007810000 */
[----:B------:R-:W0:Y:S01]  /*64c0*/  MUFU.TANH R12, R12 ;  /* 0x0000000c000c7308 */ /* 0x000e220000002400 */
[-C--:B------:R-:W-:Y:S01]  /*64d0*/  FMUL.FTZ R76, R76, R9.reuse ;  /* 0x000000094c4c7220 */ /* 0x080fe20000410000 */
[-C--:B------:R-:W-:Y:S01]  /*64e0*/  FMUL.FTZ R77, R77, R9.reuse ;  /* 0x000000094d4d7220 */ /* 0x080fe20000410000 */
[----:B------:R-:W-:Y:S01]  /*64f0*/  FMNMX.FTZ R0, R158, R0, !PT ;  /* 0x000000009e007209 */ /* 0x000fe20007810000 */
[-C--:B------:R-:W-:Y:S01]  /*6500*/  FMUL.FTZ R80, R80, R9.reuse ;  /* 0x0000000950507220 */ /* 0x080fe20000410000 */
[-C--:B------:R-:W-:Y:S01]  /*6510*/  FMUL.FTZ R81, R81, R9.reuse ;  /* 0x0000000951517220 */ /* 0x080fe20000410000 */
[-C--:B------:R-:W-:Y:S01]  /*6520*/  FMUL.FTZ R84, R84, R9.reuse ;  /* 0x0000000954547220 */ /* 0x080fe20000410000 */
[----:B------:R-:W-:Y:S01]  /*6530*/  FMNMX.FTZ R0, R159, R0, !PT ;  /* 0x000000009f007209 */ /* 0x000fe20007810000 */
[----:B------:R-:W4:Y:S01]  /*6540*/  MUFU.TANH R166, R166 ;  /* 0x000000a600a67308 */ /* 0x000f220000002400 */
[-C--:B------:R-:W-:Y:S01]  /*6550*/  FMUL.FTZ R85, R85, R9.reuse ;  /* 0x0000000955557220 */ /* 0x080fe20000410000 */
[-C--:B------:R-:W-:Y:S01]  /*6560*/  FMUL.FTZ R88, R88, R9.reuse ;  /* 0x0000000958587220 */ /* 0x080fe20000410000 */
[----:B------:R-:W-:Y:S01]  /*6570*/  FMNMX.FTZ R0, R162, R0, !PT ;  /* 0x00000000a2007209 */ /* 0x000fe20007810000 */
[-C--:B------:R-:W-:Y:S01]  /*6580*/  FMUL.FTZ R89, R89, R9.reuse ;  /* 0x0000000959597220 */ /* 0x080fe20000410000 */
[-C--:B------:R-:W-:Y:S01]  /*6590*/  FMUL.FTZ R92, R92, R9.reuse ;  /* 0x000000095c5c7220 */ /* 0x080fe20000410000 */
[-C--:B------:R-:W-:Y:S01]  /*65a0*/  FMUL.FTZ R93, R93, R9.reuse ;  /* 0x000000095d5d7220 */ /* 0x080fe20000410000 */
[----:B------:R-:W-:Y:S01]  /*65b0*/  FMNMX.FTZ R0, R10, R0, !PT ;  /* 0x000000000a007209 */ /* 0x000fe20007810000 */
[----:B------:R-:W5:Y:S01]  /*65c0*/  MUFU.TANH R167, R167 ;  /* 0x000000a700a77308 */ /* 0x000f620000002400 */
[-C--:B------:R-:W-:Y:S01]  /*65d0*/  FMUL.FTZ R96, R96, R9.reuse ;  /* 0x0000000960607220 */ /* 0x080fe20000410000 */
[-C--:B------:R-:W-:Y:S01]  /*65e0*/  FMUL.FTZ R97, R97, R9.reuse ;  /* 0x0000000961617220 */ /* 0x080fe20000410000 */
[----:B--2---:R-:W-:Y:S01]  /*65f0*/  FMNMX.FTZ R0, R163, R0, !PT ;  /* 0x00000000a3007209 */ /* 0x004fe20007810000 */
[-C--:B------:R-:W-:Y:S01]  /*6600*/  FMUL.FTZ R100, R100, R9.reuse ;  /* 0x0000000964647220 */ /* 0x080fe20000410000 */
[-C--:B------:R-:W-:Y:S01]  /*6610*/  FMUL.FTZ R101, R101, R9.reuse ;  /* 0x0000000965657220 */ /* 0x080fe20000410000 */
[-C--:B------:R-:W-:Y:S01]  /*6620*/  FMUL.FTZ R104, R104, R9.reuse ;  /* 0x0000000968687220 */ /* 0x080fe20000410000 */
[----:B---3--:R-:W-:Y:S01]  /*6630*/  FMNMX.FTZ R0, R4, R0, !PT ;  /* 0x0000000004007209 */ /* 0x008fe20007810000 */
[----:B------:R-:W2:Y:S01]  /*6640*/  MUFU.TANH R169, R169 ;  /* 0x000000a900a97308 */ /* 0x000ea20000002400 */
[-C--:B------:R-:W-:Y:S01]  /*6650*/  FMUL.FTZ R105, R105, R9.reuse ;  /* 0x0000000969697220 */ /* 0x080fe20000410000 */
[-C--:B------:R-:W-:Y:S01]  /*6660*/  FMUL.FTZ R108, R108, R9.reuse ;  /* 0x000000096c6c7220 */ /* 0x080fe20000410000 */
[----:B0-----:R-:W-:Y:S01]  /*6670*/  FMNMX.FTZ R0, R12, R0, !PT ;  /* 0x000000000c007209 */ /* 0x001fe20007810000 */
[-C--:B------:R-:W-:Y:S01]  /*6680*/  FMUL.FTZ R109, R109, R9.reuse ;  /* 0x000000096d6d7220 */ /* 0x080fe20000410000 */
[-C--:B------:R-:W-:Y:S01]  /*6690*/  FMUL.FTZ R112, R112, R9.reuse ;  /* 0x0000000970707220 */ /* 0x080fe20000410000 */
[-C--:B------:R-:W-:Y:S01]  /*66a0*/  FMUL.FTZ R113, R113, R9.reuse ;  /* 0x0000000971717220 */ /* 0x080fe20000410000 */
[----:B----4-:R-:W-:Y:S01]  /*66b0*/  FMNMX.FTZ R0, R166, R0, !PT ;  /* 0x00000000a6007209 */ /* 0x010fe20007810000 */
[----:B------:R-:W0:Y:S01]  /*66c0*/  MUFU.TANH R170, R170 ;  /* 0x000000aa00aa7308 */ /* 0x000e220000002400 */
[-C--:B------:R-:W-:Y:S01]  /*66d0*/  FMUL.FTZ R116, R116, R9.reuse ;  /* 0x0000000974747220 */ /* 0x080fe20000410000 */
[-C--:B------:R-:W-:Y:S01]  /*66e0*/  FMUL.FTZ R117, R117, R9.reuse ;  /* 0x0000000975757220 */ /* 0x080fe20000410000 */
[----:B-----5:R-:W-:Y:S01]  /*66f0*/  FMNMX.FTZ R0, R167, R0, !PT ;  /* 0x00000000a7007209 */ /* 0x020fe20007810000 */
[-C--:B------:R-:W-:Y:S01]  /*6700*/  FMUL.FTZ R120, R120, R9.reuse ;  /* 0x0000000978787220 */ /* 0x080fe20000410000 */
[-C--:B------:R-:W-:Y:S01]  /*6710*/  FMUL.FTZ R121, R121, R9.reuse ;  /* 0x0000000979797220 */ /* 0x080fe20000410000 */
[-C--:B------:R-:W-:Y:S01]  /*6720*/  FMUL.FTZ R124, R124, R9.reuse ;  /* 0x000000097c7c7220 */ /* 0x080fe20000410000 */
[-C--:B------:R-:W-:Y:S01]  /*6730*/  FMUL.FTZ R125, R125, R9.reuse ;  /* 0x000000097d7d7220 */ /* 0x080fe20000410000 */
[----:B------:R-:W3:Y:S01]  /*6740*/  MUFU.TANH R171, R171 ;  /* 0x000000ab00ab7308 */ /* 0x000ee20000002400 */
[----:B--2---:R-:W-:Y:S01]  /*6750*/  FMNMX.FTZ R0, R169, R0, !PT ;  /* 0x00000000a9007209 */ /* 0x004fe20007810000 */
[-C--:B------:R-:W-:Y:S01]  /*6760*/  FMUL.FTZ R128, R128, R9.reuse ;  /* 0x0000000980807220 */ /* 0x080fe20000410000 */
[-C--:B------:R-:W-:Y:S01]  /*6770*/  FMUL.FTZ R129, R129, R9.reuse ;  /* 0x0000000981817220 */ /* 0x080fe20000410000 */
[-C--:B------:R-:W-:Y:S01]  /*6780*/  FMUL.FTZ R132, R132, R9.reuse ;  /* 0x0000000984847220 */ /* 0x080fe20000410000 */
[-C--:B------:R-:W-:Y:S01]  /*6790*/  FMUL.FTZ R133, R133, R9.reuse ;  /* 0x0000000985857220 */ /* 0x080fe20000410000 */
[-C--:B------:R-:W-:Y:S01]  /*67a0*/  FMUL.FTZ R136, R136, R9.reuse ;  /* 0x0000000988887220 */ /* 0x080fe20000410000 */
[-C--:B------:R-:W-:Y:S01]  /*67b0*/  FMUL.FTZ R137, R137, R9.reuse ;  /* 0x0000000989897220 */ /* 0x080fe20000410000 */
[----:B------:R-:W-:Y:S01]  /*67c0*/  MUFU.EX2 R178, R156 ;  /* 0x0000009c00b27308 */ /* 0x000fe20000000800 */
[----:B0-----:R-:W-:Y:S01]  /*67d0*/  FMNMX.FTZ R0, R170, R0, !PT ;  /* 0x00000000aa007209 */ /* 0x001fe20007810000 */
[-C--:B------:R-:W-:Y:S01]  /*67e0*/  FMUL.FTZ R140, R140, R9.reuse ;  /* 0x000000098c8c7220 */ /* 0x080fe20000410000 */
[-C--:B------:R-:W-:Y:S01]  /*67f0*/  FMUL.FTZ R141, R141, R9.reuse ;  /* 0x000000098d8d7220 */ /* 0x080fe20000410000 */
[-C--:B------:R-:W-:Y:S01]  /*6800*/  FMUL.FTZ R144, R144, R9.reuse ;  /* 0x0000000990907220 */ /* 0x080fe20000410000 */
[-C--:B------:R-:W-:Y:S01]  /*6810*/  FMUL.FTZ R145, R145, R9.reuse ;  /* 0x0000000991917220 */ /* 0x080fe20000410000 */
[-C--:B------:R-:W-:Y:S01]  /*6820*/  FMUL.FTZ R148, R148, R9.reuse ;  /* 0x0000000994947220 */ /* 0x080fe20000410000 */
[----:B------:R-:W-:Y:S01]  /*6830*/  FMUL.FTZ R149, R149, R9 ;  /* 0x0000000995957220 */ /* 0x000fe20000410000 */
[----:B------:R-:W-:Y:S01]  /*6840*/  MUFU.EX2 R13, R13 ;  /* 0x0000000d000d7308 */ /* 0x000fe20000000800 */
[----:B---3--:R-:W-:-:S04]  /*6850*/  FMNMX.FTZ R0, R171, R0, !PT ;  /* 0x00000000ab007209 */ /* 0x008fc80007810000 */
[----:B------:R-:W-:-:S03]  /*6860*/  FMNMX.FTZ R0, R172, R0, !PT ;  /* 0x00000000ac007209 */ /* 0x000fc60007810000 */
[----:B------:R-:W-:Y:S01]  /*6870*/  MUFU.EX2 R14, R14 ;  /* 0x0000000e000e7308 */ /* 0x000fe20000000800 */
[----:B------:R-:W-:-:S05]  /*6880*/  FMNMX.FTZ R0, R173, R0, !PT ;  /* 0x00000000ad007209 */ /* 0x000fca0007810000 */
[----:B------:R-:W0:Y:S02]  /*6890*/  SHFL.BFLY PT, R174, R0, 0x2, 0x1f ;  /* 0x0c401f0000ae7f89 */ /* 0x000e2400000e0000 */
[----:B------:R-:W-:Y:S08]  /*68a0*/  MUFU.EX2 R15, R15 ;  /* 0x0000000f000f7308 */ /* 0x000ff00000000800 */
[----:B------:R-:W-:Y:S08]  /*68b0*/  MUFU.EX2 R20, R20 ;  /* 0x0000001400147308 */ /* 0x000ff00000000800 */
[----:B------:R-:W-:Y:S01]  /*68c0*/  MUFU.EX2 R21, R21 ;  /* 0x0000001500157308 */ /* 0x000fe20000000800 */
[----:B0-----:R-:W-:-:S07]  /*68d0*/  FMNMX.FTZ R0, R0, R174, !PT ;  /* 0x000000ae00007209 */ /* 0x001fce0007810000 */
[----:B------:R-:W0:Y:S01]  /*68e0*/  MUFU.EX2 R168, R168 ;  /* 0x000000a800a87308 */ /* 0x000e220000000800 */
[----:B------:R-:W2:Y:S07]  /*68f0*/  SHFL.BFLY PT, R174, R0, 0x1, 0x1f ;  /* 0x0c201f0000ae7f89 */ /* 0x000eae00000e0000 */
[----:B------:R-:W-:Y:S08]  /*6900*/  MUFU.EX2 R177, R165 ;  /* 0x000000a500b17308 */ /* 0x000ff00000000800 */
[----:B------:R0:W-:Y:S02]  /*6910*/  MUFU.EX2 R179, R160 ;  /* 0x000000a000b37308 */ /* 0x0001e40000000800 */
[----:B0-----:R-:W-:-:S02]  /*6920*/  F2FP.BF16.F32.PACK_AB R160, R168, R21 ;  /* 0x00000015a8a0723e */ /* 0x001fc400000010ff */
[----:B--2---:R-:W-:-:S05]  /*6930*/  FMNMX.FTZ R0, R0, R174, !PT ;  /* 0x000000ae00007209 */ /* 0x004fca0007810000 */
[C---:B------:R-:W-:Y:S01]  /*6940*/  FADD.FTZ R175, -R0.reuse, R8 ;  /* 0x0000000800af7221 */ /* 0x040fe20000010100 */
[----:B------:R-:W-:Y:S01]  /*6950*/  FMUL.FTZ R174, R0, UR10 ;  /* 0x0000000a00ae7c20 */ /* 0x000fe20008410000 */
[----:B------:R-:W-:Y:S02]  /*6960*/  MUFU.EX2 R8, R153 ;  /* 0x0000009900087308 */ /* 0x000fe40000000800 */
        /* <DEDUP_REMOVED lines=19> */
[----:B------:R-:W3:Y:S01]  /*6aa0*/  MUFU.EX2 R155, R155 ;  /* 0x0000009b009b7308 */ /* 0x000ee20000000800 */
[-C--:B0-----:R-:W-:Y:S01]  /*6ab0*/  FMUL.FTZ R26, R26, R10.reuse ;  /* 0x0000000a1a1a7220 */ /* 0x081fe20000410000 */
[-C--:B------:R-:W-:Y:S01]  /*6ac0*/  FMUL.FTZ R27, R27, R10.reuse ;  /* 0x0000000a1b1b7220 */ /* 0x080fe20000410000 */
[-C--:B------:R-:W-:Y:S01]  /*6ad0*/  FMUL.FTZ R30, R30, R10.reuse ;  /* 0x0000000a1e1e7220 */ /* 0x080fe20000410000 */
[-C--:B------:R-:W-:Y:S01]  /*6ae0*/  FMUL.FTZ R31, R31, R10.reuse ;  /* 0x0000000a1f1f7220 */ /* 0x080fe20000410000 */
[-C--:B------:R-:W-:Y:S01]  /*6af0*/  FMUL.FTZ R34, R34, R10.reuse ;  /* 0x0000000a22227220 */ /* 0x080fe20000410000 */
[-C--:B------:R-:W-:Y:S01]  /*6b00*/  FMUL.FTZ R35, R35, R10.reuse ;  /* 0x0000000a23237220 */ /* 0x080fe20000410000 */
[-C--:B------:R-:W-:Y:S01]  /*6b10*/  FMUL.FTZ R38, R38, R10.reuse ;  /* 0x0000000a26267220 */ /* 0x080fe20000410000 */
[----:B------:R-:W-:Y:S01]  /*6b20*/  MUFU.EX2 R156, R159 ;  /* 0x0000009f009c7308 */ /* 0x000fe20000000800 */
[----:B--2---:R-:W-:Y:S01]  /*6b30*/  FFMA.FTZ R5, R10, R5, R153 ;  /* 0x000000050a057223 */ /* 0x004fe20000010099 */
[-C--:B------:R-:W-:Y:S01]  /*6b40*/  FMUL.FTZ R39, R39, R10.reuse ;  /* 0x0000000a27277220 */ /* 0x080fe20000410000 */
[-C--:B------:R-:W-:Y:S01]  /*6b50*/  FMUL.FTZ R42, R42, R10.reuse ;  /* 0x0000000a2a2a7220 */ /* 0x080fe20000410000 */
[-C--:B------:R-:W-:Y:S01]  /*6b60*/  FMUL.FTZ R43, R43, R10.reuse ;  /* 0x0000000a2b2b7220 */ /* 0x080fe20000410000 */
[-C--:B------:R-:W-:Y:S01]  /*6b70*/  FMUL.FTZ R46, R46, R10.reuse ;  /* 0x0000000a2e2e7220 */ /* 0x080fe20000410000 */
[-C--:B------:R-:W-:Y:S01]  /*6b80*/  FMUL.FTZ R47, R47, R10.reuse ;  /* 0x0000000a2f2f7220 */ /* 0x080fe20000410000 */
[-C--:B------:R-:W-:Y:S01]  /*6b90*/  FMUL.FTZ R50, R50, R10.reuse ;  /* 0x0000000a32327220 */ /* 0x080fe20000410000 */
[----:B------:R-:W-:Y:S01]  /*6ba0*/  MUFU.EX2 R175, R157 ;  /* 0x0000009d00af7308 */ /* 0x000fe20000000800 */
[C---:B---3--:R-:W-:Y:S01]  /*6bb0*/  FADD.FTZ R5, R155.reuse, R5 ;  /* 0x000000059b057221 */ /* 0x048fe20000010000 */
[----:B------:R-:W-:Y:S01]  /*6bc0*/  F2FP.BF16.F32.PACK_AB R153, R155, R153 ;  /* 0x000000999b99723e */ /* 0x000fe200000010ff */
[-C--:B------:R-:W-:Y:S01]  /*6bd0*/  FMUL.FTZ R51, R51, R10.reuse ;  /* 0x0000000a33337220 */ /* 0x080fe20000410000 */
[-C--:B------:R-:W-:Y:S01]  /*6be0*/  FMUL.FTZ R54, R54, R10.reuse ;  /* 0x0000000a36367220 */ /* 0x080fe20000410000 */
        /* <DEDUP_REMOVED lines=11> */
[----:B------:R3:W4:Y:S01]  /*6ca0*/  MUFU.EX2 R157, R162 ;  /* 0x000000a2009d7308 */ /* 0x0007220000000800 */
[----:B0-----:R-:W-:-:S02]  /*6cb0*/  IMAD.U32 R158, RZ, RZ, UR23 ;  /* 0x00000017ff9e7e24 */ /* 0x001fc4000f8e00ff */
[-C--:B------:R-:W-:Y:S01]  /*6cc0*/  FMUL.FTZ R75, R75, R10.reuse ;  /* 0x0000000a4b4b7220 */ /* 0x080fe20000410000 */
[-C--:B------:R-:W-:Y:S01]  /*6cd0*/  FMUL.FTZ R78, R78, R10.reuse ;  /* 0x0000000a4e4e7220 */ /* 0x080fe20000410000 */
[-C--:B------:R-:W-:Y:S01]  /*6ce0*/  FMUL.FTZ R79, R79, R10.reuse ;  /* 0x0000000a4f4f7220 */ /* 0x080fe20000410000 */
[----:B------:R-:W-:Y:S02]  /*6cf0*/  @!P1 IMAD R158, R158, 0x40, R16 ;  /* 0x000000409e9e9824 */ /* 0x000fe400078e0210 */
[-C--:B------:R-:W-:Y:S01]  /*6d00*/  FMUL.FTZ R82, R82, R10.reuse ;  /* 0x0000000a52527220 */ /* 0x080fe20000410000 */
[-C--:B------:R-:W-:Y:S01]  /*6d10*/  FMUL.FTZ R83, R83, R10.reuse ;  /* 0x0000000a53537220 */ /* 0x080fe20000410000 */
[----:B------:R-:W0:Y:S01]  /*6d20*/  MUFU.EX2 R176, R176 ;  /* 0x000000b000b07308 */ /* 0x000e220000000800 */
[----:B--2---:R-:W-:Y:S01]  /*6d30*/  FADD.FTZ R5, R155, R5 ;  /* 0x000000059b057221 */ /* 0x004fe20000010000 */
[----:B------:R-:W-:Y:S01]  /*6d40*/  F2FP.BF16.F32.PACK_AB R155, R156, R155 ;  /* 0x0000009b9c9b723e */ /* 0x000fe200000010ff */
[----:B------:R-:W-:Y:S01]  /*6d50*/  FMUL.FTZ R86, R86, R10 ;  /* 0x0000000a56567220 */ /* 0x000fe20000410000 */
[----:B------:R-:W-:Y:S01]  /*6d60*/  @!P1 LEA R158, R158, UR39, 0x2 ;  /* 0x000000279e9e9c11 */ /* 0x000fe2000f8e10ff */
[----:B------:R-:W-:Y:S01]  /*6d70*/  FADD.FTZ R5, R156, R5 ;  /* 0x000000059c057221 */ /* 0x000fe20000010000 */
[----:B------:R-:W-:Y:S01]  /*6d80*/  FADD.FTZ R156, R13, R11 ;  /* 0x0000000b0d9c7221 */ /* 0x000fe20000010000 */
[----:B---3--:R-:W-:Y:S01]  /*6d90*/  F2FP.BF16.F32.PACK_AB R162, R178, R8 ;  /* 0x00000008b2a2723e */ /* 0x008fe200000010ff */
[----:B------:R-:W2:Y:S01]  /*6da0*/  MUFU.EX2 R159, R163 ;  /* 0x000000a3009f7308 */ /* 0x000ea20000000800 */
[----:B----4-:R-:W-:Y:S01]  /*6db0*/  FADD.FTZ R11, R157, R5 ;  /* 0x000000059d0b7221 */ /* 0x010fe20000010000 */
[C---:B------:R-:W-:Y:S01]  /*6dc0*/  FADD.FTZ R5, R14.reuse, R156 ;  /* 0x0000009c0e057221 */ /* 0x040fe20000010000 */
[----:B------:R-:W-:Y:S01]  /*6dd0*/  @!P1 STS [R158+0x28800], R9 ;  /* 0x028800099e009388 */ /* 0x000fe20000000800 */
[----:B------:R-:W-:Y:S01]  /*6de0*/  F2FP.BF16.F32.PACK_AB R156, R14, R13 ;  /* 0x0000000d0e9c723e */ /* 0x000fe200000010ff */
[-C--:B------:R-:W-:Y:S01]  /*6df0*/  FMUL.FTZ R87, R87, R10.reuse ;  /* 0x0000000a57577220 */ /* 0x080fe20000410000 */
[----:B------:R-:W-:Y:S01]  /*6e00*/  FADD.FTZ R5, R15, R5 ;  /* 0x000000050f057221 */ /* 0x000fe20000010000 */
[----:B------:R3:W-:Y:S01]  /*6e10*/  @!P1 STS [R158+0x28820], R10 ;  /* 0x0288200a9e009388 */ /* 0x0007e20000000800 */
[----:B------:R-:W4:Y:S01]  /*6e20*/  MUFU.EX2 R4, R4 ;  /* 0x0000000400047308 */ /* 0x000f220000000800 */
[----:B0-----:R-:W-:Y:S01]  /*6e30*/  FADD.FTZ R11, R176, R11 ;  /* 0x0000000bb00b7221 */ /* 0x001fe20000010000 */
[----:B------:R-:W-:Y:S01]  /*6e40*/  FADD.FTZ R5, R20, R5 ;  /* 0x0000000514057221 */ /* 0x000fe20000010000 */
[----:B------:R-:W-:Y:S01]  /*6e50*/  BAR.SYNC.DEFER_BLOCKING 0xf, 0x100 ;  /* 0x03c4000000007b1d */ /* 0x000fe20000010000 */
[----:B------:R-:W-:Y:S01]  /*6e60*/  F2FP.BF16.F32.PACK_AB R157, R176, R157 ;  /* 0x0000009db09d723e */ /* 0x000fe200000010ff */
[-C--:B------:R-:W-:Y:S01]  /*6e70*/  FMUL.FTZ R90, R90, R10.reuse ;  /* 0x0000000a5a5a7220 */ /* 0x080fe20000410000 */
[-C--:B------:R-:W-:Y:S01]  /*6e80*/  FMUL.FTZ R91, R91, R10.reuse ;  /* 0x0000000a5b5b7220 */ /* 0x080fe20000410000 */
[-C--:B------:R-:W-:Y:S01]  /*6e90*/  FMUL.FTZ R94, R94, R10.reuse ;  /* 0x0000000a5e5e7220 */ /* 0x080fe20000410000 */
[-C--:B------:R-:W-:Y:S01]  /*6ea0*/  FMUL.FTZ R95, R95, R10.reuse ;  /* 0x0000000a5f5f7220 */ /* 0x080fe20000410000 */
[----:B------:R-:W0:Y:S01]  /*6eb0*/  MUFU.EX2 R12, R12 ;  /* 0x0000000c000c7308 */ /* 0x000e220000000800 */
[----:B--2---:R-:W-:Y:S01]  /*6ec0*/  FADD.FTZ R11, R159, R11 ;  /* 0x0000000b9f0b7221 */ /* 0x004fe20000010000 */
[----:B---3--:R-:W-:Y:S01]  /*6ed0*/  F2FP.BF16.F32.PACK_AB R158, R20, R15 ;  /* 0x0000000f149e723e */ /* 0x008fe200000010ff */
[-C--:B------:R-:W-:Y:S01]  /*6ee0*/  FMUL.FTZ R98, R98, R10.reuse ;  /* 0x0000000a62627220 */ /* 0x080fe20000410000 */
[-C--:B------:R-:W-:Y:S01]  /*6ef0*/  FMUL.FTZ R99, R99, R10.reuse ;  /* 0x0000000a63637220 */ /* 0x080fe20000410000 */
[-C--:B------:R-:W-:Y:S01]  /*6f00*/  FMUL.FTZ R102, R102, R10.reuse ;  /* 0x0000000a66667220 */ /* 0x080fe20000410000 */
[-C--:B------:R-:W-:Y:S01]  /*6f10*/  FMUL.FTZ R103, R103, R10.reuse ;  /* 0x0000000a67677220 */ /* 0x080fe20000410000 */
[-C--:B------:R-:W-:Y:S01]  /*6f20*/  FMUL.FTZ R106, R106, R10.reuse ;  /* 0x0000000a6a6a7220 */ /* 0x080fe20000410000 */
[----:B------:R-:W2:Y:S01]  /*6f30*/  MUFU.EX2 R161, R166 ;  /* 0x000000a600a17308 */ /* 0x000ea20000000800 */
[C---:B----4-:R-:W-:Y:S01]  /*6f40*/  FADD.FTZ R11, R4.reuse, R11 ;  /* 0x0000000b040b7221 */ /* 0x050fe20000010000 */
[----:B------:R-:W-:Y:S01]  /*6f50*/  F2FP.BF16.F32.PACK_AB R159, R4, R159 ;  /* 0x0000009f049f723e */ /* 0x000fe200000010ff */
[----:B------:R-:W-:Y:S01]  /*6f60*/  FADD.FTZ R4, R21, R5 ;  /* 0x0000000515047221 */ /* 0x000fe20000010000 */
[-C--:B------:R-:W-:Y:S01]  /*6f70*/  FMUL.FTZ R107, R107, R10.reuse ;  /* 0x0000000a6b6b7220 */ /* 0x080fe20000410000 */
[-C--:B------:R-:W-:Y:S01]  /*6f80*/  FMUL.FTZ R110, R110, R10.reuse ;  /* 0x0000000a6e6e7220 */ /* 0x080fe20000410000 */
[-C--:B------:R-:W-:Y:S01]  /*6f90*/  FMUL.FTZ R111, R111, R10.reuse ;  /* 0x0000000a6f6f7220 */ /* 0x080fe20000410000 */
[----:B------:R-:W-:Y:S01]  /*6fa0*/  FADD.FTZ R4, R168, R4 ;  /* 0x00000004a8047221 */ /* 0x000fe20000010000 */
[----:B------:R-:W3:Y:S01]  /*6fb0*/  MUFU.EX2 R163, R167 ;  /* 0x000000a700a37308 */ /* 0x000ee20000000800 */
[----:B0-----:R-:W-:Y:S01]  /*6fc0*/  FADD.FTZ R11, R12, R11 ;  /* 0x0000000b0c0b7221 */ /* 0x001fe20000010000 */
[----:B------:R0:W-:Y:S01]  /*6fd0*/  STSM.16.M88.4 [R18+0x26800], R152 ;  /* 0x0268009812007844 */ /* 0x0001e20000000200 */
[----:B------:R-:W-:Y:S01]  /*6fe0*/  FADD.FTZ R4, R8, R4 ;  /* 0x0000000408047221 */ /* 0x000fe20000010000 */
[-C--:B------:R-:W-:Y:S01]  /*6ff0*/  FMUL.FTZ R114, R114, R10.reuse ;  /* 0x0000000a72727220 */ /* 0x080fe20000410000 */
[----:B------:R-:W-:Y:S01]  /*7000*/  FMUL.FTZ R115, R115, R10 ;  /* 0x0000000a73737220 */ /* 0x000fe20000410000 */
[----:B------:R0:W-:Y:S01]  /*7010*/  STSM.16.M88.4 [R19], R156 ;  /* 0x0000009c13007844 */ /* 0x0001e20000000200 */
[----:B------:R-:W-:Y:S01]  /*7020*/  FADD.FTZ R4, R178, R4 ;  /* 0x00000004b2047221 */ /* 0x000fe20000010000 */
[----:B------:R-:W4:Y:S01]  /*7030*/  MUFU.EX2 R169, R169 ;  /* 0x000000a900a97308 */ /* 0x000f220000000800 */
[C---:B--2---:R-:W-:Y:S01]  /*7040*/  FADD.FTZ R11, R161.reuse, R11 ;  /* 0x0000000ba10b7221 */ /* 0x044fe20000010000 */
[----:B------:R-:W-:Y:S01]  /*7050*/  F2FP.BF16.F32.PACK_AB R161, R161, R12 ;  /* 0x0000000ca1a1723e */ /* 0x000fe200000010ff */
[----:B------:R-:W-:Y:S01]  /*7060*/  FADD.FTZ R4, R175, R4 ;  /* 0x00000004af047221 */ /* 0x000fe20000010000 */
[-C--:B------:R-:W-:Y:S01]  /*7070*/  FMUL.FTZ R118, R118, R10.reuse ;  /* 0x0000000a76767220 */ /* 0x080fe20000410000 */
[-C--:B------:R-:W-:Y:S01]  /*7080*/  FMUL.FTZ R119, R119, R10.reuse ;  /* 0x0000000a77777220 */ /* 0x080fe20000410000 */
[-C--:B------:R-:W-:Y:S01]  /*7090*/  FMUL.FTZ R122, R122, R10.reuse ;  /* 0x0000000a7a7a7220 */ /* 0x080fe20000410000 */
[----:B------:R-:W-:Y:S01]  /*70a0*/  FADD.FTZ R4, R179, R4 ;  /* 0x00000004b3047221 */ /* 0x000fe20000010000 */
        /* <DEDUP_REMOVED lines=9> */
[C---:B----4-:R-:W-:Y:S01]  /*7140*/  FADD.FTZ R11, R169.reuse, R11 ;  /* 0x0000000ba90b7221 */ /* 0x050fe20000010000 */
[----:B------:R-:W-:Y:S01]  /*7150*/  F2FP.BF16.F32.PACK_AB R163, R169, R163 ;  /* 0x000000a3a9a3723e */ /* 0x000fe200000010ff */
[-C--:B------:R-:W-:Y:S01]  /*7160*/  FMUL.FTZ R135, R135, R10.reuse ;  /* 0x0000000a87877220 */ /* 0x080fe20000410000 */
[-C--:B------:R-:W-:Y:S01]  /*7170*/  FMUL.FTZ R138, R138, R10.reuse ;  /* 0x0000000a8a8a7220 */ /* 0x080fe20000410000 */
[-C--:B------:R-:W-:Y:S01]  /*7180*/  FMUL.FTZ R139, R139, R10.reuse ;  /* 0x0000000a8b8b7220 */ /* 0x080fe20000410000 */
[-C--:B------:R-:W-:Y:S01]  /*7190*/  FMUL.FTZ R142, R142, R10.reuse ;  /* 0x0000000a8e8e7220 */ /* 0x080fe20000410000 */
[----:B------:R0:W-:Y:S01]  /*71a0*/  STSM.16.M88.4 [R23], R160 ;  /* 0x000000a017007844 */ /* 0x0001e20000000200 */
[----:B------:R-:W4:Y:S01]  /*71b0*/  MUFU.EX2 R167, R172 ;  /* 0x000000ac00a77308 */ /* 0x000f220000000800 */
[----:B--2---:R-:W-:Y:S01]  /*71c0*/  FADD.FTZ R11, R165, R11 ;  /* 0x0000000ba50b7221 */ /* 0x004fe20000010000 */
[-C--:B------:R-:W-:Y:S01]  /*71d0*/  FMUL.FTZ R143, R143, R10.reuse ;  /* 0x0000000a8f8f7220 */ /* 0x080fe20000410000 */
[-C--:B------:R-:W-:Y:S01]  /*71e0*/  FMUL.FTZ R146, R146, R10.reuse ;  /* 0x0000000a92927220 */ /* 0x080fe20000410000 */
[-C--:B------:R-:W-:Y:S01]  /*71f0*/  FMUL.FTZ R147, R147, R10.reuse ;  /* 0x0000000a93937220 */ /* 0x080fe20000410000 */
[-C--:B------:R-:W-:Y:S01]  /*7200*/  FMUL.FTZ R150, R150, R10.reuse ;  /* 0x0000000a96967220 */ /* 0x080fe20000410000 */
[----:B------:R-:W-:-:S02]  /*7210*/  FMUL.FTZ R151, R151, R10 ;  /* 0x0000000a97977220 */ /* 0x000fc40000410000 */
[----:B------:R2:W5:Y:S01]  /*7220*/  MUFU.EX2 R174, R164 ;  /* 0x000000a400ae7308 */ /* 0x0005620000000800 */
[C---:B---3--:R-:W-:Y:S01]  /*7230*/  FADD.FTZ R11, R171.reuse, R11 ;  /* 0x0000000bab0b7221 */ /* 0x048fe20000010000 */
[----:B------:R-:W-:-:S06]  /*7240*/  F2FP.BF16.F32.PACK_AB R165, R171, R165 ;  /* 0x000000a5aba5723e */ /* 0x000fcc00000010ff */
[----:B------:R-:W3:Y:S01]  /*7250*/  MUFU.EX2 R173, R173 ;  /* 0x000000ad00ad7308 */ /* 0x000ee20000000800 */
[----:B----4-:R-:W-:Y:S01]  /*7260*/  FADD.FTZ R11, R167, R11 ;  /* 0x0000000ba70b7221 */ /* 0x010fe20000010000 */
[----:B--2---:R-:W-:Y:S02]  /*7270*/  F2FP.BF16.F32.PACK_AB R164, R179, R175 ;  /* 0x000000afb3a4723e */ /* 0x004fe400000010ff */
[----:B-----5:R-:W-:Y:S01]  /*7280*/  F2FP.BF16.F32.PACK_AB R166, R177, R174 ;  /* 0x000000aeb1a6723e */ /* 0x020fe200000010ff */
[----:B------:R-:W-:-:S04]  /*7290*/  FADD.FTZ R4, R174, R4 ;  /* 0x00000004ae047221 */ /* 0x000fc80000010000 */
[----:B------:R-:W-:Y:S01]  /*72a0*/  FADD.FTZ R4, R177, R4 ;  /* 0x00000004b1047221 */ /* 0x000fe20000010000 */
[C---:B---3--:R-:W-:Y:S01]  /*72b0*/  F2FP.BF16.F32.PACK_AB R167, R173.reuse, R167 ;  /* 0x000000a7ada7723e */ /* 0x048fe200000010ff */
[----:B------:R-:W-:-:S04]  /*72c0*/  FADD.FTZ R5, R173, R11 ;  /* 0x0000000bad057221 */ /* 0x000fc80000010000 */
[----:B------:R0:W-:Y:S01]  /*72d0*/  STSM.16.M88.4 [R22], R164 ;  /* 0x000000a416007844 */ /* 0x0001e20000000200 */
[----:B------:R-:W-:Y:S05]  /*72e0*/  @!P0 BRA `(.L_x_381) ;  /* 0x0000000000048947 */ /* 0x000fea0003800000 */
[----:B------:R-:W-:Y:S01]  /*72f0*/  BPT.TRAP 0x1 ;  /* 0x000000040000795c */ /* 0x000fe20000300000 */
.L_x_381:
[----:B------:R2:W3:Y:S01]  /*7300*/  SYNCS.PHASECHK.TRANS64.TRYWAIT P1, [UR22+0x28c50], R6 ;  /* 0x028c5006ff0075a7 */ /* 0x0004e20008020156 */
[----:B------:R-:W-:Y:S05]  /*7310*/  @!P0 BRA `(.L_x_382) ;  /* 0x0000000000048947 */ /* 0x000fea0003800000 */
[----:B------:R-:W-:Y:S01]  /*7320*/  BPT.TRAP 0x1 ;  /* 0x000000040000795c */ /* 0x000fe20000300000 */
.L_x_382:
[----:B---3--:R-:W-:Y:S05]  /*7330*/  @P1 BRA `(.L_x_383) ;  /* 0x0000000000081947 */ /* 0x008fea0003800000 */
[----:B------:R-:W3:Y:S02]  /*7340*/  SYNCS.PHASECHK.TRANS64.TRYWAIT P1, [UR22+0x28c50], R6 ;  /* 0x028c5006ff0075a7 */ /* 0x000ee40008020156 */
[----:B---3--:R-:W-:Y:S05]  /*7350*/  @!P1 BRA `(.L_x_384) ;  /* 0x000000b4001c9947 */ /* 0x008fea0003800000 */
.L_x_383:
[----:B------:R-:W-:Y:S01]  /*7360*/  ULEA UR11, UR48, UR54, 0xc ;  /* 0x00000036300b7291 */ /* 0x000fe2000f8e603f */
[----:B------:R-:W-:Y:S01]  /*7370*/  WARPGROUP.ARRIVE ;  /* 0x00000000000079c5 */ /* 0x000fe20000000000 */
[----:B------:R-:W-:-:S05]  /*7380*/  UMOV UR7, 0x40000040 ;  /* 0x4000004000077882 */ /* 0x000fca0000000000 */
[----:B------:R-:W-:Y:S02]  /*7390*/  UMOV UR6, UR11 ;  /* 0x0000000b00067c82 */ /* 0x000fe40008000000 */
        /* <DEDUP_REMOVED lines=30> */
.L_x_385:
[----:B------:R-:W-:Y:S01]  /*7580*/  UIADD3 UR22, UR22, 0x28c60, URZ ;  /* 0x00028c6016167890 */ /* 0x000fe2000fffe03f */
[----:B------:R-:W-:Y:S01]  /*7590*/  PLOP3.LUT P1, PT, PT, PT, UP0, 0x80, 0x0 ;  /* 0x000000000000781c */ /* 0x000fe20003f2f008 */
[----:B------:R-:W-:Y:S01]  /*75a0*/  UMOV UR23, UR48 ;  /* 0x0000003000177c82 */ /* 0x000fe20008000000 */
[----:B------:R-:W-:Y:S01]  /*75b0*/  IMAD.MOV.U32 R8, RZ, RZ, R0 ;  /* 0x000000ffff087224 */ /* 0x000fe200078e0000 */
[----:B------:R-:W-:Y:S01]  /*75c0*/  UPRMT UR22, UR38, 0x654, UR22 ;  /* 0x0000065426167896 */ /* 0x000fe20008000016 */
[----:B---3--:R-:W-:-:S08]  /*75d0*/  IMAD.MOV.U32 R9, RZ, RZ, R7 ;  /* 0x000000ffff097224 */ /* 0x008fd000078e0007 */
[----:B------:R-:W-:Y:S01]  /*75e0*/  SYNCS.ARRIVE.TRANS64.RED.A1T0 RZ, [UR22], RZ ;  /* 0x000000ffffff79a7 */ /* 0x000fe20008100416 */
[----:B------:R-:W-:Y:S05]  /*75f0*/  @P1 BRA `(.L_x_386) ;  /* 0xffffffe000c01947 */ /* 0x000fea000383ffff */
.L_x_375:
[----:B------:R-:W5:Y:S01]  /*7600*/  SHFL.BFLY PT, R3, R4, 0x2, 0x1f ;  /* 0x0c401f0004037f89 */ /* 0x000f6200000e0000 */
[----:B------:R-:W-:Y:S01]  /*7610*/  IMAD.U32 R12, RZ, RZ, UR10 ;  /* 0x0000000aff0c7e24 */ /* 0x000fe2000f8e00ff */
[----:B------:R-:W-:Y:S08]  /*7620*/  BAR.ARV 0x8, 0x100 ;  /* 0x0204000000007b1d */ /* 0x000ff00000002000 */
[----:B------:R-:W-:Y:S01]  /*7630*/  BAR.SYNC.DEFER_BLOCKING 0xf, 0x100 ;  /* 0x03c4000000007b1d */ /* 0x000fe20000010000 */
[----:B------:R-:W-:Y:S01]  /*7640*/  ISETP.NE.AND P2, PT, R17, RZ, PT ;  /* 0x000000ff1100720c */ /* 0x000fe20003f45270 */
[----:B------:R-:W-:Y:S01]  /*7650*/  IMAD.MOV.U32 R13, RZ, RZ, -0x800000 ;  /* 0xff800000ff0d7424 */ /* 0x000fe200078e00ff */
[----:B------:R-:W-:-:S03]  /*7660*/  UIADD3 UR46, UR46, 0x1, URZ ;  /* 0x000000012e2e7890 */ /* 0x000fc6000fffe03f */
[----:B------:R-:W0:Y:S01]  /*7670*/  SHFL.BFLY PT, R8, R5, 0x2, 0x1f ;  /* 0x0c401f0005087f89 */ /* 0x000e2200000e0000 */
[----:B-----5:R-:W-:-:S05]  /*7680*/  FADD.FTZ R3, R3, R4 ;  /* 0x0000000403037221 */ /* 0x020fca0000010000 */
[----:B-1234-:R-:W1:Y:S01]  /*7690*/  SHFL.BFLY PT, R6, R3, 0x1, 0x1f ;  /* 0x0c201f0003067f89 */ /* 0x01ee6200000e0000 */
[----:B0-----:R-:W-:Y:S01]  /*76a0*/  FADD.FTZ R8, R8, R5 ;  /* 0x0000000508087221 */ /* 0x001fe20000010000 */
[----:B------:R-:W-:Y:S01]  /*76b0*/  IMAD.U32 R5, RZ, RZ, UR48 ;  /* 0x00000030ff057e24 */ /* 0x000fe2000f8e00ff */
[----:B------:R-:W-:-:S03]  /*76c0*/  UIADD3 UR48, UR48, 0x1, URZ ;  /* 0x0000000130307890 */ /* 0x000fc6000fffe03f */
[----:B------:R-:W0:Y:S01]  /*76d0*/  SHFL.BFLY PT, R9, R8, 0x1, 0x1f ;  /* 0x0c201f0008097f89 */ /* 0x000e2200000e0000 */
[----:B------:R-:W-:Y:S01]  /*76e0*/  @!P2 IMAD R5, R5, 0x40, R16 ;  /* 0x000000400505a824 */ /* 0x000fe200078e0210 */
[----:B------:R-:W-:Y:S01]  /*76f0*/  UISETP.NE.AND UP0, UPT, UR48, 0x2, UPT ;  /* 0x000000023000788c */ /* 0x000fe2000bf05270 */
[----:B-1----:R-:W-:Y:S01]  /*7700*/  FADD.FTZ R10, R3, R6 ;  /* 0x00000006030a7221 */ /* 0x002fe20000010000 */
[----:B------:R-:W-:Y:S02]  /*7710*/  IMAD.MOV.U32 R3, RZ, RZ, RZ ;  /* 0x000000ffff037224 */ /* 0x000fe400078e00ff */
[----:B------:R-:W-:Y:S02]  /*7720*/  USEL UR4, URZ, 0x1, UP0 ;  /* 0x000000013f047887 */ /* 0x000fe40008000000 */
[----:B------:R-:W-:Y:S01]  /*7730*/  USEL UR48, UR48, URZ, UP0 ;  /* 0x0000003f30307287 */ /* 0x000fe20008000000 */
[----:B------:R-:W-:Y:S01]  /*7740*/  FSETP.NE.FTZ.AND P0, PT, R10, RZ, PT ;  /* 0x000000ff0a00720b */ /* 0x000fe20003f15000 */
[----:B------:R-:W-:-:S12]  /*7750*/  ULOP3.LUT UR36, UR36, UR4, URZ, 0x3c, !UPT ;  /* 0x0000000424247292 */ /* 0x000fd8000f8e3c3f */
[----:B------:R-:W1:Y:S01]  /*7760*/  @P0 MUFU.LG2 R6, R10 ;  /* 0x0000000a00060308 */ /* 0x000e620000000c00 */
[----:B------:R-:W-:Y:S01]  /*7770*/  @P0 FMUL.FTZ R4, R12, 0.69314718246459960938 ;  /* 0x3f3172180c040820 */ /* 0x000fe20000410000 */
[----:B0-----:R-:W-:Y:S01]  /*7780*/  FADD.FTZ R11, R8, R9 ;  /* 0x00000009080b7221 */ /* 0x001fe20000010000 */
[----:B------:R-:W-:-:S04]  /*7790*/  IMAD.MOV.U32 R12, RZ, RZ, -0x800000 ;  /* 0xff800000ff0c7424 */ /* 0x000fc800078e00ff */
[----:B------:R-:W-:Y:S01]  /*77a0*/  FSETP.NE.FTZ.AND P1, PT, R11, RZ, PT ;  /* 0x000000ff0b00720b */ /* 0x000fe20003f35000 */
[----:B-1----:R-:W-:Y:S01]  /*77b0*/  @P0 FMUL.FTZ R9, R6, 0.69314718246459960938 ;  /* 0x3f31721806090820 */ /* 0x002fe20000410000 */
[----:B------:R-:W-:-:S11]  /*77c0*/  @!P2 LEA R6, R5, UR39, 0x2 ;  /* 0x000000270506ac11 */ /* 0x000fd6000f8e10ff */
[----:B------:R-:W0:Y:S01]  /*77d0*/  @P1 MUFU.RCP R3, R11 ;  /* 0x0000000b00031308 */ /* 0x000e220000001000 */
[----:B------:R-:W-:Y:S01]  /*77e0*/  @P0 FFMA.FTZ R12, R4, R7, R9 ;  /* 0x00000007040c0223 */ /* 0x000fe20000010009 */
[----:B------:R-:W-:-:S06]  /*77f0*/  IMAD.MOV.U32 R4, RZ, RZ, RZ ;  /* 0x000000ffff047224 */ /* 0x000fcc00078e00ff */
[----:B------:R-:W1:Y:S01]  /*7800*/  @P0 MUFU.RCP R4, R10 ;  /* 0x0000000a00040308 */ /* 0x000e620000001000 */
[----:B------:R-:W-:-:S07]  /*7810*/  PLOP3.LUT P0, PT, PT, PT, PT, 0x8, 0x0 ;  /* 0x000000000000781c */ /* 0x000fce0003f0e170 */
[----:B------:R-:W2:Y:S01]  /*7820*/  @P1 MUFU.LG2 R5, R11 ;  /* 0x0000000b00051308 */ /* 0x000ea20000000c00 */
[----:B0-----:R-:W-:Y:S01]  /*7830*/  @!P2 STS [R6+0x28820], R3 ;  /* 0x028820030600a388 */ /* 0x001fe20000000800 */
[-C--:B------:R-:W-:Y:S01]  /*7840*/  FMUL.FTZ R26, R26, R3.reuse ;  /* 0x000000031a1a7220 */ /* 0x080fe20000410000 */
[-C--:B------:R-:W-:Y:S01]  /*7850*/  FMUL.FTZ R27, R27, R3.reuse ;  /* 0x000000031b1b7220 */ /* 0x080fe20000410000 */
[-C--:B------:R-:W-:Y:S01]  /*7860*/  FMUL.FTZ R30, R30, R3.reuse ;  /* 0x000000031e1e7220 */ /* 0x080fe20000410000 */
[-C--:B------:R-:W-:Y:S01]  /*7870*/  FMUL.FTZ R31, R31, R3.reuse ;  /* 0x000000031f1f7220 */ /* 0x080fe20000410000 */
[-C--:B------:R-:W-:Y:S01]  /*7880*/  FMUL.FTZ R34, R34, R3.reuse ;  /* 0x0000000322227220 */ /* 0x080fe20000410000 */
[-C--:B------:R-:W-:Y:S01]  /*7890*/  FMUL.FTZ R35, R35, R3.reuse ;  /* 0x0000000323237220 */ /* 0x080fe20000410000 */
[----:B------:R-:W-:Y:S01]  /*78a0*/  FMUL.FTZ R38, R38, R3 ;  /* 0x0000000326267220 */ /* 0x000fe20000410000 */
        /* <DEDUP_REMOVED lines=10> */
[----:B0-----:R-:W-:-:S02]  /*7950*/  IMAD.U32 R6, RZ, RZ, UR10 ;  /* 0x0000000aff067e24 */ /* 0x001fc4000f8e00ff */
        /* <DEDUP_REMOVED lines=55> */
[----:B------:R-:W-:Y:S01]  /*7cd0*/  @P1 FMUL.FTZ R6, R6, 0.69314718246459960938 ;  /* 0x3f31721806061820 */ /* 0x000fe20000410000 */
[----:B--2---:R-:W-:Y:S01]  /*7ce0*/  @P1 FMUL.FTZ R4, R5, 0.69314718246459960938 ;  /* 0x3f31721805041820 */ /* 0x004fe20000410000 */
        /* <DEDUP_REMOVED lines=58> */
[----:B------:R-:W-:Y:S06]  /*8090*/  BAR.ARV 0xe, 0x100 ;  /* 0x0384000000007b1d */ /* 0x000fec0000002000 */
.L_x_351:
[----:B------:R-:W0:Y:S08]  /*80a0*/  S2UR UR38, SR_CgaCtaId ;  /* 0x00000000002679c3 */ /* 0x000e300000008800 */
[----:B------:R-:W-:Y:S06]  /*80b0*/  BAR.SYNC.DEFER_BLOCKING 0x5, 0x180 ;  /* 0x0146000000007b1d */ /* 0x000fec0000010000 */
[----:B------:R-:W-:Y:S01]  /*80c0*/  UMOV UR39, 0x400 ;  /* 0x0000040000277882 */ /* 0x000fe20000000000 */
[----:B------:R-:W-:Y:S01]  /*80d0*/  BSSY B0, `(.L_x_387) ;  /* 0x00004a6000007945 */ /* 0x000fe20003800000 */
[----:B0-----:R-:W-:-:S09]  /*80e0*/  ULEA UR39, UR38, UR39, 0x18 ;  /* 0x0000002726277291 */ /* 0x001fd2000f8ec03f */
[----:B------:R-:W0:Y:S02]  /*80f0*/  LDS.128 R4, [UR39+0x28cd0] ;  /* 0x028cd027ff047984 */ /* 0x000e240008000c00 */
[----:B0-----:R-:W-:Y:S02]  /*8100*/  R2UR UR5, R5 ;  /* 0x00000000050572ca */ /* 0x001fe400000e0000 */
[----:B------:R-:W-:Y:S02]  /*8110*/  R2UR UR6, R6 ;  /* 0x00000000060672ca */ /* 0x000fe400000e0000 */
[----:B------:R-:W-:Y:S01]  /*8120*/  R2UR UR7, R7 ;  /* 0x00000000070772ca */ /* 0x000fe200000e0000 */
[----:B------:R-:W-:Y:S06]  /*8130*/  BAR.ARV 0x4, 0x180 ;  /* 0x0106000000007b1d */ /* 0x000fec0000002000 */
[----:B------:R-:W-:Y:S08]  /*8140*/  @P0 BRA `(.L_x_388) ;  /* 0x0000003800680947 */ /* 0x000ff00003800000 */
[----:B------:R-:W2:Y:S01]  /*8150*/  LDL R0, [R1+0x38] ;  /* 0x0000380001007983 */ /* 0x000ea20000100800 */
[----:B------:R-:W0:Y:S01]  /*8160*/  S2UR UR4, SR_SWINHI ;  /* 0x00000000000479c3 */ /* 0x000e220000002f00 */
[----:B------:R-:W-:Y:S01]  /*8170*/  F2FP.BF16.F32.PACK_AB R6, R29, R28 ;  /* 0x0000001c1d06723e */ /* 0x000fe200000010ff */
[----:B------:R-:W-:Y:S01]  /*8180*/  USHF.L.U64.HI UR12, UR40, 0x2, UR41 ;  /* 0x00000002280c7899 */ /* 0x000fe20008010229 */
[----:B------:R-:W-:Y:S01]  /*8190*/  F2FP.BF16.F32.PACK_AB R7, R31, R30 ;  /* 0x0000001e1f07723e */ /* 0x000fe200000010ff */
[----:B------:R-:W-:Y:S01]  /*81a0*/  ULDC.64 UR10, c[0x0][0xc00] ;  /* 0x00030000000a7ab9 */ /* 0x000fe20000000a00 */
[----:B------:R-:W-:Y:S02]  /*81b0*/  F2FP.BF16.F32.PACK_AB R9, R35, R34 ;  /* 0x000000222309723e */ /* 0x000fe400000010ff */
[----:B------:R-:W-:Y:S02]  /*81c0*/  F2FP.BF16.F32.PACK_AB R10, R37, R36 ;  /* 0x00000024250a723e */ /* 0x000fe400000010ff */
[----:B------:R-:W-:Y:S01]  /*81d0*/  F2FP.BF16.F32.PACK_AB R11, R39, R38 ;  /* 0x00000026270b723e */ /* 0x000fe200000010ff */
[----:B------:R-:W-:Y:S01]  /*81e0*/  UMOV UR8, UR39 ;  /* 0x0000002700087c82 */ /* 0x000fe20008000000 */
[----:B0-----:R-:W-:Y:S01]  /*81f0*/  UMOV UR9, UR4 ;  /* 0x0000000400097c82 */ /* 0x001fe20008000000 */
[----:B------:R-:W-:Y:S01]  /*8200*/  USHF.L.U32 UR4, UR40, 0x2, URZ ;  /* 0x0000000228047899 */ /* 0x000fe2000800063f */
[----:B------:R-:W-:-:S02]  /*8210*/  IMAD.U32 R14, RZ, RZ, UR8 ;  /* 0x00000008ff0e7e24 */ /* 0x000fc4000f8e00ff */
[----:B------:R-:W-:Y:S01]  /*8220*/  IMAD.U32 R15, RZ, RZ, UR9 ;  /* 0x00000009ff0f7e24 */ /* 0x000fe2000f8e00ff */
[----:B------:R-:W-:Y:S02]  /*8230*/  ULDC.64 UR8, c[0x0][0xc08] ;  /* 0x0003020000087ab9 */ /* 0x000fe40000000a00 */
[----:B------:R-:W-:-:S04]  /*8240*/  UISETP.NE.U32.AND UP0, UPT, UR8, URZ, UPT ;  /* 0x0000003f0800728c */ /* 0x000fc8000bf05070 */
[----:B------:R-:W-:Y:S01]  /*8250*/  UISETP.NE.AND.EX UP0, UPT, UR9, URZ, UPT, UP0 ;  /* 0x0000003f0900728c */ /* 0x000fe2000bf05300 */
[----:B------:R-:W-:Y:S05]  /*8260*/  BAR.SYNC.DEFER_BLOCKING 0x1, 0x100 ;  /* 0x0044000000007b1d */ /* 0x000fea0000010000 */
[----:B------:R-:W-:-:S05]  /*8270*/  PLOP3.LUT P1, PT, PT, PT, UP0, 0x80, 0x0 ;  /* 0x000000000000781c */ /* 0x000fca0003f2f008 */
[----:B------:R-:W-:-:S04]  /*8280*/  @UP0 UIADD3 UR8, UP1, UR4, UR8, URZ ;  /* 0x0000000804080290 */ /* 0x000fc8000ff3e03f */
[----:B------:R-:W-:Y:S02]  /*8290*/  @UP0 UIADD3.X UR9, UR12, UR9, URZ, UP1, !UPT ;  /* 0x000000090c090290 */ /* 0x000fe40008ffe43f */
[----:B------:R-:W-:Y:S01]  /*82a0*/  UIADD3 UR4, UP0, UR4, UR10, URZ ;  /* 0x0000000a04047290 */ /* 0x000fe2000ff1e03f */
[----:B--2---:R-:W-:-:S03]  /*82b0*/  IMAD.WIDE R20, R0, 0x2, R14 ;  /* 0x0000000200147825 */ /* 0x004fc600078e020e */
[C---:B------:R-:W-:Y:S02]  /*82c0*/  LOP3.LUT R5, R20.reuse, 0x380, RZ, 0xc0, !PT ;  /* 0x0000038014057812 */ /* 0x040fe400078ec0ff */
[----:B------:R-:W-:Y:S02]  /*82d0*/  IADD3 R8, P0, R20, 0x20, RZ ;  /* 0x0000002014087810 */ /* 0x000fe40007f1e0ff */
[----:B------:R-:W-:Y:S02]  /*82e0*/  SHF.R.U64 R5, R5, 0x3, RZ ;  /* 0x0000000305057819 */ /* 0x000fe400000012ff */
[----:B------:R-:W-:Y:S02]  /*82f0*/  LOP3.LUT R3, R8, 0x380, RZ, 0xc0, !PT ;  /* 0x0000038008037812 */ /* 0x000fe400078ec0ff */
[----:B------:R-:W-:Y:S01]  /*8300*/  LOP3.LUT R4, R5, R20, RZ, 0x3c, !PT ;  /* 0x0000001405047212 */ /* 0x000fe200078e3cff */
[----:B------:R-:W-:Y:S01]  /*8310*/  IMAD.MOV.U32 R5, RZ, RZ, R21 ;  /* 0x000000ffff057224 */ /* 0x000fe200078e0015 */
[----:B------:R-:W-:-:S04]  /*8320*/  SHF.R.U64 R3, R3, 0x3, RZ ;  /* 0x0000000303037819 */ /* 0x000fc800000012ff */
[----:B------:R-:W-:Y:S02]  /*8330*/  MOV R0, R4 ;  /* 0x0000000400007202 */ /* 0x000fe40000000f00 */
[----:B------:R-:W-:Y:S02]  /*8340*/  F2FP.BF16.F32.PACK_AB R4, R25, R24 ;  /* 0x000000181904723e */ /* 0x000fe400000010ff */
[----:B------:R-:W-:-:S05]  /*8350*/  F2FP.BF16.F32.PACK_AB R5, R27, R26 ;  /* 0x0000001a1b05723e */ /* 0x000fca00000010ff */
[----:B------:R0:W-:Y:S02]  /*8360*/  STSM.16.M88.4 [R0], R4 ;  /* 0x0000000400007844 */ /* 0x0001e40000000200 */
[----:B0-----:R-:W-:Y:S01]  /*8370*/  IMAD.X R5, RZ, RZ, R21, P0 ;  /* 0x000000ffff057224 */ /* 0x001fe200000e0615 */
[----:B------:R-:W-:Y:S02]  /*8380*/  LOP3.LUT R4, R3, R8, RZ, 0x3c, !PT ;  /* 0x0000000803047212 */ /* 0x000fe400078e3cff */
[----:B------:R-:W-:Y:S02]  /*8390*/  F2FP.BF16.F32.PACK_AB R8, R33, R32 ;  /* 0x000000202108723e */ /* 0x000fe400000010ff */
[----:B------:R-:W-:Y:S02]  /*83a0*/  MOV R3, R4 ;  /* 0x0000000400037202 */ /* 0x000fe40000000f00 */
[----:B------:R-:W-:Y:S02]  /*83b0*/  IADD3 R5, P0, R20, 0x40, RZ ;  /* 0x0000004014057810 */ /* 0x000fe40007f1e0ff */
[----:B------:R-:W-:Y:S01]  /*83c0*/  F2FP.BF16.F32.PACK_AB R6, R45, R44 ;  /* 0x0000002c2d06723e */ /* 0x000fe200000010ff */
[----:B------:R0:W-:Y:S01]  /*83d0*/  STSM.16.M88.4 [R3], R8 ;  /* 0x0000000803007844 */ /* 0x0001e20000000200 */
[----:B------:R-:W-:-:S02]  /*83e0*/  LOP3.LUT R4, R5, 0x380, RZ, 0xc0, !PT ;  /* 0x0000038005047812 */ /* 0x000fc400078ec0ff */
[----:B------:R-:W-:Y:S02]  /*83f0*/  F2FP.BF16.F32.PACK_AB R7, R47, R46 ;  /* 0x0000002e2f07723e */ /* 0x000fe400000010ff */
[----:B------:R-:W-:-:S04]  /*8400*/  SHF.R.U64 R4, R4, 0x3, RZ ;  /* 0x0000000304047819 */ /* 0x000fc800000012ff */
[----:B------:R-:W-:Y:S01]  /*8410*/  LOP3.LUT R4, R4, R5, RZ, 0x3c, !PT ;  /* 0x0000000504047212 */ /* 0x000fe200078e3cff */
[----:B------:R-:W-:-:S05]  /*8420*/  IMAD.X R5, RZ, RZ, R21, P0 ;  /* 0x000000ffff057224 */ /* 0x000fca00000e0615 */
[----:B------:R-:W-:Y:S02]  /*8430*/  MOV R0, R4 ;  /* 0x0000000400007202 */ /* 0x000fe40000000f00 */
[----:B0-----:R-:W-:Y:S02]  /*8440*/  IADD3 R8, P0, R20, 0x60, RZ ;  /* 0x0000006014087810 */ /* 0x001fe40007f1e0ff */
[----:B------:R-:W-:Y:S02]  /*8450*/  F2FP.BF16.F32.PACK_AB R4, R41, R40 ;  /* 0x000000282904723e */ /* 0x000fe400000010ff */
[----:B------:R-:W-:Y:S02]  /*8460*/  LOP3.LUT R3, R8, 0x380, RZ, 0xc0, !PT ;  /* 0x0000038008037812 */ /* 0x000fe400078ec0ff */
[----:B------:R-:W-:Y:S02]  /*8470*/  F2FP.BF16.F32.PACK_AB R5, R43, R42 ;  /* 0x0000002a2b05723e */ /* 0x000fe400000010ff */
[----:B------:R-:W-:-:S02]  /*8480*/  SHF.R.U64 R3, R3, 0x3, RZ ;  /* 0x0000000303037819 */ /* 0x000fc400000012ff */
[----:B------:R-:W-:Y:S01]  /*8490*/  F2FP.BF16.F32.PACK_AB R9, R51, R50 ;  /* 0x000000323309723e */ /* 0x000fe200000010ff */
[----:B------:R0:W-:Y:S01]  /*84a0*/  STSM.16.M88.4 [R0], R4 ;  /* 0x0000000400007844 */ /* 0x0001e20000000200 */
[----:B------:R-:W-:Y:S02]  /*84b0*/  F2FP.BF16.F32.PACK_AB R10, R53, R52 ;  /* 0x00000034350a723e */ /* 0x000fe400000010ff */
[----:B------:R-:W-:Y:S01]  /*84c0*/  F2FP.BF16.F32.PACK_AB R11, R55, R54 ;  /* 0x00000036370b723e */ /* 0x000fe200000010ff */
[----:B0-----:R-:W-:Y:S01]  /*84d0*/  IMAD.X R5, RZ, RZ, R21, P0 ;  /* 0x000000ffff057224 */ /* 0x001fe200000e0615 */
[----:B------:R-:W-:Y:S02]  /*84e0*/  LOP3.LUT R4, R3, R8, RZ, 0x3c, !PT ;  /* 0x0000000803047212 */ /* 0x000fe400078e3cff */
[----:B------:R-:W-:Y:S02]  /*84f0*/  F2FP.BF16.F32.PACK_AB R8, R49, R48 ;  /* 0x000000303108723e */ /* 0x000fe400000010ff */
[----:B------:R-:W-:-:S02]  /*8500*/  MOV R3, R4 ;  /* 0x0000000400037202 */ /* 0x000fc40000000f00 */
[----:B------:R-:W-:Y:S02]  /*8510*/  IADD3 R5, P0, R20, 0x2000, RZ ;  /* 0x0000200014057810 */ /* 0x000fe40007f1e0ff */
[----:B------:R-:W-:Y:S01]  /*8520*/  F2FP.BF16.F32.PACK_AB R6, R61, R60 ;  /* 0x0000003c3d06723e */ /* 0x000fe200000010ff */
[----:B------:R0:W-:Y:S01]  /*8530*/  STSM.16.M88.4 [R3], R8 ;  /* 0x0000000803007844 */ /* 0x0001e20000000200 */
[----:B------:R-:W-:Y:S02]  /*8540*/  LOP3.LUT R4, R5, 0x380, RZ, 0xc0, !PT ;  /* 0x0000038005047812 */ /* 0x000fe400078ec0ff */
        /* <DEDUP_REMOVED lines=117> */
[----:B------:R-:W-:Y:S01]  /*8ca0*/  LOP3.LUT R3, R8, 0x380, RZ, 0xc0, !PT ;  /* 0x0000038008037812 */ /* 0x000fe200078ec0ff */
[----:B------:R-:W-:Y:S01]  /*8cb0*/  IMAD.X R21, RZ, RZ, R21, P0 ;  /* 0x000000ffff157224 */ /* 0x000fe200000e0615 */
[----:B------:R-:W-:Y:S02]  /*8cc0*/  F2FP.BF16.F32.PACK_AB R5, R139, R138 ;  /* 0x0000008a8b05723e */ /* 0x000fe400000010ff */
[----:B------:R-:W-:-:S02]  /*8cd0*/  SHF.R.U64 R3, R3, 0x3, RZ ;  /* 0x0000000303037819 */ /* 0x000fc400000012ff */
[----:B------:R-:W-:Y:S01]  /*8ce0*/  F2FP.BF16.F32.PACK_AB R9, R147, R146 ;  /* 0x000000929309723e */ /* 0x000fe200000010ff */
[----:B------:R0:W-:Y:S01]  /*8cf0*/  STSM.16.M88.4 [R0], R4 ;  /* 0x0000000400007844 */ /* 0x0001e20000000200 */
[----:B------:R-:W-:Y:S02]  /*8d00*/  LOP3.LUT R20, R3, R8, RZ, 0x3c, !PT ;  /* 0x0000000803147212 */ /* 0x000fe400078e3cff */
[----:B------:R-:W-:Y:S02]  /*8d10*/  F2FP.BF16.F32.PACK_AB R8, R145, R144 ;  /* 0x000000909108723e */ /* 0x000fe400000010ff */
[----:B------:R-:W-:Y:S02]  /*8d20*/  MOV R20, R20 ;  /* 0x0000001400147202 */ /* 0x000fe40000000f00 */
[----:B------:R-:W-:Y:S02]  /*8d30*/  F2FP.BF16.F32.PACK_AB R10, R149, R148 ;  /* 0x00000094950a723e */ /* 0x000fe400000010ff */
[----:B------:R-:W-:-:S02]  /*8d40*/  F2FP.BF16.F32.PACK_AB R11, R151, R150 ;  /* 0x00000096970b723e */ /* 0x000fc400000010ff */
[----:B------:R-:W-:-:S03]  /*8d50*/  ISETP.NE.U32.AND P0, PT, RZ, UR10, PT ;  /* 0x0000000aff007c0c */ /* 0x000fc6000bf05070 */
[----:B------:R1:W-:Y:S01]  /*8d60*/  STSM.16.M88.4 [R20], R8 ;  /* 0x0000000814007844 */ /* 0x0003e20000000200 */
[----:B------:R-:W-:Y:S01]  /*8d70*/  BAR.SYNC.DEFER_BLOCKING 0x1, 0x100 ;  /* 0x0044000000007b1d */ /* 0x000fe20000010000 */
[----:B------:R-:W-:Y:S01]  /*8d80*/  ISETP.NE.AND.EX P0, PT, RZ, UR11, PT, P0 ;  /* 0x0000000bff007c0c */ /* 0x000fe2000bf05300 */
[----:B0-----:R-:W-:Y:S01]  /*8d90*/  IMAD.U32 R4, RZ, RZ, UR8 ;  /* 0x00000008ff047e24 */ /* 0x001fe2000f8e00ff */
[----:B------:R-:W-:Y:S01]  /*8da0*/  UIADD3.X UR8, UR12, UR11, URZ, UP0, !UPT ;  /* 0x0000000b0c087290 */ /* 0x000fe200087fe43f */
[----:B------:R-:W-:-:S05]  /*8db0*/  IMAD.U32 R5, RZ, RZ, UR9 ;  /* 0x00000009ff057e24 */ /* 0x000fca000f8e00ff */
[----:B------:R0:W2:Y:S02]  /*8dc0*/  @P1 LDG.E R3, desc[UR50][R4.64] ;  /* 0x0000003204031981 */ /* 0x0000a4000c1e1900 */
[----:B0-----:R-:W-:Y:S01]  /*8dd0*/  IMAD.U32 R4, RZ, RZ, UR4 ;  /* 0x00000004ff047e24 */ /* 0x001fe2000f8e00ff */
[----:B------:R-:W-:Y:S01]  /*8de0*/  UISETP.NE.AND UP0, UPT, UR45, URZ, UPT ;  /* 0x0000003f2d00728c */ /* 0x000fe2000bf05270 */
[----:B------:R-:W-:Y:S01]  /*8df0*/  IMAD.U32 R5, RZ, RZ, UR8 ;  /* 0x00000008ff057e24 */ /* 0x000fe2000f8e00ff */
[----:B------:R-:W-:-:S04]  /*8e00*/  ULDC UR4, c[0x0][0xad4] ;  /* 0x0002b50000047ab9 */ /* 0x000fc80000000800 */
[----:B------:R1:W5:Y:S01]  /*8e10*/  @P0 LDG.E R0, desc[UR50][R4.64] ;  /* 0x0000003204000981 */ /* 0x000362000c1e1900 */
[----:B------:R-:W-:Y:S01]  /*8e20*/  ULDC UR8, c[0x0][0xa88] ;  /* 0x0002a20000087ab9 */ /* 0x000fe20000000800 */
[----:B------:R-:W-:Y:S01]  /*8e30*/  USEL UR45, UR45, UR4, UP0 ;  /* 0x000000042d2d7287 */ /* 0x000fe20008000000 */
[----:B--2---:R-:W-:Y:S01]  /*8e40*/  @P1 R2UR UR8, R3 ;  /* 0x00000000030812ca */ /* 0x004fe200000e0000 */
[----:B-1----:R-:W-:-:S14]  /*8e50*/  @P1 BRA `(.L_x_389) ;  /* 0x0000000000181947 */ /* 0x002fdc0003800000 */
[----:B------:R-:W-:Y:S05]  /*8e60*/  @!P0 BRA `(.L_x_389) ;  /* 0x0000000000148947 */ /* 0x000fea0003800000 */
[----:B------:R-:W2:Y:S04]  /*8e70*/  LDG.E R6, desc[UR50][R4.64] ;  /* 0x0000003204067981 */ /* 0x000ea8000c1e1900 */
[----:B------:R-:W3:Y:S01]  /*8e80*/  LDG.E R3, desc[UR50][R4.64+0x4] ;  /* 0x0000043204037981 */ /* 0x000ee2000c1e1900 */
[----:B--2---:R-:W-:Y:S02]  /*8e90*/  R2UR UR4, R6 ;  /* 0x00000000060472ca */ /* 0x004fe400000e0000 */
[----:B---3--:R-:W-:-:S13]  /*8ea0*/  R2UR UR8, R3 ;  /* 0x00000000030872ca */ /* 0x008fda00000e0000 */
[----:B------:R-:W-:-:S12]  /*8eb0*/  UIADD3 UR8, -UR4, UR8, URZ ;  /* 0x0000000804087290 */ /* 0x000fd8000fffe13f */
.L_x_389:
[----:B------:R-:W0:Y:S01]  /*8ec0*/  SHFL.IDX PT, R3, R217, RZ, 0x1f ;  /* 0x00001fffd9037589 */ /* 0x000e2200000e0000 */
[----:B------:R-:W-:Y:S01]  /*8ed0*/  UMOV UR4, URZ ;  /* 0x0000003f00047c82 */ /* 0x000fe20008000000 */
[----:B-----5:R-:W-:Y:S01]  /*8ee0*/  @P0 R2UR UR4, R0 ;  /* 0x00000000000402ca */ /* 0x020fe200000e0000 */
[----:B------:R-:W-:Y:S02]  /*8ef0*/  UISETP.NE.U32.AND UP0, UPT, UR10, URZ, UPT ;  /* 0x0000003f0a00728c */ /* 0x000fe4000bf05070 */
[----:B------:R-:W-:Y:S02]  /*8f00*/  UISETP.GT.AND UP1, UPT, UR45, 0x1, UPT ;  /* 0x000000012d00788c */ /* 0x000fe4000bf24270 */
[----:B------:R-:W-:-:S04]  /*8f10*/  UISETP.NE.AND.EX UP0, UPT, UR11, URZ, UPT, UP0 ;  /* 0x0000003f0b00728c */ /* 0x000fc8000bf05300 */
[----:B------:R-:W-:Y:S01]  /*8f20*/  PLOP3.LUT P1, PT, PT, PT, UP1, 0x80, 0x0 ;  /* 0x000000000000781c */ /* 0x000fe20003f2f018 */
[----:B------:R-:W-:-:S03]  /*8f30*/  USEL UR9, UR40, URZ, !UP0 ;  /* 0x0000003f28097287 */ /* 0x000fc6000c000000 */
[----:B------:R-:W-:Y:S01]  /*8f40*/  USHF.R.S32.HI UR18, URZ, 0x1f, UR4 ;  /* 0x0000001f3f127899 */ /* 0x000fe20008011404 */
[----:B0-----:R-:W-:-:S13]  /*8f50*/  ISETP.NE.AND P0, PT, R3, RZ, PT ;  /* 0x000000ff0300720c */ /* 0x001fda0003f05270 */
[----:B------:R-:W-:Y:S05]  /*8f60*/  @P0 BRA `(.L_x_390) ;  /* 0x0000000400080947 */ /* 0x000fea0003800000 */
[----:B------:R-:W2:Y:S01]  /*8f70*/  LDL R6, [R1+0x30] ;  /* 0x0000300001067983 */ /* 0x000ea20000100800 */
[----:B------:R-:W0:Y:S01]  /*8f80*/  LDC R0, c[0x0][0xbe8] ;  /* 0x0002fa00ff007b82 */ /* 0x000e220000000800 */
[----:B------:R-:W-:Y:S02]  /*8f90*/  IMAD.U32 R9, RZ, RZ, UR43 ;  /* 0x0000002bff097e24 */ /* 0x000fe4000f8e00ff */
[----:B------:R-:W3:Y:S01]  /*8fa0*/  LDL R10, [R1+0x34] ;  /* 0x00003400010a7983 */ /* 0x000ee20000100800 */
[----:B------:R-:W-:Y:S01]  /*8fb0*/  UISETP.GT.AND UP1, UPT, UR45, 0x1, UPT ;  /* 0x000000012d00788c */ /* 0x000fe2000bf24270 */
[----:B------:R-:W-:Y:S01]  /*8fc0*/  UMOV UR19, 0x9b8 ;  /* 0x000009b800137882 */ /* 0x000fe20000000000 */
[----:B0-----:R-:W-:Y:S02]  /*8fd0*/  ISETP.NE.AND P0, PT, R0, 0x1, PT ;  /* 0x000000010000780c */ /* 0x001fe40003f05270 */
[----:B------:R-:W-:Y:S02]  /*8fe0*/  USEL UR19, UR19, 0x978, UP1 ;  /* 0x0000097813137887 */ /* 0x000fe40008800000 */
[----:B------:R-:W-:-:S09]  /*8ff0*/  UISETP.NE.U32.AND UP0, UPT, UR10, URZ, UPT ;  /* 0x0000003f0a00728c */ /* 0x000fd2000bf05070 */
[----:B------:R-:W0:Y:S08]  /*9000*/  @P0 LDC R4, c[0x0][0xbec] ;  /* 0x0002fb00ff040b82 */ /* 0x000e300000000800 */
[----:B------:R-:W1:Y:S01]  /*9010*/  @P0 LDC R5, c[0x0][0xbf0] ;  /* 0x0002fc00ff050b82 */ /* 0x000e620000000800 */
[----:B------:R-:W-:Y:S02]  /*9020*/  UISETP.NE.AND.EX UP0, UPT, UR11, URZ, UPT, UP0 ;  /* 0x0000003f0b00728c */ /* 0x000fe4000bf05300 */
[----:B------:R-:W-:-:S02]  /*9030*/  USEL UR16, UR44, URZ, UP1 ;  /* 0x0000003f2c107287 */ /* 0x000fc40008800000 */
[----:B------:R-:W-:Y:S01]  /*9040*/  USEL UR40, UR40, URZ, !UP0 ;  /* 0x0000003f28287287 */ /* 0x000fe2000c000000 */
[----:B------:R-:W-:Y:S01]  /*9050*/  ULDC.64 UR14, c[0x0][UR19+0x228] ;  /* 0x00008a00130e7abb */ /* 0x000fe20008000a00 */
[----:B------:R-:W-:Y:S01]  /*9060*/  ULDC.64 UR12, c[0x0][UR19+0x220] ;  /* 0x00008800130c7abb */ /* 0x000fe20008000a00 */
[----:B------:R-:W-:Y:S02]  /*9070*/  UIMAD.WIDE.U32 UR20, UR14, UR16, URZ ;  /* 0x000000100e1472a5 */ /* 0x000fe4000f8e003f */
[----:B------:R-:W-:Y:S02]  /*9080*/  UIMAD UR22, UR15, UR16, URZ ;  /* 0x000000100f1672a4 */ /* 0x000fe4000f8e023f */
[----:B------:R-:W-:Y:S01]  /*9090*/  UIMAD.WIDE.U32 UR14, UR12, UR40, URZ ;  /* 0x000000280c0e72a5 */ /* 0x000fe2000f8e003f */
[----:B------:R-:W-:Y:S01]  /*90a0*/  ULDC.64 UR10, c[0x0][UR19+0x218] ;  /* 0x00008600130a7abb */ /* 0x000fe20008000a00 */
[----:B------:R-:W-:Y:S02]  /*90b0*/  USEL UR41, UR41, URZ, !UP0 ;  /* 0x0000003f29297287 */ /* 0x000fe4000c000000 */
[----:B------:R-:W-:-:S02]  /*90c0*/  UIMAD UR40, UR13, UR40, URZ ;  /* 0x000000280d2872a4 */ /* 0x000fc4000f8e023f */
[----:B------:R-:W-:Y:S02]  /*90d0*/  UIMAD.WIDE.U32 UR16, UR10, UR42, URZ ;  /* 0x0000002a0a1072a5 */ /* 0x000fe4000f8e003f */
[----:B------:R-:W-:Y:S02]  /*90e0*/  UIMAD UR10, UR11, UR42, URZ ;  /* 0x0000002a0b0a72a4 */ /* 0x000fe4000f8e023f */
[----:B------:R-:W-:Y:S02]  /*90f0*/  UIMAD UR40, UR12, UR41, UR40 ;  /* 0x000000290c2872a4 */ /* 0x000fe4000f8e0228 */
[----:B------:R-:W-:Y:S02]  /*9100*/  UIADD3 UR22, UR21, UR22, URZ ;  /* 0x0000001615167290 */ /* 0x000fe4000fffe03f */
[----:B------:R-:W-:Y:S02]  /*9110*/  UIADD3 UR11, UR17, UR10, URZ ;  /* 0x0000000a110b7290 */ /* 0x000fe4000fffe03f */
[----:B------:R-:W-:-:S02]  /*9120*/  UIADD3 UR16, UP0, UP2, UR14, UR16, UR4 ;  /* 0x000000100e107290 */ /* 0x000fc4000fa1e004 */
[----:B------:R-:W-:-:S04]  /*9130*/  UIADD3 UR10, UR15, UR40, URZ ;  /* 0x000000280f0a7290 */ /* 0x000fc8000fffe03f */
[----:B------:R-:W-:Y:S01]  /*9140*/  UIADD3.X UR10, UR10, UR11, UR18, UP0, UP2 ;  /* 0x0000000b0a0a7290 */ /* 0x000fe200087e4412 */
[----:B------:R-:W-:Y:S02]  /*9150*/  IMAD.U32 R11, RZ, RZ, UR43 ;  /* 0x0000002bff0b7e24 */ /* 0x000fe4000f8e00ff */
[----:B--2---:R-:W-:-:S04]  /*9160*/  IMAD R9, R9, 0x40, R6 ;  /* 0x0000004009097824 */ /* 0x004fc800078e0206 */
[----:B0-----:R-:W-:-:S04]  /*9170*/  @P0 IMAD.HI.U32 R4, R9, R4, RZ ;  /* 0x0000000409040227 */ /* 0x001fc800078e00ff */
[----:B------:R-:W-:Y:S01]  /*9180*/  IMAD.MOV.U32 R3, RZ, RZ, R9 ;  /* 0x000000ffff037224 */ /* 0x000fe200078e0009 */
[----:B-1----:R-:W-:Y:S01]  /*9190*/  @P0 SHF.R.U32.HI R3, RZ, R5, R4 ;  /* 0x00000005ff030219 */ /* 0x002fe20000011604 */
[----:B------:R-:W-:Y:S02]  /*91a0*/  IMAD.U32 R4, RZ, RZ, UR20 ;  /* 0x00000014ff047e24 */ /* 0x000fe4000f8e00ff */
[----:B------:R-:W-:Y:S02]  /*91b0*/  IMAD.U32 R6, RZ, RZ, UR22 ;  /* 0x00000016ff067e24 */ /* 0x000fe4000f8e00ff */
[--C-:B------:R-:W-:Y:S01]  /*91c0*/  IMAD.MOV R7, RZ, RZ, -R3.reuse ;  /* 0x000000ffff077224 */ /* 0x100fe200078e0a03 */
[----:B------:R-:W-:Y:S02]  /*91d0*/  IADD3 R4, P0, P2, R3, UR16, R4 ;  /* 0x0000001003047c10 */ /* 0x000fe4000fa1e004 */
[----:B------:R-:W-:Y:S01]  /*91e0*/  SHF.R.S32.HI R3, RZ, 0x1f, R3 ;  /* 0x0000001fff037819 */ /* 0x000fe20000011403 */
[----:B------:R-:W-:-:S03]  /*91f0*/  IMAD R7, R0, R7, R9 ;  /* 0x0000000700077224 */ /* 0x000fc600078e0209 */
[----:B------:R-:W-:Y:S01]  /*9200*/  IADD3.X R5, R3, UR10, R6, P0, P2 ;  /* 0x0000000a03057c10 */ /* 0x000fe200087e4406 */
[----:B------:R-:W-:Y:S01]  /*9210*/  ULDC.64 UR10, c[0x0][UR19+0x210] ;  /* 0x00008400130a7abb */ /* 0x000fe20008000a00 */
[----:B------:R-:W-:Y:S01]  /*9220*/  SHF.R.S32.HI R3, RZ, 0x1f, R7 ;  /* 0x0000001fff037819 */ /* 0x000fe20000011407 */
[C---:B------:R-:W-:Y:S02]  /*9230*/  IMAD R6, R7.reuse, UR11, RZ ;  /* 0x0000000b07067c24 */ /* 0x040fe4000f8e02ff */
[----:B------:R-:W-:-:S04]  /*9240*/  IMAD.WIDE.U32 R4, R7, UR10, R4 ;  /* 0x0000000a07047c25 */ /* 0x000fc8000f8e0004 */
[----:B------:R-:W-:Y:S01]  /*9250*/  IMAD R3, R3, UR10, R6 ;  /* 0x0000000a03037c24 */ /* 0x000fe2000f8e0206 */
[----:B------:R-:W-:Y:S01]  /*9260*/  ULDC.64 UR10, c[0x0][0xba8] ;  /* 0x0002ea00000a7ab9 */ /* 0x000fe20000000a00 */
[----:B------:R-:W-:Y:S01]  /*9270*/  @!UP1 ULDC UR10, c[0x0][0xb50] ;  /* 0x0002d400000a9ab9 */ /* 0x000fe20000000800 */
[----:B------:R-:W-:Y:S01]  /*9280*/  @!UP1 ULDC UR11, c[0x0][0xb54] ;  /* 0x0002d500000b9ab9 */ /* 0x000fe20000000800 */
[----:B------:R-:W-:Y:S01]  /*9290*/  IMAD.IADD R3, R5, 0x1, R3 ;  /* 0x0000000105037824 */ /* 0x000fe200078e0203 */
[----:B------:R-:W-:-:S04]  /*92a0*/  LEA R8, P0, R4, UR10, 0x2 ;  /* 0x0000000a04087c11 */ /* 0x000fc8000f8010ff */
[----:B------:R-:W-:Y:S01]  /*92b0*/  LEA.HI.X R9, R4, UR11, R3, 0x2, P0 ;  /* 0x0000000b04097c11 */ /* 0x000fe200080f1403 */
[----:B---3--:R-:W-:Y:S01]  /*92c0*/  IMAD.MOV R3, RZ, RZ, -R10 ;  /* 0x000000ffff037224 */ /* 0x008fe200078e0a0a */
[----:B------:R-:W-:Y:S04]  /*92d0*/  SHFL.IDX PT, R4, R8, RZ, 0x1c1f ;  /* 0x001c1fff08047589 */ /* 0x000fe800000e0000 */
[----:B------:R-:W-:Y:S01]  /*92e0*/  ISETP.NE.AND P0, PT, R218, R3, PT ;  /* 0x00000003da00720c */ /* 0x000fe20003f05270 */
[----:B------:R-:W0:Y:S01]  /*92f0*/  SHFL.IDX PT, R5, R9, RZ, 0x1c1f ;  /* 0x001c1fff09057589 */ /* 0x000e2200000e0000 */
[----:B------:R-:W-:Y:S02]  /*9300*/  IMAD R3, R0, UR8, RZ ;  /* 0x0000000800037c24 */ /* 0x000fe4000f8e02ff */
[----:B------:R-:W-:Y:S01]  /*9310*/  IMAD R0, R11, 0x40, R16 ;  /* 0x000000400b007824 */ /* 0x000fe200078e0210 */
[----:B------:R-:W-:Y:S04]  /*9320*/  SHFL.IDX PT, R6, R8, 0x1, 0x1c1f ;  /* 0x003c1f0008067f89 */ /* 0x000fe800000e0000 */
[----:B------:R-:W1:Y:S01]  /*9330*/  SHFL.IDX PT, R7, R9, 0x1, 0x1c1f ;  /* 0x003c1f0009077f89 */ /* 0x000e6200000e0000 */
[C---:B------:R-:W-:Y:S01]  /*9340*/  ISETP.GE.OR P2, PT, R0.reuse, R3, P0 ;  /* 0x000000030000720c */ /* 0x040fe20000746670 */
[----:B------:R-:W-:-:S05]  /*9350*/  VIADD R0, R0, 0x8 ;  /* 0x0000000800007836 */ /* 0x000fca0000000000 */
[----:B------:R-:W-:-:S07]  /*9360*/  ISETP.GE.OR P0, PT, R0, R3, P0 ;  /* 0x000000030000720c */ /* 0x000fce0000706670 */
[----:B0-----:R0:W-:Y:S06]  /*9370*/  @!P2 ST.E desc[UR50][R4.64], R12 ;  /* 0x0000000c0400a985 */ /* 0x0011ec000c101932 */
[----:B-1----:R0:W-:Y:S02]  /*9380*/  @!P0 ST.E desc[UR50][R6.64], R13 ;  /* 0x0000000d06008985 */ /* 0x0021e4000c101932 */
.L_x_390:
[----:B------:R-:W-:Y:S05]  /*9390*/  @P1 BRA `(.L_x_391) ;  /* 0x0000001000681947 */ /* 0x000fea0003800000 */
[----:B------:R-:W1:Y:S01]  /*93a0*/  S2R R0, SR_TID.X ;  /* 0x0000000000007919 */ /* 0x000e620000002100 */
[----:B------:R-:W2:Y:S01]  /*93b0*/  LDC R82, c[0x0][0xbe8] ;  /* 0x0002fa00ff527b82 */ /* 0x000ea20000000800 */
[----:B------:R-:W-:Y:S01]  /*93c0*/  ULDC UR14, c[0x0][0xac8] ;  /* 0x0002b200000e7ab9 */ /* 0x000fe20000000800 */
[----:B------:R-:W-:Y:S01]  /*93d0*/  ULDC.64 UR12, c[0x0][0xaa0] ;  /* 0x0002a800000c7ab9 */ /* 0x000fe20000000a00 */
[----:B-1----:R-:W-:-:S05]  /*93e0*/  VIADD R0, R0, 0xffffff80 ;  /* 0xffffff8000007836 */ /* 0x002fca0000000000 */
[----:B------:R-:W-:-:S04]  /*93f0*/  SHF.R.S32.HI R3, RZ, 0x1f, R0 ;  /* 0x0000001fff037819 */ /* 0x000fc80000011400 */
[----:B------:R-:W-:-:S04]  /*9400*/  LEA.HI R20, R3, R0, RZ, 0x3 ;  /* 0x0000000003147211 */ /* 0x000fc800078f18ff */
[----:B------:R-:W-:-:S05]  /*9410*/  SHF.R.S32.HI R3, RZ, 0x3, R20 ;  /* 0x00000003ff037819 */ /* 0x000fca0000011414 */
[----:B0-----:R-:W-:-:S04]  /*9420*/  IMAD R5, R3, 0x40, R2 ;  /* 0x0000004003057824 */ /* 0x001fc800078e0202 */
[----:B------:R-:W-:-:S03]  /*9430*/  IMAD.WIDE R14, R5, 0x2, R14 ;  /* 0x00000002050e7825 */ /* 0x000fc600078e020e */
[C---:B------:R-:W-:Y:S02]  /*9440*/  IADD3 R41, P2, R14.reuse, 0x7000, RZ ;  /* 0x000070000e297810 */ /* 0x040fe40007f5e0ff */
[----:B------:R-:W-:Y:S02]  /*9450*/  IADD3 R33, P0, R14, 0x5000, RZ ;  /* 0x000050000e217810 */ /* 0x000fe40007f1e0ff */
[----:B------:R-:W-:Y:S02]  /*9460*/  LOP3.LUT R40, R41, 0x380, RZ, 0xc0, !PT ;  /* 0x0000038029287812 */ /* 0x000fe400078ec0ff */
[----:B------:R-:W-:Y:S02]  /*9470*/  LOP3.LUT R32, R33, 0x380, RZ, 0xc0, !PT ;  /* 0x0000038021207812 */ /* 0x000fe400078ec0ff */
[----:B------:R-:W-:Y:S02]  /*9480*/  SHF.R.U64 R40, R40, 0x3, RZ ;  /* 0x0000000328287819 */ /* 0x000fe400000012ff */
[----:B------:R-:W-:-:S02]  /*9490*/  IADD3 R37, P1, R14, 0x6000, RZ ;  /* 0x000060000e257810 */ /* 0x000fc40007f3e0ff */
[----:B------:R-:W-:Y:S01]  /*94a0*/  LOP3.LUT R40, R40, R41, RZ, 0x3c, !PT ;  /* 0x0000002928287212 */ /* 0x000fe200078e3cff */
[--C-:B------:R-:W-:Y:S01]  /*94b0*/  IMAD.X R41, RZ, RZ, R15.reuse, P2 ;  /* 0x000000ffff297224 */ /* 0x100fe200010e060f */
[----:B------:R-:W-:Y:S02]  /*94c0*/  IADD3 R69, P2, R14, 0xe000, RZ ;  /* 0x0000e0000e457810 */ /* 0x000fe40007f5e0ff */
[----:B------:R-:W-:Y:S02]  /*94d0*/  SHF.R.U64 R32, R32, 0x3, RZ ;  /* 0x0000000320207819 */ /* 0x000fe400000012ff */
[----:B------:R-:W-:Y:S01]  /*94e0*/  LOP3.LUT R68, R69, 0x380, RZ, 0xc0, !PT ;  /* 0x0000038045447812 */ /* 0x000fe200078ec0ff */
[----:B------:R-:W-:Y:S01]  /*94f0*/  UIMAD UR18, UR18, UR12, URZ ;  /* 0x0000000c121272a4 */ /* 0x000fe2000f8e023f */
[----:B------:R-:W-:Y:S01]  /*9500*/  LOP3.LUT R36, R37, 0x380, RZ, 0xc0, !PT ;  /* 0x0000038025247812 */ /* 0x000fe200078ec0ff */
[----:B------:R-:W-:Y:S01]  /*9510*/  VIADD R87, R2, 0xc0 ;  /* 0x000000c002577836 */ /* 0x000fe20000000000 */
[----:B------:R-:W-:Y:S01]  /*9520*/  SHF.R.U64 R68, R68, 0x3, RZ ;  /* 0x0000000344447819 */ /* 0x000fe200000012ff */
[----:B------:R-:W-:Y:S01]  /*9530*/  UIMAD.WIDE.U32 UR10, UR4, UR12, URZ ;  /* 0x0000000c040a72a5 */ /* 0x000fe2000f8e003f */
[----:B------:R-:W-:Y:S01]  /*9540*/  LOP3.LUT R32, R32, R33, RZ, 0x3c, !PT ;  /* 0x0000002120207212 */ /* 0x000fe200078e3cff */
[--C-:B------:R-:W-:Y:S01]  /*9550*/  IMAD.X R33, RZ, RZ, R15.reuse, P0 ;  /* 0x000000ffff217224 */ /* 0x100fe200000e060f */
[----:B------:R-:W-:Y:S01]  /*9560*/  LOP3.LUT R68, R68, R69, RZ, 0x3c, !PT ;  /* 0x0000004544447212 */ /* 0x000fe200078e3cff */
[----:B------:R-:W-:Y:S01]  /*9570*/  IMAD.X R69, RZ, RZ, R15, P2 ;  /* 0x000000ffff457224 */ /* 0x000fe200010e060f */
[----:B--2---:R-:W-:Y:S01]  /*9580*/  ISETP.NE.AND P2, PT, R82, 0x1, PT ;  /* 0x000000015200780c */ /* 0x004fe20003f45270 */
[----:B------:R-:W-:Y:S01]  /*9590*/  VIADD R89, R2, 0x100 ;  /* 0x0000010002597836 */ /* 0x000fe20000000000 */
[----:B------:R-:W-:-:S02]  /*95a0*/  IADD3 R61, P0, R14, 0xc000, RZ ;  /* 0x0000c0000e3d7810 */ /* 0x000fc40007f1e0ff */
[----:B------:R-:W-:Y:S02]  /*95b0*/  IADD3 R9, P3, R14, 0x1000, RZ ;  /* 0x000010000e097810 */ /* 0x000fe40007f7e0ff */
[----:B------:R-:W-:Y:S02]  /*95c0*/  LOP3.LUT R81, R20, 0xfffffff8, RZ, 0xc0, !PT ;  /* 0xfffffff814517812 */ /* 0x000fe400078ec0ff */
[C---:B------:R-:W-:Y:S02]  /*95d0*/  IADD3 R13, P4, R14.reuse, 0x2000, RZ ;  /* 0x000020000e0d7810 */ /* 0x040fe40007f9e0ff */
[C---:B------:R-:W-:Y:S02]  /*95e0*/  IADD3 R25, P5, R14.reuse, 0x3000, RZ ;  /* 0x000030000e197810 */ /* 0x040fe40007fbe0ff */
[----:B------:R-:W-:Y:S01]  /*95f0*/  IADD3 R29, P6, R14, 0x4000, RZ ;  /* 0x000040000e1d7810 */ /* 0x000fe20007fde0ff */
[----:B------:R-:W0:Y:S01]  /*9600*/  @P2 LDC R77, c[0x0][0xbec] ;  /* 0x0002fb00ff4d2b82 */ /* 0x000e220000000800 */
[----:B------:R-:W-:Y:S01]  /*9610*/  SHF.R.U64 R36, R36, 0x3, RZ ;  /* 0x0000000324247819 */ /* 0x000fe200000012ff */
[----:B------:R-:W-:Y:S01]  /*9620*/  UIMAD UR18, UR4, UR13, UR18 ;  /* 0x0000000d041272a4 */ /* 0x000fe2000f8e0212 */
[----:B------:R-:W-:Y:S01]  /*9630*/  LOP3.LUT R60, R61, 0x380, RZ, 0xc0, !PT ;  /* 0x000003803d3c7812 */ /* 0x000fe200078ec0ff */
[----:B------:R-:W-:Y:S01]  /*9640*/  VIADD R93, R2, 0x140 ;  /* 0x00000140025d7836 */ /* 0x000fe20000000000 */
[----:B------:R-:W-:Y:S01]  /*9650*/  LOP3.LUT R36, R36, R37, RZ, 0x3c, !PT ;  /* 0x0000002524247212 */ /* 0x000fe200078e3cff */
[----:B------:R-:W-:Y:S01]  /*9660*/  IMAD.X R37, RZ, RZ, R15, P1 ;  /* 0x000000ffff257224 */ /* 0x000fe200008e060f */
[----:B------:R-:W-:Y:S01]  /*9670*/  IADD3 R65, P1, R14, 0xd000, RZ ;  /* 0x0000d0000e417810 */ /* 0x000fe20007f3e0ff */
[----:B------:R-:W1:Y:S01]  /*9680*/  @P2 LDC R79, c[0x0][0xbf0] ;  /* 0x0002fc00ff4f2b82 */ /* 0x000e620000000800 */
[----:B------:R-:W-:Y:S01]  /*9690*/  SHF.R.U64 R60, R60, 0x3, RZ ;  /* 0x000000033c3c7819 */ /* 0x000fe200000012ff */
[----:B------:R-:W-:Y:S01]  /*96a0*/  VIADD R95, R2, 0x180 ;  /* 0x00000180025f7836 */ /* 0x000fe20000000000 */
[----:B------:R-:W-:Y:S01]  /*96b0*/  LOP3.LUT R8, R9, 0x380, RZ, 0xc0, !PT ;  /* 0x0000038009087812 */ /* 0x000fe200078ec0ff */
[----:B------:R-:W-:Y:S01]  /*96c0*/  IMAD.IADD R0, R0, 0x1, -R81 ;  /* 0x0000000100007824 */ /* 0x000fe200078e0a51 */
[----:B------:R-:W-:Y:S01]  /*96d0*/  LOP3.LUT R64, R65, 0x380, RZ, 0xc0, !PT ;  /* 0x0000038041407812 */ /* 0x000fe200078ec0ff */
[----:B------:R-:W5:Y:S01]  /*96e0*/  LD.E.128 R32, desc[UR50][R32.64] ;  /* 0x0000003220207980 */ /* 0x000f62000c101d00 */
[----:B------:R-:W-:Y:S01]  /*96f0*/  LOP3.LUT R60, R60, R61, RZ, 0x3c, !PT ;  /* 0x0000003d3c3c7212 */ /* 0x000fe200078e3cff */
[----:B------:R-:W-:Y:S01]  /*9700*/  IMAD.X R61, RZ, RZ, R15, P0 ;  /* 0x000000ffff3d7224 */ /* 0x000fe200000e060f */
[----:B------:R-:W-:Y:S01]  /*9710*/  ISETP.GE.AND P0, PT, R185, UR14, PT ;  /* 0x0000000eb9007c0c */ /* 0x000fe2000bf06270 */
[----:B------:R-:W5:Y:S01]  /*9720*/  LD.E.128 R40, desc[UR50][R40.64] ;  /* 0x0000003228287980 */ /* 0x000f62000c101d00 */
[----:B------:R-:W-:Y:S01]  /*9730*/  SHF.R.U64 R8, R8, 0x3, RZ ;  /* 0x0000000308087819 */ /* 0x000fe200000012ff */
[----:B------:R-:W-:Y:S01]  /*9740*/  ULDC.64 UR12, c[0x0][0xae8] ;  /* 0x0002ba00000c7ab9 */ /* 0x000fe20000000a00 */
[----:B------:R-:W-:Y:S01]  /*9750*/  SHF.R.U64 R64, R64, 0x3, RZ ;  /* 0x0000000340407819 */ /* 0x000fe200000012ff */
[----:B------:R-:W-:Y:S01]  /*9760*/  IMAD.U32 R81, RZ, RZ, UR43 ;  /* 0x0000002bff517e24 */ /* 0x000fe2000f8e00ff */
[----:B------:R-:W-:Y:S01]  /*9770*/  SEL R76, RZ, 0xffffffff, P0 ;  /* 0xffffffffff4c7807 */ /* 0x000fe20000000000 */
[----:B------:R-:W-:Y:S01]  /*9780*/  IMAD R0, R0, 0x20, R3 ;  /* 0x0000002000007824 */ /* 0x000fe200078e0203 */
[----:B------:R-:W-:Y:S01]  /*9790*/  LOP3.LUT R8, R8, R9, RZ, 0x3c, !PT ;  /* 0x0000000908087212 */ /* 0x000fe200078e3cff */
[--C-:B------:R-:W-:Y:S01]  /*97a0*/  IMAD.X R9, RZ, RZ, R15.reuse, P3 ;  /* 0x000000ffff097224 */ /* 0x100fe200018e060f */
[----:B------:R-:W-:Y:S01]  /*97b0*/  ISETP.GE.AND P0, PT, R184, UR14, PT ;  /* 0x0000000eb8007c0c */ /* 0x000fe2000bf06270 */
[----:B------:R-:W5:Y:S01]  /*97c0*/  LD.E.128 R68, desc[UR50][R68.64] ;  /* 0x0000003244447980 */ /* 0x000f62000c101d00 */
[----:B------:R-:W-:Y:S01]  /*97d0*/  LOP3.LUT R64, R64, R65, RZ, 0x3c, !PT ;  /* 0x0000004140407212 */ /* 0x000fe200078e3cff */
[----:B------:R-:W-:Y:S01]  /*97e0*/  IMAD.X R65, RZ, RZ, R15, P1 ;  /* 0x000000ffff417224 */ /* 0x000fe200008e060f */
[----:B------:R-:W-:Y:S01]  /*97f0*/  IADD3 R45, P3, R14, 0x8000, RZ ;  /* 0x000080000e2d7810 */ /* 0x000fe20007f7e0ff */
[----:B------:R-:W-:Y:S01]  /*9800*/  IMAD.SHL.U32 R76, R76, 0x2, RZ ;  /* 0x000000024c4c7824 */ /* 0x000fe200078e00ff */
[----:B------:R-:W-:-:S02]  /*9810*/  ISETP.GE.AND P1, PT, R2, UR14, PT ;  /* 0x0000000e02007c0c */ /* 0x000fc4000bf26270 */
[----:B------:R-:W-:Y:S02]  /*9820*/  LOP3.LUT R12, R13, 0x380, RZ, 0xc0, !PT ;  /* 0x000003800d0c7812 */ /* 0x000fe400078ec0ff */
[----:B------:R-:W-:Y:S02]  /*9830*/  LOP3.LUT R24, R25, 0x380, RZ, 0xc0, !PT ;  /* 0x0000038019187812 */ /* 0x000fe400078ec0ff */
[----:B------:R-:W-:Y:S01]  /*9840*/  LOP3.LUT R28, R29, 0x380, RZ, 0xc0, !PT ;  /* 0x000003801d1c7812 */ /* 0x000fe200078ec0ff */
[----:B------:R-:W-:Y:S01]  /*9850*/  UIADD3 UR11, UR11, UR18, URZ ;  /* 0x000000120b0b7290 */ /* 0x000fe2000fffe03f */
[----:B------:R-:W-:Y:S01]  /*9860*/  SEL R20, RZ, 0xffffffff, P0 ;  /* 0xffffffffff147807 */ /* 0x000fe20000000000 */
[----:B------:R-:W-:Y:S01]  /*9870*/  IMAD R80, R81, 0x40, R0 ;  /* 0x0000004051507824 */ /* 0x000fe200078e0200 */
[----:B------:R-:W-:Y:S01]  /*9880*/  ISETP.GE.AND P0, PT, R87, UR14, PT ;  /* 0x0000000e57007c0c */ /* 0x000fe2000bf06270 */
[----:B------:R-:W-:Y:S01]  /*9890*/  USHF.R.S32.HI UR4, URZ, 0x1f, UR9 ;  /* 0x0000001f3f047899 */ /* 0x000fe20008011409 */
[----:B------:R-:W-:Y:S01]  /*98a0*/  LOP3.LUT R44, R45, 0x380, RZ, 0xc0, !PT ;  /* 0x000003802d2c7812 */ /* 0x000fe200078ec0ff */
[----:B------:R-:W5:Y:S01]  /*98b0*/  LD.E.128 R8, desc[UR50][R8.64] ;  /* 0x0000003208087980 */ /* 0x000f62000c101d00 */
[----:B------:R-:W-:Y:S01]  /*98c0*/  SEL R21, RZ, 0x1, P1 ;  /* 0x00000001ff157807 */ /* 0x000fe20000800000 */
[----:B------:R-:W-:Y:S01]  /*98d0*/  IMAD.SHL.U32 R20, R20, 0x4, RZ ;  /* 0x0000000414147824 */ /* 0x000fe200078e00ff */
[----:B------:R-:W-:Y:S01]  /*98e0*/  SHF.R.U64 R12, R12, 0x3, RZ ;  /* 0x000000030c0c7819 */ /* 0x000fe200000012ff */
[----:B------:R-:W5:Y:S01]  /*98f0*/  LD.E.128 R36, desc[UR50][R36.64] ;  /* 0x0000003224247980 */ /* 0x000f62000c101d00 */
[----:B------:R-:W-:-:S02]  /*9900*/  SHF.R.U64 R24, R24, 0x3, RZ ;  /* 0x0000000318187819 */ /* 0x000fc400000012ff */
[----:B------:R-:W-:Y:S01]  /*9910*/  SHF.R.U64 R28, R28, 0x3, RZ ;  /* 0x000000031c1c7819 */ /* 0x000fe200000012ff */
[----:B------:R-:W5:Y:S01]  /*9920*/  LD.E.128 R60, desc[UR50][R60.64] ;  /* 0x000000323c3c7980 */ /* 0x000f62000c101d00 */
[----:B------:R-:W-:Y:S02]  /*9930*/  SEL R0, RZ, 0xffffffff, P0 ;  /* 0xffffffffff007807 */ /* 0x000fe40000000000 */
[----:B------:R-:W-:Y:S01]  /*9940*/  SHF.R.U64 R44, R44, 0x3, RZ ;  /* 0x000000032c2c7819 */ /* 0x000fe200000012ff */
[----:B------:R-:W-:Y:S01]  /*9950*/  UIMAD.WIDE.U32 UR10, UR42, UR12, UR10 ;  /* 0x0000000c2a0a72a5 */ /* 0x000fe2000f8e000a */
[----:B------:R-:W-:Y:S01]  /*9960*/  LOP3.LUT R21, R76, 0x2, R21, 0xe2, !PT ;  /* 0x000000024c157812 */ /* 0x000fe200078ee215 */
[----:B------:R-:W5:Y:S01]  /*9970*/  LD.E.128 R64, desc[UR50][R64.64] ;  /* 0x0000003240407980 */ /* 0x000f62000c101d00 */
[----:B------:R-:W-:Y:S01]  /*9980*/  ISETP.GE.AND P0, PT, R89, UR14, PT ;  /* 0x0000000e59007c0c */ /* 0x000fe2000bf06270 */
[----:B------:R-:W-:Y:S01]  /*9990*/  IMAD.SHL.U32 R76, R0, 0x8, RZ ;  /* 0x00000008004c7824 */ /* 0x000fe200078e00ff */
[----:B------:R-:W-:Y:S01]  /*99a0*/  LOP3.LUT R12, R12, R13, RZ, 0x3c, !PT ;  /* 0x0000000d0c0c7212 */ /* 0x000fe200078e3cff */
[--C-:B------:R-:W-:Y:S01]  /*99b0*/  IMAD.X R13, RZ, RZ, R15.reuse, P4 ;  /* 0x000000ffff0d7224 */ /* 0x100fe200020e060f */
[----:B------:R-:W-:Y:S01]  /*99c0*/  LOP3.LUT R24, R24, R25, RZ, 0x3c, !PT ;  /* 0x0000001918187212 */ /* 0x000fe200078e3cff */
[--C-:B------:R-:W-:Y:S01]  /*99d0*/  IMAD.X R25, RZ, RZ, R15.reuse, P5 ;  /* 0x000000ffff197224 */ /* 0x100fe200028e060f */
[----:B------:R-:W-:Y:S01]  /*99e0*/  LOP3.LUT R28, R28, R29, RZ, 0x3c, !PT ;  /* 0x0000001d1c1c7212 */ /* 0x000fe200078e3cff */
[--C-:B------:R-:W-:Y:S01]  /*99f0*/  IMAD.X R29, RZ, RZ, R15.reuse, P6 ;  /* 0x000000ffff1d7224 */ /* 0x100fe200030e060f */
[----:B------:R-:W-:Y:S01]  /*9a00*/  LOP3.LUT R44, R44, R45, RZ, 0x3c, !PT ;  /* 0x0000002d2c2c7212 */ /* 0x000fe200078e3cff */
[----:B------:R-:W-:Y:S01]  /*9a10*/  IMAD.X R45, RZ, RZ, R15, P3 ;  /* 0x000000ffff2d7224 */ /* 0x000fe200018e060f */
[----:B------:R-:W-:Y:S01]  /*9a20*/  IADD3 R49, P4, R14, 0x9000, RZ ;  /* 0x000090000e317810 */ /* 0x000fe20007f9e0ff */
[----:B0-----:R-:W-:Y:S01]  /*9a30*/  @P2 IMAD.HI.U32 R0, R80, R77, RZ ;  /* 0x0000004d50002227 */ /* 0x001fe200078e00ff */
[C---:B------:R-:W-:Y:S01]  /*9a40*/  IADD3 R53, P5, R14.reuse, 0xa000, RZ ;  /* 0x0000a0000e357810 */ /* 0x040fe20007fbe0ff */
[----:B------:R-:W-:Y:S01]  /*9a50*/  UIMAD UR11, UR42, UR13, UR11 ;  /* 0x0000000d2a0b72a4 */ /* 0x000fe2000f8e020b */
[----:B------:R-:W-:Y:S01]  /*9a60*/  IADD3 R57, P6, R14, 0xb000, RZ ;  /* 0x0000b0000e397810 */ /* 0x000fe20007fde0ff */
[----:B------:R-:W5:Y:S01]  /*9a70*/  LD.E.128 R24, desc[UR50][R24.64] ;  /* 0x0000003218187980 */ /* 0x000f62000c101d00 */
[----:B------:R-:W-:Y:S01]  /*9a80*/  LOP3.LUT R21, R20, 0x4, R21, 0xe2, !PT ;  /* 0x0000000414157812 */ /* 0x000fe200078ee215 */
[----:B------:R-:W-:Y:S01]  /*9a90*/  ULDC.64 UR12, c[0x0][0xaf0] ;  /* 0x0002bc00000c7ab9 */ /* 0x000fe20000000a00 */
[----:B------:R-:W-:Y:S01]  /*9aa0*/  IADD3 R7, P3, R14, 0xf000, RZ ;  /* 0x0000f0000e077810 */ /* 0x000fe20007f7e0ff */
[----:B------:R-:W5:Y:S01]  /*9ab0*/  LD.E.128 R28, desc[UR50][R28.64] ;  /* 0x000000321c1c7980 */ /* 0x000f62000c101d00 */
[----:B------:R-:W-:Y:S01]  /*9ac0*/  SEL R20, RZ, 0xffffffff, P0 ;  /* 0xffffffffff147807 */ /* 0x000fe20000000000 */
[----:B------:R-:W-:Y:S01]  /*9ad0*/  UIMAD UR4, UR4, UR12, URZ ;  /* 0x0000000c040472a4 */ /* 0x000fe2000f8e023f */
[----:B------:R-:W-:Y:S01]  /*9ae0*/  LOP3.LUT R48, R49, 0x380, RZ, 0xc0, !PT ;  /* 0x0000038031307812 */ /* 0x000fe200078ec0ff */
[----:B------:R-:W-:Y:S01]  /*9af0*/  IMAD.MOV.U32 R77, RZ, RZ, R80 ;  /* 0x000000ffff4d7224 */ /* 0x000fe200078e0050 */
[----:B------:R-:W-:Y:S01]  /*9b00*/  LOP3.LUT R52, R53, 0x380, RZ, 0xc0, !PT ;  /* 0x0000038035347812 */ /* 0x000fe200078ec0ff */
[----:B------:R-:W5:Y:S01]  /*9b10*/  LD.E.128 R44, desc[UR50][R44.64] ;  /* 0x000000322c2c7980 */ /* 0x000f62000c101d00 */
[----:B------:R-:W-:-:S02]  /*9b20*/  LOP3.LUT R56, R57, 0x380, RZ, 0xc0, !PT ;  /* 0x0000038039387812 */ /* 0x000fc400078ec0ff */
[----:B------:R-:W-:Y:S01]  /*9b30*/  LOP3.LUT R5, R14, 0x380, RZ, 0xc0, !PT ;  /* 0x000003800e057812 */ /* 0x000fe200078ec0ff */
[----:B------:R-:W-:Y:S01]  /*9b40*/  UIMAD.WIDE.U32 UR10, UR9, UR12, UR10 ;  /* 0x0000000c090a72a5 */ /* 0x000fe2000f8e000a */
[----:B------:R-:W-:Y:S01]  /*9b50*/  LOP3.LUT R6, R7, 0x380, RZ, 0xc0, !PT ;  /* 0x0000038007067812 */ /* 0x000fe200078ec0ff */
[----:B------:R-:W-:Y:S01]  /*9b60*/  IMAD.X R73, RZ, RZ, R15, P3 ;  /* 0x000000ffff497224 */ /* 0x000fe200018e060f */
[----:B-1----:R-:W-:Y:S01]  /*9b70*/  @P2 SHF.R.U32.HI R77, RZ, R79, R0 ;  /* 0x0000004fff4d2219 */ /* 0x002fe20000011600 */
[----:B------:R-:W-:Y:S01]  /*9b80*/  IMAD.SHL.U32 R79, R20, 0x10, RZ ;  /* 0x00000010144f7824 */ /* 0x000fe200078e00ff */
[----:B------:R-:W-:Y:S01]  /*9b90*/  LOP3.LUT R76, R76, 0x8, R21, 0xe2, !PT ;  /* 0x000000084c4c7812 */ /* 0x000fe200078ee215 */
[----:B------:R-:W-:Y:S01]  /*9ba0*/  UIMAD UR4, UR9, UR13, UR4 ;  /* 0x0000000d090472a4 */ /* 0x000fe2000f8e0204 */
[----:B------:R-:W-:Y:S02]  /*9bb0*/  SHF.R.U64 R48, R48, 0x3, RZ ;  /* 0x0000000330307819 */ /* 0x000fe400000012ff */
[----:B------:R-:W-:-:S02]  /*9bc0*/  SHF.R.U64 R52, R52, 0x3, RZ ;  /* 0x0000000334347819 */ /* 0x000fc400000012ff */
[----:B------:R-:W-:Y:S02]  /*9bd0*/  SHF.R.U64 R56, R56, 0x3, RZ ;  /* 0x0000000338387819 */ /* 0x000fe400000012ff */
[----:B------:R-:W-:Y:S02]  /*9be0*/  SHF.R.U64 R5, R5, 0x3, RZ ;  /* 0x0000000305057819 */ /* 0x000fe400000012ff */
[----:B------:R-:W-:Y:S01]  /*9bf0*/  SHF.R.U64 R6, R6, 0x3, RZ ;  /* 0x0000000306067819 */ /* 0x000fe200000012ff */
[----:B------:R-:W-:Y:S01]  /*9c00*/  UIADD3 UR4, UR11, UR4, URZ ;  /* 0x000000040b047290 */ /* 0x000fe2000fffe03f */
[----:B------:R-:W-:Y:S01]  /*9c10*/  LOP3.LUT R76, R79, 0x10, R76, 0xe2, !PT ;  /* 0x000000104f4c7812 */ /* 0x000fe200078ee24c */
[----:B------:R-:W-:Y:S01]  /*9c20*/  IMAD.MOV R79, RZ, RZ, -R77 ;  /* 0x000000ffff4f7224 */ /* 0x000fe200078e0a4d */
[----:B------:R-:W-:Y:S02]  /*9c30*/  ISETP.GE.AND P0, PT, R93, UR14, PT ;  /* 0x0000000e5d007c0c */ /* 0x000fe4000bf06270 */
[----:B------:R-:W-:Y:S01]  /*9c40*/  LOP3.LUT R48, R48, R49, RZ, 0x3c, !PT ;  /* 0x0000003130307212 */ /* 0x000fe200078e3cff */
[--C-:B------:R-:W-:Y:S01]  /*9c50*/  IMAD.X R49, RZ, RZ, R15.reuse, P4 ;  /* 0x000000ffff317224 */ /* 0x100fe200020e060f */
[----:B------:R-:W-:Y:S01]  /*9c60*/  LOP3.LUT R52, R52, R53, RZ, 0x3c, !PT ;  /* 0x0000003534347212 */ /* 0x000fe200078e3cff */
[--C-:B------:R-:W-:Y:S01]  /*9c70*/  IMAD.X R53, RZ, RZ, R15.reuse, P5 ;  /* 0x000000ffff357224 */ /* 0x100fe200028e060f */
[----:B------:R-:W-:Y:S01]  /*9c80*/  LOP3.LUT R56, R56, R57, RZ, 0x3c, !PT ;  /* 0x0000003938387212 */ /* 0x000fe200078e3cff */
[--C-:B------:R-:W-:Y:S01]  /*9c90*/  IMAD.X R57, RZ, RZ, R15.reuse, P6 ;  /* 0x000000ffff397224 */ /* 0x100fe200030e060f */
[----:B------:R-:W-:Y:S01]  /*9ca0*/  LOP3.LUT R4, R5, R14, RZ, 0x3c, !PT ;  /* 0x0000000e05047212 */ /* 0x000fe200078e3cff */
[----:B------:R-:W-:Y:S01]  /*9cb0*/  IMAD.MOV.U32 R5, RZ, RZ, R15 ;  /* 0x000000ffff057224 */ /* 0x000fe200078e000f */
[----:B------:R-:W-:-:S02]  /*9cc0*/  LOP3.LUT R72, R6, R7, RZ, 0x3c, !PT ;  /* 0x0000000706487212 */ /* 0x000fc400078e3cff */
[----:B------:R-:W-:Y:S01]  /*9cd0*/  SHF.R.S32.HI R78, RZ, 0x1f, R77 ;  /* 0x0000001fff4e7819 */ /* 0x000fe2000001144d */
[----:B------:R-:W-:Y:S01]  /*9ce0*/  IMAD.U32 R20, RZ, RZ, UR10 ;  /* 0x0000000aff147e24 */ /* 0x000fe2000f8e00ff */
[----:B------:R-:W-:Y:S01]  /*9cf0*/  SEL R0, RZ, 0xffffffff, P0 ;  /* 0xffffffffff007807 */ /* 0x000fe20000000000 */
[----:B------:R-:W-:Y:S01]  /*9d00*/  IMAD.U32 R21, RZ, RZ, UR11 ;  /* 0x0000000bff157e24 */ /* 0x000fe2000f8e00ff */
[----:B------:R-:W-:Y:S01]  /*9d10*/  ULDC.64 UR10, c[0x0][0xae0] ;  /* 0x0002b800000a7ab9 */ /* 0x000fe20000000a00 */
[----:B------:R-:W-:Y:S01]  /*9d20*/  IMAD R79, R82, R79, R80 ;  /* 0x0000004f524f7224 */ /* 0x000fe200078e0250 */
[----:B------:R-:W5:Y:S01]  /*9d30*/  LD.E.128 R4, desc[UR50][R4.64] ;  /* 0x0000003204047980 */ /* 0x000f62000c101d00 */
[----:B------:R-:W-:Y:S02]  /*9d40*/  IMAD.U32 R21, RZ, RZ, UR4 ;  /* 0x00000004ff157e24 */ /* 0x000fe4000f8e00ff */
[----:B------:R-:W-:Y:S01]  /*9d50*/  IMAD R78, R78, UR10, RZ ;  /* 0x0000000a4e4e7c24 */ /* 0x000fe2000f8e02ff */
[----:B------:R-:W5:Y:S01]  /*9d60*/  LD.E.128 R12, desc[UR50][R12.64] ;  /* 0x000000320c0c7980 */ /* 0x000f62000c101d00 */
[----:B------:R-:W-:Y:S01]  /*9d70*/  IMAD.SHL.U32 R83, R0, 0x20, RZ ;  /* 0x0000002000537824 */ /* 0x000fe200078e00ff */
[----:B------:R-:W-:-:S02]  /*9d80*/  ISETP.GE.AND P0, PT, R95, UR14, PT ;  /* 0x0000000e5f007c0c */ /* 0x000fc4000bf06270 */
[----:B------:R-:W5:Y:S01]  /*9d90*/  LD.E.128 R48, desc[UR50][R48.64] ;  /* 0x0000003230307980 */ /* 0x000f62000c101d00 */
[----:B------:R-:W-:-:S03]  /*9da0*/  SHF.R.S32.HI R0, RZ, 0x1f, R79 ;  /* 0x0000001fff007819 */ /* 0x000fc6000001144f */
[----:B------:R-:W5:Y:S01]  /*9db0*/  LD.E.128 R52, desc[UR50][R52.64] ;  /* 0x0000003234347980 */ /* 0x000f62000c101d00 */
[----:B------:R-:W-:-:S03]  /*9dc0*/  IMAD.WIDE.U32 R20, R77, UR10, R20 ;  /* 0x0000000a4d147c25 */ /* 0x000fc6000f8e0014 */
[----:B------:R-:W5:Y:S01]  /*9dd0*/  LD.E.128 R56, desc[UR50][R56.64] ;  /* 0x0000003238387980 */ /* 0x000f62000c101d00 */
[----:B------:R-:W-:Y:S01]  /*9de0*/  IMAD R81, R77, UR11, R78 ;  /* 0x0000000b4d517c24 */ /* 0x000fe2000f8e024e */
[----:B------:R-:W-:Y:S02]  /*9df0*/  ULDC.64 UR10, c[0x0][0xad8] ;  /* 0x0002b600000a7ab9 */ /* 0x000fe40000000a00 */
[----:B------:R-:W5:Y:S01]  /*9e00*/  LD.E.128 R72, desc[UR50][R72.64] ;  /* 0x0000003248487980 */ /* 0x000f62000c101d00 */
[----:B------:R-:W-:Y:S01]  /*9e10*/  VIADD R97, R2, 0x1c0 ;  /* 0x000001c002617836 */ /* 0x000fe20000000000 */
[----:B------:R-:W-:Y:S01]  /*9e20*/  @!PT LDS RZ, [RZ] ;  /* 0x00000000fffff984 */ /* 0x000fe20000000800 */
[----:B------:R-:W-:Y:S01]  /*9e30*/  @!PT LDS RZ, [RZ] ;  /* 0x00000000fffff984 */ /* 0x000fe20000000800 */
[----:B------:R-:W-:Y:S01]  /*9e40*/  @!PT LDS RZ, [RZ] ;  /* 0x00000000fffff984 */ /* 0x000fe20000000800 */
[----:B------:R-:W-:Y:S01]  /*9e50*/  @!PT LDS RZ, [RZ] ;  /* 0x00000000fffff984 */ /* 0x000fe20000000800 */
[----:B------:R0:W-:Y:S06]  /*9e60*/  MEMBAR.ALL.CTA ;  /* 0x0000000000007992 */ /* 0x0001ec0000008000 */
[----:B0-----:R-:W0:Y:S01]  /*9e70*/  FENCE.VIEW.ASYNC.S ;  /* 0x00000000000073c6 */ /* 0x001e220000000000 */
[----:B------:R-:W-:Y:S01]  /*9e80*/  IMAD.U32 R90, RZ, RZ, UR43 ;  /* 0x0000002bff5a7e24 */ /* 0x000fe2000f8e00ff */
[----:B------:R-:W-:Y:S01]  /*9e90*/  LOP3.LUT R76, R83, 0x20, R76, 0xe2, !PT ;  /* 0x00000020534c7812 */ /* 0x000fe200078ee24c */
[----:B------:R-:W-:Y:S01]  /*9ea0*/  IMAD.IADD R21, R21, 0x1, R81 ;  /* 0x0000000115157824 */ /* 0x000fe200078e0251 */
[----:B------:R-:W-:Y:S01]  /*9eb0*/  SEL R77, RZ, 0x40, P0 ;  /* 0x00000040ff4d7807 */ /* 0x000fe20000000000 */
[----:B------:R-:W-:Y:S01]  /*9ec0*/  IMAD R78, R0, UR10, RZ ;  /* 0x0000000a004e7c24 */ /* 0x000fe2000f8e02ff */
[----:B------:R-:W-:Y:S01]  /*9ed0*/  ISETP.GE.AND P0, PT, R97, UR14, PT ;  /* 0x0000000e61007c0c */ /* 0x000fe2000bf06270 */
[----:B------:R-:W-:-:S02]  /*9ee0*/  IMAD R90, R90, 0x40, R3 ;  /* 0x000000405a5a7824 */ /* 0x000fc400078e0203 */
[----:B------:R-:W-:Y:S01]  /*9ef0*/  IMAD R91, R82, UR8, RZ ;  /* 0x00000008525b7c24 */ /* 0x000fe2000f8e02ff */
[----:B------:R-:W-:Y:S01]  /*9f00*/  LOP3.LUT R0, R76, R77, RZ, 0xfc, !PT ;  /* 0x0000004d4c007212 */ /* 0x000fe200078efcff */
[C---:B------:R-:W-:Y:S01]  /*9f10*/  IMAD R77, R79.reuse, UR11, R78 ;  /* 0x0000000b4f4d7c24 */ /* 0x040fe2000f8e024e */
[----:B------:R-:W-:Y:S01]  /*9f20*/  UIADD3 UR4, UR39, 0x28c20, URZ ;  /* 0x00028c2027047890 */ /* 0x000fe2000fffe03f */
[----:B------:R-:W-:Y:S01]  /*9f30*/  IMAD.WIDE.U32 R20, R79, UR10, R20 ;  /* 0x0000000a4f147c25 */ /* 0x000fe2000f8e0014 */
[----:B------:R-:W-:Y:S01]  /*9f40*/  SEL R3, RZ, 0x80, P0 ;  /* 0x00000080ff037807 */ /* 0x000fe20000000000 */
[----:B------:R-:W-:Y:S01]  /*9f50*/  ULDC.64 UR10, c[0x0][0xa80] ;  /* 0x0002a000000a7ab9 */ /* 0x000fe20000000a00 */
[----:B------:R-:W-:Y:S01]  /*9f60*/  ISETP.GE.AND P0, PT, R90, R91, PT ;  /* 0x0000005b5a00720c */ /* 0x000fe20003f06270 */
[----:B------:R-:W-:Y:S01]  /*9f70*/  IMAD.IADD R21, R21, 0x1, R77 ;  /* 0x0000000115157824 */ /* 0x000fe200078e024d */
[----:B------:R-:W-:Y:S01]  /*9f80*/  UPRMT UR4, URZ, 0x654, UR4 ;  /* 0x000006543f047896 */ /* 0x000fe20008000004 */
[----:B------:R-:W-:-:S04]  /*9f90*/  LEA R86, P1, R20, UR10, 0x1 ;  /* 0x0000000a14567c11 */ /* 0x000fc8000f8208ff */
[----:B------:R-:W-:Y:S01]  /*9fa0*/  LEA.HI.X R88, R20, UR11, R21, 0x1, P1 ;  /* 0x0000000b14587c11 */ /* 0x000fe200088f0c15 */
[----:B------:R-:W-:Y:S01]  /*9fb0*/  BSSY B1, `(.L_x_392) ;  /* 0x000002c000017945 */ /* 0x000fe20003800000 */
[----:B0-----:R0:W1:Y:S02]  /*9fc0*/  SHFL.IDX PT, R20, R86, RZ, 0x181f ;  /* 0x00181fff56147589 */ /* 0x00106400000e0000 */
[----:B------:R-:W-:Y:S02]  /*9fd0*/  SYNCS.ARRIVE.TRANS64.RED.A1T0 RZ, [UR4], RZ ;  /* 0x000000ffffff79a7 */ /* 0x000fe40008100404 */
[----:B------:R0:W2:Y:S01]  /*9fe0*/  SHFL.IDX PT, R21, R88, RZ, 0x181f ;  /* 0x00181fff58157589 */ /* 0x0000a200000e0000 */
[----:B------:R-:W-:Y:S02]  /*9ff0*/  LOP3.LUT R3, R0, R3, RZ, 0xfc, !PT ;  /* 0x0000000300037212 */ /* 0x000fe400078efcff */
[----:B------:R-:W-:Y:S01]  /*a000*/  SHF.R.S32.HI R152, RZ, 0x1f, R185 ;  /* 0x0000001fff987819 */ /* 0x000fe200000114b9 */
[----:B------:R-:W-:Y:S06]  /*a010*/  @P0 BRA `(.L_x_393) ;  /* 0x0000000000940947 */ /* 0x000fec0003800000 */
[----:B------:R-:W-:Y:S02]  /*a020*/  ISETP.GE.AND P1, PT, R185, UR14, PT ;  /* 0x0000000eb9007c0c */ /* 0x000fe4000bf26270 */
[----:B------:R-:W-:Y:S02]  /*a030*/  ISETP.GE.AND P0, PT, R2, UR14, PT ;  /* 0x0000000e02007c0c */ /* 0x000fe4000bf06270 */
[----:B------:R-:W-:Y:S02]  /*a040*/  ISETP.GE.AND P4, PT, R184, UR14, PT ;  /* 0x0000000eb8007c0c */ /* 0x000fe4000bf86270 */
[----:B------:R-:W-:Y:S02]  /*a050*/  ISETP.GE.AND P3, PT, R87, UR14, PT ;  /* 0x0000000e57007c0c */ /* 0x000fe4000bf66270 */
[----:B------:R-:W-:Y:S02]  /*a060*/  SHF.R.S32.HI R81, RZ, 0x1f, R184 ;  /* 0x0000001fff517819 */ /* 0x000fe400000114b8 */
[----:B------:R-:W-:-:S02]  /*a070*/  SHF.R.S32.HI R83, RZ, 0x1f, R87 ;  /* 0x0000001fff537819 */ /* 0x000fc40000011457 */
[----:B------:R-:W-:Y:S02]  /*a080*/  SHF.R.S32.HI R85, RZ, 0x1f, R89 ;  /* 0x0000001fff557819 */ /* 0x000fe40000011459 */
[CC--:B-1----:R-:W-:Y:S01]  /*a090*/  @!P1 LEA R76, P2, R185.reuse, R20.reuse, 0x1 ;  /* 0x00000014b94c9211 */ /* 0x0c2fe200078408ff */
[----:B--2---:R-:W-:Y:S02]  /*a0a0*/  @!P0 IMAD.WIDE R78, R2, 0x2, R20 ;  /* 0x00000002024e8825 */ /* 0x004fe400078e0214 */
[----:B------:R-:W-:Y:S02]  /*a0b0*/  @!P4 LEA R80, P5, R184, R20, 0x1 ;  /* 0x00000014b850c211 */ /* 0x000fe400078a08ff */
[----:B------:R-:W-:Y:S01]  /*a0c0*/  @!P1 LEA.HI.X R77, R185, R21, R152, 0x1, P2 ;  /* 0x00000015b94d9211 */ /* 0x000fe200010f0c98 */
[----:B-----5:R1:W-:Y:S01]  /*a0d0*/  @!P0 ST.E.128 desc[UR50][R78.64], R4 ;  /* 0x000000044e008985 */ /* 0x0203e2000c101d32 */
[----:B------:R-:W-:Y:S02]  /*a0e0*/  ISETP.GE.AND P2, PT, R89, UR14, PT ;  /* 0x0000000e59007c0c */ /* 0x000fe4000bf46270 */
[----:B------:R-:W-:Y:S01]  /*a0f0*/  LOP3.LUT P0, RZ, R0, 0x40, RZ, 0xc0, !PT ;  /* 0x0000004000ff7812 */ /* 0x000fe2000780c0ff */
[----:B------:R2:W-:Y:S01]  /*a100*/  @!P1 ST.E.128 desc[UR50][R76.64], R12 ;  /* 0x0000000c4c009985 */ /* 0x0005e2000c101d32 */
[----:B------:R-:W-:-:S02]  /*a110*/  ISETP.GE.AND P1, PT, R93, UR14, PT ;  /* 0x0000000e5d007c0c */ /* 0x000fc4000bf26270 */
[CC--:B------:R-:W-:Y:S02]  /*a120*/  @!P3 LEA R82, P6, R87.reuse, R20.reuse, 0x1 ;  /* 0x000000145752b211 */ /* 0x0c0fe400078c08ff */
[-C--:B------:R-:W-:Y:S02]  /*a130*/  @!P4 LEA.HI.X R81, R184, R21.reuse, R81, 0x1, P5 ;  /* 0x00000015b851c211 */ /* 0x080fe400028f0c51 */
[-C--:B------:R-:W-:Y:S02]  /*a140*/  @!P3 LEA.HI.X R83, R87, R21.reuse, R83, 0x1, P6 ;  /* 0x000000155753b211 */ /* 0x080fe400030f0c53 */
[----:B------:R-:W-:Y:S01]  /*a150*/  LOP3.LUT P6, RZ, R3, 0x80, RZ, 0xc0, !PT ;  /* 0x0000008003ff7812 */ /* 0x000fe200078cc0ff */
[----:B------:R3:W-:Y:S01]  /*a160*/  @!P4 ST.E.128 desc[UR50][R80.64], R28 ;  /* 0x0000001c5000c985 */ /* 0x0007e2000c101d32 */
[C---:B------:R-:W-:Y:S02]  /*a170*/  @!P2 LEA R84, P5, R89.reuse, R20, 0x1 ;  /* 0x000000145954a211 */ /* 0x040fe400078a08ff */
[----:B-1----:R-:W-:Y:S01]  /*a180*/  SHF.R.S32.HI R5, RZ, 0x1f, R93 ;  /* 0x0000001fff057819 */ /* 0x002fe2000001145d */
[----:B------:R3:W-:Y:S01]  /*a190*/  @!P3 ST.E.128 desc[UR50][R82.64], R36 ;  /* 0x000000245200b985 */ /* 0x0007e2000c101d32 */
[----:B------:R-:W-:-:S02]  /*a1a0*/  @!P2 LEA.HI.X R85, R89, R21, R85, 0x1, P5 ;  /* 0x000000155955a211 */ /* 0x000fc400028f0c55 */
[CC--:B------:R-:W-:Y:S02]  /*a1b0*/  @!P1 LEA R4, P5, R93.reuse, R20.reuse, 0x1 ;  /* 0x000000145d049211 */ /* 0x0c0fe400078a08ff */
[----:B------:R-:W-:Y:S01]  /*a1c0*/  SHF.R.S32.HI R7, RZ, 0x1f, R95 ;  /* 0x0000001fff077819 */ /* 0x000fe2000001145f */
[----:B------:R3:W-:Y:S01]  /*a1d0*/  @!P2 ST.E.128 desc[UR50][R84.64], R44 ;  /* 0x0000002c5400a985 */ /* 0x0007e2000c101d32 */
[-C--:B------:R-:W-:Y:S02]  /*a1e0*/  @!P1 LEA.HI.X R5, R93, R21.reuse, R5, 0x1, P5 ;  /* 0x000000155d059211 */ /* 0x080fe400028f0c05 */
[C---:B------:R-:W-:Y:S02]  /*a1f0*/  @P0 LEA R6, P5, R95.reuse, R20, 0x1 ;  /* 0x000000145f060211 */ /* 0x040fe400078a08ff */
[----:B--2---:R-:W-:Y:S01]  /*a200*/  SHF.R.S32.HI R13, RZ, 0x1f, R97 ;  /* 0x0000001fff0d7819 */ /* 0x004fe20000011461 */
[----:B------:R3:W-:Y:S01]  /*a210*/  @!P1 ST.E.128 desc[UR50][R4.64], R52 ;  /* 0x0000003404009985 */ /* 0x0007e2000c101d32 */
[----:B------:R-:W-:-:S02]  /*a220*/  @P0 LEA.HI.X R7, R95, R21, R7, 0x1, P5 ;  /* 0x000000155f070211 */ /* 0x000fc400028f0c07 */
[----:B------:R-:W-:-:S03]  /*a230*/  @P6 LEA R12, P5, R97, R20, 0x1 ;  /* 0x00000014610c6211 */ /* 0x000fc600078a08ff */
[----:B------:R3:W-:Y:S01]  /*a240*/  @P0 ST.E.128 desc[UR50][R6.64], R60 ;  /* 0x0000003c06000985 */ /* 0x0007e2000c101d32 */
[----:B------:R-:W-:-:S05]  /*a250*/  @P6 LEA.HI.X R13, R97, R21, R13, 0x1, P5 ;  /* 0x00000015610d6211 */ /* 0x000fca00028f0c0d */
[----:B------:R3:W-:Y:S04]  /*a260*/  @P6 ST.E.128 desc[UR50][R12.64], R68 ;  /* 0x000000440c006985 */ /* 0x0007e8000c101d32 */
.L_x_393:
[----:B------:R-:W-:Y:S05]  /*a270*/  BSYNC B1 ;  /* 0x0000000000017941 */ /* 0x000fea0003800000 */
.L_x_392:
[----:B---3-5:R-:W-:Y:S01]  /*a280*/  VIADD R6, R90, 0x20 ;  /* 0x000000205a067836 */ /* 0x028fe20000000000 */
[----:B------:R3:W4:Y:S04]  /*a290*/  SHFL.IDX PT, R5, R88, 0x1, 0x181f ;  /* 0x00381f0058057f89 */ /* 0x00072800000e0000 */
[----:B------:R-:W-:Y:S01]  /*a2a0*/  ISETP.GE.AND P0, PT, R6, R91, PT ;  /* 0x0000005b0600720c */ /* 0x000fe20003f06270 */
[----:B------:R3:W0:-:S12]  /*a2b0*/  SHFL.IDX PT, R4, R86, 0x1, 0x181f ;  /* 0x00381f0056047f89 */ /* 0x00061800000e0000 */
[----:B---3--:R-:W-:Y:S05]  /*a2c0*/  @P0 BRA `(.L_x_394) ;  /* 0x0000002800180947 */ /* 0x008fea0003800000 */
[----:B------:R-:W-:Y:S02]  /*a2d0*/  ISETP.GE.AND P0, PT, R2, UR14, PT ;  /* 0x0000000e02007c0c */ /* 0x000fe4000bf06270 */
[----:B------:R-:W-:Y:S02]  /*a2e0*/  ISETP.GE.AND P4, PT, R185, UR14, PT ;  /* 0x0000000eb9007c0c */ /* 0x000fe4000bf86270 */
[----:B------:R-:W-:Y:S02]  /*a2f0*/  ISETP.GE.AND P3, PT, R184, UR14, PT ;  /* 0x0000000eb8007c0c */ /* 0x000fe4000bf66270 */
[----:B------:R-:W-:Y:S02]  /*a300*/  ISETP.GE.AND P2, PT, R87, UR14, PT ;  /* 0x0000000e57007c0c */ /* 0x000fe4000bf46270 */
[----:B------:R-:W-:Y:S02]  /*a310*/  ISETP.GE.AND P1, PT, R89, UR14, PT ;  /* 0x0000000e59007c0c */ /* 0x000fe4000bf26270 */
[----:B------:R-:W-:-:S02]  /*a320*/  SHF.R.S32.HI R15, RZ, 0x1f, R184 ;  /* 0x0000001fff0f7819 */ /* 0x000fc400000114b8 */
[----:B--2---:R-:W-:Y:S01]  /*a330*/  SHF.R.S32.HI R21, RZ, 0x1f, R87 ;  /* 0x0000001fff157819 */ /* 0x004fe20000011457 */
[----:B0---4-:R-:W-:Y:S02]  /*a340*/  @!P0 IMAD.WIDE R6, R2, 0x2, R4 ;  /* 0x0000000202068825 */ /* 0x011fe400078e0204 */
[-C--:B------:R-:W-:Y:S02]  /*a350*/  @!P4 LEA R12, P5, R185, R4.reuse, 0x1 ;  /* 0x00000004b90cc211 */ /* 0x080fe400078a08ff */
[-C--:B------:R-:W-:Y:S01]  /*a360*/  @!P3 LEA R14, P6, R184, R4.reuse, 0x1 ;  /* 0x00000004b80eb211 */ /* 0x080fe200078c08ff */
[----:B------:R0:W-:Y:S01]  /*a370*/  @!P0 ST.E.128 desc[UR50][R6.64], R8 ;  /* 0x0000000806008985 */ /* 0x0001e2000c101d32 */
[----:B------:R-:W-:Y:S02]  /*a380*/  ISETP.GE.AND P0, PT, R93, UR14, PT ;  /* 0x0000000e5d007c0c */ /* 0x000fe4000bf06270 */
[----:B------:R-:W-:Y:S02]  /*a390*/  @!P4 LEA.HI.X R13, R185, R5, R152, 0x1, P5 ;  /* 0x00000005b90dc211 */ /* 0x000fe400028f0c98 */
[----:B-1----:R-:W-:-:S02]  /*a3a0*/  @!P2 LEA R20, P5, R87, R4, 0x1 ;  /* 0x000000045714a211 */ /* 0x002fc400078a08ff */
[-C--:B------:R-:W-:Y:S01]  /*a3b0*/  @!P3 LEA.HI.X R15, R184, R5.reuse, R15, 0x1, P6 ;  /* 0x00000005b80fb211 */ /* 0x080fe200030f0c0f */
[----:B------:R3:W-:Y:S01]  /*a3c0*/  @!P4 ST.E.128 desc[UR50][R12.64], R24 ;  /* 0x000000180c00c985 */ /* 0x0007e2000c101d32 */
[----:B------:R-:W-:Y:S02]  /*a3d0*/  LOP3.LUT P6, RZ, R0, 0x40, RZ, 0xc0, !PT ;  /* 0x0000004000ff7812 */ /* 0x000fe400078cc0ff */
[----:B------:R-:W-:Y:S01]  /*a3e0*/  @!P2 LEA.HI.X R21, R87, R5, R21, 0x1, P5 ;  /* 0x000000055715a211 */ /* 0x000fe200028f0c15 */
[----:B------:R3:W-:Y:S01]  /*a3f0*/  @!P3 ST.E.128 desc[UR50][R14.64], R32 ;  /* 0x000000200e00b985 */ /* 0x0007e2000c101d32 */
[----:B------:R-:W-:-:S03]  /*a400*/  SHF.R.S32.HI R0, RZ, 0x1f, R89 ;  /* 0x0000001fff007819 */ /* 0x000fc60000011459 */
[----:B------:R3:W-:Y:S01]  /*a410*/  @!P2 ST.E.128 desc[UR50][R20.64], R40 ;  /* 0x000000281400a985 */ /* 0x0007e2000c101d32 */
[----:B0-----:R-:W-:-:S04]  /*a420*/  @!P1 LEA R6, P5, R89, R4, 0x1 ;  /* 0x0000000459069211 */ /* 0x001fc800078a08ff */
[-C--:B------:R-:W-:Y:S02]  /*a430*/  @!P1 LEA.HI.X R7, R89, R5.reuse, R0, 0x1, P5 ;  /* 0x0000000559079211 */ /* 0x080fe400028f0c00 */
[----:B------:R-:W-:Y:S02]  /*a440*/  SHF.R.S32.HI R0, RZ, 0x1f, R93 ;  /* 0x0000001fff007819 */ /* 0x000fe4000001145d */
[C---:B------:R-:W-:Y:S01]  /*a450*/  @!P0 LEA R8, P5, R93.reuse, R4, 0x1 ;  /* 0x000000045d088211 */ /* 0x040fe200078a08ff */
[----:B------:R3:W-:Y:S03]  /*a460*/  @!P1 ST.E.128 desc[UR50][R6.64], R48 ;  /* 0x0000003006009985 */ /* 0x0007e6000c101d32 */
[----:B------:R-:W-:Y:S02]  /*a470*/  @!P0 LEA.HI.X R9, R93, R5, R0, 0x1, P5 ;  /* 0x000000055d098211 */ /* 0x000fe400028f0c00 */
[----:B------:R-:W-:-:S02]  /*a480*/  SHF.R.S32.HI R0, RZ, 0x1f, R95 ;  /* 0x0000001fff007819 */ /* 0x000fc4000001145f */
[----:B------:R-:W-:Y:S01]  /*a490*/  @P6 LEA R10, P5, R95, R4, 0x1 ;  /* 0x000000045f0a6211 */ /* 0x000fe200078a08ff */
[----:B------:R3:W-:Y:S01]  /*a4a0*/  @!P0 ST.E.128 desc[UR50][R8.64], R56 ;  /* 0x0000003808008985 */ /* 0x0007e2000c101d32 */
[----:B------:R-:W-:Y:S02]  /*a4b0*/  LOP3.LUT P0, RZ, R3, 0x80, RZ, 0xc0, !PT ;  /* 0x0000008003ff7812 */ /* 0x000fe4000780c0ff */
[----:B------:R-:W-:-:S05]  /*a4c0*/  @P6 LEA.HI.X R11, R95, R5, R0, 0x1, P5 ;  /* 0x000000055f0b6211 */ /* 0x000fca00028f0c00 */
[----:B------:R3:W-:Y:S06]  /*a4d0*/  @P6 ST.E.128 desc[UR50][R10.64], R64 ;  /* 0x000000400a006985 */ /* 0x0007ec000c101d32 */
[----:B------:R-:W-:Y:S05]  /*a4e0*/  @!P0 BRA `(.L_x_394) ;  /* 0x0000002400908947 */ /* 0x000fea0003800000 */
[----:B------:R-:W-:Y:S02]  /*a4f0*/  LEA R4, P0, R97, R4, 0x1 ;  /* 0x0000000461047211 */ /* 0x000fe400078008ff */
[----:B------:R-:W-:-:S04]  /*a500*/  SHF.R.S32.HI R0, RZ, 0x1f, R97 ;  /* 0x0000001fff007819 */ /* 0x000fc80000011461 */
[----:B------:R-:W-:-:S05]  /*a510*/  LEA.HI.X R5, R97, R5, R0, 0x1, P0 ;  /* 0x0000000561057211 */ /* 0x000fca00000f0c00 */
[----:B------:R0:W-:Y:S01]  /*a520*/  ST.E.128 desc[UR50][R4.64], R72 ;  /* 0x0000004804007985 */ /* 0x0001e2000c101d32 */
[----:B------:R-:W-:Y:S05]  /*a530*/  BRA `(.L_x_394) ;  /* 0x00000024007c7947 */ /* 0x000fea0003800000 */
.L_x_391:
[----:B------:R-:W2:Y:S01]  /*a540*/  LDL R0, [R1+0x30] ;  /* 0x0000300001007983 */ /* 0x000ea20000100800 */
[----:B------:R-:W-:Y:S01]  /*a550*/  ULDC.64 UR12, c[0x0][0xb08] ;  /* 0x0002c200000c7ab9 */ /* 0x000fe20000000a00 */
[----:B------:R-:W-:Y:S01]  /*a560*/  ULDC UR14, c[0x0][0xbe8] ;  /* 0x0002fa00000e7ab9 */ /* 0x000fe20000000800 */
[----:B------:R-:W-:Y:S01]  /*a570*/  UIMAD UR18, UR18, UR12, URZ ;  /* 0x0000000c121272a4 */ /* 0x000fe2000f8e023f */
[----:B------:R-:W-:Y:S01]  /*a580*/  IMAD.U32 R9, RZ, RZ, UR43 ;  /* 0x0000002bff097e24 */ /* 0x000fe2000f8e00ff */
[----:B------:R-:W-:Y:S01]  /*a590*/  UIMAD.WIDE.U32 UR10, UR4, UR12, URZ ;  /* 0x0000000c040a72a5 */ /* 0x000fe2000f8e003f */
[----:B------:R-:W-:Y:S01]  /*a5a0*/  BSSY B1, `(.L_x_395) ;  /* 0x00000cc000017945 */ /* 0x000fe20003800000 */
[----:B------:R-:W-:Y:S01]  /*a5b0*/  UIMAD UR18, UR4, UR13, UR18 ;  /* 0x0000000d041272a4 */ /* 0x000fe2000f8e0212 */
[----:B------:R-:W-:Y:S01]  /*a5c0*/  SHF.R.S32.HI R21, RZ, 0x1f, R197 ;  /* 0x0000001fff157819 */ /* 0x000fe200000114c5 */
[----:B------:R-:W-:Y:S01]  /*a5d0*/  UISETP.NE.AND UP0, UPT, UR14, 0x1, UPT ;  /* 0x000000010e00788c */ /* 0x000fe2000bf05270 */
[----:B------:R-:W-:Y:S01]  /*a5e0*/  SHF.R.S32.HI R152, RZ, 0x1f, R198 ;  /* 0x0000001fff987819 */ /* 0x000fe200000114c6 */
[----:B------:R-:W-:Y:S01]  /*a5f0*/  UIADD3 UR11, UR11, UR18, URZ ;  /* 0x000000120b0b7290 */ /* 0x000fe2000fffe03f */
[----:B------:R-:W-:Y:S01]  /*a600*/  SHF.R.S32.HI R153, RZ, 0x1f, R199 ;  /* 0x0000001fff997819 */ /* 0x000fe200000114c7 */
[----:B------:R-:W-:Y:S01]  /*a610*/  ULDC.64 UR12, c[0x0][0xb38] ;  /* 0x0002ce00000c7ab9 */ /* 0x000fe20000000a00 */
[----:B------:R-:W-:Y:S01]  /*a620*/  USHF.R.S32.HI UR4, URZ, 0x1f, UR9 ;  /* 0x0000001f3f047899 */ /* 0x000fe20008011409 */
[----:B------:R-:W-:Y:S01]  /*a630*/  PLOP3.LUT P0, PT, PT, PT, UP0, 0x80, 0x0 ;  /* 0x000000000000781c */ /* 0x000fe20003f0f008 */
[----:B------:R-:W-:Y:S01]  /*a640*/  UIMAD.WIDE.U32 UR10, UR42, UR12, UR10 ;  /* 0x0000000c2a0a72a5 */ /* 0x000fe2000f8e000a */
[----:B------:R-:W-:Y:S01]  /*a650*/  SHF.R.S32.HI R154, RZ, 0x1f, R200 ;  /* 0x0000001fff9a7819 */ /* 0x000fe200000114c8 */
[----:B------:R-:W-:Y:S01]  /*a660*/  UIMAD UR8, UR8, UR14, URZ ;  /* 0x0000000e080872a4 */ /* 0x000fe2000f8e023f */
[----:B------:R-:W-:Y:S01]  /*a670*/  SHF.R.S32.HI R155, RZ, 0x1f, R201 ;  /* 0x0000001fff9b7819 */ /* 0x000fe200000114c9 */
[----:B------:R-:W-:Y:S01]  /*a680*/  UIMAD UR11, UR42, UR13, UR11 ;  /* 0x0000000d2a0b72a4 */ /* 0x000fe2000f8e020b */
[----:B------:R-:W-:-:S02]  /*a690*/  SHF.R.S32.HI R156, RZ, 0x1f, R202 ;  /* 0x0000001fff9c7819 */ /* 0x000fc400000114ca */
[----:B------:R-:W-:Y:S01]  /*a6a0*/  ULDC.64 UR12, c[0x0][0xb40] ;  /* 0x0002d000000c7ab9 */ /* 0x000fe20000000a00 */
[----:B------:R-:W-:Y:S01]  /*a6b0*/  SHF.R.S32.HI R157, RZ, 0x1f, R203 ;  /* 0x0000001fff9d7819 */ /* 0x000fe200000114cb */
[----:B------:R-:W-:Y:S01]  /*a6c0*/  UIMAD UR4, UR4, UR12, URZ ;  /* 0x0000000c040472a4 */ /* 0x000fe2000f8e023f */
[----:B------:R-:W-:Y:S01]  /*a6d0*/  SHF.R.S32.HI R158, RZ, 0x1f, R204 ;  /* 0x0000001fff9e7819 */ /* 0x000fe200000114cc */
[----:B------:R-:W-:Y:S01]  /*a6e0*/  UIMAD.WIDE.U32 UR10, UR9, UR12, UR10 ;  /* 0x0000000c090a72a5 */ /* 0x000fe2000f8e000a */
[----:B------:R-:W-:Y:S01]  /*a6f0*/  SHF.R.S32.HI R159, RZ, 0x1f, R205 ;  /* 0x0000001fff9f7819 */ /* 0x000fe200000114cd */
[----:B------:R-:W-:Y:S01]  /*a700*/  UIMAD UR4, UR9, UR13, UR4 ;  /* 0x0000000d090472a4 */ /* 0x000fe2000f8e0204 */
[----:B------:R-:W-:Y:S02]  /*a710*/  SHF.R.S32.HI R160, RZ, 0x1f, R206 ;  /* 0x0000001fffa07819 */ /* 0x000fe400000114ce */
[----:B------:R-:W-:Y:S01]  /*a720*/  @UP0 ULDC UR9, c[0x0][0xbec] ;  /* 0x0002fb0000090ab9 */ /* 0x000fe20000000800 */
[----:B------:R-:W-:Y:S01]  /*a730*/  UIADD3 UR11, UR11, UR4, URZ ;  /* 0x000000040b0b7290 */ /* 0x000fe2000fffe03f */
[----:B------:R-:W-:Y:S01]  /*a740*/  SHF.R.S32.HI R161, RZ, 0x1f, R207 ;  /* 0x0000001fffa17819 */ /* 0x000fe200000114cf */
[----:B------:R-:W-:Y:S01]  /*a750*/  ULDC.64 UR12, c[0x0][0xb48] ;  /* 0x0002d200000c7ab9 */ /* 0x000fe20000000a00 */
[----:B------:R-:W-:Y:S01]  /*a760*/  @UP0 ULDC UR4, c[0x0][0xbf0] ;  /* 0x0002fc0000040ab9 */ /* 0x000fe20000000800 */
[----:B------:R-:W-:Y:S01]  /*a770*/  UIMAD.WIDE.U32 UR10, UR44, UR12, UR10 ;  /* 0x0000000c2c0a72a5 */ /* 0x000fe2000f8e000a */
[----:B------:R-:W-:-:S02]  /*a780*/  SHF.R.S32.HI R162, RZ, 0x1f, R208 ;  /* 0x0000001fffa27819 */ /* 0x000fc400000114d0 */
[----:B------:R-:W-:Y:S01]  /*a790*/  SHF.R.S32.HI R163, RZ, 0x1f, R209 ;  /* 0x0000001fffa37819 */ /* 0x000fe200000114d1 */
[----:B------:R-:W-:Y:S01]  /*a7a0*/  UIMAD UR44, UR44, UR13, UR11 ;  /* 0x0000000d2c2c72a4 */ /* 0x000fe2000f8e020b */
[----:B------:R-:W-:Y:S01]  /*a7b0*/  SHF.R.S32.HI R164, RZ, 0x1f, R210 ;  /* 0x0000001fffa47819 */ /* 0x000fe200000114d2 */
[----:B0-----:R-:W-:Y:S01]  /*a7c0*/  IMAD.U32 R6, RZ, RZ, UR10 ;  /* 0x0000000aff067e24 */ /* 0x001fe2000f8e00ff */
[----:B------:R-:W-:Y:S01]  /*a7d0*/  ULDC.64 UR12, c[0x0][0xb30] ;  /* 0x0002cc00000c7ab9 */ /* 0x000fe20000000a00 */
[----:B------:R-:W-:Y:S01]  /*a7e0*/  IMAD.U32 R7, RZ, RZ, UR11 ;  /* 0x0000000bff077e24 */ /* 0x000fe2000f8e00ff */
[----:B------:R-:W-:Y:S01]  /*a7f0*/  ULDC.64 UR10, c[0x0][0xb28] ;  /* 0x0002ca00000a7ab9 */ /* 0x000fe20000000a00 */
[----:B------:R-:W-:Y:S01]  /*a800*/  IMAD.U32 R5, RZ, RZ, UR44 ;  /* 0x0000002cff057e24 */ /* 0x000fe2000f8e00ff */
[----:B------:R-:W-:Y:S02]  /*a810*/  SHF.R.S32.HI R165, RZ, 0x1f, R211 ;  /* 0x0000001fffa57819 */ /* 0x000fe400000114d3 */
[----:B------:R-:W-:-:S02]  /*a820*/  SHF.R.S32.HI R166, RZ, 0x1f, R212 ;  /* 0x0000001fffa67819 */ /* 0x000fc400000114d4 */
[----:B------:R-:W-:Y:S02]  /*a830*/  SHF.R.S32.HI R167, RZ, 0x1f, R213 ;  /* 0x0000001fffa77819 */ /* 0x000fe400000114d5 */
[----:B------:R-:W-:Y:S02]  /*a840*/  SHF.R.S32.HI R14, RZ, 0x1f, R214 ;  /* 0x0000001fff0e7819 */ /* 0x000fe400000114d6 */
[----:B------:R-:W-:Y:S02]  /*a850*/  SHF.R.S32.HI R15, RZ, 0x1f, R215 ;  /* 0x0000001fff0f7819 */ /* 0x000fe400000114d7 */
[----:B------:R-:W-:Y:S02]  /*a860*/  SHF.R.S32.HI R168, RZ, 0x1f, R216 ;  /* 0x0000001fffa87819 */ /* 0x000fe400000114d8 */
[----:B------:R-:W-:Y:S01]  /*a870*/  SHF.R.S32.HI R169, RZ, 0x1f, R17 ;  /* 0x0000001fffa97819 */ /* 0x000fe20000011411 */
[----:B--2---:R-:W-:-:S04]  /*a880*/  IMAD R9, R9, 0x40, R0 ;  /* 0x0000004009097824 */ /* 0x004fc800078e0200 */
[----:B------:R-:W-:-:S04]  /*a890*/  @P0 IMAD.HI.U32 R0, R9, UR9, RZ ;  /* 0x0000000909000c27 */ /* 0x000fc8000f8e00ff */
[----:B------:R-:W-:Y:S01]  /*a8a0*/  IMAD.MOV.U32 R3, RZ, RZ, R9 ;  /* 0x000000ffff037224 */ /* 0x000fe200078e0009 */
[----:B------:R-:W-:Y:S01]  /*a8b0*/  @P0 SHF.R.U32.HI R3, RZ, UR4, R0 ;  /* 0x00000004ff030c19 */ /* 0x000fe20008011600 */
[----:B------:R-:W-:-:S03]  /*a8c0*/  UIADD3 UR4, UR39, 0x28c20, URZ ;  /* 0x00028c2027047890 */ /* 0x000fc6000fffe03f */
[--C-:B------:R-:W-:Y:S01]  /*a8d0*/  SHF.R.S32.HI R0, RZ, 0x1f, R3.reuse ;  /* 0x0000001fff007819 */ /* 0x100fe20000011403 */
[----:B------:R-:W-:Y:S01]  /*a8e0*/  IMAD.MOV R4, RZ, RZ, -R3 ;  /* 0x000000ffff047224 */ /* 0x000fe200078e0a03 */
[----:B------:R-:W-:-:S03]  /*a8f0*/  UPRMT UR4, URZ, 0x654, UR4 ;  /* 0x000006543f047896 */ /* 0x000fc60008000004 */
[----:B------:R-:W-:Y:S02]  /*a900*/  IMAD R0, R0, UR12, RZ ;  /* 0x0000000c00007c24 */ /* 0x000fe4000f8e02ff */
[----:B------:R-:W-:Y:S02]  /*a910*/  IMAD R7, R4, UR14, R9 ;  /* 0x0000000e04077c24 */ /* 0x000fe4000f8e0209 */
[----:B------:R-:W-:Y:S02]  /*a920*/  IMAD.MOV.U32 R4, RZ, RZ, R6 ;  /* 0x000000ffff047224 */ /* 0x000fe400078e0006 */
[C---:B------:R-:W-:Y:S01]  /*a930*/  IMAD R9, R3.reuse, UR13, R0 ;  /* 0x0000000d03097c24 */ /* 0x040fe2000f8e0200 */
[----:B------:R-:W-:Y:S01]  /*a940*/  SHF.R.S32.HI R0, RZ, 0x1f, R7 ;  /* 0x0000001fff007819 */ /* 0x000fe20000011407 */
[----:B------:R-:W-:Y:S01]  /*a950*/  IMAD.WIDE.U32 R4, R3, UR12, R4 ;  /* 0x0000000c03047c25 */ /* 0x000fe2000f8e0004 */
[----:B------:R-:W-:Y:S03]  /*a960*/  SYNCS.ARRIVE.TRANS64.RED.A1T0 RZ, [UR4], RZ ;  /* 0x000000ffffff79a7 */ /* 0x000fe60008100404 */
[----:B------:R-:W-:-:S02]  /*a970*/  IMAD.IADD R5, R5, 0x1, R9 ;  /* 0x0000000105057824 */ /* 0x000fc400078e0209 */
[----:B------:R-:W-:Y:S02]  /*a980*/  IMAD R0, R0, UR10, RZ ;  /* 0x0000000a00007c24 */ /* 0x000fe4000f8e02ff */
[----:B------:R-:W-:Y:S02]  /*a990*/  IMAD.U32 R9, RZ, RZ, UR43 ;  /* 0x0000002bff097e24 */ /* 0x000fe4000f8e00ff */
[----:B------:R-:W-:Y:S02]  /*a9a0*/  IMAD R3, R7, UR11, R0 ;  /* 0x0000000b07037c24 */ /* 0x000fe4000f8e0200 */
[----:B------:R-:W-:Y:S02]  /*a9b0*/  IMAD R0, R9, 0x40, R16 ;  /* 0x0000004009007824 */ /* 0x000fe400078e0210 */
[----:B------:R-:W-:Y:S01]  /*a9c0*/  IMAD.WIDE.U32 R4, R7, UR10, R4 ;  /* 0x0000000a07047c25 */ /* 0x000fe2000f8e0004 */
[----:B------:R-:W-:Y:S02]  /*a9d0*/  ULDC.64 UR10, c[0x0][0xb00] ;  /* 0x0002c000000a7ab9 */ /* 0x000fe40000000a00 */
[----:B------:R-:W-:Y:S01]  /*a9e0*/  ISETP.GE.AND P0, PT, R0, UR8, PT ;  /* 0x0000000800007c0c */ /* 0x000fe2000bf06270 */
[----:B------:R-:W-:Y:S01]  /*a9f0*/  IMAD.IADD R5, R5, 0x1, R3 ;  /* 0x0000000105057824 */ /* 0x000fe200078e0203 */
[----:B------:R-:W-:-:S04]  /*aa00*/  LEA R3, P1, R4, UR10, 0x2 ;  /* 0x0000000a04037c11 */ /* 0x000fc8000f8210ff */
[----:B------:R-:W-:Y:S01]  /*aa10*/  LEA.HI.X R10, R4, UR11, R5, 0x2, P1 ;  /* 0x0000000b040a7c11 */ /* 0x000fe200088f1405 */
[----:B------:R0:W1:Y:S04]  /*aa20*/  SHFL.IDX PT, R12, R3, RZ, 0x1c1f ;  /* 0x001c1fff030c7589 */ /* 0x00006800000e0000 */
[----:B------:R0:W2:Y:S02]  /*aa30*/  SHFL.IDX PT, R11, R10, RZ, 0x1c1f ;  /* 0x001c1fff0a0b7589 */ /* 0x0000a400000e0000 */
[----:B------:R-:W-:Y:S05]  /*aa40*/  @P0 BRA `(.L_x_396) ;  /* 0x0000000800040947 */ /* 0x000fea0003800000 */
[----:B------:R-:W-:Y:S02]  /*aa50*/  ULDC UR4, c[0x0][0xac8] ;  /* 0x0002b20000047ab9 */ /* 0x000fe40000000800 */
[----:B------:R-:W-:Y:S02]  /*aa60*/  ISETP.GE.AND P2, PT, R17, UR4, PT ;  /* 0x0000000411007c0c */ /* 0x000fe4000bf46270 */
[----:B------:R-:W-:Y:S02]  /*aa70*/  ISETP.GE.AND P1, PT, R216, UR4, PT ;  /* 0x00000004d8007c0c */ /* 0x000fe4000bf26270 */
[----:B------:R-:W-:Y:S02]  /*aa80*/  ISETP.GE.AND P0, PT, R215, UR4, PT ;  /* 0x00000004d7007c0c */ /* 0x000fe4000bf06270 */
[----:B------:R-:W-:-:S07]  /*aa90*/  ISETP.GE.AND P4, PT, R213, UR4, PT ;  /* 0x00000004d5007c0c */ /* 0x000fce000bf86270 */
[----:B-1----:R-:W-:-:S04]  /*aaa0*/  @!P2 LEA R4, P3, R17, R12, 0x2 ;  /* 0x0000000c1104a211 */ /* 0x002fc800078610ff */
[-C--:B--2---:R-:W-:Y:S02]  /*aab0*/  @!P2 LEA.HI.X R5, R17, R11.reuse, R169, 0x2, P3 ;  /* 0x0000000b1105a211 */ /* 0x084fe400018f14a9 */
[----:B------:R-:W-:Y:S02]  /*aac0*/  ISETP.GE.AND P3, PT, R214, UR4, PT ;  /* 0x00000004d6007c0c */ /* 0x000fe4000bf66270 */
[CC--:B------:R-:W-:Y:S01]  /*aad0*/  @!P0 LEA R6, P5, R215.reuse, R12.reuse, 0x2 ;  /* 0x0000000cd7068211 */ /* 0x0c0fe200078a10ff */
[----:B------:R1:W-:Y:S03]  /*aae0*/  @!P2 ST.E.64 desc[UR50][R4.64], R24 ;  /* 0x000000180400a985 */ /* 0x0003e6000c101b32 */
[----:B------:R-:W-:Y:S02]  /*aaf0*/  @!P0 LEA.HI.X R7, R215, R11, R15, 0x2, P5 ;  /* 0x0000000bd7078211 */ /* 0x000fe400028f140f */
[----:B-1----:R-:W-:-:S04]  /*ab00*/  @!P1 LEA R4, P2, R216, R12, 0x2 ;  /* 0x0000000cd8049211 */ /* 0x002fc800078410ff */
[----:B------:R-:W-:Y:S02]  /*ab10*/  @!P1 LEA.HI.X R5, R216, R11, R168, 0x2, P2 ;  /* 0x0000000bd8059211 */ /* 0x000fe400010f14a8 */
[----:B------:R-:W-:-:S03]  /*ab20*/  ISETP.GE.AND P2, PT, R210, UR4, PT ;  /* 0x00000004d2007c0c */ /* 0x000fc6000bf46270 */
[----:B------:R1:W-:Y:S01]  /*ab30*/  @!P1 ST.E.64 desc[UR50][R4.64], R28 ;  /* 0x0000001c04009985 */ /* 0x0003e2000c101b32 */
[----:B------:R-:W-:-:S03]  /*ab40*/  ISETP.GE.AND P1, PT, R211, UR4, PT ;  /* 0x00000004d3007c0c */ /* 0x000fc6000bf26270 */
[----:B------:R2:W-:Y:S01]  /*ab50*/  @!P0 ST.E.64 desc[UR50][R6.64], R32 ;  /* 0x0000002006008985 */ /* 0x0005e2000c101b32 */
[----:B------:R-:W-:Y:S02]  /*ab60*/  ISETP.GE.AND P0, PT, R212, UR4, PT ;  /* 0x00000004d4007c0c */ /* 0x000fe4000bf06270 */
[CC--:B-1----:R-:W-:Y:S02]  /*ab70*/  @!P3 LEA R4, P5, R214.reuse, R12.reuse, 0x2 ;  /* 0x0000000cd604b211 */ /* 0x0c2fe400078a10ff */
[CC--:B--2---:R-:W-:Y:S02]  /*ab80*/  @!P4 LEA R6, P6, R213.reuse, R12.reuse, 0x2 ;  /* 0x0000000cd506c211 */ /* 0x0c4fe400078c10ff */
[-C--:B------:R-:W-:Y:S02]  /*ab90*/  @!P3 LEA.HI.X R5, R214, R11.reuse, R14, 0x2, P5 ;  /* 0x0000000bd605b211 */ /* 0x080fe400028f140e */
[----:B------:R-:W-:Y:S02]  /*aba0*/  @!P4 LEA.HI.X R7, R213, R11, R167, 0x2, P6 ;  /* 0x0000000bd507c211 */ /* 0x000fe400030f14a7 */
[----:B------:R-:W-:Y:S01]  /*abb0*/  @!P2 LEA R8, P6, R210, R12, 0x2 ;  /* 0x0000000cd208a211 */ /* 0x000fe200078c10ff */
[----:B------:R1:W-:Y:S01]  /*abc0*/  @!P3 ST.E.64 desc[UR50][R4.64], R36 ;  /* 0x000000240400b985 */ /* 0x0003e2000c101b32 */
[----:B------:R-:W-:-:S02]  /*abd0*/  ISETP.GE.AND P3, PT, R209, UR4, PT ;  /* 0x00000004d1007c0c */ /* 0x000fc4000bf66270 */
[-C--:B------:R-:W-:Y:S01]  /*abe0*/  @!P2 LEA.HI.X R9, R210, R11.reuse, R164, 0x2, P6 ;  /* 0x0000000bd209a211 */ /* 0x080fe200030f14a4 */
[----:B------:R2:W-:Y:S01]  /*abf0*/  @!P4 ST.E.64 desc[UR50][R6.64], R40 ;  /* 0x000000280600c985 */ /* 0x0005e2000c101b32 */
[CC--:B-1----:R-:W-:Y:S02]  /*ac00*/  @!P0 LEA R4, P4, R212.reuse, R12.reuse, 0x2 ;  /* 0x0000000cd4048211 */ /* 0x0c2fe400078810ff */
[C---:B--2---:R-:W-:Y:S02]  /*ac10*/  @!P1 LEA R6, P5, R211.reuse, R12, 0x2 ;  /* 0x0000000cd3069211 */ /* 0x044fe400078a10ff */
[-C--:B------:R-:W-:Y:S02]  /*ac20*/  @!P0 LEA.HI.X R5, R212, R11.reuse, R166, 0x2, P4 ;  /* 0x0000000bd4058211 */ /* 0x080fe400020f14a6 */
[----:B------:R-:W-:Y:S02]  /*ac30*/  ISETP.GE.AND P4, PT, R208, UR4, PT ;  /* 0x00000004d0007c0c */ /* 0x000fe4000bf86270 */
[----:B------:R-:W-:Y:S01]  /*ac40*/  @!P1 LEA.HI.X R7, R211, R11, R165, 0x2, P5 ;  /* 0x0000000bd3079211 */ /* 0x000fe200028f14a5 */
[----:B------:R1:W-:Y:S01]  /*ac50*/  @!P0 ST.E.64 desc[UR50][R4.64], R44 ;  /* 0x0000002c04008985 */ /* 0x0003e2000c101b32 */
[----:B------:R-:W-:-:S02]  /*ac60*/  ISETP.GE.AND P5, PT, R207, UR4, PT ;  /* 0x00000004cf007c0c */ /* 0x000fc4000bfa6270 */
[----:B------:R-:W-:Y:S01]  /*ac70*/  ISETP.GE.AND P0, PT, R206, UR4, PT ;  /* 0x00000004ce007c0c */ /* 0x000fe2000bf06270 */
[----:B------:R2:W-:Y:S01]  /*ac80*/  @!P1 ST.E.64 desc[UR50][R6.64], R48 ;  /* 0x0000003006009985 */ /* 0x0005e2000c101b32 */
[----:B------:R-:W-:-:S03]  /*ac90*/  ISETP.GE.AND P1, PT, R205, UR4, PT ;  /* 0x00000004cd007c0c */ /* 0x000fc6000bf26270 */
[----:B------:R3:W-:Y:S01]  /*aca0*/  @!P2 ST.E.64 desc[UR50][R8.64], R52 ;  /* 0x000000340800a985 */ /* 0x0007e2000c101b32 */
[CC--:B-1----:R-:W-:Y:S02]  /*acb0*/  @!P3 LEA R4, P6, R209.reuse, R12.reuse, 0x2 ;  /* 0x0000000cd104b211 */ /* 0x0c2fe400078c10ff */
[CC--:B--2---:R-:W-:Y:S02]  /*acc0*/  @!P4 LEA R6, P2, R208.reuse, R12.reuse, 0x2 ;  /* 0x0000000cd006c211 */ /* 0x0c4fe400078410ff */
[-C--:B------:R-:W-:Y:S02]  /*acd0*/  @!P3 LEA.HI.X R5, R209, R11.reuse, R163, 0x2, P6 ;  /* 0x0000000bd105b211 */ /* 0x080fe400030f14a3 */
[----:B---3--:R-:W-:Y:S02]  /*ace0*/  @!P5 LEA R8, P6, R207, R12, 0x2 ;  /* 0x0000000ccf08d211 */ /* 0x008fe400078c10ff */
[----:B------:R-:W-:Y:S01]  /*acf0*/  @!P4 LEA.HI.X R7, R208, R11, R162, 0x2, P2 ;  /* 0x0000000bd007c211 */ /* 0x000fe200010f14a2 */
[----:B------:R1:W-:Y:S01]  /*ad00*/  @!P3 ST.E.64 desc[UR50][R4.64], R56 ;  /* 0x000000380400b985 */ /* 0x0003e2000c101b32 */
[----:B------:R-:W-:-:S02]  /*ad10*/  ISETP.GE.AND P2, PT, R204, UR4, PT ;  /* 0x00000004cc007c0c */ /* 0x000fc4000bf46270 */
[-C--:B------:R-:W-:Y:S01]  /*ad20*/  @!P5 LEA.HI.X R9, R207, R11.reuse, R161, 0x2, P6 ;  /* 0x0000000bcf09d211 */ /* 0x080fe200030f14a1 */
[----:B------:R2:W-:Y:S01]  /*ad30*/  @!P4 ST.E.64 desc[UR50][R6.64], R60 ;  /* 0x0000003c0600c985 */ /* 0x0005e2000c101b32 */
[----:B------:R-:W-:Y:S02]  /*ad40*/  ISETP.GE.AND P3, PT, R203, UR4, PT ;  /* 0x00000004cb007c0c */ /* 0x000fe4000bf66270 */
[----:B------:R-:W-:Y:S01]  /*ad50*/  ISETP.GE.AND P4, PT, R202, UR4, PT ;  /* 0x00000004ca007c0c */ /* 0x000fe2000bf86270 */
[----:B------:R3:W-:Y:S01]  /*ad60*/  @!P5 ST.E.64 desc[UR50][R8.64], R64 ;  /* 0x000000400800d985 */ /* 0x0007e2000c101b32 */
[CC--:B-1----:R-:W-:Y:S02]  /*ad70*/  @!P0 LEA R4, P6, R206.reuse, R12.reuse, 0x2 ;  /* 0x0000000cce048211 */ /* 0x0c2fe400078c10ff */
[----:B--2---:R-:W-:Y:S02]  /*ad80*/  @!P1 LEA R6, P5, R205, R12, 0x2 ;  /* 0x0000000ccd069211 */ /* 0x004fe400078a10ff */
[----:B------:R-:W-:-:S02]  /*ad90*/  @!P0 LEA.HI.X R5, R206, R11, R160, 0x2, P6 ;  /* 0x0000000bce058211 */ /* 0x000fc400030f14a0 */
[----:B------:R-:W-:Y:S02]  /*ada0*/  @!P1 LEA.HI.X R7, R205, R11, R159, 0x2, P5 ;  /* 0x0000000bcd079211 */ /* 0x000fe400028f149f */
[----:B------:R-:W-:Y:S01]  /*adb0*/  ISETP.GE.AND P5, PT, R201, UR4, PT ;  /* 0x00000004c9007c0c */ /* 0x000fe2000bfa6270 */
[----:B------:R1:W-:Y:S01]  /*adc0*/  @!P0 ST.E.64 desc[UR50][R4.64], R68 ;  /* 0x0000004404008985 */ /* 0x0003e2000c101b32 */
[----:B---3--:R-:W-:-:S03]  /*add0*/  @!P2 LEA R8, P6, R204, R12, 0x2 ;  /* 0x0000000ccc08a211 */ /* 0x008fc600078c10ff */
[----:B------:R2:W-:Y:S01]  /*ade0*/  @!P1 ST.E.64 desc[UR50][R6.64], R72 ;  /* 0x0000004806009985 */ /* 0x0005e2000c101b32 */
[----:B------:R-:W-:-:S05]  /*adf0*/  @!P2 LEA.HI.X R9, R204, R11, R158, 0x2, P6 ;  /* 0x0000000bcc09a211 */ /* 0x000fca00030f149e */
[----:B------:R3:W-:Y:S01]  /*ae00*/  @!P2 ST.E.64 desc[UR50][R8.64], R76 ;  /* 0x0000004c0800a985 */ /* 0x0007e2000c101b32 */
[----:B------:R-:W-:Y:S02]  /*ae10*/  ISETP.GE.AND P2, PT, R200, UR4, PT ;  /* 0x00000004c8007c0c */ /* 0x000fe4000bf46270 */
[----:B-1----:R-:W-:-:S04]  /*ae20*/  @!P3 LEA R4, P1, R203, R12, 0x2 ;  /* 0x0000000ccb04b211 */ /* 0x002fc800078210ff */
[-C--:B------:R-:W-:Y:S02]  /*ae30*/  @!P3 LEA.HI.X R5, R203, R11.reuse, R157, 0x2, P1 ;  /* 0x0000000bcb05b211 */ /* 0x080fe400008f149d */
[----:B------:R-:W-:Y:S02]  /*ae40*/  ISETP.GE.AND P1, PT, R199, UR4, PT ;  /* 0x00000004c7007c0c */ /* 0x000fe4000bf26270 */
[CC--:B--2---:R-:W-:Y:S01]  /*ae50*/  @!P4 LEA R6, P0, R202.reuse, R12.reuse, 0x2 ;  /* 0x0000000cca06c211 */ /* 0x0c4fe200078010ff */
[----:B------:R1:W-:Y:S01]  /*ae60*/  @!P3 ST.E.64 desc[UR50][R4.64], R80 ;  /* 0x000000500400b985 */ /* 0x0003e2000c101b32 */
[----:B---3--:R-:W-:Y:S02]  /*ae70*/  @!P5 LEA R8, P6, R201, R12, 0x2 ;  /* 0x0000000cc908d211 */ /* 0x008fe400078c10ff */
[----:B------:R-:W-:Y:S02]  /*ae80*/  @!P4 LEA.HI.X R7, R202, R11, R156, 0x2, P0 ;  /* 0x0000000bca07c211 */ /* 0x000fe400000f149c */
[----:B------:R-:W-:-:S02]  /*ae90*/  ISETP.GE.AND P0, PT, R198, UR4, PT ;  /* 0x00000004c6007c0c */ /* 0x000fc4000bf06270 */
[----:B------:R-:W-:Y:S01]  /*aea0*/  @!P5 LEA.HI.X R9, R201, R11, R155, 0x2, P6 ;  /* 0x0000000bc909d211 */ /* 0x000fe200030f149b */
[----:B------:R2:W-:Y:S01]  /*aeb0*/  @!P4 ST.E.64 desc[UR50][R6.64], R84 ;  /* 0x000000540600c985 */ /* 0x0005e2000c101b32 */
[----:B------:R-:W-:-:S03]  /*aec0*/  ISETP.GE.AND P4, PT, R196, UR4, PT ;  /* 0x00000004c4007c0c */ /* 0x000fc6000bf86270 */
[----:B------:R3:W-:Y:S01]  /*aed0*/  @!P5 ST.E.64 desc[UR50][R8.64], R88 ;  /* 0x000000580800d985 */ /* 0x0007e2000c101b32 */
[----:B------:R-:W-:Y:S02]  /*aee0*/  ISETP.GE.AND P5, PT, R197, UR4, PT ;  /* 0x00000004c5007c0c */ /* 0x000fe4000bfa6270 */
[----:B-1----:R-:W-:-:S04]  /*aef0*/  @!P2 LEA R4, P6, R200, R12, 0x2 ;  /* 0x0000000cc804a211 */ /* 0x002fc800078c10ff */
[----:B------:R-:W-:Y:S02]  /*af00*/  @!P2 LEA.HI.X R5, R200, R11, R154, 0x2, P6 ;  /* 0x0000000bc805a211 */ /* 0x000fe400030f149a */
[----:B--2---:R-:W-:-:S03]  /*af10*/  @!P1 LEA R6, P3, R199, R12, 0x2 ;  /* 0x0000000cc7069211 */ /* 0x004fc600078610ff */
[----:B------:R1:W-:Y:S01]  /*af20*/  @!P2 ST.E.64 desc[UR50][R4.64], R92 ;  /* 0x0000005c0400a985 */ /* 0x0003e2000c101b32 */
[----:B------:R-:W-:Y:S02]  /*af30*/  ISETP.GE.AND P2, PT, R194, UR4, PT ;  /* 0x00000004c2007c0c */ /* 0x000fe4000bf46270 */
[-C--:B------:R-:W-:Y:S02]  /*af40*/  @!P1 LEA.HI.X R7, R199, R11.reuse, R153, 0x2, P3 ;  /* 0x0000000bc7079211 */ /* 0x080fe400018f1499 */
[----:B------:R-:W-:Y:S02]  /*af50*/  ISETP.GE.AND P3, PT, R195, UR4, PT ;  /* 0x00000004c3007c0c */ /* 0x000fe4000bf66270 */
[C---:B---3--:R-:W-:Y:S01]  /*af60*/  @!P0 LEA R8, P6, R198.reuse, R12, 0x2 ;  /* 0x0000000cc6088211 */ /* 0x048fe200078c10ff */
[----:B------:R2:W-:Y:S01]  /*af70*/  @!P1 ST.E.64 desc[UR50][R6.64], R96 ;  /* 0x0000006006009985 */ /* 0x0005e2000c101b32 */
[----:B------:R-:W-:Y:S02]  /*af80*/  ISETP.GE.AND P1, PT, R193, UR4, PT ;  /* 0x00000004c1007c0c */ /* 0x000fe4000bf26270 */
[----:B------:R-:W-:-:S02]  /*af90*/  @!P0 LEA.HI.X R9, R198, R11, R152, 0x2, P6 ;  /* 0x0000000bc6098211 */ /* 0x000fc400030f1498 */
[----:B-1----:R-:W-:-:S03]  /*afa0*/  @!P5 LEA R4, P6, R197, R12, 0x2 ;  /* 0x0000000cc504d211 */ /* 0x002fc600078c10ff */
[----:B------:R1:W-:Y:S01]  /*afb0*/  @!P0 ST.E.64 desc[UR50][R8.64], R100 ;  /* 0x0000006408008985 */ /* 0x0003e2000c101b32 */
[----:B------:R-:W-:Y:S02]  /*afc0*/  @!P5 LEA.HI.X R5, R197, R11, R21, 0x2, P6 ;  /* 0x0000000bc505d211 */ /* 0x000fe400030f1415 */
[----:B--2---:R-:W-:-:S03]  /*afd0*/  @!P4 LEA R6, P0, R196, R12, 0x2 ;  /* 0x0000000cc406c211 */ /* 0x004fc600078010ff */
[----:B------:R2:W-:Y:S01]  /*afe0*/  @!P5 ST.E.64 desc[UR50][R4.64], R104 ;  /* 0x000000680400d985 */ /* 0x0005e2000c101b32 */
[-C--:B------:R-:W-:Y:S02]  /*aff0*/  @!P4 LEA.HI.X R7, R196, R11.reuse, R229, 0x2, P0 ;  /* 0x0000000bc407c211 */ /* 0x080fe400000f14e5 */
[----:B------:R-:W-:Y:S02]  /*b000*/  ISETP.GE.AND P0, PT, R192, UR4, PT ;  /* 0x00000004c0007c0c */ /* 0x000fe4000bf06270 */
[CC--:B-1----:R-:W-:Y:S01]  /*b010*/  @!P3 LEA R8, P6, R195.reuse, R12.reuse, 0x2 ;  /* 0x0000000cc308b211 */ /* 0x0c2fe200078c10ff */
[----:B------:R1:W-:Y:S03]  /*b020*/  @!P4 ST.E.64 desc[UR50][R6.64], R108 ;  /* 0x0000006c0600c985 */ /* 0x0003e6000c101b32 */
[----:B------:R-:W-:Y:S02]  /*b030*/  @!P3 LEA.HI.X R9, R195, R11, R228, 0x2, P6 ;  /* 0x0000000bc309b211 */ /* 0x000fe400030f14e4 */
[----:B--2---:R-:W-:-:S03]  /*b040*/  @!P2 LEA R4, P4, R194, R12, 0x2 ;  /* 0x0000000cc204a211 */ /* 0x004fc600078810ff */
[----:B------:R2:W-:Y:S01]  /*b050*/  @!P3 ST.E.64 desc[UR50][R8.64], R112 ;  /* 0x000000700800b985 */ /* 0x0005e2000c101b32 */
[----:B------:R-:W-:Y:S02]  /*b060*/  ISETP.GE.AND P3, PT, R191, UR4, PT ;  /* 0x00000004bf007c0c */ /* 0x000fe4000bf66270 */
[-C--:B------:R-:W-:Y:S02]  /*b070*/  @!P2 LEA.HI.X R5, R194, R11.reuse, R227, 0x2, P4 ;  /* 0x0000000bc205a211 */ /* 0x080fe400020f14e3 */
[----:B------:R-:W-:Y:S02]  /*b080*/  ISETP.GE.AND P4, PT, R190, UR4, PT ;  /* 0x00000004be007c0c */ /* 0x000fe4000bf86270 */
[----:B-1----:R-:W-:Y:S01]  /*b090*/  @!P1 LEA R6, P5, R193, R12, 0x2 ;  /* 0x0000000cc1069211 */ /* 0x002fe200078a10ff */
[----:B------:R1:W-:Y:S01]  /*b0a0*/  @!P2 ST.E.64 desc[UR50][R4.64], R116 ;  /* 0x000000740400a985 */ /* 0x0003e2000c101b32 */
[----:B------:R-:W-:Y:S02]  /*b0b0*/  ISETP.GE.AND P2, PT, R189, UR4, PT ;  /* 0x00000004bd007c0c */ /* 0x000fe4000bf46270 */
[----:B------:R-:W-:-:S02]  /*b0c0*/  @!P1 LEA.HI.X R7, R193, R11, R226, 0x2, P5 ;  /* 0x0000000bc1079211 */ /* 0x000fc400028f14e2 */
[----:B--2---:R-:W-:-:S03]  /*b0d0*/  @!P0 LEA R8, P6, R192, R12, 0x2 ;  /* 0x0000000cc0088211 */ /* 0x004fc600078c10ff */
[----:B------:R2:W-:Y:S01]  /*b0e0*/  @!P1 ST.E.64 desc[UR50][R6.64], R120 ;  /* 0x0000007806009985 */ /* 0x0005e2000c101b32 */
[----:B------:R-:W-:Y:S02]  /*b0f0*/  ISETP.GE.AND P1, PT, R188, UR4, PT ;  /* 0x00000004bc007c0c */ /* 0x000fe4000bf26270 */
[----:B------:R-:W-:Y:S02]  /*b100*/  @!P0 LEA.HI.X R9, R192, R11, R225, 0x2, P6 ;  /* 0x0000000bc0098211 */ /* 0x000fe400030f14e1 */
[----:B-1----:R-:W-:-:S03]  /*b110*/  @!P3 LEA R4, P5, R191, R12, 0x2 ;  /* 0x0000000cbf04b211 */ /* 0x002fc600078a10ff */
[----:B------:R1:W-:Y:S01]  /*b120*/  @!P0 ST.E.64 desc[UR50][R8.64], R124 ;  /* 0x0000007c08008985 */ /* 0x0003e2000c101b32 */
[----:B------:R-:W-:Y:S02]  /*b130*/  ISETP.GE.AND P0, PT, R187, UR4, PT ;  /* 0x00000004bb007c0c */ /* 0x000fe4000bf06270 */
[-C--:B------:R-:W-:Y:S02]  /*b140*/  @!P3 LEA.HI.X R5, R191, R11.reuse, R224, 0x2, P5 ;  /* 0x0000000bbf05b211 */ /* 0x080fe400028f14e0 */
[----:B------:R-:W-:Y:S02]  /*b150*/  ISETP.GE.AND P5, PT, R186, UR4, PT ;  /* 0x00000004ba007c0c */ /* 0x000fe4000bfa6270 */
[C---:B--2---:R-:W-:Y:S01]  /*b160*/  @!P4 LEA R6, P6, R190.reuse, R12, 0x2 ;  /* 0x0000000cbe06c211 */ /* 0x044fe200078c10ff */
[----:B------:R2:W-:Y:S03]  /*b170*/  @!P3 ST.E.64 desc[UR50][R4.64], R128 ;  /* 0x000000800400b985 */ /* 0x0005e6000c101b32 */
[----:B------:R-:W-:-:S02]  /*b180*/  @!P4 LEA.HI.X R7, R190, R11, R223, 0x2, P6 ;  /* 0x0000000bbe07c211 */ /* 0x000fc400030f14df */
[----:B-1----:R-:W-:-:S03]  /*b190*/  @!P1 LEA R8, P6, R188, R12, 0x2 ;  /* 0x0000000cbc089211 */ /* 0x002fc600078c10ff */
[----:B------:R1:W-:Y:S01]  /*b1a0*/  @!P4 ST.E.64 desc[UR50][R6.64], R132 ;  /* 0x000000840600c985 */ /* 0x0003e2000c101b32 */
[----:B------:R-:W-:Y:S02]  /*b1b0*/  @!P1 LEA.HI.X R9, R188, R11, R221, 0x2, P6 ;  /* 0x0000000bbc099211 */ /* 0x000fe400030f14dd */
[----:B--2---:R-:W-:-:S04]  /*b1c0*/  @!P2 LEA R4, P3, R189, R12, 0x2 ;  /* 0x0000000cbd04a211 */ /* 0x004fc800078610ff */
[----:B------:R-:W-:Y:S02]  /*b1d0*/  @!P2 LEA.HI.X R5, R189, R11, R222, 0x2, P3 ;  /* 0x0000000bbd05a211 */ /* 0x000fe400018f14de */
[----:B-1----:R-:W-:-:S03]  /*b1e0*/  @!P0 LEA R6, P4, R187, R12, 0x2 ;  /* 0x0000000cbb068211 */ /* 0x002fc600078810ff */
[----:B------:R3:W-:Y:S01]  /*b1f0*/  @!P2 ST.E.64 desc[UR50][R4.64], R136 ;  /* 0x000000880400a985 */ /* 0x0007e2000c101b32 */
[C---:B------:R-:W-:Y:S02]  /*b200*/  @!P5 LEA R12, P3, R186.reuse, R12, 0x2 ;  /* 0x0000000cba0cd211 */ /* 0x040fe400078610ff */
[-C--:B------:R-:W-:Y:S01]  /*b210*/  @!P0 LEA.HI.X R7, R187, R11.reuse, R220, 0x2, P4 ;  /* 0x0000000bbb078211 */ /* 0x080fe200020f14dc */
[----:B------:R3:W-:Y:S01]  /*b220*/  @!P1 ST.E.64 desc[UR50][R8.64], R140 ;  /* 0x0000008c08009985 */ /* 0x0007e2000c101b32 */
[----:B------:R-:W-:-:S03]  /*b230*/  @!P5 LEA.HI.X R13, R186, R11, R219, 0x2, P3 ;  /* 0x0000000bba0dd211 */ /* 0x000fc600018f14db */
[----:B------:R3:W-:Y:S04]  /*b240*/  @!P0 ST.E.64 desc[UR50][R6.64], R144 ;  /* 0x0000009006008985 */ /* 0x0007e8000c101b32 */
[----:B------:R3:W-:Y:S02]  /*b250*/  @!P5 ST.E.64 desc[UR50][R12.64], R148 ;  /* 0x000000940c00d985 */ /* 0x0007e4000c101b32 */
.L_x_396:
[----:B------:R-:W-:Y:S05]  /*b260*/  BSYNC B1 ;  /* 0x0000000000017941 */ /* 0x000fea0003800000 */
.L_x_395:
[----:B------:R-:W-:Y:S01]  /*b270*/  VIADD R0, R0, 0x8 ;  /* 0x0000000800007836 */ /* 0x000fe20000000000 */
[----:B------:R4:W1:Y:S04]  /*b280*/  SHFL.IDX PT, R20, R10, 0x1, 0x1c1f ;  /* 0x003c1f000a147f89 */ /* 0x00086800000e0000 */
[----:B------:R-:W-:Y:S01]  /*b290*/  ISETP.GE.AND P0, PT, R0, UR8, PT ;  /* 0x0000000800007c0c */ /* 0x000fe2000bf06270 */
[----:B0-----:R-:W0:-:S12]  /*b2a0*/  SHFL.IDX PT, R3, R3, 0x1, 0x1c1f ;  /* 0x003c1f0003037f89 */ /* 0x001e1800000e0000 */
[----:B----4-:R-:W-:Y:S05]  /*b2b0*/  @P0 BRA `(.L_x_394) ;  /* 0x00000018001c0947 */ /* 0x010fea0003800000 */
[----:B------:R-:W-:Y:S02]  /*b2c0*/  ULDC UR4, c[0x0][0xac8] ;  /* 0x0002b20000047ab9 */ /* 0x000fe40000000800 */
[----:B------:R-:W-:Y:S02]  /*b2d0*/  ISETP.GE.AND P4, PT, R17, UR4, PT ;  /* 0x0000000411007c0c */ /* 0x000fe4000bf86270 */
[----:B------:R-:W-:Y:S02]  /*b2e0*/  ISETP.GE.AND P2, PT, R216, UR4, PT ;  /* 0x00000004d8007c0c */ /* 0x000fe4000bf46270 */
[----:B------:R-:W-:Y:S02]  /*b2f0*/  ISETP.GE.AND P1, PT, R215, UR4, PT ;  /* 0x00000004d7007c0c */ /* 0x000fe4000bf26270 */
[----:B------:R-:W-:-:S07]  /*b300*/  ISETP.GE.AND P0, PT, R214, UR4, PT ;  /* 0x00000004d6007c0c */ /* 0x000fce000bf06270 */
[CC--:B0--3--:R-:W-:Y:S02]  /*b310*/  @!P4 LEA R4, P3, R17.reuse, R3.reuse, 0x2 ;  /* 0x000000031104c211 */ /* 0x0c9fe400078610ff */
[-C--:B------:R-:W-:Y:S02]  /*b320*/  @!P2 LEA R6, P6, R216, R3.reuse, 0x2 ;  /* 0x00000003d806a211 */ /* 0x080fe400078c10ff */
[----:B-1----:R-:W-:Y:S02]  /*b330*/  @!P4 LEA.HI.X R5, R17, R20, R169, 0x2, P3 ;  /* 0x000000141105c211 */ /* 0x002fe400018f14a9 */
[----:B------:R-:W-:Y:S02]  /*b340*/  ISETP.GE.AND P3, PT, R213, UR4, PT ;  /* 0x00000004d5007c0c */ /* 0x000fe4000bf66270 */
[----:B------:R-:W-:Y:S01]  /*b350*/  @!P1 LEA R8, P5, R215, R3, 0x2 ;  /* 0x00000003d7089211 */ /* 0x000fe200078a10ff */
[----:B------:R0:W-:Y:S01]  /*b360*/  @!P4 ST.E.64 desc[UR50][R4.64], R26 ;  /* 0x0000001a0400c985 */ /* 0x0001e2000c101b32 */
[----:B------:R-:W-:-:S02]  /*b370*/  ISETP.GE.AND P4, PT, R212, UR4, PT ;  /* 0x00000004d4007c0c */ /* 0x000fc4000bf86270 */
[-C--:B------:R-:W-:Y:S02]  /*b380*/  @!P2 LEA.HI.X R7, R216, R20.reuse, R168, 0x2, P6 ;  /* 0x00000014d807a211 */ /* 0x080fe400030f14a8 */
[CC--:B------:R-:W-:Y:S02]  /*b390*/  @!P0 LEA R10, P6, R214.reuse, R3.reuse, 0x2 ;  /* 0x00000003d60a8211 */ /* 0x0c0fe400078c10ff */
[-C--:B------:R-:W-:Y:S01]  /*b3a0*/  @!P1 LEA.HI.X R9, R215, R20.reuse, R15, 0x2, P5 ;  /* 0x00000014d7099211 */ /* 0x080fe200028f140f */
[----:B------:R1:W-:Y:S01]  /*b3b0*/  @!P2 ST.E.64 desc[UR50][R6.64], R30 ;  /* 0x0000001e0600a985 */ /* 0x0003e2000c101b32 */
[----:B------:R-:W-:Y:S02]  /*b3c0*/  ISETP.GE.AND P5, PT, R211, UR4, PT ;  /* 0x00000004d3007c0c */ /* 0x000fe4000bfa6270 */
[----:B--2---:R-:W-:Y:S01]  /*b3d0*/  @!P0 LEA.HI.X R11, R214, R20, R14, 0x2, P6 ;  /* 0x00000014d60b8211 */ /* 0x004fe200030f140e */
[----:B------:R2:W-:Y:S01]  /*b3e0*/  @!P1 ST.E.64 desc[UR50][R8.64], R34 ;  /* 0x0000002208009985 */ /* 0x0005e2000c101b32 */
[----:B0-----:R-:W-:-:S03]  /*b3f0*/  @!P3 LEA R4, P1, R213, R3, 0x2 ;  /* 0x00000003d504b211 */ /* 0x001fc600078210ff */
[----:B------:R0:W-:Y:S01]  /*b400*/  @!P0 ST.E.64 desc[UR50][R10.64], R38 ;  /* 0x000000260a008985 */ /* 0x0001e2000c101b32 */
[----:B------:R-:W-:Y:S02]  /*b410*/  ISETP.GE.AND P0, PT, R210, UR4, PT ;  /* 0x00000004d2007c0c */ /* 0x000fe4000bf06270 */
[C---:B------:R-:W-:Y:S02]  /*b420*/  @!P4 LEA R12, P2, R212.reuse, R3, 0x2 ;  /* 0x00000003d40cc211 */ /* 0x040fe400078410ff */
[-C--:B------:R-:W-:Y:S02]  /*b430*/  @!P3 LEA.HI.X R5, R213, R20.reuse, R167, 0x2, P1 ;  /* 0x00000014d505b211 */ /* 0x080fe400008f14a7 */
[----:B------:R-:W-:Y:S02]  /*b440*/  ISETP.GE.AND P1, PT, R209, UR4, PT ;  /* 0x00000004d1007c0c */ /* 0x000fe4000bf26270 */
[----:B------:R-:W-:Y:S01]  /*b450*/  @!P4 LEA.HI.X R13, R212, R20, R166, 0x2, P2 ;  /* 0x00000014d40dc211 */ /* 0x000fe200010f14a6 */
[----:B------:R3:W-:Y:S01]  /*b460*/  @!P3 ST.E.64 desc[UR50][R4.64], R42 ;  /* 0x0000002a0400b985 */ /* 0x0007e2000c101b32 */
[----:B------:R-:W-:-:S02]  /*b470*/  ISETP.GE.AND P2, PT, R208, UR4, PT ;  /* 0x00000004d0007c0c */ /* 0x000fc4000bf46270 */
[-C--:B------:R-:W-:Y:S01]  /*b480*/  @!P5 LEA R14, P6, R211, R3.reuse, 0x2 ;  /* 0x00000003d30ed211 */ /* 0x080fe200078c10ff */
[----:B------:R4:W-:Y:S01]  /*b490*/  @!P4 ST.E.64 desc[UR50][R12.64], R46 ;  /* 0x0000002e0c00c985 */ /* 0x0009e2000c101b32 */
[----:B------:R-:W-:Y:S02]  /*b4a0*/  ISETP.GE.AND P3, PT, R207, UR4, PT ;  /* 0x00000004cf007c0c */ /* 0x000fe4000bf66270 */
[----:B------:R-:W-:Y:S02]  /*b4b0*/  @!P5 LEA.HI.X R15, R211, R20, R165, 0x2, P6 ;  /* 0x00000014d30fd211 */ /* 0x000fe400030f14a5 */
[-C--:B-1----:R-:W-:Y:S02]  /*b4c0*/  @!P0 LEA R6, P6, R210, R3.reuse, 0x2 ;  /* 0x00000003d2068211 */ /* 0x082fe400078c10ff */
[----:B------:R-:W-:Y:S01]  /*b4d0*/  ISETP.GE.AND P4, PT, R206, UR4, PT ;  /* 0x00000004ce007c0c */ /* 0x000fe2000bf86270 */
[----:B------:R1:W-:Y:S01]  /*b4e0*/  @!P5 ST.E.64 desc[UR50][R14.64], R50 ;  /* 0x000000320e00d985 */ /* 0x0003e2000c101b32 */
[----:B--2---:R-:W-:-:S02]  /*b4f0*/  @!P1 LEA R8, P5, R209, R3, 0x2 ;  /* 0x00000003d1089211 */ /* 0x004fc400078a10ff */
[-C--:B------:R-:W-:Y:S02]  /*b500*/  @!P0 LEA.HI.X R7, R210, R20.reuse, R164, 0x2, P6 ;  /* 0x00000014d2078211 */ /* 0x080fe400030f14a4 */
[C---:B0-----:R-:W-:Y:S02]  /*b510*/  @!P2 LEA R10, P6, R208.reuse, R3, 0x2 ;  /* 0x00000003d00aa211 */ /* 0x041fe400078c10ff */
[-C--:B------:R-:W-:Y:S01]  /*b520*/  @!P1 LEA.HI.X R9, R209, R20.reuse, R163, 0x2, P5 ;  /* 0x00000014d1099211 */ /* 0x080fe200028f14a3 */
[----:B------:R0:W-:Y:S01]  /*b530*/  @!P0 ST.E.64 desc[UR50][R6.64], R54 ;  /* 0x0000003606008985 */ /* 0x0001e2000c101b32 */
[----:B------:R-:W-:Y:S02]  /*b540*/  ISETP.GE.AND P5, PT, R205, UR4, PT ;  /* 0x00000004cd007c0c */ /* 0x000fe4000bfa6270 */
[----:B------:R-:W-:Y:S01]  /*b550*/  @!P2 LEA.HI.X R11, R208, R20, R162, 0x2, P6 ;  /* 0x00000014d00ba211 */ /* 0x000fe200030f14a2 */
[----:B------:R2:W-:Y:S01]  /*b560*/  @!P1 ST.E.64 desc[UR50][R8.64], R58 ;  /* 0x0000003a08009985 */ /* 0x0005e2000c101b32 */
[----:B------:R-:W-:-:S02]  /*b570*/  ISETP.GE.AND P0, PT, R204, UR4, PT ;  /* 0x00000004cc007c0c */ /* 0x000fc4000bf06270 */
[-C--:B---3--:R-:W-:Y:S01]  /*b580*/  @!P3 LEA R4, P6, R207, R3.reuse, 0x2 ;  /* 0x00000003cf04b211 */ /* 0x088fe200078c10ff */
[----:B------:R3:W-:Y:S01]  /*b590*/  @!P2 ST.E.64 desc[UR50][R10.64], R62 ;  /* 0x0000003e0a00a985 */ /* 0x0007e2000c101b32 */
[CC--:B----4-:R-:W-:Y:S02]  /*b5a0*/  @!P4 LEA R12, P2, R206.reuse, R3.reuse, 0x2 ;  /* 0x00000003ce0cc211 */ /* 0x0d0fe400078410ff */
[----:B------:R-:W-:Y:S02]  /*b5b0*/  ISETP.GE.AND P1, PT, R203, UR4, PT ;  /* 0x00000004cb007c0c */ /* 0x000fe4000bf26270 */
[-C--:B------:R-:W-:Y:S02]  /*b5c0*/  @!P3 LEA.HI.X R5, R207, R20.reuse, R161, 0x2, P6 ;  /* 0x00000014cf05b211 */ /* 0x080fe400030f14a1 */
[----:B------:R-:W-:Y:S02]  /*b5d0*/  @!P4 LEA.HI.X R13, R206, R20, R160, 0x2, P2 ;  /* 0x00000014ce0dc211 */ /* 0x000fe400010f14a0 */
[----:B------:R-:W-:Y:S01]  /*b5e0*/  ISETP.GE.AND P2, PT, R202, UR4, PT ;  /* 0x00000004ca007c0c */ /* 0x000fe2000bf46270 */
[----:B------:R-:W-:Y:S01]  /*b5f0*/  @!P3 ST.E.64 desc[UR50][R4.64], R66 ;  /* 0x000000420400b985 */ /* 0x000fe2000c101b32 */
[----:B-1----:R-:W-:-:S03]  /*b600*/  @!P5 LEA R14, P6, R205, R3, 0x2 ;  /* 0x00000003cd0ed211 */ /* 0x002fc600078c10ff */
[----:B------:R1:W-:Y:S01]  /*b610*/  @!P4 ST.E.64 desc[UR50][R12.64], R70 ;  /* 0x000000460c00c985 */ /* 0x0003e2000c101b32 */
[-C--:B------:R-:W-:Y:S02]  /*b620*/  @!P5 LEA.HI.X R15, R205, R20.reuse, R159, 0x2, P6 ;  /* 0x00000014cd0fd211 */ /* 0x080fe400030f149f */
[CC--:B0-----:R-:W-:Y:S02]  /*b630*/  @!P0 LEA R6, P4, R204.reuse, R3.reuse, 0x2 ;  /* 0x00000003cc068211 */ /* 0x0c1fe400078810ff */
[-C--:B--2---:R-:W-:Y:S01]  /*b640*/  @!P1 LEA R8, P3, R203, R3.reuse, 0x2 ;  /* 0x00000003cb089211 */ /* 0x084fe200078610ff */
[----:B------:R0:W-:Y:S01]  /*b650*/  @!P5 ST.E.64 desc[UR50][R14.64], R74 ;  /* 0x0000004a0e00d985 */ /* 0x0001e2000c101b32 */
[----:B------:R-:W-:Y:S02]  /*b660*/  @!P0 LEA.HI.X R7, R204, R20, R158, 0x2, P4 ;  /* 0x00000014cc078211 */ /* 0x000fe400020f149e */
[----:B------:R-:W-:Y:S02]  /*b670*/  ISETP.GE.AND P4, PT, R200, UR4, PT ;  /* 0x00000004c8007c0c */ /* 0x000fe4000bf86270 */
[----:B------:R-:W-:Y:S01]  /*b680*/  ISETP.GE.AND P5, PT, R201, UR4, PT ;  /* 0x00000004c9007c0c */ /* 0x000fe2000bfa6270 */
[----:B------:R2:W-:Y:S01]  /*b690*/  @!P0 ST.E.64 desc[UR50][R6.64], R78 ;  /* 0x0000004e06008985 */ /* 0x0005e2000c101b32 */
[----:B---3--:R-:W-:-:S02]  /*b6a0*/  @!P2 LEA R10, P6, R202, R3, 0x2 ;  /* 0x00000003ca0aa211 */ /* 0x008fc400078c10ff */
[-C--:B------:R-:W-:Y:S02]  /*b6b0*/  @!P1 LEA.HI.X R9, R203, R20.reuse, R157, 0x2, P3 ;  /* 0x00000014cb099211 */ /* 0x080fe400018f149d */
[----:B------:R-:W-:Y:S02]  /*b6c0*/  ISETP.GE.AND P3, PT, R199, UR4, PT ;  /* 0x00000004c7007c0c */ /* 0x000fe4000bf66270 */
[----:B------:R-:W-:Y:S01]  /*b6d0*/  @!P2 LEA.HI.X R11, R202, R20, R156, 0x2, P6 ;  /* 0x00000014ca0ba211 */ /* 0x000fe200030f149c */
[----:B------:R3:W-:Y:S01]  /*b6e0*/  @!P1 ST.E.64 desc[UR50][R8.64], R82 ;  /* 0x0000005208009985 */ /* 0x0007e2000c101b32 */
[----:B------:R-:W-:Y:S02]  /*b6f0*/  ISETP.GE.AND P1, PT, R197, UR4, PT ;  /* 0x00000004c5007c0c */ /* 0x000fe4000bf26270 */
[----:B-1----:R-:W-:Y:S01]  /*b700*/  @!P4 LEA R12, P0, R200, R3, 0x2 ;  /* 0x00000003c80cc211 */ /* 0x002fe200078010ff */
[----:B------:R1:W-:Y:S01]  /*b710*/  @!P2 ST.E.64 desc[UR50][R10.64], R86 ;  /* 0x000000560a00a985 */ /* 0x0003e2000c101b32 */
[----:B------:R-:W-:-:S02]  /*b720*/  ISETP.GE.AND P2, PT, R198, UR4, PT ;  /* 0x00000004c6007c0c */ /* 0x000fc4000bf46270 */
[CC--:B------:R-:W-:Y:S02]  /*b730*/  @!P5 LEA R4, P6, R201.reuse, R3.reuse, 0x2 ;  /* 0x00000003c904d211 */ /* 0x0c0fe400078c10ff */
[-C--:B------:R-:W-:Y:S02]  /*b740*/  @!P4 LEA.HI.X R13, R200, R20.reuse, R154, 0x2, P0 ;  /* 0x00000014c80dc211 */ /* 0x080fe400000f149a */
[----:B------:R-:W-:Y:S02]  /*b750*/  @!P5 LEA.HI.X R5, R201, R20, R155, 0x2, P6 ;  /* 0x00000014c905d211 */ /* 0x000fe400030f149b */
[----:B------:R-:W-:Y:S02]  /*b760*/  ISETP.GE.AND P0, PT, R196, UR4, PT ;  /* 0x00000004c4007c0c */ /* 0x000fe4000bf06270 */
[----:B0-----:R-:W-:Y:S01]  /*b770*/  @!P3 LEA R14, P6, R199, R3, 0x2 ;  /* 0x00000003c70eb211 */ /* 0x001fe200078c10ff */
[----:B------:R0:W-:Y:S01]  /*b780*/  @!P5 ST.E.64 desc[UR50][R4.64], R90 ;  /* 0x0000005a0400d985 */ /* 0x0001e2000c101b32 */
[----:B------:R-:W-:-:S02]  /*b790*/  ISETP.GE.AND P5, PT, R195, UR4, PT ;  /* 0x00000004c3007c0c */ /* 0x000fc4000bfa6270 */
[-C--:B------:R-:W-:Y:S01]  /*b7a0*/  @!P3 LEA.HI.X R15, R199, R20.reuse, R153, 0x2, P6 ;  /* 0x00000014c70fb211 */ /* 0x080fe200030f1499 */
[----:B------:R4:W-:Y:S01]  /*b7b0*/  @!P4 ST.E.64 desc[UR50][R12.64], R94 ;  /* 0x0000005e0c00c985 */ /* 0x0009e2000c101b32 */
[-C--:B--2---:R-:W-:Y:S02]  /*b7c0*/  @!P2 LEA R6, P6, R198, R3.reuse, 0x2 ;  /* 0x00000003c606a211 */ /* 0x084fe400078c10ff */
[----:B------:R-:W-:Y:S01]  /*b7d0*/  ISETP.GE.AND P4, PT, R194, UR4, PT ;  /* 0x00000004c2007c0c */ /* 0x000fe2000bf86270 */
[----:B------:R2:W-:Y:S01]  /*b7e0*/  @!P3 ST.E.64 desc[UR50][R14.64], R98 ;  /* 0x000000620e00b985 */ /* 0x0005e2000c101b32 */
[-C--:B---3--:R-:W-:Y:S02]  /*b7f0*/  @!P1 LEA R8, P3, R197, R3.reuse, 0x2 ;  /* 0x00000003c5089211 */ /* 0x088fe400078610ff */
[----:B------:R-:W-:Y:S02]  /*b800*/  @!P2 LEA.HI.X R7, R198, R20, R152, 0x2, P6 ;  /* 0x00000014c607a211 */ /* 0x000fe400030f1498 */
[----:B-1----:R-:W-:-:S02]  /*b810*/  @!P0 LEA R10, P6, R196, R3, 0x2 ;  /* 0x00000003c40a8211 */ /* 0x002fc400078c10ff */
[-C--:B------:R-:W-:Y:S01]  /*b820*/  @!P1 LEA.HI.X R9, R197, R20.reuse, R21, 0x2, P3 ;  /* 0x00000014c5099211 */ /* 0x080fe200018f1415 */
[----:B------:R1:W-:Y:S01]  /*b830*/  @!P2 ST.E.64 desc[UR50][R6.64], R102 ;  /* 0x000000660600a985 */ /* 0x0003e2000c101b32 */
[----:B------:R-:W-:Y:S02]  /*b840*/  ISETP.GE.AND P3, PT, R193, UR4, PT ;  /* 0x00000004c1007c0c */ /* 0x000fe4000bf66270 */
[----:B------:R-:W-:Y:S01]  /*b850*/  @!P0 LEA.HI.X R11, R196, R20, R229, 0x2, P6 ;  /* 0x00000014c40b8211 */ /* 0x000fe200030f14e5 */
[----:B------:R3:W-:Y:S01]  /*b860*/  @!P1 ST.E.64 desc[UR50][R8.64], R106 ;  /* 0x0000006a08009985 */ /* 0x0007e2000c101b32 */
[-C--:B0-----:R-:W-:Y:S02]  /*b870*/  @!P5 LEA R4, P1, R195, R3.reuse, 0x2 ;  /* 0x00000003c304d211 */ /* 0x081fe400078210ff */
[----:B----4-:R-:W-:Y:S01]  /*b880*/  @!P4 LEA R12, P2, R194, R3, 0x2 ;  /* 0x00000003c20cc211 */ /* 0x010fe200078410ff */
[----:B------:R-:W-:Y:S01]  /*b890*/  @!P0 ST.E.64 desc[UR50][R10.64], R110 ;  /* 0x0000006e0a008985 */ /* 0x000fe2000c101b32 */
[----:B------:R-:W-:-:S02]  /*b8a0*/  ISETP.GE.AND P0, PT, R192, UR4, PT ;  /* 0x00000004c0007c0c */ /* 0x000fc4000bf06270 */
[-C--:B------:R-:W-:Y:S02]  /*b8b0*/  @!P5 LEA.HI.X R5, R195, R20.reuse, R228, 0x2, P1 ;  /* 0x00000014c305d211 */ /* 0x080fe400008f14e4 */
[----:B------:R-:W-:Y:S02]  /*b8c0*/  ISETP.GE.AND P1, PT, R191, UR4, PT ;  /* 0x00000004bf007c0c */ /* 0x000fe4000bf26270 */
[C---:B--2---:R-:W-:Y:S01]  /*b8d0*/  @!P3 LEA R14, P6, R193.reuse, R3, 0x2 ;  /* 0x00000003c10eb211 */ /* 0x044fe200078c10ff */
[----:B------:R0:W-:Y:S01]  /*b8e0*/  @!P5 ST.E.64 desc[UR50][R4.64], R114 ;  /* 0x000000720400d985 */ /* 0x0001e2000c101b32 */
[-C--:B------:R-:W-:Y:S02]  /*b8f0*/  @!P4 LEA.HI.X R13, R194, R20.reuse, R227, 0x2, P2 ;  /* 0x00000014c20dc211 */ /* 0x080fe400010f14e3 */
[----:B------:R-:W-:Y:S02]  /*b900*/  @!P3 LEA.HI.X R15, R193, R20, R226, 0x2, P6 ;  /* 0x00000014c10fb211 */ /* 0x000fe400030f14e2 */
[----:B------:R-:W-:Y:S01]  /*b910*/  ISETP.GE.AND P2, PT, R188, UR4, PT ;  /* 0x00000004bc007c0c */ /* 0x000fe2000bf46270 */
[----:B------:R2:W-:Y:S01]  /*b920*/  @!P4 ST.E.64 desc[UR50][R12.64], R118 ;  /* 0x000000760c00c985 */ /* 0x0005e2000c101b32 */
[----:B------:R-:W-:-:S02]  /*b930*/  ISETP.GE.AND P4, PT, R190, UR4, PT ;  /* 0x00000004be007c0c */ /* 0x000fc4000bf86270 */
[CC--:B-1----:R-:W-:Y:S01]  /*b940*/  @!P0 LEA R6, P5, R192.reuse, R3.reuse, 0x2 ;  /* 0x00000003c0068211 */ /* 0x0c2fe200078a10ff */
[----:B------:R1:W-:Y:S01]  /*b950*/  @!P3 ST.E.64 desc[UR50][R14.64], R122 ;  /* 0x0000007a0e00b985 */ /* 0x0003e2000c101b32 */
[----:B------:R-:W-:Y:S02]  /*b960*/  ISETP.GE.AND P3, PT, R189, UR4, PT ;  /* 0x00000004bd007c0c */ /* 0x000fe4000bf66270 */
[----:B------:R-:W-:Y:S02]  /*b970*/  @!P0 LEA.HI.X R7, R192, R20, R225, 0x2, P5 ;  /* 0x00000014c0078211 */ /* 0x000fe400028f14e1 */
[----:B------:R-:W-:Y:S02]  /*b980*/  ISETP.GE.AND P5, PT, R187, UR4, PT ;  /* 0x00000004bb007c0c */ /* 0x000fe4000bfa6270 */
[-C--:B---3--:R-:W-:Y:S01]  /*b990*/  @!P1 LEA R8, P6, R191, R3.reuse, 0x2 ;  /* 0x00000003bf089211 */ /* 0x088fe200078c10ff */
[----:B------:R3:W-:Y:S02]  /*b9a0*/  @!P0 ST.E.64 desc[UR50][R6.64], R126 ;  /* 0x0000007e06008985 */ /* 0x0007e4000c101b32 */
[----:B0-----:R-:W-:-:S02]  /*b9b0*/  @!P4 LEA R4, P0, R190, R3, 0x2 ;  /* 0x00000003be04c211 */ /* 0x001fc400078010ff */
[-C--:B------:R-:W-:Y:S02]  /*b9c0*/  @!P1 LEA.HI.X R9, R191, R20.reuse, R224, 0x2, P6 ;  /* 0x00000014bf099211 */ /* 0x080fe400030f14e0 */
[-C--:B------:R-:W-:Y:S02]  /*b9d0*/  @!P3 LEA R10, P6, R189, R3.reuse, 0x2 ;  /* 0x00000003bd0ab211 */ /* 0x080fe400078c10ff */
[-C--:B------:R-:W-:Y:S01]  /*b9e0*/  @!P4 LEA.HI.X R5, R190, R20.reuse, R223, 0x2, P0 ;  /* 0x00000014be05c211 */ /* 0x080fe200000f14df */
[----:B------:R3:W-:Y:S01]  /*b9f0*/  @!P1 ST.E.64 desc[UR50][R8.64], R130 ;  /* 0x0000008208009985 */ /* 0x0007e2000c101b32 */
[-C--:B--2---:R-:W-:Y:S02]  /*ba00*/  @!P2 LEA R12, P1, R188, R3.reuse, 0x2 ;  /* 0x00000003bc0ca211 */ /* 0x084fe400078210ff */
[----:B-1----:R-:W-:Y:S01]  /*ba10*/  @!P5 LEA R14, P0, R187, R3, 0x2 ;  /* 0x00000003bb0ed211 */ /* 0x002fe200078010ff */
[----:B------:R3:W-:Y:S01]  /*ba20*/  @!P4 ST.E.64 desc[UR50][R4.64], R134 ;  /* 0x000000860400c985 */ /* 0x0007e2000c101b32 */
[----:B------:R-:W-:-:S02]  /*ba30*/  @!P3 LEA.HI.X R11, R189, R20, R222, 0x2, P6 ;  /* 0x00000014bd0bb211 */ /* 0x000fc400030f14de */
[-C--:B------:R-:W-:Y:S02]  /*ba40*/  @!P2 LEA.HI.X R13, R188, R20.reuse, R221, 0x2, P1 ;  /* 0x00000014bc0da211 */ /* 0x080fe400008f14dd */
[----:B------:R-:W-:Y:S01]  /*ba50*/  @!P5 LEA.HI.X R15, R187, R20, R220, 0x2, P0 ;  /* 0x00000014bb0fd211 */ /* 0x000fe200000f14dc */
[----:B------:R3:W-:Y:S01]  /*ba60*/  @!P3 ST.E.64 desc[UR50][R10.64], R138 ;  /* 0x0000008a0a00b985 */ /* 0x0007e2000c101b32 */
[----:B------:R-:W-:-:S03]  /*ba70*/  ISETP.GE.AND P0, PT, R186, UR4, PT ;  /* 0x00000004ba007c0c */ /* 0x000fc6000bf06270 */
[----:B------:R3:W-:Y:S04]  /*ba80*/  @!P2 ST.E.64 desc[UR50][R12.64], R142 ;  /* 0x0000008e0c00a985 */ /* 0x0007e8000c101b32 */
[----:B------:R3:W-:Y:S06]  /*ba90*/  @!P5 ST.E.64 desc[UR50][R14.64], R146 ;  /* 0x000000920e00d985 */ /* 0x0007ec000c101b32 */
[----:B------:R-:W-:Y:S05]  /*baa0*/  @P0 BRA `(.L_x_394) ;  /* 0x0000001000200947 */ /* 0x000fea0003800000 */
[----:B---3--:R-:W-:-:S04]  /*bab0*/  LEA R4, P0, R186, R3, 0x2 ;  /* 0x00000003ba047211 */ /* 0x008fc800078010ff */
[----:B------:R-:W-:-:S05]  /*bac0*/  LEA.HI.X R5, R186, R20, R219, 0x2, P0 ;  /* 0x00000014ba057211 */ /* 0x000fca00000f14db */
[----:B------:R0:W-:Y:S01]  /*bad0*/  ST.E.64 desc[UR50][R4.64], R150 ;  /* 0x0000009604007985 */ /* 0x0001e2000c101b32 */
[----:B------:R-:W-:Y:S05]  /*bae0*/  BRA `(.L_x_394) ;  /* 0x0000001000107947 */ /* 0x000fea0003800000 */
.L_x_388:
[----:B------:R-:W-:Y:S02]  /*baf0*/  ULDC.64 UR8, c[0x0][0xc00] ;  /* 0x0003000000087ab9 */ /* 0x000fe40000000a00 */
[----:B------:R-:W-:-:S04]  /*bb00*/  UISETP.NE.U32.AND UP0, UPT, UR8, URZ, UPT ;  /* 0x0000003f0800728c */ /* 0x000fc8000bf05070 */
[----:B------:R-:W-:-:S03]  /*bb10*/  UISETP.NE.AND.EX UP0, UPT, UR9, URZ, UPT, UP0 ;  /* 0x0000003f0900728c */ /* 0x000fc6000bf05300 */
[----:B------:R-:W-:Y:S02]  /*bb20*/  ULDC.64 UR8, c[0x0][0xc00] ;  /* 0x0003000000087ab9 */ /* 0x000fe40000000a00 */
[----:B------:R-:W-:Y:S01]  /*bb30*/  UIMAD.WIDE UR8, UR40, 0x4, UR8 ;  /* 0x00000004280878a5 */ /* 0x000fe2000f8e0208 */
[----:B------:R-:W-:-:S05]  /*bb40*/  PLOP3.LUT P1, PT, PT, PT, UP0, 0x80, 0x0 ;  /* 0x000000000000781c */ /* 0x000fca0003f2f008 */
[----:B------:R-:W-:Y:S02]  /*bb50*/  IMAD.U32 R4, RZ, RZ, UR8 ;  /* 0x00000008ff047e24 */ /* 0x000fe4000f8e00ff */
[----:B------:R-:W-:Y:S01]  /*bb60*/  IMAD.U32 R5, RZ, RZ, UR9 ;  /* 0x00000009ff057e24 */ /* 0x000fe2000f8e00ff */
[----:B------:R-:W-:Y:S02]  /*bb70*/  ULDC.64 UR8, c[0x0][0xc08] ;  /* 0x0003020000087ab9 */ /* 0x000fe40000000a00 */
[----:B------:R-:W-:-:S03]  /*bb80*/  UISETP.NE.U32.AND UP1, UPT, UR8, URZ, UPT ;  /* 0x0000003f0800728c */ /* 0x000fc6000bf25070 */
[----:B------:R-:W2:Y:S01]  /*bb90*/  @P1 LDG.E R8, desc[UR50][R4.64] ;  /* 0x0000003204081981 */ /* 0x000ea2000c1e1900 */
[----:B------:R-:W-:Y:S01]  /*bba0*/  UISETP.NE.AND.EX UP1, UPT, UR9, URZ, UPT, UP1 ;  /* 0x0000003f0900728c */ /* 0x000fe2000bf25310 */
[----:B------:R-:W-:Y:S02]  /*bbb0*/  ULDC UR4, c[0x0][0xa88] ;  /* 0x0002a20000047ab9 */ /* 0x000fe40000000800 */
[----:B------:R-:W-:-:S03]  /*bbc0*/  IMAD.U32 R0, RZ, RZ, UR4 ;  /* 0x00000004ff007e24 */ /* 0x000fc6000f8e00ff */
[----:B------:R-:W-:-:S05]  /*bbd0*/  PLOP3.LUT P2, PT, PT, PT, UP1, 0x80, 0x0 ;  /* 0x000000000000781c */ /* 0x000fca0003f4f018 */
[----:B------:R-:W-:Y:S02]  /*bbe0*/  @UP1 ULDC.64 UR8, c[0x0][0xc08] ;  /* 0x0003020000081ab9 */ /* 0x000fe40000000a00 */
[----:B------:R-:W-:-:S06]  /*bbf0*/  @UP1 UIMAD.WIDE UR8, UR40, 0x4, UR8 ;  /* 0x00000004280818a5 */ /* 0x000fcc000f8e0208 */
[----:B------:R-:W-:Y:S02]  /*bc00*/  IMAD.U32 R6, RZ, RZ, UR8 ;  /* 0x00000008ff067e24 */ /* 0x000fe4000f8e00ff */
[----:B------:R-:W-:-:S05]  /*bc10*/  IMAD.U32 R7, RZ, RZ, UR9 ;  /* 0x00000009ff077e24 */ /* 0x000fca000f8e00ff */
[----:B------:R0:W5:Y:S01]  /*bc20*/  @P2 LDG.E R0, desc[UR50][R6.64] ;  /* 0x0000003206002981 */ /* 0x000162000c1e1900 */
[----:B------:R-:W-:Y:S01]  /*bc30*/  UMOV UR4, URZ ;  /* 0x0000003f00047c82 */ /* 0x000fe20008000000 */
[----:B------:R-:W-:Y:S01]  /*bc40*/  UISETP.NE.AND UP1, UPT, UR45, URZ, UPT ;  /* 0x0000003f2d00728c */ /* 0x000fe2000bf25270 */
[----:B------:R-:W1:Y:S10]  /*bc50*/  S2R R3, SR_TID.X ;  /* 0x0000000000037919 */ /* 0x000e740000002100 */
[----:B------:R-:W-:Y:S01]  /*bc60*/  @!UP1 ULDC UR45, c[0x0][0xad4] ;  /* 0x0002b500002d9ab9 */ /* 0x000fe20000000800 */
[----:B--2---:R-:W-:Y:S01]  /*bc70*/  @P1 R2UR UR4, R8 ;  /* 0x00000000080412ca */ /* 0x004fe200000e0000 */
[----:B-1----:R-:W-:-:S05]  /*bc80*/  VIADD R8, R3, 0xffffff80 ;  /* 0xffffff8003087836 */ /* 0x002fca0000000000 */
[----:B------:R-:W-:-:S07]  /*bc90*/  ISETP.GT.AND P0, PT, R8, 0x3f, PT ;  /* 0x0000003f0800780c */ /* 0x000fce0003f04270 */
[----:B------:R-:W-:Y:S01]  /*bca0*/  USHF.R.S32.HI UR19, URZ, 0x1f, UR4 ;  /* 0x0000001f3f137899 */ /* 0x000fe20008011404 */
[----:B0-----:R-:W-:Y:S11]  /*bcb0*/  @P2 BRA `(.L_x_397) ;  /* 0x0000000000102947 */ /* 0x001ff60003800000 */
[----:B------:R-:W-:Y:S05]  /*bcc0*/  @!P1 BRA `(.L_x_397) ;  /* 0x00000000000c9947 */ /* 0x000fea0003800000 */
[----:B------:R-:W2:Y:S04]  /*bcd0*/  LDG.E R3, desc[UR50][R4.64] ;  /* 0x0000003204037981 */ /* 0x000ea8000c1e1900 */
[----:B-----5:R-:W2:Y:S02]  /*bce0*/  LDG.E R0, desc[UR50][R4.64+0x4] ;  /* 0x0000043204007981 */ /* 0x020ea4000c1e1900 */
[----:B--2---:R-:W-:-:S07]  /*bcf0*/  IMAD.IADD R0, R0, 0x1, -R3 ;  /* 0x0000000100007824 */ /* 0x004fce00078e0a03 */
.L_x_397:
[----:B------:R-:W-:Y:S01]  /*bd00*/  USEL UR40, UR40, URZ, !UP0 ;  /* 0x0000003f28287287 */ /* 0x000fe2000c000000 */
[----:B------:R-:W-:Y:S01]  /*bd10*/  BSSY B1, `(.L_x_398) ;  /* 0x0000039000017945 */ /* 0x000fe20003800000 */
[----:B------:R-:W-:-:S03]  /*bd20*/  USEL UR41, UR41, URZ, !UP0 ;  /* 0x0000003f29297287 */ /* 0x000fc6000c000000 */
[----:B------:R-:W-:Y:S09]  /*bd30*/  @P0 BRA `(.L_x_399) ;  /* 0x0000000000d80947 */ /* 0x000ff20003800000 */
[----:B------:R-:W0:Y:S01]  /*bd40*/  S2R R3, SR_TID.X ;  /* 0x0000000000037919 */ /* 0x000e220000002100 */
[----:B------:R-:W1:Y:S01]  /*bd50*/  LDC R9, c[0x0][0xbe8] ;  /* 0x0002fa00ff097b82 */ /* 0x000e620000000800 */
[----:B------:R-:W-:-:S04]  /*bd60*/  IMAD.U32 R4, RZ, RZ, UR43 ;  /* 0x0000002bff047e24 */ /* 0x000fc8000f8e00ff */
[----:B0-----:R-:W-:Y:S02]  /*bd70*/  IMAD R3, R4, 0x40, R3 ;  /* 0x0000004004037824 */ /* 0x001fe400078e0203 */
[----:B-1---5:R-:W-:Y:S02]  /*bd80*/  IMAD R4, R0, R9, RZ ;  /* 0x0000000900047224 */ /* 0x022fe400078e02ff */
[----:B------:R-:W-:-:S05]  /*bd90*/  VIADD R6, R3, 0xffffff80 ;  /* 0xffffff8003067836 */ /* 0x000fca0000000000 */
[----:B------:R-:W-:-:S13]  /*bda0*/  ISETP.GE.AND P0, PT, R6, R4, PT ;  /* 0x000000040600720c */ /* 0x000fda0003f06270 */
[----:B------:R-:W-:Y:S05]  /*bdb0*/  @P0 BRA `(.L_x_399) ;  /* 0x0000000000b80947 */ /* 0x000fea0003800000 */
[----:B------:R-:W-:Y:S01]  /*bdc0*/  ISETP.NE.AND P0, PT, R9, 0x1, PT ;  /* 0x000000010900780c */ /* 0x000fe20003f05270 */
[----:B------:R-:W-:Y:S01]  /*bdd0*/  UISETP.GT.AND UP0, UPT, UR45, 0x1, UPT ;  /* 0x000000012d00788c */ /* 0x000fe2000bf04270 */
[----:B------:R-:W-:-:S03]  /*bde0*/  UMOV UR17, 0x9b8 ;  /* 0x000009b800117882 */ /* 0x000fc60000000000 */
[----:B------:R-:W-:Y:S02]  /*bdf0*/  USEL UR17, UR17, 0x978, UP0 ;  /* 0x0000097811117887 */ /* 0x000fe40008000000 */
[----:B------:R-:W-:-:S06]  /*be00*/  USEL UR16, UR44, URZ, UP0 ;  /* 0x0000003f2c107287 */ /* 0x000fcc0008000000 */
[----:B------:R-:W0:Y:S04]  /*be10*/  @P0 LDC R3, c[0x0][0xbec] ;  /* 0x0002fb00ff030b82 */ /* 0x000e280000000800 */
[----:B------:R-:W-:Y:S01]  /*be20*/  ULDC.64 UR8, c[0x0][UR17+0x218] ;  /* 0x0000860011087abb */ /* 0x000fe20008000a00 */
[----:B------:R-:W-:Y:S01]  /*be30*/  ULDC.64 UR12, c[0x0][UR17+0x220] ;  /* 0x00008800110c7abb */ /* 0x000fe20008000a00 */
[----:B------:R-:W-:Y:S01]  /*be40*/  ULDC.64 UR14, c[0x0][UR17+0x228] ;  /* 0x00008a00110e7abb */ /* 0x000fe20008000a00 */
[----:B------:R-:W-:Y:S01]  /*be50*/  UIMAD.WIDE.U32 UR10, UR8, UR42, URZ ;  /* 0x0000002a080a72a5 */ /* 0x000fe2000f8e003f */
[----:B------:R-:W1:Y:S01]  /*be60*/  @P0 LDC R5, c[0x0][0xbf0] ;  /* 0x0002fc00ff050b82 */ /* 0x000e620000000800 */
[----:B------:R-:W-:Y:S02]  /*be70*/  UIMAD UR18, UR9, UR42, URZ ;  /* 0x0000002a091272a4 */ /* 0x000fe4000f8e023f */
[----:B------:R-:W-:-:S02]  /*be80*/  UIMAD UR13, UR13, UR40, URZ ;  /* 0x000000280d0d72a4 */ /* 0x000fc4000f8e023f */
[----:B------:R-:W-:Y:S02]  /*be90*/  UIMAD.WIDE.U32 UR20, UR14, UR16, URZ ;  /* 0x000000100e1472a5 */ /* 0x000fe4000f8e003f */
[----:B------:R-:W-:Y:S02]  /*bea0*/  UIMAD.WIDE.U32 UR8, UR12, UR40, URZ ;  /* 0x000000280c0872a5 */ /* 0x000fe4000f8e003f */
[----:B------:R-:W-:Y:S02]  /*beb0*/  UIMAD UR14, UR15, UR16, URZ ;  /* 0x000000100f0e72a4 */ /* 0x000fe4000f8e023f */
[----:B------:R-:W-:Y:S02]  /*bec0*/  UIMAD UR13, UR12, UR41, UR13 ;  /* 0x000000290c0d72a4 */ /* 0x000fe4000f8e020d */
[----:B------:R-:W-:Y:S02]  /*bed0*/  UIADD3 UR10, UP1, UP2, UR8, UR10, UR4 ;  /* 0x0000000a080a7290 */ /* 0x000fe4000fa3e004 */
[----:B------:R-:W-:Y:S01]  /*bee0*/  UIADD3 UR14, UR21, UR14, URZ ;  /* 0x0000000e150e7290 */ /* 0x000fe2000fffe03f */
[----:B0-----:R-:W-:Y:S01]  /*bef0*/  @P0 IMAD.HI.U32 R4, R6, R3, RZ ;  /* 0x0000000306040227 */ /* 0x001fe200078e00ff */
[----:B------:R-:W-:-:S02]  /*bf00*/  UIADD3 UR18, UR11, UR18, URZ ;  /* 0x000000120b127290 */ /* 0x000fc4000fffe03f */
[----:B------:R-:W-:Y:S01]  /*bf10*/  UIADD3 UR13, UR9, UR13, URZ ;  /* 0x0000000d090d7290 */ /* 0x000fe2000fffe03f */
[----:B------:R-:W-:Y:S02]  /*bf20*/  IMAD.MOV.U32 R3, RZ, RZ, R6 ;  /* 0x000000ffff037224 */ /* 0x000fe400078e0006 */
[----:B------:R-:W-:Y:S01]  /*bf30*/  IMAD.U32 R10, RZ, RZ, UR14 ;  /* 0x0000000eff0a7e24 */ /* 0x000fe2000f8e00ff */
[----:B------:R-:W-:Y:S01]  /*bf40*/  ULDC.64 UR8, c[0x0][UR17+0x210] ;  /* 0x0000840011087abb */ /* 0x000fe20008000a00 */
[----:B-1----:R-:W-:Y:S01]  /*bf50*/  @P0 SHF.R.U32.HI R3, RZ, R5, R4 ;  /* 0x00000005ff030219 */ /* 0x002fe20000011604 */
[----:B------:R-:W-:Y:S02]  /*bf60*/  IMAD.U32 R4, RZ, RZ, UR20 ;  /* 0x00000014ff047e24 */ /* 0x000fe4000f8e00ff */
[----:B------:R-:W-:Y:S01]  /*bf70*/  IMAD.U32 R5, RZ, RZ, UR21 ;  /* 0x00000015ff057e24 */ /* 0x000fe2000f8e00ff */
[--C-:B------:R-:W-:Y:S01]  /*bf80*/  SHF.R.S32.HI R5, RZ, 0x1f, R3.reuse ;  /* 0x0000001fff057819 */ /* 0x100fe20000011403 */
[----:B------:R-:W-:Y:S01]  /*bf90*/  IMAD.MOV R7, RZ, RZ, -R3 ;  /* 0x000000ffff077224 */ /* 0x000fe200078e0a03 */
[----:B------:R-:W-:Y:S01]  /*bfa0*/  IADD3 R4, P0, P1, R3, UR10, R4 ;  /* 0x0000000a03047c10 */ /* 0x000fe2000f91e004 */
[----:B------:R-:W-:-:S02]  /*bfb0*/  UIADD3.X UR10, UR13, UR18, UR19, UP1, UP2 ;  /* 0x000000120d0a7290 */ /* 0x000fc40008fe4413 */
[----:B------:R-:W-:-:S04]  /*bfc0*/  IMAD R7, R9, R7, R6 ;  /* 0x0000000709077224 */ /* 0x000fc800078e0206 */
[----:B------:R-:W-:Y:S01]  /*bfd0*/  IADD3.X R5, R5, UR10, R10, P0, P1 ;  /* 0x0000000a05057c10 */ /* 0x000fe200087e240a */
[C---:B------:R-:W-:Y:S01]  /*bfe0*/  IMAD R6, R7.reuse, UR9, RZ ;  /* 0x0000000907067c24 */ /* 0x040fe2000f8e02ff */
[----:B------:R-:W-:Y:S01]  /*bff0*/  SHF.R.S32.HI R3, RZ, 0x1f, R7 ;  /* 0x0000001fff037819 */ /* 0x000fe20000011407 */
[----:B------:R-:W-:Y:S01]  /*c000*/  ULDC.64 UR10, c[0x0][0xba8] ;  /* 0x0002ea00000a7ab9 */ /* 0x000fe20000000a00 */
[----:B------:R-:W-:Y:S01]  /*c010*/  @!UP0 ULDC UR10, c[0x0][0xb50] ;  /* 0x0002d400000a8ab9 */ /* 0x000fe20000000800 */
[----:B------:R-:W-:Y:S01]  /*c020*/  IMAD.WIDE.U32 R4, R7, UR8, R4 ;  /* 0x0000000807047c25 */ /* 0x000fe2000f8e0004 */
[----:B------:R-:W-:-:S03]  /*c030*/  @!UP0 ULDC UR11, c[0x0][0xb54] ;  /* 0x0002d500000b8ab9 */ /* 0x000fc60000000800 */
[----:B------:R-:W-:Y:S01]  /*c040*/  IMAD R3, R3, UR8, R6 ;  /* 0x0000000803037c24 */ /* 0x000fe2000f8e0206 */
[----:B------:R-:W-:-:S03]  /*c050*/  LEA R6, P0, R4, UR10, 0x2 ;  /* 0x0000000a04067c11 */ /* 0x000fc6000f8010ff */
[----:B------:R-:W-:-:S05]  /*c060*/  IMAD.IADD R3, R5, 0x1, R3 ;  /* 0x0000000105037824 */ /* 0x000fca00078e0203 */
[----:B------:R-:W-:Y:S01]  /*c070*/  LEA.HI.X R7, R4, UR11, R3, 0x2, P0 ;  /* 0x0000000b04077c11 */ /* 0x000fe200080f1403 */
[----:B------:R-:W-:-:S05]  /*c080*/  IMAD.MOV.U32 R3, RZ, RZ, -0x800000 ;  /* 0xff800000ff037424 */ /* 0x000fca00078e00ff */
[----:B------:R0:W-:Y:S02]  /*c090*/  STG.E desc[UR50][R6.64], R3 ;  /* 0x0000000306007986 */ /* 0x0001e4000c101932 */
.L_x_399:
[----:B------:R-:W-:Y:S05]  /*c0a0*/  BSYNC B1 ;  /* 0x0000000000017941 */ /* 0x000fea0003800000 */
.L_x_398:
[----:B------:R-:W-:-:S06]  /*c0b0*/  UISETP.GT.AND UP0, UPT, UR45, 0x1, UPT ;  /* 0x000000012d00788c */ /* 0x000fcc000bf04270 */
[----:B------:R-:W-:-:S13]  /*c0c0*/  PLOP3.LUT P0, PT, PT, PT, UP0, 0x80, 0x0 ;  /* 0x000000000000781c */ /* 0x000fda0003f0f008 */
[----:B------:R-:W-:Y:S05]  /*c0d0*/  @P0 BRA `(.L_x_394) ;  /* 0x0000000800940947 */ /* 0x000fea0003800000 */
[----:B------:R-:W1:Y:S01]  /*c0e0*/  LDC R11, c[0x0][0xbe8] ;  /* 0x0002fa00ff0b7b82 */ /* 0x000e620000000800 */
[----:B0-----:R-:W-:Y:S01]  /*c0f0*/  SHF.R.S32.HI R3, RZ, 0x1f, R8 ;  /* 0x0000001fff037819 */ /* 0x001fe20000011408 */
[----:B------:R-:W-:Y:S01]  /*c100*/  ULDC.64 UR12, c[0x0][0xaa0] ;  /* 0x0002a800000c7ab9 */ /* 0x000fe20000000a00 */
[----:B------:R-:W-:Y:S01]  /*c110*/  IMAD.U32 R6, RZ, RZ, UR43 ;  /* 0x0000002bff067e24 */ /* 0x000fe2000f8e00ff */
[----:B------:R-:W-:Y:S01]  /*c120*/  UIMAD UR10, UR19, UR12, URZ ;  /* 0x0000000c130a72a4 */ /* 0x000fe2000f8e023f */
[----:B------:R-:W-:Y:S01]  /*c130*/  LEA.HI R3, R3, R8, RZ, 0x3 ;  /* 0x0000000803037211 */ /* 0x000fe200078f18ff */
[----:B------:R-:W-:Y:S01]  /*c140*/  UIMAD.WIDE.U32 UR8, UR4, UR12, URZ ;  /* 0x0000000c040872a5 */ /* 0x000fe2000f8e003f */
[----:B------:R-:W-:Y:S01]  /*c150*/  VIADD R37, R2, 0xc0 ;  /* 0x000000c002257836 */ /* 0x000fe20000000000 */
[----:B------:R-:W-:Y:S01]  /*c160*/  UIMAD UR10, UR4, UR13, UR10 ;  /* 0x0000000d040a72a4 */ /* 0x000fe2000f8e020a */
[----:B------:R-:W-:Y:S01]  /*c170*/  LOP3.LUT R5, R3, 0xfffffff8, RZ, 0xc0, !PT ;  /* 0xfffffff803057812 */ /* 0x000fe200078ec0ff */
[----:B------:R-:W-:Y:S01]  /*c180*/  ULDC UR12, c[0x0][0xac8] ;  /* 0x0002b200000c7ab9 */ /* 0x000fe20000000800 */
[----:B------:R-:W-:Y:S01]  /*c190*/  SHF.R.S32.HI R13, RZ, 0x3, R3 ;  /* 0x00000003ff0d7819 */ /* 0x000fe20000011403 */
[----:B------:R-:W-:Y:S01]  /*c1a0*/  UIADD3 UR9, UR9, UR10, URZ ;  /* 0x0000000a09097290 */ /* 0x000fe2000fffe03f */
[----:B------:R-:W-:Y:S01]  /*c1b0*/  ISETP.GE.AND P1, PT, R185, UR12, PT ;  /* 0x0000000cb9007c0c */ /* 0x000fe2000bf26270 */
[----:B------:R-:W-:Y:S01]  /*c1c0*/  IMAD.IADD R8, R8, 0x1, -R5 ;  /* 0x0000000108087824 */ /* 0x000fe200078e0a05 */
[----:B------:R-:W-:Y:S01]  /*c1d0*/  ULDC.64 UR10, c[0x0][0xae8] ;  /* 0x0002ba00000a7ab9 */ /* 0x000fe20000000a00 */
[----:B------:R-:W-:Y:S01]  /*c1e0*/  ISETP.GE.AND P2, PT, R2, UR12, PT ;  /* 0x0000000c02007c0c */ /* 0x000fe2000bf46270 */
[----:B------:R-:W-:Y:S01]  /*c1f0*/  UIMAD.WIDE.U32 UR8, UR42, UR10, UR8 ;  /* 0x0000000a2a0872a5 */ /* 0x000fe2000f8e0008 */
[----:B------:R-:W-:Y:S01]  /*c200*/  IMAD R3, R8, 0x20, R13 ;  /* 0x0000002008037824 */ /* 0x000fe200078e020d */
[----:B------:R-:W-:Y:S01]  /*c210*/  BSSY B1, `(.L_x_400) ;  /* 0x000006d000017945 */ /* 0x000fe20003800000 */
[----:B------:R-:W-:Y:S01]  /*c220*/  VIADD R33, R2, 0x100 ;  /* 0x0000010002217836 */ /* 0x000fe20000000000 */
[----:B------:R-:W-:Y:S01]  /*c230*/  UIMAD UR9, UR42, UR11, UR9 ;  /* 0x0000000b2a0972a4 */ /* 0x000fe2000f8e0209 */
[----:B------:R-:W-:Y:S01]  /*c240*/  IMAD R9, R6, 0x40, R3 ;  /* 0x0000004006097824 */ /* 0x000fe200078e0203 */
[----:B------:R-:W-:Y:S01]  /*c250*/  SEL R3, RZ, 0xffffffff, P1 ;  /* 0xffffffffff037807 */ /* 0x000fe20000800000 */
[----:B------:R-:W-:Y:S01]  /*c260*/  ULDC.64 UR10, c[0x0][0xaf0] ;  /* 0x0002bc00000a7ab9 */ /* 0x000fe20000000a00 */
[----:B-1----:R-:W-:Y:S01]  /*c270*/  ISETP.NE.AND P0, PT, R11, 0x1, PT ;  /* 0x000000010b00780c */ /* 0x002fe20003f05270 */
[----:B------:R-:W-:Y:S01]  /*c280*/  UIMAD UR41, UR41, UR10, URZ ;  /* 0x0000000a292972a4 */ /* 0x000fe2000f8e023f */
[----:B------:R-:W-:Y:S01]  /*c290*/  ISETP.GE.AND P1, PT, R184, UR12, PT ;  /* 0x0000000cb8007c0c */ /* 0x000fe2000bf26270 */
[----:B------:R-:W-:Y:S01]  /*c2a0*/  IMAD.SHL.U32 R15, R3, 0x2, RZ ;  /* 0x00000002030f7824 */ /* 0x000fe200078e00ff */
[----:B------:R-:W-:Y:S01]  /*c2b0*/  SEL R6, RZ, 0x1, P2 ;  /* 0x00000001ff067807 */ /* 0x000fe20001000000 */
[----:B------:R-:W-:Y:S01]  /*c2c0*/  UIMAD UR4, UR40, UR11, UR41 ;  /* 0x0000000b280472a4 */ /* 0x000fe2000f8e0229 */
[----:B------:R-:W-:Y:S01]  /*c2d0*/  SEL R7, RZ, 0xffffffff, P1 ;  /* 0xffffffffff077807 */ /* 0x000fe20000800000 */
[----:B------:R-:W-:Y:S01]  /*c2e0*/  UIMAD.WIDE.U32 UR40, UR40, UR10, UR8 ;  /* 0x0000000a282872a5 */ /* 0x000fe2000f8e0008 */
[----:B------:R-:W-:Y:S01]  /*c2f0*/  IMAD.MOV.U32 R3, RZ, RZ, R9 ;  /* 0x000000ffff037224 */ /* 0x000fe200078e0009 */
[----:B------:R-:W-:Y:S01]  /*c300*/  LOP3.LUT R6, R15, 0x2, R6, 0xe2, !PT ;  /* 0x000000020f067812 */ /* 0x000fe200078ee206 */
[----:B------:R-:W-:Y:S01]  /*c310*/  ULDC.64 UR8, c[0x0][0xae0] ;  /* 0x0002b80000087ab9 */ /* 0x000fe20000000a00 */
[----:B------:R-:W-:Y:S01]  /*c320*/  IMAD.SHL.U32 R7, R7, 0x4, RZ ;  /* 0x0000000407077824 */ /* 0x000fe200078e00ff */
[----:B------:R-:W-:Y:S01]  /*c330*/  UIADD3 UR4, UR41, UR4, URZ ;  /* 0x0000000429047290 */ /* 0x000fe2000fffe03f */
[----:B------:R-:W0:Y:S01]  /*c340*/  @P0 LDC R4, c[0x0][0xbec] ;  /* 0x0002fb00ff040b82 */ /* 0x000e220000000800 */
[C---:B------:R-:W-:Y:S01]  /*c350*/  VIADD R31, R2.reuse, 0x140 ;  /* 0x00000140021f7836 */ /* 0x040fe20000000000 */
[----:B------:R-:W-:Y:S01]  /*c360*/  SHF.R.S32.HI R35, RZ, 0x1f, R184 ;  /* 0x0000001fff237819 */ /* 0x000fe200000114b8 */
[----:B------:R-:W-:Y:S01]  /*c370*/  VIADD R27, R2, 0x180 ;  /* 0x00000180021b7836 */ /* 0x000fe20000000000 */
[----:B------:R-:W-:Y:S01]  /*c380*/  LOP3.LUT R10, R7, 0x4, R6, 0xe2, !PT ;  /* 0x00000004070a7812 */ /* 0x000fe200078ee206 */
[----:B------:R-:W-:Y:S01]  /*c390*/  IMAD.U32 R26, RZ, RZ, UR43 ;  /* 0x0000002bff1a7e24 */ /* 0x000fe2000f8e00ff */
[----:B------:R-:W-:Y:S01]  /*c3a0*/  SHF.R.S32.HI R30, RZ, 0x1f, R31 ;  /* 0x0000001fff1e7819 */ /* 0x000fe2000001141f */
[----:B-----5:R-:W-:Y:S01]  /*c3b0*/  IMAD R25, R0, R11, RZ ;  /* 0x0000000b00197224 */ /* 0x020fe200078e02ff */
[----:B------:R-:W1:Y:S01]  /*c3c0*/  @P0 LDC R5, c[0x0][0xbf0] ;  /* 0x0002fc00ff050b82 */ /* 0x000e620000000800 */
[----:B------:R-:W-:Y:S01]  /*c3d0*/  IMAD R26, R26, 0x40, R13 ;  /* 0x000000401a1a7824 */ /* 0x000fe200078e020d */
[----:B------:R-:W-:Y:S01]  /*c3e0*/  SHF.R.S32.HI R28, RZ, 0x1f, R27 ;  /* 0x0000001fff1c7819 */ /* 0x000fe2000001141b */
[----:B------:R-:W-:Y:S01]  /*c3f0*/  VIADD R29, R2, 0x1c0 ;  /* 0x000001c0021d7836 */ /* 0x000fe20000000000 */
[----:B------:R-:W-:-:S02]  /*c400*/  SHF.R.S32.HI R34, RZ, 0x1f, R37 ;  /* 0x0000001fff227819 */ /* 0x000fc40000011425 */
[----:B------:R-:W-:Y:S02]  /*c410*/  SHF.R.S32.HI R36, RZ, 0x1f, R33 ;  /* 0x0000001fff247819 */ /* 0x000fe40000011421 */
[----:B------:R-:W-:Y:S02]  /*c420*/  ISETP.GE.AND P1, PT, R29, UR12, PT ;  /* 0x0000000c1d007c0c */ /* 0x000fe4000bf26270 */
[----:B------:R-:W-:Y:S02]  /*c430*/  SHF.R.S32.HI R32, RZ, 0x1f, R29 ;  /* 0x0000001fff207819 */ /* 0x000fe4000001141d */
[----:B------:R-:W-:Y:S02]  /*c440*/  SEL R0, RZ, 0x80, P1 ;  /* 0x00000080ff007807 */ /* 0x000fe40000800000 */
[----:B------:R-:W-:Y:S01]  /*c450*/  SHF.R.S32.HI R38, RZ, 0x1f, R185 ;  /* 0x0000001fff267819 */ /* 0x000fe200000114b9 */
[----:B0-----:R-:W-:-:S05]  /*c460*/  @P0 IMAD.HI.U32 R4, R9, R4, RZ ;  /* 0x0000000409040227 */ /* 0x001fca00078e00ff */
[----:B-1----:R-:W-:Y:S01]  /*c470*/  @P0 SHF.R.U32.HI R3, RZ, R5, R4 ;  /* 0x00000005ff030219 */ /* 0x002fe20000011604 */
[----:B------:R-:W-:Y:S01]  /*c480*/  IMAD.U32 R5, RZ, RZ, UR41 ;  /* 0x00000029ff057e24 */ /* 0x000fe2000f8e00ff */
[----:B------:R-:W-:Y:S01]  /*c490*/  ISETP.GE.AND P0, PT, R37, UR12, PT ;  /* 0x0000000c25007c0c */ /* 0x000fe2000bf06270 */
[----:B------:R-:W-:Y:S01]  /*c4a0*/  IMAD.U32 R4, RZ, RZ, UR40 ;  /* 0x00000028ff047e24 */ /* 0x000fe2000f8e00ff */
[--C-:B------:R-:W-:Y:S01]  /*c4b0*/  SHF.R.S32.HI R6, RZ, 0x1f, R3.reuse ;  /* 0x0000001fff067819 */ /* 0x100fe20000011403 */
[----:B------:R-:W-:Y:S01]  /*c4c0*/  IMAD.U32 R5, RZ, RZ, UR4 ;  /* 0x00000004ff057e24 */ /* 0x000fe2000f8e00ff */
[----:B------:R-:W-:Y:S01]  /*c4d0*/  SEL R7, RZ, 0xffffffff, P0 ;  /* 0xffffffffff077807 */ /* 0x000fe20000000000 */
[----:B------:R-:W-:Y:S01]  /*c4e0*/  IMAD.MOV R8, RZ, RZ, -R3 ;  /* 0x000000ffff087224 */ /* 0x000fe200078e0a03 */
[----:B------:R-:W-:Y:S01]  /*c4f0*/  ISETP.GE.AND P0, PT, R33, UR12, PT ;  /* 0x0000000c21007c0c */ /* 0x000fe2000bf06270 */
[----:B------:R-:W-:Y:S02]  /*c500*/  IMAD R6, R6, UR8, RZ ;  /* 0x0000000806067c24 */ /* 0x000fe4000f8e02ff */
[----:B------:R-:W-:Y:S01]  /*c510*/  IMAD.SHL.U32 R15, R7, 0x8, RZ ;  /* 0x00000008070f7824 */ /* 0x000fe200078e00ff */
[----:B------:R-:W-:Y:S01]  /*c520*/  SEL R12, RZ, 0xffffffff, P0 ;  /* 0xffffffffff0c7807 */ /* 0x000fe20000000000 */
[----:B------:R-:W-:Y:S01]  /*c530*/  IMAD R7, R3, UR9, R6 ;  /* 0x0000000903077c24 */ /* 0x000fe2000f8e0206 */
[----:B------:R-:W-:Y:S01]  /*c540*/  ISETP.GE.AND P0, PT, R31, UR12, PT ;  /* 0x0000000c1f007c0c */ /* 0x000fe2000bf06270 */
[----:B------:R-:W-:Y:S01]  /*c550*/  IMAD.WIDE.U32 R4, R3, UR8, R4 ;  /* 0x0000000803047c25 */ /* 0x000fe2000f8e0004 */
[----:B------:R-:W-:Y:S01]  /*c560*/  LOP3.LUT R10, R15, 0x8, R10, 0xe2, !PT ;  /* 0x000000080f0a7812 */ /* 0x000fe200078ee20a */
[----:B------:R-:W-:-:S02]  /*c570*/  ULDC.64 UR8, c[0x0][0xad8] ;  /* 0x0002b60000087ab9 */ /* 0x000fc40000000a00 */
[----:B------:R-:W-:Y:S02]  /*c580*/  IMAD R3, R11, R8, R9 ;  /* 0x000000080b037224 */ /* 0x000fe400078e0209 */
[----:B------:R-:W-:Y:S02]  /*c590*/  IMAD.SHL.U32 R9, R12, 0x10, RZ ;  /* 0x000000100c097824 */ /* 0x000fe400078e00ff */
[----:B------:R-:W-:Y:S01]  /*c5a0*/  IMAD.IADD R5, R5, 0x1, R7 ;  /* 0x0000000105057824 */ /* 0x000fe200078e0207 */
[----:B------:R-:W-:Y:S02]  /*c5b0*/  SHF.R.S32.HI R6, RZ, 0x1f, R3 ;  /* 0x0000001fff067819 */ /* 0x000fe40000011403 */
[----:B------:R-:W-:Y:S01]  /*c5c0*/  SEL R7, RZ, 0xffffffff, P0 ;  /* 0xffffffffff077807 */ /* 0x000fe20000000000 */
[----:B------:R-:W-:Y:S01]  /*c5d0*/  IMAD.WIDE.U32 R4, R3, UR8, R4 ;  /* 0x0000000803047c25 */ /* 0x000fe2000f8e0004 */
[----:B------:R-:W-:Y:S02]  /*c5e0*/  LOP3.LUT R10, R9, 0x10, R10, 0xe2, !PT ;  /* 0x00000010090a7812 */ /* 0x000fe400078ee20a */
[----:B------:R-:W-:Y:S01]  /*c5f0*/  ISETP.GE.AND P0, PT, R27, UR12, PT ;  /* 0x0000000c1b007c0c */ /* 0x000fe2000bf06270 */
[----:B------:R-:W-:-:S02]  /*c600*/  IMAD R6, R6, UR8, RZ ;  /* 0x0000000806067c24 */ /* 0x000fc4000f8e02ff */
[----:B------:R-:W-:Y:S02]  /*c610*/  IMAD.SHL.U32 R9, R7, 0x20, RZ ;  /* 0x0000002007097824 */ /* 0x000fe400078e00ff */
[----:B------:R-:W-:Y:S01]  /*c620*/  IMAD R7, R3, UR9, R6 ;  /* 0x0000000903077c24 */ /* 0x000fe2000f8e0206 */
[----:B------:R-:W-:Y:S02]  /*c630*/  ULDC.64 UR8, c[0x0][0xa80] ;  /* 0x0002a00000087ab9 */ /* 0x000fe40000000a00 */
[----:B------:R-:W-:Y:S01]  /*c640*/  LOP3.LUT R10, R9, 0x20, R10, 0xe2, !PT ;  /* 0x00000020090a7812 */ /* 0x000fe200078ee20a */
[----:B------:R-:W-:Y:S01]  /*c650*/  IMAD.IADD R3, R5, 0x1, R7 ;  /* 0x0000000105037824 */ /* 0x000fe200078e0207 */
[----:B------:R-:W-:Y:S02]  /*c660*/  SEL R9, RZ, 0x40, P0 ;  /* 0x00000040ff097807 */ /* 0x000fe40000000000 */
[----:B------:R-:W-:Y:S02]  /*c670*/  LEA R20, P0, R4, UR8, 0x1 ;  /* 0x0000000804147c11 */ /* 0x000fe4000f8008ff */
[----:B------:R-:W-:-:S02]  /*c680*/  LOP3.LUT R21, R10, R9, RZ, 0xfc, !PT ;  /* 0x000000090a157212 */ /* 0x000fc400078efcff */
[----:B------:R-:W-:Y:S01]  /*c690*/  LEA.HI.X R3, R4, UR9, R3, 0x1, P0 ;  /* 0x0000000904037c11 */ /* 0x000fe200080f0c03 */
[----:B------:R0:W1:Y:S01]  /*c6a0*/  SHFL.IDX PT, R6, R20, RZ, 0x181f ;  /* 0x00181fff14067589 */ /* 0x00006200000e0000 */
[----:B------:R-:W-:Y:S02]  /*c6b0*/  ISETP.GE.AND P0, PT, R26, R25, PT ;  /* 0x000000191a00720c */ /* 0x000fe40003f06270 */
[----:B------:R-:W-:Y:S01]  /*c6c0*/  LOP3.LUT R24, R21, R0, RZ, 0xfc, !PT ;  /* 0x0000000015187212 */ /* 0x000fe200078efcff */
[----:B------:R0:W2:Y:S10]  /*c6d0*/  SHFL.IDX PT, R7, R3, RZ, 0x181f ;  /* 0x00181fff03077589 */ /* 0x0000b400000e0000 */
[----:B0-----:R-:W-:Y:S05]  /*c6e0*/  @P0 BRA `(.L_x_401) ;  /* 0x00000000007c0947 */ /* 0x001fea0003800000 */
[----:B------:R-:W-:Y:S02]  /*c6f0*/  ISETP.GE.AND P2, PT, R185, UR12, PT ;  /* 0x0000000cb9007c0c */ /* 0x000fe4000bf46270 */
[----:B------:R-:W-:Y:S02]  /*c700*/  ISETP.GE.AND P1, PT, R2, UR12, PT ;  /* 0x0000000c02007c0c */ /* 0x000fe4000bf26270 */
[----:B------:R-:W-:Y:S02]  /*c710*/  ISETP.GE.AND P5, PT, R184, UR12, PT ;  /* 0x0000000cb8007c0c */ /* 0x000fe4000bfa6270 */
[----:B------:R-:W-:-:S07]  /*c720*/  ISETP.GE.AND P3, PT, R37, UR12, PT ;  /* 0x0000000c25007c0c */ /* 0x000fce000bf66270 */
[CC--:B-1----:R-:W-:Y:S02]  /*c730*/  @!P2 LEA R8, P0, R185.reuse, R6.reuse, 0x1 ;  /* 0x00000006b908a211 */ /* 0x0c2fe400078008ff */
[----:B--2---:R-:W-:Y:S02]  /*c740*/  @!P1 IMAD.WIDE R4, R2, 0x2, R6 ;  /* 0x0000000202049825 */ /* 0x004fe400078e0206 */
[----:B------:R-:W-:Y:S02]  /*c750*/  @!P2 LEA.HI.X R9, R185, R7, R38, 0x1, P0 ;  /* 0x00000007b909a211 */ /* 0x000fe400000f0c26 */
[----:B------:R-:W-:Y:S01]  /*c760*/  @!P5 LEA R10, P4, R184, R6, 0x1 ;  /* 0x00000006b80ad211 */ /* 0x000fe200078808ff */
[----:B------:R-:W-:Y:S01]  /*c770*/  @!P1 ST.E.128 desc[UR50][R4.64], RZ ;  /* 0x000000ff04009985 */ /* 0x000fe2000c101d32 */
[----:B------:R-:W-:Y:S02]  /*c780*/  ISETP.GE.AND P1, PT, R31, UR12, PT ;  /* 0x0000000c1f007c0c */ /* 0x000fe4000bf26270 */
[----:B------:R-:W-:Y:S01]  /*c790*/  LOP3.LUT P0, RZ, R21, 0x40, RZ, 0xc0, !PT ;  /* 0x0000004015ff7812 */ /* 0x000fe2000780c0ff */
[----:B------:R0:W-:Y:S01]  /*c7a0*/  @!P2 ST.E.128 desc[UR50][R8.64], RZ ;  /* 0x000000ff0800a985 */ /* 0x0001e2000c101d32 */
[----:B------:R-:W-:-:S02]  /*c7b0*/  ISETP.GE.AND P2, PT, R33, UR12, PT ;  /* 0x0000000c21007c0c */ /* 0x000fc4000bf46270 */
[-C--:B------:R-:W-:Y:S02]  /*c7c0*/  @!P5 LEA.HI.X R11, R184, R7.reuse, R35, 0x1, P4 ;  /* 0x00000007b80bd211 */ /* 0x080fe400020f0c23 */
[----:B------:R-:W-:Y:S02]  /*c7d0*/  LOP3.LUT P4, RZ, R24, 0x80, RZ, 0xc0, !PT ;  /* 0x0000008018ff7812 */ /* 0x000fe4000788c0ff */
[CC--:B------:R-:W-:Y:S01]  /*c7e0*/  @!P3 LEA R12, P6, R37.reuse, R6.reuse, 0x1 ;  /* 0x00000006250cb211 */ /* 0x0c0fe200078c08ff */
[----:B------:R3:W-:Y:S03]  /*c7f0*/  @!P5 ST.E.128 desc[UR50][R10.64], RZ ;  /* 0x000000ff0a00d985 */ /* 0x0007e6000c101d32 */
[----:B------:R-:W-:Y:S02]  /*c800*/  @!P3 LEA.HI.X R13, R37, R7, R34, 0x1, P6 ;  /* 0x00000007250db211 */ /* 0x000fe400030f0c22 */
[----:B0-----:R-:W-:-:S02]  /*c810*/  @!P1 LEA R8, P6, R31, R6, 0x1 ;  /* 0x000000061f089211 */ /* 0x001fc400078c08ff */
[-C--:B------:R-:W-:Y:S01]  /*c820*/  @!P2 LEA R4, P5, R33, R6.reuse, 0x1 ;  /* 0x000000062104a211 */ /* 0x080fe200078a08ff */
[----:B------:R3:W-:Y:S01]  /*c830*/  @!P3 ST.E.128 desc[UR50][R12.64], RZ ;  /* 0x000000ff0c00b985 */ /* 0x0007e2000c101d32 */
[-C--:B------:R-:W-:Y:S02]  /*c840*/  @P0 LEA R14, P3, R27, R6.reuse, 0x1 ;  /* 0x000000061b0e0211 */ /* 0x080fe400078608ff */
[-C--:B------:R-:W-:Y:S02]  /*c850*/  @!P2 LEA.HI.X R5, R33, R7.reuse, R36, 0x1, P5 ;  /* 0x000000072105a211 */ /* 0x080fe400028f0c24 */
[----:B------:R-:W-:Y:S02]  /*c860*/  @P4 LEA R6, P5, R29, R6, 0x1 ;  /* 0x000000061d064211 */ /* 0x000fe400078a08ff */
[-C--:B------:R-:W-:Y:S01]  /*c870*/  @!P1 LEA.HI.X R9, R31, R7.reuse, R30, 0x1, P6 ;  /* 0x000000071f099211 */ /* 0x080fe200030f0c1e */
[----:B------:R3:W-:Y:S01]  /*c880*/  @!P2 ST.E.128 desc[UR50][R4.64], RZ ;  /* 0x000000ff0400a985 */ /* 0x0007e2000c101d32 */
[----:B------:R-:W-:-:S02]  /*c890*/  @P0 LEA.HI.X R15, R27, R7, R28, 0x1, P3 ;  /* 0x000000071b0f0211 */ /* 0x000fc400018f0c1c */
[----:B------:R-:W-:Y:S01]  /*c8a0*/  @P4 LEA.HI.X R7, R29, R7, R32, 0x1, P5 ;  /* 0x000000071d074211 */ /* 0x000fe200028f0c20 */
[----:B------:R3:W-:Y:S04]  /*c8b0*/  @!P1 ST.E.128 desc[UR50][R8.64], RZ ;  /* 0x000000ff08009985 */ /* 0x0007e8000c101d32 */
[----:B------:R3:W-:Y:S04]  /*c8c0*/  @P0 ST.E.128 desc[UR50][R14.64], RZ ;  /* 0x000000ff0e000985 */ /* 0x0007e8000c101d32 */
[----:B------:R3:W-:Y:S02]  /*c8d0*/  @P4 ST.E.128 desc[UR50][R6.64], RZ ;  /* 0x000000ff06004985 */ /* 0x0007e4000c101d32 */
.L_x_401:
[----:B------:R-:W-:Y:S05]  /*c8e0*/  BSYNC B1 ;  /* 0x0000000000017941 */ /* 0x000fea0003800000 */
.L_x_400:
[----:B------:R-:W-:Y:S01]  /*c8f0*/  VIADD R0, R26, 0x20 ;  /* 0x000000201a007836 */ /* 0x000fe20000000000 */
[----:B--23--:R0:W2:Y:S04]  /*c900*/  SHFL.IDX PT, R7, R3, 0x1, 0x181f ;  /* 0x00381f0003077f89 */ /* 0x00c0a800000e0000 */
[----:B------:R-:W-:Y:S01]  /*c910*/  ISETP.GE.AND P0, PT, R0, R25, PT ;  /* 0x000000190000720c */ /* 0x000fe20003f06270 */
[----:B-1----:R0:W1:-:S12]  /*c920*/  SHFL.IDX PT, R6, R20, 0x1, 0x181f ;  /* 0x00381f0014067f89 */ /* 0x00205800000e0000 */
[----:B0-----:R-:W-:Y:S05]  /*c930*/  @P0 BRA `(.L_x_394) ;  /* 0x00000000007c0947 */ /* 0x001fea0003800000 */
[----:B------:R-:W-:Y:S02]  /*c940*/  ISETP.GE.AND P1, PT, R2, UR12, PT ;  /* 0x0000000c02007c0c */ /* 0x000fe4000bf26270 */
[----:B------:R-:W-:Y:S02]  /*c950*/  ISETP.GE.AND P5, PT, R185, UR12, PT ;  /* 0x0000000cb9007c0c */ /* 0x000fe4000bfa6270 */
[----:B------:R-:W-:Y:S02]  /*c960*/  ISETP.GE.AND P4, PT, R184, UR12, PT ;  /* 0x0000000cb8007c0c */ /* 0x000fe4000bf86270 */
[----:B------:R-:W-:Y:S02]  /*c970*/  ISETP.GE.AND P3, PT, R37, UR12, PT ;  /* 0x0000000c25007c0c */ /* 0x000fe4000bf66270 */
[----:B------:R-:W-:-:S05]  /*c980*/  ISETP.GE.AND P2, PT, R33, UR12, PT ;  /* 0x0000000c21007c0c */ /* 0x000fca000bf46270 */
[----:B-12---:R-:W-:Y:S02]  /*c990*/  @!P1 IMAD.WIDE R4, R2, 0x2, R6 ;  /* 0x0000000202049825 */ /* 0x006fe400078e0206 */
[CC--:B------:R-:W-:Y:S02]  /*c9a0*/  @!P5 LEA R8, P0, R185.reuse, R6.reuse, 0x1 ;  /* 0x00000006b908d211 */ /* 0x0c0fe400078008ff */
[-C--:B------:R-:W-:Y:S01]  /*c9b0*/  @!P4 LEA R10, P6, R184, R6.reuse, 0x1 ;  /* 0x00000006b80ac211 */ /* 0x080fe200078c08ff */
[----:B------:R0:W-:Y:S01]  /*c9c0*/  @!P1 ST.E.128 desc[UR50][R4.64], RZ ;  /* 0x000000ff04009985 */ /* 0x0001e2000c101d32 */
[----:B------:R-:W-:Y:S02]  /*c9d0*/  @!P5 LEA.HI.X R9, R185, R7, R38, 0x1, P0 ;  /* 0x00000007b909d211 */ /* 0x000fe400000f0c26 */
[----:B------:R-:W-:Y:S02]  /*c9e0*/  ISETP.GE.AND P1, PT, R31, UR12, PT ;  /* 0x0000000c1f007c0c */ /* 0x000fe4000bf26270 */
[----:B------:R-:W-:Y:S01]  /*c9f0*/  LOP3.LUT P0, RZ, R21, 0x40, RZ, 0xc0, !PT ;  /* 0x0000004015ff7812 */ /* 0x000fe2000780c0ff */
[----:B------:R1:W-:Y:S01]  /*ca00*/  @!P5 ST.E.128 desc[UR50][R8.64], RZ ;  /* 0x000000ff0800d985 */ /* 0x0003e2000c101d32 */
[----:B------:R-:W-:-:S02]  /*ca10*/  @!P3 LEA R12, P5, R37, R6, 0x1 ;  /* 0x00000006250cb211 */ /* 0x000fc400078a08ff */
[-C--:B------:R-:W-:Y:S02]  /*ca20*/  @!P4 LEA.HI.X R11, R184, R7.reuse, R35, 0x1, P6 ;  /* 0x00000007b80bc211 */ /* 0x080fe400030f0c23 */
[-C--:B------:R-:W-:Y:S02]  /*ca30*/  @!P2 LEA R14, P6, R33, R6.reuse, 0x1 ;  /* 0x00000006210ea211 */ /* 0x080fe400078c08ff */
[-C--:B------:R-:W-:Y:S01]  /*ca40*/  @!P3 LEA.HI.X R13, R37, R7.reuse, R34, 0x1, P5 ;  /* 0x00000007250db211 */ /* 0x080fe200028f0c22 */
[----:B------:R1:W-:Y:S01]  /*ca50*/  @!P4 ST.E.128 desc[UR50][R10.64], RZ ;  /* 0x000000ff0a00c985 */ /* 0x0003e2000c101d32 */
[----:B------:R-:W-:Y:S02]  /*ca60*/  LOP3.LUT P5, RZ, R24, 0x80, RZ, 0xc0, !PT ;  /* 0x0000008018ff7812 */ /* 0x000fe400078ac0ff */
[----:B------:R-:W-:Y:S01]  /*ca70*/  @!P2 LEA.HI.X R15, R33, R7, R36, 0x1, P6 ;  /* 0x00000007210fa211 */ /* 0x000fe200030f0c24 */
[----:B------:R1:W-:Y:S01]  /*ca80*/  @!P3 ST.E.128 desc[UR50][R12.64], RZ ;  /* 0x000000ff0c00b985 */ /* 0x0003e2000c101d32 */
[----:B0-----:R-:W-:-:S03]  /*ca90*/  @!P1 LEA R4, P6, R31, R6, 0x1 ;  /* 0x000000061f049211 */ /* 0x001fc600078c08ff */
[----:B------:R1:W-:Y:S01]  /*caa0*/  @!P2 ST.E.128 desc[UR50][R14.64], RZ ;  /* 0x000000ff0e00a985 */ /* 0x0003e2000c101d32 */
[----:B------:R-:W-:Y:S02]  /*cab0*/  @!P1 LEA.HI.X R5, R31, R7, R30, 0x1, P6 ;  /* 0x000000071f059211 */ /* 0x000fe400030f0c1e */
[----:B------:R-:W-:-:S03]  /*cac0*/  @P0 LEA R20, P6, R27, R6, 0x1 ;  /* 0x000000061b140211 */ /* 0x000fc600078c08ff */
[----:B------:R1:W-:Y:S01]  /*cad0*/  @!P1 ST.E.128 desc[UR50][R4.64], RZ ;  /* 0x000000ff04009985 */ /* 0x0003e2000c101d32 */
[----:B------:R-:W-:Y:S02]  /*cae0*/  @P0 LEA.HI.X R21, R27, R7, R28, 0x1, P6 ;  /* 0x000000071b150211 */ /* 0x000fe400030f0c1c */
[----:B------:R-:W-:-:S03]  /*caf0*/  @P5 LEA R6, P6, R29, R6, 0x1 ;  /* 0x000000061d065211 */ /* 0x000fc600078c08ff */
[----:B------:R1:W-:Y:S01]  /*cb00*/  @P0 ST.E.128 desc[UR50][R20.64], RZ ;  /* 0x000000ff14000985 */ /* 0x0003e2000c101d32 */
[----:B------:R-:W-:-:S05]  /*cb10*/  @P5 LEA.HI.X R7, R29, R7, R32, 0x1, P6 ;  /* 0x000000071d075211 */ /* 0x000fca00030f0c20 */
[----:B------:R1:W-:Y:S04]  /*cb20*/  @P5 ST.E.128 desc[UR50][R6.64], RZ ;  /* 0x000000ff06005985 */ /* 0x0003e8000c101d32 */
.L_x_394:
[----:B------:R-:W-:Y:S05]  /*cb30*/  BSYNC B0 ;  /* 0x0000000000007941 */ /* 0x000fea0003800000 */
.L_x_387:
[----:B------:R-:W-:Y:S02]  /*cb40*/  ULDC UR4, c[0x0][0xc3c] ;  /* 0x00030f0000047ab9 */ /* 0x000fe40000000800 */
[----:B------:R-:W-:-:S06]  /*cb50*/  UISETP.GE.AND UP0, UPT, UR7, UR4, UPT ;  /* 0x000000040700728c */ /* 0x000fcc000bf06270 */
[----:B------:R-:W-:-:S13]  /*cb60*/  PLOP3.LUT P0, PT, PT, PT, UP0, 0x80, 0x0 ;  /* 0x000000000000781c */ /* 0x000fda0003f0f008 */
[----:B------:R-:W-:Y:S05]  /*cb70*/  @!P0 BRA `(.L_x_402) ;  /* 0xffffff4400d48947 */ /* 0x000fea000383ffff */
[----:B------:R-:W-:Y:S05]  /*cb80*/  EXIT ;  /* 0x000000000000794d */ /* 0x000fea0003800000 */
.L_x_346:
[----:B------:R-:W-:-:S08]  /*cb90*/  NOP ;  /* 0x0000000000007918 */ /* 0x000fd00000000000 */
[----:B------:R-:W0:-:S00]  /*cba0*/  USETMAXREG.DEALLOC.CTAPOOL 0x28 ;  /* 0x00000028000079c8 */ /* 0x000e0000080e0500 */
[----:B0-----:R-:W-:Y:S01]  /*cbb0*/  LOP3.LUT R2, R2, 0x3, RZ, 0xc0, !PT ;  /* 0x0000000302027812 */ /* 0x001fe200078ec0ff */
[----:B------:R-:W-:Y:S01]  /*cbc0*/  IMAD.MOV.U32 R6, RZ, RZ, RZ ;  /* 0x000000ffff067224 */ /* 0x000fe200078e00ff */
[----:B------:R-:W-:-:S04]  /*cbd0*/  LOP3.LUT R16, R16, 0xffffdfff, RZ, 0xc0, !PT ;  /* 0xffffdfff10107812 */ /* 0x000fc800078ec0ff */
[----:B------:R-:W0:Y:S02]  /*cbe0*/  SHFL.IDX PT, R2, R2, RZ, 0x1f ;  /* 0x00001fff02027589 */ /* 0x000e2400000e0000 */
[----:B0-----:R-:W-:-:S13]  /*cbf0*/  ISETP.NE.AND P0, PT, R2, RZ, PT ;  /* 0x000000ff0200720c */ /* 0x001fda0003f05270 */
[----:B------:R-:W-:Y:S01]  /*cc00*/  @P0 LOP3.LUT R16, R16, 0x2000, RZ, 0xfc, !PT ;  /* 0x0000200010100812 */ /* 0x000fe200078efcff */
[----:B------:R-:W-:Y:S06]  /*cc10*/  @!P0 BRA `(.L_x_403) ;  /* 0x00000000001c8947 */ /* 0x000fec0003800000 */
[----:B------:R-:W0:Y:S08]  /*cc20*/  S2UR UR5, SR_CgaCtaId ;  /* 0x00000000000579c3 */ /* 0x000e300000008800 */
[----:B------:R-:W-:Y:S06]  /*cc30*/  BAR.SYNC.DEFER_BLOCKING 0x5, 0x180 ;  /* 0x0146000000007b1d */ /* 0x000fec0000010000 */
[----:B------:R-:W-:-:S02]  /*cc40*/  UMOV UR4, 0x400 ;  /* 0x0000040000047882 */ /* 0x000fc40000000000 */
[----:B0-----:R-:W-:-:S09]  /*cc50*/  ULEA UR4, UR5, UR4, 0x18 ;  /* 0x0000000405047291 */ /* 0x001fd2000f8ec03f */
[----:B------:R-:W0:Y:S01]  /*cc60*/  LDS.128 R24, [UR4+0x28cd0] ;  /* 0x028cd004ff187984 */ /* 0x000e220008000c00 */
[----:B------:R-:W-:Y:S06]  /*cc70*/  BAR.ARV 0x4, 0x180 ;  /* 0x0106000000007b1d */ /* 0x000fec0000002000 */
[----:B------:R-:W-:Y:S05]  /*cc80*/  BRA `(.L_x_404) ;  /* 0x0000000800907947 */ /* 0x000fea0003800000 */
.L_x_403:
[----:B------:R-:W-:Y:S01]  /*cc90*/  LOP3.LUT R7, R0, 0x1f, RZ, 0xc0, !PT ;  /* 0x0000001f00077812 */ /* 0x000fe200078ec0ff */
[----:B------:R-:W-:Y:S01]  /*cca0*/  ULDC UR4, c[0x0][0xc3c] ;  /* 0x00030f0000047ab9 */ /* 0x000fe20000000800 */
[----:B------:R-:W-:Y:S01]  /*ccb0*/  IMAD.MOV.U32 R9, RZ, RZ, RZ ;  /* 0x000000ffff097224 */ /* 0x000fe200078e00ff */
[----:B------:R-:W0:Y:S01]  /*ccc0*/  S2UR UR6, SR_CTAID.X ;  /* 0x00000000000679c3 */ /* 0x000e220000002500 */
[----:B------:R-:W-:Y:S01]  /*ccd0*/  ISETP.NE.AND P0, PT, R7, 0x1f, PT ;  /* 0x0000001f0700780c */ /* 0x000fe20003f05270 */
[----:B------:R-:W-:-:S03]  /*cce0*/  ULDC UR5, c[0x0][0xc38] ;  /* 0x00030e0000057ab9 */ /* 0x000fc60000000800 */
[----:B------:R-:W-:-:S13]  /*ccf0*/  ISETP.GE.OR P1, PT, R7, UR4, !P0 ;  /* 0x0000000407007c0c */ /* 0x000fda000c726670 */
[----:B------:R-:W1:Y:S08]  /*cd00*/  @!P1 LDC.64 R4, c[0x0][0xc80] ;  /* 0x00032000ff049b82 */ /* 0x000e700000000a00 */
[----:B------:R-:W2:Y:S01]  /*cd10*/  @!P1 LDC.64 R2, c[0x0][0xc78] ;  /* 0x00031e00ff029b82 */ /* 0x000ea20000000a00 */
[----:B-1----:R-:W-:-:S05]  /*cd20*/  @!P1 IMAD.WIDE.U32 R4, R7, 0x4, R4 ;  /* 0x0000000407049825 */ /* 0x002fca00078e0004 */
[----:B------:R-:W3:Y:S01]  /*cd30*/  @!P1 LDG.E R6, desc[UR50][R4.64] ;  /* 0x0000003204069981 */ /* 0x000ee2000c1e1900 */
[----:B--2---:R-:W-:-:S05]  /*cd40*/  @!P1 IMAD.WIDE.U32 R2, R7, 0x4, R2 ;  /* 0x0000000407029825 */ /* 0x004fca00078e0002 */
[----:B------:R-:W3:Y:S01]  /*cd50*/  @!P1 LDG.E R9, desc[UR50][R2.64] ;  /* 0x0000003202099981 */ /* 0x000ee2000c1e1900 */
[C---:B------:R-:W-:Y:S02]  /*cd60*/  ISETP.NE.AND P1, PT, R7.reuse, RZ, PT ;  /* 0x000000ff0700720c */ /* 0x040fe40003f25270 */
[C---:B------:R-:W-:Y:S02]  /*cd70*/  ISETP.GE.U32.AND P2, PT, R7.reuse, 0x2, PT ;  /* 0x000000020700780c */ /* 0x040fe40003f46070 */
[C---:B------:R-:W-:Y:S02]  /*cd80*/  ISETP.GE.U32.AND P3, PT, R7.reuse, 0x4, PT ;  /* 0x000000040700780c */ /* 0x040fe40003f66070 */
[C---:B------:R-:W-:Y:S02]  /*cd90*/  ISETP.GE.U32.AND P4, PT, R7.reuse, 0x8, PT ;  /* 0x000000080700780c */ /* 0x040fe40003f86070 */
[----:B------:R-:W-:Y:S01]  /*cda0*/  ISETP.GE.U32.AND P5, PT, R7, 0x10, PT ;  /* 0x000000100700780c */ /* 0x000fe20003fa6070 */
[----:B------:R-:W-:Y:S01]  /*cdb0*/  UMOV UR4, URZ ;  /* 0x0000003f00047c82 */ /* 0x000fe20008000000 */
[----:B---3--:R-:W-:-:S05]  /*cdc0*/  IMAD R8, R6, R9, RZ ;  /* 0x0000000906087224 */ /* 0x008fca00078e02ff */
[----:B------:R-:W1:Y:S02]  /*cdd0*/  SHFL.UP PT, R10, R8, 0x1, RZ ;  /* 0x04200000080a7989 */ /* 0x000e6400000e00ff */
[----:B-1----:R-:W-:-:S05]  /*cde0*/  SEL R11, R10, RZ, P1 ;  /* 0x000000ff0a0b7207 */ /* 0x002fca0000800000 */
[----:B------:R-:W-:-:S05]  /*cdf0*/  IMAD.IADD R11, R8, 0x1, R11 ;  /* 0x00000001080b7824 */ /* 0x000fca00078e020b */
        /* <DEDUP_REMOVED lines=12> */
[----:B------:R-:W1:Y:S02]  /*cec0*/  SHFL.IDX PT, R4, R5, 0x1f, 0x1f ;  /* 0x03e01f0005047f89 */ /* 0x000e6400000e0000 */
[----:B-1----:R-:W-:-:S05]  /*ced0*/  IMAD R8, R4, UR5, RZ ;  /* 0x0000000504087c24 */ /* 0x002fca000f8e02ff */
[----:B0-----:R-:W-:Y:S01]  /*cee0*/  ISETP.GT.AND P6, PT, R8, UR6, PT ;  /* 0x0000000608007c0c */ /* 0x001fe2000bfc4270 */
[----:B------:R-:W-:-:S12]  /*cef0*/  IMAD.MOV.U32 R3, RZ, RZ, R8 ;  /* 0x000000ffff037224 */ /* 0x000fd800078e0008 */
[----:B------:R-:W-:Y:S05]  /*cf00*/  @P6 BRA `(.L_x_405) ;  /* 0x0000000000986947 */ /* 0x000fea0003800000 */
[----:B------:R-:W-:Y:S01]  /*cf10*/  IMAD.MOV.U32 R8, RZ, RZ, R3 ;  /* 0x000000ffff087224 */ /* 0x000fe200078e0003 */
[----:B------:R-:W-:Y:S01]  /*cf20*/  UMOV UR4, URZ ;  /* 0x0000003f00047c82 */ /* 0x000fe20008000000 */
[----:B------:R-:W-:-:S05]  /*cf30*/  ULDC UR5, c[0x0][0xc38] ;  /* 0x00030e0000057ab9 */ /* 0x000fca0000000800 */
.L_x_407:
[----:B------:R-:W0:Y:S01]  /*cf40*/  LDC R2, c[0x0][0xc3c] ;  /* 0x00030f00ff027b82 */ /* 0x000e220000000800 */
[----:B------:R-:W-:-:S06]  /*cf50*/  UIADD3 UR4, UR4, 0x1f, URZ ;  /* 0x0000001f04047890 */ /* 0x000fcc000fffe03f */
[----:B0-----:R-:W-:-:S13]  /*cf60*/  ISETP.LE.AND P6, PT, R2, UR4, PT ;  /* 0x0000000402007c0c */ /* 0x001fda000bfc3270 */
[----:B------:R-:W-:Y:S05]  /*cf70*/  @P6 BRA `(.L_x_406) ;  /* 0x0000000400a86947 */ /* 0x000fea0003800000 */
[----:B------:R-:W-:Y:S02]  /*cf80*/  VIADD R9, R7, UR4 ;  /* 0x0000000407097c36 */ /* 0x000fe40008000000 */
[----:B------:R-:W-:-:S03]  /*cf90*/  IMAD.MOV.U32 R6, RZ, RZ, RZ ;  /* 0x000000ffff067224 */ /* 0x000fc600078e00ff */
[----:B------:R-:W-:-:S13]  /*cfa0*/  ISETP.GE.OR P6, PT, R9, R2, !P0 ;  /* 0x000000020900720c */ /* 0x000fda00047c6670 */
[----:B------:R-:W0:Y:S08]  /*cfb0*/  @!P6 LDC.64 R4, c[0x0][0xc80] ;  /* 0x00032000ff04eb82 */ /* 0x000e300000000a00 */
[----:B------:R-:W1:Y:S01]  /*cfc0*/  @!P6 LDC.64 R2, c[0x0][0xc78] ;  /* 0x00031e00ff02eb82 */ /* 0x000e620000000a00 */
[----:B0-----:R-:W-:-:S05]  /*cfd0*/  @!P6 IMAD.WIDE R4, R9, 0x4, R4 ;  /* 0x000000040904e825 */ /* 0x001fca00078e0204 */
[----:B------:R-:W2:Y:S01]  /*cfe0*/  @!P6 LDG.E R6, desc[UR50][R4.64] ;  /* 0x000000320406e981 */ /* 0x000ea2000c1e1900 */
[----:B-1----:R-:W-:-:S04]  /*cff0*/  @!P6 IMAD.WIDE R2, R9, 0x4, R2 ;  /* 0x000000040902e825 */ /* 0x002fc800078e0202 */
[----:B------:R-:W-:-:S06]  /*d000*/  IMAD.MOV.U32 R9, RZ, RZ, RZ ;  /* 0x000000ffff097224 */ /* 0x000fcc00078e00ff */
[----:B------:R-:W2:Y:S02]  /*d010*/  @!P6 LDG.E R9, desc[UR50][R2.64] ;  /* 0x000000320209e981 */ /* 0x000ea4000c1e1900 */
[----:B--2---:R-:W-:-:S05]  /*d020*/  IMAD R13, R6, R9, RZ ;  /* 0x00000009060d7224 */ /* 0x004fca00078e02ff */
[----:B------:R-:W0:Y:S02]  /*d030*/  SHFL.UP PT, R10, R13, 0x1, RZ ;  /* 0x042000000d0a7989 */ /* 0x000e2400000e00ff */
[----:B0-----:R-:W-:-:S05]  /*d040*/  SEL R10, R10, RZ, P1 ;  /* 0x000000ff0a0a7207 */ /* 0x001fca0000800000 */
[----:B------:R-:W-:-:S05]  /*d050*/  IMAD.IADD R10, R13, 0x1, R10 ;  /* 0x000000010d0a7824 */ /* 0x000fca00078e020a */
        /* <DEDUP_REMOVED lines=12> */
[----:B------:R-:W0:Y:S02]  /*d120*/  SHFL.IDX PT, R2, R5, 0x1f, 0x1f ;  /* 0x03e01f0005027f89 */ /* 0x000e2400000e0000 */
[----:B0-----:R-:W-:-:S04]  /*d130*/  IMAD R3, R2, UR5, RZ ;  /* 0x0000000502037c24 */ /* 0x001fc8000f8e02ff */
[----:B------:R-:W-:-:S05]  /*d140*/  IMAD.IADD R8, R3, 0x1, R8 ;  /* 0x0000000103087824 */ /* 0x000fca00078e0208 */
[----:B------:R-:W-:-:S13]  /*d150*/  ISETP.GT.AND P6, PT, R8, UR6, PT ;  /* 0x0000000608007c0c */ /* 0x000fda000bfc4270 */
[----:B------:R-:W-:Y:S05]  /*d160*/  @!P6 BRA `(.L_x_407) ;  /* 0xfffffffc0074e947 */ /* 0x000fea000383ffff */
.L_x_405:
[----:B------:R-:W-:Y:S02]  /*d170*/  IMAD.IADD R10, R8, 0x1, -R3 ;  /* 0x00000001080a7824 */ /* 0x000fe400078e0a03 */
[----:B------:R-:W-:Y:S02]  /*d180*/  IMAD.MOV.U32 R24, RZ, RZ, RZ ;  /* 0x000000ffff187224 */ /* 0x000fe400078e00ff */
[----:B------:R-:W-:-:S05]  /*d190*/  IMAD R2, R5, UR5, R10 ;  /* 0x0000000505027c24 */ /* 0x000fca000f8e020a */
[----:B------:R-:W-:-:S13]  /*d1a0*/  ISETP.GT.AND P0, PT, R2, UR6, PT ;  /* 0x0000000602007c0c */ /* 0x000fda000bf04270 */
[----:B------:R-:W-:-:S04]  /*d1b0*/  VOTE.ANY R4, PT, !P0 ;  /* 0x0000000000047806 */ /* 0x000fc800040e0100 */
[----:B------:R-:W0:Y:S01]  /*d1c0*/  POPC R27, R4 ;  /* 0x00000004001b7309 */ /* 0x000e220000000000 */
[----:B------:R-:W-:Y:S01]  /*d1d0*/  ISETP.NE.AND P0, PT, R4, RZ, PT ;  /* 0x000000ff0400720c */ /* 0x000fe20003f05270 */
[----:B0-----:R-:W0:Y:S04]  /*d1e0*/  SHFL.IDX PT, R6, R6, R27, 0x1f ;  /* 0x00001f1b06067589 */ /* 0x001e2800000e0000 */
[----:B------:R1:W2:Y:S01]  /*d1f0*/  SHFL.IDX PT, R9, R9, R27, 0x1f ;  /* 0x00001f1b09097589 */ /* 0x0002a200000e0000 */
[----:B0-----:R-:W-:-:S04]  /*d200*/  IABS R12, R6 ;  /* 0x00000006000c7213 */ /* 0x001fc80000000000 */
[----:B------:R-:W0:Y:S08]  /*d210*/  I2F.RP R8, R12 ;  /* 0x0000000c00087306 */ /* 0x000e300000209400 */
[----:B0-----:R-:W0:Y:S02]  /*d220*/  MUFU.RCP R8, R8 ;  /* 0x0000000800087308 */ /* 0x001e240000001000 */
[----:B0-----:R-:W-:-:S06]  /*d230*/  VIADD R2, R8, 0xffffffe ;  /* 0x0ffffffe08027836 */ /* 0x001fcc0000000000 */
[----:B------:R-:W0:Y:S02]  /*d240*/  F2I.FTZ.U32.TRUNC.NTZ R3, R2 ;  /* 0x0000000200037305 */ /* 0x000e24000021f000 */
[----:B0-----:R-:W-:Y:S01]  /*d250*/  IMAD.MOV R11, RZ, RZ, -R3 ;  /* 0x000000ffff0b7224 */ /* 0x001fe200078e0a03 */
[----:B-12---:R-:W-:Y:S06]  /*d260*/  @!P0 BRA `(.L_x_408) ;  /* 0x0000000000088947 */ /* 0x006fec0003800000 */
[----:B------:R-:W-:-:S06]  /*d270*/  VIADD R24, R27, 0xffffffff ;  /* 0xffffffff1b187836 */ /* 0x000fcc0000000000 */
[----:B------:R0:W1:Y:S02]  /*d280*/  SHFL.IDX PT, R24, R5, R24, 0x1f ;  /* 0x00001f1805187589 */ /* 0x00006400000e0000 */
.L_x_408:
[----:B-1----:R-:W-:Y:S01]  /*d290*/  IMAD R24, R24, UR5, R10 ;  /* 0x0000000518187c24 */ /* 0x002fe2000f8e020a */
[----:B------:R-:W-:Y:S01]  /*d2a0*/  IABS R4, R9 ;  /* 0x0000000900047213 */ /* 0x000fe20000000000 */
[----:B0-----:R-:W-:Y:S01]  /*d2b0*/  IMAD.MOV.U32 R5, RZ, RZ, R11 ;  /* 0x000000ffff057224 */ /* 0x001fe200078e000b */
[----:B------:R-:W-:Y:S01]  /*d2c0*/  IABS R11, R6 ;  /* 0x00000006000b7213 */ /* 0x000fe20000000000 */
[----:B------:R-:W-:Y:S01]  /*d2d0*/  IMAD.MOV.U32 R2, RZ, RZ, RZ ;  /* 0x000000ffff027224 */ /* 0x000fe200078e00ff */
[----:B------:R-:W-:Y:S01]  /*d2e0*/  IADD3 R25, -R24, UR6, RZ ;  /* 0x0000000618197c10 */ /* 0x000fe2000fffe1ff */
[----:B------:R-:W-:Y:S01]  /*d2f0*/  IMAD R5, R5, R12, RZ ;  /* 0x0000000c05057224 */ /* 0x000fe200078e02ff */
[----:B------:R-:W0:Y:S01]  /*d300*/  I2F.RP R8, R4 ;  /* 0x0000000400087306 */ /* 0x000e220000209400 */
[----:B------:R-:W-:Y:S01]  /*d310*/  VIADD R27, R27, UR4 ;  /* 0x000000041b1b7c36 */ /* 0x000fe20008000000 */
[----:B------:R-:W-:Y:S01]  /*d320*/  IABS R10, R25 ;  /* 0x00000019000a7213 */ /* 0x000fe20000000000 */
[----:B------:R-:W-:-:S04]  /*d330*/  IMAD.HI.U32 R2, R3, R5, R2 ;  /* 0x0000000503027227 */ /* 0x000fc800078e0002 */
[----:B------:R-:W-:Y:S02]  /*d340*/  IMAD.MOV.U32 R3, RZ, RZ, R10 ;  /* 0x000000ffff037224 */ /* 0x000fe400078e000a */
[----:B------:R-:W-:Y:S02]  /*d350*/  IMAD.MOV R5, RZ, RZ, -R11 ;  /* 0x000000ffff057224 */ /* 0x000fe400078e0a0b */
[----:B------:R-:W-:-:S04]  /*d360*/  IMAD.HI.U32 R2, R2, R3, RZ ;  /* 0x0000000302027227 */ /* 0x000fc800078e00ff */
[----:B------:R-:W-:Y:S01]  /*d370*/  IMAD R3, R2, R5, R3 ;  /* 0x0000000502037224 */ /* 0x000fe200078e0203 */
[----:B0-----:R-:W0:Y:S01]  /*d380*/  MUFU.RCP R8, R8 ;  /* 0x0000000800087308 */ /* 0x001e220000001000 */
[----:B------:R-:W-:-:S03]  /*d390*/  LOP3.LUT R5, R25, R6, RZ, 0x3c, !PT ;  /* 0x0000000619057212 */ /* 0x000fc600078e3cff */
[----:B------:R-:W-:Y:S02]  /*d3a0*/  ISETP.GT.U32.AND P1, PT, R12, R3, PT ;  /* 0x000000030c00720c */ /* 0x000fe40003f24070 */
[----:B------:R-:W-:-:S11]  /*d3b0*/  ISETP.GE.AND P2, PT, R5, RZ, PT ;  /* 0x000000ff0500720c */ /* 0x000fd60003f46270 */
[----:B------:R-:W-:Y:S02]  /*d3c0*/  @!P1 IMAD.IADD R3, R3, 0x1, -R12 ;  /* 0x0000000103039824 */ /* 0x000fe400078e0a0c */
[----:B0-----:R-:W-:Y:S02]  /*d3d0*/  VIADD R10, R8, 0xffffffe ;  /* 0x0ffffffe080a7836 */ /* 0x001fe40000000000 */
[----:B------:R-:W-:Y:S01]  /*d3e0*/  @!P1 VIADD R2, R2, 0x1 ;  /* 0x0000000102029836 */ /* 0x000fe20000000000 */
[----:B------:R-:W-:Y:S02]  /*d3f0*/  ISETP.GE.U32.AND P0, PT, R3, R12, PT ;  /* 0x0000000c0300720c */ /* 0x000fe40003f06070 */
[----:B------:R-:W0:Y:S01]  /*d400*/  F2I.FTZ.U32.TRUNC.NTZ R3, R10 ;  /* 0x0000000a00037305 */ /* 0x000e22000021f000 */
[----:B------:R-:W-:-:S10]  /*d410*/  ISETP.NE.AND P1, PT, R6, RZ, PT ;  /* 0x000000ff0600720c */ /* 0x000fd40003f25270 */
[----:B------:R-:W-:-:S04]  /*d420*/  @P0 VIADD R2, R2, 0x1 ;  /* 0x0000000102020836 */ /* 0x000fc80000000000 */
[----:B------:R-:W-:Y:S01]  /*d430*/  IMAD.MOV.U32 R8, RZ, RZ, R2 ;  /* 0x000000ffff087224 */ /* 0x000fe200078e0002 */
[----:B------:R-:W-:Y:S01]  /*d440*/  IABS R2, R9 ;  /* 0x0000000900027213 */ /* 0x000fe20000000000 */
[----:B0-----:R-:W-:Y:S02]  /*d450*/  IMAD.MOV R5, RZ, RZ, -R3 ;  /* 0x000000ffff057224 */ /* 0x001fe400078e0a03 */
[----:B------:R-:W-:Y:S01]  /*d460*/  @!P2 IMAD.MOV R8, RZ, RZ, -R8 ;  /* 0x000000ffff08a224 */ /* 0x000fe200078e0a08 */
[----:B------:R-:W-:Y:S01]  /*d470*/  @!P1 LOP3.LUT R8, RZ, R6, RZ, 0x33, !PT ;  /* 0x00000006ff089212 */ /* 0x000fe200078e33ff */
[----:B------:R-:W-:Y:S02]  /*d480*/  IMAD.MOV R11, RZ, RZ, -R2 ;  /* 0x000000ffff0b7224 */ /* 0x000fe400078e0a02 */
[----:B------:R-:W-:Y:S01]  /*d490*/  IMAD R5, R5, R4, RZ ;  /* 0x0000000405057224 */ /* 0x000fe200078e02ff */
[----:B------:R-:W-:Y:S01]  /*d4a0*/  IABS R10, R8 ;  /* 0x00000008000a7213 */ /* 0x000fe20000000000 */
[----:B------:R-:W-:-:S02]  /*d4b0*/  IMAD.MOV.U32 R2, RZ, RZ, RZ ;  /* 0x000000ffff027224 */ /* 0x000fc400078e00ff */
[----:B------:R-:W-:Y:S02]  /*d4c0*/  IMAD R6, R6, R8, RZ ;  /* 0x0000000806067224 */ /* 0x000fe400078e02ff */
[----:B------:R-:W-:-:S04]  /*d4d0*/  IMAD.HI.U32 R2, R3, R5, R2 ;  /* 0x0000000503027227 */ /* 0x000fc800078e0002 */
[----:B------:R-:W-:Y:S02]  /*d4e0*/  IMAD.MOV.U32 R3, RZ, RZ, R10 ;  /* 0x000000ffff037224 */ /* 0x000fe400078e000a */
[----:B------:R-:W-:Y:S02]  /*d4f0*/  IMAD.MOV.U32 R5, RZ, RZ, R11 ;  /* 0x000000ffff057224 */ /* 0x000fe400078e000b */
[----:B------:R-:W-:-:S04]  /*d500*/  IMAD.HI.U32 R2, R2, R3, RZ ;  /* 0x0000000302027227 */ /* 0x000fc800078e00ff */
[----:B------:R-:W-:Y:S02]  /*d510*/  IMAD R3, R2, R5, R3 ;  /* 0x0000000502037224 */ /* 0x000fe400078e0203 */
[----:B------:R-:W-:-:S03]  /*d520*/  IMAD.IADD R25, R25, 0x1, -R6 ;  /* 0x0000000119197824 */ /* 0x000fc600078e0a06 */
[----:B------:R-:W-:-:S13]  /*d530*/  ISETP.GT.U32.AND P1, PT, R4, R3, PT ;  /* 0x000000030400720c */ /* 0x000fda0003f24070 */
[----:B------:R-:W-:Y:S02]  /*d540*/  @!P1 IMAD.IADD R3, R3, 0x1, -R4 ;  /* 0x0000000103039824 */ /* 0x000fe400078e0a04 */
[----:B------:R-:W-:Y:S01]  /*d550*/  @!P1 VIADD R2, R2, 0x1 ;  /* 0x0000000102029836 */ /* 0x000fe20000000000 */
[----:B------:R-:W-:Y:S02]  /*d560*/  ISETP.NE.AND P1, PT, R9, RZ, PT ;  /* 0x000000ff0900720c */ /* 0x000fe40003f25270 */
[----:B------:R-:W-:Y:S02]  /*d570*/  ISETP.GE.U32.AND P0, PT, R3, R4, PT ;  /* 0x000000040300720c */ /* 0x000fe40003f06070 */
[----:B------:R-:W-:-:S04]  /*d580*/  LOP3.LUT R3, R8, R9, RZ, 0x3c, !PT ;  /* 0x0000000908037212 */ /* 0x000fc800078e3cff */
[----:B------:R-:W-:-:S07]  /*d590*/  ISETP.GE.AND P2, PT, R3, RZ, PT ;  /* 0x000000ff0300720c */ /* 0x000fce0003f46270 */
[----:B------:R-:W-:-:S06]  /*d5a0*/  @P0 VIADD R2, R2, 0x1 ;  /* 0x0000000102020836 */ /* 0x000fcc0000000000 */
[----:B------:R-:W-:Y:S01]  /*d5b0*/  @!P2 IMAD.MOV R2, RZ, RZ, -R2 ;  /* 0x000000ffff02a224 */ /* 0x000fe200078e0a02 */
[----:B------:R-:W-:-:S05]  /*d5c0*/  @!P1 LOP3.LUT R2, RZ, R9, RZ, 0x33, !PT ;  /* 0x00000009ff029212 */ /* 0x000fca00078e33ff */
[----:B------:R-:W-:-:S04]  /*d5d0*/  IMAD.MOV R26, RZ, RZ, -R2 ;  /* 0x000000ffff1a7224 */ /* 0x000fc800078e0a02 */
[C---:B------:R-:W-:Y:S02]  /*d5e0*/  IMAD R26, R9.reuse, R26, R8 ;  /* 0x0000001a091a7224 */ /* 0x040fe400078e0208 */
[----:B------:R-:W-:-:S04]  /*d5f0*/  IMAD R9, R9, 0x1000000, R2 ;  /* 0x0100000009097824 */ /* 0x000fc800078e0202 */
[----:B------:R-:W-:Y:S01]  /*d600*/  IMAD R26, R26, 0x10000, R9 ;  /* 0x000100001a1a7824 */ /* 0x000fe200078e0209 */
[----:B------:R-:W-:Y:S06]  /*d610*/  BRA `(.L_x_409) ;  /* 0x0000000000147947 */ /* 0x000fec0003800000 */
.L_x_406:
[----:B------:R-:W-:Y:S01]  /*d620*/  ULDC UR4, c[0x0][0xc3c] ;  /* 0x00030f0000047ab9 */ /* 0x000fe20000000800 */
[----:B------:R-:W-:Y:S02]  /*d630*/  IMAD.MOV.U32 R25, RZ, RZ, RZ ;  /* 0x000000ffff197224 */ /* 0x000fe400078e00ff */
[----:B------:R-:W-:Y:S02]  /*d640*/  IMAD.U32 R24, RZ, RZ, UR6 ;  /* 0x00000006ff187e24 */ /* 0x000fe4000f8e00ff */
[----:B------:R-:W-:Y:S02]  /*d650*/  IMAD.MOV.U32 R26, RZ, RZ, RZ ;  /* 0x000000ffff1a7224 */ /* 0x000fe400078e00ff */
[----:B------:R-:W-:-:S07]  /*d660*/  IMAD.U32 R27, RZ, RZ, UR4 ;  /* 0x00000004ff1b7e24 */ /* 0x000fce000f8e00ff */
.L_x_409:
[----:B------:R-:W-:-:S13]  /*d670*/  ISETP.NE.AND P0, PT, R7, RZ, PT ;  /* 0x000000ff0700720c */ /* 0x000fda0003f05270 */
[----:B------:R-:W0:Y:S01]  /*d680*/  @!P0 S2R R3, SR_CgaCtaId ;  /* 0x0000000000038919 */ /* 0x000e220000008800 */
[----:B------:R-:W-:-:S04]  /*d690*/  @!P0 MOV R2, 0x400 ;  /* 0x0000040000028802 */ /* 0x000fc80000000f00 */
[----:B0-----:R-:W-:-:S05]  /*d6a0*/  @!P0 LEA R2, R3, R2, 0x18 ;  /* 0x0000000203028211 */ /* 0x001fca00078ec0ff */
[----:B------:R1:W-:Y:S01]  /*d6b0*/  @!P0 STS.128 [R2+0x28cd0], R24 ;  /* 0x028cd01802008388 */ /* 0x0003e20000000c00 */
[----:B------:R-:W-:Y:S06]  /*d6c0*/  BAR.ARV 0x5, 0x180 ;  /* 0x0146000000007b1d */ /* 0x000fec0000002000 */
.L_x_404:
[----:B------:R2:W-:Y:S01]  /*d6d0*/  STL [R1+0x24], RZ ;  /* 0x000024ff01007387 */ /* 0x0005e20000100800 */
[----:B------:R-:W-:Y:S01]  /*d6e0*/  ULDC UR4, c[0x0][0xc3c] ;  /* 0x00030f0000047ab9 */ /* 0x000fe20000000800 */
[----:B------:R-:W-:Y:S01]  /*d6f0*/  IMAD.MOV.U32 R22, RZ, RZ, 0x1 ;  /* 0x00000001ff167424 */ /* 0x000fe200078e00ff */
[----:B0-----:R-:W-:Y:S01]  /*d700*/  ISETP.GE.AND P0, PT, R27, UR4, PT ;  /* 0x000000041b007c0c */ /* 0x001fe2000bf06270 */
[----:B------:R-:W-:-:S12]  /*d710*/  IMAD.MOV.U32 R18, RZ, RZ, RZ ;  /* 0x000000ffff127224 */ /* 0x000fd800078e00ff */
[----:B--2---:R-:W-:Y:S05]  /*d720*/  @P0 BRA `(.L_x_410) ;  /* 0x0000004800b80947 */ /* 0x004fea0003800000 */
[----:B------:R-:W0:Y:S01]  /*d730*/  S2UR UR5, SR_CgaCtaId ;  /* 0x00000000000579c3 */ /* 0x000e220000008800 */
[C---:B-1----:R-:W-:Y:S01]  /*d740*/  IMAD.SHL.U32 R2, R0.reuse, 0x8, RZ ;  /* 0x0000000800027824 */ /* 0x042fe200078e00ff */
[----:B------:R-:W-:Y:S01]  /*d750*/  UMOV UR4, 0x400 ;  /* 0x0000040000047882 */ /* 0x000fe20000000000 */
[C---:B------:R-:W-:Y:S01]  /*d760*/  LOP3.LUT R4, R0.reuse, 0x7f, RZ, 0xc0, !PT ;  /* 0x0000007f00047812 */ /* 0x040fe200078ec0ff */
[----:B------:R-:W-:Y:S01]  /*d770*/  IMAD.SHL.U32 R5, R0, 0x10, RZ ;  /* 0x0000001000057824 */ /* 0x000fe200078e00ff */
[----:B------:R1:W-:Y:S01]  /*d780*/  STL [R1+0x24], RZ ;  /* 0x000024ff01007387 */ /* 0x0003e20000100800 */
[C---:B------:R-:W-:Y:S01]  /*d790*/  LOP3.LUT R3, R2.reuse, 0x1f8, RZ, 0xc0, !PT ;  /* 0x000001f802037812 */ /* 0x040fe200078ec0ff */
[----:B------:R-:W-:Y:S01]  /*d7a0*/  BSSY B8, `(.L_x_410) ;  /* 0x00004a6000087945 */ /* 0x000fe20003800000 */
[----:B------:R-:W-:Y:S01]  /*d7b0*/  SHF.R.U32.HI R36, RZ, 0x3, R4 ;  /* 0x00000003ff247819 */ /* 0x000fe20000011604 */
[----:B------:R-:W-:Y:S01]  /*d7c0*/  IMAD.MOV.U32 R22, RZ, RZ, 0x1 ;  /* 0x00000001ff167424 */ /* 0x000fe200078e00ff */
[----:B------:R-:W-:Y:S01]  /*d7d0*/  LOP3.LUT R3, R3, 0x38, R0, 0x78, !PT ;  /* 0x0000003803037812 */ /* 0x000fe200078e7800 */
[----:B------:R-:W-:Y:S01]  /*d7e0*/  IMAD.MOV.U32 R18, RZ, RZ, RZ ;  /* 0x000000ffff127224 */ /* 0x000fe200078e00ff */
[----:B------:R-:W-:Y:S01]  /*d7f0*/  LOP3.LUT R0, R2, 0x38, RZ, 0xc0, !PT ;  /* 0x0000003802007812 */ /* 0x000fe200078ec0ff */
[----:B------:R-:W-:Y:S01]  /*d800*/  ULOP3.LUT UR36, UR37, 0x2, URZ, 0xfc, !UPT ;  /* 0x0000000225247892 */ /* 0x000fe2000f8efc3f */
[----:B------:R-:W-:Y:S01]  /*d810*/  LOP3.LUT R33, R3, 0x200, R2, 0xf8, !PT ;  /* 0x0000020003217812 */ /* 0x000fe200078ef802 */
[----:B------:R-:W-:Y:S01]  /*d820*/  ULDC UR38, c[0x0][0xc] ;  /* 0x0000030000267ab9 */ /* 0x000fe20000000800 */
[----:B------:R-:W-:-:S02]  /*d830*/  LOP3.LUT R3, R36, 0x70, R5, 0xf8, !PT ;  /* 0x0000007024037812 */ /* 0x000fc400078ef805 */
[C---:B------:R-:W-:Y:S02]  /*d840*/  LOP3.LUT R2, R0.reuse, 0x40, RZ, 0xfc, !PT ;  /* 0x0000004000027812 */ /* 0x040fe400078efcff */
[C---:B------:R-:W-:Y:S02]  /*d850*/  LOP3.LUT R4, R0.reuse, 0x80, RZ, 0xfc, !PT ;  /* 0x0000008000047812 */ /* 0x040fe400078efcff */
[C---:B------:R-:W-:Y:S01]  /*d860*/  LOP3.LUT R3, R0.reuse, 0xc0, RZ, 0xfc, !PT ;  /* 0x000000c000037812 */ /* 0x040fe200078efcff */
[----:B0-----:R-:W-:Y:S01]  /*d870*/  ULEA UR4, UR5, UR4, 0x18 ;  /* 0x0000000405047291 */ /* 0x001fe2000f8ec03f */
[C---:B------:R-:W-:Y:S02]  /*d880*/  LOP3.LUT R2, R0.reuse, 0x100, RZ, 0xfc, !PT ;  /* 0x0000010000027812 */ /* 0x040fe400078efcff */
[C---:B------:R-:W-:Y:S02]  /*d890*/  LOP3.LUT R4, R0.reuse, 0x140, RZ, 0xfc, !PT ;  /* 0x0000014000047812 */ /* 0x040fe400078efcff */
[C---:B------:R-:W-:Y:S01]  /*d8a0*/  LOP3.LUT R3, R0.reuse, 0x180, RZ, 0xfc, !PT ;  /* 0x0000018000037812 */ /* 0x040fe200078efcff */
[----:B------:R-:W-:Y:S01]  /*d8b0*/  IMAD.U32 R17, RZ, RZ, UR4 ;  /* 0x00000004ff117e24 */ /* 0x000fe2000f8e00ff */
[----:B------:R-:W-:-:S03]  /*d8c0*/  LOP3.LUT R2, R0, 0x1c0, RZ, 0xfc, !PT ;  /* 0x000001c000027812 */ /* 0x000fc600078efcff */
[----:B------:R-:W-:-:S05]  /*d8d0*/  IMAD R0, R33, 0x2, R17 ;  /* 0x0000000221007824 */ /* 0x000fca00078e0211 */
[----:B------:R1:W-:Y:S02]  /*d8e0*/  STL [R1+0x2c], R0 ;  /* 0x00002c0001007387 */ /* 0x0003e40000100800 */
.L_x_471:
[----:B------:R-:W0:Y:S02]  /*d8f0*/  LDC.64 R2, c[0x0][0xc88] ;  /* 0x00032200ff027b82 */ /* 0x000e240000000a00 */
[----:B0-----:R-:W-:-:S05]  /*d900*/  IMAD.WIDE R2, R27, 0x4, R2 ;  /* 0x000000041b027825 */ /* 0x001fca00078e0202 */
[----:B-1----:R-:W1:Y:S01]  /*d910*/  LDG.E R29, desc[UR50][R2.64] ;  /* 0x00000032021d7981 */ /* 0x002e62000c1e1900 */
[----:B------:R-:W-:Y:S05]  /*d920*/  YIELD ;  /* 0x0000000000007946 */ /* 0x000fea0003800000 */
[----:B------:R-:W-:Y:S01]  /*d930*/  ULDC.64 UR4, c[0x0][0xa28] ;  /* 0x00028a0000047ab9 */ /* 0x000fe20000000a00 */
[----:B------:R-:W-:Y:S01]  /*d940*/  IMAD.MOV.U32 R31, RZ, RZ, RZ ;  /* 0x000000ffff1f7224 */ /* 0x000fe200078e00ff */
[----:B------:R-:W-:Y:S01]  /*d950*/  ISETP.NE.U32.AND P0, PT, RZ, UR4, PT ;  /* 0x00000004ff007c0c */ /* 0x000fe2000bf05070 */
[----:B------:R-:W-:-:S03]  /*d960*/  ULDC.64 UR6, c[0x0][0xa18] ;  /* 0x0002860000067ab9 */ /* 0x000fc60000000a00 */
[----:B------:R-:W-:Y:S01]  /*d970*/  ISETP.NE.AND.EX P0, PT, RZ, UR5, PT, P0 ;  /* 0x00000005ff007c0c */ /* 0x000fe2000bf05300 */
[----:B------:R-:W-:Y:S01]  /*d980*/  IMAD.MOV.U32 R37, RZ, RZ, RZ ;  /* 0x000000ffff257224 */ /* 0x000fe200078e00ff */
[----:B-1----:R-:W-:-:S11]  /*d990*/  SHF.R.S32.HI R0, RZ, 0x1f, R29 ;  /* 0x0000001fff007819 */ /* 0x002fd6000001141d */
[C---:B------:R-:W-:Y:S01]  /*d9a0*/  @P0 LEA R2, P1, R29.reuse, UR4, 0x2 ;  /* 0x000000041d020c11 */ /* 0x040fe2000f8210ff */
[C---:B------:R-:W-:Y:S01]  /*d9b0*/  IMAD.SHL.U32 R19, R29.reuse, 0x4, RZ ;  /* 0x000000041d137824 */ /* 0x040fe200078e00ff */
[C-C-:B------:R-:W-:Y:S01]  /*d9c0*/  SHF.L.U64.HI R32, R29.reuse, 0x2, R0.reuse ;  /* 0x000000021d207819 */ /* 0x140fe20000010200 */
[----:B------:R0:W-:Y:S01]  /*d9d0*/  STL [R1+0x4], R0 ;  /* 0x0000040001007387 */ /* 0x0001e20000100800 */
[----:B------:R-:W-:Y:S01]  /*d9e0*/  @P0 LEA.HI.X R3, R29, UR5, R0, 0x2, P1 ;  /* 0x000000051d030c11 */ /* 0x000fe200088f1400 */
[----:B------:R-:W-:-:S04]  /*d9f0*/  ULDC.64 UR4, c[0x0][0xa00] ;  /* 0x0002800000047ab9 */ /* 0x000fc80000000a00 */
[----:B------:R1:W5:Y:S01]  /*da00*/  @P0 LDG.E R31, desc[UR50][R2.64] ;  /* 0x00000032021f0981 */ /* 0x000362000c1e1900 */
[----:B------:R-:W-:Y:S02]  /*da10*/  ISETP.NE.U32.AND P0, PT, RZ, UR4, PT ;  /* 0x00000004ff007c0c */ /* 0x000fe4000bf05070 */
[----:B------:R-:W-:Y:S02]  /*da20*/  LOP3.LUT R16, R16, 0xfffffeff, RZ, 0xc0, !PT ;  /* 0xfffffeff10107812 */ /* 0x000fe400078ec0ff */
[----:B------:R-:W-:Y:S02]  /*da30*/  ISETP.NE.AND.EX P2, PT, RZ, UR5, PT, P0 ;  /* 0x00000005ff007c0c */ /* 0x000fe4000bf45300 */
[----:B------:R-:W-:Y:S02]  /*da40*/  ISETP.NE.U32.AND P0, PT, RZ, UR6, PT ;  /* 0x00000006ff007c0c */ /* 0x000fe4000bf05070 */
[----:B-1----:R-:W-:Y:S02]  /*da50*/  IADD3 R2, P1, R19, UR4, RZ ;  /* 0x0000000413027c10 */ /* 0x002fe4000ff3e0ff */
[----:B------:R-:W-:-:S02]  /*da60*/  ISETP.NE.AND.EX P0, PT, RZ, UR7, PT, P0 ;  /* 0x00000007ff007c0c */ /* 0x000fc4000bf05300 */
[----:B------:R-:W-:Y:S01]  /*da70*/  IADD3.X R3, R32, UR5, RZ, P1, !PT ;  /* 0x0000000520037c10 */ /* 0x000fe20008ffe4ff */
[----:B------:R-:W-:-:S04]  /*da80*/  ULDC.64 UR4, c[0x0][0x418] ;  /* 0x0001060000047ab9 */ /* 0x000fc80000000a00 */
[----:B------:R-:W-:Y:S01]  /*da90*/  @P2 LOP3.LUT R16, R16, 0x100, RZ, 0xfc, !PT ;  /* 0x0000010010102812 */ /* 0x000fe200078efcff */
[----:B------:R1:W5:Y:S05]  /*daa0*/  @P2 LDG.E R37, desc[UR50][R2.64] ;  /* 0x0000003202252981 */ /* 0x00036a000c1e1900 */
[----:B------:R-:W-:-:S04]  /*dab0*/  @P0 IADD3 R4, P1, R19, UR6, RZ ;  /* 0x0000000613040c10 */ /* 0x000fc8000ff3e0ff */
[----:B------:R-:W-:-:S05]  /*dac0*/  @P0 IADD3.X R5, R32, UR7, RZ, P1, !PT ;  /* 0x0000000720050c10 */ /* 0x000fca0008ffe4ff */
[----:B0-2---:R-:W2:Y:S01]  /*dad0*/  @P0 LDG.E R0, desc[UR50][R4.64] ;  /* 0x0000003204000981 */ /* 0x005ea2000c1e1900 */
[----:B------:R-:W-:-:S03]  /*dae0*/  UISETP.NE.U32.AND UP0, UPT, UR4, URZ, UPT ;  /* 0x0000003f0400728c */ /* 0x000fc6000bf05070 */
[----:B------:R-:W-:Y:S01]  /*daf0*/  ULDC UR4, c[0x0][0x424] ;  /* 0x0001090000047ab9 */ /* 0x000fe20000000800 */
[----:B------:R-:W-:-:S03]  /*db00*/  UISETP.NE.AND.EX UP0, UPT, UR5, URZ, UPT, UP0 ;  /* 0x0000003f0500728c */ /* 0x000fc6000bf05300 */
[----:B------:R-:W-:Y:S01]  /*db10*/  ULDC UR5, c[0x0][0x2f0] ;  /* 0x0000bc0000057ab9 */ /* 0x000fe20000000800 */
[----:B------:R-:W-:-:S04]  /*db20*/  USEL UR4, UR4, 0x1, UP0 ;  /* 0x0000000104047887 */ /* 0x000fc80008000000 */
[----:B------:R-:W-:-:S06]  /*db30*/  UIMAD UR4, UR4, UR5, URZ ;  /* 0x00000005040472a4 */ /* 0x000fcc000f8e023f */
[----:B------:R-:W-:Y:S01]  /*db40*/  IMAD.U32 R28, RZ, RZ, UR4 ;  /* 0x00000004ff1c7e24 */ /* 0x000fe2000f8e00ff */
[----:B--2---:R1:W-:Y:S01]  /*db50*/  @P0 STL [R1+0x8], R0 ;  /* 0x0000080001000387 */ /* 0x0043e20000100800 */
[----:B---34-:R-:W-:Y:S05]  /*db60*/  @P0 BRA `(.L_x_411) ;  /* 0x0000000000200947 */ /* 0x018fea0003800000 */
[----:B------:R-:W-:Y:S02]  /*db70*/  ULDC UR4, c[0x0][0x288] ;  /* 0x0000a20000047ab9 */ /* 0x000fe40000000800 */
[----:B-1----:R-:W-:-:S05]  /*db80*/  IMAD.U32 R0, RZ, RZ, UR4 ;  /* 0x00000004ff007e24 */ /* 0x002fca000f8e00ff */
[----:B------:R0:W-:Y:S01]  /*db90*/  STL [R1+0x8], R0 ;  /* 0x0000080001007387 */ /* 0x0001e20000100800 */
[----:B------:R-:W-:Y:S05]  /*dba0*/  @!P2 BRA `(.L_x_411) ;  /* 0x000000000010a947 */ /* 0x000fea0003800000 */
[----:B------:R-:W2:Y:S04]  /*dbb0*/  LDG.E R5, desc[UR50][R2.64] ;  /* 0x0000003202057981 */ /* 0x000ea8000c1e1900 */
[----:B0-----:R-:W2:Y:S02]  /*dbc0*/  LDG.E R0, desc[UR50][R2.64+0x4] ;  /* 0x0000043202007981 */ /* 0x001ea4000c1e1900 */
[----:B--2---:R-:W-:-:S05]  /*dbd0*/  IMAD.IADD R0, R0, 0x1, -R5 ;  /* 0x0000000100007824 */ /* 0x004fca00078e0a05 */
[----:B------:R2:W-:Y:S02]  /*dbe0*/  STL [R1+0x8], R0 ;  /* 0x0000080001007387 */ /* 0x0005e40000100800 */
.L_x_411:
[----:B------:R-:W-:Y:S01]  /*dbf0*/  ULDC.64 UR4, c[0x0][0xa20] ;  /* 0x0002880000047ab9 */ /* 0x000fe20000000a00 */
[----:B------:R-:W-:Y:S01]  /*dc00*/  IMAD.MOV.U32 R23, RZ, RZ, R29 ;  /* 0x000000ffff177224 */ /* 0x000fe200078e001d */
[----:B------:R-:W-:-:S04]  /*dc10*/  ISETP.NE.U32.AND P0, PT, RZ, UR4, PT ;  /* 0x00000004ff007c0c */ /* 0x000fc8000bf05070 */
[----:B------:R-:W-:-:S13]  /*dc20*/  ISETP.NE.AND.EX P0, PT, RZ, UR5, PT, P0 ;  /* 0x00000005ff007c0c */ /* 0x000fda000bf05300 */
[----:B------:R-:W-:Y:S05]  /*dc30*/  @!P0 BRA `(.L_x_412) ;  /* 0x0000000000108947 */ /* 0x000fea0003800000 */
[----:B-1----:R-:W-:-:S04]  /*dc40*/  IADD3 R2, P0, R19, UR4, RZ ;  /* 0x0000000413027c10 */ /* 0x002fc8000ff1e0ff */
[----:B------:R-:W-:-:S05]  /*dc50*/  IADD3.X R3, R32, UR5, RZ, P0, !PT ;  /* 0x0000000520037c10 */ /* 0x000fca00087fe4ff */
[----:B------:R1:W5:Y:S01]  /*dc60*/  LDG.E R28, desc[UR50][R2.64] ;  /* 0x00000032021c7981 */ /* 0x000362000c1e1900 */
[----:B------:R-:W-:Y:S05]  /*dc70*/  BRA `(.L_x_413) ;  /* 0x0000000000247947 */ /* 0x000fea0003800000 */
.L_x_412:
[----:B------:R-:W-:Y:S02]  /*dc80*/  ULDC.64 UR4, c[0x0][0xa08] ;  /* 0x0002820000047ab9 */ /* 0x000fe40000000a00 */
[----:B------:R-:W-:-:S04]  /*dc90*/  ISETP.NE.U32.AND P0, PT, RZ, UR4, PT ;  /* 0x00000004ff007c0c */ /* 0x000fc8000bf05070 */
[----:B------:R-:W-:-:S13]  /*dca0*/  ISETP.NE.AND.EX P0, PT, RZ, UR5, PT, P0 ;  /* 0x00000005ff007c0c */ /* 0x000fda000bf05300 */
[----:B------:R-:W-:Y:S05]  /*dcb0*/  @!P0 BRA `(.L_x_413) ;  /* 0x0000000000148947 */ /* 0x000fea0003800000 */
[----:B-1----:R-:W1:Y:S02]  /*dcc0*/  LDC.64 R2, c[0x0][0xa08] ;  /* 0x00028200ff027b82 */ /* 0x002e640000000a00 */
[----:B-1----:R-:W-:-:S05]  /*dcd0*/  IMAD.WIDE R2, R23, 0x4, R2 ;  /* 0x0000000417027825 */ /* 0x002fca00078e0202 */
[----:B------:R-:W3:Y:S04]  /*dce0*/  LDG.E R28, desc[UR50][R2.64] ;  /* 0x00000032021c7981 */ /* 0x000ee8000c1e1900 */
[----:B------:R-:W3:Y:S02]  /*dcf0*/  LDG.E R5, desc[UR50][R2.64+0x4] ;  /* 0x0000043202057981 */ /* 0x000ee4000c1e1900 */
[----:B---3--:R-:W-:-:S07]  /*dd00*/  IMAD.IADD R28, R5, 0x1, -R28 ;  /* 0x00000001051c7824 */ /* 0x008fce00078e0a1c */
.L_x_413:
[----:B-----5:R-:W-:Y:S01]  /*dd10*/  IMAD.IADD R28, R28, 0x1, -R31 ;  /* 0x000000011c1c7824 */ /* 0x020fe200078e0a1f */
[C---:B012---:R-:W-:Y:S01]  /*dd20*/  LOP3.LUT R0, R26.reuse, 0xff000000, RZ, 0xc0, !PT ;  /* 0xff0000001a007812 */ /* 0x047fe200078ec0ff */
[----:B------:R-:W-:Y:S01]  /*dd30*/  BSSY B0, `(.L_x_414) ;  /* 0x0000028000007945 */ /* 0x000fe20003800000 */
[----:B------:R-:W-:Y:S02]  /*dd40*/  LOP3.LUT R4, R26, 0xff0000, RZ, 0xc0, !PT ;  /* 0x00ff00001a047812 */ /* 0x000fe400078ec0ff */
[C---:B------:R-:W-:Y:S02]  /*dd50*/  ISETP.GE.AND P0, PT, R28.reuse, 0x1, PT ;  /* 0x000000011c00780c */ /* 0x040fe40003f06270 */
[----:B------:R-:W-:Y:S01]  /*dd60*/  SHF.R.U32.HI R3, RZ, 0x8, R0 ;  /* 0x00000008ff037819 */ /* 0x000fe20000011600 */
[----:B------:R-:W-:-:S03]  /*dd70*/  VIADD R0, R28, 0x3f ;  /* 0x0000003f1c007836 */ /* 0x000fc60000000000 */
[----:B------:R-:W-:Y:S02]  /*dd80*/  LEA.HI R4, R4, R3, RZ, 0x10 ;  /* 0x0000000304047211 */ /* 0x000fe400078f80ff */
[----:B------:R-:W-:-:S04]  /*dd90*/  SHF.R.S32.HI R3, RZ, 0x1f, R0 ;  /* 0x0000001fff037819 */ /* 0x000fc80000011400 */
[----:B------:R-:W-:Y:S01]  /*dda0*/  LEA.HI R0, R3, R0, RZ, 0x6 ;  /* 0x0000000003007211 */ /* 0x000fe200078f30ff */
[----:B------:R-:W-:-:S03]  /*ddb0*/  IMAD.MOV.U32 R3, RZ, RZ, RZ ;  /* 0x000000ffff037224 */ /* 0x000fc600078e00ff */
[----:B------:R-:W-:Y:S01]  /*ddc0*/  SHF.R.S32.HI R0, RZ, 0x6, R0 ;  /* 0x00000006ff007819 */ /* 0x000fe20000011400 */
[----:B------:R-:W-:Y:S06]  /*ddd0*/  @!P0 BRA `(.L_x_415) ;  /* 0x0000000000748947 */ /* 0x000fec0003800000 */
[----:B------:R-:W-:-:S04]  /*dde0*/  SHF.R.U32.HI R5, RZ, 0x10, R4 ;  /* 0x00000010ff057819 */ /* 0x000fc80000011604 */
[----:B------:R-:W-:-:S13]  /*ddf0*/  ISETP.NE.AND P0, PT, R5, RZ, PT ;  /* 0x000000ff0500720c */ /* 0x000fda0003f05270 */
[----:B------:R-:W0:Y:S02]  /*de00*/  @!P0 LDC R5, c[0x0][0x9f0] ;  /* 0x00027c00ff058b82 */ /* 0x000e240000000800 */
[----:B0-----:R-:W-:Y:S02]  /*de10*/  IABS R7, R5 ;  /* 0x0000000500077213 */ /* 0x001fe40000000000 */
[----:B------:R-:W-:Y:S02]  /*de20*/  IADD3 R6, R5, -0x1, R0 ;  /* 0xffffffff05067810 */ /* 0x000fe40007ffe000 */
[----:B------:R-:W0:Y:S08]  /*de30*/  I2F.RP R2, R7 ;  /* 0x0000000700027306 */ /* 0x000e300000209400 */
[----:B0-----:R-:W0:Y:S02]  /*de40*/  MUFU.RCP R2, R2 ;  /* 0x0000000200027308 */ /* 0x001e240000001000 */
[----:B0-----:R-:W-:-:S06]  /*de50*/  VIADD R2, R2, 0xffffffe ;  /* 0x0ffffffe02027836 */ /* 0x001fcc0000000000 */
[----:B------:R0:W1:Y:S02]  /*de60*/  F2I.FTZ.U32.TRUNC.NTZ R3, R2 ;  /* 0x0000000200037305 */ /* 0x000064000021f000 */
[----:B0-----:R-:W-:-:S04]  /*de70*/  LOP3.LUT R2, R6, R5, RZ, 0x3c, !PT ;  /* 0x0000000506027212 */ /* 0x001fc800078e3cff */
[----:B------:R-:W-:Y:S01]  /*de80*/  ISETP.GE.AND P2, PT, R2, RZ, PT ;  /* 0x000000ff0200720c */ /* 0x000fe20003f46270 */
[----:B-1----:R-:W-:-:S04]  /*de90*/  IMAD.MOV R2, RZ, RZ, -R3 ;  /* 0x000000ffff027224 */ /* 0x002fc800078e0a03 */
[----:B------:R-:W-:Y:S02]  /*dea0*/  IMAD R8, R2, R7, RZ ;  /* 0x0000000702087224 */ /* 0x000fe400078e02ff */
[----:B------:R-:W-:-:S04]  /*deb0*/  IMAD.MOV.U32 R2, RZ, RZ, RZ ;  /* 0x000000ffff027224 */ /* 0x000fc800078e00ff */
[----:B------:R-:W-:Y:S01]  /*dec0*/  IMAD.HI.U32 R8, R3, R8, R2 ;  /* 0x0000000803087227 */ /* 0x000fe200078e0002 */
[----:B------:R-:W-:Y:S02]  /*ded0*/  IABS R2, R6 ;  /* 0x0000000600027213 */ /* 0x000fe40000000000 */
[----:B------:R-:W-:-:S03]  /*dee0*/  IABS R3, R5 ;  /* 0x0000000500037213 */ /* 0x000fc60000000000 */
[----:B------:R-:W-:-:S04]  /*def0*/  IMAD.HI.U32 R8, R8, R2, RZ ;  /* 0x0000000208087227 */ /* 0x000fc800078e00ff */
[----:B------:R-:W-:-:S04]  /*df00*/  IMAD.MOV R3, RZ, RZ, -R3 ;  /* 0x000000ffff037224 */ /* 0x000fc800078e0a03 */
[----:B------:R-:W-:-:S05]  /*df10*/  IMAD R2, R8, R3, R2 ;  /* 0x0000000308027224 */ /* 0x000fca00078e0202 */
[----:B------:R-:W-:-:S13]  /*df20*/  ISETP.GT.U32.AND P1, PT, R7, R2, PT ;  /* 0x000000020700720c */ /* 0x000fda0003f24070 */
[----:B------:R-:W-:Y:S02]  /*df30*/  @!P1 IMAD.IADD R2, R2, 0x1, -R7 ;  /* 0x0000000102029824 */ /* 0x000fe400078e0a07 */
[----:B------:R-:W-:Y:S01]  /*df40*/  @!P1 VIADD R8, R8, 0x1 ;  /* 0x0000000108089836 */ /* 0x000fe20000000000 */
[----:B------:R-:W-:Y:S02]  /*df50*/  ISETP.NE.AND P1, PT, R5, RZ, PT ;  /* 0x000000ff0500720c */ /* 0x000fe40003f25270 */
[----:B------:R-:W-:-:S13]  /*df60*/  ISETP.GE.U32.AND P0, PT, R2, R7, PT ;  /* 0x000000070200720c */ /* 0x000fda0003f06070 */
[----:B------:R-:W-:-:S04]  /*df70*/  @P0 VIADD R8, R8, 0x1 ;  /* 0x0000000108080836 */ /* 0x000fc80000000000 */
[----:B------:R-:W-:-:S04]  /*df80*/  IMAD.MOV.U32 R3, RZ, RZ, R8 ;  /* 0x000000ffff037224 */ /* 0x000fc800078e0008 */
[----:B------:R-:W-:Y:S01]  /*df90*/  @!P2 IMAD.MOV R3, RZ, RZ, -R3 ;  /* 0x000000ffff03a224 */ /* 0x000fe200078e0a03 */
[----:B------:R-:W-:-:S07]  /*dfa0*/  @!P1 LOP3.LUT R3, RZ, R5, RZ, 0x33, !PT ;  /* 0x00000005ff039212 */ /* 0x000fce00078e33ff */
.L_x_415:
[----:B------:R-:W-:Y:S05]  /*dfb0*/  BSYNC B0 ;  /* 0x0000000000007941 */ /* 0x000fea0003800000 */
.L_x_414:
[----:B------:R-:W-:Y:S01]  /*dfc0*/  LOP3.LUT R30, R4, 0xff, RZ, 0xc0, !PT ;  /* 0x000000ff041e7812 */ /* 0x000fe200078ec0ff */
[----:B------:R-:W-:Y:S04]  /*dfd0*/  BSSY B7, `(.L_x_416) ;  /* 0x0000360000077945 */ /* 0x000fe80003800000 */
[----:B------:R-:W-:-:S05]  /*dfe0*/  IMAD R30, R30, R3, RZ ;  /* 0x000000031e1e7224 */ /* 0x000fca00078e02ff */
[----:B------:R-:W-:-:S04]  /*dff0*/  VIADDMNMX R35, R30, R3, R0, PT ;  /* 0x000000031e237246 */ /* 0x000fc80003800100 */
[----:B------:R-:W-:Y:S01]  /*e000*/  ISETP.GT.AND P0, PT, R35, R30, PT ;  /* 0x0000001e2300720c */ /* 0x000fe20003f04270 */
[----:B------:R0:W-:-:S12]  /*e010*/  STL [R1+0xc], R35 ;  /* 0x00000c2301007387 */ /* 0x0001d80000100800 */
[----:B0-----:R-:W-:Y:S05]  /*e020*/  @P0 BRA `(.L_x_417) ;  /* 0x0000000000440947 */ /* 0x001fea0003800000 */
[----:B------:R-:W0:Y:S02]  /*e030*/  S2R R2, SR_TID.X ;  /* 0x0000000000027919 */ /* 0x000e240000002100 */
[----:B0-----:R-:W-:-:S04]  /*e040*/  LOP3.LUT R2, R2, 0x7f, RZ, 0xc0, !PT ;  /* 0x0000007f02027812 */ /* 0x001fc800078ec0ff */
[----:B------:R-:W-:-:S13]  /*e050*/  ISETP.NE.AND P0, PT, R2, RZ, PT ;  /* 0x000000ff0200720c */ /* 0x000fda0003f05270 */
[----:B------:R-:W-:Y:S05]  /*e060*/  @P0 BRA `(.L_x_418) ;  /* 0x0000003400580947 */ /* 0x000fea0003800000 */
[----:B------:R-:W0:Y:S01]  /*e070*/  S2R R5, SR_LANEID ;  /* 0x0000000000057919 */ /* 0x000e220000000000 */
[----:B------:R-:W-:Y:S01]  /*e080*/  VOTEU.ANY UR4, UPT, PT ;  /* 0x0000000000047886 */ /* 0x000fe200038e0100 */
[----:B------:R-:W1:Y:S01]  /*e090*/  LDC.64 R2, c[0x0][0xc60] ;  /* 0x00031800ff027b82 */ /* 0x000e620000000a00 */
[----:B------:R-:W0:Y:S02]  /*e0a0*/  FLO.U32 R0, UR4 ;  /* 0x0000000400007d00 */ /* 0x000e2400080e0000 */
[----:B0-----:R-:W-:-:S06]  /*e0b0*/  ISETP.EQ.U32.AND P0, PT, R0, R5, PT ;  /* 0x000000050000720c */ /* 0x001fcc0003f02070 */
[----:B------:R-:W1:Y:S07]  /*e0c0*/  POPC R5, UR4 ;  /* 0x0000000400057d09 */ /* 0x000e6e0008000000 */
[----:B-1----:R-:W2:Y:S01]  /*e0d0*/  @P0 ATOMG.E.ADD.STRONG.GPU PT, R3, desc[UR50][R2.64], R5 ;  /* 0x00000005020309a8 */ /* 0x002ea200081ee1f2 */
[----:B------:R-:W0:Y:S02]  /*e0e0*/  S2R R4, SR_LTMASK ;  /* 0x0000000000047919 */ /* 0x000e240000003900 */
[----:B0-----:R-:W-:-:S04]  /*e0f0*/  LOP3.LUT R4, R4, UR4, RZ, 0xc0, !PT ;  /* 0x0000000404047c12 */ /* 0x001fc8000f8ec0ff */
[----:B------:R-:W0:Y:S01]  /*e100*/  POPC R7, R4 ;  /* 0x0000000400077309 */ /* 0x000e220000000000 */
[----:B--2---:R-:W0:Y:S02]  /*e110*/  SHFL.IDX PT, R0, R3, R0, 0x1f ;  /* 0x00001f0003007589 */ /* 0x004e2400000e0000 */
[----:B0-----:R-:W-:Y:S01]  /*e120*/  IADD3 R24, R0, UR38, R7 ;  /* 0x0000002600187c10 */ /* 0x001fe2000fffe007 */
[----:B------:R-:W-:Y:S06]  /*e130*/  BRA `(.L_x_418) ;  /* 0x0000003400247947 */ /* 0x000fec0003800000 */
.L_x_417:
[----:B------:R-:W-:Y:S01]  /*e140*/  VIADD R0, R17, 0x22400 ;  /* 0x0002240011007836 */ /* 0x000fe20000000000 */
[----:B------:R-:W-:Y:S04]  /*e150*/  BSSY B6, `(.L_x_419) ;  /* 0x0000013000067945 */ /* 0x000fe80003800000 */
[----:B------:R-:W-:-:S13]  /*e160*/  LOP3.LUT P0, RZ, R0, 0x3ff, RZ, 0xc0, !PT ;  /* 0x000003ff00ff7812 */ /* 0x000fda000780c0ff */
[----:B------:R-:W-:Y:S05]  /*e170*/  @!P0 BRA `(.L_x_420) ;  /* 0x0000000000408947 */ /* 0x000fea0003800000 */
[----:B------:R-:W-:Y:S01]  /*e180*/  MOV R2, 0x0 ;  /* 0x0000000000027802 */ /* 0x000fe20000000f00 */
[----:B------:R-:W-:Y:S01]  /*e190*/  ULDC.64 UR6, c[0x4][0x90] ;  /* 0x0100240000067ab9 */ /* 0x000fe20000000a00 */
[----:B------:R-:W-:Y:S01]  /*e1a0*/  ULDC.64 UR8, c[0x4][0x98] ;  /* 0x0100260000087ab9 */ /* 0x000fe20000000a00 */
[----:B------:R-:W-:Y:S01]  /*e1b0*/  ULDC.64 UR4, c[0x4][0x8] ;  /* 0x0100020000047ab9 */ /* 0x000fe20000000a00 */
[----:B------:R-:W-:Y:S02]  /*e1c0*/  IMAD.U32 R4, RZ, RZ, UR6 ;  /* 0x00000006ff047e24 */ /* 0x000fe4000f8e00ff */
[----:B------:R-:W0:Y:S01]  /*e1d0*/  LDC.64 R2, c[0x4][R2] ;  /* 0x0100000002027b82 */ /* 0x000e220000000a00 */
[----:B------:R-:W-:Y:S02]  /*e1e0*/  IMAD.U32 R5, RZ, RZ, UR7 ;  /* 0x00000007ff057e24 */ /* 0x000fe4000f8e00ff */
[----:B------:R-:W-:Y:S02]  /*e1f0*/  IMAD.U32 R6, RZ, RZ, UR8 ;  /* 0x00000008ff067e24 */ /* 0x000fe4000f8e00ff */
[----:B------:R-:W-:-:S02]  /*e200*/  IMAD.U32 R7, RZ, RZ, UR9 ;  /* 0x00000009ff077e24 */ /* 0x000fc4000f8e00ff */
[----:B------:R-:W-:Y:S02]  /*e210*/  IMAD.U32 R10, RZ, RZ, UR4 ;  /* 0x00000004ff0a7e24 */ /* 0x000fe4000f8e00ff */
[----:B------:R-:W-:Y:S02]  /*e220*/  IMAD.U32 R11, RZ, RZ, UR5 ;  /* 0x00000005ff0b7e24 */ /* 0x000fe4000f8e00ff */
[----:B------:R-:W-:Y:S02]  /*e230*/  IMAD.MOV.U32 R8, RZ, RZ, 0x70 ;  /* 0x00000070ff087424 */ /* 0x000fe400078e00ff */
[----:B------:R-:W-:Y:S02]  /*e240*/  IMAD.MOV.U32 R12, RZ, RZ, 0x1 ;  /* 0x00000001ff0c7424 */ /* 0x000fe400078e00ff */
[----:B------:R-:W-:-:S07]  /*e250*/  IMAD.MOV.U32 R13, RZ, RZ, RZ ;  /* 0x000000ffff0d7224 */ /* 0x000fce00078e00ff */
[----:B------:R-:W-:-:S07]  /*e260*/  LEPC R20, `(.L_x_420) ;  /* 0x000000001014794e */ /* 0x000fce0000000000 */
[----:B0-----:R-:W-:Y:S05]  /*e270*/  CALL.ABS.NOINC R2 ;  /* 0x0000000002007343 */ /* 0x001fea0003c00000 */
.L_x_420:
[----:B------:R-:W-:Y:S05]  /*e280*/  BSYNC B6 ;  /* 0x0000000000067941 */ /* 0x000fea0003800000 */
.L_x_419:
        /* <DEDUP_REMOVED lines=8> */
[----:B------:R0:W1:Y:S01]  /*e310*/  LDC.64 R2, c[0x4][R34] ;  /* 0x0100000022027b82 */ /* 0x0000620000000a00 */
[----:B------:R-:W-:Y:S02]  /*e320*/  IMAD.U32 R4, RZ, RZ, UR6 ;  /* 0x00000006ff047e24 */ /* 0x000fe4000f8e00ff */
[----:B------:R-:W-:Y:S02]  /*e330*/  IMAD.U32 R5, RZ, RZ, UR7 ;  /* 0x00000007ff057e24 */ /* 0x000fe4000f8e00ff */
[----:B------:R-:W-:Y:S02]  /*e340*/  IMAD.U32 R6, RZ, RZ, UR8 ;  /* 0x00000008ff067e24 */ /* 0x000fe4000f8e00ff */
[----:B------:R-:W-:-:S02]  /*e350*/  IMAD.U32 R7, RZ, RZ, UR9 ;  /* 0x00000009ff077e24 */ /* 0x000fc4000f8e00ff */
[----:B------:R-:W-:Y:S02]  /*e360*/  IMAD.U32 R10, RZ, RZ, UR4 ;  /* 0x00000004ff0a7e24 */ /* 0x000fe4000f8e00ff */
[----:B------:R-:W-:Y:S02]  /*e370*/  IMAD.U32 R11, RZ, RZ, UR5 ;  /* 0x00000005ff0b7e24 */ /* 0x000fe4000f8e00ff */
[----:B------:R-:W-:Y:S02]  /*e380*/  IMAD.MOV.U32 R8, RZ, RZ, 0x70 ;  /* 0x00000070ff087424 */ /* 0x000fe400078e00ff */
[----:B------:R-:W-:Y:S02]  /*e390*/  IMAD.MOV.U32 R12, RZ, RZ, 0x1 ;  /* 0x00000001ff0c7424 */ /* 0x000fe400078e00ff */
[----:B0-----:R-:W-:-:S07]  /*e3a0*/  IMAD.MOV.U32 R13, RZ, RZ, RZ ;  /* 0x000000ffff0d7224 */ /* 0x001fce00078e00ff */
[----:B------:R-:W-:-:S07]  /*e3b0*/  LEPC R20, `(.L_x_423) ;  /* 0x000000001014794e */ /* 0x000fce0000000000 */
[----:B-1----:R-:W-:Y:S05]  /*e3c0*/  CALL.ABS.NOINC R2 ;  /* 0x0000000002007343 */ /* 0x002fea0003c00000 */
.L_x_423:
[----:B------:R0:W1:Y:S01]  /*e3d0*/  LDC.64 R2, c[0x4][R34] ;  /* 0x0100000022027b82 */ /* 0x0000620000000a00 */
[----:B------:R-:W-:Y:S01]  /*e3e0*/  ULDC.64 UR6, c[0x4][0x90] ;  /* 0x0100240000067ab9 */ /* 0x000fe20000000a00 */
[----:B------:R-:W-:Y:S01]  /*e3f0*/  ULDC.64 UR8, c[0x4][0x98] ;  /* 0x0100260000087ab9 */ /* 0x000fe20000000a00 */
[----:B------:R-:W-:Y:S01]  /*e400*/  ULDC.64 UR4, c[0x4][0x18] ;  /* 0x0100060000047ab9 */ /* 0x000fe20000000a00 */
        /* <DEDUP_REMOVED lines=11> */
.L_x_422:
[----:B------:R-:W-:Y:S05]  /*e4c0*/  BSYNC B6 ;  /* 0x0000000000067941 */ /* 0x000fea0003800000 */
.L_x_421:
[----:B------:R-:W0:Y:S01]  /*e4d0*/  S2R R0, SR_TID.X ;  /* 0x0000000000007919 */ /* 0x000e220000002100 */
[----:B------:R-:W-:Y:S01]  /*e4e0*/  ULDC.64 UR4, c[0x0][0x9f8] ;  /* 0x00027e0000047ab9 */ /* 0x000fe20000000a00 */
[----:B------:R-:W1:Y:S01]  /*e4f0*/  LDC R20, c[0x0][0x430] ;  /* 0x00010c00ff147b82 */ /* 0x000e620000000800 */
[----:B------:R-:W-:Y:S01]  /*e500*/  ISETP.NE.U32.AND P0, PT, RZ, UR4, PT ;  /* 0x00000004ff007c0c */ /* 0x000fe2000bf05070 */
[----:B------:R-:W2:Y:S03]  /*e510*/  S2R R34, SR_TID.X ;  /* 0x0000000000227919 */ /* 0x000ea60000002100 */
[----:B------:R-:W-:-:S13]  /*e520*/  ISETP.NE.AND.EX P0, PT, RZ, UR5, PT, P0 ;  /* 0x00000005ff007c0c */ /* 0x000fda000bf05300 */
[----:B------:R-:W-:Y:S01]  /*e530*/  @P0 IADD3 R2, P1, R19, UR4, RZ ;  /* 0x0000000413020c10 */ /* 0x000fe2000ff3e0ff */
[----:B------:R-:W-:-:S03]  /*e540*/  ULDC UR4, c[0x0][0x320] ;  /* 0x0000c80000047ab9 */ /* 0x000fc60000000800 */
[----:B------:R-:W-:Y:S01]  /*e550*/  @P0 IADD3.X R3, R32, UR5, RZ, P1, !PT ;  /* 0x0000000520030c10 */ /* 0x000fe20008ffe4ff */
[----:B------:R-:W3:Y:S04]  /*e560*/  S2R R21, SR_TID.X ;  /* 0x0000000000157919 */ /* 0x000ee80000002100 */
[----:B------:R4:W5:Y:S01]  /*e570*/  @P0 LDG.E R23, desc[UR50][R2.64] ;  /* 0x0000003202170981 */ /* 0x000962000c1e1900 */
[----:B------:R-:W-:Y:S01]  /*e580*/  LOP3.LUT R16, R16, 0xffffffbf, RZ, 0xc0, !PT ;  /* 0xffffffbf10107812 */ /* 0x000fe200078ec0ff */
[----:B------:R-:W-:Y:S01]  /*e590*/  UMOV UR5, 0xffffffff ;  /* 0xffffffff00057882 */ /* 0x000fe20000000000 */
[----:B0-----:R-:W-:Y:S02]  /*e5a0*/  IMAD.SHL.U32 R0, R0, 0x8, RZ ;  /* 0x0000000800007824 */ /* 0x001fe400078e00ff */
[----:B--2---:R-:W-:-:S03]  /*e5b0*/  IMAD.SHL.U32 R34, R34, 0x8, RZ ;  /* 0x0000000822227824 */ /* 0x004fc600078e00ff */
[----:B------:R-:W-:-:S04]  /*e5c0*/  LOP3.LUT R0, R0, 0x38, RZ, 0xc0, !PT ;  /* 0x0000003800007812 */ /* 0x000fc800078ec0ff */
[C---:B------:R-:W-:Y:S02]  /*e5d0*/  LOP3.LUT R4, R0.reuse, 0x40, RZ, 0xfc, !PT ;  /* 0x0000004000047812 */ /* 0x040fe400078efcff */
[----:B------:R-:W-:Y:S02]  /*e5e0*/  LOP3.LUT R0, R0, 0x180, RZ, 0xfc, !PT ;  /* 0x0000018000007812 */ /* 0x000fe400078efcff */
[----:B------:R-:W-:Y:S02]  /*e5f0*/  ISETP.GE.AND P0, PT, R4, UR4, PT ;  /* 0x0000000404007c0c */ /* 0x000fe4000bf06270 */
[----:B------:R-:W-:Y:S02]  /*e600*/  LOP3.LUT R34, R34, 0x38, RZ, 0xc0, !PT ;  /* 0x0000003822227812 */ /* 0x000fe400078ec0ff */
[----:B------:R-:W-:Y:S02]  /*e610*/  ISETP.GE.AND P1, PT, R0, UR4, PT ;  /* 0x0000000400007c0c */ /* 0x000fe4000bf26270 */
[----:B------:R-:W-:-:S02]  /*e620*/  LOP3.LUT R0, R34, 0x1c0, RZ, 0xfc, !PT ;  /* 0x000001c022007812 */ /* 0x000fc400078efcff */
[----:B------:R-:W-:Y:S02]  /*e630*/  LOP3.LUT R34, R34, 0x80, RZ, 0xfc, !PT ;  /* 0x0000008022227812 */ /* 0x000fe400078efcff */
[----:B------:R-:W-:Y:S02]  /*e640*/  SEL R7, RZ, 0x40, P1 ;  /* 0x00000040ff077807 */ /* 0x000fe40000800000 */
[----:B------:R-:W-:Y:S01]  /*e650*/  ISETP.GE.AND P5, PT, R34, UR4, PT ;  /* 0x0000000422007c0c */ /* 0x000fe2000bfa6270 */
[----:B---3--:R-:W-:Y:S01]  /*e660*/  IMAD.SHL.U32 R21, R21, 0x8, RZ ;  /* 0x0000000815157824 */ /* 0x008fe200078e00ff */
[----:B------:R-:W-:Y:S01]  /*e670*/  @P0 LOP3.LUT R16, R16, 0x40, RZ, 0xfc, !PT ;  /* 0x0000004010100812 */ /* 0x000fe200078efcff */
[----:B------:R-:W0:Y:S01]  /*e680*/  S2R R34, SR_TID.X ;  /* 0x0000000000227919 */ /* 0x000e220000002100 */
[----:B------:R-:W-:Y:S02]  /*e690*/  ISETP.GE.AND P0, PT, R0, UR4, PT ;  /* 0x0000000400007c0c */ /* 0x000fe4000bf06270 */
[----:B------:R-:W-:Y:S01]  /*e6a0*/  LOP3.LUT R21, R21, 0x38, RZ, 0xc0, !PT ;  /* 0x0000003815157812 */ /* 0x000fe200078ec0ff */
[----:B------:R-:W2:Y:S01]  /*e6b0*/  S2R R0, SR_TID.X ;  /* 0x0000000000007919 */ /* 0x000ea20000002100 */
[----:B------:R-:W-:-:S02]  /*e6c0*/  LOP3.LUT R16, R16, 0xffffff7f, RZ, 0xc0, !PT ;  /* 0xffffff7f10107812 */ /* 0x000fc400078ec0ff */
[C---:B------:R-:W-:Y:S02]  /*e6d0*/  ISETP.GE.AND P2, PT, R21.reuse, UR4, PT ;  /* 0x0000000415007c0c */ /* 0x040fe4000bf46270 */
[----:B------:R-:W-:Y:S02]  /*e6e0*/  LOP3.LUT R21, R21, 0x140, RZ, 0xfc, !PT ;  /* 0x0000014015157812 */ /* 0x000fe400078efcff */
[----:B------:R-:W-:-:S09]  /*e6f0*/  SEL R8, RZ, 0x80, P0 ;  /* 0x00000080ff087807 */ /* 0x000fd20000000000 */
[----:B------:R-:W-:Y:S02]  /*e700*/  @P2 LOP3.LUT R16, R16, 0x80, RZ, 0xfc, !PT ;  /* 0x0000008010102812 */ /* 0x000fe400078efcff */
[----:B------:R-:W-:Y:S02]  /*e710*/  ISETP.GE.AND P2, PT, R21, UR4, PT ;  /* 0x0000000415007c0c */ /* 0x000fe4000bf46270 */
[----:B------:R-:W-:-:S04]  /*e720*/  LOP3.LUT R16, R16, 0xffffffdf, RZ, 0xc0, !PT ;  /* 0xffffffdf10107812 */ /* 0x000fc800078ec0ff */
[----:B------:R-:W-:Y:S01]  /*e730*/  @P5 LOP3.LUT R16, R16, 0x20, RZ, 0xfc, !PT ;  /* 0x0000002010105812 */ /* 0x000fe200078efcff */
[----:B0-----:R-:W-:-:S03]  /*e740*/  IMAD.SHL.U32 R34, R34, 0x8, RZ ;  /* 0x0000000822227824 */ /* 0x001fc600078e00ff */
[----:B------:R-:W-:Y:S01]  /*e750*/  LOP3.LUT R16, R16, 0xffffffef, RZ, 0xc0, !PT ;  /* 0xffffffef10107812 */ /* 0x000fe200078ec0ff */
[----:B--2---:R-:W-:Y:S01]  /*e760*/  IMAD.SHL.U32 R0, R0, 0x8, RZ ;  /* 0x0000000800007824 */ /* 0x004fe200078e00ff */
[----:B------:R-:W-:-:S04]  /*e770*/  LOP3.LUT R34, R34, 0x38, RZ, 0xc0, !PT ;  /* 0x0000003822227812 */ /* 0x000fc800078ec0ff */
[----:B------:R-:W-:Y:S02]  /*e780*/  LOP3.LUT R0, R0, 0x38, RZ, 0xc0, !PT ;  /* 0x0000003800007812 */ /* 0x000fe400078ec0ff */
[----:B------:R-:W-:Y:S02]  /*e790*/  LOP3.LUT R34, R34, 0x100, RZ, 0xfc, !PT ;  /* 0x0000010022227812 */ /* 0x000fe400078efcff */
[----:B------:R-:W-:Y:S02]  /*e7a0*/  LOP3.LUT R0, R0, 0xc0, RZ, 0xfc, !PT ;  /* 0x000000c000007812 */ /* 0x000fe400078efcff */
[----:B------:R-:W-:Y:S02]  /*e7b0*/  ISETP.GE.AND P3, PT, R34, UR4, PT ;  /* 0x0000000422007c0c */ /* 0x000fe4000bf66270 */
[----:B------:R-:W-:Y:S02]  /*e7c0*/  ISETP.GE.AND P4, PT, R0, UR4, PT ;  /* 0x0000000400007c0c */ /* 0x000fe4000bf86270 */
[----:B------:R-:W-:-:S11]  /*e7d0*/  LEA R0, R35, 0xffffffc0, 0x6 ;  /* 0xffffffc023007811 */ /* 0x000fd600078e30ff */
[----:B------:R-:W-:-:S04]  /*e7e0*/  @P4 LOP3.LUT R16, R16, 0x10, RZ, 0xfc, !PT ;  /* 0x0000001010104812 */ /* 0x000fc800078efcff */
[----:B------:R-:W-:-:S04]  /*e7f0*/  LOP3.LUT R16, R16, 0xfffffffb, RZ, 0xc0, !PT ;  /* 0xfffffffb10107812 */ /* 0x000fc800078ec0ff */
[----:B------:R-:W-:-:S04]  /*e800*/  LOP3.LUT R16, R16, 0xfffffff7, RZ, 0xc0, !PT ;  /* 0xfffffff710107812 */ /* 0x000fc800078ec0ff */
[----:B------:R-:W-:-:S04]  /*e810*/  @P3 LOP3.LUT R16, R16, 0x8, RZ, 0xfc, !PT ;  /* 0x0000000810103812 */ /* 0x000fc800078efcff */
[----:B------:R-:W-:Y:S01]  /*e820*/  @P2 LOP3.LUT R16, R16, 0x4, RZ, 0xfc, !PT ;  /* 0x0000000410102812 */ /* 0x000fe200078efcff */
[----:B-1--4-:R-:W-:Y:S06]  /*e830*/  BRA.DIV UR5, `(.L_x_424) ;  /* 0x0000003e05fc7947 */ /* 0x012fec000b800000 */
.L_x_489:
[----:B------:R-:W0:Y:S01]  /*e840*/  S2R R10, SR_TID.X ;  /* 0x00000000000a7919 */ /* 0x000e220000002100 */
[----:B------:R-:W-:Y:S01]  /*e850*/  ISETP.NE.AND P1, PT, R20, 0x1, PT ;  /* 0x000000011400780c */ /* 0x000fe20003f25270 */
[----:B------:R-:W-:Y:S01]  /*e860*/  IMAD.MOV.U32 R34, RZ, RZ, RZ ;  /* 0x000000ffff227224 */ /* 0x000fe200078e00ff */
[----:B-----5:R-:W-:Y:S02]  /*e870*/  SHF.R.S32.HI R32, RZ, 0x1f, R23 ;  /* 0x0000001fff207819 */ /* 0x020fe40000011417 */
[C---:B------:R-:W-:Y:S02]  /*e880*/  LOP3.LUT P6, RZ, R16.reuse, 0x80, RZ, 0xc0, !PT ;  /* 0x0000008010ff7812 */ /* 0x040fe400078cc0ff */
[----:B------:R-:W-:-:S07]  /*e890*/  LOP3.LUT R16, R16, 0xfffff7ff, RZ, 0xc0, !PT ;  /* 0xfffff7ff10107812 */ /* 0x000fce00078ec0ff */
[----:B------:R-:W1:Y:S01]  /*e8a0*/  @P1 LDC R3, c[0x0][0x434] ;  /* 0x00010d00ff031b82 */ /* 0x000e620000000800 */
[----:B------:R-:W-:-:S07]  /*e8b0*/  @P1 LOP3.LUT R16, R16, 0x800, RZ, 0xfc, !PT ;  /* 0x0000080010101812 */ /* 0x000fce00078efcff */
[----:B------:R-:W2:Y:S01]  /*e8c0*/  @P1 LDC R2, c[0x0][0x438] ;  /* 0x00010e00ff021b82 */ /* 0x000ea20000000800 */
[----:B0-----:R-:W-:-:S05]  /*e8d0*/  IMAD.SHL.U32 R10, R10, 0x10, RZ ;  /* 0x000000100a0a7824 */ /* 0x001fca00078e00ff */
[----:B------:R-:W-:-:S05]  /*e8e0*/  LOP3.LUT R10, R36, 0x70, R10, 0xf8, !PT ;  /* 0x00000070240a7812 */ /* 0x000fca00078ef80a */
[----:B------:R-:W-:-:S05]  /*e8f0*/  IMAD.IADD R35, R10, 0x1, R0 ;  /* 0x000000010a237824 */ /* 0x000fca00078e0200 */
[C---:B------:R-:W-:Y:S01]  /*e900*/  ISETP.GE.AND P0, PT, R35.reuse, R28, PT ;  /* 0x0000001c2300720c */ /* 0x040fe20003f06270 */
[----:B------:R-:W-:-:S03]  /*e910*/  IMAD.IADD R35, R35, 0x1, R31 ;  /* 0x0000000123237824 */ /* 0x000fc600078e021f */
[----:B------:R-:W-:Y:S01]  /*e920*/  ISETP.GT.U32.OR P0, PT, R10, 0x3f, P0 ;  /* 0x0000003f0a00780c */ /* 0x000fe20000704470 */
[----:B-1----:R-:W-:-:S04]  /*e930*/  @P1 IMAD.HI.U32 R3, R35, R3, RZ ;  /* 0x0000000323031227 */ /* 0x002fc800078e00ff */
[----:B------:R-:W-:Y:S01]  /*e940*/  IMAD.MOV.U32 R6, RZ, RZ, R35 ;  /* 0x000000ffff067224 */ /* 0x000fe200078e0023 */
[----:B--2---:R-:W-:-:S07]  /*e950*/  @P1 SHF.R.U32.HI R6, RZ, R2, R3 ;  /* 0x00000002ff061219 */ /* 0x004fce0000011603 */
[----:B------:R-:W0:Y:S01]  /*e960*/  @!P0 LDC.64 R4, c[0x0][0x428] ;  /* 0x00010a00ff048b82 */ /* 0x000e220000000a00 */
[--C-:B------:R-:W-:Y:S01]  /*e970*/  @!P0 SHF.R.S32.HI R3, RZ, 0x1f, R6.reuse ;  /* 0x0000001fff038819 */ /* 0x100fe20000011406 */
[----:B------:R-:W-:Y:S02]  /*e980*/  @!P0 IMAD.MOV.U32 R2, RZ, RZ, R6 ;  /* 0x000000ffff028224 */ /* 0x000fe400078e0006 */
[-C--:B0-----:R-:W-:Y:S02]  /*e990*/  @!P0 IMAD R9, R32, R4.reuse, RZ ;  /* 0x0000000420098224 */ /* 0x081fe400078e02ff */
[----:B------:R-:W-:-:S04]  /*e9a0*/  @!P0 IMAD.WIDE.U32 R2, R23, R4, R2 ;  /* 0x0000000417028225 */ /* 0x000fc800078e0002 */
[----:B------:R-:W-:Y:S02]  /*e9b0*/  @!P0 IMAD R9, R23, R5, R9 ;  /* 0x0000000517098224 */ /* 0x000fe400078e0209 */
[----:B------:R-:W0:Y:S02]  /*e9c0*/  @!P0 LDC.64 R4, c[0x0][0x418] ;  /* 0x00010600ff048b82 */ /* 0x000e240000000a00 */
[----:B------:R-:W-:Y:S01]  /*e9d0*/  @!P0 IMAD.IADD R3, R3, 0x1, R9 ;  /* 0x0000000103038824 */ /* 0x000fe200078e0209 */
[----:B0-----:R-:W-:-:S04]  /*e9e0*/  @!P0 LEA R4, P1, R2, R4, 0x2 ;  /* 0x0000000402048211 */ /* 0x001fc800078210ff */
[----:B------:R-:W-:Y:S02]  /*e9f0*/  @!P0 LEA.HI.X R5, R2, R5, R3, 0x2, P1 ;  /* 0x0000000502058211 */ /* 0x000fe400008f1403 */
[----:B------:R-:W-:Y:S02]  /*ea00*/  LOP3.LUT P1, RZ, R16, 0x40, RZ, 0xc0, !PT ;  /* 0x0000004010ff7812 */ /* 0x000fe4000782c0ff */
[----:B------:R-:W-:Y:S01]  /*ea10*/  SEL R3, RZ, 0x1, P6 ;  /* 0x00000001ff037807 */ /* 0x000fe20003000000 */
[----:B------:R0:W5:Y:S01]  /*ea20*/  @!P0 LDG.E R34, desc[UR50][R4.64] ;  /* 0x0000003204228981 */ /* 0x000162000c1e1900 */
[----:B------:R-:W-:Y:S02]  /*ea30*/  SEL R2, RZ, 0xffffffff, P1 ;  /* 0xffffffffff027807 */ /* 0x000fe40000800000 */
[----:B------:R-:W-:Y:S02]  /*ea40*/  ISETP.GT.U32.AND P1, PT, R10, 0x3f, PT ;  /* 0x0000003f0a00780c */ /* 0x000fe40003f24070 */
[----:B------:R-:W-:Y:S01]  /*ea50*/  LOP3.LUT R16, R16, 0xfffffbff, RZ, 0xc0, !PT ;  /* 0xfffffbff10107812 */ /* 0x000fe200078ec0ff */
[----:B------:R-:W-:Y:S01]  /*ea60*/  IMAD.SHL.U32 R2, R2, 0x2, RZ ;  /* 0x0000000202027824 */ /* 0x000fe200078e00ff */
[----:B------:R-:W-:-:S02]  /*ea70*/  LOP3.LUT R26, R26, 0xffff, RZ, 0xc0, !PT ;  /* 0x0000ffff1a1a7812 */ /* 0x000fc400078ec0ff */
[----:B0-----:R-:W-:Y:S02]  /*ea80*/  SEL R4, RZ, 0x8, P4 ;  /* 0x00000008ff047807 */ /* 0x001fe40002000000 */
[----:B------:R-:W-:Y:S02]  /*ea90*/  LOP3.LUT R2, R2, 0x2, R3, 0xe2, !PT ;  /* 0x0000000202027812 */ /* 0x000fe400078ee203 */
[----:B------:R-:W-:-:S04]  /*eaa0*/  SEL R3, RZ, 0x4, P5 ;  /* 0x00000004ff037807 */ /* 0x000fc80002800000 */
[----:B------:R-:W-:Y:S02]  /*eab0*/  LOP3.LUT R2, R4, R2, R3, 0xfe, !PT ;  /* 0x0000000204027212 */ /* 0x000fe400078efe03 */
[----:B------:R-:W-:Y:S02]  /*eac0*/  SEL R3, RZ, 0x10, P3 ;  /* 0x00000010ff037807 */ /* 0x000fe40001800000 */
[----:B------:R-:W-:-:S04]  /*ead0*/  SEL R4, RZ, 0x20, P2 ;  /* 0x00000020ff047807 */ /* 0x000fc80001000000 */
[----:B------:R-:W-:Y:S01]  /*eae0*/  LOP3.LUT R2, R4, R2, R3, 0xfe, !PT ;  /* 0x0000000204027212 */ /* 0x000fe200078efe03 */
[----:B------:R-:W-:-:S03]  /*eaf0*/  IMAD.U32 R3, RZ, RZ, UR36 ;  /* 0x00000024ff037e24 */ /* 0x000fc6000f8e00ff */
[----:B------:R-:W-:Y:S01]  /*eb00*/  LOP3.LUT R7, R2, R7, RZ, 0xfc, !PT ;  /* 0x0000000702077212 */ /* 0x000fe200078efcff */
[----:B------:R-:W-:Y:S01]  /*eb10*/  IMAD.MOV R2, RZ, RZ, -R6 ;  /* 0x000000ffff027224 */ /* 0x000fe200078e0a06 */
[----:B------:R-:W-:-:S03]  /*eb20*/  ISETP.NE.AND P0, PT, R3, 0x3, PT ;  /* 0x000000030300780c */ /* 0x000fc60003f05270 */
[----:B------:R-:W-:Y:S01]  /*eb30*/  IMAD R35, R20, R2, R35 ;  /* 0x0000000214237224 */ /* 0x000fe200078e0223 */
[----:B------:R-:W-:Y:S01]  /*eb40*/  LOP3.LUT R2, R7, R8, RZ, 0xfc, !PT ;  /* 0x0000000807027212 */ /* 0x000fe200078efcff */
[----:B------:R0:W-:Y:S04]  /*eb50*/  STL [R1+0x28], R7 ;  /* 0x0000280701007387 */ /* 0x0001e80000100800 */
[----:B------:R0:W-:Y:S04]  /*eb60*/  STL [R1], R2 ;  /* 0x0000000201007387 */ /* 0x0001e80000100800 */
[----:B------:R-:W-:-:S04]  /*eb70*/  @P0 LOP3.LUT R16, R16, 0x400, RZ, 0xfc, !PT ;  /* 0x0000040010100812 */ /* 0x000fc800078efcff */
[----:B------:R-:W-:-:S04]  /*eb80*/  LOP3.LUT R16, R16, 0xfffffffe, RZ, 0xc0, !PT ;  /* 0xfffffffe10107812 */ /* 0x000fc800078ec0ff */
[----:B------:R-:W-:Y:S01]  /*eb90*/  @P1 LOP3.LUT R16, R16, 0x1, RZ, 0xfc, !PT ;  /* 0x0000000110101812 */ /* 0x000fe200078efcff */
[----:B0-----:R-:W-:Y:S06]  /*eba0*/  @!P0 BRA `(.L_x_425) ;  /* 0x0000000000048947 */ /* 0x001fec0003800000 */
[----:B------:R-:W-:Y:S01]  /*ebb0*/  BPT.TRAP 0x1 ;  /* 0x000000040000795c */ /* 0x000fe20000300000 */
.L_x_425:
[----:B------:R-:W-:Y:S01]  /*ebc0*/  IADD3 R28, -R36, R28, -R0 ;  /* 0x0000001c241c7210 */ /* 0x000fe20007ffe900 */
[----:B------:R-:W-:Y:S01]  /*ebd0*/  IMAD R19, R18, 0x8, R17 ;  /* 0x0000000812137824 */ /* 0x000fe200078e0211 */
[----:B------:R-:W-:Y:S01]  /*ebe0*/  SHF.L.U32 R0, R22, 0x1f, RZ ;  /* 0x0000001f16007819 */ /* 0x000fe200000006ff */
[----:B------:R-:W-:Y:S03]  /*ebf0*/  BSSY B0, `(.L_x_426) ;  /* 0x0000003000007945 */ /* 0x000fe60003800000 */
[----:B------:R-:W0:Y:S02]  /*ec00*/  SYNCS.PHASECHK.TRANS64.TRYWAIT P0, [R19+URZ+0x28c40], R0 ;  /* 0x028c4000130075a7 */ /* 0x000e24000800017f */
[----:B0-----:R-:W-:Y:S05]  /*ec10*/  @!P0 BRA `(.L_x_427) ;  /* 0x0000003c00388947 */ /* 0x001fea0003800000 */
.L_x_490:
[----:B------:R-:W-:Y:S05]  /*ec20*/  BSYNC B0 ;  /* 0x0000000000007941 */ /* 0x000fea0003800000 */
.L_x_426:
[----:B------:R-:W1:Y:S01]  /*ec30*/  S2R R7, SR_TID.X ;  /* 0x0000000000077919 */ /* 0x000e620000002100 */
[----:B0-----:R-:W-:Y:S01]  /*ec40*/  SHF.R.S32.HI R0, RZ, 0x1f, R35 ;  /* 0x0000001fff007819 */ /* 0x001fe20000011423 */
[----:B------:R-:W-:Y:S01]  /*ec50*/  ULDC.64 UR4, c[0x0][0x300] ;  /* 0x0000c00000047ab9 */ /* 0x000fe20000000a00 */
[----:B-----5:R-:W-:Y:S01]  /*ec60*/  SHF.R.S32.HI R4, RZ, 0x1f, R34 ;  /* 0x0000001fff047819 */ /* 0x020fe20000011422 */
[----:B------:R-:W-:Y:S01]  /*ec70*/  IMAD.WIDE.U32 R2, R35, UR4, RZ ;  /* 0x0000000423027c25 */ /* 0x000fe2000f8e00ff */
[----:B------:R-:W-:Y:S01]  /*ec80*/  ULDC.64 UR6, c[0x0][0x2e8] ;  /* 0x0000ba0000067ab9 */ /* 0x000fe20000000a00 */
[----:B------:R0:W-:Y:S01]  /*ec90*/  STL [R1+0x1c], R0 ;  /* 0x00001c0001007387 */ /* 0x0001e20000100800 */
[----:B------:R-:W-:-:S03]  /*eca0*/  LOP3.LUT R16, R16, 0xfffffffd, RZ, 0xc0, !PT ;  /* 0xfffffffd10107812 */ /* 0x000fc600078ec0ff */
[----:B------:R2:W-:Y:S01]  /*ecb0*/  STL [R1+0x20], R4 ;  /* 0x0000200401007387 */ /* 0x0005e20000100800 */
[----:B0-----:R-:W-:-:S04]  /*ecc0*/  IMAD R0, R0, UR4, RZ ;  /* 0x0000000400007c24 */ /* 0x001fc8000f8e02ff */
[----:B------:R-:W-:Y:S01]  /*ecd0*/  IMAD R0, R35, UR5, R0 ;  /* 0x0000000523007c24 */ /* 0x000fe2000f8e0200 */
[----:B------:R-:W-:-:S03]  /*ece0*/  ULDC.64 UR4, c[0x0][0x310] ;  /* 0x0000c40000047ab9 */ /* 0x000fc60000000a00 */
[----:B------:R-:W-:Y:S02]  /*ecf0*/  IMAD.IADD R3, R3, 0x1, R0 ;  /* 0x0000000103037824 */ /* 0x000fe400078e0200 */
[----:B------:R-:W-:Y:S02]  /*ed00*/  IMAD R0, R4, UR4, RZ ;  /* 0x0000000404007c24 */ /* 0x000fe4000f8e02ff */
[----:B------:R-:W-:-:S04]  /*ed10*/  IMAD.WIDE.U32 R2, R34, UR4, R2 ;  /* 0x0000000422027c25 */ /* 0x000fc8000f8e0002 */
[----:B------:R-:W-:Y:S01]  /*ed20*/  IMAD R0, R34, UR5, R0 ;  /* 0x0000000522007c24 */ /* 0x000fe2000f8e0200 */
[----:B------:R-:W-:Y:S01]  /*ed30*/  ULDC.64 UR4, c[0x0][0x308] ;  /* 0x0000c20000047ab9 */ /* 0x000fe20000000a00 */
[----:B-1----:R-:W-:Y:S02]  /*ed40*/  IMAD.SHL.U32 R7, R7, 0x8, RZ ;  /* 0x0000000807077824 */ /* 0x002fe400078e00ff */
[----:B------:R-:W-:Y:S02]  /*ed50*/  IMAD.IADD R3, R3, 0x1, R0 ;  /* 0x0000000103037824 */ /* 0x000fe400078e0200 */
[----:B--2---:R-:W-:Y:S01]  /*ed60*/  IMAD R4, R18, 0x1000, R33 ;  /* 0x0000100012047824 */ /* 0x004fe200078e0221 */
[----:B------:R-:W-:Y:S01]  /*ed70*/  LOP3.LUT R7, R7, 0x38, RZ, 0xc0, !PT ;  /* 0x0000003807077812 */ /* 0x000fe200078ec0ff */
[C---:B------:R-:W-:Y:S01]  /*ed80*/  IMAD.WIDE.U32 R2, R26.reuse, UR4, R2 ;  /* 0x000000041a027c25 */ /* 0x040fe2000f8e0002 */
[----:B------:R-:W-:Y:S02]  /*ed90*/  ULDC UR4, c[0x0][0x2f4] ;  /* 0x0000bd0000047ab9 */ /* 0x000fe40000000800 */
[----:B------:R-:W-:Y:S01]  /*eda0*/  ISETP.GE.AND P2, PT, R7, UR4, PT ;  /* 0x0000000407007c0c */ /* 0x000fe2000bf46270 */
[----:B------:R-:W-:Y:S01]  /*edb0*/  IMAD R5, R26, UR5, R3 ;  /* 0x000000051a057c24 */ /* 0x000fe2000f8e0203 */
[----:B------:R-:W-:Y:S01]  /*edc0*/  LEA R0, P0, R2, UR6, 0x1 ;  /* 0x0000000602007c11 */ /* 0x000fe2000f8008ff */
[----:B------:R-:W-:-:S03]  /*edd0*/  UMOV UR5, 0xffffffff ;  /* 0xffffffff00057882 */ /* 0x000fc60000000000 */
[----:B------:R-:W-:Y:S02]  /*ede0*/  LEA.HI.X R5, R2, UR7, R5, 0x1, P0 ;  /* 0x0000000702057c11 */ /* 0x000fe400080f0c05 */
[----:B------:R-:W-:-:S05]  /*edf0*/  ISETP.GE.AND P0, PT, R28, 0x1, PT ;  /* 0x000000011c00780c */ /* 0x000fca0003f06270 */
[----:B------:R-:W-:Y:S01]  /*ee00*/  @P2 LOP3.LUT R16, R16, 0x2, RZ, 0xfc, !PT ;  /* 0x0000000210102812 */ /* 0x000fe200078efcff */
[----:B------:R-:W-:Y:S07]  /*ee10*/  BRA.DIV UR5, `(.L_x_428) ;  /* 0x0000003a05cc7947 */ /* 0x000fee000b800000 */
[----:B------:R-:W0:Y:S01]  /*ee20*/  SHFL.IDX PT, R3, R0, RZ, 0x181f ;  /* 0x00181fff00037589 */ /* 0x000e2200000e0000 */
[----:B------:R-:W-:-:S03]  /*ee30*/  @P0 IMAD R6, R4, 0x2, R17 ;  /* 0x0000000204060824 */ /* 0x000fc600078e0211 */
[----:B------:R-:W1:Y:S01]  /*ee40*/  SHFL.IDX PT, R2, R5, RZ, 0x181f ;  /* 0x00181fff05027589 */ /* 0x000e6200000e0000 */
[----:B0-----:R-:W-:-:S05]  /*ee50*/  @P0 LEA R3, P1, R7, R3, 0x1 ;  /* 0x0000000307030211 */ /* 0x001fca00078208ff */
[----:B-1----:R-:W-:-:S05]  /*ee60*/  @P0 IMAD.X R2, RZ, RZ, R2, P1 ;  /* 0x000000ffff020224 */ /* 0x002fca00008e0602 */
[----:B------:R-:W-:-:S04]  /*ee70*/  @P0 LOP3.LUT R3, R3, R2, RZ, 0x3c, !PT ;  /* 0x0000000203030212 */ /* 0x000fc800078e3cff */
[----:B------:R-:W-:-:S04]  /*ee80*/  @P0 LOP3.LUT R2, R3, R2, RZ, 0x3c, !PT ;  /* 0x0000000203020212 */ /* 0x000fc800078e3cff */
[----:B------:R-:W-:-:S05]  /*ee90*/  @P0 LOP3.LUT R3, R3, R2, RZ, 0x3c, !PT ;  /* 0x0000000203030212 */ /* 0x000fca00078e3cff */
[----:B------:R-:W-:Y:S01]  /*eea0*/  @!PT LDS RZ, [RZ] ;  /* 0x00000000fffff984 */ /* 0x000fe20000000800 */
[----:B------:R0:W-:Y:S01]  /*eeb0*/  @P0 LDGSTS.E.BYPASS.LTC128B.128 [R6+0x22400], desc[UR50][R2.64], !P2 ;  /* 0x2240000002060fae */ /* 0x0001e2000d101d72 */
[----:B------:R-:W-:-:S03]  /*eec0*/  ISETP.GE.AND P0, PT, R28, 0x11, PT ;  /* 0x000000111c00780c */ /* 0x000fc60003f06270 */
[----:B0-----:R-:W0:Y:S10]  /*eed0*/  SHFL.IDX PT, R3, R0, 0x1, 0x181f ;  /* 0x00381f0000037f89 */ /* 0x001e3400000e0000 */
[----:B------:R-:W-:Y:S01]  /*eee0*/  @P0 IMAD R6, R4, 0x2, R17 ;  /* 0x0000000204060824 */ /* 0x000fe200078e0211 */
[----:B------:R-:W1:Y:S01]  /*eef0*/  SHFL.IDX PT, R2, R5, 0x1, 0x181f ;  /* 0x00381f0005027f89 */ /* 0x000e6200000e0000 */
[----:B0-----:R-:W-:-:S05]  /*ef00*/  @P0 LEA R3, P1, R7, R3, 0x1 ;  /* 0x0000000307030211 */ /* 0x001fca00078208ff */
[----:B-1----:R-:W-:-:S05]  /*ef10*/  @P0 IMAD.X R2, RZ, RZ, R2, P1 ;  /* 0x000000ffff020224 */ /* 0x002fca00008e0602 */
[----:B------:R-:W-:-:S04]  /*ef20*/  @P0 LOP3.LUT R3, R3, R2, RZ, 0x3c, !PT ;  /* 0x0000000203030212 */ /* 0x000fc800078e3cff */
[----:B------:R-:W-:-:S04]  /*ef30*/  @P0 LOP3.LUT R2, R3, R2, RZ, 0x3c, !PT ;  /* 0x0000000203020212 */ /* 0x000fc800078e3cff */
[----:B------:R-:W-:-:S05]  /*ef40*/  @P0 LOP3.LUT R3, R3, R2, RZ, 0x3c, !PT ;  /* 0x0000000203030212 */ /* 0x000fca00078e3cff */
[----:B------:R0:W-:Y:S01]  /*ef50*/  @P0 LDGSTS.E.BYPASS.LTC128B.128 [R6+0x22c00], desc[UR50][R2.64], !P2 ;  /* 0x22c0000002060fae */ /* 0x0001e2000d101d72 */
[----:B------:R-:W-:-:S03]  /*ef60*/  ISETP.GE.AND P0, PT, R28, 0x21, PT ;  /* 0x000000211c00780c */ /* 0x000fc60003f06270 */
[----:B0-----:R-:W0:Y:S10]  /*ef70*/  SHFL.IDX PT, R3, R0, 0x2, 0x181f ;  /* 0x00581f0000037f89 */ /* 0x001e3400000e0000 */
[----:B------:R-:W-:Y:S01]  /*ef80*/  @P0 IMAD R6, R4, 0x2, R17 ;  /* 0x0000000204060824 */ /* 0x000fe200078e0211 */
[----:B------:R-:W1:Y:S04]  /*ef90*/  SHFL.IDX PT, R2, R5, 0x2, 0x181f ;  /* 0x00581f0005027f89 */ /* 0x000e6800000e0000 */
[----:B------:R-:W2:Y:S04]  /*efa0*/  SHFL.IDX PT, R5, R5, 0x3, 0x181f ;  /* 0x00781f0005057f89 */ /* 0x000ea800000e0000 */
[----:B------:R-:W3:Y:S01]  /*efb0*/  SHFL.IDX PT, R0, R0, 0x3, 0x181f ;  /* 0x00781f0000007f89 */ /* 0x000ee200000e0000 */
[----:B0-----:R-:W-:-:S05]  /*efc0*/  @P0 LEA R3, P1, R7, R3, 0x1 ;  /* 0x0000000307030211 */ /* 0x001fca00078208ff */
[----:B-1----:R-:W-:-:S05]  /*efd0*/  @P0 IMAD.X R2, RZ, RZ, R2, P1 ;  /* 0x000000ffff020224 */ /* 0x002fca00008e0602 */
[----:B------:R-:W-:-:S04]  /*efe0*/  @P0 LOP3.LUT R3, R3, R2, RZ, 0x3c, !PT ;  /* 0x0000000203030212 */ /* 0x000fc800078e3cff */
[----:B------:R-:W-:-:S04]  /*eff0*/  @P0 LOP3.LUT R2, R3, R2, RZ, 0x3c, !PT ;  /* 0x0000000203020212 */ /* 0x000fc800078e3cff */
[----:B------:R-:W-:-:S05]  /*f000*/  @P0 LOP3.LUT R3, R3, R2, RZ, 0x3c, !PT ;  /* 0x0000000203030212 */ /* 0x000fca00078e3cff */
[----:B--23--:R0:W-:Y:S02]  /*f010*/  @P0 LDGSTS.E.BYPASS.LTC128B.128 [R6+0x23400], desc[UR50][R2.64], !P2 ;  /* 0x2340000002060fae */ /* 0x00c1e4000d101d72 */
.L_x_500:
[----:B------:R-:W-:-:S13]  /*f020*/  ISETP.GE.AND P0, PT, R28, 0x31, PT ;  /* 0x000000311c00780c */ /* 0x000fda0003f06270 */
[----:B01----:R-:W-:Y:S01]  /*f030*/  @P0 LEA R2, P1, R7, R0, 0x1 ;  /* 0x0000000007020211 */ /* 0x003fe200078208ff */
[----:B------:R-:W-:-:S04]  /*f040*/  @P0 IMAD R4, R4, 0x2, R17 ;  /* 0x0000000204040824 */ /* 0x000fc800078e0211 */
[----:B------:R-:W-:-:S05]  /*f050*/  @P0 IMAD.X R3, RZ, RZ, R5, P1 ;  /* 0x000000ffff030224 */ /* 0x000fca00008e0605 */
[----:B------:R-:W-:Y:S01]  /*f060*/  @!PT LDS RZ, [RZ] ;  /* 0x00000000fffff984 */ /* 0x000fe20000000800 */
[----:B------:R-:W-:Y:S01]  /*f070*/  @!PT LDS RZ, [RZ] ;  /* 0x00000000fffff984 */ /* 0x000fe20000000800 */
[----:B------:R-:W-:Y:S01]  /*f080*/  @!PT LDS RZ, [RZ] ;  /* 0x00000000fffff984 */ /* 0x000fe20000000800 */
[----:B------:R0:W-:Y:S01]  /*f090*/  @P0 LDGSTS.E.BYPASS.LTC128B.128 [R4+0x23c00], desc[UR50][R2.64], !P2 ;  /* 0x23c0000002040fae */ /* 0x0001e2000d101d72 */
[----:B------:R-:W-:Y:S01]  /*f0a0*/  PLOP3.LUT P0, PT, PT, PT, PT, 0x80, 0x0 ;  /* 0x000000000000781c */ /* 0x000fe20003f0f070 */
[----:B------:R-:W-:-:S12]  /*f0b0*/  NOP ;  /* 0x0000000000007918 */ /* 0x000fd80000000000 */
.L_x_429:
[----:B------:R-:W-:Y:S02]  /*f0c0*/  PLOP3.LUT P1, PT, P1, P0, PT, 0xa2, 0x0 ;  /* 0x000000000000781c */ /* 0x000fe40000f21472 */
[----:B------:R-:W-:-:S08]  /*f0d0*/  @P0 R2UR P1, UR4, R19 ;  /* 0x00000000130402ca */ /* 0x000fd00000020000 */
[----:B------:R-:W-:-:S05]  /*f0e0*/  @P0 PLOP3.LUT P0, PT, P1, PT, PT, 0x80, 0x0 ;  /* 0x000000000000081c */ /* 0x000fca0000f0f070 */
[----:B------:R-:W-:Y:S01]  /*f0f0*/  @!P1 SYNCS.ARRIVE.TRANS64.RED.A0T1 RZ, [UR4+0x28c30], RZ ;  /* 0x028c30ffffff99a7 */ /* 0x000fe20008200404 */
[----:B------:R-:W-:Y:S07]  /*f100*/  @!P1 ARRIVES.LDGSTSBAR.64.TRANSCNT [UR4+0x28c30] ;  /* 0x028c3000ff0099b0 */ /* 0x000fee0008000a84 */
[----:B------:R-:W-:Y:S05]  /*f110*/  @P0 BRA.U.ANY `(.L_x_429) ;  /* 0xfffffffd00e80947 */ /* 0x000fea000393ffff */
[----:B------:R-:W-:Y:S01]  /*f120*/  NOP ;  /* 0x0000000000007918 */ /* 0x000fe20000000000 */
[----:B------:R-:W-:-:S05]  /*f130*/  IMAD.U32 R0, RZ, RZ, UR36 ;  /* 0x00000024ff007e24 */ /* 0x000fca000f8e00ff */
[----:B------:R-:W-:-:S13]  /*f140*/  ISETP.NE.AND P2, PT, R0, 0x3, PT ;  /* 0x000000030000780c */ /* 0x000fda0003f45270 */
[----:B------:R-:W-:Y:S05]  /*f150*/  @!P2 BRA `(.L_x_430) ;  /* 0x000000000004a947 */ /* 0x000fea0003800000 */
[----:B------:R-:W-:Y:S01]  /*f160*/  BPT.TRAP 0x1 ;  /* 0x000000040000795c */ /* 0x000fe20000300000 */
.L_x_430:
[----:B------:R1:W5:Y:S01]  /*f170*/  LDL.LU R0, [R1+0x4] ;  /* 0x0000040001007983 */ /* 0x0003620000300800 */
[----:B------:R-:W-:Y:S01]  /*f180*/  LOP3.LUT P0, RZ, R16, 0x100, RZ, 0xc0, !PT ;  /* 0x0000010010ff7812 */ /* 0x000fe2000780c0ff */
[----:B------:R1:W-:Y:S02]  /*f190*/  SYNCS.ARRIVE.TRANS64.A1T0 RZ, [R19+URZ+0x28c30], RZ ;  /* 0x028c30ff13ff79a7 */ /* 0x0003e4000810003f */
[----:B0-----:R1:W5:Y:S10]  /*f1a0*/  LDL R3, [R1] ;  /* 0x0000000001037983 */ /* 0x0013740000100800 */
[----:B------:R-:W-:Y:S05]  /*f1b0*/  WARPSYNC.ALL ;  /* 0x0000000000007948 */ /* 0x000fea0003800000 */
[----:B------:R-:W-:Y:S01]  /*f1c0*/  SEL R2, R29, RZ, !P0 ;  /* 0x000000ff1d027207 */ /* 0x000fe20004000000 */
[----:B------:R-:W-:Y:S01]  /*f1d0*/  ULDC.64 UR4, c[0x0][0x298] ;  /* 0x0000a60000047ab9 */ /* 0x000fe20000000a00 */
[----:B------:R-:W-:Y:S01]  /*f1e0*/  BSSY B6, `(.L_x_431) ;  /* 0x0000020000067945 */ /* 0x000fe20003800000 */
[----:B------:R-:W-:Y:S02]  /*f1f0*/  IMAD.WIDE.U32 R4, R37, UR4, RZ ;  /* 0x0000000425047c25 */ /* 0x000fe4000f8e00ff */
[----:B------:R0:W-:Y:S02]  /*f200*/  STL [R1+0x18], R2 ;  /* 0x0000180201007387 */ /* 0x0001e40000100800 */
[----:B0-----:R-:W-:Y:S01]  /*f210*/  VIADD R2, R17, 0x20400 ;  /* 0x0002040011027836 */ /* 0x001fe20000000000 */
[----:B------:R-:W-:Y:S01]  /*f220*/  BAR.SYNC.DEFER_BLOCKING 0x8, 0x100 ;  /* 0x0204000000007b1d */ /* 0x000fe20000010000 */
[----:B-----5:R-:W-:-:S03]  /*f230*/  SEL R0, R0, RZ, !P0 ;  /* 0x000000ff00007207 */ /* 0x020fc60004000000 */
[----:B------:R-:W-:Y:S02]  /*f240*/  LOP3.LUT P0, RZ, R2, 0x3ff, RZ, 0xc0, !PT ;  /* 0x000003ff02ff7812 */ /* 0x000fe4000780c0ff */
[----:B------:R-:W-:Y:S01]  /*f250*/  PRMT R29, R3, 0x8880, RZ ;  /* 0x00008880031d7816 */ /* 0x000fe200000000ff */
[----:B------:R0:W-:Y:S03]  /*f260*/  STL [R1+0x4], R0 ;  /* 0x0000040001007387 */ /* 0x0001e60000100800 */
[----:B------:R-:W-:Y:S01]  /*f270*/  PRMT R29, R29, 0x7710, RZ ;  /* 0x000077101d1d7816 */ /* 0x000fe200000000ff */
[----:B------:R2:W-:Y:S01]  /*f280*/  STL.64 [R1+0x10], R4 ;  /* 0x0000100401007387 */ /* 0x0005e20000100a00 */
[----:B0-----:R-:W-:-:S05]  /*f290*/  SHF.R.S32.HI R0, RZ, 0x1f, R37 ;  /* 0x0000001fff007819 */ /* 0x001fca0000011425 */
[----:B------:R-:W-:-:S04]  /*f2a0*/  IMAD R0, R0, UR4, RZ ;  /* 0x0000000400007c24 */ /* 0x000fc8000f8e02ff */
[----:B------:R-:W-:-:S04]  /*f2b0*/  IMAD R0, R37, UR5, R0 ;  /* 0x0000000525007c24 */ /* 0x000fc8000f8e0200 */
[----:B------:R-:W-:Y:S01]  /*f2c0*/  IMAD.IADD R37, R5, 0x1, R0 ;  /* 0x0000000105257824 */ /* 0x000fe200078e0200 */
[----:B--2---:R-:W-:Y:S06]  /*f2d0*/  @!P0 BRA `(.L_x_432) ;  /* 0x0000000000408947 */ /* 0x004fec0003800000 */
        /* <DEDUP_REMOVED lines=15> */
[----:B01----:R-:W-:Y:S05]  /*f3d0*/  CALL.ABS.NOINC R2 ;  /* 0x0000000002007343 */ /* 0x003fea0003c00000 */
.L_x_432:
[----:B------:R-:W-:Y:S05]  /*f3e0*/  BSYNC B6 ;  /* 0x0000000000067941 */ /* 0x000fea0003800000 */
.L_x_431:
[----:B------:R-:W2:Y:S01]  /*f3f0*/  LDL.LU.64 R2, [R1+0x10] ;  /* 0x0000100001027983 */ /* 0x000ea20000300a00 */
[----:B------:R-:W0:Y:S01]  /*f400*/  LDC R7, c[0x0][0x448] ;  /* 0x00011200ff077b82 */ /* 0x000e220000000800 */
[----:B------:R-:W-:Y:S02]  /*f410*/  ULDC.64 UR4, c[0x0][0x2d8] ;  /* 0x0000b60000047ab9 */ /* 0x000fe40000000a00 */
[----:B------:R-:W3:Y:S04]  /*f420*/  LDL.LU R21, [R1+0x4] ;  /* 0x0000040001157983 */ /* 0x000ee80000300800 */
[----:B------:R-:W4:Y:S04]  /*f430*/  LDL.LU R20, [R1+0x18] ;  /* 0x0000180001147983 */ /* 0x000f280000300800 */
[----:B------:R0:W5:Y:S04]  /*f440*/  LDL R10, [R1+0x8] ;  /* 0x00000800010a7983 */ /* 0x0001680000100800 */
[----:B------:R0:W5:Y:S02]  /*f450*/  LDL R8, [R1+0x2c] ;  /* 0x00002c0001087983 */ /* 0x0001640000100800 */
[----:B0-----:R-:W-:-:S13]  /*f460*/  ISETP.NE.AND P0, PT, R7, 0x1, PT ;  /* 0x000000010700780c */ /* 0x001fda0003f05270 */
[----:B------:R-:W0:Y:S01]  /*f470*/  @P0 LDC R6, c[0x0][0x44c] ;  /* 0x00011300ff060b82 */ /* 0x000e220000000800 */
[----:B------:R-:W1:Y:S02]  /*f480*/  S2R R9, SR_TID.X ;  /* 0x0000000000097919 */ /* 0x000e640000002100 */
[----:B-1----:R-:W-:-:S05]  /*f490*/  IMAD.SHL.U32 R9, R9, 0x8, RZ ;  /* 0x0000000809097824 */ /* 0x002fca00078e00ff */
[----:B------:R-:W-:Y:S01]  /*f4a0*/  LOP3.LUT R9, R9, 0x38, RZ, 0xc0, !PT ;  /* 0x0000003809097812 */ /* 0x000fe200078ec0ff */
[----:B--2---:R-:W-:Y:S02]  /*f4b0*/  IMAD.MOV.U32 R3, RZ, RZ, R37 ;  /* 0x000000ffff037224 */ /* 0x004fe400078e0025 */
[----:B------:R-:W-:-:S04]  /*f4c0*/  IMAD.WIDE.U32 R2, R26, UR4, R2 ;  /* 0x000000041a027c25 */ /* 0x000fc8000f8e0002 */
[----:B------:R-:W-:Y:S01]  /*f4d0*/  IMAD R3, R26, UR5, R3 ;  /* 0x000000051a037c24 */ /* 0x000fe2000f8e0203 */
[----:B------:R-:W-:Y:S02]  /*f4e0*/  ULDC.64 UR4, c[0x0][0x2e0] ;  /* 0x0000b80000047ab9 */ /* 0x000fe40000000a00 */
[----:B---3--:R-:W-:Y:S02]  /*f4f0*/  IMAD R0, R21, UR4, RZ ;  /* 0x0000000415007c24 */ /* 0x008fe4000f8e02ff */
[----:B----4-:R-:W-:-:S04]  /*f500*/  IMAD.WIDE.U32 R2, R20, UR4, R2 ;  /* 0x0000000414027c25 */ /* 0x010fc8000f8e0002 */
[----:B------:R-:W-:Y:S01]  /*f510*/  IMAD R0, R20, UR5, R0 ;  /* 0x0000000514007c24 */ /* 0x000fe2000f8e0200 */
[----:B------:R-:W-:Y:S01]  /*f520*/  ULDC.64 UR4, c[0x0][0x2d0] ;  /* 0x0000b40000047ab9 */ /* 0x000fe20000000a00 */
[----:B------:R-:W1:Y:S02]  /*f530*/  S2R R20, SR_TID.X ;  /* 0x0000000000147919 */ /* 0x000e640000002100 */
[----:B------:R-:W-:Y:S02]  /*f540*/  IMAD.IADD R3, R3, 0x1, R0 ;  /* 0x0000000103037824 */ /* 0x000fe400078e0200 */
[----:B------:R-:W2:Y:S01]  /*f550*/  @P0 LDC R0, c[0x0][0x450] ;  /* 0x00011400ff000b82 */ /* 0x000ea20000000800 */
[----:B-1----:R-:W-:-:S05]  /*f560*/  IMAD.SHL.U32 R20, R20, 0x10, RZ ;  /* 0x0000001014147824 */ /* 0x002fca00078e00ff */
[----:B------:R-:W-:-:S05]  /*f570*/  LOP3.LUT R20, R36, 0x70, R20, 0xf8, !PT ;  /* 0x0000007024147812 */ /* 0x000fca00078ef814 */
[----:B------:R-:W-:-:S04]  /*f580*/  IMAD R5, R25, 0x40, R20 ;  /* 0x0000004019057824 */ /* 0x000fc800078e0214 */
[----:B0-----:R-:W-:-:S04]  /*f590*/  @P0 IMAD.HI.U32 R6, R5, R6, RZ ;  /* 0x0000000605060227 */ /* 0x001fc800078e00ff */
[----:B------:R-:W-:Y:S01]  /*f5a0*/  IMAD.MOV.U32 R4, RZ, RZ, R5 ;  /* 0x000000ffff047224 */ /* 0x000fe200078e0005 */
[----:B--2---:R-:W-:-:S05]  /*f5b0*/  @P0 SHF.R.U32.HI R4, RZ, R0, R6 ;  /* 0x00000000ff040219 */ /* 0x004fca0000011606 */
[----:B------:R-:W-:-:S04]  /*f5c0*/  IMAD.MOV R0, RZ, RZ, -R4 ;  /* 0x000000ffff007224 */ /* 0x000fc800078e0a04 */
[----:B------:R-:W-:Y:S01]  /*f5d0*/  IMAD R0, R7, R0, R5 ;  /* 0x0000000007007224 */ /* 0x000fe200078e0205 */
[----:B------:R-:W-:Y:S01]  /*f5e0*/  SHF.R.S32.HI R5, RZ, 0x1f, R4 ;  /* 0x0000001fff057819 */ /* 0x000fe20000011404 */
[----:B------:R-:W-:-:S04]  /*f5f0*/  IMAD.WIDE.U32 R2, R4, UR4, R2 ;  /* 0x0000000404027c25 */ /* 0x000fc8000f8e0002 */
[----:B------:R-:W-:-:S04]  /*f600*/  IMAD R5, R5, UR4, RZ ;  /* 0x0000000405057c24 */ /* 0x000fc8000f8e02ff */
[----:B------:R-:W-:Y:S01]  /*f610*/  IMAD R5, R4, UR5, R5 ;  /* 0x0000000504057c24 */ /* 0x000fe2000f8e0205 */
[----:B------:R-:W-:Y:S01]  /*f620*/  SHF.R.S32.HI R4, RZ, 0x1f, R0 ;  /* 0x0000001fff047819 */ /* 0x000fe20000011400 */
[----:B------:R-:W-:Y:S02]  /*f630*/  ULDC.64 UR4, c[0x0][0x2c8] ;  /* 0x0000b20000047ab9 */ /* 0x000fe40000000a00 */
[----:B------:R-:W-:Y:S02]  /*f640*/  IMAD.IADD R3, R3, 0x1, R5 ;  /* 0x0000000103037824 */ /* 0x000fe400078e0205 */
        /* <DEDUP_REMOVED lines=11> */
[----:B------:R-:W0:Y:S01]  /*f700*/  SHFL.IDX PT, R3, R0, RZ, 0x181f ;  /* 0x00181fff00037589 */ /* 0x000e2200000e0000 */
[----:B-----5:R-:W-:Y:S02]  /*f710*/  IMAD R5, R10, R7, RZ ;  /* 0x000000070a057224 */ /* 0x020fe400078e02ff */
[----:B------:R-:W-:Y:S01]  /*f720*/  IMAD R25, R25, 0x40, R36 ;  /* 0x0000004019197824 */ /* 0x000fe200078e0224 */
[----:B------:R-:W1:Y:S04]  /*f730*/  SHFL.IDX PT, R2, R4, RZ, 0x181f ;  /* 0x00181fff04027589 */ /* 0x000e6800000e0000 */
[----:B------:R-:W-:-:S13]  /*f740*/  ISETP.GE.AND P0, PT, R25, R5, PT ;  /* 0x000000051900720c */ /* 0x000fda0003f06270 */
[----:B0-----:R-:W-:-:S05]  /*f750*/  @!P0 LEA R3, P2, R9, R3, 0x1 ;  /* 0x0000000309038211 */ /* 0x001fca00078408ff */
[----:B-1----:R-:W-:-:S05]  /*f760*/  @!P0 IMAD.X R2, RZ, RZ, R2, P2 ;  /* 0x000000ffff028224 */ /* 0x002fca00010e0602 */
[----:B------:R-:W-:-:S04]  /*f770*/  @!P0 LOP3.LUT R3, R3, R2, RZ, 0x3c, !PT ;  /* 0x0000000203038212 */ /* 0x000fc800078e3cff */
[----:B------:R-:W-:-:S04]  /*f780*/  @!P0 LOP3.LUT R2, R3, R2, RZ, 0x3c, !PT ;  /* 0x0000000203028212 */ /* 0x000fc800078e3cff */
[----:B------:R-:W-:-:S05]  /*f790*/  @!P0 LOP3.LUT R3, R3, R2, RZ, 0x3c, !PT ;  /* 0x0000000203038212 */ /* 0x000fca00078e3cff */
[----:B------:R-:W-:Y:S01]  /*f7a0*/  @!PT LDS RZ, [RZ] ;  /* 0x00000000fffff984 */ /* 0x000fe20000000800 */
[----:B------:R0:W-:Y:S02]  /*f7b0*/  @!P0 LDGSTS.E.BYPASS.LTC128B.128 [R8+0x20400], desc[UR50][R2.64], !P1 ;  /* 0x2040000002088fae */ /* 0x0001e4000c901d72 */
[----:B0-----:R-:W-:Y:S02]  /*f7c0*/  VIADD R2, R25, 0x10 ;  /* 0x0000001019027836 */ /* 0x001fe40000000000 */
[----:B------:R-:W0:Y:S03]  /*f7d0*/  SHFL.IDX PT, R3, R0, 0x1, 0x181f ;  /* 0x00381f0000037f89 */ /* 0x000e2600000e0000 */
[----:B------:R-:W-:Y:S02]  /*f7e0*/  ISETP.GE.AND P0, PT, R2, R5, PT ;  /* 0x000000050200720c */ /* 0x000fe40003f06270 */
[----:B------:R-:W1:Y:S11]  /*f7f0*/  SHFL.IDX PT, R2, R4, 0x1, 0x181f ;  /* 0x00381f0004027f89 */ /* 0x000e7600000e0000 */
[----:B0-----:R-:W-:-:S05]  /*f800*/  @!P0 LEA R3, P2, R9, R3, 0x1 ;  /* 0x0000000309038211 */ /* 0x001fca00078408ff */
[----:B-1----:R-:W-:-:S05]  /*f810*/  @!P0 IMAD.X R2, RZ, RZ, R2, P2 ;  /* 0x000000ffff028224 */ /* 0x002fca00010e0602 */
[----:B------:R-:W-:-:S04]  /*f820*/  @!P0 LOP3.LUT R3, R3, R2, RZ, 0x3c, !PT ;  /* 0x0000000203038212 */ /* 0x000fc800078e3cff */
[----:B------:R-:W-:-:S04]  /*f830*/  @!P0 LOP3.LUT R2, R3, R2, RZ, 0x3c, !PT ;  /* 0x0000000203028212 */ /* 0x000fc800078e3cff */
[----:B------:R-:W-:-:S05]  /*f840*/  @!P0 LOP3.LUT R3, R3, R2, RZ, 0x3c, !PT ;  /* 0x0000000203038212 */ /* 0x000fca00078e3cff */
[----:B------:R0:W-:Y:S02]  /*f850*/  @!P0 LDGSTS.E.BYPASS.LTC128B.128 [R8+0x20c00], desc[UR50][R2.64], !P1 ;  /* 0x20c0000002088fae */ /* 0x0001e4000c901d72 */
[----:B0-----:R-:W-:Y:S02]  /*f860*/  VIADD R2, R25, 0x20 ;  /* 0x0000002019027836 */ /* 0x001fe40000000000 */
[----:B------:R-:W0:Y:S03]  /*f870*/  SHFL.IDX PT, R3, R0, 0x2, 0x181f ;  /* 0x00581f0000037f89 */ /* 0x000e2600000e0000 */
[----:B------:R-:W-:Y:S01]  /*f880*/  ISETP.GE.AND P0, PT, R2, R5, PT ;  /* 0x000000050200720c */ /* 0x000fe20003f06270 */
[----:B------:R-:W-:Y:S04]  /*f890*/  SHFL.IDX PT, R0, R0, 0x3, 0x181f ;  /* 0x00781f0000007f89 */ /* 0x000fe800000e0000 */
[----:B------:R-:W1:Y:S04]  /*f8a0*/  SHFL.IDX PT, R2, R4, 0x2, 0x181f ;  /* 0x00581f0004027f89 */ /* 0x000e6800000e0000 */
[----:B------:R-:W2:Y:S04]  /*f8b0*/  SHFL.IDX PT, R4, R4, 0x3, 0x181f ;  /* 0x00781f0004047f89 */ /* 0x000ea800000e0000 */
[----:B0-----:R-:W-:-:S05]  /*f8c0*/  @!P0 LEA R3, P2, R9, R3, 0x1 ;  /* 0x0000000309038211 */ /* 0x001fca00078408ff */
[----:B-1----:R-:W-:-:S05]  /*f8d0*/  @!P0 IMAD.X R2, RZ, RZ, R2, P2 ;  /* 0x000000ffff028224 */ /* 0x002fca00010e0602 */
[----:B------:R-:W-:-:S04]  /*f8e0*/  @!P0 LOP3.LUT R3, R3, R2, RZ, 0x3c, !PT ;  /* 0x0000000203038212 */ /* 0x000fc800078e3cff */
[----:B------:R-:W-:-:S04]  /*f8f0*/  @!P0 LOP3.LUT R2, R3, R2, RZ, 0x3c, !PT ;  /* 0x0000000203028212 */ /* 0x000fc800078e3cff */
[----:B------:R-:W-:-:S05]  /*f900*/  @!P0 LOP3.LUT R3, R3, R2, RZ, 0x3c, !PT ;  /* 0x0000000203038212 */ /* 0x000fca00078e3cff */
[----:B--2---:R1:W-:Y:S02]  /*f910*/  @!P0 LDGSTS.E.BYPASS.LTC128B.128 [R8+0x21400], desc[UR50][R2.64], !P1 ;  /* 0x2140000002088fae */ /* 0x0043e4000c901d72 */
.L_x_509:
[----:B------:R-:W-:-:S05]  /*f920*/  VIADD R25, R25, 0x30 ;  /* 0x0000003019197836 */ /* 0x000fca0000000000 */
[----:B------:R-:W-:-:S13]  /*f930*/  ISETP.GE.AND P0, PT, R25, R5, PT ;  /* 0x000000051900720c */ /* 0x000fda0003f06270 */
[----:B01----:R-:W-:-:S05]  /*f940*/  @!P0 LEA R2, P2, R9, R0, 0x1 ;  /* 0x0000000009028211 */ /* 0x003fca00078408ff */
[----:B------:R-:W-:-:S05]  /*f950*/  @!P0 IMAD.X R3, RZ, RZ, R4, P2 ;  /* 0x000000ffff038224 */ /* 0x000fca00010e0604 */
[----:B------:R-:W-:Y:S01]  /*f960*/  @!PT LDS RZ, [RZ] ;  /* 0x00000000fffff984 */ /* 0x000fe20000000800 */
[----:B------:R-:W-:Y:S01]  /*f970*/  @!PT LDS RZ, [RZ] ;  /* 0x00000000fffff984 */ /* 0x000fe20000000800 */
[----:B------:R-:W-:Y:S01]  /*f980*/  @!PT LDS RZ, [RZ] ;  /* 0x00000000fffff984 */ /* 0x000fe20000000800 */
[----:B------:R0:W-:Y:S01]  /*f990*/  @!P0 LDGSTS.E.BYPASS.LTC128B.128 [R8+0x21c00], desc[UR50][R2.64], !P1 ;  /* 0x21c0000002088fae */ /* 0x0001e2000c901d72 */
[----:B------:R-:W-:Y:S01]  /*f9a0*/  PLOP3.LUT P0, PT, PT, PT, PT, 0x80, 0x0 ;  /* 0x000000000000781c */ /* 0x000fe20003f0f070 */
[----:B------:R-:W-:-:S12]  /*f9b0*/  NOP ;  /* 0x0000000000007918 */ /* 0x000fd80000000000 */
.L_x_434:
[----:B------:R-:W-:Y:S02]  /*f9c0*/  PLOP3.LUT P1, PT, P1, P0, PT, 0xa2, 0x0 ;  /* 0x000000000000781c */ /* 0x000fe40000f21472 */
[----:B------:R-:W-:-:S08]  /*f9d0*/  @P0 R2UR P1, UR4, R17 ;  /* 0x00000000110402ca */ /* 0x000fd00000020000 */
[----:B------:R-:W-:-:S05]  /*f9e0*/  @P0 PLOP3.LUT P0, PT, P1, PT, PT, 0x80, 0x0 ;  /* 0x000000000000081c */ /* 0x000fca0000f0f070 */
[----:B------:R-:W-:Y:S01]  /*f9f0*/  @!P1 SYNCS.ARRIVE.TRANS64.RED.A0T1 RZ, [UR4+0x28c00], RZ ;  /* 0x028c00ffffff99a7 */ /* 0x000fe20008200404 */
[----:B------:R-:W-:Y:S07]  /*fa00*/  @!P1 ARRIVES.LDGSTSBAR.64.TRANSCNT [UR4+0x28c00] ;  /* 0x028c0000ff0099b0 */ /* 0x000fee0008000a84 */
[----:B------:R-:W-:Y:S05]  /*fa10*/  @P0 BRA.U.ANY `(.L_x_434) ;  /* 0xfffffffd00e80947 */ /* 0x000fea000393ffff */
[----:B0-----:R-:W2:Y:S02]  /*fa20*/  LDL.LU R2, [R1+0x24] ;  /* 0x0000240001027983 */ /* 0x001ea40000300800 */
[----:B--2---:R-:W-:-:S05]  /*fa30*/  VIADD R2, R2, 0x1 ;  /* 0x0000000102027836 */ /* 0x004fca0000000000 */
[----:B------:R0:W-:Y:S01]  /*fa40*/  STL [R1+0x24], R2 ;  /* 0x0000240201007387 */ /* 0x0001e20000100800 */
[----:B------:R-:W-:-:S04]  /*fa50*/  LEA.HI R0, R2, R2, RZ, 0x1 ;  /* 0x0000000202007211 */ /* 0x000fc800078f08ff */
[----:B------:R-:W-:-:S05]  /*fa60*/  LOP3.LUT R0, R0, 0xfffffffe, RZ, 0xc0, !PT ;  /* 0xfffffffe00007812 */ /* 0x000fca00078ec0ff */
[----:B------:R-:W-:-:S05]  /*fa70*/  IMAD.IADD R0, R2, 0x1, -R0 ;  /* 0x0000000102007824 */ /* 0x000fca00078e0a00 */
[----:B------:R-:W-:Y:S01]  /*fa80*/  SHF.L.U32 R0, R0, 0x1f, RZ ;  /* 0x0000001f00007819 */ /* 0x000fe200000006ff */
[----:B------:R-:W-:Y:S01]  /*fa90*/  NOP ;  /* 0x0000000000007918 */ /* 0x000fe20000000000 */
[----:B------:R0:W-:Y:S01]  /*faa0*/  SYNCS.ARRIVE.TRANS64.A1T0 RZ, [R17+URZ+0x28c00], RZ ;  /* 0x028c00ff11ff79a7 */ /* 0x0001e2000810003f */
[----:B------:R-:W-:Y:S01]  /*fab0*/  BSSY B0, `(.L_x_435) ;  /* 0x0000003000007945 */ /* 0x000fe20003800000 */
[----:B------:R-:W1:Y:S03]  /*fac0*/  SYNCS.PHASECHK.TRANS64.TRYWAIT P0, [R17+URZ+0x28c20], R0 ;  /* 0x028c2000110075a7 */ /* 0x000e66000800017f */
[----:B01----:R-:W-:Y:S05]  /*fad0*/  @!P0 BRA `(.L_x_436) ;  /* 0x0000003800308947 */ /* 0x003fea0003800000 */
.L_x_510:
[----:B------:R-:W-:Y:S05]  /*fae0*/  BSYNC B0 ;  /* 0x0000000000007941 */ /* 0x000fea0003800000 */
.L_x_435:
[----:B------:R-:W-:-:S05]  /*faf0*/  IMAD.U32 R2, RZ, RZ, UR36 ;  /* 0x00000024ff027e24 */ /* 0x000fca000f8e00ff */
[----:B------:R-:W-:-:S13]  /*fb00*/  ISETP.NE.AND P0, PT, R2, 0x3, PT ;  /* 0x000000030200780c */ /* 0x000fda0003f05270 */
[----:B------:R-:W-:Y:S05]  /*fb10*/  @!P0 BRA `(.L_x_437) ;  /* 0x0000000000048947 */ /* 0x000fea0003800000 */
[----:B------:R-:W-:Y:S01]  /*fb20*/  BPT.TRAP 0x1 ;  /* 0x000000040000795c */ /* 0x000fe20000300000 */
.L_x_437:
[----:B0-----:R-:W-:Y:S01]  /*fb30*/  SHF.L.U32 R0, R22, 0x1f, RZ ;  /* 0x0000001f16007819 */ /* 0x001fe200000006ff */
[----:B------:R-:W-:Y:S03]  /*fb40*/  BSSY B0, `(.L_x_438) ;  /* 0x0000003000007945 */ /* 0x000fe60003800000 */
[----:B------:R-:W0:Y:S02]  /*fb50*/  SYNCS.PHASECHK.TRANS64.TRYWAIT P0, [R19+URZ+0x28c60], R0 ;  /* 0x028c6000130075a7 */ /* 0x000e24000800017f */
[----:B0-----:R-:W-:Y:S05]  /*fb60*/  @!P0 BRA `(.L_x_439) ;  /* 0x0000003800208947 */ /* 0x001fea0003800000 */
.L_x_511:
[----:B------:R-:W-:Y:S05]  /*fb70*/  BSYNC B0 ;  /* 0x0000000000007941 */ /* 0x000fea0003800000 */
.L_x_438:
[----:B------:R-:W0:Y:S01]  /*fb80*/  LDL.LU R2, [R1+0x1c] ;  /* 0x00001c0001027983 */ /* 0x000e220000300800 */
[----:B------:R-:W-:Y:S01]  /*fb90*/  ULDC.64 UR4, c[0x0][0x328] ;  /* 0x0000ca0000047ab9 */ /* 0x000fe20000000a00 */
[----:B------:R-:W-:Y:S02]  /*fba0*/  ULDC.64 UR6, c[0x0][0x318] ;  /* 0x0000c60000067ab9 */ /* 0x000fe40000000a00 */
[----:B------:R-:W2:Y:S01]  /*fbb0*/  LDL.LU R4, [R1+0x20] ;  /* 0x0000200001047983 */ /* 0x000ea20000300800 */
[----:B------:R-:W-:Y:S02]  /*fbc0*/  IMAD R5, R18, 0x8000, R33 ;  /* 0x0000800012057824 */ /* 0x000fe400078e0221 */
[----:B0-----:R-:W-:Y:S02]  /*fbd0*/  IMAD R0, R2, UR4, RZ ;  /* 0x0000000402007c24 */ /* 0x001fe4000f8e02ff */
[----:B------:R-:W-:-:S04]  /*fbe0*/  IMAD.WIDE.U32 R2, R35, UR4, RZ ;  /* 0x0000000423027c25 */ /* 0x000fc8000f8e00ff */
[----:B------:R-:W-:Y:S01]  /*fbf0*/  IMAD R0, R35, UR5, R0 ;  /* 0x0000000523007c24 */ /* 0x000fe2000f8e0200 */
[----:B------:R-:W-:-:S03]  /*fc00*/  ULDC.64 UR4, c[0x0][0x338] ;  /* 0x0000ce0000047ab9 */ /* 0x000fc60000000a00 */
[----:B------:R-:W-:Y:S02]  /*fc10*/  IMAD.IADD R3, R3, 0x1, R0 ;  /* 0x0000000103037824 */ /* 0x000fe400078e0200 */
[----:B--2---:R-:W-:Y:S02]  /*fc20*/  IMAD R0, R4, UR4, RZ ;  /* 0x0000000404007c24 */ /* 0x004fe4000f8e02ff */
[----:B------:R-:W-:-:S04]  /*fc30*/  IMAD.WIDE.U32 R2, R34, UR4, R2 ;  /* 0x0000000422027c25 */ /* 0x000fc8000f8e0002 */
[----:B------:R-:W-:Y:S01]  /*fc40*/  IMAD R0, R34, UR5, R0 ;  /* 0x0000000522007c24 */ /* 0x000fe2000f8e0200 */
[----:B------:R-:W-:-:S03]  /*fc50*/  ULDC.64 UR4, c[0x0][0x330] ;  /* 0x0000cc0000047ab9 */ /* 0x000fc60000000a00 */
[----:B------:R-:W-:Y:S02]  /*fc60*/  IMAD.IADD R3, R3, 0x1, R0 ;  /* 0x0000000103037824 */ /* 0x000fe400078e0200 */
[----:B------:R-:W-:Y:S01]  /*fc70*/  IMAD.WIDE.U32 R2, R26, UR4, R2 ;  /* 0x000000041a027c25 */ /* 0x000fe2000f8e0002 */
[----:B------:R-:W-:-:S03]  /*fc80*/  UMOV UR4, 0xffffffff ;  /* 0xffffffff00047882 */ /* 0x000fc60000000000 */
[----:B------:R-:W-:Y:S01]  /*fc90*/  IMAD R6, R26, UR5, R3 ;  /* 0x000000051a067c24 */ /* 0x000fe2000f8e0203 */
[----:B------:R-:W-:-:S04]  /*fca0*/  LEA R4, P0, R2, UR6, 0x1 ;  /* 0x0000000602047c11 */ /* 0x000fc8000f8008ff */
[----:B------:R-:W-:Y:S01]  /*fcb0*/  LEA.HI.X R6, R2, UR7, R6, 0x1, P0 ;  /* 0x0000000702067c11 */ /* 0x000fe200080f0c06 */
[----:B------:R-:W-:Y:S08]  /*fcc0*/  BRA.DIV UR4, `(.L_x_440) ;  /* 0x0000003604dc7947 */ /* 0x000ff0000b800000 */
[----:B------:R-:W2:Y:S01]  /*fcd0*/  LDL R3, [R1] ;  /* 0x0000000001037983 */ /* 0x000ea20000100800 */
[----:B------:R-:W-:Y:S01]  /*fce0*/  IMAD R5, R5, 0x2, R17 ;  /* 0x0000000205057824 */ /* 0x000fe200078e0211 */
[C---:B------:R-:W-:Y:S01]  /*fcf0*/  LOP3.LUT P5, RZ, R29.reuse, 0x2, RZ, 0xc0, !PT ;  /* 0x000000021dff7812 */ /* 0x040fe200078ac0ff */
[----:B------:R-:W0:Y:S01]  /*fd00*/  S2R R7, SR_TID.X ;  /* 0x0000000000077919 */ /* 0x000e220000002100 */
[C---:B------:R-:W-:Y:S02]  /*fd10*/  LOP3.LUT P4, RZ, R29.reuse, 0x4, RZ, 0xc0, !PT ;  /* 0x000000041dff7812 */ /* 0x040fe4000788c0ff */
[C---:B------:R-:W-:Y:S01]  /*fd20*/  LOP3.LUT P3, RZ, R29.reuse, 0x8, RZ, 0xc0, !PT ;  /* 0x000000081dff7812 */ /* 0x040fe2000786c0ff */
[----:B------:R-:W1:Y:S01]  /*fd30*/  SHFL.IDX PT, R2, R4, RZ, 0x181f ;  /* 0x00181fff04027589 */ /* 0x000e6200000e0000 */
[----:B------:R-:W-:Y:S02]  /*fd40*/  LOP3.LUT R16, R16, 0xfffffeff, RZ, 0xc0, !PT ;  /* 0xfffffeff10107812 */ /* 0x000fe400078ec0ff */
[----:B------:R-:W-:Y:S01]  /*fd50*/  LOP3.LUT P2, RZ, R29, 0x10, RZ, 0xc0, !PT ;  /* 0x000000101dff7812 */ /* 0x000fe2000784c0ff */
[----:B0-----:R-:W-:-:S05]  /*fd60*/  IMAD.SHL.U32 R7, R7, 0x8, RZ ;  /* 0x0000000807077824 */ /* 0x001fca00078e00ff */
[----:B------:R-:W-:-:S05]  /*fd70*/  LOP3.LUT R7, R7, 0x38, RZ, 0xc0, !PT ;  /* 0x0000003807077812 */ /* 0x000fca00078ec0ff */
[----:B------:R-:W-:Y:S01]  /*fd80*/  IMAD.SHL.U32 R0, R7, 0x2, RZ ;  /* 0x0000000207007824 */ /* 0x000fe200078e00ff */
[----:B------:R-:W-:-:S04]  /*fd90*/  LOP3.LUT R7, R29, 0x1, RZ, 0xc0, !PT ;  /* 0x000000011d077812 */ /* 0x000fc800078ec0ff */
[----:B-1----:R-:W-:Y:S02]  /*fda0*/  IADD3 R2, P0, R2, R0, RZ ;  /* 0x0000000002027210 */ /* 0x002fe40007f1e0ff */
[----:B------:R-:W-:-:S13]  /*fdb0*/  ISETP.NE.U32.AND P1, PT, R7, 0x1, PT ;  /* 0x000000010700780c */ /* 0x000fda0003f25070 */
[----:B------:R-:W-:-:S04]  /*fdc0*/  @P1 LOP3.LUT R16, R16, 0x100, RZ, 0xfc, !PT ;  /* 0x0000010010101812 */ /* 0x000fc800078efcff */
[----:B------:R-:W-:Y:S01]  /*fdd0*/  LOP3.LUT R16, R16, 0xfffffdff, RZ, 0xc0, !PT ;  /* 0xfffffdff10107812 */ /* 0x000fe200078ec0ff */
[----:B--2---:R-:W-:Y:S02]  /*fde0*/  IMAD.MOV.U32 R8, RZ, RZ, R3 ;  /* 0x000000ffff087224 */ /* 0x004fe400078e0003 */
[----:B------:R-:W0:Y:S03]  /*fdf0*/  SHFL.IDX PT, R3, R6, RZ, 0x181f ;  /* 0x00181fff06037589 */ /* 0x000e2600000e0000 */
[----:B------:R-:W-:Y:S01]  /*fe00*/  PRMT R7, R8, 0x8880, RZ ;  /* 0x0000888008077816 */ /* 0x000fe200000000ff */
[----:B0-----:R-:W-:Y:S01]  /*fe10*/  IMAD.X R3, RZ, RZ, R3, P0 ;  /* 0x000000ffff037224 */ /* 0x001fe200000e0603 */
[----:B------:R-:W-:Y:S02]  /*fe20*/  ISETP.LT.OR P0, PT, R28, 0x1, P1 ;  /* 0x000000011c00780c */ /* 0x000fe40000f01670 */
[----:B------:R-:W-:-:S04]  /*fe30*/  LOP3.LUT P1, RZ, R29, 0x20, RZ, 0xc0, !PT ;  /* 0x000000201dff7812 */ /* 0x000fc8000782c0ff */
[----:B------:R-:W-:-:S07]  /*fe40*/  ISETP.LT.OR P6, PT, R28, 0x1, !P1 ;  /* 0x000000011c00780c */ /* 0x000fce0004fc1670 */
[----:B------:R-:W-:Y:S01]  /*fe50*/  @!PT LDS RZ, [RZ] ;  /* 0x00000000fffff984 */ /* 0x000fe20000000800 */
        /* <DEDUP_REMOVED lines=9> */
[----:B------:R-:W-:-:S03]  /*fef0*/  LOP3.LUT P0, RZ, R29, 0x40, RZ, 0xc0, !PT ;  /* 0x000000401dff7812 */ /* 0x000fc6000780c0ff */
[----:B------:R-:W-:Y:S01]  /*ff00*/  LDGSTS.E.BYPASS.LTC128B.128 [R5+0xa400], desc[UR50][R2.64+0x280], !P6 ;  /* 0x0a40028002057fae */ /* 0x000fe2000f101d72 */
[----:B------:R-:W-:-:S13]  /*ff10*/  ISETP.LT.OR P6, PT, R28, 0x1, !P0 ;  /* 0x000000011c00780c */ /* 0x000fda00047c1670 */
[----:B------:R-:W-:Y:S01]  /*ff20*/  LDGSTS.E.BYPASS.LTC128B.128 [R5+0xc400], desc[UR50][R2.64+0x300], !P6 ;  /* 0x0c40030002057fae */ /* 0x000fe2000f101d72 */
[----:B------:R-:W-:-:S03]  /*ff30*/  ISETP.GT.AND P6, PT, R7, -0x1, PT ;  /* 0xffffffff0700780c */ /* 0x000fc60003fc4270 */
[----:B------:R-:W-:Y:S10]  /*ff40*/  SHFL.IDX PT, R7, R6, 0x2, 0x181f ;  /* 0x00581f0006077f89 */ /* 0x000ff400000e0000 */
[----:B------:R-:W-:-:S02]  /*ff50*/  @P6 LOP3.LUT R16, R16, 0x200, RZ, 0xfc, !PT ;  /* 0x0000020010106812 */ /* 0x000fc400078efcff */
[----:B------:R-:W-:-:S13]  /*ff60*/  ISETP.LT.OR P6, PT, R28, 0x1, P6 ;  /* 0x000000011c00780c */ /* 0x000fda00037c1670 */
[----:B------:R0:W-:Y:S04]  /*ff70*/  LDGSTS.E.BYPASS.LTC128B.128 [R5+0xe400], desc[UR50][R2.64+0x380], !P6 ;  /* 0x0e40038002057fae */ /* 0x0001e8000f101d72 */
[----:B0-----:R-:W0:Y:S04]  /*ff80*/  SHFL.IDX PT, R2, R4, 0x1, 0x181f ;  /* 0x00381f0004027f89 */ /* 0x001e2800000e0000 */
[----:B------:R-:W1:Y:S04]  /*ff90*/  SHFL.IDX PT, R3, R6, 0x1, 0x181f ;  /* 0x00381f0006037f89 */ /* 0x000e6800000e0000 */
[----:B------:R-:W-:Y:S01]  /*ffa0*/  SHFL.IDX PT, R6, R6, 0x3, 0x181f ;  /* 0x00781f0006067f89 */ /* 0x000fe200000e0000 */
[----:B0-----:R-:W-:-:S05]  /*ffb0*/  IADD3 R2, P6, R2, R0, RZ ;  /* 0x0000000002027210 */ /* 0x001fca0007fde0ff */
[----:B-1----:R-:W-:Y:S01]  /*ffc0*/  IMAD.X R3, RZ, RZ, R3, P6 ;  /* 0x000000ffff037224 */ /* 0x002fe200030e0603 */
        /* <DEDUP_REMOVED lines=17> */
[----:B------:R0:W-:Y:S04]  /*100e0*/  LDGSTS.E.BYPASS.LTC128B.128 [R5+0xec00], desc[UR50][R2.64+0x380], !P6 ;  /* 0x0ec0038002057fae */ /* 0x0001e8000f101d72 */
[----:B0-----:R-:W0:Y:S02]  /*100f0*/  SHFL.IDX PT, R2, R4, 0x2, 0x181f ;  /* 0x00581f0004027f89 */ /* 0x001e2400000e0000 */
[----:B0-----:R-:W-:-:S05]  /*10100*/  IADD3 R2, P6, R2, R0, RZ ;  /* 0x0000000002027210 */ /* 0x001fca0007fde0ff */
        /* <DEDUP_REMOVED lines=19> */
[----:B0-----:R0:W1:Y:S02]  /*10240*/  SHFL.IDX PT, R2, R4, 0x3, 0x181f ;  /* 0x00781f0004027f89 */ /* 0x00106400000e0000 */
.L_x_521:
[C---:B------:R-:W-:Y:S02]  /*10250*/  LOP3.LUT P6, RZ, R16.reuse, 0x100, RZ, 0xc0, !PT ;  /* 0x0000010010ff7812 */ /* 0x040fe400078cc0ff */
[----:B------:R-:W-:Y:S02]  /*10260*/  LOP3.LUT R16, R16, 0xffffefff, RZ, 0xc0, !PT ;  /* 0xffffefff10107812 */ /* 0x000fe400078ec0ff */
[C---:B------:R-:W-:Y:S02]  /*10270*/  ISETP.LT.OR P6, PT, R28.reuse, 0x31, P6 ;  /* 0x000000311c00780c */ /* 0x040fe400037c1670 */
[----:B------:R-:W-:-:S11]  /*10280*/  ISETP.LT.OR P5, PT, R28, 0x31, !P5 ;  /* 0x000000311c00780c */ /* 0x000fd60006fa1670 */
[----:B------:R-:W-:Y:S02]  /*10290*/  @P6 LOP3.LUT R16, R16, 0x1000, RZ, 0xfc, !PT ;  /* 0x0000100010106812 */ /* 0x000fe400078efcff */
[----:B------:R-:W-:Y:S02]  /*102a0*/  ISETP.LT.OR P6, PT, R28, 0x31, !P4 ;  /* 0x000000311c00780c */ /* 0x000fe400067c1670 */
[----:B------:R-:W-:Y:S02]  /*102b0*/  LOP3.LUT R16, R16, 0xffffbfff, RZ, 0xc0, !PT ;  /* 0xffffbfff10107812 */ /* 0x000fe400078ec0ff */
[----:B------:R-:W-:Y:S02]  /*102c0*/  ISETP.LT.OR P4, PT, R28, 0x31, !P2 ;  /* 0x000000311c00780c */ /* 0x000fe40005781670 */
[----:B------:R-:W-:Y:S02]  /*102d0*/  LOP3.LUT R16, R16, 0xfffffeff, RZ, 0xc0, !PT ;  /* 0xfffffeff10107812 */ /* 0x000fe400078ec0ff */
[----:B------:R-:W-:-:S02]  /*102e0*/  ISETP.LT.OR P2, PT, R28, 0x31, !P0 ;  /* 0x000000311c00780c */ /* 0x000fc40004741670 */
[----:B------:R-:W-:Y:S02]  /*102f0*/  @P5 LOP3.LUT R16, R16, 0x100, RZ, 0xfc, !PT ;  /* 0x0000010010105812 */ /* 0x000fe400078efcff */
[----:B-1----:R-:W-:Y:S02]  /*10300*/  IADD3 R2, P0, R2, R0, RZ ;  /* 0x0000000002027210 */ /* 0x002fe40007f1e0ff */
[----:B------:R-:W-:Y:S02]  /*10310*/  @P6 LOP3.LUT R16, R16, 0x4000, RZ, 0xfc, !PT ;  /* 0x0000400010106812 */ /* 0x000fe400078efcff */
[----:B------:R-:W-:Y:S01]  /*10320*/  ISETP.LT.OR P5, PT, R28, 0x31, !P3 ;  /* 0x000000311c00780c */ /* 0x000fe20005fa1670 */
[----:B------:R-:W-:Y:S01]  /*10330*/  IMAD.X R3, RZ, RZ, R6, P0 ;  /* 0x000000ffff037224 */ /* 0x000fe200000e0606 */
[C---:B------:R-:W-:Y:S02]  /*10340*/  LOP3.LUT P6, RZ, R16.reuse, 0x1000, RZ, 0xc0, !PT ;  /* 0x0000100010ff7812 */ /* 0x040fe400078cc0ff */
[----:B------:R-:W-:-:S02]  /*10350*/  LOP3.LUT P0, RZ, R16, 0x100, RZ, 0xc0, !PT ;  /* 0x0000010010ff7812 */ /* 0x000fc4000780c0ff */
[----:B------:R-:W-:Y:S02]  /*10360*/  ISETP.LT.OR P3, PT, R28, 0x31, !P1 ;  /* 0x000000311c00780c */ /* 0x000fe40004f61670 */
[----:B------:R-:W-:-:S04]  /*10370*/  LOP3.LUT P1, RZ, R16, 0x200, RZ, 0xc0, !PT ;  /* 0x0000020010ff7812 */ /* 0x000fc8000782c0ff */
[----:B------:R-:W-:-:S03]  /*10380*/  ISETP.LT.OR P1, PT, R28, 0x31, P1 ;  /* 0x000000311c00780c */ /* 0x000fc60000f21670 */
[----:B------:R-:W-:Y:S01]  /*10390*/  @!PT LDS RZ, [RZ] ;  /* 0x00000000fffff984 */ /* 0x000fe20000000800 */
[----:B------:R-:W-:Y:S01]  /*103a0*/  @!PT LDS RZ, [RZ] ;  /* 0x00000000fffff984 */ /* 0x000fe20000000800 */
[----:B------:R-:W-:Y:S01]  /*103b0*/  @!PT LDS RZ, [RZ] ;  /* 0x00000000fffff984 */ /* 0x000fe20000000800 */
[----:B------:R1:W-:Y:S01]  /*103c0*/  LDGSTS.E.BYPASS.LTC128B.128 [R5+0x1c00], desc[UR50][R2.64], !P6 ;  /* 0x01c0000002057fae */ /* 0x0003e2000f101d72 */
[----:B------:R-:W-:-:S03]  /*103d0*/  LOP3.LUT P6, RZ, R16, 0x4000, RZ, 0xc0, !PT ;  /* 0x0000400010ff7812 */ /* 0x000fc600078cc0ff */
[----:B------:R1:W-:Y:S01]  /*103e0*/  LDGSTS.E.BYPASS.LTC128B.128 [R5+0x3c00], desc[UR50][R2.64+0x80], !P0 ;  /* 0x03c0008002057fae */ /* 0x0003e2000c101d72 */
[----:B------:R-:W-:-:S09]  /*103f0*/  PLOP3.LUT P0, PT, PT, PT, PT, 0x80, 0x0 ;  /* 0x000000000000781c */ /* 0x000fd20003f0f070 */
[----:B------:R1:W-:Y:S04]  /*10400*/  LDGSTS.E.BYPASS.LTC128B.128 [R5+0x5c00], desc[UR50][R2.64+0x100], !P6 ;  /* 0x05c0010002057fae */ /* 0x0003e8000f101d72 */
[----:B------:R1:W-:Y:S04]  /*10410*/  LDGSTS.E.BYPASS.LTC128B.128 [R5+0x7c00], desc[UR50][R2.64+0x180], !P5 ;  /* 0x07c0018002057fae */ /* 0x0003e8000e901d72 */
[----:B------:R1:W-:Y:S04]  /*10420*/  LDGSTS.E.BYPASS.LTC128B.128 [R5+0x9c00], desc[UR50][R2.64+0x200], !P4 ;  /* 0x09c0020002057fae */ /* 0x0003e8000e101d72 */
[----:B------:R1:W-:Y:S04]  /*10430*/  LDGSTS.E.BYPASS.LTC128B.128 [R5+0xbc00], desc[UR50][R2.64+0x280], !P3 ;  /* 0x0bc0028002057fae */ /* 0x0003e8000d901d72 */
[----:B------:R1:W-:Y:S04]  /*10440*/  LDGSTS.E.BYPASS.LTC128B.128 [R5+0xdc00], desc[UR50][R2.64+0x300], !P2 ;  /* 0x0dc0030002057fae */ /* 0x0003e8000d101d72 */
[----:B------:R1:W-:Y:S01]  /*10450*/  LDGSTS.E.BYPASS.LTC128B.128 [R5+0xfc00], desc[UR50][R2.64+0x380], !P1 ;  /* 0x0fc0038002057fae */ /* 0x0003e2000c901d72 */
[----:B------:R-:W-:Y:S01]  /*10460*/  NOP ;  /* 0x0000000000007918 */ /* 0x000fe20000000000 */
.L_x_441:
[----:B------:R-:W-:Y:S02]  /*10470*/  PLOP3.LUT P1, PT, P1, P0, PT, 0xa2, 0x0 ;  /* 0x000000000000781c */ /* 0x000fe40000f21472 */
[----:B------:R-:W-:-:S08]  /*10480*/  @P0 R2UR P1, UR4, R19 ;  /* 0x00000000130402ca */ /* 0x000fd00000020000 */
[----:B------:R-:W-:-:S05]  /*10490*/  @P0 PLOP3.LUT P0, PT, P1, PT, PT, 0x80, 0x0 ;  /* 0x000000000000081c */ /* 0x000fca0000f0f070 */
[----:B------:R-:W-:Y:S01]  /*104a0*/  @!P1 SYNCS.ARRIVE.TRANS64.RED.A0T1 RZ, [UR4+0x28c50], RZ ;  /* 0x028c50ffffff99a7 */ /* 0x000fe20008200404 */
[----:B------:R-:W-:Y:S07]  /*104b0*/  @!P1 ARRIVES.LDGSTSBAR.64.TRANSCNT [UR4+0x28c50] ;  /* 0x028c5000ff0099b0 */ /* 0x000fee0008000a84 */
[----:B------:R-:W-:Y:S05]  /*104c0*/  @P0 BRA.U.ANY `(.L_x_441) ;  /* 0xfffffffd00e80947 */ /* 0x000fea000393ffff */
[----:B------:R-:W-:Y:S01]  /*104d0*/  NOP ;  /* 0x0000000000007918 */ /* 0x000fe20000000000 */
[----:B-1----:R-:W-:-:S05]  /*104e0*/  IMAD.U32 R2, RZ, RZ, UR36 ;  /* 0x00000024ff027e24 */ /* 0x002fca000f8e00ff */
[----:B------:R-:W-:-:S13]  /*104f0*/  ISETP.NE.AND P2, PT, R2, 0x3, PT ;  /* 0x000000030200780c */ /* 0x000fda0003f45270 */
[----:B------:R-:W-:Y:S05]  /*10500*/  @!P2 BRA `(.L_x_442) ;  /* 0x000000000004a947 */ /* 0x000fea0003800000 */
[----:B------:R-:W-:Y:S01]  /*10510*/  BPT.TRAP 0x1 ;  /* 0x000000040000795c */ /* 0x000fe20000300000 */
.L_x_442:
[----:B------:R-:W2:Y:S01]  /*10520*/  LDL.LU R2, [R1+0xc] ;  /* 0x00000c0001027983 */ /* 0x000ea20000300800 */
[----:B------:R1:W-:Y:S01]  /*10530*/  SYNCS.ARRIVE.TRANS64.A1T0 RZ, [R19+URZ+0x28c50], RZ ;  /* 0x028c50ff13ff79a7 */ /* 0x0003e2000810003f */
[----:B------:R-:W-:Y:S01]  /*10540*/  BSSY B0, `(.L_x_443) ;  /* 0x00000f1000007945 */ /* 0x000fe20003800000 */
[----:B--2---:R-:W-:-:S05]  /*10550*/  VIADD R7, R2, 0xfffffffe ;  /* 0xfffffffe02077836 */ /* 0x004fca0000000000 */
[----:B------:R-:W-:-:S13]  /*10560*/  ISETP.GE.AND P0, PT, R7, R30, PT ;  /* 0x0000001e0700720c */ /* 0x000fda0003f06270 */
[----:B-1----:R-:W-:Y:S05]  /*10570*/  @!P0 BRA `(.L_x_444) ;  /* 0x0000000c00b48947 */ /* 0x002fea0003800000 */
[----:B------:R-:W2:Y:S04]  /*10580*/  LDL.LU R3, [R1+0x28] ;  /* 0x0000280001037983 */ /* 0x000ea80000300800 */
[----:B------:R-:W3:Y:S01]  /*10590*/  LDL.LU R2, [R1] ;  /* 0x0000000001027983 */ /* 0x000ee20000300800 */
[----:B--2---:R-:W-:Y:S02]  /*105a0*/  LOP3.LUT R29, R3, 0x40, RZ, 0xc0, !PT ;  /* 0x00000040031d7812 */ /* 0x004fe400078ec0ff */
[----:B---3--:R-:W-:Y:S02]  /*105b0*/  LOP3.LUT R28, R2, 0x80, RZ, 0xc0, !PT ;  /* 0x00000080021c7812 */ /* 0x008fe400078ec0ff */
[----:B------:R-:W-:Y:S02]  /*105c0*/  SHF.R.U32.HI R29, RZ, 0x2, R29 ;  /* 0x00000002ff1d7819 */ /* 0x000fe4000001161d */
[----:B------:R-:W-:-:S07]  /*105d0*/  SHF.R.U32.HI R28, RZ, 0x3, R28 ;  /* 0x00000003ff1c7819 */ /* 0x000fce000001161c */
.L_x_457:
[----:B0-----:R-:W0:Y:S01]  /*105e0*/  S2R R4, SR_TID.X ;  /* 0x0000000000047919 */ /* 0x001e220000002100 */
[----:B-1----:R-:W1:Y:S01]  /*105f0*/  LDC R2, c[0x0][0x430] ;  /* 0x00010c00ff027b82 */ /* 0x002e620000000800 */
[----:B--23--:R-:W-:Y:S01]  /*10600*/  IMAD R6, R7, 0x40, R31 ;  /* 0x0000004007067824 */ /* 0x00cfe200078e021f */
[----:B------:R-:W-:Y:S05]  /*10610*/  YIELD ;  /* 0x0000000000007946 */ /* 0x000fea0003800000 */
[----:B------:R-:W-:Y:S01]  /*10620*/  IMAD.U32 R11, RZ, RZ, UR36 ;  /* 0x00000024ff0b7e24 */ /* 0x000fe2000f8e00ff */
[----:B------:R-:W-:Y:S01]  /*10630*/  ULDC UR4, c[0x0][0x430] ;  /* 0x00010c0000047ab9 */ /* 0x000fe20000000800 */
[----:B------:R-:W-:Y:S01]  /*10640*/  VIADD R18, R18, 0x1 ;  /* 0x0000000112127836 */ /* 0x000fe20000000000 */
[----:B-1----:R-:W-:Y:S01]  /*10650*/  ISETP.NE.AND P0, PT, R2, 0x1, PT ;  /* 0x000000010200780c */ /* 0x002fe20003f05270 */
[----:B0-----:R-:W-:-:S05]  /*10660*/  IMAD.SHL.U32 R4, R4, 0x10, RZ ;  /* 0x0000001004047824 */ /* 0x001fca00078e00ff */
[----:B------:R-:W-:-:S07]  /*10670*/  LOP3.LUT R4, R36, 0x70, R4, 0xf8, !PT ;  /* 0x0000007024047812 */ /* 0x000fce00078ef804 */
[----:B------:R-:W0:Y:S01]  /*10680*/  @P0 LDC R3, c[0x0][0x434] ;  /* 0x00010d00ff030b82 */ /* 0x000e220000000800 */
[C---:B------:R-:W-:Y:S01]  /*10690*/  ISETP.GT.U32.AND P1, PT, R4.reuse, 0x3f, PT ;  /* 0x0000003f0400780c */ /* 0x040fe20003f24070 */
[----:B------:R-:W-:-:S06]  /*106a0*/  IMAD.IADD R6, R4, 0x1, R6 ;  /* 0x0000000104067824 */ /* 0x000fcc00078e0206 */
[----:B------:R-:W1:Y:S01]  /*106b0*/  @P0 LDC R2, c[0x0][0x438] ;  /* 0x00010e00ff020b82 */ /* 0x000e620000000800 */
[----:B------:R-:W-:-:S07]  /*106c0*/  IMAD.MOV.U32 R10, RZ, RZ, R6 ;  /* 0x000000ffff0a7224 */ /* 0x000fce00078e0006 */
[----:B------:R-:W2:Y:S01]  /*106d0*/  @!P1 LDC.64 R4, c[0x0][0x428] ;  /* 0x00010a00ff049b82 */ /* 0x000ea20000000a00 */
[----:B0-----:R-:W-:-:S07]  /*106e0*/  @P0 IMAD.HI.U32 R3, R6, R3, RZ ;  /* 0x0000000306030227 */ /* 0x001fce00078e00ff */
[----:B------:R-:W0:Y:S01]  /*106f0*/  @!P1 LDC.64 R8, c[0x0][0x418] ;  /* 0x00010600ff089b82 */ /* 0x000e220000000a00 */
[----:B-1----:R-:W-:-:S04]  /*10700*/  @P0 SHF.R.U32.HI R10, RZ, R2, R3 ;  /* 0x00000002ff0a0219 */ /* 0x002fc80000011603 */
[--C-:B------:R-:W-:Y:S01]  /*10710*/  @!P1 SHF.R.S32.HI R3, RZ, 0x1f, R10.reuse ;  /* 0x0000001fff039819 */ /* 0x100fe2000001140a */
[----:B------:R-:W-:-:S04]  /*10720*/  @!P1 IMAD.MOV.U32 R2, RZ, RZ, R10 ;  /* 0x000000ffff029224 */ /* 0x000fc800078e000a */
[----:B--2---:R-:W-:-:S04]  /*10730*/  @!P1 IMAD.WIDE.U32 R2, R23, R4, R2 ;  /* 0x0000000417029225 */ /* 0x004fc800078e0002 */
[----:B------:R-:W-:-:S04]  /*10740*/  @!P1 IMAD R4, R32, R4, RZ ;  /* 0x0000000420049224 */ /* 0x000fc800078e02ff */
[----:B------:R-:W-:Y:S01]  /*10750*/  @!P1 IMAD R5, R23, R5, R4 ;  /* 0x0000000517059224 */ /* 0x000fe200078e0204 */
[----:B0-----:R-:W-:Y:S01]  /*10760*/  @!P1 LEA R8, P0, R2, R8, 0x2 ;  /* 0x0000000802089211 */ /* 0x001fe200078010ff */
[----:B------:R-:W-:Y:S02]  /*10770*/  IMAD.MOV.U32 R4, RZ, RZ, RZ ;  /* 0x000000ffff047224 */ /* 0x000fe400078e00ff */
[----:B------:R-:W-:Y:S02]  /*10780*/  @!P1 IMAD.IADD R3, R5, 0x1, R3 ;  /* 0x0000000105039824 */ /* 0x000fe400078e0203 */
[----:B------:R-:W-:-:S03]  /*10790*/  IMAD.MOV R5, RZ, RZ, -R10 ;  /* 0x000000ffff057224 */ /* 0x000fc600078e0a0a */
[----:B------:R-:W-:Y:S01]  /*107a0*/  @!P1 LEA.HI.X R9, R2, R9, R3, 0x2, P0 ;  /* 0x0000000902099211 */ /* 0x000fe200000f1403 */
[----:B------:R-:W-:Y:S01]  /*107b0*/  IMAD R5, R5, UR4, R6 ;  /* 0x0000000405057c24 */ /* 0x000fe2000f8e0206 */
[----:B------:R-:W-:-:S03]  /*107c0*/  ISETP.NE.AND P0, PT, R18, 0x2, PT ;  /* 0x000000021200780c */ /* 0x000fc60003f05270 */
[----:B------:R0:W5:Y:S01]  /*107d0*/  @!P1 LDG.E R4, desc[UR50][R8.64] ;  /* 0x0000003208049981 */ /* 0x000162000c1e1900 */
[----:B------:R-:W-:Y:S01]  /*107e0*/  ISETP.NE.AND P1, PT, R11, 0x3, PT ;  /* 0x000000030b00780c */ /* 0x000fe20003f25270 */
[----:B------:R-:W-:Y:S01]  /*107f0*/  IMAD.MOV.U32 R3, RZ, RZ, R7 ;  /* 0x000000ffff037224 */ /* 0x000fe200078e0007 */
[----:B------:R-:W-:Y:S01]  /*10800*/  SEL R2, RZ, 0x1, P0 ;  /* 0x00000001ff027807 */ /* 0x000fe20000000000 */
[----:B------:R-:W-:Y:S01]  /*10810*/  VIADD R7, R7, 0xffffffff ;  /* 0xffffffff07077836 */ /* 0x000fe20000000000 */
[----:B------:R-:W-:Y:S02]  /*10820*/  SEL R18, R18, RZ, P0 ;  /* 0x000000ff12127207 */ /* 0x000fe40000000000 */
[----:B------:R-:W-:Y:S02]  /*10830*/  LOP3.LUT R22, R22, R2, RZ, 0x3c, !PT ;  /* 0x0000000216167212 */ /* 0x000fe400078e3cff */
[----:B------:R-:W-:-:S05]  /*10840*/  ISETP.GT.AND P3, PT, R3, R30, PT ;  /* 0x0000001e0300720c */ /* 0x000fca0003f64270 */
[----:B0-----:R-:W-:Y:S08]  /*10850*/  @!P1 BRA `(.L_x_445) ;  /* 0x0000000000049947 */ /* 0x001ff00003800000 */
[----:B------:R-:W-:Y:S01]  /*10860*/  BPT.TRAP 0x1 ;  /* 0x000000040000795c */ /* 0x000fe20000300000 */
.L_x_445:
[----:B------:R-:W-:Y:S01]  /*10870*/  IMAD R6, R18, 0x8, R17 ;  /* 0x0000000812067824 */ /* 0x000fe200078e0211 */
[----:B------:R-:W-:Y:S01]  /*10880*/  SHF.L.U32 R19, R22, 0x1f, RZ ;  /* 0x0000001f16137819 */ /* 0x000fe200000006ff */
[----:B------:R-:W-:Y:S01]  /*10890*/  BSSY B1, `(.L_x_446) ;  /* 0x0000004000017945 */ /* 0x000fe20003800000 */
[----:B------:R-:W-:Y:S02]  /*108a0*/  SHF.R.S32.HI R9, RZ, 0x1f, R5 ;  /* 0x0000001fff097819 */ /* 0x000fe40000011405 */
[----:B------:R-:W0:Y:S02]  /*108b0*/  SYNCS.PHASECHK.TRANS64.TRYWAIT P0, [R6+URZ+0x28c40], R19 ;  /* 0x028c4013060075a7 */ /* 0x000e24000800017f */
[----:B0-----:R-:W-:Y:S05]  /*108c0*/  @!P0 BRA `(.L_x_447) ;  /* 0x0000003400088947 */ /* 0x001fea0003800000 */
.L_x_522:
[----:B------:R-:W-:Y:S05]  /*108d0*/  BSYNC B1 ;  /* 0x0000000000017941 */ /* 0x000fea0003800000 */
.L_x_446:
[----:B------:R-:W-:Y:S01]  /*108e0*/  ULDC.64 UR4, c[0x0][0x300] ;  /* 0x0000c00000047ab9 */ /* 0x000fe20000000a00 */
[----:B-----5:R-:W-:Y:S01]  /*108f0*/  SHF.R.S32.HI R10, RZ, 0x1f, R4 ;  /* 0x0000001fff0a7819 */ /* 0x020fe20000011404 */
[----:B------:R-:W-:Y:S01]  /*10900*/  IMAD R8, R9, UR4, RZ ;  /* 0x0000000409087c24 */ /* 0x000fe2000f8e02ff */
[----:B------:R-:W-:Y:S01]  /*10910*/  ULDC.64 UR6, c[0x0][0x2e8] ;  /* 0x0000ba0000067ab9 */ /* 0x000fe20000000a00 */
[----:B------:R-:W-:Y:S01]  /*10920*/  IMAD.WIDE.U32 R2, R5, UR4, RZ ;  /* 0x0000000405027c25 */ /* 0x000fe2000f8e00ff */
[----:B------:R-:W-:-:S03]  /*10930*/  LOP3.LUT P1, RZ, R16, 0x2, RZ, 0xc0, !PT ;  /* 0x0000000210ff7812 */ /* 0x000fc6000782c0ff */
[----:B------:R-:W-:Y:S01]  /*10940*/  IMAD R8, R5, UR5, R8 ;  /* 0x0000000505087c24 */ /* 0x000fe2000f8e0208 */
[----:B------:R-:W-:-:S03]  /*10950*/  ULDC.64 UR4, c[0x0][0x310] ;  /* 0x0000c40000047ab9 */ /* 0x000fc60000000a00 */
[----:B------:R-:W-:Y:S02]  /*10960*/  IMAD.IADD R3, R3, 0x1, R8 ;  /* 0x0000000103037824 */ /* 0x000fe400078e0208 */
[----:B------:R-:W-:Y:S02]  /*10970*/  IMAD R8, R10, UR4, RZ ;  /* 0x000000040a087c24 */ /* 0x000fe4000f8e02ff */
[----:B------:R-:W-:-:S04]  /*10980*/  IMAD.WIDE.U32 R2, R4, UR4, R2 ;  /* 0x0000000404027c25 */ /* 0x000fc8000f8e0002 */
[----:B------:R-:W-:Y:S01]  /*10990*/  IMAD R8, R4, UR5, R8 ;  /* 0x0000000504087c24 */ /* 0x000fe2000f8e0208 */
[----:B------:R-:W-:-:S03]  /*109a0*/  ULDC.64 UR4, c[0x0][0x308] ;  /* 0x0000c20000047ab9 */ /* 0x000fc60000000a00 */
[----:B------:R-:W-:Y:S02]  /*109b0*/  IMAD.IADD R3, R3, 0x1, R8 ;  /* 0x0000000103037824 */ /* 0x000fe400078e0208 */
[----:B------:R-:W-:Y:S02]  /*109c0*/  IMAD R8, R18, 0x1000, R33 ;  /* 0x0000100012087824 */ /* 0x000fe400078e0221 */
[----:B------:R-:W-:Y:S01]  /*109d0*/  IMAD.WIDE.U32 R2, R26, UR4, R2 ;  /* 0x000000041a027c25 */ /* 0x000fe2000f8e0002 */
[----:B------:R-:W-:-:S03]  /*109e0*/  UMOV UR4, 0xffffffff ;  /* 0xffffffff00047882 */ /* 0x000fc60000000000 */
[----:B------:R-:W-:Y:S01]  /*109f0*/  IMAD R25, R26, UR5, R3 ;  /* 0x000000051a197c24 */ /* 0x000fe2000f8e0203 */
[----:B------:R-:W-:-:S04]  /*10a00*/  LEA R20, P0, R2, UR6, 0x1 ;  /* 0x0000000602147c11 */ /* 0x000fc8000f8008ff */
[----:B------:R-:W-:Y:S01]  /*10a10*/  LEA.HI.X R25, R2, UR7, R25, 0x1, P0 ;  /* 0x0000000702197c11 */ /* 0x000fe200080f0c19 */
[----:B------:R-:W-:Y:S08]  /*10a20*/  BRA.DIV UR4, `(.L_x_448) ;  /* 0x0000003204c47947 */ /* 0x000ff0000b800000 */
[----:B------:R-:W1:Y:S01]  /*10a30*/  SHFL.IDX PT, R2, R20, RZ, 0x181f ;  /* 0x00181fff14027589 */ /* 0x000e6200000e0000 */
[----:B------:R-:W-:-:S03]  /*10a40*/  IMAD R21, R8, 0x2, R17 ;  /* 0x0000000208157824 */ /* 0x000fc600078e0211 */
[----:B------:R-:W2:Y:S01]  /*10a50*/  SHFL.IDX PT, R3, R25, RZ, 0x181f ;  /* 0x00181fff19037589 */ /* 0x000ea200000e0000 */
[----:B-1----:R-:W-:-:S05]  /*10a60*/  IADD3 R2, P0, R2, R0, RZ ;  /* 0x0000000002027210 */ /* 0x002fca0007f1e0ff */
[----:B--2---:R-:W-:-:S05]  /*10a70*/  IMAD.X R3, RZ, RZ, R3, P0 ;  /* 0x000000ffff037224 */ /* 0x004fca00000e0603 */
[----:B------:R-:W-:Y:S01]  /*10a80*/  @!PT LDS RZ, [RZ] ;  /* 0x00000000fffff984 */ /* 0x000fe20000000800 */
[----:B------:R1:W-:Y:S04]  /*10a90*/  LDGSTS.E.BYPASS.LTC128B.128 [R21+0x22400], desc[UR50][R2.64], !P1 ;  /* 0x2240000002157fae */ /* 0x0003e8000c901d72 */
[----:B-1----:R-:W1:Y:S04]  /*10aa0*/  SHFL.IDX PT, R2, R20, 0x1, 0x181f ;  /* 0x00381f0014027f89 */ /* 0x002e6800000e0000 */
[----:B------:R-:W2:Y:S01]  /*10ab0*/  SHFL.IDX PT, R3, R25, 0x1, 0x181f ;  /* 0x00381f0019037f89 */ /* 0x000ea200000e0000 */
[----:B-1----:R-:W-:-:S05]  /*10ac0*/  IADD3 R2, P0, R2, R0, RZ ;  /* 0x0000000002027210 */ /* 0x002fca0007f1e0ff */
[----:B--2---:R-:W-:-:S05]  /*10ad0*/  IMAD.X R3, RZ, RZ, R3, P0 ;  /* 0x000000ffff037224 */ /* 0x004fca00000e0603 */
[----:B------:R1:W-:Y:S04]  /*10ae0*/  LDGSTS.E.BYPASS.LTC128B.128 [R21+0x22c00], desc[UR50][R2.64], !P1 ;  /* 0x22c0000002157fae */ /* 0x0003e8000c901d72 */
[----:B-1----:R-:W1:Y:S04]  /*10af0*/  SHFL.IDX PT, R2, R20, 0x2, 0x181f ;  /* 0x00581f0014027f89 */ /* 0x002e6800000e0000 */
[----:B------:R-:W2:Y:S04]  /*10b00*/  SHFL.IDX PT, R3, R25, 0x2, 0x181f ;  /* 0x00581f0019037f89 */ /* 0x000ea800000e0000 */
[----:B------:R-:W3:Y:S01]  /*10b10*/  SHFL.IDX PT, R25, R25, 0x3, 0x181f ;  /* 0x00781f0019197f89 */ /* 0x000ee200000e0000 */
[----:B-1----:R-:W-:-:S05]  /*10b20*/  IADD3 R2, P0, R2, R0, RZ ;  /* 0x0000000002027210 */ /* 0x002fca0007f1e0ff */
[----:B--2---:R-:W-:-:S05]  /*10b30*/  IMAD.X R3, RZ, RZ, R3, P0 ;  /* 0x000000ffff037224 */ /* 0x004fca00000e0603 */
[----:B------:R1:W-:Y:S04]  /*10b40*/  LDGSTS.E.BYPASS.LTC128B.128 [R21+0x23400], desc[UR50][R2.64], !P1 ;  /* 0x2340000002157fae */ /* 0x0003e8000c901d72 */
[----:B-1-3--:R1:W2:Y:S02]  /*10b50*/  SHFL.IDX PT, R2, R20, 0x3, 0x181f ;  /* 0x00781f0014027f89 */ /* 0x00a2a400000e0000 */
.L_x_532:
[----:B--2---:R-:W-:-:S05]  /*10b60*/  IADD3 R2, P0, R2, R0, RZ ;  /* 0x0000000002027210 */ /* 0x004fca0007f1e0ff */
[----:B------:R-:W-:Y:S01]  /*10b70*/  IMAD.X R3, RZ, RZ, R25, P0 ;  /* 0x000000ffff037224 */ /* 0x000fe200000e0619 */
[----:B------:R-:W-:-:S04]  /*10b80*/  PLOP3.LUT P0, PT, PT, PT, PT, 0x80, 0x0 ;  /* 0x000000000000781c */ /* 0x000fc80003f0f070 */
[----:B------:R-:W-:Y:S01]  /*10b90*/  @!PT LDS RZ, [RZ] ;  /* 0x00000000fffff984 */ /* 0x000fe20000000800 */
[----:B------:R-:W-:Y:S01]  /*10ba0*/  @!PT LDS RZ, [RZ] ;  /* 0x00000000fffff984 */ /* 0x000fe20000000800 */
[----:B------:R-:W-:Y:S01]  /*10bb0*/  @!PT LDS RZ, [RZ] ;  /* 0x00000000fffff984 */ /* 0x000fe20000000800 */
[----:B------:R2:W-:Y:S01]  /*10bc0*/  LDGSTS.E.BYPASS.LTC128B.128 [R21+0x23c00], desc[UR50][R2.64], !P1 ;  /* 0x23c0000002157fae */ /* 0x0005e2000c901d72 */
[----:B------:R-:W-:-:S08]  /*10bd0*/  NOP ;  /* 0x0000000000007918 */ /* 0x000fd00000000000 */
.L_x_449:
[----:B------:R-:W-:Y:S02]  /*10be0*/  PLOP3.LUT P1, PT, P1, P0, PT, 0xa2, 0x0 ;  /* 0x000000000000781c */ /* 0x000fe40000f21472 */
[----:B------:R-:W-:-:S08]  /*10bf0*/  @P0 R2UR P1, UR4, R6 ;  /* 0x00000000060402ca */ /* 0x000fd00000020000 */
[----:B------:R-:W-:-:S05]  /*10c00*/  @P0 PLOP3.LUT P0, PT, P1, PT, PT, 0x80, 0x0 ;  /* 0x000000000000081c */ /* 0x000fca0000f0f070 */
[----:B------:R-:W-:Y:S01]  /*10c10*/  @!P1 SYNCS.ARRIVE.TRANS64.RED.A0T1 RZ, [UR4+0x28c30], RZ ;  /* 0x028c30ffffff99a7 */ /* 0x000fe20008200404 */
[----:B------:R-:W-:Y:S07]  /*10c20*/  @!P1 ARRIVES.LDGSTSBAR.64.TRANSCNT [UR4+0x28c30] ;  /* 0x028c3000ff0099b0 */ /* 0x000fee0008000a84 */
[----:B------:R-:W-:Y:S05]  /*10c30*/  @P0 BRA.U.ANY `(.L_x_449) ;  /* 0xfffffffd00e80947 */ /* 0x000fea000393ffff */
[----:B------:R-:W-:Y:S01]  /*10c40*/  NOP ;  /* 0x0000000000007918 */ /* 0x000fe20000000000 */
[----:B--2---:R-:W-:-:S05]  /*10c50*/  IMAD.U32 R2, RZ, RZ, UR36 ;  /* 0x00000024ff027e24 */ /* 0x004fca000f8e00ff */
[----:B------:R-:W-:-:S13]  /*10c60*/  ISETP.NE.AND P2, PT, R2, 0x3, PT ;  /* 0x000000030200780c */ /* 0x000fda0003f45270 */
[----:B------:R-:W-:Y:S05]  /*10c70*/  @!P2 BRA `(.L_x_450) ;  /* 0x000000000004a947 */ /* 0x000fea0003800000 */
[----:B------:R-:W-:Y:S01]  /*10c80*/  BPT.TRAP 0x1 ;  /* 0x000000040000795c */ /* 0x000fe20000300000 */
.L_x_450:
[----:B------:R2:W-:Y:S01]  /*10c90*/  SYNCS.ARRIVE.TRANS64.A1T0 RZ, [R6+URZ+0x28c30], RZ ;  /* 0x028c30ff06ff79a7 */ /* 0x0005e2000810003f */
[----:B------:R-:W-:Y:S05]  /*10ca0*/  @!P2 BRA `(.L_x_451) ;  /* 0x000000000004a947 */ /* 0x000fea0003800000 */
[----:B------:R-:W-:Y:S01]  /*10cb0*/  BPT.TRAP 0x1 ;  /* 0x000000040000795c */ /* 0x000fe20000300000 */
.L_x_451:
[----:B------:R-:W3:Y:S01]  /*10cc0*/  SYNCS.PHASECHK.TRANS64.TRYWAIT P0, [R6+URZ+0x28c60], R19 ;  /* 0x028c6013060075a7 */ /* 0x000ee2000800017f */
[----:B------:R-:W-:Y:S04]  /*10cd0*/  BSSY B1, `(.L_x_452) ;  /* 0x0000002000017945 */ /* 0x000fe80003800000 */
[----:B---3--:R-:W-:Y:S05]  /*10ce0*/  @!P0 BRA `(.L_x_453) ;  /* 0x0000003400308947 */ /* 0x008fea0003800000 */
.L_x_533:
[----:B------:R-:W-:Y:S05]  /*10cf0*/  BSYNC B1 ;  /* 0x0000000000017941 */ /* 0x000fea0003800000 */
.L_x_452:
[----:B------:R-:W-:Y:S01]  /*10d00*/  ULDC.64 UR4, c[0x0][0x328] ;  /* 0x0000ca0000047ab9 */ /* 0x000fe20000000a00 */
[----:B------:R-:W-:Y:S01]  /*10d10*/  ULDC.64 UR6, c[0x0][0x318] ;  /* 0x0000c60000067ab9 */ /* 0x000fe20000000a00 */
[----:B------:R-:W-:Y:S01]  /*10d20*/  IMAD R9, R9, UR4, RZ ;  /* 0x0000000409097c24 */ /* 0x000fe2000f8e02ff */
[C---:B------:R-:W-:Y:S01]  /*10d30*/  LOP3.LUT P5, RZ, R16.reuse, 0x8, RZ, 0xc0, !PT ;  /* 0x0000000810ff7812 */ /* 0x040fe200078ac0ff */
[----:B------:R-:W-:Y:S01]  /*10d40*/  IMAD.WIDE.U32 R2, R5, UR4, RZ ;  /* 0x0000000405027c25 */ /* 0x000fe2000f8e00ff */
[----:B------:R-:W-:-:S03]  /*10d50*/  LOP3.LUT P4, RZ, R16, 0x4, RZ, 0xc0, !PT ;  /* 0x0000000410ff7812 */ /* 0x000fc6000788c0ff */
[----:B------:R-:W-:Y:S01]  /*10d60*/  IMAD R9, R5, UR5, R9 ;  /* 0x0000000505097c24 */ /* 0x000fe2000f8e0209 */
[----:B------:R-:W-:Y:S01]  /*10d70*/  ULDC.64 UR4, c[0x0][0x338] ;  /* 0x0000ce0000047ab9 */ /* 0x000fe20000000a00 */
[----:B0--3--:R-:W-:Y:S02]  /*10d80*/  IMAD R19, R18, 0x7000, R8 ;  /* 0x0000700012137824 */ /* 0x009fe400078e0208 */
[----:B------:R-:W-:Y:S02]  /*10d90*/  IMAD.IADD R3, R3, 0x1, R9 ;  /* 0x0000000103037824 */ /* 0x000fe400078e0209 */
[----:B------:R-:W-:Y:S02]  /*10da0*/  IMAD R10, R10, UR4, RZ ;  /* 0x000000040a0a7c24 */ /* 0x000fe4000f8e02ff */
        /* <DEDUP_REMOVED lines=10> */
[----:B------:R-:W0:Y:S01]  /*10e50*/  SHFL.IDX PT, R2, R9, RZ, 0x181f ;  /* 0x00181fff09027589 */ /* 0x000e2200000e0000 */
[C---:B------:R-:W-:Y:S01]  /*10e60*/  LOP3.LUT P1, RZ, R16.reuse, 0x80, RZ, 0xc0, !PT ;  /* 0x0000008010ff7812 */ /* 0x040fe2000782c0ff */
[----:B------:R-:W-:Y:S01]  /*10e70*/  IMAD R19, R19, 0x2, R17 ;  /* 0x0000000213137824 */ /* 0x000fe200078e0211 */
[C---:B------:R-:W-:Y:S01]  /*10e80*/  LOP3.LUT P2, RZ, R16.reuse, 0x40, RZ, 0xc0, !PT ;  /* 0x0000004010ff7812 */ /* 0x040fe2000784c0ff */
[----:B------:R-:W3:Y:S01]  /*10e90*/  SHFL.IDX PT, R3, R10, RZ, 0x181f ;  /* 0x00181fff0a037589 */ /* 0x000ee200000e0000 */
[----:B------:R-:W-:-:S03]  /*10ea0*/  LOP3.LUT R16, R16, 0xffffbfff, RZ, 0xc0, !PT ;  /* 0xffffbfff10107812 */ /* 0x000fc600078ec0ff */
[----:B------:R-:W4:Y:S01]  /*10eb0*/  SHFL.IDX PT, R14, R9, 0x1, 0x181f ;  /* 0x00381f00090e7f89 */ /* 0x000f2200000e0000 */
[----:B------:R-:W-:-:S03]  /*10ec0*/  @P3 LOP3.LUT R16, R16, 0x4000, RZ, 0xfc, !PT ;  /* 0x0000400010103812 */ /* 0x000fc600078efcff */
[----:B------:R-:W5:Y:S01]  /*10ed0*/  SHFL.IDX PT, R5, R10, 0x1, 0x181f ;  /* 0x00381f000a057f89 */ /* 0x000f6200000e0000 */
[C---:B------:R-:W-:Y:S02]  /*10ee0*/  LOP3.LUT P3, RZ, R16.reuse, 0x20, RZ, 0xc0, !PT ;  /* 0x0000002010ff7812 */ /* 0x040fe4000786c0ff */
[C---:B------:R-:W-:Y:S01]  /*10ef0*/  LOP3.LUT P6, RZ, R16.reuse, 0x10, RZ, 0xc0, !PT ;  /* 0x0000001010ff7812 */ /* 0x040fe200078cc0ff */
[----:B------:R-:W-:Y:S01]  /*10f00*/  SHFL.IDX PT, R8, R10, 0x2, 0x181f ;  /* 0x00581f000a087f89 */ /* 0x000fe200000e0000 */
[----:B------:R-:W-:-:S03]  /*10f10*/  LOP3.LUT R16, R16, 0xfffeffff, RZ, 0xc0, !PT ;  /* 0xfffeffff10107812 */ /* 0x000fc600078ec0ff */
[----:B------:R-:W-:Y:S01]  /*10f20*/  SHFL.IDX PT, R10, R10, 0x3, 0x181f ;  /* 0x00781f000a0a7f89 */ /* 0x000fe200000e0000 */
[----:B0-----:R-:W-:-:S05]  /*10f30*/  IADD3 R2, P0, R2, R0, RZ ;  /* 0x0000000002027210 */ /* 0x001fca0007f1e0ff */
[----:B------:R-:W-:Y:S01]  /*10f40*/  @P3 LOP3.LUT R16, R16, 0x10000, RZ, 0xfc, !PT ;  /* 0x0001000010103812 */ /* 0x000fe200078efcff */
[----:B---3--:R-:W-:Y:S01]  /*10f50*/  IMAD.X R3, RZ, RZ, R3, P0 ;  /* 0x000000ffff037224 */ /* 0x008fe200000e0603 */
[----:B------:R-:W-:-:S04]  /*10f60*/  ISETP.NE.U32.AND P0, PT, R29, RZ, PT ;  /* 0x000000ff1d00720c */ /* 0x000fc80003f05070 */
[----:B------:R-:W-:Y:S01]  /*10f70*/  LDGSTS.E.BYPASS.LTC128B.128 [R19+0x400], desc[UR50][R2.64], !P1 ;  /* 0x0040000002137fae */ /* 0x000fe2000c901d72 */
[----:B------:R-:W-:-:S03]  /*10f80*/  ISETP.NE.U32.AND P1, PT, R28, RZ, PT ;  /* 0x000000ff1c00720c */ /* 0x000fc60003f25070 */
[----:B------:R-:W-:Y:S01]  /*10f90*/  LDGSTS.E.BYPASS.LTC128B.128 [R19+0x2400], desc[UR50][R2.64+0x80], !P2 ;  /* 0x0240008002137fae */ /* 0x000fe2000d101d72 */
[----:B----4-:R-:W-:-:S03]  /*10fa0*/  IADD3 R4, P2, R14, R0, RZ ;  /* 0x000000000e047210 */ /* 0x010fc60007f5e0ff */
[----:B------:R-:W-:Y:S01]  /*10fb0*/  LDGSTS.E.BYPASS.LTC128B.128 [R19+0x4400], desc[UR50][R2.64+0x100], !P3 ;  /* 0x0440010002137fae */ /* 0x000fe2000d901d72 */
[C---:B------:R-:W-:Y:S01]  /*10fc0*/  LOP3.LUT P3, RZ, R16.reuse, 0x80, RZ, 0xc0, !PT ;  /* 0x0000008010ff7812 */ /* 0x040fe2000786c0ff */
[----:B-----5:R-:W-:Y:S01]  /*10fd0*/  IMAD.X R5, RZ, RZ, R5, P2 ;  /* 0x000000ffff057224 */ /* 0x020fe200010e0605 */
[C---:B------:R-:W-:Y:S01]  /*10fe0*/  LOP3.LUT P2, RZ, R16.reuse, 0x40, RZ, 0xc0, !PT ;  /* 0x0000004010ff7812 */ /* 0x040fe2000784c0ff */
[----:B------:R-:W-:Y:S04]  /*10ff0*/  LDGSTS.E.BYPASS.LTC128B.128 [R19+0x6400], desc[UR50][R2.64+0x180], !P6 ;  /* 0x0640018002137fae */ /* 0x000fe8000f101d72 */
[----:B------:R-:W-:Y:S04]  /*11000*/  LDGSTS.E.BYPASS.LTC128B.128 [R19+0x8400], desc[UR50][R2.64+0x200], !P5 ;  /* 0x0840020002137fae */ /* 0x000fe8000e901d72 */
[----:B------:R-:W-:Y:S04]  /*11010*/  LDGSTS.E.BYPASS.LTC128B.128 [R19+0xa400], desc[UR50][R2.64+0x280], !P4 ;  /* 0x0a40028002137fae */ /* 0x000fe8000e101d72 */
[----:B------:R-:W0:Y:S04]  /*11020*/  SHFL.IDX PT, R14, R9, 0x2, 0x181f ;  /* 0x00581f00090e7f89 */ /* 0x000e2800000e0000 */
[----:B------:R-:W-:Y:S04]  /*11030*/  LDGSTS.E.BYPASS.LTC128B.128 [R19+0xc400], desc[UR50][R2.64+0x300], P0 ;  /* 0x0c40030002137fae */ /* 0x000fe80008101d72 */
[----:B------:R0:W-:Y:S04]  /*11040*/  LDGSTS.E.BYPASS.LTC128B.128 [R19+0xe400], desc[UR50][R2.64+0x380], P1 ;  /* 0x0e40038002137fae */ /* 0x0001e80008901d72 */
[----:B------:R3:W-:Y:S01]  /*11050*/  LDGSTS.E.BYPASS.LTC128B.128 [R19+0xc00], desc[UR50][R4.64], !P3 ;  /* 0x00c0000004137fae */ /* 0x0007e2000d901d72 */
[----:B------:R-:W-:-:S02]  /*11060*/  LOP3.LUT P3, RZ, R16, 0x10000, RZ, 0xc0, !PT ;  /* 0x0001000010ff7812 */ /* 0x000fc4000786c0ff */
[----:B------:R-:W-:Y:S01]  /*11070*/  LOP3.LUT R16, R16, 0xffff7fff, RZ, 0xc0, !PT ;  /* 0xffff7fff10107812 */ /* 0x000fe200078ec0ff */
[----:B------:R3:W-:Y:S01]  /*11080*/  LDGSTS.E.BYPASS.LTC128B.128 [R19+0x2c00], desc[UR50][R4.64+0x80], !P2 ;  /* 0x02c0008004137fae */ /* 0x0007e2000d101d72 */
[----:B0-----:R-:W-:-:S09]  /*11090*/  IADD3 R2, P2, R14, R0, RZ ;  /* 0x000000000e027210 */ /* 0x001fd20007f5e0ff */
[----:B------:R-:W-:Y:S01]  /*110a0*/  @P3 LOP3.LUT R16, R16, 0x8000, RZ, 0xfc, !PT ;  /* 0x0000800010103812 */ /* 0x000fe200078efcff */
[----:B------:R3:W-:Y:S01]  /*110b0*/  LDGSTS.E.BYPASS.LTC128B.128 [R19+0x4c00], desc[UR50][R4.64+0x100], !P3 ;  /* 0x04c0010004137fae */ /* 0x0007e2000d901d72 */
[----:B------:R-:W-:Y:S02]  /*110c0*/  IMAD.X R3, RZ, RZ, R8, P2 ;  /* 0x000000ffff037224 */ /* 0x000fe400010e0608 */
[C---:B------:R-:W-:Y:S01]  /*110d0*/  LOP3.LUT P3, RZ, R16.reuse, 0x80, RZ, 0xc0, !PT ;  /* 0x0000008010ff7812 */ /* 0x040fe2000786c0ff */
[----:B------:R3:W-:Y:S01]  /*110e0*/  LDGSTS.E.BYPASS.LTC128B.128 [R19+0x6c00], desc[UR50][R4.64+0x180], !P6 ;  /* 0x06c0018004137fae */ /* 0x0007e2000f101d72 */
[----:B------:R-:W-:-:S03]  /*110f0*/  LOP3.LUT P2, RZ, R16, 0x40, RZ, 0xc0, !PT ;  /* 0x0000004010ff7812 */ /* 0x000fc6000784c0ff */
[----:B------:R3:W-:Y:S04]  /*11100*/  LDGSTS.E.BYPASS.LTC128B.128 [R19+0x8c00], desc[UR50][R4.64+0x200], !P5 ;  /* 0x08c0020004137fae */ /* 0x0007e8000e901d72 */
[----:B------:R3:W-:Y:S04]  /*11110*/  LDGSTS.E.BYPASS.LTC128B.128 [R19+0xac00], desc[UR50][R4.64+0x280], !P4 ;  /* 0x0ac0028004137fae */ /* 0x0007e8000e101d72 */
[----:B------:R3:W-:Y:S04]  /*11120*/  LDGSTS.E.BYPASS.LTC128B.128 [R19+0xcc00], desc[UR50][R4.64+0x300], P0 ;  /* 0x0cc0030004137fae */ /* 0x0007e80008101d72 */
[----:B------:R3:W-:Y:S04]  /*11130*/  LDGSTS.E.BYPASS.LTC128B.128 [R19+0xec00], desc[UR50][R4.64+0x380], P1 ;  /* 0x0ec0038004137fae */ /* 0x0007e80008901d72 */
[----:B------:R3:W-:Y:S01]  /*11140*/  LDGSTS.E.BYPASS.LTC128B.128 [R19+0x1400], desc[UR50][R2.64], !P3 ;  /* 0x0140000002137fae */ /* 0x0007e2000d901d72 */
[----:B------:R-:W-:-:S03]  /*11150*/  LOP3.LUT P3, RZ, R16, 0x8000, RZ, 0xc0, !PT ;  /* 0x0000800010ff7812 */ /* 0x000fc6000786c0ff */
[----:B------:R3:W-:Y:S04]  /*11160*/  LDGSTS.E.BYPASS.LTC128B.128 [R19+0x3400], desc[UR50][R2.64+0x80], !P2 ;  /* 0x0340008002137fae */ /* 0x0007e8000d101d72 */
[----:B------:R3:W0:Y:S06]  /*11170*/  SHFL.IDX PT, R14, R9, 0x3, 0x181f ;  /* 0x00781f00090e7f89 */ /* 0x00062c00000e0000 */
[----:B------:R3:W-:Y:S01]  /*11180*/  LDGSTS.E.BYPASS.LTC128B.128 [R19+0x5400], desc[UR50][R2.64+0x100], !P3 ;  /* 0x0540010002137fae */ /* 0x0007e2000d901d72 */
[----:B------:R-:W-:-:S03]  /*11190*/  LOP3.LUT P3, RZ, R16, 0x4000, RZ, 0xc0, !PT ;  /* 0x0000400010ff7812 */ /* 0x000fc6000786c0ff */
[----:B------:R3:W-:Y:S04]  /*111a0*/  LDGSTS.E.BYPASS.LTC128B.128 [R19+0x7400], desc[UR50][R2.64+0x180], !P6 ;  /* 0x0740018002137fae */ /* 0x0007e8000f101d72 */
[----:B------:R3:W-:Y:S04]  /*111b0*/  LDGSTS.E.BYPASS.LTC128B.128 [R19+0x9400], desc[UR50][R2.64+0x200], !P5 ;  /* 0x0940020002137fae */ /* 0x0007e8000e901d72 */
[----:B------:R3:W-:Y:S04]  /*111c0*/  LDGSTS.E.BYPASS.LTC128B.128 [R19+0xb400], desc[UR50][R2.64+0x280], !P4 ;  /* 0x0b40028002137fae */ /* 0x0007e8000e101d72 */
[----:B------:R3:W-:Y:S04]  /*111d0*/  LDGSTS.E.BYPASS.LTC128B.128 [R19+0xd400], desc[UR50][R2.64+0x300], P0 ;  /* 0x0d40030002137fae */ /* 0x0007e80008101d72 */
[----:B0-----:R3:W-:Y:S02]  /*111e0*/  LDGSTS.E.BYPASS.LTC128B.128 [R19+0xf400], desc[UR50][R2.64+0x380], P1 ;  /* 0x0f40038002137fae */ /* 0x0017e40008901d72 */
.L_x_543:
[----:B------:R-:W-:Y:S02]  /*111f0*/  LOP3.LUT R16, R16, 0xffff7fff, RZ, 0xc0, !PT ;  /* 0xffff7fff10107812 */ /* 0x000fe400078ec0ff */
[----:B---3--:R-:W-:Y:S02]  /*11200*/  IADD3 R2, P2, R14, R0, RZ ;  /* 0x000000000e027210 */ /* 0x008fe40007f5e0ff */
[----:B------:R-:W-:-:S03]  /*11210*/  @P1 LOP3.LUT R16, R16, 0x8000, RZ, 0xfc, !PT ;  /* 0x0000800010101812 */ /* 0x000fc600078efcff */
[----:B------:R-:W-:Y:S01]  /*11220*/  IMAD.X R3, RZ, RZ, R10, P2 ;  /* 0x000000ffff037224 */ /* 0x000fe200010e060a */
[C---:B------:R-:W-:Y:S02]  /*11230*/  LOP3.LUT P1, RZ, R16.reuse, 0x80, RZ, 0xc0, !PT ;  /* 0x0000008010ff7812 */ /* 0x040fe4000782c0ff */
[----:B------:R-:W-:-:S04]  /*11240*/  LOP3.LUT R16, R16, 0xffffbfff, RZ, 0xc0, !PT ;  /* 0xffffbfff10107812 */ /* 0x000fc800078ec0ff */
[----:B------:R-:W-:-:S04]  /*11250*/  @P3 LOP3.LUT R16, R16, 0x4000, RZ, 0xfc, !PT ;  /* 0x0000400010103812 */ /* 0x000fc800078efcff */
[C---:B------:R-:W-:Y:S02]  /*11260*/  LOP3.LUT P3, RZ, R16.reuse, 0x40, RZ, 0xc0, !PT ;  /* 0x0000004010ff7812 */ /* 0x040fe4000786c0ff */
[C---:B------:R-:W-:Y:S01]  /*11270*/  LOP3.LUT P2, RZ, R16.reuse, 0x20, RZ, 0xc0, !PT ;  /* 0x0000002010ff7812 */ /* 0x040fe2000784c0ff */
[----:B------:R-:W-:Y:S01]  /*11280*/  @!PT LDS RZ, [RZ] ;  /* 0x00000000fffff984 */ /* 0x000fe20000000800 */
[----:B------:R-:W-:Y:S01]  /*11290*/  @!PT LDS RZ, [RZ] ;  /* 0x00000000fffff984 */ /* 0x000fe20000000800 */
[----:B------:R-:W-:Y:S01]  /*112a0*/  @!PT LDS RZ, [RZ] ;  /* 0x00000000fffff984 */ /* 0x000fe20000000800 */
[----:B------:R0:W-:Y:S01]  /*112b0*/  LDGSTS.E.BYPASS.LTC128B.128 [R19+0x1c00], desc[UR50][R2.64], !P1 ;  /* 0x01c0000002137fae */ /* 0x0001e2000c901d72 */
[C---:B------:R-:W-:Y:S02]  /*112c0*/  LOP3.LUT P6, RZ, R16.reuse, 0x10, RZ, 0xc0, !PT ;  /* 0x0000001010ff7812 */ /* 0x040fe400078cc0ff */
[----:B------:R-:W-:-:S07]  /*112d0*/  LOP3.LUT P1, RZ, R16, 0x8000, RZ, 0xc0, !PT ;  /* 0x0000800010ff7812 */ /* 0x000fce000782c0ff */
[----:B------:R0:W-:Y:S01]  /*112e0*/  LDGSTS.E.BYPASS.LTC128B.128 [R19+0x3c00], desc[UR50][R2.64+0x80], !P3 ;  /* 0x03c0008002137fae */ /* 0x0001e2000d901d72 */
[----:B------:R-:W-:-:S03]  /*112f0*/  LOP3.LUT P3, RZ, R16, 0x4000, RZ, 0xc0, !PT ;  /* 0x0000400010ff7812 */ /* 0x000fc6000786c0ff */
        /* <DEDUP_REMOVED lines=8> */
.L_x_455:
[----:B------:R-:W-:Y:S02]  /*11380*/  PLOP3.LUT P1, PT, P1, P0, PT, 0xa2, 0x0 ;  /* 0x000000000000781c */ /* 0x000fe40000f21472 */
[----:B------:R-:W-:-:S08]  /*11390*/  @P0 R2UR P1, UR4, R6 ;  /* 0x00000000060402ca */ /* 0x000fd00000020000 */
[----:B------:R-:W-:-:S05]  /*113a0*/  @P0 PLOP3.LUT P0, PT, P1, PT, PT, 0x80, 0x0 ;  /* 0x000000000000081c */ /* 0x000fca0000f0f070 */
[----:B------:R-:W-:Y:S01]  /*113b0*/  @!P1 SYNCS.ARRIVE.TRANS64.RED.A0T1 RZ, [UR4+0x28c50], RZ ;  /* 0x028c50ffffff99a7 */ /* 0x000fe20008200404 */
[----:B------:R-:W-:Y:S07]  /*113c0*/  @!P1 ARRIVES.LDGSTSBAR.64.TRANSCNT [UR4+0x28c50] ;  /* 0x028c5000ff0099b0 */ /* 0x000fee0008000a84 */
[----:B------:R-:W-:Y:S05]  /*113d0*/  @P0 BRA.U.ANY `(.L_x_455) ;  /* 0xfffffffd00e80947 */ /* 0x000fea000393ffff */
[----:B------:R-:W-:Y:S01]  /*113e0*/  NOP ;  /* 0x0000000000007918 */ /* 0x000fe20000000000 */
[----:B0-----:R-:W-:-:S05]  /*113f0*/  IMAD.U32 R2, RZ, RZ, UR36 ;  /* 0x00000024ff027e24 */ /* 0x001fca000f8e00ff */
[----:B------:R-:W-:-:S13]  /*11400*/  ISETP.NE.AND P2, PT, R2, 0x3, PT ;  /* 0x000000030200780c */ /* 0x000fda0003f45270 */
[----:B------:R-:W-:Y:S05]  /*11410*/  @!P2 BRA `(.L_x_456) ;  /* 0x000000000004a947 */ /* 0x000fea0003800000 */
[----:B------:R-:W-:Y:S01]  /*11420*/  BPT.TRAP 0x1 ;  /* 0x000000040000795c */ /* 0x000fe20000300000 */
.L_x_456:
[----:B------:R3:W-:Y:S01]  /*11430*/  SYNCS.ARRIVE.TRANS64.A1T0 RZ, [R6+URZ+0x28c50], RZ ;  /* 0x028c50ff06ff79a7 */ /* 0x0007e2000810003f */
[----:B------:R-:W-:Y:S05]  /*11440*/  @P3 BRA `(.L_x_457) ;  /* 0xfffffff000643947 */ /* 0x000fea000383ffff */
.L_x_444:
[----:B------:R-:W-:Y:S05]  /*11450*/  BSYNC B0 ;  /* 0x0000000000007941 */ /* 0x000fea0003800000 */
.L_x_443:
[----:B------:R-:W4:Y:S01]  /*11460*/  S2R R2, SR_TID.X ;  /* 0x0000000000027919 */ /* 0x000f220000002100 */
[----:B------:R-:W-:Y:S01]  /*11470*/  VIADD R18, R18, 0x1 ;  /* 0x0000000112127836 */ /* 0x000fe20000000000 */
[----:B------:R-:W-:Y:S04]  /*11480*/  BSSY B0, `(.L_x_458) ;  /* 0x0000013000007945 */ /* 0x000fe80003800000 */
[----:B------:R-:W-:-:S04]  /*11490*/  ISETP.NE.AND P0, PT, R18, 0x2, PT ;  /* 0x000000021200780c */ /* 0x000fc80003f05270 */
[----:B------:R-:W-:-:S04]  /*114a0*/  SEL R3, RZ, 0x1, P0 ;  /* 0x00000001ff037807 */ /* 0x000fc80000000000 */
[----:B------:R-:W-:Y:S02]  /*114b0*/  LOP3.LUT R22, R22, R3, RZ, 0x3c, !PT ;  /* 0x0000000316167212 */ /* 0x000fe400078e3cff */
[----:B----4-:R-:W-:-:S04]  /*114c0*/  LOP3.LUT R2, R2, 0x7f, RZ, 0xc0, !PT ;  /* 0x0000007f02027812 */ /* 0x010fc800078ec0ff */
[----:B------:R-:W-:-:S13]  /*114d0*/  ISETP.NE.AND P1, PT, R2, RZ, PT ;  /* 0x000000ff0200720c */ /* 0x000fda0003f25270 */
[----:B------:R-:W-:Y:S05]  /*114e0*/  @P1 BRA `(.L_x_459) ;  /* 0x0000000000301947 */ /* 0x000fea0003800000 */
[----:B------:R-:W4:Y:S01]  /*114f0*/  S2R R5, SR_LANEID ;  /* 0x0000000000057919 */ /* 0x000f220000000000 */
[----:B------:R-:W-:Y:S01]  /*11500*/  VOTEU.ANY UR4, UPT, PT ;  /* 0x0000000000047886 */ /* 0x000fe200038e0100 */
[----:B------:R-:W5:Y:S01]  /*11510*/  LDC.64 R2, c[0x0][0xc60] ;  /* 0x00031800ff027b82 */ /* 0x000f620000000a00 */
[----:B------:R-:W4:Y:S02]  /*11520*/  FLO.U32 R0, UR4 ;  /* 0x0000000400007d00 */ /* 0x000f2400080e0000 */
[----:B----4-:R-:W-:-:S06]  /*11530*/  ISETP.EQ.U32.AND P1, PT, R0, R5, PT ;  /* 0x000000050000720c */ /* 0x010fcc0003f22070 */
[----:B------:R-:W5:Y:S07]  /*11540*/  POPC R5, UR4 ;  /* 0x0000000400057d09 */ /* 0x000f6e0008000000 */
[----:B-----5:R-:W4:Y:S01]  /*11550*/  @P1 ATOMG.E.ADD.STRONG.GPU PT, R3, desc[UR50][R2.64], R5 ;  /* 0x00000005020319a8 */ /* 0x020f2200081ee1f2 */
[----:B0-----:R-:W0:Y:S02]  /*11560*/  S2R R4, SR_LTMASK ;  /* 0x0000000000047919 */ /* 0x001e240000003900 */
[----:B0-----:R-:W-:-:S04]  /*11570*/  LOP3.LUT R4, R4, UR4, RZ, 0xc0, !PT ;  /* 0x0000000404047c12 */ /* 0x001fc8000f8ec0ff */
[----:B------:R-:W0:Y:S01]  /*11580*/  POPC R7, R4 ;  /* 0x0000000400077309 */ /* 0x000e220000000000 */
[----:B----4-:R-:W0:Y:S02]  /*11590*/  SHFL.IDX PT, R0, R3, R0, 0x1f ;  /* 0x00001f0003007589 */ /* 0x010e2400000e0000 */
[----:B0-----:R-:W-:-:S07]  /*115a0*/  IADD3 R24, R0, UR38, R7 ;  /* 0x0000002600187c10 */ /* 0x001fce000fffe007 */
.L_x_459:
[----:B------:R-:W-:Y:S05]  /*115b0*/  BSYNC B0 ;  /* 0x0000000000007941 */ /* 0x000fea0003800000 */
.L_x_458:
[----:B------:R-:W-:-:S07]  /*115c0*/  SEL R18, R18, RZ, P0 ;  /* 0x000000ff12127207 */ /* 0x000fce0000000000 */
.L_x_418:
[----:B------:R-:W-:Y:S05]  /*115d0*/  BSYNC B7 ;  /* 0x0000000000077941 */ /* 0x000fea0003800000 */
.L_x_416:
[----:B------:R-:W-:-:S13]  /*115e0*/  LOP3.LUT P0, RZ, R16, 0x2000, RZ, 0xc0, !PT ;  /* 0x0000200010ff7812 */ /* 0x000fda000780c0ff */
[----:B------:R-:W-:Y:S05]  /*115f0*/  @!P0 BRA `(.L_x_460) ;  /* 0x0000000000248947 */ /* 0x000fea0003800000 */
[----:B------:R-:W-:Y:S05]  /*11600*/  WARPSYNC.ALL ;  /* 0x0000000000007948 */ /* 0x000fea0003800000 */
[----:B------:R-:W4:Y:S08]  /*11610*/  S2UR UR5, SR_CgaCtaId ;  /* 0x00000000000579c3 */ /* 0x000f300000008800 */
[----:B------:R-:W-:Y:S06]  /*11620*/  BAR.SYNC.DEFER_BLOCKING 0x5, 0x180 ;  /* 0x0146000000007b1d */ /* 0x000fec0000010000 */
[----:B------:R-:W-:-:S02]  /*11630*/  UMOV UR4, 0x400 ;  /* 0x0000040000047882 */ /* 0x000fc40000000000 */
[----:B----4-:R-:W-:-:S06]  /*11640*/  ULEA UR4, UR5, UR4, 0x18 ;  /* 0x0000000405047291 */ /* 0x010fcc000f8ec03f */
[----:B------:R-:W-:-:S05]  /*11650*/  IMAD.U32 R17, RZ, RZ, UR4 ;  /* 0x00000004ff117e24 */ /* 0x000fca000f8e00ff */
[----:B------:R4:W0:Y:S01]  /*11660*/  LDS.128 R24, [R17+0x28cd0] ;  /* 0x028cd00011187984 */ /* 0x0008220000000c00 */
[----:B------:R-:W-:Y:S06]  /*11670*/  BAR.ARV 0x4, 0x180 ;  /* 0x0106000000007b1d */ /* 0x000fec0000002000 */
[----:B------:R-:W-:Y:S05]  /*11680*/  BRA `(.L_x_461) ;  /* 0x0000000800d07947 */ /* 0x000fea0003800000 */
.L_x_460:
[----:B------:R-:W4:Y:S01]  /*11690*/  S2R R9, SR_TID.X ;  /* 0x0000000000097919 */ /* 0x000f220000002100 */
[----:B------:R-:W-:Y:S01]  /*116a0*/  UMOV UR4, 0xffffffff ;  /* 0xffffffff00047882 */ /* 0x000fe20000000000 */
[----:B----4-:R-:W-:-:S04]  /*116b0*/  LOP3.LUT R9, R9, 0x1f, RZ, 0xc0, !PT ;  /* 0x0000001f09097812 */ /* 0x010fc800078ec0ff */
[----:B------:R-:W-:Y:S01]  /*116c0*/  ISETP.NE.AND P0, PT, R9, 0x1f, PT ;  /* 0x0000001f0900780c */ /* 0x000fe20003f05270 */
[----:B------:R-:W-:-:S12]  /*116d0*/  BRA.DIV UR4, `(.L_x_462) ;  /* 0x0000003204a47947 */ /* 0x000fd8000b800000 */
[----:B------:R-:W-:Y:S01]  /*116e0*/  IMAD.IADD R7, R27, 0x1, R9 ;  /* 0x000000011b077824 */ /* 0x000fe200078e0209 */
[----:B------:R-:W-:-:S04]  /*116f0*/  ULDC UR4, c[0x0][0xc3c] ;  /* 0x00030f0000047ab9 */ /* 0x000fc80000000800 */
[----:B------:R-:W-:-:S13]  /*11700*/  ISETP.GE.OR P1, PT, R7, UR4, !P0 ;  /* 0x0000000407007c0c */ /* 0x000fda000c726670 */
[----:B------:R-:W4:Y:S08]  /*11710*/  @!P1 LDC.64 R2, c[0x0][0xc80] ;  /* 0x00032000ff029b82 */ /* 0x000f300000000a00 */
[----:B0-----:R-:W0:Y:S01]  /*11720*/  @!P1 LDC.64 R4, c[0x0][0xc78] ;  /* 0x00031e00ff049b82 */ /* 0x001e220000000a00 */
[----:B----4-:R-:W-:-:S05]  /*11730*/  @!P1 IMAD.WIDE R2, R7, 0x4, R2 ;  /* 0x0000000407029825 */ /* 0x010fca00078e0202 */
[----:B------:R0:W4:Y:S02]  /*11740*/  @!P1 LDG.E R8, desc[UR50][R2.64] ;  /* 0x0000003202089981 */ /* 0x000124000c1e1900 */
[----:B0-----:R-:W-:-:S05]  /*11750*/  @!P1 IMAD.WIDE R2, R7, 0x4, R4 ;  /* 0x0000000407029825 */ /* 0x001fca00078e0204 */
[----:B------:R-:W5:Y:S01]  /*11760*/  @!P1 LDG.E R5, desc[UR50][R2.64] ;  /* 0x0000003202059981 */ /* 0x000f62000c1e1900 */
[----:B------:R-:W-:Y:S01]  /*11770*/  IMAD.MOV.U32 R7, RZ, RZ, RZ ;  /* 0x000000ffff077224 */ /* 0x000fe200078e00ff */
[C---:B------:R-:W-:Y:S01]  /*11780*/  ISETP.GE.U32.AND P2, PT, R9.reuse, 0x2, PT ;  /* 0x000000020900780c */ /* 0x040fe20003f46070 */
[----:B------:R-:W-:Y:S01]  /*11790*/  IMAD.MOV.U32 R4, RZ, RZ, RZ ;  /* 0x000000ffff047224 */ /* 0x000fe200078e00ff */
[C---:B------:R-:W-:Y:S01]  /*117a0*/  ISETP.GE.U32.AND P3, PT, R9.reuse, 0x4, PT ;  /* 0x000000040900780c */ /* 0x040fe20003f66070 */
[----:B------:R-:W-:Y:S01]  /*117b0*/  SHFL.IDX PT, R0, R24, RZ, 0x1f ;  /* 0x00001fff18007589 */ /* 0x000fe200000e0000 */
[C---:B------:R-:W-:Y:S02]  /*117c0*/  ISETP.GE.U32.AND P4, PT, R9.reuse, 0x8, PT ;  /* 0x000000080900780c */ /* 0x040fe40003f86070 */
[----:B------:R-:W-:Y:S01]  /*117d0*/  ISETP.GE.U32.AND P5, PT, R9, 0x10, PT ;  /* 0x000000100900780c */ /* 0x000fe20003fa6070 */
[----:B--23--:R0:W-:Y:S02]  /*117e0*/  SHFL.IDX PT, R6, R24, 0x1, 0x1f ;  /* 0x00201f0018067f89 */ /* 0x00c1e400000e0000 */
[----:B0-----:R-:W-:-:S02]  /*117f0*/  IMAD.MOV.U32 R24, RZ, RZ, RZ ;  /* 0x000000ffff187224 */ /* 0x001fc400078e00ff */
[----:B----4-:R-:W-:Y:S02]  /*11800*/  @!P1 IMAD.MOV.U32 R7, RZ, RZ, R8 ;  /* 0x000000ffff079224 */ /* 0x010fe400078e0008 */
[----:B-----5:R-:W-:Y:S01]  /*11810*/  @!P1 IMAD.MOV.U32 R4, RZ, RZ, R5 ;  /* 0x000000ffff049224 */ /* 0x020fe200078e0005 */
[----:B------:R-:W-:-:S03]  /*11820*/  ISETP.NE.AND P1, PT, R9, RZ, PT ;  /* 0x000000ff0900720c */ /* 0x000fc60003f25270 */
[----:B------:R-:W-:-:S05]  /*11830*/  IMAD R13, R4, R7, RZ ;  /* 0x00000007040d7224 */ /* 0x000fca00078e02ff */
        /* <DEDUP_REMOVED lines=15> */
[----:B------:R0:W2:Y:S02]  /*11930*/  SHFL.IDX PT, R14, R3, 0x1f, 0x1f ;  /* 0x03e01f00030e7f89 */ /* 0x0000a400000e0000 */
.L_x_553:
[----:B------:R-:W-:Y:S02]  /*11940*/  ULDC UR4, c[0x0][0xc38] ;  /* 0x00030e0000047ab9 */ /* 0x000fe40000000800 */
[----:B------:R-:W-:-:S04]  /*11950*/  IMAD.U32 R5, RZ, RZ, UR4 ;  /* 0x00000004ff057e24 */ /* 0x000fc8000f8e00ff */
[----:B--2---:R-:W-:-:S04]  /*11960*/  IMAD R9, R14, R5, RZ ;  /* 0x000000050e097224 */ /* 0x004fc800078e02ff */
[----:B------:R-:W-:-:S05]  /*11970*/  IMAD.IADD R6, R6, 0x1, R9 ;  /* 0x0000000106067824 */ /* 0x000fca00078e0209 */
[----:B------:R-:W-:-:S13]  /*11980*/  ISETP.GT.AND P6, PT, R6, R0, PT ;  /* 0x000000000600720c */ /* 0x000fda0003fc4270 */
[----:B------:R-:W-:Y:S05]  /*11990*/  @P6 BRA `(.L_x_463) ;  /* 0x0000000000a46947 */ /* 0x000fea0003800000 */
.L_x_466:
[----:B------:R-:W2:Y:S01]  /*119a0*/  LDC R2, c[0x0][0xc3c] ;  /* 0x00030f00ff027b82 */ /* 0x000ea20000000800 */
[----:B------:R-:W-:-:S05]  /*119b0*/  VIADD R27, R27, 0x1f ;  /* 0x0000001f1b1b7836 */ /* 0x000fca0000000000 */
[----:B--2---:R-:W-:-:S13]  /*119c0*/  ISETP.GE.AND P6, PT, R27, R2, PT ;  /* 0x000000021b00720c */ /* 0x004fda0003fc6270 */
[----:B------:R-:W-:Y:S05]  /*119d0*/  @P6 BRA `(.L_x_464) ;  /* 0x0000000400b86947 */ /* 0x000fea0003800000 */
[----:B0-----:R-:W0:Y:S01]  /*119e0*/  S2R R3, SR_TID.X ;  /* 0x0000000000037919 */ /* 0x001e220000002100 */
[----:B------:R-:W-:Y:S01]  /*119f0*/  IMAD.MOV.U32 R7, RZ, RZ, RZ ;  /* 0x000000ffff077224 */ /* 0x000fe200078e00ff */
[----:B0-----:R-:W-:-:S05]  /*11a00*/  LOP3.LUT R3, R3, 0x1f, RZ, 0xc0, !PT ;  /* 0x0000001f03037812 */ /* 0x001fca00078ec0ff */
[----:B------:R-:W-:-:S05]  /*11a10*/  IMAD.IADD R9, R27, 0x1, R3 ;  /* 0x000000011b097824 */ /* 0x000fca00078e0203 */
[----:B------:R-:W-:-:S13]  /*11a20*/  ISETP.GE.OR P6, PT, R9, R2, !P0 ;  /* 0x000000020900720c */ /* 0x000fda00047c6670 */
[----:B------:R-:W0:Y:S08]  /*11a30*/  @!P6 LDC.64 R2, c[0x0][0xc80] ;  /* 0x00032000ff02eb82 */ /* 0x000e300000000a00 */
[----:B------:R-:W2:Y:S01]  /*11a40*/  @!P6 LDC.64 R4, c[0x0][0xc78] ;  /* 0x00031e00ff04eb82 */ /* 0x000ea20000000a00 */
[----:B0-----:R-:W-:-:S05]  /*11a50*/  @!P6 IMAD.WIDE R2, R9, 0x4, R2 ;  /* 0x000000040902e825 */ /* 0x001fca00078e0202 */
[----:B------:R2:W3:Y:S02]  /*11a60*/  @!P6 LDG.E R7, desc[UR50][R2.64] ;  /* 0x000000320207e981 */ /* 0x0004e4000c1e1900 */
[----:B--2---:R-:W-:-:S04]  /*11a70*/  @!P6 IMAD.WIDE R2, R9, 0x4, R4 ;  /* 0x000000040902e825 */ /* 0x004fc800078e0204 */
[----:B------:R-:W-:-:S06]  /*11a80*/  IMAD.MOV.U32 R4, RZ, RZ, RZ ;  /* 0x000000ffff047224 */ /* 0x000fcc00078e00ff */
[----:B------:R-:W3:Y:S01]  /*11a90*/  @!P6 LDG.E R4, desc[UR50][R2.64] ;  /* 0x000000320204e981 */ /* 0x000ee2000c1e1900 */
[----:B------:R-:W-:Y:S01]  /*11aa0*/  UMOV UR4, 0xffffffff ;  /* 0xffffffff00047882 */ /* 0x000fe20000000000 */
[----:B---3--:R-:W-:Y:S02]  /*11ab0*/  IMAD R13, R4, R7, RZ ;  /* 0x00000007040d7224 */ /* 0x008fe400078e02ff */
[----:B------:R-:W-:Y:S05]  /*11ac0*/  BRA.DIV UR4, `(.L_x_465) ;  /* 0x0000003204e47947 */ /* 0x000fea000b800000 */
        /* <DEDUP_REMOVED lines=16> */
.L_x_561:
[----:B------:R-:W-:Y:S02]  /*11bd0*/  ULDC UR4, c[0x0][0xc38] ;  /* 0x00030e0000047ab9 */ /* 0x000fe40000000800 */
[----:B------:R-:W-:-:S04]  /*11be0*/  IMAD.U32 R5, RZ, RZ, UR4 ;  /* 0x00000004ff057e24 */ /* 0x000fc8000f8e00ff */
[----:B--2---:R-:W-:-:S04]  /*11bf0*/  IMAD R9, R14, R5, RZ ;  /* 0x000000050e097224 */ /* 0x004fc800078e02ff */
[----:B------:R-:W-:-:S05]  /*11c00*/  IMAD.IADD R6, R9, 0x1, R6 ;  /* 0x0000000109067824 */ /* 0x000fca00078e0206 */
[----:B------:R-:W-:-:S13]  /*11c10*/  ISETP.GT.AND P6, PT, R6, R0, PT ;  /* 0x000000000600720c */ /* 0x000fda0003fc4270 */
[----:B------:R-:W-:Y:S05]  /*11c20*/  @!P6 BRA `(.L_x_466) ;  /* 0xfffffffc005ce947 */ /* 0x000fea000383ffff */
.L_x_463:
[----:B------:R-:W-:Y:S01]  /*11c30*/  IMAD.IADD R2, R6, 0x1, -R9 ;  /* 0x0000000106027824 */ /* 0x000fe200078e0a09 */
[----:B------:R-:W-:-:S03]  /*11c40*/  UMOV UR4, 0xffffffff ;  /* 0xffffffff00047882 */ /* 0x000fc60000000000 */
[----:B------:R-:W-:-:S05]  /*11c50*/  IMAD R9, R3, R5, R2 ;  /* 0x0000000503097224 */ /* 0x000fca00078e0202 */
[----:B------:R-:W-:Y:S01]  /*11c60*/  ISETP.GT.AND P6, PT, R9, R0, PT ;  /* 0x000000000900720c */ /* 0x000fe20003fc4270 */
[----:B------:R-:W-:-:S12]  /*11c70*/  BRA.DIV UR4, `(.L_x_467) ;  /* 0x0000003604307947 */ /* 0x000fd8000b800000 */
[----:B------:R-:W-:-:S04]  /*11c80*/  VOTE.ANY R8, PT, !P6 ;  /* 0x0000000000087806 */ /* 0x000fc800070e0100 */
[----:B------:R-:W2:Y:S02]  /*11c90*/  POPC R6, R8 ;  /* 0x0000000800067309 */ /* 0x000ea40000000000 */
[----:B--2---:R2:W3:Y:S04]  /*11ca0*/  SHFL.IDX PT, R7, R7, R6, 0x1f ;  /* 0x00001f0607077589 */ /* 0x0044e800000e0000 */
[----:B------:R2:W4:Y:S02]  /*11cb0*/  SHFL.IDX PT, R4, R4, R6, 0x1f ;  /* 0x00001f0604047589 */ /* 0x00052400000e0000 */
.L_x_566:
[----:B------:R-:W-:-:S13]  /*11cc0*/  ISETP.NE.AND P0, PT, R8, RZ, PT ;  /* 0x000000ff0800720c */ /* 0x000fda0003f05270 */
[----:B------:R-:W-:Y:S05]  /*11cd0*/  @!P0 BRA `(.L_x_468) ;  /* 0x0000000000108947 */ /* 0x000fea0003800000 */
[----:B------:R-:W-:Y:S01]  /*11ce0*/  UMOV UR4, 0xffffffff ;  /* 0xffffffff00047882 */ /* 0x000fe20000000000 */
[----:B------:R-:W-:Y:S02]  /*11cf0*/  VIADD R12, R6, 0xffffffff ;  /* 0xffffffff060c7836 */ /* 0x000fe40000000000 */
[----:B------:R-:W-:Y:S05]  /*11d00*/  BRA.DIV UR4, `(.L_x_469) ;  /* 0x0000003604687947 */ /* 0x000fea000b800000 */
[----:B------:R0:W0:Y:S02]  /*11d10*/  SHFL.IDX PT, R24, R3, R12, 0x1f ;  /* 0x00001f0c03187589 */ /* 0x00002400000e0000 */
.L_x_468:
[----:B---3--:R-:W-:Y:S01]  /*11d20*/  IABS R8, R7 ;  /* 0x0000000700087213 */ /* 0x008fe20000000000 */
[----:B0-----:R-:W-:Y:S01]  /*11d30*/  IMAD R24, R24, R5, R2 ;  /* 0x0000000518187224 */ /* 0x001fe200078e0202 */
[----:B----4-:R-:W-:Y:S01]  /*11d40*/  IABS R5, R4 ;  /* 0x0000000400057213 */ /* 0x010fe20000000000 */
[----:B------:R-:W-:Y:S01]  /*11d50*/  IMAD.MOV.U32 R2, RZ, RZ, RZ ;  /* 0x000000ffff027224 */ /* 0x000fe200078e00ff */
[----:B------:R-:W0:Y:S01]  /*11d60*/  I2F.RP R9, R8 ;  /* 0x0000000800097306 */ /* 0x000e220000209400 */
[----:B------:R-:W-:Y:S02]  /*11d70*/  IMAD.IADD R0, R0, 0x1, -R24 ;  /* 0x0000000100007824 */ /* 0x000fe400078e0a18 */
[----:B------:R-:W-:-:S05]  /*11d80*/  IMAD.IADD R27, R6, 0x1, R27 ;  /* 0x00000001061b7824 */ /* 0x000fca00078e021b */
[----:B------:R-:W3:Y:S08]  /*11d90*/  I2F.RP R10, R5 ;  /* 0x00000005000a7306 */ /* 0x000ef00000209400 */
[----:B0-----:R-:W0:Y:S08]  /*11da0*/  MUFU.RCP R9, R9 ;  /* 0x0000000900097308 */ /* 0x001e300000001000 */
[----:B---3--:R-:W-:Y:S01]  /*11db0*/  MUFU.RCP R10, R10 ;  /* 0x0000000a000a7308 */ /* 0x008fe20000001000 */
[----:B0-----:R-:W-:-:S07]  /*11dc0*/  VIADD R3, R9, 0xffffffe ;  /* 0x0ffffffe09037836 */ /* 0x001fce0000000000 */
[----:B------:R-:W0:Y:S02]  /*11dd0*/  F2I.FTZ.U32.TRUNC.NTZ R3, R3 ;  /* 0x0000000300037305 */ /* 0x000e24000021f000 */
[----:B0-----:R-:W-:-:S04]  /*11de0*/  IMAD.MOV R11, RZ, RZ, -R3 ;  /* 0x000000ffff0b7224 */ /* 0x001fc800078e0a03 */
[----:B------:R-:W-:-:S04]  /*11df0*/  IMAD R11, R11, R8, RZ ;  /* 0x000000080b0b7224 */ /* 0x000fc800078e02ff */
[----:B------:R-:W-:Y:S01]  /*11e00*/  IMAD.HI.U32 R2, R3, R11, R2 ;  /* 0x0000000b03027227 */ /* 0x000fe200078e0002 */
[----:B------:R-:W-:Y:S02]  /*11e10*/  IABS R3, R7 ;  /* 0x0000000700037213 */ /* 0x000fe40000000000 */
[----:B------:R-:W-:-:S03]  /*11e20*/  IABS R11, R0 ;  /* 0x00000000000b7213 */ /* 0x000fc60000000000 */
[----:B------:R-:W-:Y:S02]  /*11e30*/  IMAD.MOV R12, RZ, RZ, -R3 ;  /* 0x000000ffff0c7224 */ /* 0x000fe400078e0a03 */
[----:B------:R-:W-:-:S04]  /*11e40*/  IMAD.HI.U32 R9, R2, R11, RZ ;  /* 0x0000000b02097227 */ /* 0x000fc800078e00ff */
[----:B------:R-:W-:Y:S02]  /*11e50*/  VIADD R3, R10, 0xffffffe ;  /* 0x0ffffffe0a037836 */ /* 0x000fe40000000000 */
[----:B------:R-:W-:-:S04]  /*11e60*/  IMAD R11, R9, R12, R11 ;  /* 0x0000000c090b7224 */ /* 0x000fc800078e020b */
[----:B------:R-:W0:Y:S01]  /*11e70*/  F2I.FTZ.U32.TRUNC.NTZ R3, R3 ;  /* 0x0000000300037305 */ /* 0x000e22000021f000 */
[----:B------:R-:W-:-:S13]  /*11e80*/  ISETP.GT.U32.AND P1, PT, R8, R11, PT ;  /* 0x0000000b0800720c */ /* 0x000fda0003f24070 */
[----:B------:R-:W-:Y:S02]  /*11e90*/  @!P1 IMAD.IADD R11, R11, 0x1, -R8 ;  /* 0x000000010b0b9824 */ /* 0x000fe400078e0a08 */
[----:B0-----:R-:W-:Y:S02]  /*11ea0*/  IMAD.MOV R2, RZ, RZ, -R3 ;  /* 0x000000ffff027224 */ /* 0x001fe400078e0a03 */
[----:B------:R-:W-:Y:S01]  /*11eb0*/  @!P1 VIADD R9, R9, 0x1 ;  /* 0x0000000109099836 */ /* 0x000fe20000000000 */
[----:B------:R-:W-:Y:S01]  /*11ec0*/  ISETP.GE.U32.AND P0, PT, R11, R8, PT ;  /* 0x000000080b00720c */ /* 0x000fe20003f06070 */
[----:B------:R-:W-:Y:S01]  /*11ed0*/  IMAD R11, R2, R5, RZ ;  /* 0x00000005020b7224 */ /* 0x000fe200078e02ff */
[----:B------:R-:W-:Y:S01]  /*11ee0*/  ISETP.NE.AND P1, PT, R7, RZ, PT ;  /* 0x000000ff0700720c */ /* 0x000fe20003f25270 */
[----:B------:R-:W-:-:S04]  /*11ef0*/  IMAD.MOV.U32 R2, RZ, RZ, RZ ;  /* 0x000000ffff027224 */ /* 0x000fc800078e00ff */
[----:B------:R-:W-:Y:S01]  /*11f00*/  IMAD.HI.U32 R8, R3, R11, R2 ;  /* 0x0000000b03087227 */ /* 0x000fe200078e0002 */
[----:B------:R-:W-:-:S04]  /*11f10*/  LOP3.LUT R2, R0, R7, RZ, 0x3c, !PT ;  /* 0x0000000700027212 */ /* 0x000fc800078e3cff */
[----:B------:R-:W-:Y:S01]  /*11f20*/  ISETP.GE.AND P2, PT, R2, RZ, PT ;  /* 0x000000ff0200720c */ /* 0x000fe20003f46270 */
[----:B------:R-:W-:Y:S01]  /*11f30*/  @P0 VIADD R9, R9, 0x1 ;  /* 0x0000000109090836 */ /* 0x000fe20000000000 */
[----:B------:R-:W-:-:S05]  /*11f40*/  IABS R2, R4 ;  /* 0x0000000400027213 */ /* 0x000fca0000000000 */
[----:B------:R-:W-:-:S06]  /*11f50*/  IMAD.MOV R2, RZ, RZ, -R2 ;  /* 0x000000ffff027224 */ /* 0x000fcc00078e0a02 */
[----:B------:R-:W-:Y:S01]  /*11f60*/  @!P2 IMAD.MOV R9, RZ, RZ, -R9 ;  /* 0x000000ffff09a224 */ /* 0x000fe200078e0a09 */
[----:B------:R-:W-:-:S04]  /*11f70*/  @!P1 LOP3.LUT R9, RZ, R7, RZ, 0x33, !PT ;  /* 0x00000007ff099212 */ /* 0x000fc800078e33ff */
[-C--:B------:R-:W-:Y:S01]  /*11f80*/  IABS R3, R9.reuse ;  /* 0x0000000900037213 */ /* 0x080fe20000000000 */
[----:B------:R-:W-:-:S04]  /*11f90*/  IMAD R7, R7, R9, RZ ;  /* 0x0000000907077224 */ /* 0x000fc800078e02ff */
        /* <DEDUP_REMOVED lines=18> */
.L_x_464:
[----:B------:R-:W-:Y:S01]  /*120c0*/  UMOV UR4, URZ ;  /* 0x0000003f00047c82 */ /* 0x000fe20008000000 */
[----:B------:R-:W-:Y:S01]  /*120d0*/  UMOV UR5, URZ ;  /* 0x0000003f00057c82 */ /* 0x000fe20008000000 */
[----:B------:R-:W-:Y:S01]  /*120e0*/  ULDC UR6, c[0x0][0xc3c] ;  /* 0x00030f0000067ab9 */ /* 0x000fe20000000800 */
[----:B------:R-:W-:Y:S02]  /*120f0*/  IMAD.MOV.U32 R24, RZ, RZ, R0 ;  /* 0x000000ffff187224 */ /* 0x000fe400078e0000 */
[----:B------:R-:W-:Y:S02]  /*12100*/  IMAD.U32 R25, RZ, RZ, UR4 ;  /* 0x00000004ff197e24 */ /* 0x000fe4000f8e00ff */
[----:B------:R-:W-:Y:S02]  /*12110*/  IMAD.U32 R26, RZ, RZ, UR5 ;  /* 0x00000005ff1a7e24 */ /* 0x000fe4000f8e00ff */
[----:B------:R-:W-:-:S07]  /*12120*/  IMAD.U32 R27, RZ, RZ, UR6 ;  /* 0x00000006ff1b7e24 */ /* 0x000fce000f8e00ff */
.L_x_470:
[----:B------:R-:W3:Y:S01]  /*12130*/  S2R R0, SR_TID.X ;  /* 0x0000000000007919 */ /* 0x000ee20000002100 */
[----:B------:R-:W-:Y:S05]  /*12140*/  WARPSYNC.ALL ;  /* 0x0000000000007948 */ /* 0x000fea0003800000 */
[----:B------:R-:W-:Y:S01]  /*12150*/  BAR.SYNC.DEFER_BLOCKING 0x4, 0x180 ;  /* 0x0106000000007b1d */ /* 0x000fe20000010000 */
[----:B---3--:R-:W-:-:S04]  /*12160*/  LOP3.LUT R0, R0, 0x1f, RZ, 0xc0, !PT ;  /* 0x0000001f00007812 */ /* 0x008fc800078ec0ff */
[----:B------:R-:W-:-:S13]  /*12170*/  ISETP.NE.AND P0, PT, R0, RZ, PT ;  /* 0x000000ff0000720c */ /* 0x000fda0003f05270 */
[----:B0-----:R-:W0:Y:S01]  /*12180*/  @!P0 S2R R3, SR_CgaCtaId ;  /* 0x0000000000038919 */ /* 0x001e220000008800 */
[----:B------:R-:W-:-:S04]  /*12190*/  @!P0 MOV R0, 0x400 ;  /* 0x0000040000008802 */ /* 0x000fc80000000f00 */
[----:B0-----:R-:W-:-:S05]  /*121a0*/  @!P0 LEA R17, R3, R0, 0x18 ;  /* 0x0000000003118211 */ /* 0x001fca00078ec0ff */
[----:B------:R0:W-:Y:S01]  /*121b0*/  @!P0 STS.128 [R17+0x28cd0], R24 ;  /* 0x028cd01811008388 */ /* 0x0001e20000000c00 */
[----:B------:R-:W-:Y:S06]  /*121c0*/  BAR.ARV 0x5, 0x180 ;  /* 0x0146000000007b1d */ /* 0x000fec0000002000 */
.L_x_461:
[----:B------:R-:W-:Y:S02]  /*121d0*/  ULDC UR4, c[0x0][0xc3c] ;  /* 0x00030f0000047ab9 */ /* 0x000fe40000000800 */
[----:B0-----:R-:W-:-:S13]  /*121e0*/  ISETP.GE.AND P0, PT, R27, UR4, PT ;  /* 0x000000041b007c0c */ /* 0x001fda000bf06270 */
[----:B------:R-:W-:Y:S05]  /*121f0*/  @!P0 BRA `(.L_x_471) ;  /* 0xffffffb400bc8947 */ /* 0x000fea000383ffff */
[----:B------:R-:W-:Y:S05]  /*12200*/  BSYNC B8 ;  /* 0x0000000000087941 */ /* 0x000fea0003800000 */
.L_x_410:
[----:B------:R-:W5:Y:S01]  /*12210*/  LDL.LU R0, [R1+0x24] ;  /* 0x0000240001007983 */ /* 0x000f620000300800 */
[----:B------:R-:W-:Y:S01]  /*12220*/  BSSY B0, `(.L_x_472) ;  /* 0x000000b000007945 */ /* 0x000fe20003800000 */
[----:B------:R-:W0:Y:S01]  /*12230*/  S2R R5, SR_CgaCtaId ;  /* 0x0000000000057919 */ /* 0x000e220000008800 */
[----:B-----5:R-:W-:-:S05]  /*12240*/  VIADD R0, R0, 0x1 ;  /* 0x0000000100007836 */ /* 0x020fca0000000000 */
[----:B-1----:R-:W-:-:S04]  /*12250*/  LEA.HI R2, R0, R0, RZ, 0x1 ;  /* 0x0000000000027211 */ /* 0x002fc800078f08ff */
[----:B------:R-:W-:Y:S02]  /*12260*/  LOP3.LUT R3, R2, 0xfffffffe, RZ, 0xc0, !PT ;  /* 0xfffffffe02037812 */ /* 0x000fe400078ec0ff */
[----:B------:R-:W-:-:S03]  /*12270*/  MOV R2, 0x400 ;  /* 0x0000040000027802 */ /* 0x000fc60000000f00 */
[----:B------:R-:W-:Y:S01]  /*12280*/  IMAD.IADD R0, R0, 0x1, -R3 ;  /* 0x0000000100007824 */ /* 0x000fe200078e0a03 */
[----:B0-----:R-:W-:-:S04]  /*12290*/  LEA R7, R5, R2, 0x18 ;  /* 0x0000000205077211 */ /* 0x001fc800078ec0ff */
[----:B------:R-:W-:-:S04]  /*122a0*/  SHF.L.U32 R0, R0, 0x1f, RZ ;  /* 0x0000001f00007819 */ /* 0x000fc800000006ff */
[----:B------:R-:W0:Y:S02]  /*122b0*/  SYNCS.PHASECHK.TRANS64.TRYWAIT P0, [R7+URZ+0x28c20], R0 ;  /* 0x028c2000070075a7 */ /* 0x000e24000800017f */
[----:B0-----:R-:W-:Y:S05]  /*122c0*/  @!P0 BRA `(.L_x_473) ;  /* 0x0000003000208947 */ /* 0x001fea0003800000 */
.L_x_569:
[----:B------:R-:W-:Y:S05]  /*122d0*/  BSYNC B0 ;  /* 0x0000000000007941 */ /* 0x000fea0003800000 */
.L_x_472:
[----:B------:R-:W-:-:S03]  /*122e0*/  UMOV UR4, 0xffffffff ;  /* 0xffffffff00047882 */ /* 0x000fc60000000000 */
[----:B------:R-:W-:Y:S05]  /*122f0*/  BRA.DIV UR4, `(.L_x_474) ;  /* 0x0000003204287947 */ /* 0x000fea000b800000 */
[----:B0-----:R-:W0:Y:S02]  /*12300*/  S2R R0, SR_TID.X ;  /* 0x0000000000007919 */ /* 0x001e240000002100 */
[----:B0-----:R-:W-:-:S04]  /*12310*/  SHF.R.U32.HI R0, RZ, 0x5, R0 ;  /* 0x00000005ff007819 */ /* 0x001fc80000011600 */
[----:B------:R-:W-:-:S05]  /*12320*/  LOP3.LUT R0, R0, 0x3, RZ, 0xc0, !PT ;  /* 0x0000000300007812 */ /* 0x000fca00078ec0ff */
[----:B------:R0:W1:Y:S02]  /*12330*/  SHFL.IDX PT, R14, R0, RZ, 0x1f ;  /* 0x00001fff000e7589 */ /* 0x00006400000e0000 */
.L_x_572:
[----:B-1----:R-:W-:Y:S01]  /*12340*/  ISETP.NE.AND P0, PT, R14, RZ, PT ;  /* 0x000000ff0e00720c */ /* 0x002fe20003f05270 */
[----:B------:R-:W-:-:S12]  /*12350*/  BSSY B0, `(.L_x_475) ;  /* 0x0000024000007945 */ /* 0x000fd80003800000 */
[----:B------:R-:W-:Y:S05]  /*12360*/  @P0 BRA `(.L_x_476) ;  /* 0x0000000000880947 */ /* 0x000fea0003800000 */
[----:B------:R-:W-:-:S03]  /*12370*/  UMOV UR4, 0xffffffff ;  /* 0xffffffff00047882 */ /* 0x000fc60000000000 */
[----:B------:R-:W-:Y:S05]  /*12380*/  BRA.DIV UR4, `(.L_x_477) ;  /* 0x0000003204387947 */ /* 0x000fea000b800000 */
[----:B------:R-:W-:-:S13]  /*12390*/  ELECT P6, URZ, PT ;  /* 0x00000000003f782f */ /* 0x000fda00038c0000 */
.L_x_575:
[----:B------:R-:W-:Y:S05]  /*123a0*/  @!P6 BRA `(.L_x_476) ;  /* 0x000000000078e947 */ /* 0x000fea0003800000 */
[----:B------:R-:W-:-:S06]  /*123b0*/  ULOP3.LUT UR4, UR37, 0x2, URZ, 0xfc, !UPT ;  /* 0x0000000225047892 */ /* 0x000fcc000f8efc3f */
[----:B0-----:R-:W-:-:S05]  /*123c0*/  IMAD.U32 R0, RZ, RZ, UR4 ;  /* 0x00000004ff007e24 */ /* 0x001fca000f8e00ff */
[----:B------:R-:W-:-:S13]  /*123d0*/  ISETP.NE.AND P0, PT, R0, 0x3, PT ;  /* 0x000000030000780c */ /* 0x000fda0003f05270 */
[----:B------:R-:W-:Y:S05]  /*123e0*/  @!P0 BRA `(.L_x_478) ;  /* 0x0000000000048947 */ /* 0x000fea0003800000 */
[----:B------:R-:W-:Y:S01]  /*123f0*/  BPT.TRAP 0x1 ;  /* 0x000000040000795c */ /* 0x000fe20000300000 */
.L_x_478:
[----:B------:R-:W-:Y:S01]  /*12400*/  IMAD R5, R18, 0x8, R7 ;  /* 0x0000000812057824 */ /* 0x000fe200078e0207 */
[----:B------:R-:W-:Y:S01]  /*12410*/  SHF.L.U32 R0, R22, 0x1f, RZ ;  /* 0x0000001f16007819 */ /* 0x000fe200000006ff */
[----:B------:R-:W-:-:S03]  /*12420*/  VIADD R18, R18, 0x1 ;  /* 0x0000000112127836 */ /* 0x000fc60000000000 */
[----:B------:R-:W0:Y:S02]  /*12430*/  SYNCS.PHASECHK.TRANS64.TRYWAIT P1, [R5+URZ+0x28c40], R0 ;  /* 0x028c4000050075a7 */ /* 0x000e24000802017f */
[----:B------:R-:W-:-:S04]  /*12440*/  ISETP.NE.AND P2, PT, R18, 0x2, PT ;  /* 0x000000021200780c */ /* 0x000fc80003f45270 */
[----:B------:R-:W-:Y:S01]  /*12450*/  SEL R3, RZ, 0x1, P2 ;  /* 0x00000001ff037807 */ /* 0x000fe20001000000 */
[----:B0-----:R-:W-:Y:S08]  /*12460*/  @!P1 BRA `(.L_x_479) ;  /* 0x0000003000209947 */ /* 0x001ff00003800000 */
.L_x_576:
[----:B------:R-:W-:Y:S02]  /*12470*/  SEL R18, R18, RZ, P2 ;  /* 0x000000ff12127207 */ /* 0x000fe40001000000 */
[----:B------:R-:W-:Y:S01]  /*12480*/  LOP3.LUT R2, R22, R3, RZ, 0x3c, !PT ;  /* 0x0000000316027212 */ /* 0x000fe200078e3cff */
[----:B------:R-:W-:Y:S06]  /*12490*/  @!P0 BRA `(.L_x_480) ;  /* 0x0000000000048947 */ /* 0x000fec0003800000 */
[----:B------:R-:W-:Y:S01]  /*124a0*/  BPT.TRAP 0x1 ;  /* 0x000000040000795c */ /* 0x000fe20000300000 */
.L_x_480:
[----:B------:R-:W-:Y:S01]  /*124b0*/  IMAD R3, R18, 0x8, R7 ;  /* 0x0000000812037824 */ /* 0x000fe200078e0207 */
[----:B------:R-:W-:-:S04]  /*124c0*/  SHF.L.U32 R2, R2, 0x1f, RZ ;  /* 0x0000001f02027819 */ /* 0x000fc800000006ff */
[----:B------:R-:W1:Y:S02]  /*124d0*/  SYNCS.PHASECHK.TRANS64.TRYWAIT P1, [R3+URZ+0x28c40], R2 ;  /* 0x028c4002030075a7 */ /* 0x000e64000802017f */
[----:B-1----:R-:W-:Y:S05]  /*124e0*/  @!P1 BRA `(.L_x_481) ;  /* 0x0000003000149947 */ /* 0x002fea0003800000 */
.L_x_577:
[----:B------:R-:W-:Y:S05]  /*124f0*/  @!P0 BRA `(.L_x_482) ;  /* 0x0000000000048947 */ /* 0x000fea0003800000 */
[----:B------:R-:W-:Y:S01]  /*12500*/  BPT.TRAP 0x1 ;  /* 0x000000040000795c */ /* 0x000fe20000300000 */
.L_x_482:
[----:B------:R-:W5:Y:S02]  /*12510*/  SYNCS.PHASECHK.TRANS64.TRYWAIT P1, [R5+URZ+0x28c60], R0 ;  /* 0x028c6000050075a7 */ /* 0x000f64000802017f */
[----:B-----5:R-:W-:Y:S05]  /*12520*/  @!P1 BRA `(.L_x_483) ;  /* 0x0000003000189947 */ /* 0x020fea0003800000 */
.L_x_578:
[----:B------:R-:W-:Y:S05]  /*12530*/  @!P0 BRA `(.L_x_484) ;  /* 0x0000000000048947 */ /* 0x000fea0003800000 */
[----:B------:R-:W-:Y:S01]  /*12540*/  BPT.TRAP 0x1 ;  /* 0x000000040000795c */ /* 0x000fe20000300000 */
.L_x_484:
[----:B------:R0:W0:Y:S02]  /*12550*/  SYNCS.PHASECHK.TRANS64.TRYWAIT P0, [R3+URZ+0x28c60], R2 ;  /* 0x028c6002030075a7 */ /* 0x000024000800017f */
[----:B0-----:R-:W-:Y:S05]  /*12560*/  @!P0 NANOSLEEP.SYNCS 0x989680 ;  /* 0x009896800000895d */ /* 0x001fea0003900000 */
[----:B------:R-:W0:Y:S02]  /*12570*/  @!P0 SYNCS.PHASECHK.TRANS64 P0, [R3+URZ+0x28c60], R2 ;  /* 0x028c6002030085a7 */ /* 0x000e24000800007f */
[----:B0-----:R-:W-:Y:S05]  /*12580*/  @!P0 BRA `(.L_x_484) ;  /* 0xfffffffc00f08947 */ /* 0x001fea000383ffff */
.L_x_476:
[----:B------:R-:W-:Y:S05]  /*12590*/  BSYNC B0 ;  /* 0x0000000000007941 */ /* 0x000fea0003800000 */
.L_x_475:
[----:B------:R-:W-:Y:S05]  /*125a0*/  EXIT ;  /* 0x000000000000794d */ /* 0x000fea0003800000 */
.L_x_353:
[----:B0-----:R-:W-:-:S04]  /*125b0*/  IMAD.U32 R3, RZ, RZ, UR17 ;  /* 0x00000011ff037e24 */ /* 0x001fc8000f8e00ff */
[----:B------:R0:W1:Y:S03]  /*125c0*/  SYNCS.PHASECHK.TRANS64.TRYWAIT P1, [R3+URZ+0x28c50], R0 ;  /* 0x028c5000030075a7 */ /* 0x000066000802017f */
[----:B-1----:R-:W-:Y:S05]  /*125d0*/  @!P1 NANOSLEEP.SYNCS 0x989680 ;  /* 0x009896800000995d */ /* 0x002fea0003900000 */
[----:B------:R-:W1:Y:S02]  /*125e0*/  @!P1 SYNCS.PHASECHK.TRANS64 P1, [R3+URZ+0x28c50], R0 ;  /* 0x028c5000030095a7 */ /* 0x000e64000802007f */
[----:B-1----:R-:W-:Y:S05]  /*125f0*/  @!P1 BRA `(.L_x_353) ;  /* 0xfffffffc00ec9947 */ /* 0x002fea000383ffff */
[----:B------:R-:W-:Y:S05]  /*12600*/  BRA `(.L_x_485) ;  /* 0xfffffef800547947 */ /* 0x000fea000383ffff */
.L_x_359:
[----:B-1----:R-:W-:-:S04]  /*12610*/  IMAD.U32 R3, RZ, RZ, UR6 ;  /* 0x00000006ff037e24 */ /* 0x002fc8000f8e00ff */
[----:B------:R1:W2:Y:S03]  /*12620*/  SYNCS.PHASECHK.TRANS64.TRYWAIT P1, [R3+URZ+0x28c50], R0 ;  /* 0x028c5000030075a7 */ /* 0x0002a6000802017f */
[----:B--2---:R-:W-:Y:S05]  /*12630*/  @!P1 NANOSLEEP.SYNCS 0x989680 ;  /* 0x009896800000995d */ /* 0x004fea0003900000 */
[----:B------:R-:W2:Y:S02]  /*12640*/  @!P1 SYNCS.PHASECHK.TRANS64 P1, [R3+URZ+0x28c50], R0 ;  /* 0x028c5000030095a7 */ /* 0x000ea4000802007f */
[----:B--2---:R-:W-:Y:S05]  /*12650*/  @!P1 BRA `(.L_x_359) ;  /* 0xfffffffc00ec9947 */ /* 0x004fea000383ffff */
[----:B------:R-:W-:Y:S05]  /*12660*/  BRA `(.L_x_358) ;  /* 0xffffff0400547947 */ /* 0x000fea000383ffff */
.L_x_364:
[----:B0-----:R-:W-:-:S04]  /*12670*/  IMAD.U32 R3, RZ, RZ, UR39 ;  /* 0x00000027ff037e24 */ /* 0x001fc8000f8e00ff */
[----:B------:R0:W1:Y:S03]  /*12680*/  SYNCS.PHASECHK.TRANS64.TRYWAIT P1, [R3+URZ+0x28c00], R0 ;  /* 0x028c0000030075a7 */ /* 0x000066000802017f */
[----:B-1----:R-:W-:Y:S05]  /*12690*/  @!P1 NANOSLEEP.SYNCS 0x989680 ;  /* 0x009896800000995d */ /* 0x002fea0003900000 */
[----:B------:R-:W1:Y:S02]  /*126a0*/  @!P1 SYNCS.PHASECHK.TRANS64 P1, [R3+URZ+0x28c00], R0 ;  /* 0x028c0000030095a7 */ /* 0x000e64000802007f */
[----:B-1----:R-:W-:Y:S05]  /*126b0*/  @!P1 BRA `(.L_x_364) ;  /* 0xfffffffc00ec9947 */ /* 0x002fea000383ffff */
[----:B------:R-:W-:Y:S05]  /*126c0*/  BRA `(.L_x_486) ;  /* 0xffffff1800747947 */ /* 0x000fea000383ffff */
.L_x_368:
[----:B--2---:R2:W3:Y:S02]  /*126d0*/  SYNCS.PHASECHK.TRANS64.TRYWAIT P1, [R6+URZ+0x28c30], R9 ;  /* 0x028c3009060075a7 */ /* 0x0044e4000802017f */
[----:B---3--:R-:W-:Y:S05]  /*126e0*/  @!P1 NANOSLEEP.SYNCS 0x989680 ;  /* 0x009896800000995d */ /* 0x008fea0003900000 */
[----:B------:R-:W3:Y:S02]  /*126f0*/  @!P1 SYNCS.PHASECHK.TRANS64 P1, [R6+URZ+0x28c30], R9 ;  /* 0x028c3009060095a7 */ /* 0x000ee4000802007f */
[----:B---3--:R-:W-:Y:S05]  /*12700*/  @!P1 BRA `(.L_x_368) ;  /* 0xfffffffc00f09947 */ /* 0x008fea000383ffff */
[----:B------:R-:W-:Y:S05]  /*12710*/  BRA `(.L_x_367) ;  /* 0xffffff1800907947 */ /* 0x000fea000383ffff */
.L_x_373:
[----:B----4-:R4:W0:Y:S02]  /*12720*/  SYNCS.PHASECHK.TRANS64.TRYWAIT P1, [R6+URZ+0x28c50], R9 ;  /* 0x028c5009060075a7 */ /* 0x010824000802017f */
[----:B0-----:R-:W-:Y:S05]  /*12730*/  @!P1 NANOSLEEP.SYNCS 0x989680 ;  /* 0x009896800000995d */ /* 0x001fea0003900000 */
[----:B------:R-:W0:Y:S02]  /*12740*/  @!P1 SYNCS.PHASECHK.TRANS64 P1, [R6+URZ+0x28c50], R9 ;  /* 0x028c5009060095a7 */ /* 0x000e24000802007f */
[----:B0-----:R-:W-:Y:S05]  /*12750*/  @!P1 BRA `(.L_x_373) ;  /* 0xfffffffc00f09947 */ /* 0x001fea000383ffff */
[----:B------:R-:W-:Y:S05]  /*12760*/  BRA `(.L_x_372) ;  /* 0xffffff2c00a87947 */ /* 0x000fea000383ffff */
.L_x_379:
[----:B--2---:R-:W-:-:S04]  /*12770*/  IMAD.U32 R7, RZ, RZ, UR22 ;  /* 0x00000016ff077e24 */ /* 0x004fc8000f8e00ff */
[----:B------:R2:W3:Y:S03]  /*12780*/  SYNCS.PHASECHK.TRANS64.TRYWAIT P1, [R7+URZ+0x28c30], R6 ;  /* 0x028c3006070075a7 */ /* 0x0004e6000802017f */
[----:B---3--:R-:W-:Y:S05]  /*12790*/  @!P1 NANOSLEEP.SYNCS 0x989680 ;  /* 0x009896800000995d */ /* 0x008fea0003900000 */
[----:B------:R-:W3:Y:S02]  /*127a0*/  @!P1 SYNCS.PHASECHK.TRANS64 P1, [R7+URZ+0x28c30], R6 ;  /* 0x028c3006070095a7 */ /* 0x000ee4000802007f */
[----:B---3--:R-:W-:Y:S05]  /*127b0*/  @!P1 BRA `(.L_x_379) ;  /* 0xfffffffc00ec9947 */ /* 0x008fea000383ffff */
[----:B------:R-:W-:Y:S05]  /*127c0*/  BRA `(.L_x_378) ;  /* 0xffffff3000987947 */ /* 0x000fea000383ffff */
.L_x_384:
[----:B---3--:R-:W-:-:S04]  /*127d0*/  IMAD.U32 R9, RZ, RZ, UR22 ;  /* 0x00000016ff097e24 */ /* 0x008fc8000f8e00ff */
[----:B------:R3:W4:Y:S03]  /*127e0*/  SYNCS.PHASECHK.TRANS64.TRYWAIT P1, [R9+URZ+0x28c50], R6 ;  /* 0x028c5006090075a7 */ /* 0x000726000802017f */
[----:B----4-:R-:W-:Y:S05]  /*127f0*/  @!P1 NANOSLEEP.SYNCS 0x989680 ;  /* 0x009896800000995d */ /* 0x010fea0003900000 */
[----:B------:R-:W4:Y:S02]  /*12800*/  @!P1 SYNCS.PHASECHK.TRANS64 P1, [R9+URZ+0x28c50], R6 ;  /* 0x028c5006090095a7 */ /* 0x000f24000802007f */
[----:B----4-:R-:W-:Y:S05]  /*12810*/  @!P1 BRA `(.L_x_384) ;  /* 0xfffffffc00ec9947 */ /* 0x010fea000383ffff */
[----:B------:R-:W-:Y:S05]  /*12820*/  BRA `(.L_x_383) ;  /* 0xffffff4800cc7947 */ /* 0x000fea000383ffff */
.L_x_424:
[----:B------:R-:W0:Y:S01]  /*12830*/  S2R R21, SR_TID.X ;  /* 0x0000000000157919 */ /* 0x000e220000002100 */
[----:B------:R-:W-:Y:S01]  /*12840*/  BSSY B0, `(.L_x_487) ;  /* 0x000000a000007945 */ /* 0x000fe20003800000 */
[----:B------:R-:W-:Y:S02]  /*12850*/  IMAD.MOV.U32 R12, RZ, RZ, RZ ;  /* 0x000000ffff0c7224 */ /* 0x000fe400078e00ff */
[----:B------:R-:W-:Y:S02]  /*12860*/  IMAD.MOV.U32 R11, RZ, RZ, 0x1f ;  /* 0x0000001fff0b7424 */ /* 0x000fe400078e00ff */
[----:B------:R-:W-:Y:S01]  /*12870*/  IMAD.MOV.U32 R15, RZ, RZ, -0x1 ;  /* 0xffffffffff0f7424 */ /* 0x000fe200078e00ff */
[----:B0-----:R-:W-:-:S04]  /*12880*/  SHF.R.U32.HI R21, RZ, 0x5, R21 ;  /* 0x00000005ff157819 */ /* 0x001fc80000011615 */
[----:B------:R-:W-:-:S05]  /*12890*/  LOP3.LUT R21, R21, 0x3, RZ, 0xc0, !PT ;  /* 0x0000000315157812 */ /* 0x000fca00078ec0ff */
[----:B------:R-:W-:-:S07]  /*128a0*/  IMAD.MOV.U32 R13, RZ, RZ, R21 ;  /* 0x000000ffff0d7224 */ /* 0x000fce00078e0015 */
[----:B-----5:R-:W-:Y:S05]  /*128b0*/  WARPSYNC.COLLECTIVE R15, `(.L_x_488) ;  /* 0x000000000f087348 */ /* 0x020fea0003c00000 */
[----:B------:R0:W1:Y:S02]  /*128c0*/  SHFL.IDX P6, R14, R13, R12, R11 ;  /* 0x0000000c0d0e7389 */ /* 0x00006400000c000b */
[----:B01---5:R-:W-:Y:S01]  /*128d0*/  ENDCOLLECTIVE ;  /* 0x000000000000791b */ /* 0x023fe20003800000 */
.L_x_488:
[----:B------:R-:W-:Y:S05]  /*128e0*/  BSYNC B0 ;  /* 0x0000000000007941 */ /* 0x000fea0003800000 */
.L_x_487:
[----:B------:R-:W-:Y:S05]  /*128f0*/  BRA `(.L_x_489) ;  /* 0xffffffbc00d07947 */ /* 0x000fea000383ffff */
.L_x_427:
[----:B0-----:R0:W1:Y:S02]  /*12900*/  SYNCS.PHASECHK.TRANS64.TRYWAIT P0, [R19+URZ+0x28c40], R0 ;  /* 0x028c4000130075a7 */ /* 0x001064000800017f */
[----:B-1----:R-:W-:Y:S05]  /*12910*/  @!P0 NANOSLEEP.SYNCS 0x989680 ;  /* 0x009896800000895d */ /* 0x002fea0003900000 */
[----:B------:R-:W1:Y:S02]  /*12920*/  @!P0 SYNCS.PHASECHK.TRANS64 P0, [R19+URZ+0x28c40], R0 ;  /* 0x028c4000130085a7 */ /* 0x000e64000800007f */
[----:B-1----:R-:W-:Y:S05]  /*12930*/  @!P0 BRA `(.L_x_427) ;  /* 0xfffffffc00f08947 */ /* 0x002fea000383ffff */
[----:B------:R-:W-:Y:S05]  /*12940*/  BRA `(.L_x_490) ;  /* 0xffffffc000b47947 */ /* 0x000fea000383ffff */
.L_x_428:
        /* <DEDUP_REMOVED lines=8> */
.L_x_492:
[----:B------:R-:W-:Y:S05]  /*129d0*/  BSYNC B0 ;  /* 0x0000000000007941 */ /* 0x000fea0003800000 */
.L_x_491:
[----:B------:R-:W-:Y:S02]  /*129e0*/  IMAD.MOV.U32 R13, RZ, RZ, R0 ;  /* 0x000000ffff0d7224 */ /* 0x000fe400078e0000 */
[----:B------:R-:W-:Y:S02]  /*129f0*/  IMAD.MOV.U32 R12, RZ, RZ, RZ ;  /* 0x000000ffff0c7224 */ /* 0x000fe400078e00ff */
[----:B------:R-:W-:Y:S02]  /*12a00*/  IMAD.MOV.U32 R11, RZ, RZ, 0x181f ;  /* 0x0000181fff0b7424 */ /* 0x000fe400078e00ff */
[----:B------:R-:W-:Y:S02]  /*12a10*/  IMAD.MOV.U32 R15, RZ, RZ, -0x1 ;  /* 0xffffffffff0f7424 */ /* 0x000fe400078e00ff */
[----:B------:R-:W-:Y:S02]  /*12a20*/  IMAD.MOV.U32 R2, RZ, RZ, R14 ;  /* 0x000000ffff027224 */ /* 0x000fe400078e000e */
[----:B------:R-:W-:-:S07]  /*12a30*/  @P0 IMAD R6, R4, 0x2, R17 ;  /* 0x0000000204060824 */ /* 0x000fce00078e0211 */
[----:B------:R-:W-:Y:S05]  /*12a40*/  WARPSYNC.COLLECTIVE R15, `(.L_x_493) ;  /* 0x000000000f087348 */ /* 0x000fea0003c00000 */
[----:B------:R0:W1:Y:S02]  /*12a50*/  SHFL.IDX P6, R14, R13, R12, R11 ;  /* 0x0000000c0d0e7389 */ /* 0x00006400000c000b */
[----:B01----:R-:W-:Y:S01]  /*12a60*/  ENDCOLLECTIVE ;  /* 0x000000000000791b */ /* 0x003fe20003800000 */
.L_x_493:
[----:B------:R-:W-:Y:S02]  /*12a70*/  IMAD.MOV.U32 R13, RZ, RZ, R5 ;  /* 0x000000ffff0d7224 */ /* 0x000fe400078e0005 */
[----:B------:R-:W-:Y:S02]  /*12a80*/  IMAD.MOV.U32 R12, RZ, RZ, 0x1 ;  /* 0x00000001ff0c7424 */ /* 0x000fe400078e00ff */
[----:B------:R-:W-:-:S07]  /*12a90*/  IMAD.MOV.U32 R3, RZ, RZ, R14 ;  /* 0x000000ffff037224 */ /* 0x000fce00078e000e */
[----:B------:R-:W-:Y:S05]  /*12aa0*/  WARPSYNC.COLLECTIVE R15, `(.L_x_494) ;  /* 0x000000000f087348 */ /* 0x000fea0003c00000 */
[----:B------:R0:W1:Y:S02]  /*12ab0*/  SHFL.IDX P6, R14, R13, R12, R11 ;  /* 0x0000000c0d0e7389 */ /* 0x00006400000c000b */
[----:B01----:R-:W-:Y:S01]  /*12ac0*/  ENDCOLLECTIVE ;  /* 0x000000000000791b */ /* 0x003fe20003800000 */
.L_x_494:
[----:B------:R-:W-:-:S05]  /*12ad0*/  @P0 LEA R3, P1, R7, R3, 0x1 ;  /* 0x0000000307030211 */ /* 0x000fca00078208ff */
[----:B------:R-:W-:-:S05]  /*12ae0*/  @P0 IMAD.X R2, RZ, RZ, R2, P1 ;  /* 0x000000ffff020224 */ /* 0x000fca00008e0602 */
[----:B------:R-:W-:Y:S01]  /*12af0*/  @P0 LOP3.LUT R3, R3, R2, RZ, 0x3c, !PT ;  /* 0x0000000203030212 */ /* 0x000fe200078e3cff */
[----:B------:R-:W-:-:S03]  /*12b00*/  IMAD.MOV.U32 R13, RZ, RZ, R0 ;  /* 0x000000ffff0d7224 */ /* 0x000fc600078e0000 */
[----:B------:R-:W-:-:S04]  /*12b10*/  @P0 LOP3.LUT R2, R3, R2, RZ, 0x3c, !PT ;  /* 0x0000000203020212 */ /* 0x000fc800078e3cff */
[----:B------:R-:W-:-:S05]  /*12b20*/  @P0 LOP3.LUT R3, R3, R2, RZ, 0x3c, !PT ;  /* 0x0000000203030212 */ /* 0x000fca00078e3cff */
[----:B------:R-:W-:Y:S01]  /*12b30*/  @!PT LDS RZ, [RZ] ;  /* 0x00000000fffff984 */ /* 0x000fe20000000800 */
[----:B------:R-:W-:Y:S01]  /*12b40*/  @!PT LDS RZ, [RZ] ;  /* 0x00000000fffff984 */ /* 0x000fe20000000800 */
[----:B------:R-:W-:Y:S01]  /*12b50*/  @!PT LDS RZ, [RZ] ;  /* 0x00000000fffff984 */ /* 0x000fe20000000800 */
[----:B------:R0:W-:Y:S01]  /*12b60*/  @P0 LDGSTS.E.BYPASS.LTC128B.128 [R6+0x22400], desc[UR50][R2.64], !P2 ;  /* 0x2240000002060fae */ /* 0x0001e2000d101d72 */
[----:B------:R-:W-:Y:S01]  /*12b70*/  ISETP.GE.AND P0, PT, R28, 0x11, PT ;  /* 0x000000111c00780c */ /* 0x000fe20003f06270 */
[----:B0-----:R-:W-:-:S12]  /*12b80*/  IMAD.MOV.U32 R2, RZ, RZ, R14 ;  /* 0x000000ffff027224 */ /* 0x001fd800078e000e */
[----:B------:R-:W-:Y:S05]  /*12b90*/  WARPSYNC.COLLECTIVE R15, `(.L_x_495) ;  /* 0x000000000f087348 */ /* 0x000fea0003c00000 */
[----:B------:R0:W1:Y:S02]  /*12ba0*/  SHFL.IDX P6, R14, R13, R12, R11 ;  /* 0x0000000c0d0e7389 */ /* 0x00006400000c000b */
[----:B01----:R-:W-:Y:S01]  /*12bb0*/  ENDCOLLECTIVE ;  /* 0x000000000000791b */ /* 0x003fe20003800000 */
.L_x_495:
[----:B------:R-:W-:Y:S02]  /*12bc0*/  @P0 IMAD R6, R4, 0x2, R17 ;  /* 0x0000000204060824 */ /* 0x000fe400078e0211 */
[----:B------:R-:W-:Y:S02]  /*12bd0*/  IMAD.MOV.U32 R13, RZ, RZ, R5 ;  /* 0x000000ffff0d7224 */ /* 0x000fe400078e0005 */
[----:B------:R-:W-:Y:S02]  /*12be0*/  IMAD.MOV.U32 R12, RZ, RZ, 0x2 ;  /* 0x00000002ff0c7424 */ /* 0x000fe400078e00ff */
[----:B------:R-:W-:-:S07]  /*12bf0*/  IMAD.MOV.U32 R3, RZ, RZ, R14 ;  /* 0x000000ffff037224 */ /* 0x000fce00078e000e */
[----:B------:R-:W-:Y:S05]  /*12c00*/  WARPSYNC.COLLECTIVE R15, `(.L_x_496) ;  /* 0x000000000f087348 */ /* 0x000fea0003c00000 */
[----:B------:R0:W1:Y:S02]  /*12c10*/  SHFL.IDX P6, R14, R13, R12, R11 ;  /* 0x0000000c0d0e7389 */ /* 0x00006400000c000b */
[----:B01----:R-:W-:Y:S01]  /*12c20*/  ENDCOLLECTIVE ;  /* 0x000000000000791b */ /* 0x003fe20003800000 */
.L_x_496:
        /* <DEDUP_REMOVED lines=15> */
.L_x_497:
[----:B------:R-:W-:Y:S02]  /*12d20*/  @P0 IMAD R6, R4, 0x2, R17 ;  /* 0x0000000204060824 */ /* 0x000fe400078e0211 */
[----:B------:R-:W-:Y:S02]  /*12d30*/  IMAD.MOV.U32 R13, RZ, RZ, R5 ;  /* 0x000000ffff0d7224 */ /* 0x000fe400078e0005 */
[----:B------:R-:W-:Y:S02]  /*12d40*/  IMAD.MOV.U32 R12, RZ, RZ, 0x3 ;  /* 0x00000003ff0c7424 */ /* 0x000fe400078e00ff */
[----:B------:R-:W-:-:S07]  /*12d50*/  IMAD.MOV.U32 R3, RZ, RZ, R14 ;  /* 0x000000ffff037224 */ /* 0x000fce00078e000e */
[----:B------:R-:W-:Y:S05]  /*12d60*/  WARPSYNC.COLLECTIVE R15, `(.L_x_498) ;  /* 0x000000000f087348 */ /* 0x000fea0003c00000 */
[----:B------:R0:W1:Y:S02]  /*12d70*/  SHFL.IDX P6, R14, R13, R12, R11 ;  /* 0x0000000c0d0e7389 */ /* 0x00006400000c000b */
[----:B01----:R-:W-:Y:S01]  /*12d80*/  ENDCOLLECTIVE ;  /* 0x000000000000791b */ /* 0x003fe20003800000 */
.L_x_498:
[----:B------:R-:W-:-:S05]  /*12d90*/  @P0 LEA R3, P1, R7, R3, 0x1 ;  /* 0x0000000307030211 */ /* 0x000fca00078208ff */
[----:B------:R-:W-:-:S05]  /*12da0*/  @P0 IMAD.X R2, RZ, RZ, R2, P1 ;  /* 0x000000ffff020224 */ /* 0x000fca00008e0602 */
[----:B------:R-:W-:Y:S01]  /*12db0*/  @P0 LOP3.LUT R3, R3, R2, RZ, 0x3c, !PT ;  /* 0x0000000203030212 */ /* 0x000fe200078e3cff */
[----:B------:R-:W-:-:S03]  /*12dc0*/  IMAD.MOV.U32 R13, RZ, RZ, R0 ;  /* 0x000000ffff0d7224 */ /* 0x000fc600078e0000 */
[----:B------:R-:W-:-:S04]  /*12dd0*/  @P0 LOP3.LUT R2, R3, R2, RZ, 0x3c, !PT ;  /* 0x0000000203020212 */ /* 0x000fc800078e3cff */
[----:B------:R-:W-:Y:S01]  /*12de0*/  @P0 LOP3.LUT R3, R3, R2, RZ, 0x3c, !PT ;  /* 0x0000000203030212 */ /* 0x000fe200078e3cff */
[----:B------:R-:W-:-:S07]  /*12df0*/  IMAD.MOV.U32 R5, RZ, RZ, R14 ;  /* 0x000000ffff057224 */ /* 0x000fce00078e000e */
[----:B------:R-:W-:Y:S05]  /*12e00*/  WARPSYNC.COLLECTIVE R15, `(.L_x_499) ;  /* 0x000000000f087348 */ /* 0x000fea0003c00000 */
[----:B------:R0:W1:Y:S02]  /*12e10*/  SHFL.IDX P6, R14, R13, R12, R11 ;  /* 0x0000000c0d0e7389 */ /* 0x00006400000c000b */
[----:B01----:R-:W-:Y:S01]  /*12e20*/  ENDCOLLECTIVE ;  /* 0x000000000000791b */ /* 0x003fe20003800000 */
.L_x_499:
[----:B------:R-:W-:Y:S01]  /*12e30*/  @!PT LDS RZ, [RZ] ;  /* 0x00000000fffff984 */ /* 0x000fe20000000800 */
[----:B------:R-:W-:Y:S01]  /*12e40*/  @!PT LDS RZ, [RZ] ;  /* 0x00000000fffff984 */ /* 0x000fe20000000800 */
[----:B------:R-:W-:Y:S01]  /*12e50*/  @!PT LDS RZ, [RZ] ;  /* 0x00000000fffff984 */ /* 0x000fe20000000800 */
[----:B------:R1:W-:Y:S01]  /*12e60*/  @P0 LDGSTS.E.BYPASS.LTC128B.128 [R6+0x23400], desc[UR50][R2.64], !P2 ;  /* 0x2340000002060fae */ /* 0x0003e2000d101d72 */
[----:B------:R-:W-:Y:S01]  /*12e70*/  IMAD.MOV.U32 R0, RZ, RZ, R14 ;  /* 0x000000ffff007224 */ /* 0x000fe200078e000e */
[----:B------:R-:W-:Y:S06]  /*12e80*/  BRA `(.L_x_500) ;  /* 0xffffffc000647947 */ /* 0x000fec000383ffff */
.L_x_433:
[----:B------:R-:W-:Y:S02]  /*12e90*/  IMAD.MOV.U32 R13, RZ, RZ, R4 ;  /* 0x000000ffff0d7224 */ /* 0x000fe400078e0004 */
[----:B------:R-:W-:Y:S02]  /*12ea0*/  IMAD.MOV.U32 R12, RZ, RZ, RZ ;  /* 0x000000ffff0c7224 */ /* 0x000fe400078e00ff */
[----:B------:R-:W-:Y:S02]  /*12eb0*/  IMAD.MOV.U32 R11, RZ, RZ, 0x181f ;  /* 0x0000181fff0b7424 */ /* 0x000fe400078e00ff */
[----:B------:R-:W-:Y:S02]  /*12ec0*/  IMAD.MOV.U32 R15, RZ, RZ, -0x1 ;  /* 0xffffffffff0f7424 */ /* 0x000fe400078e00ff */
[----:B-----5:R-:W-:Y:S02]  /*12ed0*/  IMAD R5, R10, R7, RZ ;  /* 0x000000070a057224 */ /* 0x020fe400078e02ff */
[----:B------:R-:W-:-:S07]  /*12ee0*/  IMAD R25, R25, 0x40, R36 ;  /* 0x0000004019197824 */ /* 0x000fce00078e0224 */
[----:B------:R-:W-:Y:S05]  /*12ef0*/  WARPSYNC.COLLECTIVE R15, `(.L_x_501) ;  /* 0x000000000f087348 */ /* 0x000fea0003c00000 */
[----:B------:R0:W1:Y:S02]  /*12f00*/  SHFL.IDX P6, R14, R13, R12, R11 ;  /* 0x0000000c0d0e7389 */ /* 0x00006400000c000b */
[----:B01----:R-:W-:Y:S01]  /*12f10*/  ENDCOLLECTIVE ;  /* 0x000000000000791b */ /* 0x003fe20003800000 */
.L_x_501:
[C---:B------:R-:W-:Y:S01]  /*12f20*/  VIADD R6, R25.reuse, 0x10 ;  /* 0x0000001019067836 */ /* 0x040fe20000000000 */
[----:B------:R-:W-:Y:S01]  /*12f30*/  ISETP.GE.AND P0, PT, R25, R5, PT ;  /* 0x000000051900720c */ /* 0x000fe20003f06270 */
[----:B------:R-:W-:Y:S02]  /*12f40*/  IMAD.MOV.U32 R13, RZ, RZ, R0 ;  /* 0x000000ffff0d7224 */ /* 0x000fe400078e0000 */
[----:B------:R-:W-:-:S10]  /*12f50*/  IMAD.MOV.U32 R2, RZ, RZ, R14 ;  /* 0x000000ffff027224 */ /* 0x000fd400078e000e */
[----:B------:R-:W-:Y:S05]  /*12f60*/  WARPSYNC.COLLECTIVE R15, `(.L_x_502) ;  /* 0x000000000f087348 */ /* 0x000fea0003c00000 */
[----:B------:R0:W1:Y:S02]  /*12f70*/  SHFL.IDX P6, R14, R13, R12, R11 ;  /* 0x0000000c0d0e7389 */ /* 0x00006400000c000b */
[----:B01----:R-:W-:Y:S01]  /*12f80*/  ENDCOLLECTIVE ;  /* 0x000000000000791b */ /* 0x003fe20003800000 */
.L_x_502:
[----:B------:R-:W-:Y:S02]  /*12f90*/  IMAD.MOV.U32 R13, RZ, RZ, R4 ;  /* 0x000000ffff0d7224 */ /* 0x000fe400078e0004 */
[----:B------:R-:W-:Y:S02]  /*12fa0*/  IMAD.MOV.U32 R12, RZ, RZ, 0x1 ;  /* 0x00000001ff0c7424 */ /* 0x000fe400078e00ff */
[----:B------:R-:W-:-:S07]  /*12fb0*/  IMAD.MOV.U32 R3, RZ, RZ, R14 ;  /* 0x000000ffff037224 */ /* 0x000fce00078e000e */
[----:B------:R-:W-:Y:S05]  /*12fc0*/  WARPSYNC.COLLECTIVE R15, `(.L_x_503) ;  /* 0x000000000f087348 */ /* 0x000fea0003c00000 */
[----:B------:R0:W1:Y:S02]  /*12fd0*/  SHFL.IDX P6, R14, R13, R12, R11 ;  /* 0x0000000c0d0e7389 */ /* 0x00006400000c000b */
[----:B01----:R-:W-:Y:S01]  /*12fe0*/  ENDCOLLECTIVE ;  /* 0x000000000000791b */ /* 0x003fe20003800000 */
.L_x_503:
[----:B------:R-:W-:-:S05]  /*12ff0*/  @!P0 LEA R3, P2, R9, R3, 0x1 ;  /* 0x0000000309038211 */ /* 0x000fca00078408ff */
[----:B------:R-:W-:-:S05]  /*13000*/  @!P0 IMAD.X R2, RZ, RZ, R2, P2 ;  /* 0x000000ffff028224 */ /* 0x000fca00010e0602 */
[----:B------:R-:W-:Y:S01]  /*13010*/  @!P0 LOP3.LUT R3, R3, R2, RZ, 0x3c, !PT ;  /* 0x0000000203038212 */ /* 0x000fe200078e3cff */
[----:B------:R-:W-:-:S03]  /*13020*/  IMAD.MOV.U32 R13, RZ, RZ, R0 ;  /* 0x000000ffff0d7224 */ /* 0x000fc600078e0000 */
[----:B------:R-:W-:-:S04]  /*13030*/  @!P0 LOP3.LUT R2, R3, R2, RZ, 0x3c, !PT ;  /* 0x0000000203028212 */ /* 0x000fc800078e3cff */
[----:B------:R-:W-:-:S05]  /*13040*/  @!P0 LOP3.LUT R3, R3, R2, RZ, 0x3c, !PT ;  /* 0x0000000203038212 */ /* 0x000fca00078e3cff */
        /* <DEDUP_REMOVED lines=9> */
.L_x_504:
[----:B------:R-:W-:Y:S02]  /*130e0*/  IMAD.MOV.U32 R13, RZ, RZ, R4 ;  /* 0x000000ffff0d7224 */ /* 0x000fe400078e0004 */
[----:B------:R-:W-:Y:S02]  /*130f0*/  IMAD.MOV.U32 R12, RZ, RZ, 0x2 ;  /* 0x00000002ff0c7424 */ /* 0x000fe400078e00ff */
[----:B------:R-:W-:-:S07]  /*13100*/  IMAD.MOV.U32 R3, RZ, RZ, R14 ;  /* 0x000000ffff037224 */ /* 0x000fce00078e000e */
[----:B------:R-:W-:Y:S05]  /*13110*/  WARPSYNC.COLLECTIVE R15, `(.L_x_505) ;  /* 0x000000000f087348 */ /* 0x000fea0003c00000 */
[----:B------:R0:W1:Y:S02]  /*13120*/  SHFL.IDX P6, R14, R13, R12, R11 ;  /* 0x0000000c0d0e7389 */ /* 0x00006400000c000b */
[----:B01----:R-:W-:Y:S01]  /*13130*/  ENDCOLLECTIVE ;  /* 0x000000000000791b */ /* 0x003fe20003800000 */
.L_x_505:
        /* <DEDUP_REMOVED lines=9> */
[----:B------:R0:W-:Y:S02]  /*131d0*/  @!P0 LDGSTS.E.BYPASS.LTC128B.128 [R8+0x20c00], desc[UR50][R2.64], !P1 ;  /* 0x20c0000002088fae */ /* 0x0001e4000c901d72 */
[----:B0-----:R-:W-:-:S05]  /*131e0*/  VIADD R2, R25, 0x20 ;  /* 0x0000002019027836 */ /* 0x001fca0000000000 */
[----:B------:R-:W-:Y:S01]  /*131f0*/  ISETP.GE.AND P0, PT, R2, R5, PT ;  /* 0x000000050200720c */ /* 0x000fe20003f06270 */
[----:B------:R-:W-:-:S12]  /*13200*/  IMAD.MOV.U32 R2, RZ, RZ, R14 ;  /* 0x000000ffff027224 */ /* 0x000fd800078e000e */
[----:B------:R-:W-:Y:S05]  /*13210*/  WARPSYNC.COLLECTIVE R15, `(.L_x_506) ;  /* 0x000000000f087348 */ /* 0x000fea0003c00000 */
[----:B------:R0:W1:Y:S02]  /*13220*/  SHFL.IDX P6, R14, R13, R12, R11 ;  /* 0x0000000c0d0e7389 */ /* 0x00006400000c000b */
[----:B01----:R-:W-:Y:S01]  /*13230*/  ENDCOLLECTIVE ;  /* 0x000000000000791b */ /* 0x003fe20003800000 */
.L_x_506:
[----:B------:R-:W-:Y:S02]  /*13240*/  IMAD.MOV.U32 R13, RZ, RZ, R4 ;  /* 0x000000ffff0d7224 */ /* 0x000fe400078e0004 */
[----:B------:R-:W-:Y:S02]  /*13250*/  IMAD.MOV.U32 R12, RZ, RZ, 0x3 ;  /* 0x00000003ff0c7424 */ /* 0x000fe400078e00ff */
[----:B------:R-:W-:-:S07]  /*13260*/  IMAD.MOV.U32 R3, RZ, RZ, R14 ;  /* 0x000000ffff037224 */ /* 0x000fce00078e000e */
[----:B------:R-:W-:Y:S05]  /*13270*/  WARPSYNC.COLLECTIVE R15, `(.L_x_507) ;  /* 0x000000000f087348 */ /* 0x000fea0003c00000 */
[----:B------:R0:W1:Y:S02]  /*13280*/  SHFL.IDX P6, R14, R13, R12, R11 ;  /* 0x0000000c0d0e7389 */ /* 0x00006400000c000b */
[----:B01----:R-:W-:Y:S01]  /*13290*/  ENDCOLLECTIVE ;  /* 0x000000000000791b */ /* 0x003fe20003800000 */
.L_x_507:
[----:B------:R-:W-:-:S05]  /*132a0*/  @!P0 LEA R3, P2, R9, R3, 0x1 ;  /* 0x0000000309038211 */ /* 0x000fca00078408ff */
[----:B------:R-:W-:-:S05]  /*132b0*/  @!P0 IMAD.X R2, RZ, RZ, R2, P2 ;  /* 0x000000ffff028224 */ /* 0x000fca00010e0602 */
[----:B------:R-:W-:Y:S01]  /*132c0*/  @!P0 LOP3.LUT R3, R3, R2, RZ, 0x3c, !PT ;  /* 0x0000000203038212 */ /* 0x000fe200078e3cff */
[----:B------:R-:W-:-:S03]  /*132d0*/  IMAD.MOV.U32 R13, RZ, RZ, R0 ;  /* 0x000000ffff0d7224 */ /* 0x000fc600078e0000 */
[----:B------:R-:W-:-:S04]  /*132e0*/  @!P0 LOP3.LUT R2, R3, R2, RZ, 0x3c, !PT ;  /* 0x0000000203028212 */ /* 0x000fc800078e3cff */
[----:B------:R-:W-:Y:S01]  /*132f0*/  @!P0 LOP3.LUT R3, R3, R2, RZ, 0x3c, !PT ;  /* 0x0000000203038212 */ /* 0x000fe200078e3cff */
[----:B------:R-:W-:-:S07]  /*13300*/  IMAD.MOV.U32 R4, RZ, RZ, R14 ;  /* 0x000000ffff047224 */ /* 0x000fce00078e000e */
[----:B------:R-:W-:Y:S05]  /*13310*/  WARPSYNC.COLLECTIVE R15, `(.L_x_508) ;  /* 0x000000000f087348 */ /* 0x000fea0003c00000 */
[----:B------:R0:W1:Y:S02]  /*13320*/  SHFL.IDX P6, R14, R13, R12, R11 ;  /* 0x0000000c0d0e7389 */ /* 0x00006400000c000b */
[----:B01----:R-:W-:Y:S01]  /*13330*/  ENDCOLLECTIVE ;  /* 0x000000000000791b */ /* 0x003fe20003800000 */
.L_x_508:
[----:B------:R-:W-:Y:S01]  /*13340*/  @!PT LDS RZ, [RZ] ;  /* 0x00000000fffff984 */ /* 0x000fe20000000800 */
[----:B------:R-:W-:Y:S01]  /*13350*/  @!PT LDS RZ, [RZ] ;  /* 0x00000000fffff984 */ /* 0x000fe20000000800 */
[----:B------:R-:W-:Y:S01]  /*13360*/  @!PT LDS RZ, [RZ] ;  /* 0x00000000fffff984 */ /* 0x000fe20000000800 */
[----:B------:R0:W-:Y:S01]  /*13370*/  @!P0 LDGSTS.E.BYPASS.LTC128B.128 [R8+0x21400], desc[UR50][R2.64], !P1 ;  /* 0x2140000002088fae */ /* 0x0001e2000c901d72 */
[----:B------:R-:W-:Y:S01]  /*13380*/  IMAD.MOV.U32 R0, RZ, RZ, R14 ;  /* 0x000000ffff007224 */ /* 0x000fe200078e000e */
[----:B------:R-:W-:Y:S06]  /*13390*/  BRA `(.L_x_509) ;  /* 0xffffffc400607947 */ /* 0x000fec000383ffff */
.L_x_436:
[----:B0-----:R0:W1:Y:S02]  /*133a0*/  SYNCS.PHASECHK.TRANS64.TRYWAIT P0, [R17+URZ+0x28c20], R0 ;  /* 0x028c2000110075a7 */ /* 0x001064000800017f */
[----:B-1----:R-:W-:Y:S05]  /*133b0*/  @!P0 NANOSLEEP.SYNCS 0x989680 ;  /* 0x009896800000895d */ /* 0x002fea0003900000 */
[----:B------:R-:W1:Y:S02]  /*133c0*/  @!P0 SYNCS.PHASECHK.TRANS64 P0, [R17+URZ+0x28c20], R0 ;  /* 0x028c2000110085a7 */ /* 0x000e64000800007f */
[----:B-1----:R-:W-:Y:S05]  /*133d0*/  @!P0 BRA `(.L_x_436) ;  /* 0xfffffffc00f08947 */ /* 0x002fea000383ffff */
[----:B------:R-:W-:Y:S05]  /*133e0*/  BRA `(.L_x_510) ;  /* 0xffffffc400bc7947 */ /* 0x000fea000383ffff */
.L_x_439:
[----:B0-----:R0:W1:Y:S02]  /*133f0*/  SYNCS.PHASECHK.TRANS64.TRYWAIT P0, [R19+URZ+0x28c60], R0 ;  /* 0x028c6000130075a7 */ /* 0x001064000800017f */
[----:B-1----:R-:W-:Y:S05]  /*13400*/  @!P0 NANOSLEEP.SYNCS 0x989680 ;  /* 0x009896800000895d */ /* 0x002fea0003900000 */
[----:B------:R-:W1:Y:S02]  /*13410*/  @!P0 SYNCS.PHASECHK.TRANS64 P0, [R19+URZ+0x28c60], R0 ;  /* 0x028c6000130085a7 */ /* 0x000e64000800007f */
[----:B-1----:R-:W-:Y:S05]  /*13420*/  @!P0 BRA `(.L_x_439) ;  /* 0xfffffffc00f08947 */ /* 0x002fea000383ffff */
[----:B------:R-:W-:Y:S05]  /*13430*/  BRA `(.L_x_511) ;  /* 0xffffffc400cc7947 */ /* 0x000fea000383ffff */
.L_x_440:
        /* <DEDUP_REMOVED lines=8> */
.L_x_513:
[----:B------:R-:W-:Y:S05]  /*134c0*/  BSYNC B0 ;  /* 0x0000000000007941 */ /* 0x000fea0003800000 */
.L_x_512:
[----:B------:R0:W5:Y:S01]  /*134d0*/  LDL R8, [R1] ;  /* 0x0000000001087983 */ /* 0x0001620000100800 */
[----:B------:R-:W-:Y:S01]  /*134e0*/  IMAD.MOV.U32 R13, RZ, RZ, R4 ;  /* 0x000000ffff0d7224 */ /* 0x000fe200078e0004 */
[C---:B------:R-:W-:Y:S01]  /*134f0*/  LOP3.LUT P5, RZ, R29.reuse, 0x2, RZ, 0xc0, !PT ;  /* 0x000000021dff7812 */ /* 0x040fe200078ac0ff */
[----:B------:R-:W-:Y:S01]  /*13500*/  IMAD.MOV.U32 R12, RZ, RZ, RZ ;  /* 0x000000ffff0c7224 */ /* 0x000fe200078e00ff */
[----:B------:R-:W1:Y:S01]  /*13510*/  S2R R7, SR_TID.X ;  /* 0x0000000000077919 */ /* 0x000e620000002100 */
[----:B------:R-:W-:Y:S01]  /*13520*/  IMAD.MOV.U32 R11, RZ, RZ, 0x181f ;  /* 0x0000181fff0b7424 */ /* 0x000fe200078e00ff */
[C---:B------:R-:W-:Y:S01]  /*13530*/  LOP3.LUT P4, RZ, R29.reuse, 0x4, RZ, 0xc0, !PT ;  /* 0x000000041dff7812 */ /* 0x040fe2000788c0ff */
[----:B------:R-:W-:Y:S01]  /*13540*/  IMAD.MOV.U32 R15, RZ, RZ, -0x1 ;  /* 0xffffffffff0f7424 */ /* 0x000fe200078e00ff */
[----:B------:R-:W-:Y:S01]  /*13550*/  LOP3.LUT P3, RZ, R29, 0x8, RZ, 0xc0, !PT ;  /* 0x000000081dff7812 */ /* 0x000fe2000786c0ff */
[----:B------:R-:W-:Y:S01]  /*13560*/  IMAD.MOV.U32 R3, RZ, RZ, R14 ;  /* 0x000000ffff037224 */ /* 0x000fe200078e000e */
[----:B------:R-:W-:Y:S01]  /*13570*/  LOP3.LUT R16, R16, 0xfffffeff, RZ, 0xc0, !PT ;  /* 0xfffffeff10107812 */ /* 0x000fe200078ec0ff */
[----:B0-----:R-:W-:-:S10]  /*13580*/  IMAD R5, R5, 0x2, R17 ;  /* 0x0000000205057824 */ /* 0x001fd400078e0211 */
[----:B-1---5:R-:W-:Y:S05]  /*13590*/  WARPSYNC.COLLECTIVE R15, `(.L_x_514) ;  /* 0x000000000f087348 */ /* 0x022fea0003c00000 */
[----:B------:R0:W2:Y:S02]  /*135a0*/  SHFL.IDX P6, R14, R13, R12, R11 ;  /* 0x0000000c0d0e7389 */ /* 0x0000a400000c000b */
[----:B012--5:R-:W-:Y:S01]  /*135b0*/  ENDCOLLECTIVE ;  /* 0x000000000000791b */ /* 0x027fe20003800000 */
.L_x_514:
[----:B------:R-:W-:Y:S01]  /*135c0*/  LOP3.LUT P2, RZ, R29, 0x10, RZ, 0xc0, !PT ;  /* 0x000000101dff7812 */ /* 0x000fe2000784c0ff */
[----:B------:R-:W-:Y:S02]  /*135d0*/  IMAD.MOV.U32 R13, RZ, RZ, R6 ;  /* 0x000000ffff0d7224 */ /* 0x000fe400078e0006 */
[----:B------:R-:W-:Y:S02]  /*135e0*/  IMAD.MOV.U32 R12, RZ, RZ, 0x1 ;  /* 0x00000001ff0c7424 */ /* 0x000fe400078e00ff */
[----:B------:R-:W-:Y:S02]  /*135f0*/  IMAD.SHL.U32 R7, R7, 0x8, RZ ;  /* 0x0000000807077824 */ /* 0x000fe400078e00ff */
[----:B------:R-:W-:-:S03]  /*13600*/  IMAD.MOV.U32 R2, RZ, RZ, R14 ;  /* 0x000000ffff027224 */ /* 0x000fc600078e000e */
[----:B------:R-:W-:-:S05]  /*13610*/  LOP3.LUT R7, R7, 0x38, RZ, 0xc0, !PT ;  /* 0x0000003807077812 */ /* 0x000fca00078ec0ff */
[----:B------:R-:W-:Y:S01]  /*13620*/  IMAD.SHL.U32 R0, R7, 0x2, RZ ;  /* 0x0000000207007824 */ /* 0x000fe200078e00ff */
[----:B------:R-:W-:-:S04]  /*13630*/  LOP3.LUT R7, R29, 0x1, RZ, 0xc0, !PT ;  /* 0x000000011d077812 */ /* 0x000fc800078ec0ff */
[----:B------:R-:W-:Y:S02]  /*13640*/  IADD3 R2, P0, R2, R0, RZ ;  /* 0x0000000002027210 */ /* 0x000fe40007f1e0ff */
[----:B------:R-:W-:-:S03]  /*13650*/  ISETP.NE.U32.AND P1, PT, R7, 0x1, PT ;  /* 0x000000010700780c */ /* 0x000fc60003f25070 */
[----:B------:R-:W-:Y:S01]  /*13660*/  IMAD.X R3, RZ, RZ, R3, P0 ;  /* 0x000000ffff037224 */ /* 0x000fe200000e0603 */
[----:B------:R-:W-:-:S09]  /*13670*/  ISETP.LT.OR P0, PT, R28, 0x1, P1 ;  /* 0x000000011c00780c */ /* 0x000fd20000f01670 */
[----:B------:R-:W-:Y:S02]  /*13680*/  @P1 LOP3.LUT R16, R16, 0x100, RZ, 0xfc, !PT ;  /* 0x0000010010101812 */ /* 0x000fe400078efcff */
[----:B------:R-:W-:Y:S02]  /*13690*/  LOP3.LUT P1, RZ, R29, 0x20, RZ, 0xc0, !PT ;  /* 0x000000201dff7812 */ /* 0x000fe4000782c0ff */
[----:B------:R-:W-:Y:S01]  /*136a0*/  @!PT LDS RZ, [RZ] ;  /* 0x00000000fffff984 */ /* 0x000fe20000000800 */
[----:B------:R-:W-:Y:S01]  /*136b0*/  @!PT LDS RZ, [RZ] ;  /* 0x00000000fffff984 */ /* 0x000fe20000000800 */
[----:B------:R-:W-:Y:S01]  /*136c0*/  @!PT LDS RZ, [RZ] ;  /* 0x00000000fffff984 */ /* 0x000fe20000000800 */
[----:B------:R0:W-:Y:S01]  /*136d0*/  LDGSTS.E.BYPASS.LTC128B.128 [R5+0x400], desc[UR50][R2.64], !P0 ;  /* 0x0040000002057fae */ /* 0x0001e2000c101d72 */
[C---:B------:R-:W-:Y:S02]  /*136e0*/  ISETP.LT.OR P0, PT, R28.reuse, 0x1, !P5 ;  /* 0x000000011c00780c */ /* 0x040fe40006f01670 */
[----:B------:R-:W-:Y:S02]  /*136f0*/  ISETP.LT.OR P6, PT, R28, 0x1, !P1 ;  /* 0x000000011c00780c */ /* 0x000fe40004fc1670 */
[----:B------:R-:W-:-:S09]  /*13700*/  LOP3.LUT R16, R16, 0xfffffdff, RZ, 0xc0, !PT ;  /* 0xfffffdff10107812 */ /* 0x000fd200078ec0ff */
[----:B------:R0:W-:Y:S01]  /*13710*/  LDGSTS.E.BYPASS.LTC128B.128 [R5+0x2400], desc[UR50][R2.64+0x80], !P0 ;  /* 0x0240008002057fae */ /* 0x0001e2000c101d72 */
[----:B------:R-:W-:-:S13]  /*13720*/  ISETP.LT.OR P0, PT, R28, 0x1, !P4 ;  /* 0x000000011c00780c */ /* 0x000fda0006701670 */
[----:B------:R0:W-:Y:S01]  /*13730*/  LDGSTS.E.BYPASS.LTC128B.128 [R5+0x4400], desc[UR50][R2.64+0x100], !P0 ;  /* 0x0440010002057fae */ /* 0x0001e2000c101d72 */
[----:B------:R-:W-:-:S13]  /*13740*/  ISETP.LT.OR P0, PT, R28, 0x1, !P3 ;  /* 0x000000011c00780c */ /* 0x000fda0005f01670 */
[----:B------:R0:W-:Y:S01]  /*13750*/  LDGSTS.E.BYPASS.LTC128B.128 [R5+0x6400], desc[UR50][R2.64+0x180], !P0 ;  /* 0x0640018002057fae */ /* 0x0001e2000c101d72 */
[----:B------:R-:W-:-:S13]  /*13760*/  ISETP.LT.OR P0, PT, R28, 0x1, !P2 ;  /* 0x000000011c00780c */ /* 0x000fda0005701670 */
[----:B------:R0:W-:Y:S01]  /*13770*/  LDGSTS.E.BYPASS.LTC128B.128 [R5+0x8400], desc[UR50][R2.64+0x200], !P0 ;  /* 0x0840020002057fae */ /* 0x0001e2000c101d72 */
[----:B------:R-:W-:-:S03]  /*13780*/  LOP3.LUT P0, RZ, R29, 0x40, RZ, 0xc0, !PT ;  /* 0x000000401dff7812 */ /* 0x000fc6000780c0ff */
[----:B------:R0:W-:Y:S01]  /*13790*/  LDGSTS.E.BYPASS.LTC128B.128 [R5+0xa400], desc[UR50][R2.64+0x280], !P6 ;  /* 0x0a40028002057fae */ /* 0x0001e2000f101d72 */
[----:B------:R-:W-:-:S13]  /*137a0*/  ISETP.LT.OR P6, PT, R28, 0x1, !P0 ;  /* 0x000000011c00780c */ /* 0x000fda00047c1670 */
[----:B------:R0:W-:Y:S01]  /*137b0*/  LDGSTS.E.BYPASS.LTC128B.128 [R5+0xc400], desc[UR50][R2.64+0x300], !P6 ;  /* 0x0c40030002057fae */ /* 0x0001e2000f101d72 */
[----:B------:R-:W-:-:S04]  /*137c0*/  PRMT R7, R8, 0x8880, RZ ;  /* 0x0000888008077816 */ /* 0x000fc800000000ff */
[----:B------:R-:W-:-:S13]  /*137d0*/  ISETP.GT.AND P6, PT, R7, -0x1, PT ;  /* 0xffffffff0700780c */ /* 0x000fda0003fc4270 */
[----:B------:R-:W-:Y:S02]  /*137e0*/  @P6 LOP3.LUT R16, R16, 0x200, RZ, 0xfc, !PT ;  /* 0x0000020010106812 */ /* 0x000fe400078efcff */
[----:B------:R-:W-:-:S13]  /*137f0*/  ISETP.LT.OR P6, PT, R28, 0x1, P6 ;  /* 0x000000011c00780c */ /* 0x000fda00037c1670 */
[----:B------:R0:W-:Y:S02]  /*13800*/  LDGSTS.E.BYPASS.LTC128B.128 [R5+0xe400], desc[UR50][R2.64+0x380], !P6 ;  /* 0x0e40038002057fae */ /* 0x0001e4000f101d72 */
[----:B0-----:R-:W-:Y:S05]  /*13810*/  WARPSYNC.COLLECTIVE R15, `(.L_x_515) ;  /* 0x000000000f087348 */ /* 0x001fea0003c00000 */
[----:B------:R1:W2:Y:S02]  /*13820*/  SHFL.IDX P6, R14, R13, R12, R11 ;  /* 0x0000000c0d0e7389 */ /* 0x0002a400000c000b */
[----:B012---:R-:W-:Y:S01]  /*13830*/  ENDCOLLECTIVE ;  /* 0x000000000000791b */ /* 0x007fe20003800000 */
.L_x_515:
[----:B------:R-:W-:Y:S02]  /*13840*/  IMAD.MOV.U32 R13, RZ, RZ, R4 ;  /* 0x000000ffff0d7224 */ /* 0x000fe400078e0004 */
[----:B------:R-:W-:-:S07]  /*13850*/  IMAD.MOV.U32 R3, RZ, RZ, R14 ;  /* 0x000000ffff037224 */ /* 0x000fce00078e000e */
[----:B------:R-:W-:Y:S05]  /*13860*/  WARPSYNC.COLLECTIVE R15, `(.L_x_516) ;  /* 0x000000000f087348 */ /* 0x000fea0003c00000 */
[----:B------:R0:W1:Y:S02]  /*13870*/  SHFL.IDX P6, R14, R13, R12, R11 ;  /* 0x0000000c0d0e7389 */ /* 0x00006400000c000b */
[----:B01----:R-:W-:Y:S01]  /*13880*/  ENDCOLLECTIVE ;  /* 0x000000000000791b */ /* 0x003fe20003800000 */
.L_x_516:
[----:B------:R-:W-:Y:S02]  /*13890*/  IMAD.MOV.U32 R13, RZ, RZ, R6 ;  /* 0x000000ffff0d7224 */ /* 0x000fe400078e0006 */
[----:B------:R-:W-:Y:S02]  /*138a0*/  IMAD.MOV.U32 R12, RZ, RZ, 0x2 ;  /* 0x00000002ff0c7424 */ /* 0x000fe400078e00ff */
[----:B------:R-:W-:-:S05]  /*138b0*/  IMAD.MOV.U32 R2, RZ, RZ, R14 ;  /* 0x000000ffff027224 */ /* 0x000fca00078e000e */
        /* <DEDUP_REMOVED lines=26> */
.L_x_517:
[----:B------:R-:W-:Y:S02]  /*13a60*/  IMAD.MOV.U32 R13, RZ, RZ, R4 ;  /* 0x000000ffff0d7224 */ /* 0x000fe400078e0004 */
[----:B------:R-:W-:-:S07]  /*13a70*/  IMAD.MOV.U32 R7, RZ, RZ, R14 ;  /* 0x000000ffff077224 */ /* 0x000fce00078e000e */
[----:B------:R-:W-:Y:S05]  /*13a80*/  WARPSYNC.COLLECTIVE R15, `(.L_x_518) ;  /* 0x000000000f087348 */ /* 0x000fea0003c00000 */
[----:B------:R0:W1:Y:S02]  /*13a90*/  SHFL.IDX P6, R14, R13, R12, R11 ;  /* 0x0000000c0d0e7389 */ /* 0x00006400000c000b */
[----:B01----:R-:W-:Y:S01]  /*13aa0*/  ENDCOLLECTIVE ;  /* 0x000000000000791b */ /* 0x003fe20003800000 */
.L_x_518:
        /* <DEDUP_REMOVED lines=29> */
.L_x_519:
[----:B------:R-:W-:Y:S02]  /*13c80*/  IMAD.MOV.U32 R13, RZ, RZ, R4 ;  /* 0x000000ffff0d7224 */ /* 0x000fe400078e0004 */
[----:B------:R-:W-:-:S07]  /*13c90*/  IMAD.MOV.U32 R6, RZ, RZ, R14 ;  /* 0x000000ffff067224 */ /* 0x000fce00078e000e */
[----:B------:R-:W-:Y:S05]  /*13ca0*/  WARPSYNC.COLLECTIVE R15, `(.L_x_520) ;  /* 0x000000000f087348 */ /* 0x000fea0003c00000 */
[----:B------:R0:W1:Y:S02]  /*13cb0*/  SHFL.IDX P6, R14, R13, R12, R11 ;  /* 0x0000000c0d0e7389 */ /* 0x00006400000c000b */
[----:B01----:R-:W-:Y:S01]  /*13cc0*/  ENDCOLLECTIVE ;  /* 0x000000000000791b */ /* 0x003fe20003800000 */
.L_x_520:
[----:B------:R-:W-:Y:S01]  /*13cd0*/  IMAD.MOV.U32 R2, RZ, RZ, R14 ;  /* 0x000000ffff027224 */ /* 0x000fe200078e000e */
[----:B------:R-:W-:Y:S06]  /*13ce0*/  BRA `(.L_x_521) ;  /* 0xffffffc400587947 */ /* 0x000fec000383ffff */
.L_x_447:
[----:B0-----:R0:W1:Y:S02]  /*13cf0*/  SYNCS.PHASECHK.TRANS64.TRYWAIT P0, [R6+URZ+0x28c40], R19 ;  /* 0x028c4013060075a7 */ /* 0x001064000800017f */
[----:B-1----:R-:W-:Y:S05]  /*13d00*/  @!P0 NANOSLEEP.SYNCS 0x989680 ;  /* 0x009896800000895d */ /* 0x002fea0003900000 */
[----:B------:R-:W1:Y:S02]  /*13d10*/  @!P0 SYNCS.PHASECHK.TRANS64 P0, [R6+URZ+0x28c40], R19 ;  /* 0x028c4013060085a7 */ /* 0x000e64000800007f */
[----:B-1----:R-:W-:Y:S05]  /*13d20*/  @!P0 BRA `(.L_x_447) ;  /* 0xfffffffc00f08947 */ /* 0x002fea000383ffff */
[----:B------:R-:W-:Y:S05]  /*13d30*/  BRA `(.L_x_522) ;  /* 0xffffffc800e47947 */ /* 0x000fea000383ffff */
.L_x_448:
[----:B------:R-:W-:Y:S01]  /*13d40*/  BSSY B1, `(.L_x_523) ;  /* 0x0000008000017945 */ /* 0x000fe20003800000 */
[----:B------:R-:W-:Y:S02]  /*13d50*/  IMAD.MOV.U32 R13, RZ, RZ, R25 ;  /* 0x000000ffff0d7224 */ /* 0x000fe400078e0019 */
[----:B------:R-:W-:Y:S02]  /*13d60*/  IMAD.MOV.U32 R12, RZ, RZ, RZ ;  /* 0x000000ffff0c7224 */ /* 0x000fe400078e00ff */
[----:B------:R-:W-:Y:S02]  /*13d70*/  IMAD.MOV.U32 R11, RZ, RZ, 0x181f ;  /* 0x0000181fff0b7424 */ /* 0x000fe400078e00ff */
[----:B------:R-:W-:-:S07]  /*13d80*/  IMAD.MOV.U32 R15, RZ, RZ, -0x1 ;  /* 0xffffffffff0f7424 */ /* 0x000fce00078e00ff */
[----:B0-----:R-:W-:Y:S05]  /*13d90*/  WARPSYNC.COLLECTIVE R15, `(.L_x_524) ;  /* 0x000000000f087348 */ /* 0x001fea0003c00000 */
[----:B------:R1:W2:Y:S02]  /*13da0*/  SHFL.IDX P6, R14, R13, R12, R11 ;  /* 0x0000000c0d0e7389 */ /* 0x0002a400000c000b */
[----:B012---:R-:W-:Y:S01]  /*13db0*/  ENDCOLLECTIVE ;  /* 0x000000000000791b */ /* 0x007fe20003800000 */
.L_x_524:
[----:B------:R-:W-:Y:S05]  /*13dc0*/  BSYNC B1 ;  /* 0x0000000000017941 */ /* 0x000fea0003800000 */
.L_x_523:
[----:B------:R-:W-:Y:S02]  /*13dd0*/  IMAD.MOV.U32 R13, RZ, RZ, R20 ;  /* 0x000000ffff0d7224 */ /* 0x000fe400078e0014 */
[----:B------:R-:W-:Y:S02]  /*13de0*/  IMAD.MOV.U32 R12, RZ, RZ, RZ ;  /* 0x000000ffff0c7224 */ /* 0x000fe400078e00ff */
[----:B------:R-:W-:Y:S02]  /*13df0*/  IMAD.MOV.U32 R11, RZ, RZ, 0x181f ;  /* 0x0000181fff0b7424 */ /* 0x000fe400078e00ff */
[----:B------:R-:W-:Y:S02]  /*13e00*/  IMAD.MOV.U32 R15, RZ, RZ, -0x1 ;  /* 0xffffffffff0f7424 */ /* 0x000fe400078e00ff */
[----:B------:R-:W-:Y:S02]  /*13e10*/  IMAD.MOV.U32 R3, RZ, RZ, R14 ;  /* 0x000000ffff037224 */ /* 0x000fe400078e000e */
[----:B------:R-:W-:-:S07]  /*13e20*/  IMAD R21, R8, 0x2, R17 ;  /* 0x0000000208157824 */ /* 0x000fce00078e0211 */
[----:B------:R-:W-:Y:S05]  /*13e30*/  WARPSYNC.COLLECTIVE R15, `(.L_x_525) ;  /* 0x000000000f087348 */ /* 0x000fea0003c00000 */
[----:B------:R0:W1:Y:S02]  /*13e40*/  SHFL.IDX P6, R14, R13, R12, R11 ;  /* 0x0000000c0d0e7389 */ /* 0x00006400000c000b */
[----:B01----:R-:W-:Y:S01]  /*13e50*/  ENDCOLLECTIVE ;  /* 0x000000000000791b */ /* 0x003fe20003800000 */
.L_x_525:
[----:B------:R-:W-:Y:S02]  /*13e60*/  IMAD.MOV.U32 R13, RZ, RZ, R25 ;  /* 0x000000ffff0d7224 */ /* 0x000fe400078e0019 */
[----:B------:R-:W-:Y:S02]  /*13e70*/  IMAD.MOV.U32 R12, RZ, RZ, 0x1 ;  /* 0x00000001ff0c7424 */ /* 0x000fe400078e00ff */
[----:B------:R-:W-:-:S07]  /*13e80*/  IMAD.MOV.U32 R2, RZ, RZ, R14 ;  /* 0x000000ffff027224 */ /* 0x000fce00078e000e */
[----:B------:R-:W-:Y:S05]  /*13e90*/  WARPSYNC.COLLECTIVE R15, `(.L_x_526) ;  /* 0x000000000f087348 */ /* 0x000fea0003c00000 */
[----:B------:R0:W1:Y:S02]  /*13ea0*/  SHFL.IDX P6, R14, R13, R12, R11 ;  /* 0x0000000c0d0e7389 */ /* 0x00006400000c000b */
[----:B01----:R-:W-:Y:S01]  /*13eb0*/  ENDCOLLECTIVE ;  /* 0x000000000000791b */ /* 0x003fe20003800000 */
.L_x_526:
[----:B------:R-:W-:-:S05]  /*13ec0*/  IADD3 R2, P0, R2, R0, RZ ;  /* 0x0000000002027210 */ /* 0x000fca0007f1e0ff */
        /* <DEDUP_REMOVED lines=10> */
.L_x_527:
[----:B------:R-:W-:Y:S02]  /*13f70*/  IMAD.MOV.U32 R13, RZ, RZ, R25 ;  /* 0x000000ffff0d7224 */ /* 0x000fe400078e0019 */
[----:B------:R-:W-:Y:S02]  /*13f80*/  IMAD.MOV.U32 R12, RZ, RZ, 0x2 ;  /* 0x00000002ff0c7424 */ /* 0x000fe400078e00ff */
[----:B------:R-:W-:-:S07]  /*13f90*/  IMAD.MOV.U32 R2, RZ, RZ, R14 ;  /* 0x000000ffff027224 */ /* 0x000fce00078e000e */
[----:B------:R-:W-:Y:S05]  /*13fa0*/  WARPSYNC.COLLECTIVE R15, `(.L_x_528) ;  /* 0x000000000f087348 */ /* 0x000fea0003c00000 */
[----:B------:R0:W1:Y:S02]  /*13fb0*/  SHFL.IDX P6, R14, R13, R12, R11 ;  /* 0x0000000c0d0e7389 */ /* 0x00006400000c000b */
[----:B01----:R-:W-:Y:S01]  /*13fc0*/  ENDCOLLECTIVE ;  /* 0x000000000000791b */ /* 0x003fe20003800000 */
.L_x_528:
        /* <DEDUP_REMOVED lines=11> */
.L_x_529:
[----:B------:R-:W-:Y:S02]  /*14080*/  IMAD.MOV.U32 R13, RZ, RZ, R25 ;  /* 0x000000ffff0d7224 */ /* 0x000fe400078e0019 */
[----:B------:R-:W-:Y:S02]  /*14090*/  IMAD.MOV.U32 R12, RZ, RZ, 0x3 ;  /* 0x00000003ff0c7424 */ /* 0x000fe400078e00ff */
[----:B------:R-:W-:-:S07]  /*140a0*/  IMAD.MOV.U32 R2, RZ, RZ, R14 ;  /* 0x000000ffff027224 */ /* 0x000fce00078e000e */
[----:B------:R-:W-:Y:S05]  /*140b0*/  WARPSYNC.COLLECTIVE R15, `(.L_x_530) ;  /* 0x000000000f087348 */ /* 0x000fea0003c00000 */
[----:B------:R0:W1:Y:S02]  /*140c0*/  SHFL.IDX P6, R14, R13, R12, R11 ;  /* 0x0000000c0d0e7389 */ /* 0x00006400000c000b */
[----:B01----:R-:W-:Y:S01]  /*140d0*/  ENDCOLLECTIVE ;  /* 0x000000000000791b */ /* 0x003fe20003800000 */
.L_x_530:
[----:B------:R-:W-:-:S05]  /*140e0*/  IADD3 R2, P0, R2, R0, RZ ;  /* 0x0000000002027210 */ /* 0x000fca0007f1e0ff */
        /* <DEDUP_REMOVED lines=10> */
.L_x_531:
[----:B------:R-:W-:Y:S01]  /*14190*/  IMAD.MOV.U32 R2, RZ, RZ, R14 ;  /* 0x000000ffff027224 */ /* 0x000fe200078e000e */
[----:B------:R-:W-:Y:S06]  /*141a0*/  BRA `(.L_x_532) ;  /* 0xffffffc8006c7947 */ /* 0x000fec000383ffff */
.L_x_453:
[----:B---3--:R3:W4:Y:S02]  /*141b0*/  SYNCS.PHASECHK.TRANS64.TRYWAIT P0, [R6+URZ+0x28c60], R19 ;  /* 0x028c6013060075a7 */ /* 0x008724000800017f */
[----:B----4-:R-:W-:Y:S05]  /*141c0*/  @!P0 NANOSLEEP.SYNCS 0x989680 ;  /* 0x009896800000895d */ /* 0x010fea0003900000 */
[----:B------:R-:W4:Y:S02]  /*141d0*/  @!P0 SYNCS.PHASECHK.TRANS64 P0, [R6+URZ+0x28c60], R19 ;  /* 0x028c6013060085a7 */ /* 0x000f24000800007f */
[----:B----4-:R-:W-:Y:S05]  /*141e0*/  @!P0 BRA `(.L_x_453) ;  /* 0xfffffffc00f08947 */ /* 0x010fea000383ffff */
[----:B------:R-:W-:Y:S05]  /*141f0*/  BRA `(.L_x_533) ;  /* 0xffffffc800bc7947 */ /* 0x000fea000383ffff */
.L_x_454:
[----:B------:R-:W-:Y:S01]  /*14200*/  BSSY B1, `(.L_x_534) ;  /* 0x0000008000017945 */ /* 0x000fe20003800000 */
[----:B------:R-:W-:Y:S02]  /*14210*/  IMAD.MOV.U32 R13, RZ, RZ, R10 ;  /* 0x000000ffff0d7224 */ /* 0x000fe400078e000a */
[----:B------:R-:W-:Y:S02]  /*14220*/  IMAD.MOV.U32 R12, RZ, RZ, RZ ;  /* 0x000000ffff0c7224 */ /* 0x000fe400078e00ff */
[----:B------:R-:W-:Y:S02]  /*14230*/  IMAD.MOV.U32 R11, RZ, RZ, 0x181f ;  /* 0x0000181fff0b7424 */ /* 0x000fe400078e00ff */
[----:B------:R-:W-:-:S07]  /*14240*/  IMAD.MOV.U32 R15, RZ, RZ, -0x1 ;  /* 0xffffffffff0f7424 */ /* 0x000fce00078e00ff */
[----:B-12---:R-:W-:Y:S05]  /*14250*/  WARPSYNC.COLLECTIVE R15, `(.L_x_535) ;  /* 0x000000000f087348 */ /* 0x006fea0003c00000 */
[----:B------:R0:W3:Y:S02]  /*14260*/  SHFL.IDX P6, R14, R13, R12, R11 ;  /* 0x0000000c0d0e7389 */ /* 0x0000e400000c000b */
[----:B0123--:R-:W-:Y:S01]  /*14270*/  ENDCOLLECTIVE ;  /* 0x000000000000791b */ /* 0x00ffe20003800000 */
.L_x_535:
[----:B------:R-:W-:Y:S05]  /*14280*/  BSYNC B1 ;  /* 0x0000000000017941 */ /* 0x000fea0003800000 */
.L_x_534:
[----:B------:R-:W-:Y:S01]  /*14290*/  IMAD.MOV.U32 R13, RZ, RZ, R9 ;  /* 0x000000ffff0d7224 */ /* 0x000fe200078e0009 */
[C---:B------:R-:W-:Y:S01]  /*142a0*/  LOP3.LUT P2, RZ, R16.reuse, 0x40, RZ, 0xc0, !PT ;  /* 0x0000004010ff7812 */ /* 0x040fe2000784c0ff */
[----:B------:R-:W-:Y:S01]  /*142b0*/  IMAD.MOV.U32 R12, RZ, RZ, RZ ;  /* 0x000000ffff0c7224 */ /* 0x000fe200078e00ff */
[C---:B------:R-:W-:Y:S01]  /*142c0*/  LOP3.LUT P1, RZ, R16.reuse, 0x20, RZ, 0xc0, !PT ;  /* 0x0000002010ff7812 */ /* 0x040fe2000782c0ff */
[----:B------:R-:W-:Y:S01]  /*142d0*/  IMAD.MOV.U32 R11, RZ, RZ, 0x181f ;  /* 0x0000181fff0b7424 */ /* 0x000fe200078e00ff */
[----:B------:R-:W-:Y:S01]  /*142e0*/  LOP3.LUT R16, R16, 0xffffbfff, RZ, 0xc0, !PT ;  /* 0xffffbfff10107812 */ /* 0x000fe200078ec0ff */
[----:B------:R-:W-:Y:S02]  /*142f0*/  IMAD.MOV.U32 R15, RZ, RZ, -0x1 ;  /* 0xffffffffff0f7424 */ /* 0x000fe400078e00ff */
[----:B------:R-:W-:Y:S01]  /*14300*/  IMAD.MOV.U32 R3, RZ, RZ, R14 ;  /* 0x000000ffff037224 */ /* 0x000fe200078e000e */
[----:B------:R-:W-:Y:S01]  /*14310*/  @P3 LOP3.LUT R16, R16, 0x4000, RZ, 0xfc, !PT ;  /* 0x0000400010103812 */ /* 0x000fe200078efcff */
[----:B------:R-:W-:-:S07]  /*14320*/  IMAD R19, R19, 0x2, R17 ;  /* 0x0000000213137824 */ /* 0x000fce00078e0211 */
[----:B------:R-:W-:Y:S05]  /*14330*/  WARPSYNC.COLLECTIVE R15, `(.L_x_536) ;  /* 0x000000000f087348 */ /* 0x000fea0003c00000 */
[----:B------:R0:W1:Y:S02]  /*14340*/  SHFL.IDX P6, R14, R13, R12, R11 ;  /* 0x0000000c0d0e7389 */ /* 0x00006400000c000b */
[----:B01----:R-:W-:Y:S01]  /*14350*/  ENDCOLLECTIVE ;  /* 0x000000000000791b */ /* 0x003fe20003800000 */
.L_x_536:
[C---:B------:R-:W-:Y:S01]  /*14360*/  LOP3.LUT P3, RZ, R16.reuse, 0x10, RZ, 0xc0, !PT ;  /* 0x0000001010ff7812 */ /* 0x040fe2000786c0ff */
[----:B------:R-:W-:Y:S02]  /*14370*/  IMAD.MOV.U32 R13, RZ, RZ, R10 ;  /* 0x000000ffff0d7224 */ /* 0x000fe400078e000a */
[----:B------:R-:W-:Y:S02]  /*14380*/  IMAD.MOV.U32 R12, RZ, RZ, 0x1 ;  /* 0x00000001ff0c7424 */ /* 0x000fe400078e00ff */
[----:B------:R-:W-:Y:S01]  /*14390*/  IMAD.MOV.U32 R2, RZ, RZ, R14 ;  /* 0x000000ffff027224 */ /* 0x000fe200078e000e */
[C---:B------:R-:W-:Y:S02]  /*143a0*/  LOP3.LUT P6, RZ, R16.reuse, 0x80, RZ, 0xc0, !PT ;  /* 0x0000008010ff7812 */ /* 0x040fe400078cc0ff */
[----:B------:R-:W-:Y:S02]  /*143b0*/  LOP3.LUT R16, R16, 0xfffeffff, RZ, 0xc0, !PT ;  /* 0xfffeffff10107812 */ /* 0x000fe400078ec0ff */
[----:B------:R-:W-:-:S03]  /*143c0*/  IADD3 R2, P0, R2, R0, RZ ;  /* 0x0000000002027210 */ /* 0x000fc60007f1e0ff */
[----:B------:R-:W-:Y:S02]  /*143d0*/  @P3 LOP3.LUT R16, R16, 0x10000, RZ, 0xfc, !PT ;  /* 0x0001000010103812 */ /* 0x000fe400078efcff */
[----:B------:R-:W-:Y:S01]  /*143e0*/  IMAD.X R3, RZ, RZ, R3, P0 ;  /* 0x000000ffff037224 */ /* 0x000fe200000e0603 */
[----:B------:R-:W-:-:S04]  /*143f0*/  ISETP.NE.U32.AND P0, PT, R29, RZ, PT ;  /* 0x000000ff1d00720c */ /* 0x000fc80003f05070 */
[----:B------:R-:W-:Y:S01]  /*14400*/  @!PT LDS RZ, [RZ] ;  /* 0x00000000fffff984 */ /* 0x000fe20000000800 */
[----:B------:R-:W-:Y:S01]  /*14410*/  @!PT LDS RZ, [RZ] ;  /* 0x00000000fffff984 */ /* 0x000fe20000000800 */
[----:B------:R-:W-:Y:S01]  /*14420*/  @!PT LDS RZ, [RZ] ;  /* 0x00000000fffff984 */ /* 0x000fe20000000800 */
[----:B------:R0:W-:Y:S09]  /*14430*/  LDGSTS.E.BYPASS.LTC128B.128 [R19+0x400], desc[UR50][R2.64], !P6 ;  /* 0x0040000002137fae */ /* 0x0001f2000f101d72 */
[----:B0-----:R-:W-:Y:S05]  /*14440*/  WARPSYNC.COLLECTIVE R15, `(.L_x_537) ;  /* 0x000000000f087348 */ /* 0x001fea0003c00000 */
[----:B------:R1:W2:Y:S02]  /*14450*/  SHFL.IDX P6, R14, R13, R12, R11 ;  /* 0x0000000c0d0e7389 */ /* 0x0002a400000c000b */
[----:B012---:R-:W-:Y:S01]  /*14460*/  ENDCOLLECTIVE ;  /* 0x000000000000791b */ /* 0x007fe20003800000 */
.L_x_537:
[----:B------:R-:W-:Y:S01]  /*14470*/  @!PT LDS RZ, [RZ] ;  /* 0x00000000fffff984 */ /* 0x000fe20000000800 */
[----:B------:R-:W-:Y:S01]  /*14480*/  @!PT LDS RZ, [RZ] ;  /* 0x00000000fffff984 */ /* 0x000fe20000000800 */
[----:B------:R-:W-:Y:S01]  /*14490*/  @!PT LDS RZ, [RZ] ;  /* 0x00000000fffff984 */ /* 0x000fe20000000800 */
[----:B------:R0:W-:Y:S04]  /*144a0*/  LDGSTS.E.BYPASS.LTC128B.128 [R19+0x2400], desc[UR50][R2.64+0x80], !P2 ;  /* 0x0240008002137fae */ /* 0x0001e8000d101d72 */
[----:B------:R0:W-:Y:S01]  /*144b0*/  LDGSTS.E.BYPASS.LTC128B.128 [R19+0x4400], desc[UR50][R2.64+0x100], !P1 ;  /* 0x0440010002137fae */ /* 0x0001e2000c901d72 */
[----:B------:R-:W-:-:S03]  /*144c0*/  ISETP.NE.U32.AND P1, PT, R28, RZ, PT ;  /* 0x000000ff1c00720c */ /* 0x000fc60003f25070 */
[----:B------:R0:W-:Y:S01]  /*144d0*/  LDGSTS.E.BYPASS.LTC128B.128 [R19+0x6400], desc[UR50][R2.64+0x180], !P3 ;  /* 0x0640018002137fae */ /* 0x0001e2000d901d72 */
[----:B------:R-:W-:Y:S01]  /*144e0*/  LOP3.LUT P3, RZ, R16, 0x80, RZ, 0xc0, !PT ;  /* 0x0000008010ff7812 */ /* 0x000fe2000786c0ff */
[----:B------:R-:W-:Y:S02]  /*144f0*/  IMAD.MOV.U32 R13, RZ, RZ, R9 ;  /* 0x000000ffff0d7224 */ /* 0x000fe400078e0009 */
[----:B------:R0:W-:Y:S04]  /*14500*/  LDGSTS.E.BYPASS.LTC128B.128 [R19+0x8400], desc[UR50][R2.64+0x200], !P5 ;  /* 0x0840020002137fae */ /* 0x0001e8000e901d72 */
[----:B------:R0:W-:Y:S01]  /*14510*/  LDGSTS.E.BYPASS.LTC128B.128 [R19+0xa400], desc[UR50][R2.64+0x280], !P4 ;  /* 0x0a40028002137fae */ /* 0x0001e2000e101d72 */
[----:B------:R-:W-:-:S03]  /*14520*/  IMAD.MOV.U32 R5, RZ, RZ, R14 ;  /* 0x000000ffff057224 */ /* 0x000fc600078e000e */
[----:B------:R0:W-:Y:S04]  /*14530*/  LDGSTS.E.BYPASS.LTC128B.128 [R19+0xc400], desc[UR50][R2.64+0x300], P0 ;  /* 0x0c40030002137fae */ /* 0x0001e80008101d72 */
[----:B0-----:R-:W-:Y:S05]  /*14540*/  WARPSYNC.COLLECTIVE R15, `(.L_x_538) ;  /* 0x000000000f087348 */ /* 0x001fea0003c00000 */
[----:B------:R1:W2:Y:S02]  /*14550*/  SHFL.IDX P6, R14, R13, R12, R11 ;  /* 0x0000000c0d0e7389 */ /* 0x0002a400000c000b */
[----:B012---:R-:W-:Y:S01]  /*14560*/  ENDCOLLECTIVE ;  /* 0x000000000000791b */ /* 0x007fe20003800000 */
.L_x_538:
        /* <DEDUP_REMOVED lines=11> */
[C---:B------:R-:W-:Y:S02]  /*14620*/  LOP3.LUT P3, RZ, R16.reuse, 0x10000, RZ, 0xc0, !PT ;  /* 0x0001000010ff7812 */ /* 0x040fe4000786c0ff */
[----:B------:R-:W-:-:S06]  /*14630*/  LOP3.LUT R16, R16, 0xffff7fff, RZ, 0xc0, !PT ;  /* 0xffff7fff10107812 */ /* 0x000fcc00078ec0ff */
[----:B------:R0:W-:Y:S04]  /*14640*/  LDGSTS.E.BYPASS.LTC128B.128 [R19+0x2c00], desc[UR50][R2.64+0x80], !P2 ;  /* 0x02c0008002137fae */ /* 0x0001e8000d101d72 */
[----:B------:R0:W-:Y:S01]  /*14650*/  LDGSTS.E.BYPASS.LTC128B.128 [R19+0x4c00], desc[UR50][R2.64+0x100], !P6 ;  /* 0x04c0010002137fae */ /* 0x0001e2000f101d72 */
[----:B------:R-:W-:-:S07]  /*14660*/  @P3 LOP3.LUT R16, R16, 0x8000, RZ, 0xfc, !PT ;  /* 0x0000800010103812 */ /* 0x000fce00078efcff */
[----:B0-----:R-:W-:Y:S05]  /*14670*/  WARPSYNC.COLLECTIVE R15, `(.L_x_539) ;  /* 0x000000000f087348 */ /* 0x001fea0003c00000 */
[----:B------:R1:W2:Y:S02]  /*14680*/  SHFL.IDX P6, R14, R13, R12, R11 ;  /* 0x0000000c0d0e7389 */ /* 0x0002a400000c000b */
[----:B012---:R-:W-:Y:S01]  /*14690*/  ENDCOLLECTIVE ;  /* 0x000000000000791b */ /* 0x007fe20003800000 */
.L_x_539:
        /* <DEDUP_REMOVED lines=14> */
.L_x_540:
        /* <DEDUP_REMOVED lines=10> */
[----:B------:R-:W-:-:S08]  /*14820*/  LOP3.LUT P3, RZ, R16, 0x8000, RZ, 0xc0, !PT ;  /* 0x0000800010ff7812 */ /* 0x000fd0000786c0ff */
[----:B------:R0:W-:Y:S04]  /*14830*/  LDGSTS.E.BYPASS.LTC128B.128 [R19+0x3400], desc[UR50][R2.64+0x80], !P2 ;  /* 0x0340008002137fae */ /* 0x0001e8000d101d72 */
[----:B------:R0:W-:Y:S02]  /*14840*/  LDGSTS.E.BYPASS.LTC128B.128 [R19+0x5400], desc[UR50][R2.64+0x100], !P6 ;  /* 0x0540010002137fae */ /* 0x0001e4000f101d72 */
[----:B0-----:R-:W-:Y:S05]  /*14850*/  WARPSYNC.COLLECTIVE R15, `(.L_x_541) ;  /* 0x000000000f087348 */ /* 0x001fea0003c00000 */
[----:B------:R1:W2:Y:S02]  /*14860*/  SHFL.IDX P6, R14, R13, R12, R11 ;  /* 0x0000000c0d0e7389 */ /* 0x0002a400000c000b */
[----:B012---:R-:W-:Y:S01]  /*14870*/  ENDCOLLECTIVE ;  /* 0x000000000000791b */ /* 0x007fe20003800000 */
.L_x_541:
        /* <DEDUP_REMOVED lines=14> */
.L_x_542:
[----:B------:R-:W-:Y:S05]  /*14960*/  BRA `(.L_x_543) ;  /* 0xffffffc800207947 */ /* 0x000fea000383ffff */
.L_x_462:
[----:B------:R-:W-:Y:S01]  /*14970*/  BSSY B0, `(.L_x_544) ;  /* 0x0000008000007945 */ /* 0x000fe20003800000 */
[----:B------:R-:W-:Y:S02]  /*14980*/  IMAD.MOV.U32 R13, RZ, RZ, R24 ;  /* 0x000000ffff0d7224 */ /* 0x000fe400078e0018 */
[----:B------:R-:W-:Y:S02]  /*14990*/  IMAD.MOV.U32 R12, RZ, RZ, RZ ;  /* 0x000000ffff0c7224 */ /* 0x000fe400078e00ff */
[----:B------:R-:W-:Y:S02]  /*149a0*/  IMAD.MOV.U32 R11, RZ, RZ, 0x1f ;  /* 0x0000001fff0b7424 */ /* 0x000fe400078e00ff */
[----:B------:R-:W-:-:S07]  /*149b0*/  IMAD.MOV.U32 R15, RZ, RZ, -0x1 ;  /* 0xffffffffff0f7424 */ /* 0x000fce00078e00ff */
[----:B0123--:R-:W-:Y:S05]  /*149c0*/  WARPSYNC.COLLECTIVE R15, `(.L_x_545) ;  /* 0x000000000f087348 */ /* 0x00ffea0003c00000 */
[----:B------:R4:W0:Y:S02]  /*149d0*/  SHFL.IDX P6, R14, R13, R12, R11 ;  /* 0x0000000c0d0e7389 */ /* 0x00082400000c000b */
[----:B01234-:R-:W-:Y:S01]  /*149e0*/  ENDCOLLECTIVE ;  /* 0x000000000000791b */ /* 0x01ffe20003800000 */
.L_x_545:
[----:B------:R-:W-:Y:S05]  /*149f0*/  BSYNC B0 ;  /* 0x0000000000007941 */ /* 0x000fea0003800000 */
.L_x_544:
[----:B------:R-:W-:Y:S02]  /*14a00*/  IMAD.MOV.U32 R13, RZ, RZ, R24 ;  /* 0x000000ffff0d7224 */ /* 0x000fe400078e0018 */
[----:B------:R-:W-:Y:S02]  /*14a10*/  IMAD.MOV.U32 R12, RZ, RZ, 0x1 ;  /* 0x00000001ff0c7424 */ /* 0x000fe400078e00ff */
[----:B------:R-:W-:Y:S02]  /*14a20*/  IMAD.MOV.U32 R11, RZ, RZ, 0x1f ;  /* 0x0000001fff0b7424 */ /* 0x000fe400078e00ff */
[----:B------:R-:W-:Y:S02]  /*14a30*/  IMAD.MOV.U32 R15, RZ, RZ, -0x1 ;  /* 0xffffffffff0f7424 */ /* 0x000fe400078e00ff */
[----:B------:R-:W-:Y:S02]  /*14a40*/  IMAD.IADD R7, R27, 0x1, R9 ;  /* 0x000000011b077824 */ /* 0x000fe400078e0209 */
[----:B------:R-:W-:-:S07]  /*14a50*/  IMAD.MOV.U32 R0, RZ, RZ, R14 ;  /* 0x000000ffff007224 */ /* 0x000fce00078e000e */
[----:B------:R-:W-:Y:S05]  /*14a60*/  WARPSYNC.COLLECTIVE R15, `(.L_x_546) ;  /* 0x000000000f087348 */ /* 0x000fea0003c00000 */
[----:B------:R0:W1:Y:S02]  /*14a70*/  SHFL.IDX P6, R14, R13, R12, R11 ;  /* 0x0000000c0d0e7389 */ /* 0x00006400000c000b */
[----:B01----:R-:W-:Y:S01]  /*14a80*/  ENDCOLLECTIVE ;  /* 0x000000000000791b */ /* 0x003fe20003800000 */
.L_x_546:
[----:B------:R-:W-:Y:S02]  /*14a90*/  ULDC UR4, c[0x0][0xc3c] ;  /* 0x00030f0000047ab9 */ /* 0x000fe40000000800 */
[----:B------:R-:W-:-:S13]  /*14aa0*/  ISETP.GE.OR P1, PT, R7, UR4, !P0 ;  /* 0x0000000407007c0c */ /* 0x000fda000c726670 */
[----:B------:R-:W0:Y:S08]  /*14ab0*/  @!P1 LDC.64 R2, c[0x0][0xc80] ;  /* 0x00032000ff029b82 */ /* 0x000e300000000a00 */
[----:B------:R-:W1:Y:S01]  /*14ac0*/  @!P1 LDC.64 R4, c[0x0][0xc78] ;  /* 0x00031e00ff049b82 */ /* 0x000e620000000a00 */
[----:B------:R-:W-:Y:S02]  /*14ad0*/  IMAD.MOV.U32 R11, RZ, RZ, RZ ;  /* 0x000000ffff0b7224 */ /* 0x000fe400078e00ff */
[----:B------:R-:W-:-:S02]  /*14ae0*/  IMAD.MOV.U32 R6, RZ, RZ, R14 ;  /* 0x000000ffff067224 */ /* 0x000fc400078e000e */
[----:B0-----:R-:W-:-:S05]  /*14af0*/  @!P1 IMAD.WIDE R2, R7, 0x4, R2 ;  /* 0x0000000407029825 */ /* 0x001fca00078e0202 */
[----:B------:R1:W2:Y:S02]  /*14b00*/  @!P1 LDG.E R8, desc[UR50][R2.64] ;  /* 0x0000003202089981 */ /* 0x0002a4000c1e1900 */
[----:B-1----:R-:W-:-:S05]  /*14b10*/  @!P1 IMAD.WIDE R2, R7, 0x4, R4 ;  /* 0x0000000407029825 */ /* 0x002fca00078e0204 */
[----:B------:R-:W3:Y:S01]  /*14b20*/  @!P1 LDG.E R5, desc[UR50][R2.64] ;  /* 0x0000003202059981 */ /* 0x000ee2000c1e1900 */
[----:B------:R-:W-:Y:S01]  /*14b30*/  IMAD.MOV.U32 R7, RZ, RZ, RZ ;  /* 0x000000ffff077224 */ /* 0x000fe200078e00ff */
[C---:B------:R-:W-:Y:S01]  /*14b40*/  ISETP.GE.U32.AND P2, PT, R9.reuse, 0x2, PT ;  /* 0x000000020900780c */ /* 0x040fe20003f46070 */
[----:B------:R-:W-:Y:S01]  /*14b50*/  IMAD.MOV.U32 R4, RZ, RZ, RZ ;  /* 0x000000ffff047224 */ /* 0x000fe200078e00ff */
[C---:B------:R-:W-:Y:S01]  /*14b60*/  ISETP.GE.U32.AND P3, PT, R9.reuse, 0x4, PT ;  /* 0x000000040900780c */ /* 0x040fe20003f66070 */
[----:B------:R-:W-:Y:S01]  /*14b70*/  IMAD.MOV.U32 R24, RZ, RZ, RZ ;  /* 0x000000ffff187224 */ /* 0x000fe200078e00ff */
[C---:B------:R-:W-:Y:S02]  /*14b80*/  ISETP.GE.U32.AND P4, PT, R9.reuse, 0x8, PT ;  /* 0x000000080900780c */ /* 0x040fe40003f86070 */
[C---:B------:R-:W-:Y:S01]  /*14b90*/  ISETP.GE.U32.AND P5, PT, R9.reuse, 0x10, PT ;  /* 0x000000100900780c */ /* 0x040fe20003fa6070 */
[----:B--2---:R-:W-:Y:S02]  /*14ba0*/  @!P1 IMAD.MOV.U32 R7, RZ, RZ, R8 ;  /* 0x000000ffff079224 */ /* 0x004fe400078e0008 */
[----:B---3--:R-:W-:Y:S01]  /*14bb0*/  @!P1 IMAD.MOV.U32 R4, RZ, RZ, R5 ;  /* 0x000000ffff049224 */ /* 0x008fe200078e0005 */
[----:B------:R-:W-:-:S03]  /*14bc0*/  ISETP.NE.AND P1, PT, R9, RZ, PT ;  /* 0x000000ff0900720c */ /* 0x000fc60003f25270 */
[----:B------:R-:W-:-:S10]  /*14bd0*/  IMAD R13, R4, R7, RZ ;  /* 0x00000007040d7224 */ /* 0x000fd400078e02ff */
[----:B------:R-:W-:Y:S05]  /*14be0*/  WARPSYNC.COLLECTIVE R15, `(.L_x_547) ;  /* 0x000000000f087348 */ /* 0x000fea0003c00000 */
[----:B------:R0:W1:Y:S02]  /*14bf0*/  SHFL.UP P6, R14, R13, R12, R11 ;  /* 0x0400000c0d0e7389 */ /* 0x00006400000c000b */
[----:B01----:R-:W-:Y:S01]  /*14c00*/  ENDCOLLECTIVE ;  /* 0x000000000000791b */ /* 0x003fe20003800000 */
.L_x_547:
[----:B------:R-:W-:Y:S01]  /*14c10*/  IMAD.MOV.U32 R12, RZ, RZ, 0x2 ;  /* 0x00000002ff0c7424 */ /* 0x000fe200078e00ff */
[----:B------:R-:W-:-:S05]  /*14c20*/  SEL R14, R14, RZ, P1 ;  /* 0x000000ff0e0e7207 */ /* 0x000fca0000800000 */
[----:B------:R-:W-:-:S04]  /*14c30*/  IMAD.IADD R5, R13, 0x1, R14 ;  /* 0x000000010d057824 */ /* 0x000fc800078e020e */
[----:B------:R-:W-:-:S07]  /*14c40*/  IMAD.MOV.U32 R13, RZ, RZ, R5 ;  /* 0x000000ffff0d7224 */ /* 0x000fce00078e0005 */
[----:B------:R-:W-:Y:S05]  /*14c50*/  WARPSYNC.COLLECTIVE R15, `(.L_x_548) ;  /* 0x000000000f087348 */ /* 0x000fea0003c00000 */
[----:B------:R0:W1:Y:S02]  /*14c60*/  SHFL.UP P6, R14, R13, R12, R11 ;  /* 0x0400000c0d0e7389 */ /* 0x00006400000c000b */
[----:B01----:R-:W-:Y:S01]  /*14c70*/  ENDCOLLECTIVE ;  /* 0x000000000000791b */ /* 0x003fe20003800000 */
.L_x_548:
[----:B------:R-:W-:Y:S01]  /*14c80*/  IMAD.MOV.U32 R12, RZ, RZ, 0x4 ;  /* 0x00000004ff0c7424 */ /* 0x000fe200078e00ff */
[----:B------:R-:W-:-:S05]  /*14c90*/  SEL R2, R14, RZ, P2 ;  /* 0x000000ff0e027207 */ /* 0x000fca0001000000 */
[----:B------:R-:W-:-:S04]  /*14ca0*/  IMAD.IADD R2, R5, 0x1, R2 ;  /* 0x0000000105027824 */ /* 0x000fc800078e0202 */
[----:B------:R-:W-:-:S07]  /*14cb0*/  IMAD.MOV.U32 R13, RZ, RZ, R2 ;  /* 0x000000ffff0d7224 */ /* 0x000fce00078e0002 */
[----:B------:R-:W-:Y:S05]  /*14cc0*/  WARPSYNC.COLLECTIVE R15, `(.L_x_549) ;  /* 0x000000000f087348 */ /* 0x000fea0003c00000 */
[----:B------:R0:W1:Y:S02]  /*14cd0*/  SHFL.UP P6, R14, R13, R12, R11 ;  /* 0x0400000c0d0e7389 */ /* 0x00006400000c000b */
[----:B01----:R-:W-:Y:S01]  /*14ce0*/  ENDCOLLECTIVE ;  /* 0x000000000000791b */ /* 0x003fe20003800000 */
.L_x_549:
[----:B------:R-:W-:Y:S01]  /*14cf0*/  IMAD.MOV.U32 R12, RZ, RZ, 0x8 ;  /* 0x00000008ff0c7424 */ /* 0x000fe200078e00ff */
[----:B------:R-:W-:-:S05]  /*14d00*/  SEL R3, R14, RZ, P3 ;  /* 0x000000ff0e037207 */ /* 0x000fca0001800000 */
[----:B------:R-:W-:-:S04]  /*14d10*/  IMAD.IADD R3, R2, 0x1, R3 ;  /* 0x0000000102037824 */ /* 0x000fc800078e0203 */
[----:B------:R-:W-:-:S07]  /*14d20*/  IMAD.MOV.U32 R13, RZ, RZ, R3 ;  /* 0x000000ffff0d7224 */ /* 0x000fce00078e0003 */
[----:B------:R-:W-:Y:S05]  /*14d30*/  WARPSYNC.COLLECTIVE R15, `(.L_x_550) ;  /* 0x000000000f087348 */ /* 0x000fea0003c00000 */
[----:B------:R0:W1:Y:S02]  /*14d40*/  SHFL.UP P6, R14, R13, R12, R11 ;  /* 0x0400000c0d0e7389 */ /* 0x00006400000c000b */
[----:B01----:R-:W-:Y:S01]  /*14d50*/  ENDCOLLECTIVE ;  /* 0x000000000000791b */ /* 0x003fe20003800000 */
.L_x_550:
[----:B------:R-:W-:Y:S01]  /*14d60*/  IMAD.MOV.U32 R12, RZ, RZ, 0x10 ;  /* 0x00000010ff0c7424 */ /* 0x000fe200078e00ff */
[----:B------:R-:W-:-:S05]  /*14d70*/  SEL R14, R14, RZ, P4 ;  /* 0x000000ff0e0e7207 */ /* 0x000fca0002000000 */
[----:B------:R-:W-:-:S04]  /*14d80*/  IMAD.IADD R5, R3, 0x1, R14 ;  /* 0x0000000103057824 */ /* 0x000fc800078e020e */
[----:B------:R-:W-:-:S07]  /*14d90*/  IMAD.MOV.U32 R13, RZ, RZ, R5 ;  /* 0x000000ffff0d7224 */ /* 0x000fce00078e0005 */
[----:B------:R-:W-:Y:S05]  /*14da0*/  WARPSYNC.COLLECTIVE R15, `(.L_x_551) ;  /* 0x000000000f087348 */ /* 0x000fea0003c00000 */
[----:B------:R0:W1:Y:S02]  /*14db0*/  SHFL.UP P6, R14, R13, R12, R11 ;  /* 0x0400000c0d0e7389 */ /* 0x00006400000c000b */
[----:B01----:R-:W-:Y:S01]  /*14dc0*/  ENDCOLLECTIVE ;  /* 0x000000000000791b */ /* 0x003fe20003800000 */
.L_x_551:
[----:B------:R-:W-:Y:S02]  /*14dd0*/  IMAD.MOV.U32 R12, RZ, RZ, 0x1f ;  /* 0x0000001fff0c7424 */ /* 0x000fe400078e00ff */
[----:B------:R-:W-:Y:S01]  /*14de0*/  IMAD.MOV.U32 R11, RZ, RZ, 0x1f ;  /* 0x0000001fff0b7424 */ /* 0x000fe200078e00ff */
[----:B------:R-:W-:-:S05]  /*14df0*/  SEL R14, R14, RZ, P5 ;  /* 0x000000ff0e0e7207 */ /* 0x000fca0002800000 */
[----:B------:R-:W-:-:S04]  /*14e00*/  IMAD.IADD R3, R5, 0x1, R14 ;  /* 0x0000000105037824 */ /* 0x000fc800078e020e */
[----:B------:R-:W-:-:S07]  /*14e10*/  IMAD.MOV.U32 R13, RZ, RZ, R3 ;  /* 0x000000ffff0d7224 */ /* 0x000fce00078e0003 */
[----:B------:R-:W-:Y:S05]  /*14e20*/  WARPSYNC.COLLECTIVE R15, `(.L_x_552) ;  /* 0x000000000f087348 */ /* 0x000fea0003c00000 */
[----:B------:R0:W1:Y:S02]  /*14e30*/  SHFL.IDX P6, R14, R13, R12, R11 ;  /* 0x0000000c0d0e7389 */ /* 0x00006400000c000b */
[----:B01----:R-:W-:Y:S01]  /*14e40*/  ENDCOLLECTIVE ;  /* 0x000000000000791b */ /* 0x003fe20003800000 */
.L_x_552:
[----:B------:R-:W-:Y:S05]  /*14e50*/  BRA `(.L_x_553) ;  /* 0xffffffc800b87947 */ /* 0x000fea000383ffff */
.L_x_465:
[----:B------:R-:W-:Y:S01]  /*14e60*/  BSSY B0, `(.L_x_554) ;  /* 0x0000007000007945 */ /* 0x000fe20003800000 */
[----:B------:R-:W-:Y:S02]  /*14e70*/  IMAD.MOV.U32 R12, RZ, RZ, 0x1 ;  /* 0x00000001ff0c7424 */ /* 0x000fe400078e00ff */
[----:B------:R-:W-:Y:S02]  /*14e80*/  IMAD.MOV.U32 R11, RZ, RZ, RZ ;  /* 0x000000ffff0b7224 */ /* 0x000fe400078e00ff */
[----:B------:R-:W-:-:S07]  /*14e90*/  IMAD.MOV.U32 R15, RZ, RZ, -0x1 ;  /* 0xffffffffff0f7424 */ /* 0x000fce00078e00ff */
[----:B-1----:R-:W-:Y:S05]  /*14ea0*/  WARPSYNC.COLLECTIVE R15, `(.L_x_555) ;  /* 0x000000000f087348 */ /* 0x002fea0003c00000 */
[----:B------:R0:W2:Y:S02]  /*14eb0*/  SHFL.UP P6, R14, R13, R12, R11 ;  /* 0x0400000c0d0e7389 */ /* 0x0000a400000c000b */
[----:B012---:R-:W-:Y:S01]  /*14ec0*/  ENDCOLLECTIVE ;  /* 0x000000000000791b */ /* 0x007fe20003800000 */
.L_x_555:
[----:B------:R-:W-:Y:S05]  /*14ed0*/  BSYNC B0 ;  /* 0x0000000000007941 */ /* 0x000fea0003800000 */
.L_x_554:
[----:B------:R-:W-:Y:S01]  /*14ee0*/  SEL R14, R14, RZ, P1 ;  /* 0x000000ff0e0e7207 */ /* 0x000fe20000800000 */
[----:B------:R-:W-:Y:S02]  /*14ef0*/  IMAD.MOV.U32 R12, RZ, RZ, 0x2 ;  /* 0x00000002ff0c7424 */ /* 0x000fe400078e00ff */
[----:B------:R-:W-:Y:S02]  /*14f00*/  IMAD.MOV.U32 R11, RZ, RZ, RZ ;  /* 0x000000ffff0b7224 */ /* 0x000fe400078e00ff */
[----:B------:R-:W-:Y:S02]  /*14f10*/  IMAD.IADD R13, R13, 0x1, R14 ;  /* 0x000000010d0d7824 */ /* 0x000fe400078e020e */
[----:B------:R-:W-:-:S07]  /*14f20*/  IMAD.MOV.U32 R15, RZ, RZ, -0x1 ;  /* 0xffffffffff0f7424 */ /* 0x000fce00078e00ff */
[----:B------:R-:W-:Y:S05]  /*14f30*/  WARPSYNC.COLLECTIVE R15, `(.L_x_556) ;  /* 0x000000000f087348 */ /* 0x000fea0003c00000 */
[----:B------:R0:W1:Y:S02]  /*14f40*/  SHFL.UP P6, R14, R13, R12, R11 ;  /* 0x0400000c0d0e7389 */ /* 0x00006400000c000b */
[----:B01----:R-:W-:Y:S01]  /*14f50*/  ENDCOLLECTIVE ;  /* 0x000000000000791b */ /* 0x003fe20003800000 */
.L_x_556:
[----:B------:R-:W-:Y:S01]  /*14f60*/  IMAD.MOV.U32 R12, RZ, RZ, 0x4 ;  /* 0x00000004ff0c7424 */ /* 0x000fe200078e00ff */
[----:B------:R-:W-:-:S05]  /*14f70*/  SEL R2, R14, RZ, P2 ;  /* 0x000000ff0e027207 */ /* 0x000fca0001000000 */
[----:B------:R-:W-:-:S04]  /*14f80*/  IMAD.IADD R2, R13, 0x1, R2 ;  /* 0x000000010d027824 */ /* 0x000fc800078e0202 */
[----:B------:R-:W-:-:S07]  /*14f90*/  IMAD.MOV.U32 R13, RZ, RZ, R2 ;  /* 0x000000ffff0d7224 */ /* 0x000fce00078e0002 */
[----:B------:R-:W-:Y:S05]  /*14fa0*/  WARPSYNC.COLLECTIVE R15, `(.L_x_557) ;  /* 0x000000000f087348 */ /* 0x000fea0003c00000 */
[----:B------:R0:W1:Y:S02]  /*14fb0*/  SHFL.UP P6, R14, R13, R12, R11 ;  /* 0x0400000c0d0e7389 */ /* 0x00006400000c000b */
[----:B01----:R-:W-:Y:S01]  /*14fc0*/  ENDCOLLECTIVE ;  /* 0x000000000000791b */ /* 0x003fe20003800000 */
.L_x_557:
[----:B------:R-:W-:Y:S01]  /*14fd0*/  IMAD.MOV.U32 R12, RZ, RZ, 0x8 ;  /* 0x00000008ff0c7424 */ /* 0x000fe200078e00ff */
[----:B------:R-:W-:-:S05]  /*14fe0*/  SEL R3, R14, RZ, P3 ;  /* 0x000000ff0e037207 */ /* 0x000fca0001800000 */
[----:B------:R-:W-:-:S04]  /*14ff0*/  IMAD.IADD R3, R2, 0x1, R3 ;  /* 0x0000000102037824 */ /* 0x000fc800078e0203 */
[----:B------:R-:W-:-:S07]  /*15000*/  IMAD.MOV.U32 R13, RZ, RZ, R3 ;  /* 0x000000ffff0d7224 */ /* 0x000fce00078e0003 */
[----:B------:R-:W-:Y:S05]  /*15010*/  WARPSYNC.COLLECTIVE R15, `(.L_x_558) ;  /* 0x000000000f087348 */ /* 0x000fea0003c00000 */
[----:B------:R0:W1:Y:S02]  /*15020*/  SHFL.UP P6, R14, R13, R12, R11 ;  /* 0x0400000c0d0e7389 */ /* 0x00006400000c000b */
[----:B01----:R-:W-:Y:S01]  /*15030*/  ENDCOLLECTIVE ;  /* 0x000000000000791b */ /* 0x003fe20003800000 */
.L_x_558:
[----:B------:R-:W-:Y:S01]  /*15040*/  IMAD.MOV.U32 R12, RZ, RZ, 0x10 ;  /* 0x00000010ff0c7424 */ /* 0x000fe200078e00ff */
[----:B------:R-:W-:-:S05]  /*15050*/  SEL R14, R14, RZ, P4 ;  /* 0x000000ff0e0e7207 */ /* 0x000fca0002000000 */
[----:B------:R-:W-:-:S04]  /*15060*/  IMAD.IADD R5, R3, 0x1, R14 ;  /* 0x0000000103057824 */ /* 0x000fc800078e020e */
[----:B------:R-:W-:-:S07]  /*15070*/  IMAD.MOV.U32 R13, RZ, RZ, R5 ;  /* 0x000000ffff0d7224 */ /* 0x000fce00078e0005 */
[----:B------:R-:W-:Y:S05]  /*15080*/  WARPSYNC.COLLECTIVE R15, `(.L_x_559) ;  /* 0x000000000f087348 */ /* 0x000fea0003c00000 */
[----:B------:R0:W1:Y:S02]  /*15090*/  SHFL.UP P6, R14, R13, R12, R11 ;  /* 0x0400000c0d0e7389 */ /* 0x00006400000c000b */
[----:B01----:R-:W-:Y:S01]  /*150a0*/  ENDCOLLECTIVE ;  /* 0x000000000000791b */ /* 0x003fe20003800000 */
.L_x_559:
        /* <DEDUP_REMOVED lines=8> */
.L_x_560:
[----:B------:R-:W-:Y:S05]  /*15130*/  BRA `(.L_x_561) ;  /* 0xffffffc800a47947 */ /* 0x000fea000383ffff */
.L_x_467:
[----:B------:R-:W-:Y:S01]  /*15140*/  BSSY B0, `(.L_x_562) ;  /* 0x0000006000007945 */ /* 0x000fe20003800000 */
[----:B------:R-:W-:Y:S01]  /*15150*/  PLOP3.LUT P6, PT, P6, PT, PT, 0x8, 0x0 ;  /* 0x000000000000781c */ /* 0x000fe200037ce170 */
[----:B------:R-:W-:-:S12]  /*15160*/  IMAD.MOV.U32 R15, RZ, RZ, -0x1 ;  /* 0xffffffffff0f7424 */ /* 0x000fd800078e00ff */
[----:B01----:R-:W-:Y:S05]  /*15170*/  WARPSYNC.COLLECTIVE R15, `(.L_x_563) ;  /* 0x000000000f087348 */ /* 0x003fea0003c00000 */
[----:B------:R-:W-:Y:S01]  /*15180*/  VOTE.ANY R14, PT, P6 ;  /* 0x00000000000e7806 */ /* 0x000fe200030e0100 */
[----:B01----:R-:W-:Y:S06]  /*15190*/  ENDCOLLECTIVE ;  /* 0x000000000000791b */ /* 0x003fec0003800000 */
.L_x_563:
[----:B------:R-:W-:Y:S05]  /*151a0*/  BSYNC B0 ;  /* 0x0000000000007941 */ /* 0x000fea0003800000 */
.L_x_562:
[----:B------:R-:W-:Y:S02]  /*151b0*/  IMAD.MOV.U32 R8, RZ, RZ, R14 ;  /* 0x000000ffff087224 */ /* 0x000fe400078e000e */
[----:B------:R-:W-:Y:S02]  /*151c0*/  IMAD.MOV.U32 R13, RZ, RZ, R7 ;  /* 0x000000ffff0d7224 */ /* 0x000fe400078e0007 */
[----:B------:R-:W0:Y:S01]  /*151d0*/  POPC R6, R8 ;  /* 0x0000000800067309 */ /* 0x000e220000000000 */
[----:B------:R-:W-:Y:S02]  /*151e0*/  IMAD.MOV.U32 R11, RZ, RZ, 0x1f ;  /* 0x0000001fff0b7424 */ /* 0x000fe400078e00ff */
[----:B------:R-:W-:Y:S02]  /*151f0*/  IMAD.MOV.U32 R15, RZ, RZ, -0x1 ;  /* 0xffffffffff0f7424 */ /* 0x000fe400078e00ff */
[----:B0-----:R-:W-:-:S07]  /*15200*/  IMAD.MOV.U32 R12, RZ, RZ, R6 ;  /* 0x000000ffff0c7224 */ /* 0x001fce00078e0006 */
[----:B------:R-:W-:Y:S05]  /*15210*/  WARPSYNC.COLLECTIVE R15, `(.L_x_564) ;  /* 0x000000000f087348 */ /* 0x000fea0003c00000 */
[----:B------:R0:W1:Y:S02]  /*15220*/  SHFL.IDX P6, R14, R13, R12, R11 ;  /* 0x0000000c0d0e7389 */ /* 0x00006400000c000b */
[----:B01----:R-:W-:Y:S01]  /*15230*/  ENDCOLLECTIVE ;  /* 0x000000000000791b */ /* 0x003fe20003800000 */
.L_x_564:
[----:B------:R-:W-:Y:S02]  /*15240*/  IMAD.MOV.U32 R13, RZ, RZ, R4 ;  /* 0x000000ffff0d7224 */ /* 0x000fe400078e0004 */
[----:B------:R-:W-:-:S07]  /*15250*/  IMAD.MOV.U32 R7, RZ, RZ, R14 ;  /* 0x000000ffff077224 */ /* 0x000fce00078e000e */
[----:B------:R-:W-:Y:S05]  /*15260*/  WARPSYNC.COLLECTIVE R15, `(.L_x_565) ;  /* 0x000000000f087348 */ /* 0x000fea0003c00000 */
[----:B------:R0:W1:Y:S02]  /*15270*/  SHFL.IDX P6, R14, R13, R12, R11 ;  /* 0x0000000c0d0e7389 */ /* 0x00006400000c000b */
[----:B01----:R-:W-:Y:S01]  /*15280*/  ENDCOLLECTIVE ;  /* 0x000000000000791b */ /* 0x003fe20003800000 */
.L_x_565:
[----:B------:R-:W-:Y:S01]  /*15290*/  IMAD.MOV.U32 R4, RZ, RZ, R14 ;  /* 0x000000ffff047224 */ /* 0x000fe200078e000e */
[----:B------:R-:W-:Y:S06]  /*152a0*/  BRA `(.L_x_566) ;  /* 0xffffffc800847947 */ /* 0x000fec000383ffff */
.L_x_469:
[----:B------:R-:W-:Y:S01]  /*152b0*/  BSSY B0, `(.L_x_567) ;  /* 0x0000007000007945 */ /* 0x000fe20003800000 */
[----:B------:R-:W-:Y:S02]  /*152c0*/  IMAD.MOV.U32 R13, RZ, RZ, R3 ;  /* 0x000000ffff0d7224 */ /* 0x000fe400078e0003 */
[----:B------:R-:W-:Y:S02]  /*152d0*/  IMAD.MOV.U32 R11, RZ, RZ, 0x1f ;  /* 0x0000001fff0b7424 */ /* 0x000fe400078e00ff */
[----:B------:R-:W-:-:S07]  /*152e0*/  IMAD.MOV.U32 R15, RZ, RZ, -0x1 ;  /* 0xffffffffff0f7424 */ /* 0x000fce00078e00ff */
[----:B01234-:R-:W-:Y:S05]  /*152f0*/  WARPSYNC.COLLECTIVE R15, `(.L_x_568) ;  /* 0x000000000f087348 */ /* 0x01ffea0003c00000 */
[----:B------:R0:W0:Y:S02]  /*15300*/  SHFL.IDX P6, R14, R13, R12, R11 ;  /* 0x0000000c0d0e7389 */ /* 0x00002400000c000b */
[----:B01234-:R-:W-:Y:S01]  /*15310*/  ENDCOLLECTIVE ;  /* 0x000000000000791b */ /* 0x01ffe20003800000 */
.L_x_568:
[----:B------:R-:W-:Y:S05]  /*15320*/  BSYNC B0 ;  /* 0x0000000000007941 */ /* 0x000fea0003800000 */
.L_x_567:
[----:B------:R-:W-:Y:S01]  /*15330*/  IMAD.MOV.U32 R24, RZ, RZ, R14 ;  /* 0x000000ffff187224 */ /* 0x000fe200078e000e */
[----:B------:R-:W-:Y:S06]  /*15340*/  BRA `(.L_x_468) ;  /* 0xffffffc800747947 */ /* 0x000fec000383ffff */
.L_x_473:
[----:B0-----:R0:W1:Y:S02]  /*15350*/  SYNCS.PHASECHK.TRANS64.TRYWAIT P0, [R7+URZ+0x28c20], R0 ;  /* 0x028c2000070075a7 */ /* 0x001064000800017f */
[----:B-1----:R-:W-:Y:S05]  /*15360*/  @!P0 NANOSLEEP.SYNCS 0x989680 ;  /* 0x009896800000895d */ /* 0x002fea0003900000 */
[----:B------:R-:W1:Y:S02]  /*15370*/  @!P0 SYNCS.PHASECHK.TRANS64 P0, [R7+URZ+0x28c20], R0 ;  /* 0x028c2000070085a7 */ /* 0x000e64000800007f */
[----:B-1----:R-:W-:Y:S05]  /*15380*/  @!P0 BRA `(.L_x_473) ;  /* 0xfffffffc00f08947 */ /* 0x002fea000383ffff */
[----:B------:R-:W-:Y:S05]  /*15390*/  BRA `(.L_x_569) ;  /* 0xffffffcc00cc7947 */ /* 0x000fea000383ffff */
.L_x_474:
        /* <DEDUP_REMOVED lines=8> */
[----:B0-234-:R-:W-:Y:S05]  /*15420*/  WARPSYNC.COLLECTIVE R15, `(.L_x_571) ;  /* 0x000000000f087348 */ /* 0x01dfea0003c00000 */
[----:B------:R1:W0:Y:S02]  /*15430*/  SHFL.IDX P6, R14, R13, R12, R11 ;  /* 0x0000000c0d0e7389 */ /* 0x00022400000c000b */
[----:B01234-:R-:W-:Y:S01]  /*15440*/  ENDCOLLECTIVE ;  /* 0x000000000000791b */ /* 0x01ffe20003800000 */
.L_x_571:
[----:B------:R-:W-:Y:S05]  /*15450*/  BSYNC B0 ;  /* 0x0000000000007941 */ /* 0x000fea0003800000 */
.L_x_570:
[----:B------:R-:W-:Y:S05]  /*15460*/  BRA `(.L_x_572) ;  /* 0xffffffcc00b47947 */ /* 0x000fea000383ffff */
.L_x_477:
[----:B------:R-:W-:Y:S01]  /*15470*/  BSSY B1, `(.L_x_573) ;  /* 0x0000006000017945 */ /* 0x000fe20003800000 */
[----:B------:R-:W-:-:S07]  /*15480*/  IMAD.MOV.U32 R15, RZ, RZ, -0x1 ;  /* 0xffffffffff0f7424 */ /* 0x000fce00078e00ff */
[----:B0-234-:R-:W-:Y:S05]  /*15490*/  WARPSYNC.COLLECTIVE R15, `(.L_x_574) ;  /* 0x000000000f0c7348 */ /* 0x01dfea0003c00000 */
[----:B------:R-:W-:Y:S02]  /*154a0*/  ELECT P6, UR62, PT ;  /* 0x00000000003e782f */ /* 0x000fe400038c0000 */
[----:B------:R-:W-:Y:S01]  /*154b0*/  MOV R14, UR62 ;  /* 0x0000003e000e7c02 */ /* 0x000fe20008000f00 */
[----:B0-234-:R-:W-:Y:S10]  /*154c0*/  ENDCOLLECTIVE ;  /* 0x000000000000791b */ /* 0x01dff40003800000 */
.L_x_574:
[----:B------:R-:W-:Y:S05]  /*154d0*/  BSYNC B1 ;  /* 0x0000000000017941 */ /* 0x000fea0003800000 */
.L_x_573:
[----:B------:R-:W-:Y:S05]  /*154e0*/  BRA `(.L_x_575) ;  /* 0xffffffcc00ac7947 */ /* 0x000fea000383ffff */
.L_x_479:
[----:B0-----:R0:W1:Y:S02]  /*154f0*/  SYNCS.PHASECHK.TRANS64.TRYWAIT P1, [R5+URZ+0x28c40], R0 ;  /* 0x028c4000050075a7 */ /* 0x001064000802017f */
[----:B-1----:R-:W-:Y:S05]  /*15500*/  @!P1 NANOSLEEP.SYNCS 0x989680 ;  /* 0x009896800000995d */ /* 0x002fea0003900000 */
[----:B------:R-:W1:Y:S02]  /*15510*/  @!P1 SYNCS.PHASECHK.TRANS64 P1, [R5+URZ+0x28c40], R0 ;  /* 0x028c4000050095a7 */ /* 0x000e64000802007f */
[----:B-1----:R-:W-:Y:S05]  /*15520*/  @!P1 BRA `(.L_x_479) ;  /* 0xfffffffc00f09947 */ /* 0x002fea000383ffff */
[----:B------:R-:W-:Y:S05]  /*15530*/  BRA `(.L_x_576) ;  /* 0xffffffcc00cc7947 */ /* 0x000fea000383ffff */
.L_x_481:
[----:B-1----:R1:W0:Y:S02]  /*15540*/  SYNCS.PHASECHK.TRANS64.TRYWAIT P1, [R3+URZ+0x28c40], R2 ;  /* 0x028c4002030075a7 */ /* 0x002224000802017f */
[----:B0-----:R-:W-:Y:S05]  /*15550*/  @!P1 NANOSLEEP.SYNCS 0x989680 ;  /* 0x009896800000995d */ /* 0x001fea0003900000 */
[----:B------:R-:W0:Y:S02]  /*15560*/  @!P1 SYNCS.PHASECHK.TRANS64 P1, [R3+URZ+0x28c40], R2 ;  /* 0x028c4002030095a7 */ /* 0x000e24000802007f */
[----:B0-----:R-:W-:Y:S05]  /*15570*/  @!P1 BRA `(.L_x_481) ;  /* 0xfffffffc00f09947 */ /* 0x001fea000383ffff */
[----:B------:R-:W-:Y:S05]  /*15580*/  BRA `(.L_x_577) ;  /* 0xffffffcc00d87947 */ /* 0x000fea000383ffff */
.L_x_483:
[----:B------:R0:W0:Y:S02]  /*15590*/  SYNCS.PHASECHK.TRANS64.TRYWAIT P1, [R5+URZ+0x28c60], R0 ;  /* 0x028c6000050075a7 */ /* 0x000024000802017f */
[----:B0-----:R-:W-:Y:S05]  /*155a0*/  @!P1 NANOSLEEP.SYNCS 0x989680 ;  /* 0x009896800000995d */ /* 0x001fea0003900000 */
[----:B------:R-:W0:Y:S02]  /*155b0*/  @!P1 SYNCS.PHASECHK.TRANS64 P1, [R5+URZ+0x28c60], R0 ;  /* 0x028c6000050095a7 */ /* 0x000e24000802007f */
[----:B0-----:R-:W-:Y:S05]  /*155c0*/  @!P1 BRA `(.L_x_483) ;  /* 0xfffffffc00f09947 */ /* 0x001fea000383ffff */
[----:B------:R-:W-:Y:S05]  /*155d0*/  BRA `(.L_x_578) ;  /* 0xffffffcc00d47947 */ /* 0x000fea000383ffff */
.L_x_579:
        /* <DEDUP_REMOVED lines=10> */
.L_x_5829:


//--------------------- .text._ZN7cutlass13device_kernelIN5flash11enable_sm90INS1_16FlashAttnFwdSm90INS1_25CollectiveMainloopFwdSm90ILi2EN4cute5tupleIJNS5_1CILi1EEES8_S8_EEENS6_IJNS7_ILi64EEESA_SA_EEELi512ENS_10bfloat16_tEfNS_4arch4Sm90ELb0ELb0ELb1ELb1ELb1ELb1ELb0ELb0ELb0ELb1ELb1ELb0EEENS1_21CollectiveEpilogueFwdINS6_IJSA_NS7_ILi512EEESA_EEES9_SC_SE_Li256ELb1ELb1ELb1ELb0EEENS1_36VarlenDynamicPersistentTileSchedulerILi64ELi64ELi256ELi128ELb1ELb1ELb1ELb0ELb1ELb1EEEEEEEEEvNT_6ParamsE --------------------------
	.section	.text._ZN7cutlass13device_kernelIN5flash11enable_sm90INS1_16FlashAttnFwdSm90INS1_25CollectiveMainloopFwdSm90ILi2EN4cute5tupleIJNS5_1CILi1EEES8_S8_EEENS6_IJNS7_ILi64EEESA_SA_EEELi512ENS_10bfloat16_tEfNS_4arch4Sm90ELb0ELb0ELb1ELb1ELb1ELb1ELb0ELb0ELb0ELb1ELb1ELb0EEENS1_21CollectiveEpilogueFwdINS6_IJSA_NS7_ILi512EEESA_EEES9_SC_SE_Li256ELb1ELb1ELb1ELb0EEENS1_36VarlenDynamicPersistentTileSchedulerILi64ELi64ELi256ELi128ELb1ELb1ELb1ELb0ELb1ELb1EEEEEEEEEvNT_6ParamsE,"ax",@progbits
	.align	128
.text._ZN7cutlass13device_kernelIN5flash11enable_sm90INS1_16FlashAttnFwdSm90INS1_25CollectiveMainloopFwdSm90ILi2EN4cute5tupleIJNS5_1CILi1EEES8_S8_EEENS6_IJNS7_ILi64EEESA_SA_EEELi512ENS_10bfloat16_tEfNS_4arch4Sm90ELb0ELb0ELb1ELb1ELb1ELb1ELb0ELb0ELb0ELb1ELb1ELb0EEENS1_21CollectiveEpilogueFwdINS6_IJSA_NS7_ILi512EEESA_EEES9_SC_SE_Li256ELb1ELb1ELb1ELb0EEENS1_36VarlenDynamicPersistentTileSchedulerILi64ELi64ELi256ELi128ELb1ELb1ELb1ELb0ELb1ELb1EEEEEEEEEvNT_6ParamsE:
        .type           _ZN7cutlass13device_kernelIN5flash11enable_sm90INS1_16FlashAttnFwdSm90INS1_25CollectiveMainloopFwdSm90ILi2EN4cute5tupleIJNS5_1CILi1EEES8_S8_EEENS6_IJNS7_ILi64EEESA_SA_EEELi512ENS_10bfloat16_tEfNS_4arch4Sm90ELb0ELb0ELb1ELb1ELb1ELb1ELb0ELb0ELb0ELb1ELb1ELb0EEENS1_21CollectiveEpilogueFwdINS6_IJSA_NS7_ILi512EEESA_EEES9_SC_SE_Li256ELb1ELb1ELb1ELb0EEENS1_36VarlenDynamicPersistentTileSchedulerILi64ELi64ELi256ELi128ELb1ELb1ELb1ELb0ELb1ELb1EEEEEEEEEvNT_6ParamsE,@function
        .size           _ZN7cutlass13device_kernelIN5flash11enable_sm90INS1_16FlashAttnFwdSm90INS1_25CollectiveMainloopFwdSm90ILi2EN4cute5tupleIJNS5_1CILi1EEES8_S8_EEENS6_IJNS7_ILi64EEESA_SA_EEELi512ENS_10bfloat16_tEfNS_4arch4Sm90ELb0ELb0ELb1ELb1ELb1ELb1ELb0ELb0ELb0ELb1ELb1ELb0EEENS1_21CollectiveEpilogueFwdINS6_IJSA_NS7_ILi512EEESA_EEES9_SC_SE_Li256ELb1ELb1ELb1ELb0EEENS1_36VarlenDynamicPersistentTileSchedulerILi64ELi64ELi256ELi128ELb1ELb1ELb1ELb0ELb1ELb1EEEEEEEEEvNT_6ParamsE,(.L_x_5830 - _ZN7cutlass13device_kernelIN5flash11enable_sm90INS1_16FlashAttnFwdSm90INS1_25CollectiveMainloopFwdSm90ILi2EN4cute5tupleIJNS5_1CILi1EEES8_S8_EEENS6_IJNS7_ILi64EEESA_SA_EEELi512ENS_10bfloat16_tEfNS_4arch4Sm90ELb0ELb0ELb1ELb1ELb1ELb1ELb0ELb0ELb0ELb1ELb1ELb0EEENS1_21CollectiveEpilogueFwdINS6_IJSA_NS7_ILi512EEESA_EEES9_SC_SE_Li256ELb1ELb1ELb1ELb0EEENS1_36VarlenDynamicPersistentTileSchedulerILi64ELi64ELi256ELi128ELb1ELb1ELb1ELb0ELb1ELb1EEEEEEEEEvNT_6ParamsE)
        .other          _ZN7cutlass13device_kernelIN5flash11enable_sm90INS1_16FlashAttnFwdSm90INS1_25CollectiveMainloopFwdSm90ILi2EN4cute5tupleIJNS5_1CILi1EEES8_S8_EEENS6_IJNS7_ILi64EEESA_SA_EEELi512ENS_10bfloat16_tEfNS_4arch4Sm90ELb0ELb0ELb1ELb1ELb1ELb1ELb0ELb0ELb0ELb1ELb1ELb0EEENS1_21CollectiveEpilogueFwdINS6_IJSA_NS7_ILi512EEESA_EEES9_SC_SE_Li256ELb1ELb1ELb1ELb0EEENS1_36VarlenDynamicPersistentTileSchedulerILi64ELi64ELi256ELi128ELb1ELb1ELb1ELb0ELb1ELb1EEEEEEEEEvNT_6ParamsE,@"STO_CUDA_ENTRY STV_DEFAULT"
_ZN7cutlass13device_kernelIN5flash11enable_sm90INS1_16FlashAttnFwdSm90INS1_25CollectiveMainloopFwdSm90ILi2EN4cute5tupleIJNS5_1CILi1EEES8_S8_EEENS6_IJNS7_ILi64EEESA_SA_EEELi512ENS_10bfloat16_tEfNS_4arch4Sm90ELb0ELb0ELb1ELb1ELb1ELb1ELb0ELb0ELb0ELb1ELb1ELb0EEENS1_21CollectiveEpilogueFwdINS6_IJSA_NS7_ILi512EEESA_EEES9_SC_SE_Li256ELb1ELb1ELb1ELb0EEENS1_36VarlenDynamicPersistentTileSchedulerILi64ELi64ELi256ELi128ELb1ELb1ELb1ELb0ELb1ELb1EEEEEEEEEvNT_6ParamsE:
[----:B------:R-:W0:Y:S02]  /*0000*/  LDC R1, c[0x0][0x28] ;  /* 0x00000a00ff017b82 */ /* 0x000e240000000800 */
[----:B0-----:R-:W-:Y:S01]  /*0010*/  VIADD R1, R1, 0xffffffa0 ;  /* 0xffffffa001017836 */ /* 0x001fe20000000000 */
[----:B------:R-:W0:Y:S01]  /*0020*/  S2R R0, SR_TID.X ;  /* 0x0000000000007919 */ /* 0x000e220000002100 */
[----:B------:R-:W-:Y:S01]  /*0030*/  ELECT P0, URZ, PT ;  /* 0x00000000003f782f */ /* 0x000fe20003800000 */
[----:B------:R-:W-:Y:S01]  /*0040*/  BSSY B0, `(.L_x_580) ;  /* 0x000000e000007945 */ /* 0x000fe20003800000 */
[----:B0-----:R-:W-:-:S05]  /*0050*/  SHF.R.U32.HI R2, RZ, 0x5, R0 ;  /* 0x00000005ff027819 */ /* 0x001fca0000011600 */
[----:B------:R-:W0:Y:S02]  /*0060*/  SHFL.IDX PT, R3, R2, RZ, 0x1f ;  /* 0x00001fff02037589 */ /* 0x000e2400000e0000 */
[----:B0-----:R-:W-:Y:S02]  /*0070*/  ISETP.EQ.AND P0, PT, R3, RZ, P0 ;  /* 0x000000ff0300720c */ /* 0x001fe40000702270 */
[----:B------:R-:W-:-:S11]  /*0080*/  SHF.R.U32.HI R3, RZ, 0x7, R0 ;  /* 0x00000007ff037819 */ /* 0x000fd60000011600 */
[----:B------:R-:W-:Y:S05]  /*0090*/  @!P0 BRA `(.L_x_581) ;  /* 0x0000000000208947 */ /* 0x000fea0003800000 */
[----:B------:R-:W-:Y:S02]  /*00a0*/  ULDC.64 UR4, c[0x0][0x198] ;  /* 0x0000660000047ab9 */ /* 0x000fe40000000a00 */
[----:B------:R-:W-:Y:S02]  /*00b0*/  UIADD3 UR6, UP0, UR4, 0x570, URZ ;  /* 0x0000057004067890 */ /* 0x000fe4000ff1e03f */
[----:B------:R-:W-:Y:S02]  /*00c0*/  UIADD3 UR4, UP1, UR4, 0x670, URZ ;  /* 0x0000067004047890 */ /* 0x000fe4000ff3e03f */
[----:B------:R-:W-:Y:S02]  /*00d0*/  UIADD3.X UR7, URZ, UR5, URZ, UP0, !UPT ;  /* 0x000000053f077290 */ /* 0x000fe400087fe43f */
[----:B------:R-:W-:-:S07]  /*00e0*/  UIADD3.X UR5, URZ, UR5, URZ, UP1, !UPT ;  /* 0x000000053f057290 */ /* 0x000fce0008ffe43f */
[----:B------:R0:W-:Y:S02]  /*00f0*/  UTMACCTL.PF [UR6] ;  /* 0x00000000060079b9 */ /* 0x0001e40008040000 */
[----:B------:R0:W-:Y:S02]  /*0100*/  UTMACCTL.PF [UR4] ;  /* 0x00000000040079b9 */ /* 0x0001e40008040000 */
[----:B0-----:R-:W-:Y:S01]  /*0110*/  NOP ;  /* 0x0000000000007918 */ /* 0x001fe20000000000 */
.L_x_581:
[----:B------:R-:W-:Y:S05]  /*0120*/  BSYNC B0 ;  /* 0x0000000000007941 */ /* 0x000fea0003800000 */
.L_x_580:
[----:B------:R-:W-:Y:S01]  /*0130*/  VOTEU.ANY UP0, P0 ;  /* 0x00000000003f7886 */ /* 0x000fe20000000100 */
[----:B------:R-:W0:Y:S01]  /*0140*/  SHFL.IDX PT, R5, R3, RZ, 0x1f ;  /* 0x00001fff03057589 */ /* 0x000e2200000e0000 */
[----:B------:R-:W-:Y:S01]  /*0150*/  UMOV UR4, 0x80 ;  /* 0x0000008000047882 */ /* 0x000fe20000000000 */
[----:B------:R-:W-:Y:S01]  /*0160*/  UMOV UR7, 0x100 ;  /* 0x0000010000077882 */ /* 0x000fe20000000000 */
[----:B------:R-:W-:Y:S01]  /*0170*/  VOTEU.ANY UP1, P0 ;  /* 0x00000000003f7886 */ /* 0x000fe20000020100 */
[----:B------:R-:W1:Y:S01]  /*0180*/  @UP0 S2UR UR8, SR_CgaCtaId ;  /* 0x00000000000809c3 */ /* 0x000e620000008800 */
[----:B------:R-:W2:Y:S01]  /*0190*/  SHFL.IDX PT, R4, R2, RZ, 0x1f ;  /* 0x00001fff02047589 */ /* 0x000ea200000e0000 */
[----:B------:R-:W-:Y:S01]  /*01a0*/  @UP0 UMOV UR6, 0x400 ;  /* 0x0000040000060882 */ /* 0x000fe20000000000 */
[----:B------:R-:W-:-:S04]  /*01b0*/  @UP0 UIADD3 UR4, -UR4, 0x100000, URZ ;  /* 0x0010000004040890 */ /* 0x000fc8000fffe13f */
[----:B------:R-:W-:Y:S02]  /*01c0*/  @UP0 USHF.L.U32 UR5, UR4, 0xb, URZ ;  /* 0x0000000b04050899 */ /* 0x000fe4000800063f */
[----:B------:R-:W-:Y:S01]  /*01d0*/  @UP0 USHF.L.U32 UR4, UR4, 0x1, URZ ;  /* 0x0000000104040899 */ /* 0x000fe2000800063f */
[----:B------:R-:W-:Y:S01]  /*01e0*/  VOTEU.ANY UP2, P0 ;  /* 0x00000000003f7886 */ /* 0x000fe20000040100 */
[----:B0-----:R-:W-:Y:S01]  /*01f0*/  R2UR UR39, R5 ;  /* 0x00000000052772ca */ /* 0x001fe200000e0000 */
[----:B-1----:R-:W-:Y:S01]  /*0200*/  @UP0 ULEA UR8, UR8, UR6, 0x18 ;  /* 0x0000000608080291 */ /* 0x002fe2000f8ec03f */
[----:B--2---:R-:W-:Y:S01]  /*0210*/  ISETP.NE.AND P1, PT, R4, RZ, PT ;  /* 0x000000ff0400720c */ /* 0x004fe20003f25270 */
[----:B------:R-:W-:-:S04]  /*0220*/  @UP0 UIADD3 UR6, -UR7, 0x100000, URZ ;  /* 0x0010000007060890 */ /* 0x000fc8000fffe13f */
[----:B------:R-:W-:Y:S02]  /*0230*/  @UP0 USHF.L.U32 UR7, UR6, 0xb, URZ ;  /* 0x0000000b06070899 */ /* 0x000fe4000800063f */
[----:B------:R-:W-:-:S04]  /*0240*/  @UP0 USHF.L.U32 UR6, UR6, 0x1, URZ ;  /* 0x0000000106060899 */ /* 0x000fc8000800063f */
[----:B------:R-:W-:Y:S01]  /*0250*/  UISETP.NE.AND UP0, UPT, UR39, URZ, UPT ;  /* 0x0000003f2700728c */ /* 0x000fe2000bf05270 */
[----:B------:R-:W0:Y:S02]  /*0260*/  FENCE.VIEW.ASYNC.S ;  /* 0x00000000000073c6 */ /* 0x000e240000000000 */
[----:B0-----:R0:W1:Y:S05]  /*0270*/  @UP1 SYNCS.EXCH.64 URZ, [UR8+0x28c00], UR4 ;  /* 0x028c0004083f15b2 */ /* 0x00106a0008000100 */
[----:B------:R0:W2:Y:S01]  /*0280*/  @UP2 SYNCS.EXCH.64 URZ, [UR8+0x28c20], UR6 ;  /* 0x028c2006083f25b2 */ /* 0x0000a20008000100 */
        /* <DEDUP_REMOVED lines=10> */
[----:B0-----:R3:W4:Y:S01]  /*0330*/  SYNCS.EXCH.64 URZ, [UR6+0x28c30], UR4 ;  /* 0x028c3004063f75b2 */ /* 0x0017220008000100 */
[----:B------:R3:W0:Y:S01]  /*0340*/  SYNCS.EXCH.64 URZ, [UR6+0x28c40], UR4 ;  /* 0x028c4004063f75b2 */ /* 0x0006220008000100 */
[----:B------:R3:W0:Y:S01]  /*0350*/  SYNCS.EXCH.64 URZ, [UR6+0x28c38], UR4 ;  /* 0x028c3804063f75b2 */ /* 0x0006220008000100 */
[----:B------:R3:W0:Y:S02]  /*0360*/  SYNCS.EXCH.64 URZ, [UR6+0x28c48], UR4 ;  /* 0x028c4804063f75b2 */ /* 0x0006240008000100 */
[----:B---3--:R-:W-:Y:S01]  /*0370*/  NOP ;  /* 0x0000000000007918 */ /* 0x008fe20000000000 */
.L_x_582:
[----:B------:R-:W3:Y:S01]  /*0380*/  SHFL.IDX PT, R4, R2, RZ, 0x1f ;  /* 0x00001fff02047589 */ /* 0x000ee200000e0000 */
[----:B------:R-:W-:Y:S01]  /*0390*/  NOP ;  /* 0x0000000000007918 */ /* 0x000fe20000000000 */
[----:B---3--:R-:W-:-:S13]  /*03a0*/  ISETP.NE.AND P0, PT, R4, RZ, PT ;  /* 0x000000ff0400720c */ /* 0x008fda0003f05270 */
        /* <DEDUP_REMOVED lines=17> */
[----:B------:R3:W0:Y:S02]  /*04c0*/  SYNCS.EXCH.64 URZ, [UR8+0x28c68], UR6 ;  /* 0x028c6806083f75b2 */ /* 0x0006240008000100 */
[----:B---3--:R-:W-:Y:S01]  /*04d0*/  NOP ;  /* 0x0000000000007918 */ /* 0x008fe20000000000 */
.L_x_583:
[----:B------:R-:W3:Y:S01]  /*04e0*/  SHFL.IDX PT, R4, R2, RZ, 0x1f ;  /* 0x00001fff02047589 */ /* 0x000ee200000e0000 */
[----:B------:R-:W-:Y:S01]  /*04f0*/  NOP ;  /* 0x0000000000007918 */ /* 0x000fe20000000000 */
[----:B---3--:R-:W-:-:S13]  /*0500*/  ISETP.NE.AND P0, PT, R4, RZ, PT ;  /* 0x000000ff0400720c */ /* 0x008fda0003f05270 */
        /* <DEDUP_REMOVED lines=13> */
[----:B------:R3:W0:Y:S02]  /*05e0*/  SYNCS.EXCH.64 URZ, [UR6+0x28c88], UR4 ;  /* 0x028c8804063f75b2 */ /* 0x0006240008000100 */
[----:B---3--:R-:W-:Y:S01]  /*05f0*/  NOP ;  /* 0x0000000000007918 */ /* 0x008fe20000000000 */
.L_x_584:
        /* <DEDUP_REMOVED lines=22> */
.L_x_585:
        /* <DEDUP_REMOVED lines=22> */
.L_x_586:
[----:B------:R-:W-:Y:S01]  /*08c0*/  PLOP3.LUT P0, PT, PT, PT, UP0, 0x80, 0x0 ;  /* 0x000000000000781c */ /* 0x000fe20003f0f008 */
[----:B------:R-:W-:Y:S01]  /*08d0*/  UMOV UR36, 0x1 ;  /* 0x0000000100247882 */ /* 0x000fe20000000000 */
[----:B------:R-:W-:Y:S01]  /*08e0*/  NOP ;  /* 0x0000000000007918 */ /* 0x000fe20000000000 */
[----:B------:R-:W-:Y:S01]  /*08f0*/  USEL UR36, UR36, 0x2, !UP0 ;  /* 0x0000000224247887 */ /* 0x000fe2000c000000 */
[----:B------:R-:W-:Y:S01]  /*0900*/  BSSY B9, `(.L_x_587) ;  /* 0x0001a31000097945 */ /* 0x000fe20003800000 */
[----:B------:R-:W-:Y:S01]  /*0910*/  ULDC.64 UR42, c[0x0][0x208] ;  /* 0x00008200002a7ab9 */ /* 0x000fe20000000a00 */
[----:B012-4-:R-:W-:Y:S07]  /*0920*/  BAR.SYNC.DEFER_BLOCKING 0x0 ;  /* 0x0000000000007b1d */ /* 0x017fee0000010000 */
[----:B------:R-:W-:Y:S05]  /*0930*/  @!P0 BRA `(.L_x_588) ;  /* 0x0000012800808947 */ /* 0x000fea0003800000 */
.L_x_589:
[----:B------:R-:W-:-:S08]  /*0940*/  NOP ;  /* 0x0000000000007918 */ /* 0x000fd00000000000 */
[----:B------:R-:W0:Y:S02]  /*0950*/  USETMAXREG.TRY_ALLOC.CTAPOOL UP0, 0xe8 ;  /* 0x000000e8000079c8 */ /* 0x000e240008000600 */
[----:B0-----:R-:W-:-:S13]  /*0960*/  PLOP3.LUT P0, PT, PT, PT, UP0, 0x80, 0x0 ;  /* 0x000000000000781c */ /* 0x001fda0003f0f008 */
[----:B------:R-:W-:Y:S05]  /*0970*/  @!P0 BRA `(.L_x_589) ;  /* 0xfffffffc00f08947 */ /* 0x000fea000383ffff */
[----:B------:R-:W-:Y:S01]  /*0980*/  ISETP.NE.AND P0, PT, R3, 0x1, PT ;  /* 0x000000010300780c */ /* 0x000fe20003f05270 */
[----:B------:R-:W0:Y:S01]  /*0990*/  S2UR UR4, SR_CgaCtaId ;  /* 0x00000000000479c3 */ /* 0x000e220000008800 */
[----:B------:R-:W-:-:S11]  /*09a0*/  MOV R3, 0x400 ;  /* 0x0000040000037802 */ /* 0x000fd60000000f00 */
[----:B------:R-:W-:Y:S06]  /*09b0*/  @!P0 BAR.ARV 0x8, 0x100 ;  /* 0x0204000000008b1d */ /* 0x000fec0000002000 */
[----:B------:R-:W-:Y:S01]  /*09c0*/  ISETP.GE.U32.AND P0, PT, R0, 0x100, PT ;  /* 0x000001000000780c */ /* 0x000fe20003f06070 */
[----:B0-----:R-:W-:Y:S01]  /*09d0*/  IMAD.U32 R190, RZ, RZ, UR4 ;  /* 0x00000004ffbe7e24 */ /* 0x001fe2000f8e00ff */
[----:B------:R-:W-:-:S04]  /*09e0*/  ULDC UR4, c[0x0][0xc3c] ;  /* 0x00030f0000047ab9 */ /* 0x000fc80000000800 */
[----:B------:R-:W-:-:S07]  /*09f0*/  LEA R2, R190, R3, 0x18 ;  /* 0x00000003be027211 */ /* 0x000fce00078ec0ff */
[----:B------:R-:W-:Y:S08]  /*0a00*/  @P0 BAR.ARV 0xf, 0x100 ;  /* 0x03c4000000000b1d */ /* 0x000ff00000002000 */
[----:B------:R-:W-:Y:S06]  /*0a10*/  BAR.SYNC.DEFER_BLOCKING 0x5, 0x180 ;  /* 0x0146000000007b1d */ /* 0x000fec0000010000 */
[----:B------:R-:W0:Y:S02]  /*0a20*/  LDS.128 R152, [R2+0x28cd0] ;  /* 0x028cd00002987984 */ /* 0x000e240000000c00 */
[----:B------:R-:W-:Y:S06]  /*0a30*/  BAR.ARV 0x4, 0x180 ;  /* 0x0106000000007b1d */ /* 0x000fec0000002000 */
[----:B0-----:R-:W-:-:S13]  /*0a40*/  ISETP.GE.AND P0, PT, R155, UR4, PT ;  /* 0x000000049b007c0c */ /* 0x001fda000bf06270 */
[----:B------:R-:W-:Y:S05]  /*0a50*/  @P0 BRA `(.L_x_590) ;  /* 0x000001a0006c0947 */ /* 0x000fea0003800000 */
[----:B------:R-:W-:Y:S01]  /*0a60*/  VIADD R0, R0, 0xffffff80 ;  /* 0xffffff8000007836 */ /* 0x000fe20000000000 */
[----:B------:R-:W-:Y:S01]  /*0a70*/  ULOP3.LUT UR37, UR36, 0x1, URZ, 0xfc, !UPT ;  /* 0x0000000124257892 */ /* 0x000fe2000f8efc3f */
[----:B------:R-:W-:Y:S02]  /*0a80*/  IMAD.MOV.U32 R201, RZ, RZ, 0x40 ;  /* 0x00000040ffc97424 */ /* 0x000fe400078e00ff */
[----:B------:R-:W-:Y:S01]  /*0a90*/  IMAD.MOV.U32 R23, RZ, RZ, RZ ;  /* 0x000000ffff177224 */ /* 0x000fe200078e00ff */
[----:B------:R-:W-:Y:S01]  /*0aa0*/  SHF.R.S32.HI R3, RZ, 0x1f, R0 ;  /* 0x0000001fff037819 */ /* 0x000fe20000011400 */
[----:B------:R-:W-:Y:S02]  /*0ab0*/  IMAD.MOV.U32 R187, RZ, RZ, RZ ;  /* 0x000000ffffbb7224 */ /* 0x000fe400078e00ff */
[----:B------:R-:W-:Y:S01]  /*0ac0*/  IMAD.MOV.U32 R185, RZ, RZ, RZ ;  /* 0x000000ffffb97224 */ /* 0x000fe200078e00ff */
[CC--:B------:R-:W-:Y:S01]  /*0ad0*/  LEA.HI R5, R3.reuse, R0.reuse, RZ, 0x4 ;  /* 0x0000000003057211 */ /* 0x0c0fe200078f20ff */
[----:B------:R-:W-:Y:S01]  /*0ae0*/  IMAD.MOV.U32 R19, RZ, RZ, RZ ;  /* 0x000000ffff137224 */ /* 0x000fe200078e00ff */
[----:B------:R-:W-:-:S02]  /*0af0*/  LEA.HI R7, R3, R0, RZ, 0x5 ;  /* 0x0000000003077211 */ /* 0x000fc400078f28ff */
[----:B------:R-:W-:Y:S02]  /*0b00*/  SHF.R.S32.HI R6, RZ, 0x4, R5 ;  /* 0x00000004ff067819 */ /* 0x000fe40000011405 */
[--C-:B------:R-:W-:Y:S02]  /*0b10*/  SHF.R.S32.HI R198, RZ, 0x5, R7.reuse ;  /* 0x00000005ffc67819 */ /* 0x100fe40000011407 */
[----:B------:R-:W-:Y:S02]  /*0b20*/  SHF.R.S32.HI R9, RZ, 0x1f, R7 ;  /* 0x0000001fff097819 */ /* 0x000fe40000011407 */
[CC--:B------:R-:W-:Y:S02]  /*0b30*/  LEA.HI R4, R3.reuse, R0.reuse, RZ, 0x7 ;  /* 0x0000000003047211 */ /* 0x0c0fe400078f38ff */
[----:B------:R-:W-:Y:S02]  /*0b40*/  LEA.HI R13, R3, R0, RZ, 0x2 ;  /* 0x00000000030d7211 */ /* 0x000fe400078f10ff */
[----:B------:R-:W-:-:S02]  /*0b50*/  LOP3.LUT R7, R5, 0xfffffff0, RZ, 0xc0, !PT ;  /* 0xfffffff005077812 */ /* 0x000fc400078ec0ff */
[----:B------:R-:W-:Y:S02]  /*0b60*/  LEA.HI R3, R3, R0, RZ, 0x3 ;  /* 0x0000000003037211 */ /* 0x000fe400078f18ff */
[----:B------:R-:W-:Y:S01]  /*0b70*/  LEA.HI R5, R5, R6, RZ, 0x1 ;  /* 0x0000000605057211 */ /* 0x000fe200078f08ff */
[----:B------:R-:W-:Y:S01]  /*0b80*/  IMAD.IADD R8, R0, 0x1, -R7 ;  /* 0x0000000100087824 */ /* 0x000fe200078e0a07 */
[----:B------:R-:W-:Y:S02]  /*0b90*/  LOP3.LUT R15, R3, 0xfffffff8, RZ, 0xc0, !PT ;  /* 0xfffffff8030f7812 */ /* 0x000fe400078ec0ff */
[----:B------:R-:W-:Y:S02]  /*0ba0*/  LOP3.LUT R5, R5, 0x1ffffffe, RZ, 0xc0, !PT ;  /* 0x1ffffffe05057812 */ /* 0x000fe400078ec0ff */
[----:B------:R-:W-:Y:S01]  /*0bb0*/  LOP3.LUT R3, R4, 0xffffff80, RZ, 0xc0, !PT ;  /* 0xffffff8004037812 */ /* 0x000fe200078ec0ff */
[----:B------:R-:W-:Y:S01]  /*0bc0*/  IMAD.IADD R15, R0, 0x1, -R15 ;  /* 0x00000001000f7824 */ /* 0x000fe200078e0a0f */
[----:B------:R-:W-:Y:S01]  /*0bd0*/  LEA.HI R9, R9, R198, RZ, 0x2 ;  /* 0x000000c609097211 */ /* 0x000fe200078f10ff */
[----:B------:R-:W-:Y:S01]  /*0be0*/  IMAD.IADD R10, R6, 0x1, -R5 ;  /* 0x00000001060a7824 */ /* 0x000fe200078e0a05 */
[----:B------:R-:W-:Y:S01]  /*0bf0*/  LOP3.LUT R11, R13, 0xfffffffc, RZ, 0xc0, !PT ;  /* 0xfffffffc0d0b7812 */ /* 0x000fe200078ec0ff */
[----:B------:R-:W-:Y:S01]  /*0c00*/  IMAD.IADD R3, R0, 0x1, -R3 ;  /* 0x0000000100037824 */ /* 0x000fe200078e0a03 */
[----:B------:R-:W-:Y:S01]  /*0c10*/  SHF.R.S32.HI R5, RZ, 0x1f, R8 ;  /* 0x0000001fff057819 */ /* 0x000fe20000011408 */
[----:B------:R-:W-:Y:S01]  /*0c20*/  IMAD.SHL.U32 R10, R10, 0x8, RZ ;  /* 0x000000080a0a7824 */ /* 0x000fe200078e00ff */
[----:B------:R-:W-:Y:S01]  /*0c30*/  SHF.R.S32.HI R18, RZ, 0x7, R4 ;  /* 0x00000007ff127819 */ /* 0x000fe20000011404 */
[----:B------:R-:W-:Y:S01]  /*0c40*/  IMAD.IADD R188, R0, 0x1, -R11 ;  /* 0x0000000100bc7824 */ /* 0x000fe200078e0a0b */
[----:B------:R-:W-:Y:S01]  /*0c50*/  LOP3.LUT R7, R9, 0x3ffffc, RZ, 0xc0, !PT ;  /* 0x003ffffc09077812 */ /* 0x000fe200078ec0ff */
[----:B------:R-:W-:Y:S01]  /*0c60*/  IMAD.SHL.U32 R192, R15, 0x8, RZ ;  /* 0x000000080fc07824 */ /* 0x000fe200078e00ff */
[----:B------:R-:W-:Y:S01]  /*0c70*/  LEA.HI R9, R5, R8, RZ, 0x3 ;  /* 0x0000000805097211 */ /* 0x000fe200078f18ff */
[----:B------:R-:W-:Y:S01]  /*0c80*/  IMAD R17, R18, 0x100, R8 ;  /* 0x0000010012117824 */ /* 0x000fe200078e0208 */
[----:B------:R-:W-:Y:S01]  /*0c90*/  SHF.R.S32.HI R0, RZ, 0x1f, R3 ;  /* 0x0000001fff007819 */ /* 0x000fe20000011403 */
[----:B------:R-:W-:Y:S01]  /*0ca0*/  IMAD.IADD R12, R198, 0x1, -R7 ;  /* 0x00000001c60c7824 */ /* 0x000fe200078e0a07 */
[----:B------:R-:W-:Y:S01]  /*0cb0*/  SHF.R.S32.HI R186, RZ, 0x2, R13 ;  /* 0x00000002ffba7819 */ /* 0x000fe2000001140d */
[----:B------:R-:W-:Y:S01]  /*0cc0*/  IMAD.SHL.U32 R16, R188, 0x8, RZ ;  /* 0x00000008bc107824 */ /* 0x000fe200078e00ff */
[----:B------:R-:W-:Y:S01]  /*0cd0*/  LOP3.LUT R11, R9, 0xfffffff8, RZ, 0xc0, !PT ;  /* 0xfffffff8090b7812 */ /* 0x000fe200078ec0ff */
[----:B------:R-:W-:Y:S01]  /*0ce0*/  IMAD R17, R12, 0x10, R17 ;  /* 0x000000100c117824 */ /* 0x000fe200078e0211 */
[-C--:B------:R-:W-:Y:S01]  /*0cf0*/  LEA.HI R5, R0, R3.reuse, RZ, 0x2 ;  /* 0x0000000300057211 */ /* 0x080fe200078f10ff */
[----:B------:R-:W-:Y:S01]  /*0d00*/  VIADD R12, R186, 0x20 ;  /* 0x00000020ba0c7836 */ /* 0x000fe20000000000 */
[----:B------:R-:W-:Y:S01]  /*0d10*/  LEA.HI R0, R0, R3, RZ, 0x5 ;  /* 0x0000000300007211 */ /* 0x000fe200078f28ff */
[----:B------:R-:W-:Y:S01]  /*0d20*/  IMAD.IADD R11, R8, 0x1, -R11 ;  /* 0x00000001080b7824 */ /* 0x000fe200078e0a0b */
[--C-:B------:R-:W-:Y:S01]  /*0d30*/  SHF.R.S32.HI R6, RZ, 0x2, R5.reuse ;  /* 0x00000002ff067819 */ /* 0x100fe20000011405 */
[C---:B------:R-:W-:Y:S01]  /*0d40*/  VIADD R213, R16.reuse, 0xa0 ;  /* 0x000000a010d57836 */ /* 0x040fe20000000000 */
[----:B------:R-:W-:Y:S01]  /*0d50*/  SHF.R.S32.HI R7, RZ, 0x1f, R5 ;  /* 0x0000001fff077819 */ /* 0x000fe20000011405 */
[C---:B------:R-:W-:Y:S01]  /*0d60*/  VIADD R215, R16.reuse, 0x60 ;  /* 0x0000006010d77836 */ /* 0x040fe20000000000 */
[----:B------:R-:W-:Y:S01]  /*0d70*/  LOP3.LUT R8, R5, 0x7ffffffc, RZ, 0xc0, !PT ;  /* 0x7ffffffc05087812 */ /* 0x000fe200078ec0ff */
[C---:B------:R-:W-:Y:S01]  /*0d80*/  VIADD R208, R16.reuse, 0x140 ;  /* 0x0000014010d07836 */ /* 0x040fe20000000000 */
[----:B------:R-:W-:Y:S01]  /*0d90*/  SHF.R.S32.HI R5, RZ, 0x1f, R12 ;  /* 0x0000001fff057819 */ /* 0x000fe2000001140c */
[----:B------:R-:W-:Y:S01]  /*0da0*/  VIADD R207, R16, 0x160 ;  /* 0x0000016010cf7836 */ /* 0x000fe20000000000 */
[----:B------:R-:W-:Y:S01]  /*0db0*/  LEA.HI R7, R7, R6, RZ, 0x3 ;  /* 0x0000000607077211 */ /* 0x000fe200078f18ff */
[----:B------:R-:W-:Y:S01]  /*0dc0*/  IMAD.IADD R8, R3, 0x1, -R8 ;  /* 0x0000000103087824 */ /* 0x000fe200078e0a08 */
[----:B------:R-:W-:Y:S01]  /*0dd0*/  LEA.HI R14, R5, R12, RZ, 0x3 ;  /* 0x0000000c050e7211 */ /* 0x000fe200078f18ff */
[----:B------:R-:W-:Y:S01]  /*0de0*/  IMAD.SHL.U32 R3, R11, 0x40, RZ ;  /* 0x000000400b037824 */ /* 0x000fe200078e00ff */
[----:B------:R-:W-:Y:S01]  /*0df0*/  LOP3.LUT R7, R7, 0xfffffff8, RZ, 0xc0, !PT ;  /* 0xfffffff807077812 */ /* 0x000fe200078ec0ff */
[----:B------:R-:W-:Y:S01]  /*0e00*/  IMAD.SHL.U32 R12, R12, 0x40, RZ ;  /* 0x000000400c0c7824 */ /* 0x000fe200078e00ff */
[----:B------:R-:W-:Y:S01]  /*0e10*/  SHF.R.S32.HI R13, RZ, 0x1f, R13 ;  /* 0x0000001fff0d7819 */ /* 0x000fe2000001140d */
[----:B------:R-:W-:Y:S01]  /*0e20*/  IMAD.SHL.U32 R14, R14, 0x40, RZ ;  /* 0x000000400e0e7824 */ /* 0x000fe200078e00ff */
[----:B------:R-:W-:Y:S01]  /*0e30*/  LEA.HI R4, R4, R18, RZ, 0x1 ;  /* 0x0000001204047211 */ /* 0x000fe200078f08ff */
[----:B------:R-:W-:Y:S01]  /*0e40*/  IMAD.IADD R7, R6, 0x1, -R7 ;  /* 0x0000000106077824 */ /* 0x000fe200078e0a07 */
[----:B------:R-:W-:Y:S01]  /*0e50*/  LOP3.LUT R3, R3, 0x1c0, RZ, 0xc0, !PT ;  /* 0x000001c003037812 */ /* 0x000fe200078ec0ff */
[C---:B------:R-:W-:Y:S01]  /*0e60*/  VIADD R212, R16.reuse, 0xc0 ;  /* 0x000000c010d47836 */ /* 0x040fe20000000000 */
[----:B------:R-:W-:Y:S01]  /*0e70*/  SHF.R.S32.HI R0, RZ, 0x5, R0 ;  /* 0x00000005ff007819 */ /* 0x000fe20000011400 */
[----:B------:R-:W-:Y:S01]  /*0e80*/  VIADD R214, R16, 0x80 ;  /* 0x0000008010d67836 */ /* 0x000fe20000000000 */
[----:B------:R-:W-:Y:S01]  /*0e90*/  LOP3.LUT R5, R12, 0x1c0, RZ, 0xc0, !PT ;  /* 0x000001c00c057812 */ /* 0x000fe200078ec0ff */
[--C-:B------:R-:W-:Y:S01]  /*0ea0*/  IMAD.U32 R12, R17, 0x40, R10.reuse ;  /* 0x00000040110c7824 */ /* 0x100fe200078e000a */
[----:B------:R-:W-:Y:S01]  /*0eb0*/  LEA.HI R13, R13, R186, RZ, 0x3 ;  /* 0x000000ba0d0d7211 */ /* 0x000fe200078f18ff */
[----:B------:R-:W-:Y:S01]  /*0ec0*/  IMAD R195, R0, 0x10, R7 ;  /* 0x0000001000c37824 */ /* 0x000fe200078e0207 */
[----:B------:R-:W-:Y:S01]  /*0ed0*/  LOP3.LUT R4, R4, 0xfffffe, RZ, 0xc0, !PT ;  /* 0x00fffffe04047812 */ /* 0x000fe200078ec0ff */
[C---:B------:R-:W-:Y:S01]  /*0ee0*/  VIADD R206, R16.reuse, 0x180 ;  /* 0x0000018010ce7836 */ /* 0x040fe20000000000 */
[----:B------:R-:W-:Y:S01]  /*0ef0*/  LOP3.LUT R10, R3, 0x8, R10, 0xf8, !PT ;  /* 0x00000008030a7812 */ /* 0x000fe200078ef80a */
[----:B------:R-:W-:Y:S01]  /*0f00*/  VIADD R205, R16, 0x1a0 ;  /* 0x000001a010cd7836 */ /* 0x000fe20000000000 */
[----:B------:R-:W-:Y:S01]  /*0f10*/  SHF.R.U32.HI R6, RZ, 0x3, R5 ;  /* 0x00000003ff067819 */ /* 0x000fe20000011605 */
[----:B------:R-:W-:Y:S01]  /*0f20*/  IMAD.IADD R4, R18, 0x1, -R4 ;  /* 0x0000000112047824 */ /* 0x000fe200078e0a04 */
[----:B------:R-:W-:Y:S01]  /*0f30*/  SHF.R.U32.HI R3, RZ, 0x3, R3 ;  /* 0x00000003ff037819 */ /* 0x000fe20000011603 */
[----:B------:R-:W-:Y:S01]  /*0f40*/  VIADD R204, R16, 0x1c0 ;  /* 0x000001c010cc7836 */ /* 0x000fe20000000000 */
[----:B------:R-:W-:Y:S01]  /*0f50*/  LOP3.LUT R5, R5, 0x38, R16, 0xf8, !PT ;  /* 0x0000003805057812 */ /* 0x000fe200078ef810 */
[----:B------:R-:W-:Y:S01]  /*0f60*/  IMAD.SHL.U32 R24, R4, 0x100, RZ ;  /* 0x0000010004187824 */ /* 0x000fe200078e00ff */
[----:B------:R-:W-:Y:S01]  /*0f70*/  LOP3.LUT R14, R14, 0xfffffe00, RZ, 0xc0, !PT ;  /* 0xfffffe000e0e7812 */ /* 0x000fe200078ec0ff */
[----:B------:R-:W-:Y:S01]  /*0f80*/  IMAD.SHL.U32 R9, R9, 0x40, RZ ;  /* 0x0000004009097824 */ /* 0x000fe200078e00ff */
[----:B------:R-:W-:Y:S01]  /*0f90*/  LEA.HI R0, R188, R188, RZ, 0x1 ;  /* 0x000000bcbc007211 */ /* 0x000fe200078f08ff */
[----:B------:R0:W-:Y:S01]  /*0fa0*/  STL [R1+0x44], R18 ;  /* 0x0000441201007387 */ /* 0x0001e20000100800 */
[----:B------:R-:W-:Y:S01]  /*0fb0*/  LOP3.LUT R13, R13, 0xfffffff8, RZ, 0xc0, !PT ;  /* 0xfffffff80d0d7812 */ /* 0x000fe200078ec0ff */
[----:B------:R-:W-:Y:S01]  /*0fc0*/  VIADD R203, R16, 0x1e0 ;  /* 0x000001e010cb7836 */ /* 0x000fe20000000000 */
[----:B------:R-:W-:Y:S01]  /*0fd0*/  LOP3.LUT R10, R10, R3, RZ, 0x3c, !PT ;  /* 0x000000030a0a7212 */ /* 0x000fe200078e3cff */
[----:B------:R-:W-:Y:S01]  /*0fe0*/  STL [R1+0x58], R12 ;  /* 0x0000580c01007387 */ /* 0x000fe20000100800 */
[----:B------:R-:W-:Y:S01]  /*0ff0*/  LOP3.LUT R5, R14, R5, R6, 0xf6, !PT ;  /* 0x000000050e057212 */ /* 0x000fe200078ef606 */
[----:B------:R-:W-:Y:S01]  /*1000*/  IMAD.IADD R191, R186, 0x1, -R13 ;  /* 0x00000001babf7824 */ /* 0x000fe200078e0a0d */
[----:B------:R-:W-:Y:S01]  /*1010*/  LOP3.LUT R3, R0, 0x1ffffffe, RZ, 0xc0, !PT ;  /* 0x1ffffffe00037812 */ /* 0x000fe200078ec0ff */
[----:B------:R-:W-:Y:S01]  /*1020*/  STL [R1+0x3c], RZ ;  /* 0x00003cff01007387 */ /* 0x000fe20000100800 */
[----:B------:R-:W-:Y:S01]  /*1030*/  SHF.R.S32.HI R6, RZ, 0x1f, R213 ;  /* 0x0000001fff067819 */ /* 0x000fe200000114d5 */
[----:B------:R-:W-:Y:S01]  /*1040*/  VIADD R209, R16, 0x120 ;  /* 0x0000012010d17836 */ /* 0x000fe20000000000 */
[----:B------:R-:W-:Y:S01]  /*1050*/  SHF.R.S32.HI R4, RZ, 0x1f, R215 ;  /* 0x0000001fff047819 */ /* 0x000fe200000114d7 */
[----:B------:R-:W-:Y:S01]  /*1060*/  IMAD.IADD R0, R188, 0x1, -R3 ;  /* 0x00000001bc007824 */ /* 0x000fe200078e0a03 */
[----:B------:R-:W-:Y:S01]  /*1070*/  SHF.R.S32.HI R13, RZ, 0x1f, R208 ;  /* 0x0000001fff0d7819 */ /* 0x000fe200000114d0 */
[----:B------:R-:W-:Y:S01]  /*1080*/  STL [R1+0x54], R24 ;  /* 0x0000541801007387 */ /* 0x000fe20000100800 */
[----:B------:R-:W-:Y:S01]  /*1090*/  SHF.R.S32.HI R14, RZ, 0x1f, R207 ;  /* 0x0000001fff0e7819 */ /* 0x000fe200000114cf */
[C---:B------:R-:W-:Y:S01]  /*10a0*/  VIADD R29, R192.reuse, 0xc0 ;  /* 0x000000c0c01d7836 */ /* 0x040fe20000000000 */
[----:B------:R-:W-:Y:S01]  /*10b0*/  SHF.R.S32.HI R7, RZ, 0x1f, R212 ;  /* 0x0000001fff077819 */ /* 0x000fe200000114d4 */
[----:B------:R-:W-:Y:S01]  /*10c0*/  VIADD R26, R192, 0x180 ;  /* 0x00000180c01a7836 */ /* 0x000fe20000000000 */
[----:B------:R-:W-:Y:S01]  /*10d0*/  SHF.L.U64.HI R225, R213, 0x1, R6 ;  /* 0x00000001d5e17819 */ /* 0x000fe20000010206 */
[----:B------:R-:W-:Y:S01]  /*10e0*/  IMAD R0, R0, 0x8, R195 ;  /* 0x0000000800007824 */ /* 0x000fe200078e02c3 */
[----:B------:R-:W-:Y:S01]  /*10f0*/  SHF.R.S32.HI R3, RZ, 0x1f, R214 ;  /* 0x0000001fff037819 */ /* 0x000fe200000114d6 */
[C---:B------:R-:W-:Y:S01]  /*1100*/  VIADD R211, R16.reuse, 0xe0 ;  /* 0x000000e010d37836 */ /* 0x040fe20000000000 */
[----:B------:R-:W-:Y:S01]  /*1110*/  SHF.R.S32.HI R15, RZ, 0x1f, R206 ;  /* 0x0000001fff0f7819 */ /* 0x000fe200000114ce */
[----:B------:R-:W-:Y:S01]  /*1120*/  VIADD R210, R16, 0x100 ;  /* 0x0000010010d27836 */ /* 0x000fe20000000000 */
[----:B------:R-:W-:Y:S01]  /*1130*/  SHF.L.U64.HI R223, R215, 0x1, R4 ;  /* 0x00000001d7df7819 */ /* 0x000fe20000010204 */
[----:B------:R-:W-:Y:S01]  /*1140*/  VIADD R31, R192, 0x40 ;  /* 0x00000040c01f7836 */ /* 0x000fe20000000000 */
[----:B------:R-:W-:Y:S01]  /*1150*/  SHF.L.U64.HI R6, R208, 0x1, R13 ;  /* 0x00000001d0067819 */ /* 0x000fe2000001020d */
[C---:B------:R-:W-:Y:S01]  /*1160*/  VIADD R30, R192.reuse, 0x80 ;  /* 0x00000080c01e7836 */ /* 0x040fe20000000000 */
[----:B------:R-:W-:Y:S01]  /*1170*/  SHF.L.U64.HI R4, R207, 0x1, R14 ;  /* 0x00000001cf047819 */ /* 0x000fe2000001020e */
[C---:B------:R-:W-:Y:S01]  /*1180*/  VIADD R28, R192.reuse, 0x100 ;  /* 0x00000100c01c7836 */ /* 0x040fe20000000000 */
[----:B0-----:R-:W-:Y:S01]  /*1190*/  SHF.R.S32.HI R18, RZ, 0x1f, R205 ;  /* 0x0000001fff127819 */ /* 0x001fe200000114cd */
[----:B------:R0:W-:Y:S01]  /*11a0*/  STL [R1], R6 ;  /* 0x0000000601007387 */ /* 0x0001e20000100800 */
[----:B------:R-:W-:Y:S01]  /*11b0*/  SHF.R.S32.HI R21, RZ, 0x1f, R204 ;  /* 0x0000001fff157819 */ /* 0x000fe200000114cc */
[----:B------:R-:W-:Y:S01]  /*11c0*/  VIADD R27, R192, 0x140 ;  /* 0x00000140c01b7836 */ /* 0x000fe20000000000 */
[----:B------:R-:W-:Y:S01]  /*11d0*/  SHF.L.U64.HI R226, R212, 0x1, R7 ;  /* 0x00000001d4e27819 */ /* 0x000fe20000010207 */
[----:B------:R1:W-:Y:S01]  /*11e0*/  STL [R1+0x4], R4 ;  /* 0x0000040401007387 */ /* 0x0003e20000100800 */
[----:B------:R-:W-:Y:S01]  /*11f0*/  SHF.L.U64.HI R224, R214, 0x1, R3 ;  /* 0x00000001d6e07819 */ /* 0x000fe20000010203 */
[----:B------:R-:W-:Y:S01]  /*1200*/  IMAD.SHL.U32 R3, R8, 0x2, RZ ;  /* 0x0000000208037824 */ /* 0x000fe200078e00ff */
[----:B------:R-:W-:Y:S01]  /*1210*/  SHF.L.U64.HI R7, R206, 0x1, R15 ;  /* 0x00000001ce077819 */ /* 0x000fe2000001020f */
[----:B------:R-:W-:Y:S01]  /*1220*/  VIADD R25, R192, 0x1c0 ;  /* 0x000001c0c0197836 */ /* 0x000fe20000000000 */
[----:B------:R-:W-:Y:S01]  /*1230*/  LOP3.LUT R9, R9, 0x7ffffe00, RZ, 0xc0, !PT ;  /* 0x7ffffe0009097812 */ /* 0x000fe200078ec0ff */
[----:B------:R-:W-:Y:S01]  /*1240*/  IMAD.IADD R197, R3, 0x1, R24 ;  /* 0x0000000103c57824 */ /* 0x000fe200078e0218 */
[----:B0-----:R-:W-:Y:S01]  /*1250*/  SHF.L.U64.HI R6, R205, 0x1, R18 ;  /* 0x00000001cd067819 */ /* 0x001fe20000010212 */
[----:B------:R-:W-:Y:S01]  /*1260*/  STL [R1+0x8], R7 ;  /* 0x0000080701007387 */ /* 0x000fe20000100800 */
[----:B------:R-:W-:Y:S01]  /*1270*/  SHF.R.S32.HI R20, RZ, 0x1f, R203 ;  /* 0x0000001fff147819 */ /* 0x000fe200000114cb */
[----:B------:R-:W-:Y:S01]  /*1280*/  IMAD R9, R198, 0x400, R9 ;  /* 0x00000400c6097824 */ /* 0x000fe200078e0209 */
[----:B-1----:R-:W-:Y:S01]  /*1290*/  SHF.L.U64.HI R4, R204, 0x1, R21 ;  /* 0x00000001cc047819 */ /* 0x002fe20000010215 */
[----:B------:R0:W-:Y:S01]  /*12a0*/  STL [R1+0x48], R3 ;  /* 0x0000480301007387 */ /* 0x0001e20000100800 */
[----:B------:R-:W-:Y:S01]  /*12b0*/  R2P PR, R11, 0x6 ;  /* 0x000000060b007804 */ /* 0x000fe20000000000 */
[----:B------:R-:W-:Y:S01]  /*12c0*/  IMAD.IADD R9, R9, 0x1, R10 ;  /* 0x0000000109097824 */ /* 0x000fe200078e020a */
[----:B------:R-:W-:Y:S01]  /*12d0*/  SHF.R.S32.HI R12, RZ, 0x1f, R209 ;  /* 0x0000001fff0c7819 */ /* 0x000fe200000114d1 */
[----:B------:R-:W-:Y:S01]  /*12e0*/  STL [R1+0xc], R6 ;  /* 0x00000c0601007387 */ /* 0x000fe20000100800 */
[C---:B------:R-:W-:Y:S01]  /*12f0*/  VIADD R38, R197.reuse, 0x10 ;  /* 0x00000010c5267836 */ /* 0x040fe20000000000 */
[----:B------:R-:W-:Y:S01]  /*1300*/  SHF.R.S32.HI R29, RZ, 0x1f, R29 ;  /* 0x0000001fff1d7819 */ /* 0x000fe2000001141d */
[C---:B------:R-:W-:Y:S01]  /*1310*/  VIADD R35, R197.reuse, 0x28 ;  /* 0x00000028c5237836 */ /* 0x040fe20000000000 */
[----:B------:R1:W-:Y:S01]  /*1320*/  STL [R1+0x10], R4 ;  /* 0x0000100401007387 */ /* 0x0003e20000100800 */
[----:B------:R-:W-:Y:S01]  /*1330*/  VIADD R32, R197, 0x40 ;  /* 0x00000040c5207836 */ /* 0x000fe20000000000 */
[----:B0-----:R-:W-:Y:S01]  /*1340*/  SHF.L.U64.HI R3, R203, 0x1, R20 ;  /* 0x00000001cb037819 */ /* 0x001fe20000010214 */
[----:B------:R-:W-:Y:S01]  /*1350*/  VIADD R29, R197, 0x58 ;  /* 0x00000058c51d7836 */ /* 0x000fe20000000000 */
[----:B------:R-:W-:Y:S01]  /*1360*/  SHF.R.S32.HI R26, RZ, 0x1f, R26 ;  /* 0x0000001fff1a7819 */ /* 0x000fe2000001141a */
[----:B------:R-:W-:Y:S01]  /*1370*/  IMAD R199, R9, 0x2, R2 ;  /* 0x0000000209c77824 */ /* 0x000fe200078e0202 */
[----:B------:R-:W-:Y:S01]  /*1380*/  SHF.R.S32.HI R10, RZ, 0x1f, R211 ;  /* 0x0000001fff0a7819 */ /* 0x000fe200000114d3 */
[----:B------:R-:W-:Y:S01]  /*1390*/  STL [R1+0x14], R3 ;  /* 0x0000140301007387 */ /* 0x000fe20000100800 */
[----:B------:R-:W-:Y:S01]  /*13a0*/  VIADD R26, R197, 0x70 ;  /* 0x00000070c51a7836 */ /* 0x000fe20000000000 */
[----:B------:R-:W-:Y:S01]  /*13b0*/  SHF.R.S32.HI R11, RZ, 0x1f, R210 ;  /* 0x0000001fff0b7819 */ /* 0x000fe200000114d2 */
[----:B-1----:R-:W-:Y:S01]  /*13c0*/  IMAD R4, R5, 0x2, R2 ;  /* 0x0000000205047824 */ /* 0x002fe200078e0202 */
[----:B------:R-:W-:Y:S01]  /*13d0*/  SHF.L.U64.HI R229, R209, 0x1, R12 ;  /* 0x00000001d1e57819 */ /* 0x000fe2000001020c */
[C---:B------:R-:W-:Y:S01]  /*13e0*/  VIADD R21, R197.reuse, 0x88 ;  /* 0x00000088c5157836 */ /* 0x040fe20000000000 */
[----:B------:R-:W-:Y:S01]  /*13f0*/  SHF.R.S32.HI R31, RZ, 0x1f, R31 ;  /* 0x0000001fff1f7819 */ /* 0x000fe2000001141f */
[C---:B------:R-:W-:Y:S01]  /*1400*/  VIADD R216, R16.reuse, 0x40 ;  /* 0x0000004010d87836 */ /* 0x040fe20000000000 */
[----:B------:R-:W-:Y:S01]  /*1410*/  STL [R1+0x4c], R4 ;  /* 0x00004c0401007387 */ /* 0x000fe20000100800 */
[C---:B------:R-:W-:Y:S01]  /*1420*/  VIADD R15, R197.reuse, 0xa0 ;  /* 0x000000a0c50f7836 */ /* 0x040fe20000000000 */
[----:B------:R-:W-:Y:S01]  /*1430*/  SHF.R.S32.HI R30, RZ, 0x1f, R30 ;  /* 0x0000001fff1e7819 */ /* 0x000fe2000001141e */
[----:B------:R-:W-:Y:S01]  /*1440*/  VIADD R12, R197, 0xb8 ;  /* 0x000000b8c50c7836 */ /* 0x000fe20000000000 */
[----:B------:R0:W-:Y:S01]  /*1450*/  STL [R1+0x50], R0 ;  /* 0x0000500001007387 */ /* 0x0001e20000100800 */
[----:B------:R-:W-:Y:S01]  /*1460*/  VIADD R202, R199, 0x26800 ;  /* 0x00026800c7ca7836 */ /* 0x000fe20000000000 */
[----:B------:R-:W-:Y:S01]  /*1470*/  SHF.R.S32.HI R28, RZ, 0x1f, R28 ;  /* 0x0000001fff1c7819 */ /* 0x000fe2000001141c */
[C---:B------:R-:W-:Y:S01]  /*1480*/  VIADD R8, R197.reuse, 0xd0 ;  /* 0x000000d0c5087836 */ /* 0x040fe20000000000 */
[----:B------:R-:W-:Y:S01]  /*1490*/  SHF.R.S32.HI R27, RZ, 0x1f, R27 ;  /* 0x0000001fff1b7819 */ /* 0x000fe2000001141b */
[----:B------:R-:W-:Y:S01]  /*14a0*/  VIADD R5, R197, 0xe8 ;  /* 0x000000e8c5057836 */ /* 0x000fe20000000000 */
[----:B------:R-:W-:Y:S01]  /*14b0*/  SHF.R.S32.HI R25, RZ, 0x1f, R25 ;  /* 0x0000001fff197819 */ /* 0x000fe20000011419 */
[----:B------:R-:W-:Y:S01]  /*14c0*/  VIADD R22, R16, 0x20 ;  /* 0x0000002010167836 */ /* 0x000fe20000000000 */
[----:B------:R-:W-:Y:S01]  /*14d0*/  SHF.L.U64.HI R227, R211, 0x1, R10 ;  /* 0x00000001d3e37819 */ /* 0x000fe2000001020a */
        /* <DEDUP_REMOVED lines=9> */
[----:B------:R-:W-:Y:S01]  /*1570*/  SHF.L.U64.HI R228, R210, 0x1, R11 ;  /* 0x00000001d2e47819 */ /* 0x000fe2000001020b */
[----:B------:R-:W-:Y:S01]  /*1580*/  VIADD R31, R197, 0x48 ;  /* 0x00000048c51f7836 */ /* 0x000fe20000000000 */
[----:B------:R-:W-:Y:S01]  /*1590*/  SEL R201, R201, 0xffffffc0, !P2 ;  /* 0xffffffc0c9c97807 */ /* 0x000fe20005000000 */
        /* <DEDUP_REMOVED lines=32> */
[----:B------:R-:W-:Y:S01]  /*17a0*/  IMAD.SHL.U32 R188, R188, 0x4, RZ ;  /* 0x00000004bcbc7824 */ /* 0x000fe200078e00ff */
[----:B------:R-:W-:Y:S01]  /*17b0*/  SHF.R.S32.HI R31, RZ, 0x1f, R31 ;  /* 0x0000001fff1f7819 */ /* 0x000fe2000001141f */
[C---:B------:R-:W-:Y:S01]  /*17c0*/  @P1 VIADD R200, R202.reuse, 0xffffffe0 ;  /* 0xffffffe0cac81836 */ /* 0x040fe20000000000 */
[----:B------:R-:W-:Y:S01]  /*17d0*/  SHF.R.S32.HI R30, RZ, 0x1f, R30 ;  /* 0x0000001fff1e7819 */ /* 0x000fe2000001141e */
[----:B------:R-:W-:Y:S01]  /*17e0*/  IMAD.IADD R202, R202, 0x1, R201 ;  /* 0x00000001caca7824 */ /* 0x000fe200078e02c9 */
[----:B------:R-:W-:Y:S01]  /*17f0*/  SHF.R.S32.HI R28, RZ, 0x1f, R28 ;  /* 0x0000001fff1c7819 */ /* 0x000fe2000001141c */
[----:B------:R-:W-:Y:S01]  /*1800*/  VIADD R194, R188, 0x10 ;  /* 0x00000010bcc27836 */ /* 0x000fe20000000000 */
[----:B------:R-:W-:Y:S01]  /*1810*/  SHF.R.S32.HI R27, RZ, 0x1f, R27 ;  /* 0x0000001fff1b7819 */ /* 0x000fe2000001141b */
[----:B------:R-:W-:Y:S01]  /*1820*/  IMAD.IADD R201, R201, 0x1, R200 ;  /* 0x00000001c9c97824 */ /* 0x000fe200078e02c8 */
[----:B------:R-:W-:-:S02]  /*1830*/  SHF.R.S32.HI R25, RZ, 0x1f, R25 ;  /* 0x0000001fff197819 */ /* 0x000fc40000011419 */
[----:B------:R-:W-:Y:S02]  /*1840*/  SHF.R.S32.HI R24, RZ, 0x1f, R24 ;  /* 0x0000001fff187819 */ /* 0x000fe40000011418 */
[----:B------:R-:W-:Y:S02]  /*1850*/  SHF.R.S32.HI R20, RZ, 0x1f, R20 ;  /* 0x0000001fff147819 */ /* 0x000fe40000011414 */
[----:B------:R-:W-:Y:S02]  /*1860*/  SHF.R.S32.HI R18, RZ, 0x1f, R18 ;  /* 0x0000001fff127819 */ /* 0x000fe40000011412 */
[----:B------:R-:W-:Y:S02]  /*1870*/  SHF.R.S32.HI R14, RZ, 0x1f, R14 ;  /* 0x0000001fff0e7819 */ /* 0x000fe4000001140e */
[----:B------:R-:W-:Y:S02]  /*1880*/  SHF.R.S32.HI R13, RZ, 0x1f, R13 ;  /* 0x0000001fff0d7819 */ /* 0x000fe4000001140d */
[----:B------:R-:W-:-:S02]  /*1890*/  SHF.R.S32.HI R11, RZ, 0x1f, R11 ;  /* 0x0000001fff0b7819 */ /* 0x000fc4000001140b */
[----:B------:R-:W-:Y:S02]  /*18a0*/  SHF.R.S32.HI R9, RZ, 0x1f, R10 ;  /* 0x0000001fff097819 */ /* 0x000fe4000001140a */
[----:B------:R-:W-:Y:S02]  /*18b0*/  SHF.R.S32.HI R7, RZ, 0x1f, R7 ;  /* 0x0000001fff077819 */ /* 0x000fe40000011407 */
[----:B------:R-:W-:Y:S02]  /*18c0*/  SHF.R.S32.HI R6, RZ, 0x1f, R6 ;  /* 0x0000001fff067819 */ /* 0x000fe40000011406 */
[----:B------:R-:W-:Y:S02]  /*18d0*/  SHF.R.S32.HI R4, RZ, 0x1f, R4 ;  /* 0x0000001fff047819 */ /* 0x000fe40000011404 */
[----:B------:R-:W-:-:S07]  /*18e0*/  SHF.R.S32.HI R0, RZ, 0x1f, R3 ;  /* 0x0000001fff007819 */ /* 0x000fce0000011403 */
.L_x_727:
[----:B0123--:R-:W0:Y:S01]  /*18f0*/  LDC.64 R4, c[0x0][0xc88] ;  /* 0x00032200ff047b82 */ /* 0x00fe220000000a00 */
[----:B------:R-:W-:Y:S01]  /*1900*/  ULDC.64 UR4, c[0x0][0xa28] ;  /* 0x00028a0000047ab9 */ /* 0x000fe20000000a00 */
[----:B------:R-:W-:Y:S01]  /*1910*/  ULDC.64 UR8, c[0x0][0xa18] ;  /* 0x0002860000087ab9 */ /* 0x000fe20000000a00 */
[----:B------:R-:W-:Y:S01]  /*1920*/  ULDC.64 UR6, c[0x0][0xa08] ;  /* 0x0002820000067ab9 */ /* 0x000fe20000000a00 */
[----:B0-----:R-:W-:-:S05]  /*1930*/  IMAD.WIDE R4, R155, 0x4, R4 ;  /* 0x000000049b047825 */ /* 0x001fca00078e0204 */
[----:B-----5:R-:W2:Y:S01]  /*1940*/  LDG.E R26, desc[UR42][R4.64] ;  /* 0x0000002a041a7981 */ /* 0x020ea2000c1e1900 */
[----:B------:R-:W-:Y:S01]  /*1950*/  ISETP.NE.U32.AND P2, PT, RZ, UR4, PT ;  /* 0x00000004ff007c0c */ /* 0x000fe2000bf45070 */
[----:B----4-:R-:W-:Y:S01]  /*1960*/  IMAD.MOV.U32 R8, RZ, RZ, RZ ;  /* 0x000000ffff087224 */ /* 0x010fe200078e00ff */
[----:B------:R-:W-:Y:S01]  /*1970*/  ISETP.NE.U32.AND P1, PT, RZ, UR8, PT ;  /* 0x00000008ff007c0c */ /* 0x000fe2000bf25070 */
[----:B------:R-:W-:Y:S01]  /*1980*/  IMAD.MOV.U32 R24, RZ, RZ, RZ ;  /* 0x000000ffff187224 */ /* 0x000fe200078e00ff */
[----:B------:R-:W-:Y:S02]  /*1990*/  ISETP.NE.AND.EX P2, PT, RZ, UR5, PT, P2 ;  /* 0x00000005ff007c0c */ /* 0x000fe4000bf45320 */
[----:B------:R-:W-:Y:S02]  /*19a0*/  ISETP.NE.AND.EX P1, PT, RZ, UR9, PT, P1 ;  /* 0x00000009ff007c0c */ /* 0x000fe4000bf25310 */
[----:B------:R-:W-:-:S04]  /*19b0*/  ISETP.NE.U32.AND P0, PT, RZ, UR6, PT ;  /* 0x00000006ff007c0c */ /* 0x000fc8000bf05070 */
[----:B------:R-:W-:Y:S02]  /*19c0*/  ISETP.NE.AND.EX P0, PT, RZ, UR7, PT, P0 ;  /* 0x00000007ff007c0c */ /* 0x000fe4000bf05300 */
[----:B--2---:R-:W-:Y:S01]  /*19d0*/  SHF.R.S32.HI R0, RZ, 0x1f, R26 ;  /* 0x0000001fff007819 */ /* 0x004fe2000001141a */
[C---:B------:R-:W-:Y:S02]  /*19e0*/  IMAD.SHL.U32 R28, R26.reuse, 0x4, RZ ;  /* 0x000000041a1c7824 */ /* 0x040fe400078e00ff */
[C---:B------:R-:W-:Y:S01]  /*19f0*/  @P2 LEA R6, P3, R26.reuse, UR4, 0x2 ;  /* 0x000000041a062c11 */ /* 0x040fe2000f8610ff */
[----:B------:R-:W-:Y:S01]  /*1a00*/  STL [R1+0x18], R26 ;  /* 0x0000181a01007387 */ /* 0x000fe20000100800 */
[C-C-:B------:R-:W-:Y:S02]  /*1a10*/  SHF.L.U64.HI R27, R26.reuse, 0x2, R0.reuse ;  /* 0x000000021a1b7819 */ /* 0x140fe40000010200 */
[----:B------:R-:W-:Y:S01]  /*1a20*/  @P2 LEA.HI.X R7, R26, UR5, R0, 0x2, P3 ;  /* 0x000000051a072c11 */ /* 0x000fe200098f1400 */
[----:B------:R-:W-:Y:S01]  /*1a30*/  ULDC UR4, c[0x0][0x288] ;  /* 0x0000a20000047ab9 */ /* 0x000fe20000000800 */
[C---:B------:R-:W-:Y:S01]  /*1a40*/  IADD3 R4, P4, R28.reuse, UR6, RZ ;  /* 0x000000061c047c10 */ /* 0x040fe2000ff9e0ff */
[----:B------:R0:W-:Y:S04]  /*1a50*/  STL [R1+0x40], R0 ;  /* 0x0000400001007387 */ /* 0x0001e80000100800 */
[----:B------:R1:W5:Y:S01]  /*1a60*/  @P2 LDG.E R8, desc[UR42][R6.64] ;  /* 0x0000002a06082981 */ /* 0x000362000c1e1900 */
[----:B------:R-:W-:Y:S01]  /*1a70*/  IMAD.U32 R155, RZ, RZ, UR4 ;  /* 0x00000004ff9b7e24 */ /* 0x000fe2000f8e00ff */
[----:B------:R-:W-:Y:S01]  /*1a80*/  IADD3.X R5, R27, UR7, RZ, P4, !PT ;  /* 0x000000071b057c10 */ /* 0x000fe2000a7fe4ff */
[----:B------:R-:W-:Y:S01]  /*1a90*/  ULDC.64 UR4, c[0x0][0x418] ;  /* 0x0001060000047ab9 */ /* 0x000fe20000000a00 */
[----:B------:R2:W-:Y:S04]  /*1aa0*/  STL [R1+0x20], R28 ;  /* 0x0000201c01007387 */ /* 0x0005e80000100800 */
[----:B------:R2:W5:Y:S01]  /*1ab0*/  @P0 LDG.E R24, desc[UR42][R4.64] ;  /* 0x0000002a04180981 */ /* 0x000562000c1e1900 */
[----:B-1----:R-:W-:-:S03]  /*1ac0*/  @P1 IADD3 R6, P2, R28, UR8, RZ ;  /* 0x000000081c061c10 */ /* 0x002fc6000ff5e0ff */
[----:B------:R2:W-:Y:S01]  /*1ad0*/  STL [R1+0x24], R27 ;  /* 0x0000241b01007387 */ /* 0x0005e20000100800 */
[----:B------:R-:W-:Y:S01]  /*1ae0*/  @P1 IADD3.X R7, R27, UR9, RZ, P2, !PT ;  /* 0x000000091b071c10 */ /* 0x000fe200097fe4ff */
[----:B------:R-:W-:Y:S02]  /*1af0*/  UISETP.NE.U32.AND UP0, UPT, UR4, URZ, UPT ;  /* 0x0000003f0400728c */ /* 0x000fe4000bf05070 */
[----:B------:R2:W-:Y:S01]  /*1b00*/  STL [R1+0x28], R153 ;  /* 0x0000289901007387 */ /* 0x0005e20000100800 */
[----:B------:R-:W-:Y:S01]  /*1b10*/  ULDC.64 UR8, c[0x0][0xa20] ;  /* 0x0002880000087ab9 */ /* 0x000fe20000000a00 */
[----:B------:R-:W-:Y:S02]  /*1b20*/  ULDC UR4, c[0x0][0x424] ;  /* 0x0001090000047ab9 */ /* 0x000fe40000000800 */
[----:B------:R2:W5:Y:S01]  /*1b30*/  @P1 LDG.E R155, desc[UR42][R6.64] ;  /* 0x0000002a069b1981 */ /* 0x000562000c1e1900 */
[----:B------:R-:W-:Y:S01]  /*1b40*/  UISETP.NE.AND.EX UP0, UPT, UR5, URZ, UPT, UP0 ;  /* 0x0000003f0500728c */ /* 0x000fe2000bf05300 */
[----:B------:R-:W-:-:S02]  /*1b50*/  LOP3.LUT R3, R154, 0xff000000, RZ, 0xc0, !PT ;  /* 0xff0000009a037812 */ /* 0x000fc400078ec0ff */
[----:B------:R-:W-:Y:S01]  /*1b60*/  ISETP.NE.U32.AND P2, PT, RZ, UR8, PT ;  /* 0x00000008ff007c0c */ /* 0x000fe2000bf45070 */
[----:B------:R-:W-:Y:S01]  /*1b70*/  USEL UR4, UR4, 0x1, UP0 ;  /* 0x0000000104047887 */ /* 0x000fe20008000000 */
[----:B------:R-:W-:Y:S01]  /*1b80*/  ULDC UR5, c[0x0][0x2f0] ;  /* 0x0000bc0000057ab9 */ /* 0x000fe20000000800 */
[----:B0-----:R-:W-:Y:S02]  /*1b90*/  LOP3.LUT R0, R154, 0xff0000, RZ, 0xc0, !PT ;  /* 0x00ff00009a007812 */ /* 0x001fe400078ec0ff */
[----:B------:R-:W-:Y:S01]  /*1ba0*/  UIMAD UR4, UR4, UR5, URZ ;  /* 0x00000005040472a4 */ /* 0x000fe2000f8e023f */
[----:B------:R-:W-:Y:S02]  /*1bb0*/  SHF.R.U32.HI R3, RZ, 0x8, R3 ;  /* 0x00000008ff037819 */ /* 0x000fe40000011603 */
[----:B------:R-:W-:Y:S01]  /*1bc0*/  ISETP.NE.AND.EX P2, PT, RZ, UR9, PT, P2 ;  /* 0x00000009ff007c0c */ /* 0x000fe2000bf45320 */
[----:B------:R-:W-:Y:S01]  /*1bd0*/  ULDC UR5, c[0x0][0x348] ;  /* 0x0000d20000057ab9 */ /* 0x000fe20000000800 */
[----:B------:R-:W-:-:S02]  /*1be0*/  LEA.HI R9, R0, R3, RZ, 0x10 ;  /* 0x0000000300097211 */ /* 0x000fc400078f80ff */
[----:B------:R-:W-:Y:S01]  /*1bf0*/  LOP3.LUT R184, R154, 0xffff, RZ, 0xc0, !PT ;  /* 0x0000ffff9ab87812 */ /* 0x000fe200078ec0ff */
[----:B--2---:R-:W-:Y:S08]  /*1c00*/  @P1 BRA `(.L_x_591) ;  /* 0x0000000000241947 */ /* 0x004ff00003800000 */
[----:B------:R-:W-:Y:S02]  /*1c10*/  ULDC.64 UR6, c[0x0][0xa00] ;  /* 0x0002800000067ab9 */ /* 0x000fe40000000a00 */
[----:B------:R-:W-:-:S04]  /*1c20*/  ISETP.NE.U32.AND P1, PT, RZ, UR6, PT ;  /* 0x00000006ff007c0c */ /* 0x000fc8000bf25070 */
[----:B------:R-:W-:-:S13]  /*1c30*/  ISETP.NE.AND.EX P1, PT, RZ, UR7, PT, P1 ;  /* 0x00000007ff007c0c */ /* 0x000fda000bf25310 */
[----:B------:R-:W-:Y:S05]  /*1c40*/  @!P1 BRA `(.L_x_591) ;  /* 0x0000000000149947 */ /* 0x000fea0003800000 */
[----:B------:R-:W0:Y:S02]  /*1c50*/  LDC.64 R6, c[0x0][0xa00] ;  /* 0x00028000ff067b82 */ /* 0x000e240000000a00 */
[----:B0-----:R-:W-:-:S05]  /*1c60*/  IMAD.WIDE R6, R26, 0x4, R6 ;  /* 0x000000041a067825 */ /* 0x001fca00078e0206 */
[----:B-----5:R-:W2:Y:S04]  /*1c70*/  LDG.E R155, desc[UR42][R6.64] ;  /* 0x0000002a069b7981 */ /* 0x020ea8000c1e1900 */
[----:B------:R-:W2:Y:S02]  /*1c80*/  LDG.E R0, desc[UR42][R6.64+0x4] ;  /* 0x0000042a06007981 */ /* 0x000ea4000c1e1900 */
[----:B--2---:R-:W-:-:S07]  /*1c90*/  IMAD.IADD R155, R0, 0x1, -R155 ;  /* 0x00000001009b7824 */ /* 0x004fce00078e0a9b */
.L_x_591:
[----:B------:R-:W-:Y:S02]  /*1ca0*/  IMAD.U32 R36, RZ, RZ, UR5 ;  /* 0x00000005ff247e24 */ /* 0x000fe4000f8e00ff */
[----:B------:R-:W-:Y:S01]  /*1cb0*/  IMAD.U32 R25, RZ, RZ, UR4 ;  /* 0x00000004ff197e24 */ /* 0x000fe2000f8e00ff */
[----:B------:R-:W-:Y:S06]  /*1cc0*/  @!P2 BRA `(.L_x_592) ;  /* 0x000000000010a947 */ /* 0x000fec0003800000 */
[----:B------:R-:W-:-:S04]  /*1cd0*/  IADD3 R4, P0, R28, UR8, RZ ;  /* 0x000000081c047c10 */ /* 0x000fc8000ff1e0ff */
[----:B------:R-:W-:-:S05]  /*1ce0*/  IADD3.X R5, R27, UR9, RZ, P0, !PT ;  /* 0x000000091b057c10 */ /* 0x000fca00087fe4ff */
[----:B------:R0:W5:Y:S01]  /*1cf0*/  LDG.E R25, desc[UR42][R4.64] ;  /* 0x0000002a04197981 */ /* 0x000162000c1e1900 */
[----:B------:R-:W-:Y:S05]  /*1d00*/  BRA `(.L_x_593) ;  /* 0x0000000000107947 */ /* 0x000fea0003800000 */
.L_x_592:
[----:B------:R-:W-:Y:S05]  /*1d10*/  @!P0 BRA `(.L_x_593) ;  /* 0x00000000000c8947 */ /* 0x000fea0003800000 */
[----:B------:R-:W2:Y:S04]  /*1d20*/  LDG.E R0, desc[UR42][R4.64] ;  /* 0x0000002a04007981 */ /* 0x000ea8000c1e1900 */
[----:B------:R-:W2:Y:S02]  /*1d30*/  LDG.E R25, desc[UR42][R4.64+0x4] ;  /* 0x0000042a04197981 */ /* 0x000ea4000c1e1900 */
[----:B--2---:R-:W-:-:S07]  /*1d40*/  IMAD.IADD R25, R25, 0x1, -R0 ;  /* 0x0000000119197824 */ /* 0x004fce00078e0a00 */
.L_x_593:
[----:B------:R-:W-:Y:S02]  /*1d50*/  ULDC.64 UR4, c[0x0][0xa10] ;  /* 0x0002840000047ab9 */ /* 0x000fe40000000a00 */
[----:B------:R-:W-:-:S04]  /*1d60*/  ISETP.NE.U32.AND P0, PT, RZ, UR4, PT ;  /* 0x00000004ff007c0c */ /* 0x000fc8000bf05070 */
[----:B------:R-:W-:Y:S01]  /*1d70*/  ISETP.NE.AND.EX P0, PT, RZ, UR5, PT, P0 ;  /* 0x00000005ff007c0c */ /* 0x000fe2000bf05300 */
[----:B------:R-:W-:Y:S02]  /*1d80*/  ULDC.64 UR4, c[0x0][0xa30] ;  /* 0x00028c0000047ab9 */ /* 0x000fe40000000a00 */
[----:B------:R-:W-:-:S10]  /*1d90*/  ISETP.NE.U32.AND P1, PT, RZ, UR4, PT ;  /* 0x00000004ff007c0c */ /* 0x000fd4000bf25070 */
[----:B0-----:R-:W0:Y:S01]  /*1da0*/  @P0 LDC.64 R4, c[0x0][0xa10] ;  /* 0x00028400ff040b82 */ /* 0x001e220000000a00 */
[----:B------:R-:W-:Y:S01]  /*1db0*/  ISETP.NE.AND.EX P1, PT, RZ, UR5, PT, P1 ;  /* 0x00000005ff007c0c */ /* 0x000fe2000bf25310 */
[----:B0-----:R-:W-:-:S05]  /*1dc0*/  @P0 IMAD.WIDE R4, R26, 0x4, R4 ;  /* 0x000000041a040825 */ /* 0x001fca00078e0204 */
[----:B------:R-:W2:Y:S04]  /*1dd0*/  @P0 LDG.E R0, desc[UR42][R4.64] ;  /* 0x0000002a04000981 */ /* 0x000ea8000c1e1900 */
[----:B------:R0:W2:Y:S01]  /*1de0*/  @P0 LDG.E R3, desc[UR42][R4.64+0x4] ;  /* 0x0000042a04030981 */ /* 0x0000a2000c1e1900 */
[----:B-----5:R-:W-:Y:S02]  /*1df0*/  IMAD.MOV.U32 R154, RZ, RZ, R25 ;  /* 0x000000ffff9a7224 */ /* 0x020fe400078e0019 */
[----:B0-----:R-:W-:-:S04]  /*1e00*/  @P1 IADD3 R4, P2, R28, UR4, RZ ;  /* 0x000000041c041c10 */ /* 0x001fc8000ff5e0ff */
[----:B------:R-:W-:-:S05]  /*1e10*/  @P1 IADD3.X R5, R27, UR5, RZ, P2, !PT ;  /* 0x000000051b051c10 */ /* 0x000fca00097fe4ff */
[----:B------:R0:W5:Y:S01]  /*1e20*/  @P1 LDG.E R154, desc[UR42][R4.64] ;  /* 0x0000002a049a1981 */ /* 0x000162000c1e1900 */
[----:B------:R-:W-:Y:S01]  /*1e30*/  LOP3.LUT R12, R9, 0xff, RZ, 0xc0, !PT ;  /* 0x000000ff090c7812 */ /* 0x000fe200078ec0ff */
[----:B------:R-:W-:Y:S01]  /*1e40*/  IMAD.IADD R11, R25, 0x1, -R8 ;  /* 0x00000001190b7824 */ /* 0x000fe200078e0a08 */
[----:B------:R-:W-:Y:S01]  /*1e50*/  SHF.R.U32.HI R6, RZ, 0x10, R9 ;  /* 0x00000010ff067819 */ /* 0x000fe20000011609 */
[----:B------:R-:W-:Y:S01]  /*1e60*/  BSSY B0, `(.L_x_594) ;  /* 0x000002b000007945 */ /* 0x000fe20003800000 */
[----:B------:R-:W-:Y:S01]  /*1e70*/  LOP3.LUT R18, R18, 0xfffffffb, RZ, 0xc0, !PT ;  /* 0xfffffffb12127812 */ /* 0x000fe200078ec0ff */
[----:B------:R0:W-:Y:S04]  /*1e80*/  STL [R1+0x38], R12 ;  /* 0x0000380c01007387 */ /* 0x0001e80000100800 */
[----:B------:R0:W-:Y:S01]  /*1e90*/  STL [R1+0x1c], R6 ;  /* 0x00001c0601007387 */ /* 0x0001e20000100800 */
[----:B--2---:R-:W-:-:S04]  /*1ea0*/  @P0 IMAD.IADD R36, R3, 0x1, -R0 ;  /* 0x0000000103240824 */ /* 0x004fc800078e0a00 */
[----:B------:R-:W-:-:S04]  /*1eb0*/  IMAD.IADD R152, R11, 0x1, R36 ;  /* 0x000000010b987824 */ /* 0x000fc800078e0224 */
[C---:B------:R-:W-:Y:S01]  /*1ec0*/  VIADD R0, R152.reuse, 0x3f ;  /* 0x0000003f98007836 */ /* 0x040fe20000000000 */
[----:B------:R-:W-:-:S04]  /*1ed0*/  ISETP.GE.AND P3, PT, R152, 0x1, PT ;  /* 0x000000019800780c */ /* 0x000fc80003f66270 */
[----:B------:R-:W-:-:S04]  /*1ee0*/  SHF.R.S32.HI R3, RZ, 0x1f, R0 ;  /* 0x0000001fff037819 */ /* 0x000fc80000011400 */
[----:B------:R-:W-:Y:S01]  /*1ef0*/  LEA.HI R3, R3, R0, RZ, 0x6 ;  /* 0x0000000003037211 */ /* 0x000fe200078f30ff */
[----:B------:R-:W-:-:S03]  /*1f00*/  IMAD.MOV.U32 R0, RZ, RZ, RZ ;  /* 0x000000ffff007224 */ /* 0x000fc600078e00ff */
[----:B------:R-:W-:Y:S02]  /*1f10*/  SHF.R.S32.HI R171, RZ, 0x6, R3 ;  /* 0x00000006ffab7819 */ /* 0x000fe40000011403 */
[----:B------:R-:W-:Y:S01]  /*1f20*/  @P3 LOP3.LUT R18, R18, 0x4, RZ, 0xfc, !PT ;  /* 0x0000000412123812 */ /* 0x000fe200078efcff */
[----:B0-----:R-:W-:Y:S06]  /*1f30*/  @!P3 BRA `(.L_x_595) ;  /* 0x000000000074b947 */ /* 0x001fec0003800000 */
[----:B------:R-:W-:Y:S01]  /*1f40*/  ISETP.NE.AND P0, PT, R6, RZ, PT ;  /* 0x000000ff0600720c */ /* 0x000fe20003f05270 */
[----:B------:R-:W-:-:S03]  /*1f50*/  ULDC UR4, c[0x0][0x9f0] ;  /* 0x00027c0000047ab9 */ /* 0x000fc60000000800 */
[----:B------:R-:W-:-:S04]  /*1f60*/  SEL R9, R6, UR4, P0 ;  /* 0x0000000406097c07 */ /* 0x000fc80008000000 */
[-C--:B------:R-:W-:Y:S02]  /*1f70*/  IABS R6, R9.reuse ;  /* 0x0000000900067213 */ /* 0x080fe40000000000 */
[----:B------:R-:W-:Y:S02]  /*1f80*/  IADD3 R0, R171, -0x1, R9 ;  /* 0xffffffffab007810 */ /* 0x000fe40007ffe009 */
[----:B------:R-:W0:Y:S01]  /*1f90*/  I2F.RP R3, R6 ;  /* 0x0000000600037306 */ /* 0x000e220000209400 */
[-C--:B------:R-:W-:Y:S02]  /*1fa0*/  IABS R10, R9.reuse ;  /* 0x00000009000a7213 */ /* 0x080fe40000000000 */
[----:B------:R-:W-:Y:S02]  /*1fb0*/  IABS R8, R0 ;  /* 0x0000000000087213 */ /* 0x000fe40000000000 */
[----:B------:R-:W-:-:S04]  /*1fc0*/  LOP3.LUT R0, R0, R9, RZ, 0x3c, !PT ;  /* 0x0000000900007212 */ /* 0x000fc800078e3cff */
[----:B------:R-:W-:Y:S01]  /*1fd0*/  ISETP.GE.AND P2, PT, R0, RZ, PT ;  /* 0x000000ff0000720c */ /* 0x000fe20003f46270 */
[----:B0-----:R-:W0:Y:S02]  /*1fe0*/  MUFU.RCP R3, R3 ;  /* 0x0000000300037308 */ /* 0x001e240000001000 */
[----:B0-----:R-:W-:Y:S02]  /*1ff0*/  VIADD R4, R3, 0xffffffe ;  /* 0x0ffffffe03047836 */ /* 0x001fe40000000000 */
[----:B------:R-:W-:-:S04]  /*2000*/  IMAD.MOV R3, RZ, RZ, -R10 ;  /* 0x000000ffff037224 */ /* 0x000fc800078e0a0a */
[----:B------:R0:W1:Y:S02]  /*2010*/  F2I.FTZ.U32.TRUNC.NTZ R5, R4 ;  /* 0x0000000400057305 */ /* 0x000064000021f000 */
[----:B0-----:R-:W-:Y:S02]  /*2020*/  IMAD.MOV.U32 R4, RZ, RZ, RZ ;  /* 0x000000ffff047224 */ /* 0x001fe400078e00ff */
[----:B-1----:R-:W-:-:S04]  /*2030*/  IMAD.MOV R7, RZ, RZ, -R5 ;  /* 0x000000ffff077224 */ /* 0x002fc800078e0a05 */
[----:B------:R-:W-:-:S04]  /*2040*/  IMAD R7, R7, R6, RZ ;  /* 0x0000000607077224 */ /* 0x000fc800078e02ff */
[----:B------:R-:W-:-:S06]  /*2050*/  IMAD.HI.U32 R5, R5, R7, R4 ;  /* 0x0000000705057227 */ /* 0x000fcc00078e0004 */
[----:B------:R-:W-:-:S04]  /*2060*/  IMAD.HI.U32 R5, R5, R8, RZ ;  /* 0x0000000805057227 */ /* 0x000fc800078e00ff */
        /* <DEDUP_REMOVED lines=10> */
.L_x_595:
[----:B------:R-:W-:Y:S05]  /*2110*/  BSYNC B0 ;  /* 0x0000000000007941 */ /* 0x000fea0003800000 */
.L_x_594:
[----:B------:R-:W-:Y:S01]  /*2120*/  IMAD R3, R12, R0, RZ ;  /* 0x000000000c037224 */ /* 0x000fe200078e02ff */
[----:B------:R-:W-:-:S04]  /*2130*/  PLOP3.LUT P2, PT, PT, PT, PT, 0x80, 0x0 ;  /* 0x000000000000781c */ /* 0x000fc80003f4f070 */
[C---:B------:R-:W-:Y:S01]  /*2140*/  VIADDMNMX R0, R3.reuse, R0, R171, PT ;  /* 0x0000000003007246 */ /* 0x040fe200038001ab */
[----:B------:R-:W-:-:S04]  /*2150*/  IMAD R3, R3, 0x40, -R11 ;  /* 0x0000004003037824 */ /* 0x000fc800078e0a0b */
[----:B------:R-:W-:Y:S01]  /*2160*/  IMAD R5, R0, 0x40, -R11 ;  /* 0x0000004000057824 */ /* 0x000fe200078e0a0b */
[----:B------:R-:W-:-:S04]  /*2170*/  VIMNMX R3, RZ, R3, !PT ;  /* 0x00000003ff037248 */ /* 0x000fc80007fe0100 */
[----:B------:R-:W-:Y:S02]  /*2180*/  VIMNMX R0, R5, R36, PT ;  /* 0x0000002405007248 */ /* 0x000fe40003fe0100 */
[----:B------:R-:W-:Y:S02]  /*2190*/  SHF.R.U32.HI R35, RZ, 0x6, R3 ;  /* 0x00000006ff237819 */ /* 0x000fe40000011603 */
[----:B------:R-:W-:-:S03]  /*21a0*/  ISETP.GT.AND P0, PT, R0, R3, PT ;  /* 0x000000030000720c */ /* 0x000fc60003f04270 */
[----:B------:R-:W-:-:S10]  /*21b0*/  IMAD.MOV.U32 R34, RZ, RZ, R35 ;  /* 0x000000ffff227224 */ /* 0x000fd400078e0023 */
[----:B------:R-:W-:-:S05]  /*21c0*/  @P0 VIADD R0, R0, 0x3f ;  /* 0x0000003f00000836 */ /* 0x000fca0000000000 */
[----:B------:R-:W-:-:S04]  /*21d0*/  @P0 SHF.R.S32.HI R3, RZ, 0x1f, R0 ;  /* 0x0000001fff030819 */ /* 0x000fc80000011400 */
[----:B------:R-:W-:-:S04]  /*21e0*/  @P0 LEA.HI R3, R3, R0, RZ, 0x6 ;  /* 0x0000000003030211 */ /* 0x000fc800078f30ff */
[----:B------:R-:W-:-:S04]  /*21f0*/  @P0 SHF.R.S32.HI R34, RZ, 0x6, R3 ;  /* 0x00000006ff220819 */ /* 0x000fc80000011403 */
[----:B------:R-:W-:-:S13]  /*2200*/  ISETP.GT.AND P0, PT, R34, R35, PT ;  /* 0x000000232200720c */ /* 0x000fda0003f04270 */
[----:B------:R-:W-:Y:S05]  /*2210*/  @!P0 BRA `(.L_x_596) ;  /* 0x0000002c00d48947 */ /* 0x000fea0003800000 */
[----:B------:R-:W-:Y:S01]  /*2220*/  VIADD R0, R2, 0x22400 ;  /* 0x0002240002007836 */ /* 0x000fe20000000000 */
[----:B------:R-:W-:Y:S04]  /*2230*/  BSSY B6, `(.L_x_597) ;  /* 0x0000013000067945 */ /* 0x000fe80003800000 */
[----:B------:R-:W-:-:S13]  /*2240*/  LOP3.LUT P0, RZ, R0, 0x3ff, RZ, 0xc0, !PT ;  /* 0x000003ff00ff7812 */ /* 0x000fda000780c0ff */
        /* <DEDUP_REMOVED lines=16> */
[----:B0----5:R-:W-:Y:S05]  /*2350*/  CALL.ABS.NOINC R14 ;  /* 0x000000000e007343 */ /* 0x021fea0003c00000 */
.L_x_598:
[----:B------:R-:W-:Y:S05]  /*2360*/  BSYNC B6 ;  /* 0x0000000000067941 */ /* 0x000fea0003800000 */
.L_x_597:
        /* <DEDUP_REMOVED lines=20> */
.L_x_600:
[----:B------:R-:W-:Y:S05]  /*24b0*/  BSYNC B6 ;  /* 0x0000000000067941 */ /* 0x000fea0003800000 */
.L_x_599:
[----:B------:R-:W-:Y:S01]  /*24c0*/  ULDC.64 UR4, c[0x0][0x9f8] ;  /* 0x00027e0000047ab9 */ /* 0x000fe20000000a00 */
[----:B------:R-:W-:Y:S01]  /*24d0*/  IMAD.MOV.U32 R0, RZ, RZ, R26 ;  /* 0x000000ffff007224 */ /* 0x000fe200078e001a */
[----:B------:R-:W-:Y:S01]  /*24e0*/  ISETP.NE.U32.AND P0, PT, RZ, UR4, PT ;  /* 0x00000004ff007c0c */ /* 0x000fe2000bf05070 */
[----:B------:R-:W0:Y:S01]  /*24f0*/  S2R R3, SR_TID.X ;  /* 0x0000000000037919 */ /* 0x000e220000002100 */
[----:B------:R-:W1:Y:S02]  /*2500*/  LDC.64 R6, c[0x0][0x3f8] ;  /* 0x0000fe00ff067b82 */ /* 0x000e640000000a00 */
[----:B------:R-:W-:-:S06]  /*2510*/  ISETP.NE.AND.EX P0, PT, RZ, UR5, PT, P0 ;  /* 0x00000005ff007c0c */ /* 0x000fcc000bf05300 */
[----:B------:R-:W2:Y:S07]  /*2520*/  LDC R45, c[0x0][0x3f4] ;  /* 0x0000fd00ff2d7b82 */ /* 0x000eae0000000800 */
[----:B------:R-:W-:Y:S02]  /*2530*/  @P0 IADD3 R4, P1, R28, UR4, RZ ;  /* 0x000000041c040c10 */ /* 0x000fe4000ff3e0ff */
[----:B------:R-:W-:Y:S02]  /*2540*/  SHF.R.S32.HI R9, RZ, 0x1f, R186 ;  /* 0x0000001fff097819 */ /* 0x000fe400000114ba */
[----:B------:R-:W-:Y:S01]  /*2550*/  SHF.R.S32.HI R189, RZ, 0x1f, R188 ;  /* 0x0000001fffbd7819 */ /* 0x000fe200000114bc */
[----:B------:R-:W3:Y:S01]  /*2560*/  S2R R44, SR_TID.X ;  /* 0x00000000002c7919 */ /* 0x000ee20000002100 */
[----:B------:R-:W-:Y:S01]  /*2570*/  @P0 IADD3.X R5, R27, UR5, RZ, P1, !PT ;  /* 0x000000051b050c10 */ /* 0x000fe20008ffe4ff */
[----:B------:R-:W-:Y:S01]  /*2580*/  IMAD.SHL.U32 R40, R191, 0x40, RZ ;  /* 0x00000040bf287824 */ /* 0x000fe200078e00ff */
[----:B------:R-:W-:-:S03]  /*2590*/  ULDC UR4, c[0x0][0x2f4] ;  /* 0x0000bd0000047ab9 */ /* 0x000fc60000000800 */
[----:B------:R4:W3:Y:S01]  /*25a0*/  @P0 LDG.E R0, desc[UR42][R4.64] ;  /* 0x0000002a04000981 */ /* 0x0008e2000c1e1900 */
[-C--:B-1----:R-:W-:Y:S01]  /*25b0*/  IMAD.WIDE.U32 R20, R186, R6.reuse, R188 ;  /* 0x00000006ba147225 */ /* 0x082fe200078e00bc */
[----:B------:R-:W-:Y:S02]  /*25c0*/  LOP3.LUT R40, R40, 0x1c0, RZ, 0xc0, !PT ;  /* 0x000001c028287812 */ /* 0x000fe400078ec0ff */
[----:B------:R-:W-:Y:S01]  /*25d0*/  ISETP.GE.AND P1, PT, R22, UR4, PT ;  /* 0x0000000416007c0c */ /* 0x000fe2000bf26270 */
[----:B0-----:R-:W-:Y:S01]  /*25e0*/  VIADD R8, R3, 0xffffff80 ;  /* 0xffffff8003087836 */ /* 0x001fe20000000000 */
[----:B--2---:R-:W-:Y:S01]  /*25f0*/  ISETP.GE.AND P2, PT, R16, R45, PT ;  /* 0x0000002d1000720c */ /* 0x004fe20003f46270 */
[-C--:B------:R-:W-:Y:S01]  /*2600*/  IMAD R3, R9, R6.reuse, RZ ;  /* 0x0000000609037224 */ /* 0x080fe200078e02ff */
[----:B------:R-:W-:Y:S01]  /*2610*/  SHF.R.U32.HI R42, RZ, 0x3, R40 ;  /* 0x00000003ff2a7819 */ /* 0x000fe20000011628 */
[----:B------:R-:W-:Y:S01]  /*2620*/  IMAD.WIDE.U32 R28, R186, R6, R16 ;  /* 0x00000006ba1c7225 */ /* 0x000fe200078e0010 */
[----:B----4-:R-:W0:Y:S01]  /*2630*/  LDC.64 R4, c[0x0][0x408] ;  /* 0x00010200ff047b82 */ /* 0x010e220000000a00 */
[----:B------:R-:W-:-:S02]  /*2640*/  SHF.R.S32.HI R13, RZ, 0x1f, R8 ;  /* 0x0000001fff0d7819 */ /* 0x000fc40000011408 */
[----:B------:R-:W-:Y:S01]  /*2650*/  IMAD R11, R186, R7, R3 ;  /* 0x00000007ba0b7224 */ /* 0x000fe200078e0203 */
[----:B------:R-:W-:Y:S01]  /*2660*/  LOP3.LUT R18, R18, 0xfffffffe, RZ, 0xc0, !PT ;  /* 0xfffffffe12127812 */ /* 0x000fe200078ec0ff */
[----:B------:R-:W-:Y:S01]  /*2670*/  IMAD.IADD R3, R24, 0x1, R25 ;  /* 0x0000000118037824 */ /* 0x000fe200078e0219 */
[----:B------:R-:W-:Y:S01]  /*2680*/  LEA.HI R13, R13, R8, RZ, 0x2 ;  /* 0x000000080d0d7211 */ /* 0x000fe200078f10ff */
[----:B------:R-:W-:Y:S01]  /*2690*/  IMAD.IADD R21, R21, 0x1, R11 ;  /* 0x0000000115157824 */ /* 0x000fe200078e020b */
[----:B------:R-:W-:Y:S01]  /*26a0*/  SHF.L.U64.HI R38, R6, 0x6, R7 ;  /* 0x0000000606267819 */ /* 0x000fe20000010207 */
[----:B------:R-:W-:Y:S01]  /*26b0*/  IMAD.IADD R29, R11, 0x1, R29 ;  /* 0x000000010b1d7824 */ /* 0x000fe200078e021d */
[----:B------:R-:W-:Y:S01]  /*26c0*/  LOP3.LUT R13, R13, 0xfffffffc, RZ, 0xc0, !PT ;  /* 0xfffffffc0d0d7812 */ /* 0x000fe200078ec0ff */
[-C--:B-----5:R-:W-:Y:S01]  /*26d0*/  IMAD.WIDE.U32 R20, R154, R6.reuse, R20 ;  /* 0x000000069a147225 */ /* 0x0a0fe200078e0014 */
[----:B------:R-:W-:Y:S02]  /*26e0*/  SHF.R.S32.HI R11, RZ, 0x1f, R154 ;  /* 0x0000001fff0b7819 */ /* 0x000fe4000001149a */
[----:B------:R-:W-:Y:S01]  /*26f0*/  @P2 LOP3.LUT R18, R18, 0x1, RZ, 0xfc, !PT ;  /* 0x0000000112122812 */ /* 0x000fe200078efcff */
[----:B------:R-:W-:Y:S01]  /*2700*/  IMAD.IADD R47, R8, 0x1, -R13 ;  /* 0x00000001082f7824 */ /* 0x000fe200078e0a0d */
[----:B------:R-:W-:Y:S01]  /*2710*/  ISETP.GE.AND P0, PT, R16, UR4, PT ;  /* 0x0000000410007c0c */ /* 0x000fe2000bf06270 */
[-C--:B------:R-:W-:Y:S01]  /*2720*/  IMAD R10, R11, R6.reuse, RZ ;  /* 0x000000060b0a7224 */ /* 0x080fe200078e02ff */
[----:B------:R-:W-:Y:S01]  /*2730*/  LOP3.LUT R18, R18, 0xfffffffd, RZ, 0xc0, !PT ;  /* 0xfffffffd12127812 */ /* 0x000fe200078ec0ff */
[----:B------:R-:W-:Y:S01]  /*2740*/  IMAD.WIDE.U32 R28, R154, R6, R28 ;  /* 0x000000069a1c7225 */ /* 0x000fe200078e001c */
[----:B---3--:R-:W-:-:S02]  /*2750*/  LEA.HI R44, R44, 0x8, RZ, 0x19 ;  /* 0x000000082c2c7811 */ /* 0x008fc400078fc8ff */
[----:B------:R-:W-:Y:S01]  /*2760*/  @P1 LOP3.LUT R18, R18, 0x2, RZ, 0xfc, !PT ;  /* 0x0000000212121812 */ /* 0x000fe200078efcff */
[----:B------:R-:W-:Y:S01]  /*2770*/  IMAD R49, R154, R7, R10 ;  /* 0x000000079a317224 */ /* 0x000fe200078e020a */
[----:B0-----:R-:W-:Y:S01]  /*2780*/  SHF.L.U64.HI R41, R4, 0x6, R5 ;  /* 0x0000000604297819 */ /* 0x001fe20000010205 */
[-C--:B------:R-:W-:Y:S02]  /*2790*/  IMAD R9, R9, R4.reuse, RZ ;  /* 0x0000000409097224 */ /* 0x080fe400078e02ff */
[-C--:B------:R-:W-:Y:S02]  /*27a0*/  IMAD R11, R11, R4.reuse, RZ ;  /* 0x000000040b0b7224 */ /* 0x080fe400078e02ff */
[-C--:B------:R-:W-:Y:S01]  /*27b0*/  IMAD R13, R186, R5.reuse, R9 ;  /* 0x00000005ba0d7224 */ /* 0x080fe200078e0209 */
[----:B------:R-:W-:Y:S01]  /*27c0*/  SEL R9, R45, RZ, P2 ;  /* 0x000000ff2d097207 */ /* 0x000fe20001000000 */
[----:B------:R-:W-:Y:S01]  /*27d0*/  IMAD R11, R154, R5, R11 ;  /* 0x000000059a0b7224 */ /* 0x000fe200078e020b */
[----:B------:R-:W-:Y:S01]  /*27e0*/  LOP3.LUT R5, R40, 0x18, R16, 0xf8, !PT ;  /* 0x0000001828057812 */ /* 0x000fe200078ef810 */
[----:B------:R-:W-:-:S03]  /*27f0*/  IMAD.WIDE.U32 R30, R186, R4, R188 ;  /* 0x00000004ba1e7225 */ /* 0x000fc600078e00bc */
[----:B------:R-:W-:Y:S01]  /*2800*/  LOP3.LUT R5, R5, R42, RZ, 0x3c, !PT ;  /* 0x0000002a05057212 */ /* 0x000fe200078e3cff */
[----:B------:R-:W-:Y:S02]  /*2810*/  IMAD.IADD R9, R16, 0x1, R9 ;  /* 0x0000000110097824 */ /* 0x000fe400078e0209 */
[----:B------:R-:W-:-:S03]  /*2820*/  IMAD.WIDE.U32 R32, R186, R4, R16 ;  /* 0x00000004ba207225 */ /* 0x000fc600078e0010 */
[----:B------:R-:W-:Y:S01]  /*2830*/  SHF.R.S32.HI R8, RZ, 0x1f, R9 ;  /* 0x0000001fff087819 */ /* 0x000fe20000011409 */
[----:B------:R-:W-:Y:S02]  /*2840*/  IMAD R46, R198, 0x200, R5 ;  /* 0x00000200c62e7824 */ /* 0x000fe400078e0205 */
[----:B------:R-:W-:Y:S01]  /*2850*/  IMAD.IADD R31, R31, 0x1, R13 ;  /* 0x000000011f1f7824 */ /* 0x000fe200078e020d */
[----:B------:R-:W-:Y:S01]  /*2860*/  LEA.HI R37, R8, R9, RZ, 0x3 ;  /* 0x0000000908257211 */ /* 0x000fe200078f18ff */
[----:B------:R-:W-:Y:S02]  /*2870*/  IMAD.IADD R33, R13, 0x1, R33 ;  /* 0x000000010d217824 */ /* 0x000fe400078e0221 */
[-C--:B------:R-:W-:Y:S01]  /*2880*/  IMAD.WIDE.U32 R30, R154, R4.reuse, R30 ;  /* 0x000000049a1e7225 */ /* 0x080fe200078e001e */
[----:B------:R-:W-:Y:S02]  /*2890*/  LOP3.LUT R5, R40, 0x38, R37, 0xf8, !PT ;  /* 0x0000003828057812 */ /* 0x000fe400078ef825 */
[----:B------:R-:W-:Y:S01]  /*28a0*/  LOP3.LUT R51, R37, 0xfffffff8, RZ, 0xc0, !PT ;  /* 0xfffffff825337812 */ /* 0x000fe200078ec0ff */
[----:B------:R-:W-:Y:S01]  /*28b0*/  IMAD.WIDE.U32 R32, R154, R4, R32 ;  /* 0x000000049a207225 */ /* 0x000fe200078e0020 */
[----:B------:R-:W-:-:S02]  /*28c0*/  LOP3.LUT R5, R5, R42, RZ, 0x3c, !PT ;  /* 0x0000002a05057212 */ /* 0x000fc400078e3cff */
[----:B------:R-:W-:Y:S01]  /*28d0*/  SHF.R.S32.HI R54, RZ, 0x1f, R51 ;  /* 0x0000001fff367819 */ /* 0x000fe20000011433 */
[----:B------:R-:W-:Y:S02]  /*28e0*/  IMAD.IADD R48, R21, 0x1, R49 ;  /* 0x0000000115307824 */ /* 0x000fe400078e0231 */
[----:B------:R-:W-:Y:S02]  /*28f0*/  IMAD.SHL.U32 R39, R6, 0x40, RZ ;  /* 0x0000004006277824 */ /* 0x000fe400078e00ff */
[----:B------:R-:W-:Y:S02]  /*2900*/  IMAD.SHL.U32 R43, R4, 0x40, RZ ;  /* 0x00000040042b7824 */ /* 0x000fe400078e00ff */
[----:B------:R-:W-:Y:S02]  /*2910*/  IMAD.SHL.U32 R45, R45, 0x2, RZ ;  /* 0x000000022d2d7824 */ /* 0x000fe400078e00ff */
[----:B------:R-:W-:Y:S02]  /*2920*/  IMAD R47, R47, 0x40, R186 ;  /* 0x000000402f2f7824 */ /* 0x000fe400078e02ba */
[----:B------:R-:W-:-:S02]  /*2930*/  IMAD.IADD R49, R49, 0x1, R29 ;  /* 0x0000000131317824 */ /* 0x000fc400078e021d */
[----:B------:R-:W-:Y:S02]  /*2940*/  IMAD.IADD R50, R31, 0x1, R11 ;  /* 0x000000011f327824 */ /* 0x000fe400078e020b */
[----:B------:R-:W-:Y:S02]  /*2950*/  IMAD.IADD R52, R11, 0x1, R33 ;  /* 0x000000010b347824 */ /* 0x000fe400078e0221 */
[----:B------:R-:W-:Y:S01]  /*2960*/  IMAD R55, R198, 0x200, R5 ;  /* 0x00000200c6377824 */ /* 0x000fe200078e0205 */
[----:B------:R-:W-:-:S07]  /*2970*/  SHF.R.S32.HI R53, RZ, 0x1f, R0 ;  /* 0x0000001fff357819 */ /* 0x000fce0000011400 */
.L_x_633:
[----:B0-----:R-:W0:Y:S01]  /*2980*/  LDC R60, c[0x0][0x430] ;  /* 0x00010c00ff3c7b82 */ /* 0x001e220000000800 */
[----:B------:R-:W-:Y:S02]  /*2990*/  VIADD R34, R34, 0xffffffff ;  /* 0xffffffff22227836 */ /* 0x000fe40000000000 */
[----:B------:R-:W-:Y:S02]  /*29a0*/  IMAD.MOV.U32 R59, RZ, RZ, RZ ;  /* 0x000000ffff3b7224 */ /* 0x000fe400078e00ff */
[----:B------:R-:W-:-:S03]  /*29b0*/  IMAD R4, R34, 0x40, R47 ;  /* 0x0000004022047824 */ /* 0x000fc600078e022f */
[----:B-1----:R-:W1:Y:S01]  /*29c0*/  LDC R68, c[0x0][0x3f4] ;  /* 0x0000fd00ff447b82 */ /* 0x002e620000000800 */
[----:B------:R-:W-:Y:S01]  /*29d0*/  IMAD.IADD R12, R3, 0x1, R4 ;  /* 0x00000001030c7824 */ /* 0x000fe200078e0204 */
[----:B------:R-:W-:-:S03]  /*29e0*/  ISETP.GE.AND P1, PT, R4, R36, PT ;  /* 0x000000240400720c */ /* 0x000fc60003f26270 */
[----:B------:R-:W-:Y:S01]  /*29f0*/  IMAD.MOV.U32 R8, RZ, RZ, R12 ;  /* 0x000000ffff087224 */ /* 0x000fe200078e000c */
[----:B------:R-:W-:Y:S02]  /*2a00*/  ISETP.GT.OR P1, PT, R47, 0x3f, P1 ;  /* 0x0000003f2f00780c */ /* 0x000fe40000f24670 */
[----:B0-----:R-:W-:-:S11]  /*2a10*/  ISETP.NE.AND P2, PT, R60, 0x1, PT ;  /* 0x000000013c00780c */ /* 0x001fd60003f45270 */
[----:B------:R-:W0:Y:S08]  /*2a20*/  @!P1 LDC.64 R6, c[0x0][0x428] ;  /* 0x00010a00ff069b82 */ /* 0x000e300000000a00 */
[----:B--2---:R-:W2:Y:S08]  /*2a30*/  @!P1 LDC.64 R4, c[0x0][0x418] ;  /* 0x00010600ff049b82 */ /* 0x004eb00000000a00 */
[----:B---3--:R-:W3:Y:S08]  /*2a40*/  @P2 LDC R9, c[0x0][0x434] ;  /* 0x00010d00ff092b82 */ /* 0x008ef00000000800 */
[----:B------:R-:W4:Y:S01]  /*2a50*/  @P2 LDC R10, c[0x0][0x438] ;  /* 0x00010e00ff0a2b82 */ /* 0x000f220000000800 */
[----:B---3--:R-:W-:-:S05]  /*2a60*/  @P2 IMAD.HI.U32 R9, R12, R9, RZ ;  /* 0x000000090c092227 */ /* 0x008fca00078e00ff */
[----:B----4-:R-:W-:Y:S01]  /*2a70*/  @P2 SHF.R.U32.HI R8, RZ, R10, R9 ;  /* 0x0000000aff082219 */ /* 0x010fe20000011609 */
[----:B0-----:R-:W-:-:S03]  /*2a80*/  @!P1 IMAD R10, R53, R6, RZ ;  /* 0x00000006350a9224 */ /* 0x001fc600078e02ff */
[----:B------:R-:W-:Y:S01]  /*2a90*/  @!P1 SHF.R.S32.HI R9, RZ, 0x1f, R8 ;  /* 0x0000001fff099819 */ /* 0x000fe20000011408 */
[C---:B------:R-:W-:Y:S02]  /*2aa0*/  @!P1 IMAD R11, R0.reuse, R7, R10 ;  /* 0x00000007000b9224 */ /* 0x040fe400078e020a */
[----:B------:R-:W-:-:S04]  /*2ab0*/  @!P1 IMAD.WIDE.U32 R6, R0, R6, R8 ;  /* 0x0000000600069225 */ /* 0x000fc800078e0008 */
[----:B------:R-:W-:Y:S01]  /*2ac0*/  @!P1 IMAD.IADD R7, R7, 0x1, R11 ;  /* 0x0000000107079824 */ /* 0x000fe200078e020b */
[----:B--2---:R-:W-:-:S04]  /*2ad0*/  @!P1 LEA R4, P2, R6, R4, 0x2 ;  /* 0x0000000406049211 */ /* 0x004fc800078410ff */
[----:B------:R-:W-:Y:S02]  /*2ae0*/  @!P1 LEA.HI.X R5, R6, R5, R7, 0x2, P2 ;  /* 0x0000000506059211 */ /* 0x000fe400010f1407 */
[----:B-1----:R-:W-:Y:S01]  /*2af0*/  ISETP.GE.AND P2, PT, R68, 0x1, PT ;  /* 0x000000014400780c */ /* 0x002fe20003f46270 */
[----:B------:R-:W-:Y:S02]  /*2b00*/  IMAD.MOV R7, RZ, RZ, -R8 ;  /* 0x000000ffff077224 */ /* 0x000fe400078e0a08 */
[----:B------:R-:W-:Y:S01]  /*2b10*/  IMAD.SHL.U32 R64, R23, 0x1000, RZ ;  /* 0x0000100017407824 */ /* 0x000fe200078e00ff */
[----:B------:R-:W-:Y:S05]  /*2b20*/  YIELD ;  /* 0x0000000000007946 */ /* 0x000fea0003800000 */
[----:B------:R-:W-:Y:S01]  /*2b30*/  IMAD R60, R60, R7, R12 ;  /* 0x000000073c3c7224 */ /* 0x000fe200078e020c */
[----:B------:R-:W-:Y:S01]  /*2b40*/  BSSY B0, `(.L_x_601) ;  /* 0x00001ba000007945 */ /* 0x000fe20003800000 */
[----:B------:R-:W-:Y:S01]  /*2b50*/  IMAD.IADD R7, R46, 0x1, R64 ;  /* 0x000000012e077824 */ /* 0x000fe200078e0240 */
[----:B------:R0:W5:Y:S01]  /*2b60*/  @!P1 LDG.E R59, desc[UR42][R4.64] ;  /* 0x0000002a043b9981 */ /* 0x000162000c1e1900 */
[----:B------:R-:W-:-:S02]  /*2b70*/  ISETP.GT.AND P1, PT, R34, R35, PT ;  /* 0x000000232200720c */ /* 0x000fc40003f24270 */
[----:B------:R-:W-:Y:S01]  /*2b80*/  IMAD R66, R7, 0x2, R2 ;  /* 0x0000000207427824 */ /* 0x000fe200078e0202 */
[----:B------:R-:W-:Y:S10]  /*2b90*/  @!P2 BRA `(.L_x_602) ;  /* 0x0000001400fca947 */ /* 0x000ff40003800000 */
[----:B------:R-:W-:Y:S01]  /*2ba0*/  SHF.R.S32.HI R62, RZ, 0x1f, R60 ;  /* 0x0000001fff3e7819 */ /* 0x000fe2000001143c */
[----:B------:R-:W-:Y:S01]  /*2bb0*/  ULDC.64 UR4, c[0x0][0x300] ;  /* 0x0000c00000047ab9 */ /* 0x000fe20000000a00 */
[----:B-----5:R-:W-:Y:S01]  /*2bc0*/  SHF.R.S32.HI R61, RZ, 0x1f, R59 ;  /* 0x0000001fff3d7819 */ /* 0x020fe2000001143b */
[----:B0-----:R-:W-:Y:S01]  /*2bd0*/  IMAD.WIDE.U32 R4, R60, UR4, RZ ;  /* 0x000000043c047c25 */ /* 0x001fe2000f8e00ff */
[----:B------:R-:W-:Y:S01]  /*2be0*/  ULDC.U8 UR8, c[0x0][0x410] ;  /* 0x0001040000087ab9 */ /* 0x000fe20000000000 */
[----:B------:R-:W-:Y:S01]  /*2bf0*/  SHF.R.S32.HI R12, RZ, 0x1f, R34 ;  /* 0x0000001fff0c7819 */ /* 0x000fe20000011422 */
[----:B------:R-:W-:Y:S01]  /*2c00*/  ULDC.64 UR6, c[0x0][0x2e8] ;  /* 0x0000ba0000067ab9 */ /* 0x000fe20000000a00 */
[----:B------:R-:W-:Y:S01]  /*2c10*/  IMAD R7, R62, UR4, RZ ;  /* 0x000000043e077c24 */ /* 0x000fe2000f8e02ff */
[----:B------:R-:W-:Y:S01]  /*2c20*/  ISETP.NE.AND P2, PT, RZ, UR8, PT ;  /* 0x00000008ff007c0c */ /* 0x000fe2000bf45270 */
[----:B------:R-:W-:Y:S02]  /*2c30*/  IMAD R8, R38, R34, RZ ;  /* 0x0000002226087224 */ /* 0x000fe400078e02ff */
[----:B------:R-:W-:Y:S01]  /*2c40*/  IMAD R7, R60, UR5, R7 ;  /* 0x000000053c077c24 */ /* 0x000fe2000f8e0207 */
[----:B------:R-:W-:Y:S01]  /*2c50*/  ULDC.64 UR4, c[0x0][0x310] ;  /* 0x0000c40000047ab9 */ /* 0x000fe20000000a00 */
[----:B------:R-:W-:-:S02]  /*2c60*/  IMAD R9, R12, R39, R8 ;  /* 0x000000270c097224 */ /* 0x000fc400078e0208 */
[----:B------:R-:W-:Y:S02]  /*2c70*/  IMAD R6, R61, UR4, RZ ;  /* 0x000000043d067c24 */ /* 0x000fe4000f8e02ff */
[----:B------:R-:W-:Y:S02]  /*2c80*/  IMAD.IADD R5, R5, 0x1, R7 ;  /* 0x0000000105057824 */ /* 0x000fe400078e0207 */
[C---:B------:R-:W-:Y:S02]  /*2c90*/  IMAD R7, R59.reuse, UR5, R6 ;  /* 0x000000053b077c24 */ /* 0x040fe4000f8e0206 */
[----:B------:R-:W-:Y:S01]  /*2ca0*/  IMAD.WIDE.U32 R4, R59, UR4, R4 ;  /* 0x000000043b047c25 */ /* 0x000fe2000f8e0004 */
[----:B------:R-:W-:-:S03]  /*2cb0*/  ULDC.64 UR4, c[0x0][0x308] ;  /* 0x0000c20000047ab9 */ /* 0x000fc60000000a00 */
[----:B------:R-:W-:Y:S02]  /*2cc0*/  IMAD.IADD R5, R5, 0x1, R7 ;  /* 0x0000000105057824 */ /* 0x000fe400078e0207 */
[----:B------:R-:W-:-:S04]  /*2cd0*/  IMAD.WIDE.U32 R6, R184, UR4, R4 ;  /* 0x00000004b8067c25 */ /* 0x000fc8000f8e0004 */
[----:B------:R-:W-:Y:S01]  /*2ce0*/  IMAD R13, R184, UR5, R7 ;  /* 0x00000005b80d7c24 */ /* 0x000fe2000f8e0207 */
[----:B------:R-:W-:Y:S01]  /*2cf0*/  LEA R67, P3, R6, UR6, 0x1 ;  /* 0x0000000606437c11 */ /* 0x000fe2000f8608ff */
[----:B------:R-:W-:-:S03]  /*2d00*/  IMAD.WIDE.U32 R4, R39, R34, RZ ;  /* 0x0000002227047225 */ /* 0x000fc600078e00ff */
[----:B------:R-:W-:Y:S01]  /*2d10*/  LEA.HI.X R13, R6, UR7, R13, 0x1, P3 ;  /* 0x00000007060d7c11 */ /* 0x000fe200098f0c0d */
[----:B------:R-:W-:Y:S01]  /*2d20*/  IMAD.IADD R10, R5, 0x1, R9 ;  /* 0x00000001050a7824 */ /* 0x000fe200078e0209 */
[----:B------:R-:W-:Y:S07]  /*2d30*/  @!P2 BRA `(.L_x_603) ;  /* 0x0000000800c4a947 */ /* 0x000fee0003800000 */
[----:B------:R-:W-:Y:S01]  /*2d40*/  IMAD R63, R34, -0x40, R36 ;  /* 0xffffffc0223f7824 */ /* 0x000fe200078e0224 */
[----:B------:R-:W-:Y:S01]  /*2d50*/  BSSY B1, `(.L_x_604) ;  /* 0x000001e000017945 */ /* 0x000fe20003800000 */
[----:B------:R-:W-:Y:S02]  /*2d60*/  CS2R R8, SRZ ;  /* 0x0000000000087805 */ /* 0x000fe4000001ff00 */
[----:B------:R-:W-:Y:S02]  /*2d70*/  CS2R R26, SRZ ;  /* 0x00000000001a7805 */ /* 0x000fe4000001ff00 */
[----:B------:R-:W-:Y:S02]  /*2d80*/  CS2R R24, SRZ ;  /* 0x0000000000187805 */ /* 0x000fe4000001ff00 */
[----:B------:R-:W-:Y:S02]  /*2d90*/  VIMNMX R63, R63, 0x40, PT ;  /* 0x000000403f3f7848 */ /* 0x000fe40003fe0100 */
[----:B------:R-:W-:-:S02]  /*2da0*/  CS2R R56, SRZ ;  /* 0x0000000000387805 */ /* 0x000fc4000001ff00 */
[----:B------:R-:W-:-:S13]  /*2db0*/  ISETP.GE.AND P2, PT, R186, R63, PT ;  /* 0x0000003fba00720c */ /* 0x000fda0003f46270 */
[----:B------:R-:W-:Y:S05]  /*2dc0*/  @P2 BRA `(.L_x_605) ;  /* 0x0000000000582947 */ /* 0x000fea0003800000 */
[----:B------:R-:W-:Y:S01]  /*2dd0*/  IMAD R6, R41, R34, RZ ;  /* 0x0000002229067224 */ /* 0x000fe200078e02ff */
[----:B------:R-:W-:Y:S01]  /*2de0*/  IADD3 R8, P3, R20, R4, RZ ;  /* 0x0000000414087210 */ /* 0x000fe20007f7e0ff */
[----:B------:R-:W-:Y:S01]  /*2df0*/  IMAD.MOV.U32 R4, RZ, RZ, R30 ;  /* 0x000000ffff047224 */ /* 0x000fe200078e001e */
[----:B------:R-:W-:Y:S01]  /*2e00*/  ULDC.64 UR6, c[0x0][0x400] ;  /* 0x0001000000067ab9 */ /* 0x000fe20000000a00 */
[----:B------:R-:W-:Y:S01]  /*2e10*/  IMAD.MOV.U32 R5, RZ, RZ, R50 ;  /* 0x000000ffff057224 */ /* 0x000fe200078e0032 */
[----:B------:R-:W-:Y:S01]  /*2e20*/  ULDC.64 UR4, c[0x0][0x3e8] ;  /* 0x0000fa0000047ab9 */ /* 0x000fe20000000a00 */
[-C--:B------:R-:W-:Y:S02]  /*2e30*/  IMAD R11, R12, R43.reuse, R6 ;  /* 0x0000002b0c0b7224 */ /* 0x080fe400078e0206 */
[----:B------:R-:W-:-:S04]  /*2e40*/  IMAD.WIDE.U32 R6, R34, R43, R4 ;  /* 0x0000002b22067225 */ /* 0x000fc800078e0004 */
[----:B------:R-:W-:Y:S01]  /*2e50*/  IMAD.X R9, R10, 0x1, R48, P3 ;  /* 0x000000010a097824 */ /* 0x000fe200018e0630 */
[----:B------:R-:W-:Y:S01]  /*2e60*/  LEA R4, P3, R6, UR6, 0x1 ;  /* 0x0000000606047c11 */ /* 0x000fe2000f8608ff */
[----:B------:R-:W-:-:S05]  /*2e70*/  IMAD.IADD R5, R7, 0x1, R11 ;  /* 0x0000000107057824 */ /* 0x000fca00078e020b */
[----:B------:R-:W-:Y:S02]  /*2e80*/  LEA.HI.X R5, R6, UR7, R5, 0x1, P3 ;  /* 0x0000000706057c11 */ /* 0x000fe400098f0c05 */
[----:B------:R-:W-:-:S04]  /*2e90*/  LEA R6, P3, R8, UR4, 0x1 ;  /* 0x0000000408067c11 */ /* 0x000fc8000f8608ff */
[----:B------:R-:W-:Y:S02]  /*2ea0*/  LEA.HI.X R7, R8, UR5, R9, 0x1, P3 ;  /* 0x0000000508077c11 */ /* 0x000fe400098f0c09 */
[----:B------:R-:W-:Y:S02]  /*2eb0*/  ISETP.GE.AND P3, PT, R188, R68, PT ;  /* 0x00000044bc00720c */ /* 0x000fe40003f66270 */
[----:B------:R-:W-:Y:S02]  /*2ec0*/  CS2R R8, SRZ ;  /* 0x0000000000087805 */ /* 0x000fe4000001ff00 */
[----:B------:R-:W-:-:S09]  /*2ed0*/  CS2R R24, SRZ ;  /* 0x0000000000187805 */ /* 0x000fd2000001ff00 */
[----:B------:R0:W5:Y:S04]  /*2ee0*/  @!P3 LDG.E.64 R26, desc[UR42][R6.64] ;  /* 0x0000002a061ab981 */ /* 0x000168000c1e1b00 */
[----:B------:R0:W5:Y:S01]  /*2ef0*/  @!P3 LDG.E.64 R56, desc[UR42][R4.64] ;  /* 0x0000002a0438b981 */ /* 0x000162000c1e1b00 */
[----:B------:R-:W-:-:S13]  /*2f00*/  ISETP.GE.AND P3, PT, R194, R68, PT ;  /* 0x00000044c200720c */ /* 0x000fda0003f66270 */
[----:B------:R0:W5:Y:S04]  /*2f10*/  @!P3 LDG.E.64 R8, desc[UR42][R6.64+0x20] ;  /* 0x0000202a0608b981 */ /* 0x000168000c1e1b00 */
[----:B------:R0:W5:Y:S02]  /*2f20*/  @!P3 LDG.E.64 R24, desc[UR42][R4.64+0x20] ;  /* 0x0000202a0418b981 */ /* 0x000164000c1e1b00 */
.L_x_605:
[----:B------:R-:W-:Y:S05]  /*2f30*/  BSYNC B1 ;  /* 0x0000000000017941 */ /* 0x000fea0003800000 */
.L_x_604:
[----:B------:R-:W-:Y:S01]  /*2f40*/  UISETP.NE.AND UP0, UPT, UR37, 0x3, UPT ;  /* 0x000000032500788c */ /* 0x000fe2000bf05270 */
[----:B0----5:R-:W-:Y:S02]  /*2f50*/  IMAD.MOV.U32 R4, RZ, RZ, R8 ;  /* 0x000000ffff047224 */ /* 0x021fe400078e0008 */
[----:B------:R-:W-:Y:S02]  /*2f60*/  IMAD.MOV.U32 R5, RZ, RZ, R9 ;  /* 0x000000ffff057224 */ /* 0x000fe400078e0009 */
[----:B------:R-:W-:Y:S01]  /*2f70*/  IMAD.MOV.U32 R6, RZ, RZ, R26 ;  /* 0x000000ffff067224 */ /* 0x000fe200078e001a */
[----:B------:R-:W-:Y:S01]  /*2f80*/  PLOP3.LUT P3, PT, PT, PT, UP0, 0x80, 0x0 ;  /* 0x000000000000781c */ /* 0x000fe20003f6f008 */
[----:B------:R-:W-:Y:S01]  /*2f90*/  IMAD.MOV.U32 R7, RZ, RZ, R57 ;  /* 0x000000ffff077224 */ /* 0x000fe200078e0039 */
[----:B------:R-:W-:Y:S01]  /*2fa0*/  PRMT R71, R5, 0x5410, R4 ;  /* 0x0000541005477816 */ /* 0x000fe20000000004 */
[----:B------:R-:W-:Y:S02]  /*2fb0*/  IMAD.MOV.U32 R4, RZ, RZ, R27 ;  /* 0x000000ffff047224 */ /* 0x000fe400078e001b */
[----:B------:R-:W-:Y:S01]  /*2fc0*/  IMAD.MOV.U32 R5, RZ, RZ, R25 ;  /* 0x000000ffff057224 */ /* 0x000fe200078e0019 */
[----:B------:R-:W-:-:S02]  /*2fd0*/  PRMT R74, R74, 0x5410, R7 ;  /* 0x000054104a4a7816 */ /* 0x000fc40000000007 */
[----:B------:R-:W-:Y:S01]  /*2fe0*/  PRMT R70, R4, 0x5410, R6 ;  /* 0x0000541004467816 */ /* 0x000fe20000000006 */
[----:B------:R-:W-:Y:S01]  /*2ff0*/  IMAD.MOV.U32 R4, RZ, RZ, R24 ;  /* 0x000000ffff047224 */ /* 0x000fe200078e0018 */
[----:B------:R-:W-:Y:S01]  /*3000*/  PRMT R73, R73, 0x5410, R5 ;  /* 0x0000541049497816 */ /* 0x000fe20000000005 */
[----:B------:R-:W-:-:S05]  /*3010*/  IMAD.MOV.U32 R6, RZ, RZ, R56 ;  /* 0x000000ffff067224 */ /* 0x000fca00078e0038 */
[----:B------:R-:W-:Y:S01]  /*3020*/  PRMT R72, R6, 0x5410, R4 ;  /* 0x0000541006487816 */ /* 0x000fe20000000004 */
[----:B------:R-:W-:Y:S06]  /*3030*/  @!P3 BRA `(.L_x_606) ;  /* 0x000000000004b947 */ /* 0x000fec0003800000 */
[----:B------:R-:W-:Y:S01]  /*3040*/  BPT.TRAP 0x1 ;  /* 0x000000040000795c */ /* 0x000fe20000300000 */
.L_x_606:
[----:B------:R-:W-:Y:S01]  /*3050*/  IMAD R58, R23, 0x8, R2 ;  /* 0x00000008173a7824 */ /* 0x000fe200078e0202 */
[----:B------:R-:W-:Y:S01]  /*3060*/  SHF.L.U32 R65, R187, 0x1f, RZ ;  /* 0x0000001fbb417819 */ /* 0x000fe200000006ff */
[----:B------:R-:W-:Y:S03]  /*3070*/  BSSY B1, `(.L_x_607) ;  /* 0x0000003000017945 */ /* 0x000fe60003800000 */
[----:B------:R-:W0:Y:S02]  /*3080*/  SYNCS.PHASECHK.TRANS64.TRYWAIT P4, [R58+URZ+0x28c90], R65 ;  /* 0x028c90413a0075a7 */ /* 0x000e24000808017f */
[----:B0-----:R-:W-:Y:S05]  /*3090*/  @!P4 BRA `(.L_x_608) ;  /* 0x0000017800e4c947 */ /* 0x001fea0003800000 */
.L_x_856:
[----:B------:R-:W-:Y:S05]  /*30a0*/  BSYNC B1 ;  /* 0x0000000000017941 */ /* 0x000fea0003800000 */
.L_x_607:
[----:B------:R-:W-:-:S03]  /*30b0*/  UMOV UR4, 0xffffffff ;  /* 0xffffffff00047882 */ /* 0x000fc60000000000 */
[----:B------:R-:W-:Y:S05]  /*30c0*/  BRA.DIV UR4, `(.L_x_609) ;  /* 0x0000017a04ec7947 */ /* 0x000fea000b800000 */
[----:B------:R1:W2:Y:S04]  /*30d0*/  SHFL.IDX PT, R69, R13, RZ, 0x1c1f ;  /* 0x001c1fff0d457589 */ /* 0x0002a800000e0000 */
[----:B------:R1:W3:Y:S02]  /*30e0*/  SHFL.IDX PT, R14, R67, RZ, 0x1c1f ;  /* 0x001c1fff430e7589 */ /* 0x0002e400000e0000 */
.L_x_860:
[----:B------:R-:W-:Y:S05]  /*30f0*/  @P2 BRA `(.L_x_610) ;  /* 0x0000001400782947 */ /* 0x000fea0003800000 */
[----:B------:R-:W-:Y:S04]  /*3100*/  BSSY B1, `(.L_x_611) ;  /* 0x0000037000017945 */ /* 0x000fe80003800000 */
[----:B------:R-:W-:Y:S05]  /*3110*/  @P0 BRA `(.L_x_612) ;  /* 0x0000000000d40947 */ /* 0x000fea0003800000 */
[----:B------:R4:W0:Y:S01]  /*3120*/  LDS.128 R4, [R66+0x22400] ;  /* 0x0224000042047984 */ /* 0x0008220000000c00 */
[C---:B---3--:R-:W-:Y:S01]  /*3130*/  LEA R10, P2, R16.reuse, R14, 0x1 ;  /* 0x0000000e100a7211 */ /* 0x048fe200078408ff */
[----:B------:R-:W-:Y:S03]  /*3140*/  BSSY B2, `(.L_x_613) ;  /* 0x0000031000027945 */ /* 0x000fe60003800000 */
[----:B--2---:R-:W-:Y:S02]  /*3150*/  LEA.HI.X R11, R16, R69, R17, 0x1, P2 ;  /* 0x00000045100b7211 */ /* 0x004fe400010f0c11 */
[----:B------:R-:W-:-:S13]  /*3160*/  ISETP.GE.AND P2, PT, R188, R68, PT ;  /* 0x00000044bc00720c */ /* 0x000fda0003f46270 */
[----:B----4-:R-:W-:Y:S05]  /*3170*/  @P2 BRA `(.L_x_614) ;  /* 0x0000000000b42947 */ /* 0x010fea0003800000 */
[----:B-1----:R-:W-:Y:S02]  /*3180*/  SHF.R.U64 R13, R56, 0x10, R57 ;  /* 0x00000010380d7819 */ /* 0x002fe40000001239 */
[----:B------:R-:W-:Y:S01]  /*3190*/  SHF.R.U64 R12, R26, 0x10, R27 ;  /* 0x000000101a0c7819 */ /* 0x000fe2000000121b */
[----:B0-----:R-:W-:Y:S01]  /*31a0*/  IMAD.U32 R26, R5, 0x10000, RZ ;  /* 0x00010000051a7824 */ /* 0x001fe200078e00ff */
[----:B------:R-:W-:Y:S02]  /*31b0*/  PRMT R13, R72, 0x5410, R13 ;  /* 0x00005410480d7816 */ /* 0x000fe4000000000d */
[----:B------:R-:W-:Y:S02]  /*31c0*/  SHF.R.U32.HI R15, RZ, 0x10, R27 ;  /* 0x00000010ff0f7819 */ /* 0x000fe4000001161b */
[----:B------:R-:W-:Y:S02]  /*31d0*/  SHF.R.U32.HI R66, RZ, 0x10, R57 ;  /* 0x00000010ff427819 */ /* 0x000fe40000011639 */
[----:B------:R-:W-:-:S02]  /*31e0*/  PRMT R12, R70, 0x5432, R12 ;  /* 0x00005432460c7816 */ /* 0x000fc4000000000c */
[----:B------:R-:W-:Y:S02]  /*31f0*/  LOP3.LUT R27, R5, 0xffff0000, RZ, 0xc0, !PT ;  /* 0xffff0000051b7812 */ /* 0x000fe400078ec0ff */
[C---:B------:R-:W-:Y:S01]  /*3200*/  LOP3.LUT R57, R13.reuse, 0xffff0000, RZ, 0xc0, !PT ;  /* 0xffff00000d397812 */ /* 0x040fe200078ec0ff */
[----:B------:R-:W-:Y:S01]  /*3210*/  IMAD.U32 R13, R13, 0x10000, RZ ;  /* 0x000100000d0d7824 */ /* 0x000fe200078e00ff */
[C---:B------:R-:W-:Y:S01]  /*3220*/  LOP3.LUT R56, R12.reuse, 0xffff0000, RZ, 0xc0, !PT ;  /* 0xffff00000c387812 */ /* 0x040fe200078ec0ff */
[----:B------:R-:W-:Y:S01]  /*3230*/  IMAD.U32 R12, R12, 0x10000, RZ ;  /* 0x000100000c0c7824 */ /* 0x000fe200078e00ff */
[----:B------:R-:W-:Y:S01]  /*3240*/  PRMT R66, R74, 0x5432, R66 ;  /* 0x000054324a427816 */ /* 0x000fe20000000042 */
[C---:B------:R-:W-:Y:S01]  /*3250*/  FMUL.FTZ R5, R27.reuse, R57 ;  /* 0x000000391b057220 */ /* 0x040fe20000410000 */
[----:B------:R-:W-:Y:S01]  /*3260*/  PRMT R15, R70, 0x5410, R15 ;  /* 0x00005410460f7816 */ /* 0x000fe2000000000f */
[----:B------:R-:W-:Y:S01]  /*3270*/  FMUL.FTZ R70, R27, R56 ;  /* 0x000000381b467220 */ /* 0x000fe20000410000 */
[----:B------:R-:W-:-:S02]  /*3280*/  IMAD.U32 R27, R6, 0x10000, RZ ;  /* 0x00010000061b7824 */ /* 0x000fc400078e00ff */
[----:B------:R-:W-:Y:S01]  /*3290*/  FFMA.FTZ R5, R26, R56, -R5 ;  /* 0x000000381a057223 */ /* 0x000fe20000010805 */
[----:B------:R-:W-:Y:S01]  /*32a0*/  LOP3.LUT R56, R6, 0xffff0000, RZ, 0xc0, !PT ;  /* 0xffff000006387812 */ /* 0x000fe200078ec0ff */
[----:B------:R-:W-:Y:S02]  /*32b0*/  IMAD.U32 R67, R66, 0x10000, RZ ;  /* 0x0001000042437824 */ /* 0x000fe400078e00ff */
[----:B------:R-:W-:Y:S01]  /*32c0*/  FFMA.FTZ R26, R26, R57, R70 ;  /* 0x000000391a1a7223 */ /* 0x000fe20000010046 */
[C---:B------:R-:W-:Y:S01]  /*32d0*/  IMAD.U32 R57, R15.reuse, 0x10000, RZ ;  /* 0x000100000f397824 */ /* 0x040fe200078e00ff */
[----:B------:R-:W-:Y:S01]  /*32e0*/  LOP3.LUT R66, R66, 0xffff0000, RZ, 0xc0, !PT ;  /* 0xffff000042427812 */ /* 0x000fe200078ec0ff */
[C---:B------:R-:W-:Y:S01]  /*32f0*/  FMUL.FTZ R6, R56.reuse, R67 ;  /* 0x0000004338067220 */ /* 0x040fe20000410000 */
[----:B------:R-:W-:Y:S01]  /*3300*/  LOP3.LUT R15, R15, 0xffff0000, RZ, 0xc0, !PT ;  /* 0xffff00000f0f7812 */ /* 0x000fe200078ec0ff */
[----:B------:R-:W-:Y:S01]  /*3310*/  FMUL.FTZ R56, R56, R57 ;  /* 0x0000003938387220 */ /* 0x000fe20000410000 */
[----:B------:R-:W-:Y:S01]  /*3320*/  F2FP.BF16.F32.PACK_AB R5, R26, R5 ;  /* 0x000000051a05723e */ /* 0x000fe200000010ff */
[----:B------:R-:W-:Y:S01]  /*3330*/  FFMA.FTZ R6, R27, R57, -R6 ;  /* 0x000000391b067223 */ /* 0x000fe20000010806 */
[----:B------:R-:W-:Y:S01]  /*3340*/  LOP3.LUT R57, R7, 0xffff0000, RZ, 0xc0, !PT ;  /* 0xffff000007397812 */ /* 0x000fe200078ec0ff */
[----:B------:R-:W-:Y:S01]  /*3350*/  FFMA.FTZ R27, R27, R67, R56 ;  /* 0x000000431b1b7223 */ /* 0x000fe20000010038 */
[----:B------:R-:W-:-:S02]  /*3360*/  IMAD.U32 R56, R7, 0x10000, RZ ;  /* 0x0001000007387824 */ /* 0x000fc400078e00ff */
[C---:B------:R-:W-:Y:S01]  /*3370*/  IMAD.U32 R7, R4.reuse, 0x10000, RZ ;  /* 0x0001000004077824 */ /* 0x040fe200078e00ff */
[----:B------:R-:W-:Y:S01]  /*3380*/  LOP3.LUT R4, R4, 0xffff0000, RZ, 0xc0, !PT ;  /* 0xffff000004047812 */ /* 0x000fe200078ec0ff */
[C---:B------:R-:W-:Y:S01]  /*3390*/  FMUL.FTZ R67, R57.reuse, R66 ;  /* 0x0000004239437220 */ /* 0x040fe20000410000 */
[-C--:B------:R-:W-:Y:S01]  /*33a0*/  FMUL.FTZ R57, R57, R15.reuse ;  /* 0x0000000f39397220 */ /* 0x080fe20000410000 */
[----:B------:R-:W-:Y:S02]  /*33b0*/  F2FP.BF16.F32.PACK_AB R6, R27, R6 ;  /* 0x000000061b06723e */ /* 0x000fe400000010ff */
[----:B------:R-:W-:Y:S01]  /*33c0*/  FFMA.FTZ R67, R56, R15, -R67 ;  /* 0x0000000f38437223 */ /* 0x000fe20000010843 */
[CC--:B------:R-:W-:Y:S01]  /*33d0*/  FMUL.FTZ R70, R4.reuse, R13.reuse ;  /* 0x0000000d04467220 */ /* 0x0c0fe20000410000 */
[----:B------:R-:W-:Y:S01]  /*33e0*/  FMUL.FTZ R4, R4, R12 ;  /* 0x0000000c04047220 */ /* 0x000fe20000410000 */
[----:B------:R-:W-:Y:S02]  /*33f0*/  FFMA.FTZ R56, R56, R66, R57 ;  /* 0x0000004238387223 */ /* 0x000fe40000010039 */
[C---:B------:R-:W-:Y:S01]  /*3400*/  FFMA.FTZ R70, R7.reuse, R12, -R70 ;  /* 0x0000000c07467223 */ /* 0x040fe20000010846 */
[----:B------:R-:W-:-:S02]  /*3410*/  FFMA.FTZ R7, R7, R13, R4 ;  /* 0x0000000d07077223 */ /* 0x000fc40000010004 */
[----:B------:R-:W-:-:S03]  /*3420*/  F2FP.BF16.F32.PACK_AB R56, R56, R67 ;  /* 0x000000433838723e */ /* 0x000fc600000010ff */
[----:B------:R-:W-:Y:S02]  /*3430*/  F2FP.BF16.F32.PACK_AB R4, R7, R70 ;  /* 0x000000460704723e */ /* 0x000fe400000010ff */
[----:B------:R-:W-:-:S07]  /*3440*/  IMAD.MOV.U32 R7, RZ, RZ, R56 ;  /* 0x000000ffff077224 */ /* 0x000fce00078e0038 */
.L_x_614:
[----:B------:R-:W-:Y:S05]  /*3450*/  BSYNC B2 ;  /* 0x0000000000027941 */ /* 0x000fea0003800000 */
.L_x_613:
[----:B0-----:R4:W-:Y:S02]  /*3460*/  ST.E.128 desc[UR42][R10.64], R4 ;  /* 0x000000040a007985 */ /* 0x0019e4000c101d2a */
.L_x_612:
[----:B------:R-:W-:Y:S05]  /*3470*/  BSYNC B1 ;  /* 0x0000000000017941 */ /* 0x000fea0003800000 */
.L_x_611:
[----:B------:R-:W-:-:S13]  /*3480*/  LOP3.LUT P2, RZ, R18, 0x2, RZ, 0xc0, !PT ;  /* 0x0000000212ff7812 */ /* 0x000fda000784c0ff */
[----:B------:R-:W-:Y:S05]  /*3490*/  @P2 BRA `(.L_x_610) ;  /* 0x0000001000902947 */ /* 0x000fea0003800000 */
[----:B----4-:R-:W-:Y:S01]  /*34a0*/  IMAD.MOV.U32 R5, RZ, RZ, 0x20 ;  /* 0x00000020ff057424 */ /* 0x010fe200078e00ff */
[----:B------:R-:W-:Y:S01]  /*34b0*/  LOP3.LUT P2, RZ, R191, 0x4, RZ, 0xc0, !PT ;  /* 0x00000004bfff7812 */ /* 0x000fe2000784c0ff */
[----:B------:R-:W-:Y:S03]  /*34c0*/  BSSY B1, `(.L_x_615) ;  /* 0x0000036000017945 */ /* 0x000fe60003800000 */
[----:B------:R-:W-:Y:S02]  /*34d0*/  SEL R5, R5, 0xffffffe0, !P2 ;  /* 0xffffffe005057807 */ /* 0x000fe40005000000 */
[C---:B---3--:R-:W-:Y:S02]  /*34e0*/  LEA R10, P2, R22.reuse, R14, 0x1 ;  /* 0x0000000e160a7211 */ /* 0x048fe400078408ff */
[----:B------:R-:W-:Y:S02]  /*34f0*/  IADD3 R5, R5, R46, R64 ;  /* 0x0000002e05057210 */ /* 0x000fe40007ffe040 */
[----:B--2---:R-:W-:-:S02]  /*3500*/  LEA.HI.X R11, R22, R69, R193, 0x1, P2 ;  /* 0x00000045160b7211 */ /* 0x004fc400010f0cc1 */
[----:B------:R-:W-:Y:S01]  /*3510*/  ISETP.GE.AND P2, PT, R194, R68, PT ;  /* 0x00000044c200720c */ /* 0x000fe20003f46270 */
[----:B------:R-:W-:-:S06]  /*3520*/  IMAD R4, R5, 0x2, R2 ;  /* 0x0000000205047824 */ /* 0x000fcc00078e0202 */
[----:B------:R-:W2:Y:S06]  /*3530*/  LDS.128 R4, [R4+0x22400] ;  /* 0x0224000004047984 */ /* 0x000eac0000000c00 */
[----:B------:R-:W-:Y:S05]  /*3540*/  @P2 BRA `(.L_x_616) ;  /* 0x0000000000b42947 */ /* 0x000fea0003800000 */
[----:B------:R-:W-:Y:S02]  /*3550*/  SHF.R.U64 R12, R24, 0x10, R25 ;  /* 0x00000010180c7819 */ /* 0x000fe40000001219 */
[----:B------:R-:W-:Y:S02]  /*3560*/  SHF.R.U64 R14, R8, 0x10, R9 ;  /* 0x00000010080e7819 */ /* 0x000fe40000001209 */
[----:B------:R-:W-:Y:S02]  /*3570*/  SHF.R.U32.HI R56, RZ, 0x10, R25 ;  /* 0x00000010ff387819 */ /* 0x000fe40000011619 */
[----:B------:R-:W-:Y:S01]  /*3580*/  SHF.R.U32.HI R15, RZ, 0x10, R9 ;  /* 0x00000010ff0f7819 */ /* 0x000fe20000011609 */
[----:B--2---:R-:W-:Y:S01]  /*3590*/  IMAD.U32 R9, R6, 0x10000, RZ ;  /* 0x0001000006097824 */ /* 0x004fe200078e00ff */
[----:B------:R-:W-:Y:S02]  /*35a0*/  PRMT R25, R72, 0x5432, R12 ;  /* 0x0000543248197816 */ /* 0x000fe4000000000c */
[----:B------:R-:W-:-:S02]  /*35b0*/  PRMT R14, R71, 0x5432, R14 ;  /* 0x00005432470e7816 */ /* 0x000fc4000000000e */
[----:B------:R-:W-:Y:S02]  /*35c0*/  PRMT R24, R71, 0x5410, R15 ;  /* 0x0000541047187816 */ /* 0x000fe4000000000f */
[----:B------:R-:W-:Y:S02]  /*35d0*/  LOP3.LUT R12, R5, 0xffff0000, RZ, 0xc0, !PT ;  /* 0xffff0000050c7812 */ /* 0x000fe400078ec0ff */
[C---:B------:R-:W-:Y:S01]  /*35e0*/  LOP3.LUT R27, R25.reuse, 0xffff0000, RZ, 0xc0, !PT ;  /* 0xffff0000191b7812 */ /* 0x040fe200078ec0ff */
[----:B------:R-:W-:Y:S01]  /*35f0*/  IMAD.U32 R26, R24, 0x10000, RZ ;  /* 0x00010000181a7824 */ /* 0x000fe200078e00ff */
[----:B------:R-:W-:Y:S01]  /*3600*/  LOP3.LUT R15, R14, 0xffff0000, RZ, 0xc0, !PT ;  /* 0xffff00000e0f7812 */ /* 0x000fe200078ec0ff */
[----:B------:R-:W-:Y:S01]  /*3610*/  IMAD.U32 R25, R25, 0x10000, RZ ;  /* 0x0001000019197824 */ /* 0x000fe200078e00ff */
[----:B------:R-:W-:Y:S01]  /*3620*/  PRMT R56, R73, 0x5432, R56 ;  /* 0x0000543249387816 */ /* 0x000fe20000000038 */
[----:B------:R-:W-:Y:S01]  /*3630*/  FMUL.FTZ R66, R12, R27 ;  /* 0x0000001b0c427220 */ /* 0x000fe20000410000 */
[----:B-1----:R-:W-:Y:S01]  /*3640*/  LOP3.LUT R13, R6, 0xffff0000, RZ, 0xc0, !PT ;  /* 0xffff0000060d7812 */ /* 0x002fe200078ec0ff */
[C---:B------:R-:W-:Y:S01]  /*3650*/  IMAD.U32 R6, R7.reuse, 0x10000, RZ ;  /* 0x0001000007067824 */ /* 0x040fe200078e00ff */
[----:B------:R-:W-:Y:S01]  /*3660*/  LOP3.LUT R8, R7, 0xffff0000, RZ, 0xc0, !PT ;  /* 0xffff000007087812 */ /* 0x000fe200078ec0ff */
[----:B------:R-:W-:-:S02]  /*3670*/  IMAD.U32 R7, R5, 0x10000, RZ ;  /* 0x0001000005077824 */ /* 0x000fc400078e00ff */
[-C--:B------:R-:W-:Y:S01]  /*3680*/  FMUL.FTZ R12, R12, R15.reuse ;  /* 0x0000000f0c0c7220 */ /* 0x080fe20000410000 */
[----:B------:R-:W-:Y:S02]  /*3690*/  IMAD.U32 R64, R56, 0x10000, RZ ;  /* 0x0001000038407824 */ /* 0x000fe400078e00ff */
[C---:B------:R-:W-:Y:S01]  /*36a0*/  FFMA.FTZ R66, R7.reuse, R15, -R66 ;  /* 0x0000000f07427223 */ /* 0x040fe20000010842 */
[----:B------:R-:W-:Y:S01]  /*36b0*/  FFMA.FTZ R27, R7, R27, R12 ;  /* 0x0000001b071b7223 */ /* 0x000fe2000001000c */
[C---:B------:R-:W-:Y:S01]  /*36c0*/  FMUL.FTZ R68, R13.reuse, R64 ;  /* 0x000000400d447220 */ /* 0x040fe20000410000 */
[-C--:B------:R-:W-:Y:S01]  /*36d0*/  FMUL.FTZ R12, R13, R26.reuse ;  /* 0x0000001a0d0c7220 */ /* 0x080fe20000410000 */
[----:B------:R-:W-:Y:S01]  /*36e0*/  IMAD.U32 R5, R4, 0x10000, RZ ;  /* 0x0001000004057824 */ /* 0x000fe200078e00ff */
[----:B------:R-:W-:Y:S01]  /*36f0*/  LOP3.LUT R13, R56, 0xffff0000, RZ, 0xc0, !PT ;  /* 0xffff0000380d7812 */ /* 0x000fe200078ec0ff */
[C---:B------:R-:W-:Y:S01]  /*3700*/  FFMA.FTZ R68, R9.reuse, R26, -R68 ;  /* 0x0000001a09447223 */ /* 0x040fe20000010844 */
[----:B------:R-:W-:Y:S01]  /*3710*/  LOP3.LUT R7, R24, 0xffff0000, RZ, 0xc0, !PT ;  /* 0xffff000018077812 */ /* 0x000fe200078ec0ff */
[----:B------:R-:W-:Y:S01]  /*3720*/  IMAD.U32 R14, R14, 0x10000, RZ ;  /* 0x000100000e0e7824 */ /* 0x000fe200078e00ff */
[----:B------:R-:W-:Y:S01]  /*3730*/  LOP3.LUT R4, R4, 0xffff0000, RZ, 0xc0, !PT ;  /* 0xffff000004047812 */ /* 0x000fe200078ec0ff */
[----:B------:R-:W-:Y:S01]  /*3740*/  FFMA.FTZ R9, R9, R64, R12 ;  /* 0x0000004009097223 */ /* 0x000fe2000001000c */
[C---:B------:R-:W-:Y:S01]  /*3750*/  FMUL.FTZ R15, R8.reuse, R13 ;  /* 0x0000000d080f7220 */ /* 0x040fe20000410000 */
[----:B------:R-:W-:Y:S01]  /*3760*/  FMUL.FTZ R12, R8, R7 ;  /* 0x00000007080c7220 */ /* 0x000fe20000410000 */
[----:B------:R-:W-:Y:S01]  /*3770*/  F2FP.BF16.F32.PACK_AB R27, R27, R66 ;  /* 0x000000421b1b723e */ /* 0x000fe200000010ff */
[C---:B------:R-:W-:Y:S01]  /*3780*/  FMUL.FTZ R8, R4.reuse, R25 ;  /* 0x0000001904087220 */ /* 0x040fe20000410000 */
[-C--:B------:R-:W-:Y:S01]  /*3790*/  FMUL.FTZ R4, R4, R14.reuse ;  /* 0x0000000e04047220 */ /* 0x080fe20000410000 */
[C---:B------:R-:W-:Y:S01]  /*37a0*/  FFMA.FTZ R15, R6.reuse, R7, -R15 ;  /* 0x00000007060f7223 */ /* 0x040fe2000001080f */
[----:B------:R-:W-:Y:S01]  /*37b0*/  FFMA.FTZ R12, R6, R13, R12 ;  /* 0x0000000d060c7223 */ /* 0x000fe2000001000c */
[C---:B------:R-:W-:Y:S01]  /*37c0*/  FFMA.FTZ R8, R5.reuse, R14, -R8 ;  /* 0x0000000e05087223 */ /* 0x040fe20000010808 */
[----:B------:R-:W-:Y:S01]  /*37d0*/  FFMA.FTZ R5, R5, R25, R4 ;  /* 0x0000001905057223 */ /* 0x000fe20000010004 */
[----:B------:R-:W-:-:S02]  /*37e0*/  F2FP.BF16.F32.PACK_AB R6, R9, R68 ;  /* 0x000000440906723e */ /* 0x000fc400000010ff */
[----:B------:R-:W-:Y:S02]  /*37f0*/  F2FP.BF16.F32.PACK_AB R7, R12, R15 ;  /* 0x0000000f0c07723e */ /* 0x000fe400000010ff */
[----:B------:R-:W-:Y:S01]  /*3800*/  F2FP.BF16.F32.PACK_AB R4, R5, R8 ;  /* 0x000000080504723e */ /* 0x000fe200000010ff */
[----:B------:R-:W-:-:S07]  /*3810*/  IMAD.MOV.U32 R5, RZ, RZ, R27 ;  /* 0x000000ffff057224 */ /* 0x000fce00078e001b */
.L_x_616:
[----:B------:R-:W-:Y:S05]  /*3820*/  BSYNC B1 ;  /* 0x0000000000017941 */ /* 0x000fea0003800000 */
.L_x_615:
[----:B--2---:R2:W-:Y:S01]  /*3830*/  ST.E.128 desc[UR42][R10.64], R4 ;  /* 0x000000040a007985 */ /* 0x0045e2000c101d2a */
[----:B------:R-:W-:Y:S05]  /*3840*/  BRA `(.L_x_610) ;  /* 0x0000000c00a47947 */ /* 0x000fea0003800000 */
.L_x_603:
[----:B------:R-:W-:Y:S01]  /*3850*/  IMAD R63, R34, -0x40, R36 ;  /* 0xffffffc0223f7824 */ /* 0x000fe200078e0224 */
[----:B------:R-:W-:-:S04]  /*3860*/  ISETP.GE.AND P2, PT, R16, R68, PT ;  /* 0x000000441000720c */ /* 0x000fc80003f46270 */
[----:B------:R-:W-:-:S04]  /*3870*/  VIMNMX R63, R63, 0x40, PT ;  /* 0x000000403f3f7848 */ /* 0x000fc80003fe0100 */
[----:B------:R-:W-:-:S13]  /*3880*/  ISETP.GE.OR P3, PT, R186, R63, P2 ;  /* 0x0000003fba00720c */ /* 0x000fda0001766670 */
[----:B------:R-:W-:Y:S01]  /*3890*/  @!P3 IADD3 R4, P4, R28, R4, RZ ;  /* 0x000000041c04b210 */ /* 0x000fe20007f9e0ff */
[----:B------:R-:W0:Y:S04]  /*38a0*/  @!P3 LDC.64 R8, c[0x0][0x400] ;  /* 0x00010000ff08bb82 */ /* 0x000e280000000a00 */
[----:B------:R-:W-:-:S04]  /*38b0*/  @!P3 IMAD.X R5, R10, 0x1, R49, P4 ;  /* 0x000000010a05b824 */ /* 0x000fc800020e0631 */
[----:B------:R-:W1:Y:S02]  /*38c0*/  @!P3 LDC.64 R10, c[0x0][0x3e8] ;  /* 0x0000fa00ff0abb82 */ /* 0x000e640000000a00 */
[----:B-1----:R-:W-:-:S04]  /*38d0*/  @!P3 LEA R10, P4, R4, R10, 0x1 ;  /* 0x0000000a040ab211 */ /* 0x002fc800078808ff */
[----:B------:R-:W-:Y:S01]  /*38e0*/  @!P3 LEA.HI.X R11, R4, R11, R5, 0x1, P4 ;  /* 0x0000000b040bb211 */ /* 0x000fe200020f0c05 */
[----:B------:R-:W-:Y:S02]  /*38f0*/  @!P3 IMAD R4, R41, R34, RZ ;  /* 0x000000222904b224 */ /* 0x000fe400078e02ff */
[----:B------:R-:W-:Y:S02]  /*3900*/  @!P3 IMAD.MOV.U32 R5, RZ, RZ, R52 ;  /* 0x000000ffff05b224 */ /* 0x000fe400078e0034 */
[----:B------:R-:W-:Y:S02]  /*3910*/  @!P3 IMAD R7, R12, R43, R4 ;  /* 0x0000002b0c07b224 */ /* 0x000fe400078e0204 */
[----:B------:R-:W-:-:S04]  /*3920*/  @!P3 IMAD.MOV.U32 R4, RZ, RZ, R32 ;  /* 0x000000ffff04b224 */ /* 0x000fc800078e0020 */
[----:B------:R-:W-:-:S04]  /*3930*/  @!P3 IMAD.WIDE.U32 R4, R34, R43, R4 ;  /* 0x0000002b2204b225 */ /* 0x000fc800078e0004 */
[----:B------:R-:W-:Y:S01]  /*3940*/  @!P3 IMAD.IADD R5, R7, 0x1, R5 ;  /* 0x000000010705b824 */ /* 0x000fe200078e0205 */
[C---:B0-----:R-:W-:Y:S02]  /*3950*/  @!P3 LEA R8, P4, R4.reuse, R8, 0x1 ;  /* 0x000000080408b211 */ /* 0x041fe400078808ff */
[----:B------:R-:W-:Y:S02]  /*3960*/  CS2R R6, SRZ ;  /* 0x0000000000067805 */ /* 0x000fe4000001ff00 */
[----:B------:R-:W-:Y:S02]  /*3970*/  @!P3 LEA.HI.X R9, R4, R9, R5, 0x1, P4 ;  /* 0x000000090409b211 */ /* 0x000fe400020f0c05 */
[----:B------:R-:W-:Y:S02]  /*3980*/  CS2R R4, SRZ ;  /* 0x0000000000047805 */ /* 0x000fe4000001ff00 */
[----:B------:R-:W-:Y:S02]  /*3990*/  CS2R R26, SRZ ;  /* 0x00000000001a7805 */ /* 0x000fe4000001ff00 */
[----:B------:R-:W-:-:S02]  /*39a0*/  CS2R R24, SRZ ;  /* 0x0000000000187805 */ /* 0x000fc4000001ff00 */
[----:B------:R-:W2:Y:S04]  /*39b0*/  @!P3 LDG.E.128 R4, desc[UR42][R10.64] ;  /* 0x0000002a0a04b981 */ /* 0x000ea8000c1e1d00 */
[----:B------:R-:W3:Y:S01]  /*39c0*/  @!P3 LDG.E.128 R24, desc[UR42][R8.64] ;  /* 0x0000002a0818b981 */ /* 0x000ee2000c1e1d00 */
[----:B------:R-:W-:-:S06]  /*39d0*/  UISETP.NE.AND UP0, UPT, UR37, 0x3, UPT ;  /* 0x000000032500788c */ /* 0x000fcc000bf05270 */
[----:B------:R-:W-:Y:S01]  /*39e0*/  PLOP3.LUT P3, PT, PT, PT, UP0, 0x80, 0x0 ;  /* 0x000000000000781c */ /* 0x000fe20003f6f008 */
[----:B--2---:R-:W-:Y:S02]  /*39f0*/  IMAD.MOV.U32 R12, RZ, RZ, R6 ;  /* 0x000000ffff0c7224 */ /* 0x004fe400078e0006 */
[----:B------:R-:W-:Y:S02]  /*3a00*/  IMAD.MOV.U32 R56, RZ, RZ, R5 ;  /* 0x000000ffff387224 */ /* 0x000fe400078e0005 */
[----:B------:R-:W-:Y:S01]  /*3a10*/  IMAD.MOV.U32 R14, RZ, RZ, R7 ;  /* 0x000000ffff0e7224 */ /* 0x000fe200078e0007 */
[----:B------:R-:W-:Y:S01]  /*3a20*/  PRMT R80, R12, 0x7610, R80 ;  /* 0x000076100c507816 */ /* 0x000fe20000000050 */
[----:B------:R-:W-:Y:S01]  /*3a30*/  IMAD.MOV.U32 R15, RZ, RZ, R4 ;  /* 0x000000ffff0f7224 */ /* 0x000fe200078e0004 */
[----:B------:R-:W-:Y:S01]  /*3a40*/  PRMT R70, R56, 0x7610, R70 ;  /* 0x0000761038467816 */ /* 0x000fe20000000046 */
[----:B---3--:R-:W-:Y:S01]  /*3a50*/  IMAD.MOV.U32 R8, RZ, RZ, R26 ;  /* 0x000000ffff087224 */ /* 0x008fe200078e001a */
[----:B------:R-:W-:Y:S01]  /*3a60*/  PRMT R79, R14, 0x7610, R79 ;  /* 0x000076100e4f7816 */ /* 0x000fe2000000004f */
[----:B------:R-:W-:Y:S01]  /*3a70*/  IMAD.MOV.U32 R9, RZ, RZ, R27 ;  /* 0x000000ffff097224 */ /* 0x000fe200078e001b */
[----:B------:R-:W-:Y:S01]  /*3a80*/  PRMT R81, R15, 0x7610, R81 ;  /* 0x000076100f517816 */ /* 0x000fe20000000051 */
[----:B------:R-:W-:Y:S01]  /*3a90*/  IMAD.MOV.U32 R10, RZ, RZ, R24 ;  /* 0x000000ffff0a7224 */ /* 0x000fe200078e0018 */
[----:B------:R-:W-:Y:S01]  /*3aa0*/  PRMT R80, R80, 0x5410, R8 ;  /* 0x0000541050507816 */ /* 0x000fe20000000008 */
[----:B------:R-:W-:-:S03]  /*3ab0*/  IMAD.MOV.U32 R11, RZ, RZ, R25 ;  /* 0x000000ffff0b7224 */ /* 0x000fc600078e0019 */
[----:B------:R-:W-:Y:S02]  /*3ac0*/  PRMT R78, R10, 0x5410, R9 ;  /* 0x000054100a4e7816 */ /* 0x000fe40000000009 */
[----:B------:R-:W-:Y:S01]  /*3ad0*/  PRMT R70, R70, 0x5410, R11 ;  /* 0x0000541046467816 */ /* 0x000fe2000000000b */
[----:B------:R-:W-:Y:S06]  /*3ae0*/  @!P3 BRA `(.L_x_617) ;  /* 0x000000000004b947 */ /* 0x000fec0003800000 */
[----:B------:R-:W-:Y:S01]  /*3af0*/  BPT.TRAP 0x1 ;  /* 0x000000040000795c */ /* 0x000fe20000300000 */
.L_x_617:
[----:B------:R-:W-:Y:S01]  /*3b00*/  IMAD R58, R23, 0x8, R2 ;  /* 0x00000008173a7824 */ /* 0x000fe200078e0202 */
[----:B------:R-:W-:Y:S01]  /*3b10*/  SHF.L.U32 R65, R187, 0x1f, RZ ;  /* 0x0000001fbb417819 */ /* 0x000fe200000006ff */
[----:B------:R-:W-:Y:S03]  /*3b20*/  BSSY B1, `(.L_x_618) ;  /* 0x0000003000017945 */ /* 0x000fe60003800000 */
[----:B------:R-:W0:Y:S02]  /*3b30*/  SYNCS.PHASECHK.TRANS64.TRYWAIT P4, [R58+URZ+0x28c90], R65 ;  /* 0x028c90413a0075a7 */ /* 0x000e24000808017f */
[----:B0-----:R-:W-:Y:S05]  /*3b40*/  @!P4 BRA `(.L_x_619) ;  /* 0x000001700090c947 */ /* 0x001fea0003800000 */
.L_x_861:
[----:B------:R-:W-:Y:S05]  /*3b50*/  BSYNC B1 ;  /* 0x0000000000017941 */ /* 0x000fea0003800000 */
.L_x_618:
[----:B------:R-:W-:-:S03]  /*3b60*/  UMOV UR4, 0xffffffff ;  /* 0xffffffff00047882 */ /* 0x000fc60000000000 */
[----:B------:R-:W-:Y:S05]  /*3b70*/  BRA.DIV UR4, `(.L_x_620) ;  /* 0x0000017204987947 */ /* 0x000fea000b800000 */
[----:B------:R1:W2:Y:S04]  /*3b80*/  SHFL.IDX PT, R66, R13, RZ, 0x1c1f ;  /* 0x001c1fff0d427589 */ /* 0x0002a800000e0000 */
[----:B------:R-:W3:Y:S02]  /*3b90*/  SHFL.IDX PT, R67, R67, RZ, 0x1c1f ;  /* 0x001c1fff43437589 */ /* 0x000ee400000e0000 */
.L_x_865:
[----:B------:R-:W-:-:S13]  /*3ba0*/  ISETP.GE.OR P4, PT, R186, R63, P0 ;  /* 0x0000003fba00720c */ /* 0x000fda0000786670 */
[----:B------:R-:W-:Y:S05]  /*3bb0*/  @P4 BRA `(.L_x_610) ;  /* 0x0000000800c84947 */ /* 0x000fea0003800000 */
[----:B------:R-:W4:Y:S01]  /*3bc0*/  LDC R68, c[0x0][0x2f4] ;  /* 0x0000bd00ff447b82 */ /* 0x000f220000000800 */
[----:B------:R-:W-:Y:S01]  /*3bd0*/  LOP3.LUT P5, RZ, R18, 0x1, RZ, 0xc0, !PT ;  /* 0x0000000112ff7812 */ /* 0x000fe200078ac0ff */
[----:B------:R-:W-:Y:S01]  /*3be0*/  BSSY B1, `(.L_x_621) ;  /* 0x0000072000017945 */ /* 0x000fe20003800000 */
[----:B---3--:R-:W-:-:S04]  /*3bf0*/  LEA R56, P4, R51, R67, 0x1 ;  /* 0x0000004333387211 */ /* 0x008fc800078808ff */
[----:B--2---:R-:W-:Y:S01]  /*3c00*/  LEA.HI.X R57, R51, R66, R54, 0x1, P4 ;  /* 0x0000004233397211 */ /* 0x004fe200020f0c36 */
[----:B----4-:R-:W-:-:S05]  /*3c10*/  IMAD.IADD R8, R68, 0x1, -R45 ;  /* 0x0000000144087824 */ /* 0x010fca00078e0a2d */
[----:B------:R-:W-:-:S04]  /*3c20*/  SEL R8, R45, R8, !P5 ;  /* 0x000000082d087207 */ /* 0x000fc80006800000 */
[----:B------:R-:W-:-:S04]  /*3c30*/  SHF.R.S32.HI R9, RZ, 0x1f, R8 ;  /* 0x0000001fff097819 */ /* 0x000fc80000011408 */
[----:B------:R-:W-:-:S04]  /*3c40*/  LEA.HI R9, R9, R8, RZ, 0x4 ;  /* 0x0000000809097211 */ /* 0x000fc800078f20ff */
[----:B------:R-:W-:-:S04]  /*3c50*/  SHF.R.S32.HI R8, RZ, 0x4, R9 ;  /* 0x00000004ff087819 */ /* 0x000fc80000011409 */
[----:B------:R-:W-:-:S05]  /*3c60*/  LEA.HI.SX32 R8, R37, R8, 0x1d ;  /* 0x0000000825087211 */ /* 0x000fca00078feaff */
[----:B------:R-:W-:-:S05]  /*3c70*/  IMAD.SHL.U32 R69, R8, 0x8, RZ ;  /* 0x0000000808457824 */ /* 0x000fca00078e00ff */
[----:B------:R-:W-:-:S04]  /*3c80*/  LOP3.LUT R9, R40, 0x38, R69, 0xf8, !PT ;  /* 0x0000003828097812 */ /* 0x000fc800078ef845 */
[----:B------:R-:W-:-:S05]  /*3c90*/  LOP3.LUT R9, R9, R42, RZ, 0x3c, !PT ;  /* 0x0000002a09097212 */ /* 0x000fca00078e3cff */
[----:B------:R-:W-:Y:S02]  /*3ca0*/  IMAD R11, R198, 0x200, R9 ;  /* 0x00000200c60b7824 */ /* 0x000fe400078e0209 */
[----:B------:R-:W-:Y:S02]  /*3cb0*/  IMAD.IADD R9, R55, 0x1, R64 ;  /* 0x0000000137097824 */ /* 0x000fe400078e0240 */
[----:B------:R-:W-:Y:S02]  /*3cc0*/  IMAD.IADD R11, R64, 0x1, R11 ;  /* 0x00000001400b7824 */ /* 0x000fe400078e020b */
[--C-:B------:R-:W-:Y:S02]  /*3cd0*/  IMAD R9, R9, 0x2, R2.reuse ;  /* 0x0000000209097824 */ /* 0x100fe400078e0202 */
[----:B------:R-:W-:-:S04]  /*3ce0*/  IMAD R12, R11, 0x2, R2 ;  /* 0x000000020b0c7824 */ /* 0x000fc800078e0202 */
[----:B------:R-:W2:Y:S04]  /*3cf0*/  LDS.128 R8, [R9+0x22400] ;  /* 0x0224000009087984 */ /* 0x000ea80000000c00 */
[----:B-1----:R-:W1:Y:S01]  /*3d00*/  LDS.128 R12, [R12+0x22400] ;  /* 0x022400000c0c7984 */ /* 0x002e620000000c00 */
[----:B------:R-:W-:Y:S05]  /*3d10*/  @P2 BRA `(.L_x_622) ;  /* 0x0000000400782947 */ /* 0x000fea0003800000 */
[----:B------:R-:W-:Y:S01]  /*3d20*/  SHF.R.U32.HI R74, RZ, 0x10, R25 ;  /* 0x00000010ff4a7819 */ /* 0x000fe20000011619 */
[----:B-1----:R-:W-:Y:S01]  /*3d30*/  IMAD.U32 R64, R13, 0x10000, RZ ;  /* 0x000100000d407824 */ /* 0x002fe200078e00ff */
[----:B------:R-:W-:Y:S02]  /*3d40*/  SHF.R.U32.HI R71, RZ, 0x10, R5 ;  /* 0x00000010ff477819 */ /* 0x000fe40000011605 */
[C---:B------:R-:W-:Y:S02]  /*3d50*/  PRMT R74, R70.reuse, 0x5432, R74 ;  /* 0x00005432464a7816 */ /* 0x040fe4000000004a */
[----:B------:R-:W-:Y:S01]  /*3d60*/  PRMT R71, R70, 0x5410, R71 ;  /* 0x0000541046477816 */ /* 0x000fe20000000047 */
[----:B--2---:R-:W-:Y:S01]  /*3d70*/  IMAD.U32 R70, R9, 0x10000, RZ ;  /* 0x0001000009467824 */ /* 0x004fe200078e00ff */
[----:B------:R-:W-:Y:S01]  /*3d80*/  LOP3.LUT R13, R13, 0xffff0000, RZ, 0xc0, !PT ;  /* 0xffff00000d0d7812 */ /* 0x000fe200078ec0ff */
[C---:B------:R-:W-:Y:S01]  /*3d90*/  IMAD.U32 R75, R74.reuse, 0x10000, RZ ;  /* 0x000100004a4b7824 */ /* 0x040fe200078e00ff */
[----:B------:R-:W-:Y:S01]  /*3da0*/  LOP3.LUT R74, R74, 0xffff0000, RZ, 0xc0, !PT ;  /* 0xffff00004a4a7812 */ /* 0x000fe200078ec0ff */
[----:B------:R-:W-:Y:S01]  /*3db0*/  IMAD.U32 R73, R71, 0x10000, RZ ;  /* 0x0001000047497824 */ /* 0x000fe200078e00ff */
[----:B------:R-:W-:Y:S01]  /*3dc0*/  LOP3.LUT R9, R9, 0xffff0000, RZ, 0xc0, !PT ;  /* 0xffff000009097812 */ /* 0x000fe200078ec0ff */
[----:B------:R-:W-:Y:S01]  /*3dd0*/  FMUL.FTZ R77, R64, R75 ;  /* 0x0000004b404d7220 */ /* 0x000fe20000410000 */
[----:B------:R-:W-:Y:S01]  /*3de0*/  SHF.R.U64 R25, R24, 0x10, R25 ;  /* 0x0000001018197819 */ /* 0x000fe20000001219 */
[-C--:B------:R-:W-:Y:S01]  /*3df0*/  FMUL.FTZ R64, R64, R73.reuse ;  /* 0x0000004940407220 */ /* 0x080fe20000410000 */
[----:B------:R-:W-:Y:S01]  /*3e00*/  FMUL.FTZ R76, R13, R74 ;  /* 0x0000004a0d4c7220 */ /* 0x000fe20000410000 */
[C---:B------:R-:W-:Y:S01]  /*3e10*/  FFMA.FTZ R72, R70.reuse, R73, -R77 ;  /* 0x0000004946487223 */ /* 0x040fe2000001084d */
[----:B------:R-:W-:Y:S01]  /*3e20*/  SHF.R.U32.HI R73, RZ, 0x10, R7 ;  /* 0x00000010ff497819 */ /* 0x000fe20000011607 */
[----:B------:R-:W-:Y:S01]  /*3e30*/  FFMA.FTZ R70, R70, R75, R64 ;  /* 0x0000004b46467223 */ /* 0x000fe20000010040 */
[----:B------:R-:W-:-:S02]  /*3e40*/  LOP3.LUT R64, R71, 0xffff0000, RZ, 0xc0, !PT ;  /* 0xffff000047407812 */ /* 0x000fc400078ec0ff */
[----:B------:R-:W-:Y:S02]  /*3e50*/  PRMT R73, R79, 0x5410, R73 ;  /* 0x000054104f497816 */ /* 0x000fe40000000049 */
[----:B------:R-:W-:Y:S01]  /*3e60*/  PRMT R25, R78, 0x5410, R25 ;  /* 0x000054104e197816 */ /* 0x000fe20000000019 */
[-C--:B------:R-:W-:Y:S01]  /*3e70*/  FMUL.FTZ R71, R13, R64.reuse ;  /* 0x000000400d477220 */ /* 0x080fe20000410000 */
[----:B------:R-:W-:Y:S01]  /*3e80*/  FFMA.FTZ R13, R9, R64, -R76 ;  /* 0x00000040090d7223 */ /* 0x000fe2000001084c */
[C---:B------:R-:W-:Y:S01]  /*3e90*/  IMAD.U32 R75, R73.reuse, 0x10000, RZ ;  /* 0x00010000494b7824 */ /* 0x040fe200078e00ff */
[----:B------:R-:W-:Y:S01]  /*3ea0*/  LOP3.LUT R73, R73, 0xffff0000, RZ, 0xc0, !PT ;  /* 0xffff000049497812 */ /* 0x000fe200078ec0ff */
[----:B------:R-:W-:Y:S01]  /*3eb0*/  FFMA.FTZ R9, R9, R74, R71 ;  /* 0x0000004a09097223 */ /* 0x000fe20000010047 */
[--C-:B------:R-:W-:Y:S01]  /*3ec0*/  SHF.R.U32.HI R74, RZ, 0x10, R27.reuse ;  /* 0x00000010ff4a7819 */ /* 0x100fe2000001161b */
[----:B------:R-:W-:Y:S01]  /*3ed0*/  IMAD.U32 R71, R15, 0x10000, RZ ;  /* 0x000100000f477824 */ /* 0x000fe200078e00ff */
[----:B------:R-:W-:Y:S01]  /*3ee0*/  SHF.R.U64 R26, R26, 0x10, R27 ;  /* 0x000000101a1a7819 */ /* 0x000fe2000000121b */
[----:B------:R-:W-:Y:S01]  /*3ef0*/  IMAD.U32 R64, R11, 0x10000, RZ ;  /* 0x000100000b407824 */ /* 0x000fe200078e00ff */
[----:B------:R-:W-:Y:S01]  /*3f00*/  PRMT R74, R78, 0x5432, R74 ;  /* 0x000054324e4a7816 */ /* 0x000fe2000000004a */
[----:B------:R-:W-:Y:S01]  /*3f10*/  FMUL.FTZ R79, R71, R75 ;  /* 0x0000004b474f7220 */ /* 0x000fe20000410000 */
[----:B------:R-:W-:-:S02]  /*3f20*/  PRMT R26, R80, 0x5432, R26 ;  /* 0x00005432501a7816 */ /* 0x000fc4000000001a */
[----:B------:R-:W-:Y:S01]  /*3f30*/  F2FP.BF16.F32.PACK_AB R13, R13, R72 ;  /* 0x000000480d0d723e */ /* 0x000fe200000010ff */
[C---:B------:R-:W-:Y:S01]  /*3f40*/  IMAD.U32 R76, R74.reuse, 0x10000, RZ ;  /* 0x000100004a4c7824 */ /* 0x040fe200078e00ff */
[----:B------:R-:W-:Y:S02]  /*3f50*/  LOP3.LUT R74, R74, 0xffff0000, RZ, 0xc0, !PT ;  /* 0xffff00004a4a7812 */ /* 0x000fe400078ec0ff */
[----:B------:R-:W-:Y:S01]  /*3f60*/  F2FP.BF16.F32.PACK_AB R70, R9, R70 ;  /* 0x000000460946723e */ /* 0x000fe200000010ff */
[----:B------:R-:W-:Y:S01]  /*3f70*/  FMUL.FTZ R77, R71, R76 ;  /* 0x0000004c474d7220 */ /* 0x000fe20000410000 */
[----:B------:R-:W-:-:S03]  /*3f80*/  IMAD.MOV.U32 R9, RZ, RZ, R13 ;  /* 0x000000ffff097224 */ /* 0x000fc600078e000d */
[----:B------:R-:W-:Y:S01]  /*3f90*/  FFMA.FTZ R71, R64, R75, -R77 ;  /* 0x0000004b40477223 */ /* 0x000fe2000001084d */
[----:B------:R-:W-:Y:S01]  /*3fa0*/  SHF.R.U64 R75, R4, 0x10, R5 ;  /* 0x00000010044b7819 */ /* 0x000fe20000001205 */
[----:B------:R-:W-:Y:S01]  /*3fb0*/  FFMA.FTZ R64, R64, R76, R79 ;  /* 0x0000004c40407223 */ /* 0x000fe2000001004f */
[----:B------:R-:W-:Y:S01]  /*3fc0*/  LOP3.LUT R4, R15, 0xffff0000, RZ, 0xc0, !PT ;  /* 0xffff00000f047812 */ /* 0x000fe200078ec0ff */
[----:B------:R-:W-:Y:S01]  /*3fd0*/  IMAD.U32 R76, R25, 0x10000, RZ ;  /* 0x00010000194c7824 */ /* 0x000fe200078e00ff */
[----:B------:R-:W-:Y:S01]  /*3fe0*/  LOP3.LUT R5, R11, 0xffff0000, RZ, 0xc0, !PT ;  /* 0xffff00000b057812 */ /* 0x000fe200078ec0ff */
[----:B------:R-:W-:Y:S01]  /*3ff0*/  IMAD.U32 R15, R8, 0x10000, RZ ;  /* 0x00010000080f7824 */ /* 0x000fe200078e00ff */
[----:B------:R-:W-:Y:S01]  /*4000*/  LOP3.LUT R25, R25, 0xffff0000, RZ, 0xc0, !PT ;  /* 0xffff000019197812 */ /* 0x000fe200078ec0ff */
[C---:B------:R-:W-:Y:S01]  /*4010*/  FMUL.FTZ R24, R4.reuse, R74 ;  /* 0x0000004a04187220 */ /* 0x040fe20000410000 */
[----:B------:R-:W-:Y:S01]  /*4020*/  FMUL.FTZ R11, R4, R73 ;  /* 0x00000049040b7220 */ /* 0x000fe20000410000 */
[----:B------:R-:W-:Y:S01]  /*4030*/  LOP3.LUT R8, R8, 0xffff0000, RZ, 0xc0, !PT ;  /* 0xffff000008087812 */ /* 0x000fe200078ec0ff */
[----:B------:R-:W-:-:S02]  /*4040*/  IMAD.MOV.U32 R13, RZ, RZ, R70 ;  /* 0x000000ffff0d7224 */ /* 0x000fc400078e0046 */
[----:B------:R-:W-:Y:S01]  /*4050*/  FFMA.FTZ R4, R5, R73, -R24 ;  /* 0x0000004905047223 */ /* 0x000fe20000010818 */
[----:B------:R-:W-:Y:S01]  /*4060*/  PRMT R24, R81, 0x5410, R75 ;  /* 0x0000541051187816 */ /* 0x000fe2000000004b */
[----:B------:R-:W-:Y:S01]  /*4070*/  FFMA.FTZ R5, R5, R74, R11 ;  /* 0x0000004a05057223 */ /* 0x000fe2000001000b */
[C---:B------:R-:W-:Y:S01]  /*4080*/  IMAD.U32 R11, R12.reuse, 0x10000, RZ ;  /* 0x000100000c0b7824 */ /* 0x040fe200078e00ff */
[----:B------:R-:W-:Y:S02]  /*4090*/  LOP3.LUT R12, R12, 0xffff0000, RZ, 0xc0, !PT ;  /* 0xffff00000c0c7812 */ /* 0x000fe400078ec0ff */
[----:B------:R-:W-:Y:S02]  /*40a0*/  IMAD.U32 R74, R24, 0x10000, RZ ;  /* 0x00010000184a7824 */ /* 0x000fe400078e00ff */
[C---:B------:R-:W-:Y:S01]  /*40b0*/  FMUL.FTZ R78, R11.reuse, R76 ;  /* 0x0000004c0b4e7220 */ /* 0x040fe20000410000 */
[----:B------:R-:W-:Y:S01]  /*40c0*/  F2FP.BF16.F32.PACK_AB R4, R4, R71 ;  /* 0x000000470404723e */ /* 0x000fe200000010ff */
[----:B------:R-:W-:Y:S01]  /*40d0*/  FMUL.FTZ R27, R12, R25 ;  /* 0x000000190c1b7220 */ /* 0x000fe20000410000 */
[-C--:B------:R-:W-:Y:S01]  /*40e0*/  FMUL.FTZ R73, R11, R74.reuse ;  /* 0x0000004a0b497220 */ /* 0x080fe20000410000 */
[----:B------:R-:W-:Y:S01]  /*40f0*/  FFMA.FTZ R11, R15, R74, -R78 ;  /* 0x0000004a0f0b7223 */ /* 0x000fe2000001084e */
[----:B------:R-:W-:-:S02]  /*4100*/  F2FP.BF16.F32.PACK_AB R5, R5, R64 ;  /* 0x000000400505723e */ /* 0x000fc400000010ff */
[----:B------:R-:W-:Y:S01]  /*4110*/  FFMA.FTZ R15, R15, R76, R73 ;  /* 0x0000004c0f0f7223 */ /* 0x000fe20000010049 */
[----:B------:R-:W-:Y:S02]  /*4120*/  SHF.R.U64 R73, R6, 0x10, R7 ;  /* 0x0000001006497819 */ /* 0x000fe40000001207 */
[----:B------:R-:W-:Y:S02]  /*4130*/  LOP3.LUT R7, R24, 0xffff0000, RZ, 0xc0, !PT ;  /* 0xffff000018077812 */ /* 0x000fe400078ec0ff */
[----:B------:R-:W-:-:S03]  /*4140*/  PRMT R24, R80, 0x5410, R73 ;  /* 0x0000541050187816 */ /* 0x000fc60000000049 */
[-C--:B------:R-:W-:Y:S01]  /*4150*/  FMUL.FTZ R12, R12, R7.reuse ;  /* 0x000000070c0c7220 */ /* 0x080fe20000410000 */
[----:B------:R-:W-:Y:S01]  /*4160*/  FFMA.FTZ R6, R8, R7, -R27 ;  /* 0x0000000708067223 */ /* 0x000fe2000001081b */
[C---:B------:R-:W-:Y:S01]  /*4170*/  IMAD.U32 R7, R14.reuse, 0x10000, RZ ;  /* 0x000100000e077824 */ /* 0x040fe200078e00ff */
[----:B------:R-:W-:Y:S01]  /*4180*/  LOP3.LUT R14, R14, 0xffff0000, RZ, 0xc0, !PT ;  /* 0xffff00000e0e7812 */ /* 0x000fe200078ec0ff */
[----:B------:R-:W-:Y:S01]  /*4190*/  FFMA.FTZ R8, R8, R25, R12 ;  /* 0x0000001908087223 */ /* 0x000fe2000001000c */
[----:B------:R-:W-:Y:S01]  /*41a0*/  IMAD.U32 R27, R26, 0x10000, RZ ;  /* 0x000100001a1b7824 */ /* 0x000fe200078e00ff */
[----:B------:R-:W-:Y:S01]  /*41b0*/  F2FP.BF16.F32.PACK_AB R6, R6, R11 ;  /* 0x0000000b0606723e */ /* 0x000fe200000010ff */
[----:B------:R-:W-:Y:S02]  /*41c0*/  IMAD.U32 R25, R24, 0x10000, RZ ;  /* 0x0001000018197824 */ /* 0x000fe400078e00ff */
[C---:B------:R-:W-:Y:S02]  /*41d0*/  IMAD.U32 R12, R10.reuse, 0x10000, RZ ;  /* 0x000100000a0c7824 */ /* 0x040fe400078e00ff */
[C---:B------:R-:W-:Y:S01]  /*41e0*/  FMUL.FTZ R73, R7.reuse, R27 ;  /* 0x0000001b07497220 */ /* 0x040fe20000410000 */
[----:B------:R-:W-:Y:S01]  /*41f0*/  FMUL.FTZ R74, R7, R25 ;  /* 0x00000019074a7220 */ /* 0x000fe20000410000 */
[----:B------:R-:W-:Y:S01]  /*4200*/  LOP3.LUT R10, R10, 0xffff0000, RZ, 0xc0, !PT ;  /* 0xffff00000a0a7812 */ /* 0x000fe200078ec0ff */
[----:B------:R-:W-:-:S02]  /*4210*/  IMAD.MOV.U32 R11, RZ, RZ, R4 ;  /* 0x000000ffff0b7224 */ /* 0x000fc400078e0004 */
[C---:B------:R-:W-:Y:S01]  /*4220*/  FFMA.FTZ R7, R12.reuse, R25, -R73 ;  /* 0x000000190c077223 */ /* 0x040fe20000010849 */
[----:B------:R-:W-:Y:S01]  /*4230*/  FFMA.FTZ R12, R12, R27, R74 ;  /* 0x0000001b0c0c7223 */ /* 0x000fe2000001004a */
[----:B------:R-:W-:Y:S02]  /*4240*/  LOP3.LUT R27, R26, 0xffff0000, RZ, 0xc0, !PT ;  /* 0xffff00001a1b7812 */ /* 0x000fe400078ec0ff */
[----:B------:R-:W-:Y:S02]  /*4250*/  LOP3.LUT R25, R24, 0xffff0000, RZ, 0xc0, !PT ;  /* 0xffff000018197812 */ /* 0x000fe400078ec0ff */
[----:B------:R-:W-:Y:S01]  /*4260*/  F2FP.BF16.F32.PACK_AB R15, R8, R15 ;  /* 0x0000000f080f723e */ /* 0x000fe200000010ff */
[C---:B------:R-:W-:Y:S01]  /*4270*/  FMUL.FTZ R73, R14.reuse, R27 ;  /* 0x0000001b0e497220 */ /* 0x040fe20000410000 */
[----:B------:R-:W-:Y:S02]  /*4280*/  IMAD.MOV.U32 R8, RZ, RZ, R6 ;  /* 0x000000ffff087224 */ /* 0x000fe400078e0006 */
[-C--:B------:R-:W-:Y:S01]  /*4290*/  FMUL.FTZ R24, R14, R25.reuse ;  /* 0x000000190e187220 */ /* 0x080fe20000410000 */
[----:B------:R-:W-:-:S03]  /*42a0*/  FFMA.FTZ R14, R10, R25, -R73 ;  /* 0x000000190a0e7223 */ /* 0x000fc60000010849 */
[----:B------:R-:W-:Y:S02]  /*42b0*/  FFMA.FTZ R27, R10, R27, R24 ;  /* 0x0000001b0a1b7223 */ /* 0x000fe40000010018 */
[----:B------:R-:W-:-:S03]  /*42c0*/  F2FP.BF16.F32.PACK_AB R10, R14, R7 ;  /* 0x000000070e0a723e */ /* 0x000fc600000010ff */
[----:B------:R-:W-:Y:S01]  /*42d0*/  F2FP.BF16.F32.PACK_AB R14, R27, R12 ;  /* 0x0000000c1b0e723e */ /* 0x000fe200000010ff */
[----:B------:R-:W-:Y:S02]  /*42e0*/  IMAD.MOV.U32 R12, RZ, RZ, R15 ;  /* 0x000000ffff0c7224 */ /* 0x000fe400078e000f */
[----:B------:R-:W-:-:S07]  /*42f0*/  IMAD.MOV.U32 R15, RZ, RZ, R5 ;  /* 0x000000ffff0f7224 */ /* 0x000fce00078e0005 */
.L_x_622:
[----:B------:R-:W-:Y:S05]  /*4300*/  BSYNC B1 ;  /* 0x0000000000017941 */ /* 0x000fea0003800000 */
.L_x_621:
[----:B--2---:R2:W-:Y:S01]  /*4310*/  ST.E.128 desc[UR42][R56.64], R8 ;  /* 0x0000000838007985 */ /* 0x0045e2000c101d2a */
[----:B------:R-:W-:Y:S01]  /*4320*/  ISETP.GE.AND P2, PT, R69, R68, PT ;  /* 0x000000444500720c */ /* 0x000fe20003f46270 */
[----:B------:R-:W-:Y:S02]  /*4330*/  IMAD.MOV.U32 R4, RZ, RZ, R67 ;  /* 0x000000ffff047224 */ /* 0x000fe400078e0043 */
[----:B------:R-:W-:-:S10]  /*4340*/  IMAD.MOV.U32 R5, RZ, RZ, R66 ;  /* 0x000000ffff057224 */ /* 0x000fd400078e0042 */
[----:B------:R-:W-:Y:S05]  /*4350*/  @P2 BRA `(.L_x_610) ;  /* 0x0000000000e02947 */ /* 0x000fea0003800000 */
[----:B------:R-:W-:-:S05]  /*4360*/  IMAD.WIDE R4, R69, 0x2, R4 ;  /* 0x0000000245047825 */ /* 0x000fca00078e0204 */
[----:B-1----:R1:W-:Y:S01]  /*4370*/  ST.E.128 desc[UR42][R4.64], R12 ;  /* 0x0000000c04007985 */ /* 0x0023e2000c101d2a */
[----:B------:R-:W-:Y:S05]  /*4380*/  BRA `(.L_x_610) ;  /* 0x0000000000d47947 */ /* 0x000fea0003800000 */
.L_x_602:
[----:B------:R-:W-:-:S06]  /*4390*/  UISETP.NE.AND UP0, UPT, UR37, 0x3, UPT ;  /* 0x000000032500788c */ /* 0x000fcc000bf05270 */
[----:B------:R-:W-:-:S13]  /*43a0*/  PLOP3.LUT P3, PT, PT, PT, UP0, 0x80, 0x0 ;  /* 0x000000000000781c */ /* 0x000fda0003f6f008 */
[----:B------:R-:W-:Y:S05]  /*43b0*/  @!P3 BRA `(.L_x_623) ;  /* 0x000000000004b947 */ /* 0x000fea0003800000 */
[----:B------:R-:W-:Y:S01]  /*43c0*/  BPT.TRAP 0x1 ;  /* 0x000000040000795c */ /* 0x000fe20000300000 */
.L_x_623:
[----:B------:R-:W-:Y:S01]  /*43d0*/  IMAD R58, R23, 0x8, R2 ;  /* 0x00000008173a7824 */ /* 0x000fe200078e0202 */
[----:B------:R-:W-:Y:S01]  /*43e0*/  SHF.L.U32 R65, R187, 0x1f, RZ ;  /* 0x0000001fbb417819 */ /* 0x000fe200000006ff */
[----:B------:R-:W-:Y:S01]  /*43f0*/  BSSY B1, `(.L_x_624) ;  /* 0x0000004000017945 */ /* 0x000fe20003800000 */
[----:B------:R-:W-:Y:S02]  /*4400*/  SHF.R.S32.HI R62, RZ, 0x1f, R60 ;  /* 0x0000001fff3e7819 */ /* 0x000fe4000001143c */
[----:B------:R-:W1:Y:S02]  /*4410*/  SYNCS.PHASECHK.TRANS64.TRYWAIT P2, [R58+URZ+0x28c90], R65 ;  /* 0x028c90413a0075a7 */ /* 0x000e64000804017f */
[----:B-1----:R-:W-:Y:S05]  /*4420*/  @!P2 BRA `(.L_x_625) ;  /* 0x0000016800b4a947 */ /* 0x002fea0003800000 */
.L_x_866:
[----:B------:R-:W-:Y:S05]  /*4430*/  BSYNC B1 ;  /* 0x0000000000017941 */ /* 0x000fea0003800000 */
.L_x_624:
[----:B------:R-:W-:Y:S01]  /*4440*/  ULDC.64 UR4, c[0x0][0x300] ;  /* 0x0000c00000047ab9 */ /* 0x000fe20000000a00 */
[----:B-----5:R-:W-:Y:S01]  /*4450*/  SHF.R.S32.HI R61, RZ, 0x1f, R59 ;  /* 0x0000001fff3d7819 */ /* 0x020fe2000001143b */
[----:B------:R-:W-:Y:S01]  /*4460*/  IMAD R7, R62, UR4, RZ ;  /* 0x000000043e077c24 */ /* 0x000fe2000f8e02ff */
[----:B------:R-:W-:Y:S01]  /*4470*/  ULDC.64 UR6, c[0x0][0x2e8] ;  /* 0x0000ba0000067ab9 */ /* 0x000fe20000000a00 */
[----:B0-----:R-:W-:-:S04]  /*4480*/  IMAD.WIDE.U32 R4, R60, UR4, RZ ;  /* 0x000000043c047c25 */ /* 0x001fc8000f8e00ff */
[----:B------:R-:W-:Y:S01]  /*4490*/  IMAD R7, R60, UR5, R7 ;  /* 0x000000053c077c24 */ /* 0x000fe2000f8e0207 */
[----:B------:R-:W-:Y:S01]  /*44a0*/  ULDC.64 UR4, c[0x0][0x310] ;  /* 0x0000c40000047ab9 */ /* 0x000fe20000000a00 */
[----:B------:R-:W-:Y:S02]  /*44b0*/  IMAD R63, R34, -0x40, R36 ;  /* 0xffffffc0223f7824 */ /* 0x000fe400078e0224 */
[----:B------:R-:W-:Y:S02]  /*44c0*/  IMAD R6, R61, UR4, RZ ;  /* 0x000000043d067c24 */ /* 0x000fe4000f8e02ff */
[----:B------:R-:W-:Y:S01]  /*44d0*/  IMAD.IADD R5, R5, 0x1, R7 ;  /* 0x0000000105057824 */ /* 0x000fe200078e0207 */
[----:B------:R-:W-:Y:S01]  /*44e0*/  VIMNMX R63, R63, 0x40, PT ;  /* 0x000000403f3f7848 */ /* 0x000fe20003fe0100 */
[C---:B------:R-:W-:Y:S02]  /*44f0*/  IMAD R7, R59.reuse, UR5, R6 ;  /* 0x000000053b077c24 */ /* 0x040fe4000f8e0206 */
[----:B------:R-:W-:Y:S01]  /*4500*/  IMAD.WIDE.U32 R4, R59, UR4, R4 ;  /* 0x000000043b047c25 */ /* 0x000fe2000f8e0004 */
[----:B------:R-:W-:-:S03]  /*4510*/  ULDC.64 UR4, c[0x0][0x308] ;  /* 0x0000c20000047ab9 */ /* 0x000fc60000000a00 */
[----:B------:R-:W-:Y:S02]  /*4520*/  IMAD.IADD R5, R5, 0x1, R7 ;  /* 0x0000000105057824 */ /* 0x000fe400078e0207 */
[----:B------:R-:W-:Y:S01]  /*4530*/  IMAD.WIDE.U32 R4, R184, UR4, R4 ;  /* 0x00000004b8047c25 */ /* 0x000fe2000f8e0004 */
[----:B------:R-:W-:-:S03]  /*4540*/  UMOV UR4, 0xffffffff ;  /* 0xffffffff00047882 */ /* 0x000fc60000000000 */
[----:B------:R-:W-:Y:S01]  /*4550*/  IMAD R13, R184, UR5, R5 ;  /* 0x00000005b80d7c24 */ /* 0x000fe2000f8e0205 */
[----:B------:R-:W-:-:S04]  /*4560*/  LEA R5, P2, R4, UR6, 0x1 ;  /* 0x0000000604057c11 */ /* 0x000fc8000f8408ff */
[----:B------:R-:W-:Y:S02]  /*4570*/  LEA.HI.X R13, R4, UR7, R13, 0x1, P2 ;  /* 0x00000007040d7c11 */ /* 0x000fe400090f0c0d */
[----:B------:R-:W-:Y:S01]  /*4580*/  ISETP.GT.AND P2, PT, R63, R186, PT ;  /* 0x000000ba3f00720c */ /* 0x000fe20003f44270 */
[----:B------:R-:W-:-:S12]  /*4590*/  BRA.DIV UR4, `(.L_x_626) ;  /* 0x0000016a046c7947 */ /* 0x000fd8000b800000 */
[----:B------:R0:W2:Y:S04]  /*45a0*/  SHFL.IDX PT, R25, R13, RZ, 0x1c1f ;  /* 0x001c1fff0d197589 */ /* 0x0000a800000e0000 */
[----:B------:R0:W3:Y:S02]  /*45b0*/  SHFL.IDX PT, R14, R5, RZ, 0x1c1f ;  /* 0x001c1fff050e7589 */ /* 0x0000e400000e0000 */
.L_x_870:
[----:B------:R-:W-:Y:S05]  /*45c0*/  @!P2 BRA `(.L_x_610) ;  /* 0x000000000044a947 */ /* 0x000fea0003800000 */
[----:B------:R-:W-:Y:S02]  /*45d0*/  ULDC UR4, c[0x0][0x2f4] ;  /* 0x0000bd0000047ab9 */ /* 0x000fe40000000800 */
[----:B------:R-:W-:-:S13]  /*45e0*/  ISETP.GE.AND P2, PT, R16, UR4, PT ;  /* 0x0000000410007c0c */ /* 0x000fda000bf46270 */
[----:B0-----:R-:W0:Y:S01]  /*45f0*/  @!P2 LDS.128 R4, [R66+0x22400] ;  /* 0x022400004204a984 */ /* 0x001e220000000c00 */
[----:B---3--:R-:W-:-:S04]  /*4600*/  @!P2 LEA R8, P4, R16, R14, 0x1 ;  /* 0x0000000e1008a211 */ /* 0x008fc800078808ff */
[----:B--2---:R-:W-:-:S05]  /*4610*/  @!P2 LEA.HI.X R9, R16, R25, R17, 0x1, P4 ;  /* 0x000000191009a211 */ /* 0x004fca00020f0c11 */
[----:B0-----:R4:W-:Y:S01]  /*4620*/  @!P2 ST.E.128 desc[UR42][R8.64], R4 ;  /* 0x000000040800a985 */ /* 0x0019e2000c101d2a */
[----:B------:R-:W-:-:S13]  /*4630*/  ISETP.GE.AND P2, PT, R22, UR4, PT ;  /* 0x0000000416007c0c */ /* 0x000fda000bf46270 */
[----:B------:R-:W-:Y:S05]  /*4640*/  @P2 BRA `(.L_x_610) ;  /* 0x0000000000242947 */ /* 0x000fea0003800000 */
[----:B------:R-:W-:Y:S01]  /*4650*/  LOP3.LUT P2, RZ, R191, 0x4, RZ, 0xc0, !PT ;  /* 0x00000004bfff7812 */ /* 0x000fe2000784c0ff */
[----:B----4-:R-:W-:-:S12]  /*4660*/  VIADD R5, R46, 0x20 ;  /* 0x000000202e057836 */ /* 0x010fd80000000000 */
[----:B------:R-:W-:Y:S01]  /*4670*/  @P2 VIADD R5, R46, 0xffffffe0 ;  /* 0xffffffe02e052836 */ /* 0x000fe20000000000 */
[----:B------:R-:W-:-:S03]  /*4680*/  LEA R8, P2, R22, R14, 0x1 ;  /* 0x0000000e16087211 */ /* 0x000fc600078408ff */
[----:B------:R-:W-:Y:S01]  /*4690*/  IMAD.IADD R5, R64, 0x1, R5 ;  /* 0x0000000140057824 */ /* 0x000fe200078e0205 */
[----:B------:R-:W-:-:S03]  /*46a0*/  LEA.HI.X R9, R22, R25, R193, 0x1, P2 ;  /* 0x0000001916097211 */ /* 0x000fc600010f0cc1 */
[----:B------:R-:W-:-:S06]  /*46b0*/  IMAD R5, R5, 0x2, R2 ;  /* 0x0000000205057824 */ /* 0x000fcc00078e0202 */
[----:B------:R-:W0:Y:S04]  /*46c0*/  LDS.128 R4, [R5+0x22400] ;  /* 0x0224000005047984 */ /* 0x000e280000000c00 */
[----:B0-----:R0:W-:Y:S02]  /*46d0*/  ST.E.128 desc[UR42][R8.64], R4 ;  /* 0x0000000408007985 */ /* 0x0011e4000c101d2a */
.L_x_610:
[----:B------:R-:W-:Y:S05]  /*46e0*/  BSYNC B0 ;  /* 0x0000000000007941 */ /* 0x000fea0003800000 */
.L_x_601:
[----:B012-4-:R-:W0:Y:S01]  /*46f0*/  S2R R4, SR_TID.X ;  /* 0x0000000000047919 */ /* 0x017e220000002100 */
[----:B------:R-:W-:Y:S01]  /*4700*/  @!PT LDS RZ, [RZ] ;  /* 0x00000000fffff984 */ /* 0x000fe20000000800 */
[----:B------:R-:W-:Y:S01]  /*4710*/  @!PT LDS RZ, [RZ] ;  /* 0x00000000fffff984 */ /* 0x000fe20000000800 */
[----:B------:R-:W-:Y:S01]  /*4720*/  @!PT LDS RZ, [RZ] ;  /* 0x00000000fffff984 */ /* 0x000fe20000000800 */
[----:B------:R-:W-:Y:S01]  /*4730*/  @!PT LDS RZ, [RZ] ;  /* 0x00000000fffff984 */ /* 0x000fe20000000800 */
[----:B------:R1:W-:Y:S06]  /*4740*/  MEMBAR.ALL.CTA ;  /* 0x0000000000007992 */ /* 0x0003ec0000008000 */
[----:B-1----:R-:W1:Y:S01]  /*4750*/  FENCE.VIEW.ASYNC.S ;  /* 0x00000000000073c6 */ /* 0x002e620000000000 */
[----:B------:R-:W-:Y:S05]  /*4760*/  WARPSYNC.ALL ;  /* 0x0000000000007948 */ /* 0x000fea0003800000 */
[----:B------:R-:W-:Y:S01]  /*4770*/  BSSY B0, `(.L_x_627) ;  /* 0x0000009000007945 */ /* 0x000fe20003800000 */
[----:B0-----:R-:W-:Y:S01]  /*4780*/  LOP3.LUT R4, R4, 0x7f, RZ, 0xc0, !PT ;  /* 0x0000007f04047812 */ /* 0x001fe200078ec0ff */
[----:B-1----:R0:W-:Y:S03]  /*4790*/  BAR.SYNC.DEFER_BLOCKING R44, 0x80 ;  /* 0x0002002c0000751d */ /* 0x0021e60000010000 */
[----:B------:R-:W-:-:S13]  /*47a0*/  ISETP.NE.AND P2, PT, R4, RZ, PT ;  /* 0x000000ff0400720c */ /* 0x000fda0003f45270 */
[----:B------:R-:W-:-:S05]  /*47b0*/  @!P2 VIADD R4, R58, 0x28ca0 ;  /* 0x00028ca03a04a836 */ /* 0x000fca0000000000 */
[----:B------:R-:W-:-:S04]  /*47c0*/  @!P2 PRMT R4, RZ, 0x654, R4 ;  /* 0x00000654ff04a816 */ /* 0x000fc80000000004 */
[----:B------:R0:W-:Y:S01]  /*47d0*/  @!P2 SYNCS.ARRIVE.TRANS64.RED.A1T0 RZ, [R4+URZ], RZ ;  /* 0x000000ff04ffa9a7 */ /* 0x0001e2000810043f */
[----:B------:R-:W-:Y:S05]  /*47e0*/  @!P3 BRA `(.L_x_628) ;  /* 0x000000000004b947 */ /* 0x000fea0003800000 */
[----:B------:R-:W-:Y:S01]  /*47f0*/  BPT.TRAP 0x1 ;  /* 0x000000040000795c */ /* 0x000fe20000300000 */
.L_x_628:
[----:B------:R-:W-:Y:S05]  /*4800*/  BSYNC B0 ;  /* 0x0000000000007941 */ /* 0x000fea0003800000 */
.L_x_627:
[----:B------:R-:W1:Y:S01]  /*4810*/  SYNCS.PHASECHK.TRANS64.TRYWAIT P3, [R58+URZ+0x28cb0], R65 ;  /* 0x028cb0413a0075a7 */ /* 0x000e62000806017f */
[----:B------:R-:W-:Y:S04]  /*4820*/  BSSY B0, `(.L_x_629) ;  /* 0x0000002000007945 */ /* 0x000fe80003800000 */
[----:B-1----:R-:W-:Y:S05]  /*4830*/  @!P3 BRA `(.L_x_630) ;  /* 0x000001680008b947 */ /* 0x002fea0003800000 */
.L_x_871:
[----:B------:R-:W-:Y:S05]  /*4840*/  BSYNC B0 ;  /* 0x0000000000007941 */ /* 0x000fea0003800000 */
.L_x_629:
[----:B------:R-:W-:Y:S01]  /*4850*/  ULDC.64 UR4, c[0x0][0x328] ;  /* 0x0000ca0000047ab9 */ /* 0x000fe20000000a00 */
[----:B------:R-:W-:Y:S01]  /*4860*/  ULDC.64 UR6, c[0x0][0x318] ;  /* 0x0000c60000067ab9 */ /* 0x000fe20000000a00 */
[----:B------:R-:W-:Y:S01]  /*4870*/  IMAD R7, R62, UR4, RZ ;  /* 0x000000043e077c24 */ /* 0x000fe2000f8e02ff */
[----:B------:R-:W-:Y:S01]  /*4880*/  BSSY B0, `(.L_x_631) ;  /* 0x000007d000007945 */ /* 0x000fe20003800000 */
[----:B0-----:R-:W-:-:S04]  /*4890*/  IMAD.WIDE.U32 R4, R60, UR4, RZ ;  /* 0x000000043c047c25 */ /* 0x001fc8000f8e00ff */
[----:B------:R-:W-:Y:S01]  /*48a0*/  IMAD R7, R60, UR5, R7 ;  /* 0x000000053c077c24 */ /* 0x000fe2000f8e0207 */
[----:B------:R-:W-:Y:S02]  /*48b0*/  ULDC.64 UR4, c[0x0][0x338] ;  /* 0x0000ce0000047ab9 */ /* 0x000fe40000000a00 */
        /* <DEDUP_REMOVED lines=8> */
[----:B------:R-:W-:-:S04]  /*4940*/  LEA R25, P3, R4, UR6, 0x1 ;  /* 0x0000000604197c11 */ /* 0x000fc8000f8608ff */
[----:B------:R-:W-:Y:S02]  /*4950*/  LEA.HI.X R24, R4, UR7, R5, 0x1, P3 ;  /* 0x0000000704187c11 */ /* 0x000fe400098f0c05 */
[----:B------:R-:W-:Y:S01]  /*4960*/  ISETP.GT.AND P3, PT, R63, R186, PT ;  /* 0x000000ba3f00720c */ /* 0x000fe20003f64270 */
[----:B------:R-:W0:Y:S04]  /*4970*/  SHFL.IDX PT, R25, R25, RZ, 0x1c1f ;  /* 0x001c1fff19197589 */ /* 0x000e2800000e0000 */
[----:B------:R-:W2:Y:S08]  /*4980*/  SHFL.IDX PT, R24, R24, RZ, 0x1c1f ;  /* 0x001c1fff18187589 */ /* 0x000eb000000e0000 */
[----:B------:R-:W-:Y:S05]  /*4990*/  @!P3 BRA `(.L_x_632) ;  /* 0x0000000400acb947 */ /* 0x000fea0003800000 */
[----:B------:R-:W-:Y:S01]  /*49a0*/  LOP3.LUT P3, RZ, R191, 0x4, RZ, 0xc0, !PT ;  /* 0x00000004bfff7812 */ /* 0x000fe2000786c0ff */
[----:B------:R-:W-:Y:S01]  /*49b0*/  IMAD R5, R23, 0x8000, R46 ;  /* 0x0000800017057824 */ /* 0x000fe200078e022e */
[----:B------:R-:W-:Y:S01]  /*49c0*/  ULDC UR4, c[0x0][0x320] ;  /* 0x0000c80000047ab9 */ /* 0x000fe20000000800 */
[----:B---3--:R-:W3:Y:S02]  /*49d0*/  LDL R67, [R1] ;  /* 0x0000000001437983 */ /* 0x008ee40000100800 */
[C---:B------:R-:W-:Y:S02]  /*49e0*/  VIADD R15, R5.reuse, 0x20 ;  /* 0x00000020050f7836 */ /* 0x040fe40000000000 */
[----:B------:R-:W4:Y:S04]  /*49f0*/  LDL R66, [R1+0x4] ;  /* 0x0000040001427983 */ /* 0x000f280000100800 */
[----:B------:R-:W5:Y:S02]  /*4a00*/  LDL R64, [R1+0x8] ;  /* 0x0000080001407983 */ /* 0x000f640000100800 */
[C---:B------:R-:W-:Y:S01]  /*4a10*/  @P3 VIADD R15, R5.reuse, 0xffffffe0 ;  /* 0xffffffe0050f3836 */ /* 0x040fe20000000000 */
[----:B------:R-:W-:Y:S01]  /*4a20*/  ISETP.GE.AND P3, PT, R16, UR4, PT ;  /* 0x0000000410007c0c */ /* 0x000fe2000bf66270 */
[--C-:B------:R-:W-:Y:S01]  /*4a30*/  IMAD R14, R5, 0x2, R2.reuse ;  /* 0x00000002050e7824 */ /* 0x100fe200078e0202 */
[----:B------:R-:W5:Y:S04]  /*4a40*/  LDL R57, [R1+0xc] ;  /* 0x00000c0001397983 */ /* 0x000f680000100800 */
[----:B------:R-:W5:Y:S04]  /*4a50*/  LDL R56, [R1+0x10] ;  /* 0x0000100001387983 */ /* 0x000f680000100800 */
[----:B------:R-:W5:Y:S01]  /*4a60*/  LDL R27, [R1+0x14] ;  /* 0x00001400011b7983 */ /* 0x000f620000100800 */
[----:B------:R-:W-:Y:S01]  /*4a70*/  ISETP.GE.AND P5, PT, R22, UR4, PT ;  /* 0x0000000416007c0c */ /* 0x000fe2000bfa6270 */
[----:B------:R-:W-:Y:S01]  /*4a80*/  IMAD R15, R15, 0x2, R2 ;  /* 0x000000020f0f7824 */ /* 0x000fe200078e0202 */
[C---:B0-----:R-:W-:Y:S01]  /*4a90*/  @!P3 LEA R8, P4, R16.reuse, R25, 0x1 ;  /* 0x000000191008b211 */ /* 0x041fe200078808ff */
[----:B------:R-:W0:Y:S01]  /*4aa0*/  @!P3 LDS.128 R4, [R14+0x400] ;  /* 0x000400000e04b984 */ /* 0x000e220000000c00 */
[----:B------:R-:W-:-:S02]  /*4ab0*/  VIADD R10, R16, 0x40 ;  /* 0x00000040100a7836 */ /* 0x000fc40000000000 */
[C---:B--2---:R-:W-:Y:S01]  /*4ac0*/  @!P3 LEA.HI.X R9, R16.reuse, R24, R17, 0x1, P4 ;  /* 0x000000181009b211 */ /* 0x044fe200020f0c11 */
[----:B------:R-:W-:-:S06]  /*4ad0*/  VIADD R26, R16, 0x80 ;  /* 0x00000080101a7836 */ /* 0x000fcc0000000000 */
[----:B------:R-:W-:-:S04]  /*4ae0*/  @!P5 LEA R12, P4, R22, R25, 0x1 ;  /* 0x00000019160cd211 */ /* 0x000fc800078808ff */
[----:B------:R-:W-:Y:S02]  /*4af0*/  @!P5 LEA.HI.X R13, R22, R24, R193, 0x1, P4 ;  /* 0x00000018160dd211 */ /* 0x000fe400020f0cc1 */
[----:B------:R-:W-:Y:S01]  /*4b00*/  ISETP.GE.AND P4, PT, R10, UR4, PT ;  /* 0x000000040a007c0c */ /* 0x000fe2000bf86270 */
[----:B------:R-:W-:Y:S01]  /*4b10*/  VIADD R10, R16, 0x60 ;  /* 0x00000060100a7836 */ /* 0x000fe20000000000 */
[----:B0-----:R0:W-:Y:S04]  /*4b20*/  @!P3 ST.E.128 desc[UR42][R8.64], R4 ;  /* 0x000000040800b985 */ /* 0x0011e8000c101d2a */
[----:B------:R-:W2:Y:S07]  /*4b30*/  @!P5 LDS.128 R4, [R15+0x400] ;  /* 0x000400000f04d984 */ /* 0x000eae0000000c00 */
[----:B0-----:R-:W-:-:S05]  /*4b40*/  @!P4 LEA R8, P3, R216, R25, 0x1 ;  /* 0x00000019d808c211 */ /* 0x001fca00078608ff */
[----:B------:R-:W-:Y:S01]  /*4b50*/  @!P4 IMAD.X R9, R24, 0x1, R221, P3 ;  /* 0x000000011809c824 */ /* 0x000fe200018e06dd */
[----:B------:R-:W-:-:S13]  /*4b60*/  ISETP.GE.AND P3, PT, R10, UR4, PT ;  /* 0x000000040a007c0c */ /* 0x000fda000bf66270 */
[----:B------:R-:W-:-:S05]  /*4b70*/  @!P3 LEA R10, P6, R215, R25, 0x1 ;  /* 0x00000019d70ab211 */ /* 0x000fca00078c08ff */
[----:B------:R-:W-:Y:S01]  /*4b80*/  @!P3 IMAD.X R11, R24, 0x1, R223, P6 ;  /* 0x00000001180bb824 */ /* 0x000fe200030e06df */
[----:B--2---:R0:W-:Y:S01]  /*4b90*/  @!P5 ST.E.128 desc[UR42][R12.64], R4 ;  /* 0x000000040c00d985 */ /* 0x0041e2000c101d2a */
[----:B------:R-:W-:Y:S01]  /*4ba0*/  ISETP.GE.AND P5, PT, R26, UR4, PT ;  /* 0x000000041a007c0c */ /* 0x000fe2000bfa6270 */
[----:B------:R-:W-:Y:S02]  /*4bb0*/  VIADD R26, R16, 0xa0 ;  /* 0x000000a0101a7836 */ /* 0x000fe40000000000 */
[----:B------:R-:W2:Y:S10]  /*4bc0*/  @!P4 LDS.128 R4, [R14+0x2400] ;  /* 0x002400000e04c984 */ /* 0x000eb40000000c00 */
[----:B0-----:R-:W-:-:S05]  /*4bd0*/  @!P5 LEA R12, P6, R214, R25, 0x1 ;  /* 0x00000019d60cd211 */ /* 0x001fca00078c08ff */
        /* <DEDUP_REMOVED lines=36> */
[----:B---3--:R-:W-:Y:S01]  /*4e20*/  @!P5 IMAD.X R13, R24, 0x1, R67, P6 ;  /* 0x00000001180dd824 */ /* 0x008fe200030e0643 */
[----:B--2---:R0:W-:Y:S01]  /*4e30*/  @!P4 ST.E.128 desc[UR42][R8.64], R4 ;  /* 0x000000040800c985 */ /* 0x0041e2000c101d2a */
[----:B------:R-:W-:Y:S01]  /*4e40*/  ISETP.GE.AND P4, PT, R26, UR4, PT ;  /* 0x000000041a007c0c */ /* 0x000fe2000bf86270 */
[----:B------:R-:W-:Y:S02]  /*4e50*/  VIADD R26, R16, 0x180 ;  /* 0x00000180101a7836 */ /* 0x000fe40000000000 */
[----:B------:R-:W2:Y:S10]  /*4e60*/  @!P3 LDS.128 R4, [R15+0x8400] ;  /* 0x008400000f04b984 */ /* 0x000eb40000000c00 */
[----:B0-----:R-:W-:-:S05]  /*4e70*/  @!P4 LEA R8, P6, R207, R25, 0x1 ;  /* 0x00000019cf08c211 */ /* 0x001fca00078c08ff */
[----:B----4-:R-:W-:Y:S01]  /*4e80*/  @!P4 IMAD.X R9, R24, 0x1, R66, P6 ;  /* 0x000000011809c824 */ /* 0x010fe200030e0642 */
[----:B--2---:R0:W-:Y:S01]  /*4e90*/  @!P3 ST.E.128 desc[UR42][R10.64], R4 ;  /* 0x000000040a00b985 */ /* 0x0041e2000c101d2a */
[----:B------:R-:W-:Y:S01]  /*4ea0*/  ISETP.GE.AND P3, PT, R26, UR4, PT ;  /* 0x000000041a007c0c */ /* 0x000fe2000bf66270 */
[----:B------:R-:W-:Y:S02]  /*4eb0*/  VIADD R26, R16, 0x1a0 ;  /* 0x000001a0101a7836 */ /* 0x000fe40000000000 */
[----:B------:R-:W2:Y:S10]  /*4ec0*/  @!P5 LDS.128 R4, [R14+0xa400] ;  /* 0x00a400000e04d984 */ /* 0x000eb40000000c00 */
[----:B0-----:R-:W-:-:S05]  /*4ed0*/  @!P3 LEA R10, P6, R206, R25, 0x1 ;  /* 0x00000019ce0ab211 */ /* 0x001fca00078c08ff */
[----:B-----5:R-:W-:Y:S01]  /*4ee0*/  @!P3 IMAD.X R11, R24, 0x1, R64, P6 ;  /* 0x00000001180bb824 */ /* 0x020fe200030e0640 */
        /* <DEDUP_REMOVED lines=13> */
[----:B------:R-:W-:-:S03]  /*4fc0*/  ISETP.GE.AND P3, PT, R26, UR4, PT ;  /* 0x000000041a007c0c */ /* 0x000fc6000bf66270 */
[----:B------:R-:W2:Y:S10]  /*4fd0*/  @!P5 LDS.128 R4, [R15+0xc400] ;  /* 0x00c400000f04d984 */ /* 0x000eb40000000c00 */
[----:B0-----:R-:W-:-:S05]  /*4fe0*/  @!P3 LEA R10, P6, R203, R25, 0x1 ;  /* 0x00000019cb0ab211 */ /* 0x001fca00078c08ff */
[----:B------:R-:W-:Y:S01]  /*4ff0*/  @!P3 IMAD.X R11, R24, 0x1, R27, P6 ;  /* 0x00000001180bb824 */ /* 0x000fe200030e061b */
[----:B--2---:R-:W-:Y:S04]  /*5000*/  @!P5 ST.E.128 desc[UR42][R12.64], R4 ;  /* 0x000000040c00d985 */ /* 0x004fe8000c101d2a */
[----:B------:R-:W0:Y:S04]  /*5010*/  @!P4 LDS.128 R4, [R14+0xe400] ;  /* 0x00e400000e04c984 */ /* 0x000e280000000c00 */
[----:B0-----:R-:W-:Y:S04]  /*5020*/  @!P4 ST.E.128 desc[UR42][R8.64], R4 ;  /* 0x000000040800c985 */ /* 0x001fe8000c101d2a */
[----:B------:R-:W0:Y:S04]  /*5030*/  @!P3 LDS.128 R4, [R15+0xe400] ;  /* 0x00e400000f04b984 */ /* 0x000e280000000c00 */
[----:B0-----:R4:W-:Y:S02]  /*5040*/  @!P3 ST.E.128 desc[UR42][R10.64], R4 ;  /* 0x000000040a00b985 */ /* 0x0019e4000c101d2a */
.L_x_632:
[----:B------:R-:W-:Y:S05]  /*5050*/  BSYNC B0 ;  /* 0x0000000000007941 */ /* 0x000fea0003800000 */
.L_x_631:
[----:B------:R-:W-:Y:S01]  /*5060*/  @!PT LDS RZ, [RZ] ;  /* 0x00000000fffff984 */ /* 0x000fe20000000800 */
[----:B------:R-:W-:Y:S01]  /*5070*/  @!PT LDS RZ, [RZ] ;  /* 0x00000000fffff984 */ /* 0x000fe20000000800 */
[----:B------:R-:W-:Y:S01]  /*5080*/  @!PT LDS RZ, [RZ] ;  /* 0x00000000fffff984 */ /* 0x000fe20000000800 */
[----:B------:R-:W-:Y:S01]  /*5090*/  @!PT LDS RZ, [RZ] ;  /* 0x00000000fffff984 */ /* 0x000fe20000000800 */
[----:B------:R5:W-:Y:S06]  /*50a0*/  MEMBAR.ALL.CTA ;  /* 0x0000000000007992 */ /* 0x000bec0000008000 */
[----:B-----5:R-:W5:Y:S01]  /*50b0*/  FENCE.VIEW.ASYNC.S ;  /* 0x00000000000073c6 */ /* 0x020f620000000000 */
[----:B------:R-:W-:Y:S02]  /*50c0*/  VIADD R23, R23, 0x1 ;  /* 0x0000000117177836 */ /* 0x000fe40000000000 */
[----:B-1----:R-:W-:Y:S01]  /*50d0*/  @!P2 VIADD R58, R58, 0x28cc0 ;  /* 0x00028cc03a3aa836 */ /* 0x002fe20000000000 */
[----:B-----5:R1:W-:Y:S02]  /*50e0*/  BAR.SYNC.DEFER_BLOCKING R44, 0x80 ;  /* 0x0002002c0000751d */ /* 0x0203e40000010000 */
[----:B------:R-:W-:-:S02]  /*50f0*/  ISETP.NE.AND P3, PT, R23, 0x2, PT ;  /* 0x000000021700780c */ /* 0x000fc40003f65270 */
[----:B------:R-:W-:Y:S02]  /*5100*/  @!P2 PRMT R58, RZ, 0x654, R58 ;  /* 0x00000654ff3aa816 */ /* 0x000fe4000000003a */
[----:B----4-:R-:W-:Y:S02]  /*5110*/  SEL R4, RZ, 0x1, P3 ;  /* 0x00000001ff047807 */ /* 0x010fe40001800000 */
[----:B------:R-:W-:Y:S02]  /*5120*/  SEL R23, R23, RZ, P3 ;  /* 0x000000ff17177207 */ /* 0x000fe40001800000 */
[----:B------:R-:W-:Y:S01]  /*5130*/  LOP3.LUT R187, R187, R4, RZ, 0x3c, !PT ;  /* 0x00000004bbbb7212 */ /* 0x000fe200078e3cff */
[----:B------:R1:W-:Y:S01]  /*5140*/  @!P2 SYNCS.ARRIVE.TRANS64.RED.A1T0 RZ, [R58+URZ], RZ ;  /* 0x000000ff3affa9a7 */ /* 0x0003e2000810043f */
[----:B------:R-:W-:Y:S01]  /*5150*/  PLOP3.LUT P2, PT, PT, PT, PT, 0x8, 0x0 ;  /* 0x000000000000781c */ /* 0x000fe20003f4e170 */
[----:B------:R-:W-:-:S12]  /*5160*/  @P1 BRA `(.L_x_633) ;  /* 0xffffffd800041947 */ /* 0x000fd8000383ffff */
.L_x_596:
[----:B------:R-:W-:Y:S04]  /*5170*/  BSSY B0, `(.L_x_634) ;  /* 0x0000004000007945 */ /* 0x000fe80003800000 */
[----:B------:R-:W-:Y:S05]  /*5180*/  @P2 BRA `(.L_x_635) ;  /* 0x0000000000082947 */ /* 0x000fea0003800000 */
[----:B------:R-:W4:Y:S02]  /*5190*/  FENCE.VIEW.ASYNC.G ;  /* 0x00000000000073c6 */ /* 0x000f240000000100 */
[----:B----4-:R-:W-:Y:S06]  /*51a0*/  BAR.ARV 0xc, 0x180 ;  /* 0x0306000000007b1d */ /* 0x010fec0000002000 */
.L_x_635:
[----:B------:R-:W-:Y:S05]  /*51b0*/  BSYNC B0 ;  /* 0x0000000000007941 */ /* 0x000fea0003800000 */
.L_x_634:
[----:B------:R-:W4:Y:S01]  /*51c0*/  LDL R0, [R1+0x1c] ;  /* 0x00001c0001007983 */ /* 0x000f220000100800 */
[----:B------:R-:W-:Y:S01]  /*51d0*/  UISETP.NE.AND UP0, UPT, UR39, 0x1, UPT ;  /* 0x000000012700788c */ /* 0x000fe2000bf05270 */
[----:B------:R-:W-:Y:S01]  /*51e0*/  BSSY B7, `(.L_x_636) ;  /* 0x0000908000077945 */ /* 0x000fe20003800000 */
[----:B------:R-:W-:-:S04]  /*51f0*/  ULDC UR4, c[0x0][0x9f0] ;  /* 0x00027c0000047ab9 */ /* 0x000fc80000000800 */
[----:B------:R-:W-:Y:S02]  /*5200*/  PLOP3.LUT P1, PT, PT, PT, UP0, 0x80, 0x0 ;  /* 0x000000000000781c */ /* 0x000fe40003f2f008 */
[----:B----4-:R-:W-:-:S04]  /*5210*/  ISETP.NE.AND P0, PT, R0, RZ, PT ;  /* 0x000000ff0000720c */ /* 0x010fc80003f05270 */
[----:B------:R-:W-:-:S07]  /*5220*/  SEL R10, R0, UR4, P0 ;  /* 0x00000004000a7c07 */ /* 0x000fce0008000000 */
[----:B------:R-:W-:Y:S05]  /*5230*/  @!P1 BRA `(.L_x_637) ;  /* 0x00000020003c9947 */ /* 0x000fea0003800000 */
[----:B------:R-:W-:Y:S01]  /*5240*/  LOP3.LUT P2, RZ, R18, 0x4, RZ, 0xc0, !PT ;  /* 0x0000000412ff7812 */ /* 0x000fe2000784c0ff */
[----:B------:R-:W-:Y:S01]  /*5250*/  BSSY B0, `(.L_x_638) ;  /* 0x000001d000007945 */ /* 0x000fe20003800000 */
[----:B------:R-:W-:-:S11]  /*5260*/  IMAD.MOV.U32 R3, RZ, RZ, RZ ;  /* 0x000000ffff037224 */ /* 0x000fd600078e00ff */
[----:B------:R-:W-:Y:S05]  /*5270*/  @!P2 BRA `(.L_x_639) ;  /* 0x000000000068a947 */ /* 0x000fea0003800000 */
[-C--:B------:R-:W-:Y:S02]  /*5280*/  IABS R6, R10.reuse ;  /* 0x0000000a00067213 */ /* 0x080fe40000000000 */
[----:B------:R-:W-:Y:S02]  /*5290*/  IADD3 R0, R171, -0x1, R10 ;  /* 0xffffffffab007810 */ /* 0x000fe40007ffe00a */
[----:B------:R-:W4:Y:S01]  /*52a0*/  I2F.RP R3, R6 ;  /* 0x0000000600037306 */ /* 0x000f220000209400 */
[----:B------:R-:W-:Y:S02]  /*52b0*/  IABS R9, R10 ;  /* 0x0000000a00097213 */ /* 0x000fe40000000000 */
[----:B------:R-:W-:Y:S02]  /*52c0*/  IABS R8, R0 ;  /* 0x0000000000087213 */ /* 0x000fe40000000000 */
[----:B------:R-:W-:-:S04]  /*52d0*/  LOP3.LUT R0, R0, R10, RZ, 0x3c, !PT ;  /* 0x0000000a00007212 */ /* 0x000fc800078e3cff */
[----:B------:R-:W-:Y:S01]  /*52e0*/  ISETP.GE.AND P2, PT, R0, RZ, PT ;  /* 0x000000ff0000720c */ /* 0x000fe20003f46270 */
[----:B----4-:R-:W4:Y:S02]  /*52f0*/  MUFU.RCP R3, R3 ;  /* 0x0000000300037308 */ /* 0x010f240000001000 */
[----:B----4-:R-:W-:Y:S02]  /*5300*/  VIADD R4, R3, 0xffffffe ;  /* 0x0ffffffe03047836 */ /* 0x010fe40000000000 */
[----:B------:R-:W-:-:S04]  /*5310*/  IMAD.MOV R3, RZ, RZ, -R9 ;  /* 0x000000ffff037224 */ /* 0x000fc800078e0a09 */
[----:B------:R4:W0:Y:S02]  /*5320*/  F2I.FTZ.U32.TRUNC.NTZ R5, R4 ;  /* 0x0000000400057305 */ /* 0x000824000021f000 */
[----:B----4-:R-:W-:Y:S02]  /*5330*/  IMAD.MOV.U32 R4, RZ, RZ, RZ ;  /* 0x000000ffff047224 */ /* 0x010fe400078e00ff */
[----:B0-----:R-:W-:-:S04]  /*5340*/  IMAD.MOV R7, RZ, RZ, -R5 ;  /* 0x000000ffff077224 */ /* 0x001fc800078e0a05 */
        /* <DEDUP_REMOVED lines=13> */
.L_x_639:
[----:B------:R-:W-:Y:S05]  /*5420*/  BSYNC B0 ;  /* 0x0000000000007941 */ /* 0x000fea0003800000 */
.L_x_638:
[----:B------:R-:W4:Y:S01]  /*5430*/  LDL R0, [R1+0x38] ;  /* 0x0000380001007983 */ /* 0x000f220000100800 */
[----:B------:R-:W-:Y:S02]  /*5440*/  PLOP3.LUT P0, PT, PT, PT, PT, 0x80, 0x0 ;  /* 0x000000000000781c */ /* 0x000fe40003f0f070 */
        /* <DEDUP_REMOVED lines=43> */
[----:B---3--:R-:W-:Y:S02]  /*5700*/  CS2R R66, SRZ ;  /* 0x0000000000427805 */ /* 0x008fe4000001ff00 */
[----:B------:R-:W-:Y:S02]  /*5710*/  CS2R R64, SRZ ;  /* 0x0000000000407805 */ /* 0x000fe4000001ff00 */
[----:B------:R-:W-:Y:S02]  /*5720*/  CS2R R62, SRZ ;  /* 0x00000000003e7805 */ /* 0x000fe4000001ff00 */
[----:B------:R-:W-:-:S02]  /*5730*/  CS2R R60, SRZ ;  /* 0x00000000003c7805 */ /* 0x000fc4000001ff00 */
[----:B-1----:R-:W-:Y:S02]  /*5740*/  CS2R R58, SRZ ;  /* 0x00000000003a7805 */ /* 0x002fe4000001ff00 */
        /* <DEDUP_REMOVED lines=16> */
[----:B0-2---:R-:W-:Y:S01]  /*5850*/  CS2R R24, SRZ ;  /* 0x0000000000187805 */ /* 0x005fe2000001ff00 */
[----:B----4-:R-:W-:-:S05]  /*5860*/  IMAD R0, R0, R3, RZ ;  /* 0x0000000300007224 */ /* 0x010fca00078e02ff */
[----:B------:R-:W-:-:S04]  /*5870*/  VIADDMNMX R3, R0, R3, R171, PT ;  /* 0x0000000300037246 */ /* 0x000fc800038001ab */
[----:B------:R-:W-:-:S13]  /*5880*/  ISETP.GT.AND P1, PT, R3, R0, PT ;  /* 0x000000000300720c */ /* 0x000fda0003f24270 */
[----:B------:R-:W-:Y:S05]  /*5890*/  @!P1 BRA `(.L_x_640) ;  /* 0x0000008800709947 */ /* 0x000fea0003800000 */
[----:B------:R-:W2:Y:S04]  /*58a0*/  LDL R4, [R1+0x44] ;  /* 0x0000440001047983 */ /* 0x000ea80000100800 */
[----:B--2---:R-:W0:Y:S02]  /*58b0*/  SHFL.IDX PT, R4, R4, RZ, 0x1f ;  /* 0x00001fff04047589 */ /* 0x004e2400000e0000 */
[----:B0-----:R-:W-:-:S04]  /*58c0*/  LEA.HI R5, R4, R4, RZ, 0x1 ;  /* 0x0000000404057211 */ /* 0x001fc800078f08ff */
[----:B------:R-:W-:-:S05]  /*58d0*/  LOP3.LUT R5, R5, 0x1fffe, RZ, 0xc0, !PT ;  /* 0x0001fffe05057812 */ /* 0x000fca00078ec0ff */
[----:B------:R-:W-:Y:S02]  /*58e0*/  IMAD.IADD R5, R4, 0x1, -R5 ;  /* 0x0000000104057824 */ /* 0x000fe400078e0a05 */
[----:B------:R-:W-:Y:S02]  /*58f0*/  IMAD.U32 R4, RZ, RZ, UR37 ;  /* 0x00000025ff047e24 */ /* 0x000fe4000f8e00ff */
[----:B------:R-:W-:-:S03]  /*5900*/  IMAD R5, R5, 0x8000, R2 ;  /* 0x0000800005057824 */ /* 0x000fc600078e0202 */
[----:B------:R-:W-:Y:S01]  /*5910*/  ISETP.NE.AND P0, PT, R4, 0x3, PT ;  /* 0x000000030400780c */ /* 0x000fe20003f05270 */
[----:B------:R-:W-:-:S05]  /*5920*/  VIADD R5, R5, 0x400 ;  /* 0x0000040005057836 */ /* 0x000fca0000000000 */
[----:B------:R-:W-:-:S04]  /*5930*/  SHF.R.U32.HI R5, RZ, 0x4, R5 ;  /* 0x00000004ff057819 */ /* 0x000fc80000011605 */
[----:B------:R-:W-:-:S04]  /*5940*/  LOP3.LUT R5, R5, 0x3fff, RZ, 0xc0, !PT ;  /* 0x00003fff05057812 */ /* 0x000fc800078ec0ff */
[----:B------:R-:W-:Y:S01]  /*5950*/  LOP3.LUT R14, R5, 0x2000000, RZ, 0xfc, !PT ;  /* 0x02000000050e7812 */ /* 0x000fe200078efcff */
[----:B------:R-:W-:Y:S06]  /*5960*/  @!P0 BRA `(.L_x_641) ;  /* 0x0000000000048947 */ /* 0x000fec0003800000 */
[----:B------:R-:W-:Y:S01]  /*5970*/  BPT.TRAP 0x1 ;  /* 0x000000040000795c */ /* 0x000fe20000300000 */
.L_x_641:
[----:B------:R-:W-:Y:S01]  /*5980*/  IMAD R10, R19, 0x8, R2 ;  /* 0x00000008130a7824 */ /* 0x000fe200078e0202 */
[----:B------:R-:W-:Y:S01]  /*5990*/  SHF.L.U32 R7, R185, 0x1f, RZ ;  /* 0x0000001fb9077819 */ /* 0x000fe200000006ff */
[----:B------:R-:W-:Y:S01]  /*59a0*/  VIADD R4, R2, 0x26800 ;  /* 0x0002680002047836 */ /* 0x000fe20000000000 */
[----:B------:R-:W-:Y:S02]  /*59b0*/  BSSY B0, `(.L_x_642) ;  /* 0x0000008000007945 */ /* 0x000fe40003800000 */
[----:B------:R-:W0:Y:S02]  /*59c0*/  SYNCS.PHASECHK.TRANS64.TRYWAIT P1, [R10+URZ+0x28c50], R7 ;  /* 0x028c50070a0075a7 */ /* 0x000e24000802017f */
[----:B------:R-:W-:Y:S01]  /*59d0*/  SHF.R.U32.HI R5, RZ, 0x4, R4 ;  /* 0x00000004ff057819 */ /* 0x000fe20000011604 */
[----:B------:R-:W-:-:S03]  /*59e0*/  IMAD R4, R19, 0x1000, R14 ;  /* 0x0000100013047824 */ /* 0x000fc600078e020e */
[----:B------:R-:W-:-:S04]  /*59f0*/  LOP3.LUT R5, R5, 0x3fff, RZ, 0xc0, !PT ;  /* 0x00003fff05057812 */ /* 0x000fc800078ec0ff */
[----:B------:R-:W-:Y:S01]  /*5a00*/  LOP3.LUT R11, R5, 0x10000, RZ, 0xfc, !PT ;  /* 0x00010000050b7812 */ /* 0x000fe200078efcff */
[----:B------:R-:W-:Y:S01]  /*5a10*/  IMAD.MOV.U32 R5, RZ, RZ, 0x40000040 ;  /* 0x40000040ff057424 */ /* 0x000fe200078e00ff */
[----:B0-----:R-:W-:Y:S06]  /*5a20*/  @!P1 BRA `(.L_x_643) ;  /* 0x0000015400a09947 */ /* 0x001fec0003800000 */
.L_x_872:
[----:B------:R-:W-:Y:S05]  /*5a30*/  BSYNC B0 ;  /* 0x0000000000007941 */ /* 0x000fea0003800000 */
.L_x_642:
[----:B------:R-:W-:Y:S01]  /*5a40*/  BAR.SYNC.DEFER_BLOCKING 0xe, 0x100 ;  /* 0x0384000000007b1d */ /* 0x000fe20000010000 */
[----:B------:R-:W-:Y:S01]  /*5a50*/  IMAD.MOV.U32 R6, RZ, RZ, R11 ;  /* 0x000000ffff067224 */ /* 0x000fe200078e000b */
[C---:B------:R-:W-:Y:S01]  /*5a60*/  R2UR UR6, R4.reuse ;  /* 0x00000000040672ca */ /* 0x040fe200000e0000 */
[----:B0-----:R-:W-:Y:S01]  /*5a70*/  IMAD.MOV.U32 R7, RZ, RZ, 0x40000040 ;  /* 0x40000040ff077424 */ /* 0x001fe200078e00ff */
[----:B------:R-:W-:Y:S01]  /*5a80*/  R2UR UR7, R5 ;  /* 0x00000000050772ca */ /* 0x000fe200000e0000 */
[----:B------:R-:W-:Y:S01]  /*5a90*/  VIADD R8, R4, 0x100 ;  /* 0x0000010004087836 */ /* 0x000fe20000000000 */
[----:B------:R-:W-:Y:S01]  /*5aa0*/  R2UR UR4, R6 ;  /* 0x00000000060472ca */ /* 0x000fe200000e0000 */
[----:B------:R-:W-:Y:S01]  /*5ab0*/  IMAD.MOV.U32 R9, RZ, RZ, 0x40000040 ;  /* 0x40000040ff097424 */ /* 0x000fe200078e00ff */
[----:B------:R-:W-:Y:S01]  /*5ac0*/  R2UR UR5, R7 ;  /* 0x00000000070572ca */ /* 0x000fe200000e0000 */
[----:B------:R-:W-:Y:S01]  /*5ad0*/  VIADD R6, R4, 0x80 ;  /* 0x0000008004067836 */ /* 0x000fe20000000000 */
[----:B------:R-:W-:Y:S01]  /*5ae0*/  R2UR UR14, R8 ;  /* 0x00000000080e72ca */ /* 0x000fe200000e0000 */
[----:B------:R-:W-:Y:S01]  /*5af0*/  VIADD R8, R11, 0x2 ;  /* 0x000000020b087836 */ /* 0x000fe20000000000 */
[----:B------:R-:W-:Y:S01]  /*5b00*/  R2UR UR15, R9 ;  /* 0x00000000090f72ca */ /* 0x000fe200000e0000 */
[----:B------:R-:W-:Y:S01]  /*5b10*/  IMAD.MOV.U32 R9, RZ, RZ, 0x40000040 ;  /* 0x40000040ff097424 */ /* 0x000fe200078e00ff */
        /* <DEDUP_REMOVED lines=9> */
[----:B------:R-:W-:Y:S01]  /*5bb0*/  WARPGROUP.ARRIVE ;  /* 0x00000000000079c5 */ /* 0x000fe20000000000 */
[----:B------:R-:W-:-:S05]  /*5bc0*/  R2UR UR13, R7 ;  /* 0x00000000070d72ca */ /* 0x000fca00000e0000 */
[----:B------:R-:W-:Y:S01]  /*5bd0*/  HGMMA.64x256x16.F32.BF16 R24, gdesc[UR4].tnspB, RZ, !UPT, gsb0 ;  /* 0x43e00000041879f0 */ /* 0x000fe2000c0018ff */
[----:B------:R-:W-:Y:S01]  /*5be0*/  R2UR UR6, R4 ;  /* 0x00000000040672ca */ /* 0x000fe200000e0000 */
[----:B------:R-:W-:Y:S01]  /*5bf0*/  VIADD R4, R11, 0x6 ;  /* 0x000000060b047836 */ /* 0x000fe20000000000 */
[----:B------:R-:W-:Y:S01]  /*5c00*/  R2UR UR7, R5 ;  /* 0x00000000050772ca */ /* 0x000fe200000e0000 */
[----:B------:R-:W-:-:S03]  /*5c10*/  IMAD.MOV.U32 R5, RZ, RZ, 0x40000040 ;  /* 0x40000040ff057424 */ /* 0x000fc600078e00ff */
[----:B------:R-:W-:Y:S02]  /*5c20*/  R2UR UR4, R4 ;  /* 0x00000000040472ca */ /* 0x000fe400000e0000 */
[----:B------:R-:W-:Y:S01]  /*5c30*/  R2UR UR5, R5 ;  /* 0x00000000050572ca */ /* 0x000fe200000e0000 */
        /* <DEDUP_REMOVED lines=16> */
.L_x_644:
[----:B------:R-:W-:Y:S01]  /*5d40*/  VIADD R3, R3, 0xfffffffe ;  /* 0xfffffffe03037836 */ /* 0x000fe20000000000 */
[----:B------:R-:W-:Y:S01]  /*5d50*/  BSSY B0, `(.L_x_645) ;  /* 0x00000cf000007945 */ /* 0x000fe20003800000 */
[----:B------:R-:W-:-:S03]  /*5d60*/  VIADD R10, R10, 0x28c60 ;  /* 0x00028c600a0a7836 */ /* 0x000fc60000000000 */
[----:B------:R-:W-:Y:S02]  /*5d70*/  ISETP.GE.AND P1, PT, R3, R0, PT ;  /* 0x000000000300720c */ /* 0x000fe40003f26270 */
[----:B------:R-:W-:-:S04]  /*5d80*/  PRMT R10, R190, 0x654, R10 ;  /* 0x00000654be0a7816 */ /* 0x000fc8000000000a */
[----:B------:R0:W-:Y:S07]  /*5d90*/  SYNCS.ARRIVE.TRANS64.RED.A1T0 RZ, [R10+URZ], RZ ;  /* 0x000000ff0aff79a7 */ /* 0x0001ee000810043f */
[----:B------:R-:W-:Y:S05]  /*5da0*/  @!P1 BRA `(.L_x_646) ;  /* 0x0000000c00249947 */ /* 0x000fea0003800000 */
.L_x_653:
[----:B------:R-:W-:Y:S01]  /*5db0*/  BAR.SYNC.DEFER_BLOCKING 0xe, 0x100 ;  /* 0x0384000000007b1d */ /* 0x000fe20000010000 */
[C---:B01----:R-:W-:Y:S02]  /*5dc0*/  IMAD R10, R19.reuse, 0x40, R195 ;  /* 0x00000040130a7824 */ /* 0x043fe400078e02c3 */
[----:B------:R-:W-:Y:S02]  /*5dd0*/  VIADD R19, R19, 0x1 ;  /* 0x0000000113137836 */ /* 0x000fe40000000000 */
[----:B------:R-:W-:-:S03]  /*5de0*/  IMAD R10, R10, 0x4, R2 ;  /* 0x000000040a0a7824 */ /* 0x000fc600078e0202 */
[----:B------:R-:W-:-:S04]  /*5df0*/  ISETP.NE.AND P1, PT, R19, 0x2, PT ;  /* 0x000000021300780c */ /* 0x000fc80003f25270 */
[----:B------:R-:W-:Y:S01]  /*5e00*/  SEL R19, R19, RZ, P1 ;  /* 0x000000ff13137207 */ /* 0x000fe20000800000 */
[----:B------:R-:W0:Y:S04]  /*5e10*/  LDS R11, [R10+0x28800] ;  /* 0x028800000a0b7984 */ /* 0x000e280000000800 */
[----:B------:R-:W1:Y:S01]  /*5e20*/  LDS R10, [R10+0x28820] ;  /* 0x028820000a0a7984 */ /* 0x000e620000000800 */
[-C--:B0-----:R-:W-:Y:S01]  /*5e30*/  FMUL.FTZ R24, R24, R11.reuse ;  /* 0x0000000b18187220 */ /* 0x081fe20000410000 */
[-C--:B------:R-:W-:Y:S01]  /*5e40*/  FMUL.FTZ R25, R25, R11.reuse ;  /* 0x0000000b19197220 */ /* 0x080fe20000410000 */
[-C--:B------:R-:W-:Y:S01]  /*5e50*/  FMUL.FTZ R28, R28, R11.reuse ;  /* 0x0000000b1c1c7220 */ /* 0x080fe20000410000 */
[-C--:B------:R-:W-:Y:S01]  /*5e60*/  FMUL.FTZ R29, R29, R11.reuse ;  /* 0x0000000b1d1d7220 */ /* 0x080fe20000410000 */
        /* <DEDUP_REMOVED lines=64> */
[----:B------:R-:W-:Y:S01]  /*6270*/  SEL R10, RZ, 0x1, P1 ;  /* 0x00000001ff0a7807 */ /* 0x000fe20000800000 */
        /* <DEDUP_REMOVED lines=60> */
[----:B------:R-:W-:Y:S01]  /*6640*/  LOP3.LUT R185, R185, R10, RZ, 0x3c, !PT ;  /* 0x0000000ab9b97212 */ /* 0x000fe200078e3cff */
[----:B------:R-:W-:Y:S06]  /*6650*/  @!P0 BRA `(.L_x_647) ;  /* 0x0000000000048947 */ /* 0x000fec0003800000 */
[----:B------:R-:W-:Y:S01]  /*6660*/  BPT.TRAP 0x1 ;  /* 0x000000040000795c */ /* 0x000fe20000300000 */
.L_x_647:
[----:B------:R-:W-:Y:S01]  /*6670*/  IMAD R10, R19, 0x8, R2 ;  /* 0x00000008130a7824 */ /* 0x000fe200078e0202 */
[----:B------:R-:W-:-:S04]  /*6680*/  SHF.L.U32 R11, R185, 0x1f, RZ ;  /* 0x0000001fb90b7819 */ /* 0x000fc800000006ff */
[----:B------:R0:W1:Y:S01]  /*6690*/  SYNCS.PHASECHK.TRANS64.TRYWAIT P1, [R10+URZ+0x28c50], R11 ;  /* 0x028c500b0a0075a7 */ /* 0x000062000802017f */
[----:B------:R-:W-:Y:S05]  /*66a0*/  @!P0 BRA `(.L_x_648) ;  /* 0x0000000000048947 */ /* 0x000fea0003800000 */
[----:B------:R-:W-:Y:S01]  /*66b0*/  BPT.TRAP 0x1 ;  /* 0x000000040000795c */ /* 0x000fe20000300000 */
.L_x_648:
[----:B------:R-:W-:Y:S04]  /*66c0*/  BSSY B1, `(.L_x_649) ;  /* 0x0000004000017945 */ /* 0x000fe80003800000 */
[----:B-1----:R-:W-:Y:S05]  /*66d0*/  @P1 BRA `(.L_x_650) ;  /* 0x0000000000081947 */ /* 0x002fea0003800000 */
[----:B------:R-:W1:Y:S02]  /*66e0*/  SYNCS.PHASECHK.TRANS64.TRYWAIT P1, [R10+URZ+0x28c50], R11 ;  /* 0x028c500b0a0075a7 */ /* 0x000e64000802017f */
[----:B-1----:R-:W-:Y:S05]  /*66f0*/  @!P1 BRA `(.L_x_651) ;  /* 0x0000014800809947 */ /* 0x002fea0003800000 */
.L_x_650:
[----:B------:R-:W-:Y:S05]  /*6700*/  BSYNC B1 ;  /* 0x0000000000017941 */ /* 0x000fea0003800000 */
.L_x_649:
[----:B01----:R-:W-:Y:S01]  /*6710*/  IMAD R10, R19, 0x1000, R14 ;  /* 0x00001000130a7824 */ /* 0x003fe200078e020e */
[----:B------:R-:W-:Y:S01]  /*6720*/  WARPGROUP.ARRIVE ;  /* 0x00000000000079c5 */ /* 0x000fe20000000000 */
[----:B------:R-:W-:Y:S01]  /*6730*/  IMAD.MOV.U32 R11, RZ, RZ, 0x40000040 ;  /* 0x40000040ff0b7424 */ /* 0x000fe200078e00ff */
[----:B------:R-:W-:Y:S01]  /*6740*/  R2UR UR8, R8 ;  /* 0x00000000080872ca */ /* 0x000fe200000e0000 */
[C---:B------:R-:W-:Y:S01]  /*6750*/  VIADD R12, R10.reuse, 0x80 ;  /* 0x000000800a0c7836 */ /* 0x040fe20000000000 */
[----:B------:R-:W-:Y:S01]  /*6760*/  R2UR UR6, R10 ;  /* 0x000000000a0672ca */ /* 0x000fe200000e0000 */
[----:B------:R-:W-:Y:S01]  /*6770*/  IMAD.MOV.U32 R13, RZ, RZ, 0x40000040 ;  /* 0x40000040ff0d7424 */ /* 0x000fe200078e00ff */
[C---:B------:R-:W-:Y:S02]  /*6780*/  R2UR UR7, R11.reuse ;  /* 0x000000000b0772ca */ /* 0x040fe400000e0000 */
[----:B------:R-:W-:Y:S01]  /*6790*/  R2UR UR10, R12 ;  /* 0x000000000c0a72ca */ /* 0x000fe200000e0000 */
[C---:B------:R-:W-:Y:S01]  /*67a0*/  VIADD R12, R10.reuse, 0x100 ;  /* 0x000001000a0c7836 */ /* 0x040fe20000000000 */
[----:B------:R-:W-:Y:S01]  /*67b0*/  R2UR UR5, R11 ;  /* 0x000000000b0572ca */ /* 0x000fe200000e0000 */
[----:B------:R-:W-:Y:S01]  /*67c0*/  VIADD R10, R10, 0x180 ;  /* 0x000001800a0a7836 */ /* 0x000fe20000000000 */
[----:B------:R-:W-:-:S02]  /*67d0*/  R2UR UR11, R13 ;  /* 0x000000000d0b72ca */ /* 0x000fc400000e0000 */
[----:B------:R-:W-:Y:S02]  /*67e0*/  R2UR UR9, R9 ;  /* 0x00000000090972ca */ /* 0x000fe400000e0000 */
[----:B------:R-:W-:Y:S01]  /*67f0*/  R2UR UR18, R10 ;  /* 0x000000000a1272ca */ /* 0x000fe200000e0000 */
[----:B------:R-:W-:Y:S01]  /*6800*/  VIADD R10, R2, 0x26800 ;  /* 0x00026800020a7836 */ /* 0x000fe20000000000 */
[----:B------:R-:W-:Y:S02]  /*6810*/  R2UR UR14, R12 ;  /* 0x000000000c0e72ca */ /* 0x000fe400000e0000 */
[----:B------:R-:W-:Y:S02]  /*6820*/  R2UR UR15, R13 ;  /* 0x000000000d0f72ca */ /* 0x000fe400000e0000 */
[----:B------:R-:W-:Y:S02]  /*6830*/  SHF.R.U32.HI R10, RZ, 0x4, R10 ;  /* 0x00000004ff0a7819 */ /* 0x000fe4000001160a */
[----:B------:R-:W-:-:S02]  /*6840*/  R2UR UR12, R6 ;  /* 0x00000000060c72ca */ /* 0x000fc400000e0000 */
[----:B------:R-:W-:Y:S02]  /*6850*/  LOP3.LUT R10, R10, 0x3fff, RZ, 0xc0, !PT ;  /* 0x00003fff0a0a7812 */ /* 0x000fe400078ec0ff */
[----:B------:R-:W-:Y:S02]  /*6860*/  R2UR UR13, R7 ;  /* 0x00000000070d72ca */ /* 0x000fe400000e0000 */
[----:B------:R-:W-:Y:S02]  /*6870*/  LOP3.LUT R10, R10, 0x10000, RZ, 0xfc, !PT ;  /* 0x000100000a0a7812 */ /* 0x000fe400078efcff */
[----:B------:R-:W-:Y:S02]  /*6880*/  R2UR UR19, R11 ;  /* 0x000000000b1372ca */ /* 0x000fe400000e0000 */
[----:B------:R-:W-:Y:S02]  /*6890*/  R2UR UR4, R10 ;  /* 0x000000000a0472ca */ /* 0x000fe400000e0000 */
[----:B------:R-:W-:-:S02]  /*68a0*/  R2UR UR16, R4 ;  /* 0x00000000041072ca */ /* 0x000fc400000e0000 */
[----:B------:R-:W-:-:S09]  /*68b0*/  R2UR UR17, R5 ;  /* 0x00000000051172ca */ /* 0x000fd200000e0000 */
        /* <DEDUP_REMOVED lines=17> */
.L_x_652:
[----:B------:R-:W-:Y:S01]  /*69d0*/  IMAD R10, R19, 0x8, R2 ;  /* 0x00000008130a7824 */ /* 0x000fe200078e0202 */
[C---:B------:R-:W-:Y:S01]  /*69e0*/  ISETP.GT.AND P1, PT, R3.reuse, R0, PT ;  /* 0x000000000300720c */ /* 0x040fe20003f24270 */
[----:B------:R-:W-:Y:S02]  /*69f0*/  VIADD R3, R3, 0xffffffff ;  /* 0xffffffff03037836 */ /* 0x000fe40000000000 */
[----:B------:R-:W-:-:S05]  /*6a00*/  VIADD R10, R10, 0x28c60 ;  /* 0x00028c600a0a7836 */ /* 0x000fca0000000000 */
[----:B------:R-:W-:-:S04]  /*6a10*/  PRMT R10, R190, 0x654, R10 ;  /* 0x00000654be0a7816 */ /* 0x000fc8000000000a */
[----:B------:R1:W-:Y:S01]  /*6a20*/  SYNCS.ARRIVE.TRANS64.RED.A1T0 RZ, [R10+URZ], RZ ;  /* 0x000000ff0aff79a7 */ /* 0x0003e2000810043f */
[----:B------:R-:W-:Y:S05]  /*6a30*/  @P1 BRA `(.L_x_653) ;  /* 0xfffffff000dc1947 */ /* 0x000fea000383ffff */
.L_x_646:
[----:B------:R-:W-:Y:S05]  /*6a40*/  BSYNC B0 ;  /* 0x0000000000007941 */ /* 0x000fea0003800000 */
.L_x_645:
[----:B------:R-:W-:Y:S01]  /*6a50*/  BAR.SYNC.DEFER_BLOCKING 0xe, 0x100 ;  /* 0x0384000000007b1d */ /* 0x000fe20000010000 */
[C---:B------:R-:W-:Y:S01]  /*6a60*/  IMAD R0, R19.reuse, 0x40, R195 ;  /* 0x0000004013007824 */ /* 0x040fe200078e02c3 */
[----:B------:R-:W-:Y:S01]  /*6a70*/  PLOP3.LUT P0, PT, PT, PT, PT, 0x8, 0x0 ;  /* 0x000000000000781c */ /* 0x000fe20003f0e170 */
[----:B------:R-:W-:Y:S01]  /*6a80*/  VIADD R19, R19, 0x1 ;  /* 0x0000000113137836 */ /* 0x000fe20000000000 */
[----:B------:R-:W-:Y:S01]  /*6a90*/  CS2R R20, SRZ ;  /* 0x0000000000147805 */ /* 0x000fe2000001ff00 */
[----:B------:R-:W-:-:S03]  /*6aa0*/  IMAD R2, R0, 0x4, R2 ;  /* 0x0000000400027824 */ /* 0x000fc600078e0202 */
[----:B------:R-:W-:-:S04]  /*6ab0*/  ISETP.NE.AND P1, PT, R19, 0x2, PT ;  /* 0x000000021300780c */ /* 0x000fc80003f25270 */
[----:B------:R-:W-:Y:S01]  /*6ac0*/  SEL R19, R19, RZ, P1 ;  /* 0x000000ff13137207 */ /* 0x000fe20000800000 */
[----:B------:R-:W2:Y:S02]  /*6ad0*/  LDS R0, [R2+0x28800] ;  /* 0x0288000002007984 */ /* 0x000ea40000000800 */
        /* <DEDUP_REMOVED lines=63> */
[----:B------:R-:W-:-:S02]  /*6ed0*/  FMUL.FTZ R149, R149, R0 ;  /* 0x0000000095957220 */ /* 0x000fc40000410000 */
        /* <DEDUP_REMOVED lines=65> */
[----:B------:R-:W-:-:S04]  /*72f0*/  SEL R0, RZ, 0x1, P1 ;  /* 0x00000001ff007807 */ /* 0x000fc80000800000 */
[----:B------:R-:W-:Y:S01]  /*7300*/  LOP3.LUT R185, R185, R0, RZ, 0x3c, !PT ;  /* 0x00000000b9b97212 */ /* 0x000fe200078e3cff */
[----:B------:R-:W-:Y:S06]  /*7310*/  BAR.ARV 0xf, 0x100 ;  /* 0x03c4000000007b1d */ /* 0x000fec0000002000 */
[----:B------:R-:W-:Y:S05]  /*7320*/  BRA `(.L_x_640) ;  /* 0x0000006c00cc7947 */ /* 0x000fea0003800000 */
.L_x_637:
[----:B------:R-:W-:Y:S01]  /*7330*/  LOP3.LUT P1, RZ, R18, 0x4, RZ, 0xc0, !PT ;  /* 0x0000000412ff7812 */ /* 0x000fe2000782c0ff */
[----:B------:R-:W-:Y:S01]  /*7340*/  BSSY B0, `(.L_x_654) ;  /* 0x000001e000007945 */ /* 0x000fe20003800000 */
[----:B------:R-:W-:-:S11]  /*7350*/  IMAD.MOV.U32 R0, RZ, RZ, RZ ;  /* 0x000000ffff007224 */ /* 0x000fd600078e00ff */
[----:B------:R-:W-:Y:S05]  /*7360*/  @!P1 BRA `(.L_x_655) ;  /* 0x00000000006c9947 */ /* 0x000fea0003800000 */
[-C--:B------:R-:W-:Y:S02]  /*7370*/  IABS R0, R10.reuse ;  /* 0x0000000a00007213 */ /* 0x080fe40000000000 */
[----:B------:R-:W-:Y:S02]  /*7380*/  IADD3 R3, R171, -0x1, R10 ;  /* 0xffffffffab037810 */ /* 0x000fe40007ffe00a */
[----:B------:R-:W4:Y:S01]  /*7390*/  I2F.RP R6, R0 ;  /* 0x0000000000067306 */ /* 0x000f220000209400 */
[----:B------:R-:W-:-:S05]  /*73a0*/  IABS R8, R10 ;  /* 0x0000000a00087213 */ /* 0x000fca0000000000 */
[----:B------:R-:W-:Y:S02]  /*73b0*/  IMAD.MOV R8, RZ, RZ, -R8 ;  /* 0x000000ffff087224 */ /* 0x000fe400078e0a08 */
[----:B----4-:R-:W4:Y:S02]  /*73c0*/  MUFU.RCP R6, R6 ;  /* 0x0000000600067308 */ /* 0x010f240000001000 */
[----:B----4-:R-:W-:Y:S01]  /*73d0*/  VIADD R4, R6, 0xffffffe ;  /* 0x0ffffffe06047836 */ /* 0x010fe20000000000 */
[----:B------:R-:W-:Y:S02]  /*73e0*/  IABS R6, R3 ;  /* 0x0000000300067213 */ /* 0x000fe40000000000 */
[----:B------:R-:W-:-:S03]  /*73f0*/  LOP3.LUT R3, R3, R10, RZ, 0x3c, !PT ;  /* 0x0000000a03037212 */ /* 0x000fc600078e3cff */
[----:B------:R4:W0:Y:S01]  /*7400*/  F2I.FTZ.U32.TRUNC.NTZ R5, R4 ;  /* 0x0000000400057305 */ /* 0x000822000021f000 */
[----:B------:R-:W-:Y:S01]  /*7410*/  ISETP.GE.AND P2, PT, R3, RZ, PT ;  /* 0x000000ff0300720c */ /* 0x000fe20003f46270 */
[----:B----4-:R-:W-:Y:S02]  /*7420*/  IMAD.MOV.U32 R4, RZ, RZ, RZ ;  /* 0x000000ffff047224 */ /* 0x010fe400078e00ff */
[----:B0-----:R-:W-:-:S04]  /*7430*/  IMAD.MOV R7, RZ, RZ, -R5 ;  /* 0x000000ffff077224 */ /* 0x001fc800078e0a05 */
        /* <DEDUP_REMOVED lines=14> */
.L_x_655:
[----:B------:R-:W-:Y:S05]  /*7520*/  BSYNC B0 ;  /* 0x0000000000007941 */ /* 0x000fea0003800000 */
.L_x_654:
        /* <DEDUP_REMOVED lines=71> */
[----:B------:R-:W2:Y:S01]  /*79a0*/  LDL R3, [R1+0x44] ;  /* 0x0000440001037983 */ /* 0x000ea20000100800 */
[----:B------:R-:W-:Y:S03]  /*79b0*/  BSSY B6, `(.L_x_656) ;  /* 0x000001c000067945 */ /* 0x000fe60003800000 */
[----:B--2---:R-:W0:Y:S02]  /*79c0*/  SHFL.IDX PT, R0, R3, RZ, 0x1f ;  /* 0x00001fff03007589 */ /* 0x004e2400000e0000 */
[----:B0-----:R-:W-:-:S04]  /*79d0*/  LEA.HI R3, R0, R0, RZ, 0x1 ;  /* 0x0000000000037211 */ /* 0x001fc800078f08ff */
[----:B------:R-:W-:-:S05]  /*79e0*/  LOP3.LUT R3, R3, 0x1fffe, RZ, 0xc0, !PT ;  /* 0x0001fffe03037812 */ /* 0x000fca00078ec0ff */
[----:B------:R-:W-:Y:S02]  /*79f0*/  IMAD.IADD R3, R0, 0x1, -R3 ;  /* 0x0000000100037824 */ /* 0x000fe400078e0a03 */
[----:B------:R-:W-:Y:S02]  /*7a00*/  VIADD R0, R2, 0x26800 ;  /* 0x0002680002007836 */ /* 0x000fe40000000000 */
[----:B------:R-:W-:-:S03]  /*7a10*/  IMAD R3, R3, 0x8000, R2 ;  /* 0x0000800003037824 */ /* 0x000fc600078e0202 */
[----:B------:R-:W-:Y:S01]  /*7a20*/  LOP3.LUT P0, RZ, R0, 0x3ff, RZ, 0xc0, !PT ;  /* 0x000003ff00ff7812 */ /* 0x000fe2000780c0ff */
[----:B------:R-:W-:-:S05]  /*7a30*/  VIADD R3, R3, 0x400 ;  /* 0x0000040003037836 */ /* 0x000fca0000000000 */
[----:B------:R-:W-:-:S04]  /*7a40*/  SHF.R.U32.HI R3, RZ, 0x4, R3 ;  /* 0x00000004ff037819 */ /* 0x000fc80000011603 */
[----:B------:R-:W-:-:S03]  /*7a50*/  LOP3.LUT R56, R3, 0x3fff, RZ, 0xc0, !PT ;  /* 0x00003fff03387812 */ /* 0x000fc600078ec0ff */
        /* <DEDUP_REMOVED lines=17> */
.L_x_657:
[----:B------:R-:W-:Y:S05]  /*7b70*/  BSYNC B6 ;  /* 0x0000000000067941 */ /* 0x000fea0003800000 */
.L_x_656:
[----:B------:R-:W-:Y:S02]  /*7b80*/  ULDC UR4, c[0x0][0x3f4] ;  /* 0x0000fd0000047ab9 */ /* 0x000fe40000000800 */
[----:B------:R-:W-:-:S13]  /*7b90*/  ISETP.LT.AND P0, PT, RZ, UR4, PT ;  /* 0x00000004ff007c0c */ /* 0x000fda000bf01270 */
[----:B------:R-:W-:Y:S05]  /*7ba0*/  @P0 BRA `(.L_x_658) ;  /* 0x0000000000400947 */ /* 0x000fea0003800000 */
[----:B------:R-:W2:Y:S02]  /*7bb0*/  LDL R20, [R1+0x3c] ;  /* 0x00003c0001147983 */ /* 0x000ea40000100800 */
[----:B--2---:R-:W-:-:S04]  /*7bc0*/  LEA.HI R0, R20, R20, RZ, 0x1 ;  /* 0x0000001414007211 */ /* 0x004fc800078f08ff */
[----:B------:R-:W-:-:S05]  /*7bd0*/  LOP3.LUT R0, R0, 0xfffffffe, RZ, 0xc0, !PT ;  /* 0xfffffffe00007812 */ /* 0x000fca00078ec0ff */
[----:B------:R-:W-:-:S05]  /*7be0*/  IMAD.IADD R0, R20, 0x1, -R0 ;  /* 0x0000000114007824 */ /* 0x000fca00078e0a00 */
[----:B------:R-:W-:-:S04]  /*7bf0*/  SHF.L.U32 R3, R0, 0x1f, RZ ;  /* 0x0000001f00037819 */ /* 0x000fc800000006ff */
[----:B------:R0:W1:Y:S03]  /*7c00*/  SYNCS.PHASECHK.TRANS64.TRYWAIT P0, [R2+URZ+0x28c00], R3 ;  /* 0x028c0003020075a7 */ /* 0x000066000800017f */
[----:B-1----:R-:W-:Y:S05]  /*7c10*/  @!P0 NANOSLEEP.SYNCS 0x989680 ;  /* 0x009896800000895d */ /* 0x002fea0003900000 */
[----:B------:R-:W1:Y:S01]  /*7c20*/  @!P0 SYNCS.PHASECHK.TRANS64 P0, [R2+URZ+0x28c00], R3 ;  /* 0x028c0003020085a7 */ /* 0x000e62000800007f */
[----:B------:R-:W-:Y:S04]  /*7c30*/  BSSY B0, `(.L_x_659) ;  /* 0x0000006000007945 */ /* 0x000fe80003800000 */
[----:B-1----:R-:W-:Y:S05]  /*7c40*/  @P0 BRA `(.L_x_660) ;  /* 0x0000000000100947 */ /* 0x002fea0003800000 */
.L_x_661:
[----:B-1----:R1:W2:Y:S02]  /*7c50*/  SYNCS.PHASECHK.TRANS64.TRYWAIT P0, [R2+URZ+0x28c00], R3 ;  /* 0x028c0003020075a7 */ /* 0x0022a4000800017f */
[----:B--2---:R-:W-:Y:S05]  /*7c60*/  @!P0 NANOSLEEP.SYNCS 0x989680 ;  /* 0x009896800000895d */ /* 0x004fea0003900000 */
[----:B------:R-:W2:Y:S02]  /*7c70*/  @!P0 SYNCS.PHASECHK.TRANS64 P0, [R2+URZ+0x28c00], R3 ;  /* 0x028c0003020085a7 */ /* 0x000ea4000800007f */
[----:B--2---:R-:W-:Y:S05]  /*7c80*/  @!P0 BRA `(.L_x_661) ;  /* 0xfffffffc00f08947 */ /* 0x004fea000383ffff */
.L_x_660:
[----:B------:R-:W-:Y:S05]  /*7c90*/  BSYNC B0 ;  /* 0x0000000000007941 */ /* 0x000fea0003800000 */
.L_x_659:
[----:B------:R-:W-:Y:S05]  /*7ca0*/  BRA `(.L_x_662) ;  /* 0x0000002000c47947 */ /* 0x000fea0003800000 */
.L_x_658:
[----:B-----5:R-:W-:Y:S01]  /*7cb0*/  SHF.R.S32.HI R0, RZ, 0x1f, R154 ;  /* 0x0000001fff007819 */ /* 0x020fe2000001149a */
[----:B------:R-:W-:Y:S01]  /*7cc0*/  VIADD R4, R2, 0x20400 ;  /* 0x0002040002047836 */ /* 0x000fe20000000000 */
[----:B------:R-:W-:Y:S01]  /*7cd0*/  ULDC.64 UR4, c[0x0][0x3f8] ;  /* 0x0000fe0000047ab9 */ /* 0x000fe20000000a00 */
[----:B------:R-:W-:Y:S01]  /*7ce0*/  ULDC.64 UR6, c[0x0][0x408] ;  /* 0x0001020000067ab9 */ /* 0x000fe20000000a00 */
[----:B------:R-:W-:Y:S01]  /*7cf0*/  BSSY B6, `(.L_x_663) ;  /* 0x0000021000067945 */ /* 0x000fe20003800000 */
[----:B------:R-:W-:Y:S01]  /*7d00*/  IMAD R3, R0, UR4, RZ ;  /* 0x0000000400037c24 */ /* 0x000fe2000f8e02ff */
[----:B------:R-:W-:Y:S01]  /*7d10*/  LOP3.LUT P0, RZ, R4, 0x3ff, RZ, 0xc0, !PT ;  /* 0x000003ff04ff7812 */ /* 0x000fe2000780c0ff */
[----:B------:R-:W-:Y:S02]  /*7d20*/  IMAD R9, R0, UR6, RZ ;  /* 0x0000000600097c24 */ /* 0x000fe4000f8e02ff */
[----:B------:R-:W-:-:S04]  /*7d30*/  IMAD.WIDE.U32 R4, R154, UR4, RZ ;  /* 0x000000049a047c25 */ /* 0x000fc8000f8e00ff */
[C---:B------:R-:W-:Y:S01]  /*7d40*/  IMAD R3, R154.reuse, UR5, R3 ;  /* 0x000000059a037c24 */ /* 0x040fe2000f8e0203 */
[----:B------:R-:W-:Y:S01]  /*7d50*/  ULDC.64 UR4, c[0x0][0x3e8] ;  /* 0x0000fa0000047ab9 */ /* 0x000fe20000000a00 */
[----:B------:R-:W-:Y:S01]  /*7d60*/  IMAD.WIDE.U32 R6, R154, UR6, RZ ;  /* 0x000000069a067c25 */ /* 0x000fe2000f8e00ff */
[----:B------:R-:W-:-:S03]  /*7d70*/  LEA R25, P1, R4, UR4, 0x1 ;  /* 0x0000000404197c11 */ /* 0x000fc6000f8208ff */
[----:B------:R-:W-:Y:S01]  /*7d80*/  IMAD R9, R154, UR7, R9 ;  /* 0x000000079a097c24 */ /* 0x000fe2000f8e0209 */
[----:B------:R-:W-:Y:S01]  /*7d90*/  ULDC.64 UR6, c[0x0][0x400] ;  /* 0x0001000000067ab9 */ /* 0x000fe20000000a00 */
[----:B------:R-:W-:Y:S01]  /*7da0*/  IMAD.IADD R5, R3, 0x1, R5 ;  /* 0x0000000103057824 */ /* 0x000fe200078e0205 */
[----:B------:R-:W-:Y:S01]  /*7db0*/  LEA R27, P2, R6, UR6, 0x1 ;  /* 0x00000006061b7c11 */ /* 0x000fe2000f8408ff */
[----:B------:R-:W-:-:S03]  /*7dc0*/  IMAD.IADD R3, R9, 0x1, R7 ;  /* 0x0000000109037824 */ /* 0x000fc600078e0207 */
[----:B------:R-:W-:Y:S02]  /*7dd0*/  LEA.HI.X R26, R4, UR5, R5, 0x1, P1 ;  /* 0x00000005041a7c11 */ /* 0x000fe400088f0c05 */
[----:B------:R-:W-:Y:S01]  /*7de0*/  LEA.HI.X R24, R6, UR7, R3, 0x1, P2 ;  /* 0x0000000706187c11 */ /* 0x000fe200090f0c03 */
[----:B------:R-:W-:Y:S06]  /*7df0*/  @!P0 BRA `(.L_x_664) ;  /* 0x0000000000408947 */ /* 0x000fec0003800000 */
        /* <DEDUP_REMOVED lines=16> */
.L_x_664:
[----:B------:R-:W-:Y:S05]  /*7f00*/  BSYNC B6 ;  /* 0x0000000000067941 */ /* 0x000fea0003800000 */
.L_x_663:
[----:B------:R-:W-:Y:S01]  /*7f10*/  ULDC.U8 UR4, c[0x0][0x410] ;  /* 0x0001040000047ab9 */ /* 0x000fe20000000000 */
[----:B------:R-:W-:Y:S01]  /*7f20*/  BSSY B0, `(.L_x_665) ;  /* 0x0000201000007945 */ /* 0x000fe20003800000 */
[----:B------:R-:W-:Y:S01]  /*7f30*/  ISETP.NE.AND P0, PT, RZ, UR4, PT ;  /* 0x00000004ff007c0c */ /* 0x000fe2000bf05270 */
[----:B------:R-:W-:-:S12]  /*7f40*/  IMAD R4, R153, 0x40, R186 ;  /* 0x0000004099047824 */ /* 0x000fd800078e02ba */
[----:B------:R-:W-:Y:S05]  /*7f50*/  @!P0 BRA `(.L_x_666) ;  /* 0x0000001000108947 */ /* 0x000fea0003800000 */
[----:B------:R-:W-:-:S03]  /*7f60*/  UMOV UR4, 0xffffffff ;  /* 0xffffffff00047882 */ /* 0x000fc60000000000 */
[----:B------:R-:W-:Y:S05]  /*7f70*/  BRA.DIV UR4, `(.L_x_667) ;  /* 0x0000013204747947 */ /* 0x000fea000b800000 */
[----:B------:R0:W1:Y:S04]  /*7f80*/  SHFL.IDX PT, R0, R26, RZ, 0x1c1f ;  /* 0x001c1fff1a007589 */ /* 0x00006800000e0000 */
[----:B------:R0:W2:Y:S04]  /*7f90*/  SHFL.IDX PT, R3, R25, RZ, 0x1c1f ;  /* 0x001c1fff19037589 */ /* 0x0000a800000e0000 */
[----:B------:R-:W3:Y:S04]  /*7fa0*/  SHFL.IDX PT, R24, R24, RZ, 0x1c1f ;  /* 0x001c1fff18187589 */ /* 0x000ee800000e0000 */
[----:B------:R0:W4:Y:S02]  /*7fb0*/  SHFL.IDX PT, R21, R27, RZ, 0x1c1f ;  /* 0x001c1fff1b157589 */ /* 0x00012400000e0000 */
.L_x_878:
[----:B------:R-:W5:Y:S01]  /*7fc0*/  LDL R7, [R1+0x3c] ;  /* 0x00003c0001077983 */ /* 0x000f620000100800 */
[----:B------:R-:W-:Y:S01]  /*7fd0*/  ULDC UR4, c[0x0][0x448] ;  /* 0x0001120000047ab9 */ /* 0x000fe20000000800 */
[----:B------:R-:W-:Y:S01]  /*7fe0*/  IMAD.SHL.U32 R10, R191, 0x40, RZ ;  /* 0x00000040bf0a7824 */ /* 0x000fe200078e00ff */
[----:B------:R-:W-:Y:S01]  /*7ff0*/  BSSY B1, `(.L_x_668) ;  /* 0x0000025000017945 */ /* 0x000fe20003800000 */
[----:B------:R-:W-:Y:S01]  /*8000*/  IMAD R155, R155, UR4, RZ ;  /* 0x000000049b9b7c24 */ /* 0x000fe2000f8e02ff */
[----:B------:R-:W-:Y:S02]  /*8010*/  CS2R R8, SRZ ;  /* 0x0000000000087805 */ /* 0x000fe4000001ff00 */
[----:B0-----:R-:W-:Y:S02]  /*8020*/  LOP3.LUT R27, R10, 0x1c0, RZ, 0xc0, !PT ;  /* 0x000001c00a1b7812 */ /* 0x001fe400078ec0ff */
[----:B------:R-:W-:Y:S02]  /*8030*/  CS2R R10, SRZ ;  /* 0x00000000000a7805 */ /* 0x000fe4000001ff00 */
[----:B------:R-:W-:-:S02]  /*8040*/  ISETP.GE.AND P0, PT, R4, R155, PT ;  /* 0x0000009b0400720c */ /* 0x000fc40003f06270 */
[----:B-----5:R-:W-:-:S04]  /*8050*/  LEA.HI R5, R7, R7, RZ, 0x1 ;  /* 0x0000000707057211 */ /* 0x020fc800078f08ff */
[----:B------:R-:W-:Y:S02]  /*8060*/  LOP3.LUT R6, R5, 0xfffffffe, RZ, 0xc0, !PT ;  /* 0xfffffffe05067812 */ /* 0x000fe400078ec0ff */
[----:B------:R-:W-:-:S03]  /*8070*/  CS2R R4, SRZ ;  /* 0x0000000000047805 */ /* 0x000fc6000001ff00 */
[----:B------:R-:W-:Y:S01]  /*8080*/  IMAD.IADD R25, R7, 0x1, -R6 ;  /* 0x0000000107197824 */ /* 0x000fe200078e0a06 */
[----:B------:R-:W-:-:S04]  /*8090*/  CS2R R6, SRZ ;  /* 0x0000000000067805 */ /* 0x000fc8000001ff00 */
[----:B------:R-:W-:Y:S01]  /*80a0*/  SHF.L.U32 R25, R25, 0x1f, RZ ;  /* 0x0000001f19197819 */ /* 0x000fe200000006ff */
[----:B------:R-:W-:Y:S06]  /*80b0*/  @P0 BRA `(.L_x_669) ;  /* 0x0000000000600947 */ /* 0x000fec0003800000 */
[----:B------:R-:W-:Y:S01]  /*80c0*/  ULDC UR4, c[0x0][0x3f4] ;  /* 0x0000fd0000047ab9 */ /* 0x000fe20000000800 */
[----:B------:R-:W-:Y:S01]  /*80d0*/  IMAD.SHL.U32 R14, R194, 0x2, RZ ;  /* 0x00000002c20e7824 */ /* 0x000fe200078e00ff */
[----:B------:R-:W-:Y:S01]  /*80e0*/  ISETP.GE.AND P2, PT, R188, UR4, PT ;  /* 0x00000004bc007c0c */ /* 0x000fe2000bf46270 */
[----:B--2---:R-:W-:Y:S01]  /*80f0*/  IMAD.MOV.U32 R4, RZ, RZ, R3 ;  /* 0x000000ffff047224 */ /* 0x004fe200078e0003 */
[C---:B------:R-:W-:Y:S01]  /*8100*/  ISETP.GE.AND P3, PT, R194.reuse, UR4, PT ;  /* 0x00000004c2007c0c */ /* 0x040fe2000bf66270 */
[----:B-1----:R-:W-:Y:S01]  /*8110*/  IMAD.MOV.U32 R5, RZ, RZ, R0 ;  /* 0x000000ffff057224 */ /* 0x002fe200078e0000 */
[----:B------:R-:W-:Y:S02]  /*8120*/  SHF.R.S32.HI R7, RZ, 0x1f, R194 ;  /* 0x0000001fff077819 */ /* 0x000fe400000114c2 */
[----:B------:R-:W-:Y:S01]  /*8130*/  CS2R R8, SRZ ;  /* 0x0000000000087805 */ /* 0x000fe2000001ff00 */
[----:B----4-:R-:W-:Y:S01]  /*8140*/  IMAD.MOV.U32 R6, RZ, RZ, R21 ;  /* 0x000000ffff067224 */ /* 0x010fe200078e0015 */
[----:B------:R-:W-:Y:S01]  /*8150*/  SHF.L.U64.HI R15, R194, 0x1, R7 ;  /* 0x00000001c20f7819 */ /* 0x000fe20000010207 */
[----:B---3--:R-:W-:-:S04]  /*8160*/  IMAD.MOV.U32 R7, RZ, RZ, R24 ;  /* 0x000000ffff077224 */ /* 0x008fc800078e0018 */
[C---:B------:R-:W-:Y:S02]  /*8170*/  @!P2 IMAD.WIDE R4, R188.reuse, 0x2, R4 ;  /* 0x00000002bc04a825 */ /* 0x040fe400078e0204 */
[-C--:B------:R-:W-:Y:S02]  /*8180*/  @!P3 IADD3 R12, P0, R3, R14.reuse, RZ ;  /* 0x0000000e030cb210 */ /* 0x080fe40007f1e0ff */
[----:B------:R-:W-:Y:S01]  /*8190*/  @!P3 IADD3 R14, P1, R21, R14, RZ ;  /* 0x0000000e150eb210 */ /* 0x000fe20007f3e0ff */
[----:B------:R0:W5:Y:S01]  /*81a0*/  @!P2 LD.E.64 R8, desc[UR42][R4.64] ;  /* 0x0000002a0408a980 */ /* 0x000162000c101b00 */
[----:B------:R-:W-:Y:S01]  /*81b0*/  @!P2 IMAD.WIDE R20, R188, 0x2, R6 ;  /* 0x00000002bc14a825 */ /* 0x000fe200078e0206 */
[----:B------:R-:W-:Y:S02]  /*81c0*/  CS2R R10, SRZ ;  /* 0x00000000000a7805 */ /* 0x000fe4000001ff00 */
[----:B------:R-:W-:Y:S01]  /*81d0*/  CS2R R6, SRZ ;  /* 0x0000000000067805 */ /* 0x000fe2000001ff00 */
[----:B------:R-:W-:-:S02]  /*81e0*/  @!P3 IMAD.X R13, R0, 0x1, R15, P0 ;  /* 0x00000001000db824 */ /* 0x000fc400000e060f */
[----:B------:R-:W-:Y:S01]  /*81f0*/  @!P3 IMAD.X R15, R24, 0x1, R15, P1 ;  /* 0x00000001180fb824 */ /* 0x000fe200008e060f */
[----:B0-----:R-:W-:Y:S02]  /*8200*/  CS2R R4, SRZ ;  /* 0x0000000000047805 */ /* 0x001fe4000001ff00 */
[----:B------:R0:W5:Y:S04]  /*8210*/  @!P3 LD.E.64 R10, desc[UR42][R12.64] ;  /* 0x0000002a0c0ab980 */ /* 0x000168000c101b00 */
[----:B------:R0:W5:Y:S04]  /*8220*/  @!P3 LD.E.64 R6, desc[UR42][R14.64] ;  /* 0x0000002a0e06b980 */ /* 0x000168000c101b00 */
[----:B------:R0:W5:Y:S02]  /*8230*/  @!P2 LD.E.64 R4, desc[UR42][R20.64] ;  /* 0x0000002a1404a980 */ /* 0x000164000c101b00 */
.L_x_669:
[----:B------:R-:W-:Y:S05]  /*8240*/  BSYNC B1 ;  /* 0x0000000000017941 */ /* 0x000fea0003800000 */
.L_x_668:
[----:B------:R-:W3:Y:S01]  /*8250*/  SYNCS.PHASECHK.TRANS64.TRYWAIT P0, [R2+URZ+0x28c00], R25 ;  /* 0x028c0019020075a7 */ /* 0x000ee2000800017f */
[----:B-1----:R-:W-:Y:S01]  /*8260*/  LOP3.LUT R0, R27, 0x18, R16, 0xf8, !PT ;  /* 0x000000181b007812 */ /* 0x002fe200078ef810 */
[----:B0----5:R-:W-:Y:S01]  /*8270*/  IMAD.MOV.U32 R12, RZ, RZ, R8 ;  /* 0x000000ffff0c7224 */ /* 0x021fe200078e0008 */
[----:B------:R-:W-:Y:S01]  /*8280*/  SHF.R.U32.HI R27, RZ, 0x3, R27 ;  /* 0x00000003ff1b7819 */ /* 0x000fe2000001161b */
[----:B----4-:R-:W-:Y:S01]  /*8290*/  IMAD R21, R153, -0x40, R155 ;  /* 0xffffffc099157824 */ /* 0x010fe200078e029b */
[----:B------:R-:W-:Y:S01]  /*82a0*/  SHF.R.U64 R31, R8, 0x10, R9 ;  /* 0x00000010081f7819 */ /* 0x000fe20000001209 */
[--C-:B------:R-:W-:Y:S01]  /*82b0*/  IMAD.MOV.U32 R8, RZ, RZ, R11.reuse ;  /* 0x000000ffff087224 */ /* 0x100fe200078e000b */
[----:B------:R-:W-:Y:S01]  /*82c0*/  LOP3.LUT R33, R0, R27, RZ, 0x3c, !PT ;  /* 0x0000001b00217212 */ /* 0x000fe200078e3cff */
[----:B--2---:R-:W-:Y:S01]  /*82d0*/  IMAD.MOV.U32 R3, RZ, RZ, R10 ;  /* 0x000000ffff037224 */ /* 0x004fe200078e000a */
[----:B------:R-:W-:Y:S01]  /*82e0*/  SHF.R.U64 R0, R10, 0x10, R11 ;  /* 0x000000100a007819 */ /* 0x000fe2000000120b */
[----:B------:R-:W-:Y:S01]  /*82f0*/  IMAD.MOV.U32 R13, RZ, RZ, R9 ;  /* 0x000000ffff0d7224 */ /* 0x000fe200078e0009 */
[----:B------:R-:W-:Y:S01]  /*8300*/  SHF.R.U32.HI R29, RZ, 0x10, R11 ;  /* 0x00000010ff1d7819 */ /* 0x000fe2000001160b */
[----:B------:R-:W-:Y:S01]  /*8310*/  IMAD R11, R198, 0x200, R33 ;  /* 0x00000200c60b7824 */ /* 0x000fe200078e0221 */
[----:B---3--:R-:W-:Y:S01]  /*8320*/  SHF.R.U32.HI R24, RZ, 0x10, R9 ;  /* 0x00000010ff187819 */ /* 0x008fe20000011609 */
[----:B------:R-:W-:Y:S01]  /*8330*/  IMAD.MOV.U32 R14, RZ, RZ, R4 ;  /* 0x000000ffff0e7224 */ /* 0x000fe200078e0004 */
[--C-:B------:R-:W-:Y:S01]  /*8340*/  SHF.R.U64 R27, R4, 0x10, R5.reuse ;  /* 0x00000010041b7819 */ /* 0x100fe20000001205 */
[----:B------:R-:W-:Y:S01]  /*8350*/  IMAD R11, R11, 0x2, R2 ;  /* 0x000000020b0b7824 */ /* 0x000fe200078e0202 */
[----:B------:R-:W-:Y:S01]  /*8360*/  VIMNMX R21, R21, 0x40, PT ;  /* 0x0000004015157848 */ /* 0x000fe20003fe0100 */
[----:B------:R-:W-:Y:S01]  /*8370*/  BSSY B1, `(.L_x_670) ;  /* 0x0000011000017945 */ /* 0x000fe20003800000 */
[--C-:B------:R-:W-:Y:S01]  /*8380*/  IMAD.MOV.U32 R15, RZ, RZ, R5.reuse ;  /* 0x000000ffff0f7224 */ /* 0x100fe200078e0005 */
[----:B------:R-:W-:Y:S01]  /*8390*/  SHF.R.U32.HI R20, RZ, 0x10, R5 ;  /* 0x00000010ff147819 */ /* 0x000fe20000011605 */
[----:B------:R-:W-:Y:S01]  /*83a0*/  IMAD.MOV.U32 R9, RZ, RZ, R6 ;  /* 0x000000ffff097224 */ /* 0x000fe200078e0006 */
[----:B------:R-:W-:Y:S01]  /*83b0*/  PRMT R3, R3, 0x5410, R0 ;  /* 0x0000541003037816 */ /* 0x000fe20000000000 */
[--C-:B------:R-:W-:Y:S01]  /*83c0*/  IMAD.MOV.U32 R10, RZ, RZ, R7.reuse ;  /* 0x000000ffff0a7224 */ /* 0x100fe200078e0007 */
[--C-:B------:R-:W-:Y:S01]  /*83d0*/  SHF.R.U64 R6, R6, 0x10, R7.reuse ;  /* 0x0000001006067819 */ /* 0x100fe20000001207 */
[C---:B------:R-:W-:Y:S01]  /*83e0*/  VIADD R4, R11.reuse, 0x20400 ;  /* 0x000204000b047836 */ /* 0x040fe20000000000 */
[----:B------:R-:W-:Y:S01]  /*83f0*/  SHF.R.U32.HI R5, RZ, 0x10, R7 ;  /* 0x00000010ff057819 */ /* 0x000fe20000011607 */
[----:B------:R-:W-:Y:S01]  /*8400*/  VIADD R0, R11, 0x20440 ;  /* 0x000204400b007836 */ /* 0x000fe20000000000 */
[----:B------:R-:W-:-:S02]  /*8410*/  PRMT R12, R12, 0x5410, R31 ;  /* 0x000054100c0c7816 */ /* 0x000fc4000000001f */
[----:B------:R-:W-:Y:S02]  /*8420*/  LOP3.LUT P2, RZ, R191, 0x4, RZ, 0xc0, !PT ;  /* 0x00000004bfff7812 */ /* 0x000fe4000784c0ff */
[----:B------:R-:W-:Y:S02]  /*8430*/  ISETP.GE.AND P1, PT, R186, R21, PT ;  /* 0x00000015ba00720c */ /* 0x000fe40003f26270 */
[----:B------:R-:W-:Y:S02]  /*8440*/  PRMT R13, R13, 0x5410, R24 ;  /* 0x000054100d0d7816 */ /* 0x000fe40000000018 */
[----:B------:R-:W-:Y:S02]  /*8450*/  PRMT R8, R8, 0x5410, R29 ;  /* 0x0000541008087816 */ /* 0x000fe4000000001d */
[----:B------:R-:W-:Y:S01]  /*8460*/  PRMT R14, R14, 0x5410, R27 ;  /* 0x000054100e0e7816 */ /* 0x000fe2000000001b */
[----:B------:R-:W-:Y:S06]  /*8470*/  @!P0 BRA `(.L_x_671) ;  /* 0x0000012c00a88947 */ /* 0x000fec0003800000 */
.L_x_879:
[----:B------:R-:W-:Y:S05]  /*8480*/  BSYNC B1 ;  /* 0x0000000000017941 */ /* 0x000fea0003800000 */
.L_x_670:
[----:B------:R-:W-:Y:S01]  /*8490*/  BSSY B1, `(.L_x_672) ;  /* 0x0000059000017945 */ /* 0x000fe20003800000 */
[----:B------:R-:W-:Y:S01]  /*84a0*/  PRMT R15, R15, 0x5410, R20 ;  /* 0x000054100f0f7816 */ /* 0x000fe20000000014 */
[----:B------:R-:W-:Y:S01]  /*84b0*/  @P2 VIADD R0, R4, 0xffffffc0 ;  /* 0xffffffc004002836 */ /* 0x000fe20000000000 */
[----:B------:R-:W-:Y:S02]  /*84c0*/  PRMT R9, R9, 0x5410, R6 ;  /* 0x0000541009097816 */ /* 0x000fe40000000006 */
[----:B------:R-:W-:Y:S01]  /*84d0*/  PRMT R10, R10, 0x5410, R5 ;  /* 0x000054100a0a7816 */ /* 0x000fe20000000005 */
[----:B------:R-:W-:Y:S06]  /*84e0*/  @P1 BRA `(.L_x_673) ;  /* 0x00000004004c1947 */ /* 0x000fec0003800000 */
[----:B------:R-:W1:Y:S01]  /*84f0*/  LDC R5, c[0x0][0x3f4] ;  /* 0x0000fd00ff057b82 */ /* 0x000e620000000800 */
[----:B------:R-:W-:Y:S01]  /*8500*/  BSSY B2, `(.L_x_674) ;  /* 0x000002a000027945 */ /* 0x000fe20003800000 */
[-C--:B-1----:R-:W-:Y:S02]  /*8510*/  ISETP.GE.AND P0, PT, R188, R5.reuse, PT ;  /* 0x00000005bc00720c */ /* 0x082fe40003f06270 */
[----:B------:R-:W-:-:S11]  /*8520*/  ISETP.GE.AND P1, PT, R194, R5, PT ;  /* 0x00000005c200720c */ /* 0x000fd60003f26270 */
[----:B------:R-:W-:Y:S05]  /*8530*/  @P0 BRA `(.L_x_675) ;  /* 0x0000000000980947 */ /* 0x000fea0003800000 */
[----:B------:R-:W1:Y:S01]  /*8540*/  LDS.128 R4, [R11+0x20400] ;  /* 0x020400000b047984 */ /* 0x000e620000000c00 */
[----:B------:R-:W-:Y:S01]  /*8550*/  IMAD.U32 R29, R14, 0x10000, RZ ;  /* 0x000100000e1d7824 */ /* 0x000fe200078e00ff */
[C---:B------:R-:W-:Y:S01]  /*8560*/  LOP3.LUT R28, R12.reuse, 0xffff0000, RZ, 0xc0, !PT ;  /* 0xffff00000c1c7812 */ /* 0x040fe200078ec0ff */
[----:B------:R-:W-:Y:S01]  /*8570*/  IMAD.U32 R27, R12, 0x10000, RZ ;  /* 0x000100000c1b7824 */ /* 0x000fe200078e00ff */
[----:B------:R-:W-:Y:S01]  /*8580*/  LOP3.LUT R30, R14, 0xffff0000, RZ, 0xc0, !PT ;  /* 0xffff00000e1e7812 */ /* 0x000fe200078ec0ff */
[C---:B-1----:R-:W-:Y:S01]  /*8590*/  IMAD.U32 R20, R4.reuse, 0x10000, RZ ;  /* 0x0001000004147824 */ /* 0x042fe200078e00ff */
[----:B------:R-:W-:Y:S01]  /*85a0*/  LOP3.LUT R4, R4, 0xffff0000, RZ, 0xc0, !PT ;  /* 0xffff000004047812 */ /* 0x000fe200078ec0ff */
[C---:B------:R-:W-:Y:S01]  /*85b0*/  IMAD.U32 R24, R5.reuse, 0x10000, RZ ;  /* 0x0001000005187824 */ /* 0x040fe200078e00ff */
[----:B------:R-:W-:Y:S01]  /*85c0*/  LOP3.LUT R5, R5, 0xffff0000, RZ, 0xc0, !PT ;  /* 0xffff000005057812 */ /* 0x000fe200078ec0ff */
[C---:B0-----:R-:W-:Y:S01]  /*85d0*/  IMAD.U32 R25, R6.reuse, 0x10000, RZ ;  /* 0x0001000006197824 */ /* 0x041fe200078e00ff */
[----:B------:R-:W-:Y:S01]  /*85e0*/  LOP3.LUT R6, R6, 0xffff0000, RZ, 0xc0, !PT ;  /* 0xffff000006067812 */ /* 0x000fe200078ec0ff */
[C---:B------:R-:W-:Y:S01]  /*85f0*/  FMUL.FTZ R31, R4.reuse, R29 ;  /* 0x0000001d041f7220 */ /* 0x040fe20000410000 */
[----:B------:R-:W-:Y:S01]  /*8600*/  FMUL.FTZ R4, R4, R27 ;  /* 0x0000001b04047220 */ /* 0x000fe20000410000 */
[----:B------:R-:W-:-:S02]  /*8610*/  IMAD.U32 R26, R7, 0x10000, RZ ;  /* 0x00010000071a7824 */ /* 0x000fc400078e00ff */
[C---:B------:R-:W-:Y:S01]  /*8620*/  FMUL.FTZ R33, R5.reuse, R30 ;  /* 0x0000001e05217220 */ /* 0x040fe20000410000 */
[C---:B------:R-:W-:Y:S01]  /*8630*/  FFMA.FTZ R31, R20.reuse, R27, -R31 ;  /* 0x0000001b141f7223 */ /* 0x040fe2000001081f */
[----:B------:R-:W-:Y:S01]  /*8640*/  FFMA.FTZ R32, R20, R29, R4 ;  /* 0x0000001d14207223 */ /* 0x000fe20000010004 */
[-C--:B------:R-:W-:Y:S01]  /*8650*/  FMUL.FTZ R29, R5, R28.reuse ;  /* 0x0000001c051d7220 */ /* 0x080fe20000410000 */
[----:B------:R-:W-:Y:S01]  /*8660*/  LOP3.LUT R7, R7, 0xffff0000, RZ, 0xc0, !PT ;  /* 0xffff000007077812 */ /* 0x000fe200078ec0ff */
[C---:B------:R-:W-:Y:S01]  /*8670*/  IMAD.U32 R20, R15.reuse, 0x10000, RZ ;  /* 0x000100000f147824 */ /* 0x040fe200078e00ff */
[----:B------:R-:W-:Y:S01]  /*8680*/  LOP3.LUT R27, R15, 0xffff0000, RZ, 0xc0, !PT ;  /* 0xffff00000f1b7812 */ /* 0x000fe200078ec0ff */
[C---:B------:R-:W-:Y:S01]  /*8690*/  IMAD.U32 R4, R13.reuse, 0x10000, RZ ;  /* 0x000100000d047824 */ /* 0x040fe200078e00ff */
[----:B------:R-:W-:Y:S01]  /*86a0*/  LOP3.LUT R5, R13, 0xffff0000, RZ, 0xc0, !PT ;  /* 0xffff00000d057812 */ /* 0x000fe200078ec0ff */
[C---:B------:R-:W-:Y:S01]  /*86b0*/  FFMA.FTZ R33, R24.reuse, R28, -R33 ;  /* 0x0000001c18217223 */ /* 0x040fe20000010821 */
[----:B------:R-:W-:Y:S01]  /*86c0*/  FFMA.FTZ R24, R24, R30, R29 ;  /* 0x0000001e18187223 */ /* 0x000fe2000001001d */
[C---:B------:R-:W-:Y:S01]  /*86d0*/  FMUL.FTZ R28, R6.reuse, R20 ;  /* 0x00000014061c7220 */ /* 0x040fe20000410000 */
[-C--:B------:R-:W-:Y:S01]  /*86e0*/  FMUL.FTZ R29, R6, R4.reuse ;  /* 0x00000004061d7220 */ /* 0x080fe20000410000 */
        /* <DEDUP_REMOVED lines=8> */
[----:B------:R-:W-:Y:S02]  /*8770*/  F2FP.BF16.F32.PACK_AB R6, R29, R6 ;  /* 0x000000061d06723e */ /* 0x000fe400000010ff */
[----:B------:R-:W-:-:S05]  /*8780*/  F2FP.BF16.F32.PACK_AB R7, R30, R7 ;  /* 0x000000071e07723e */ /* 0x000fca00000010ff */
[----:B------:R1:W-:Y:S02]  /*8790*/  STS.128 [R11+0x20400], R4 ;  /* 0x020400040b007388 */ /* 0x0003e40000000c00 */
.L_x_675:
[----:B------:R-:W-:Y:S05]  /*87a0*/  BSYNC B2 ;  /* 0x0000000000027941 */ /* 0x000fea0003800000 */
.L_x_674:
[----:B------:R-:W-:Y:S05]  /*87b0*/  @P1 BRA `(.L_x_673) ;  /* 0x0000000000981947 */ /* 0x000fea0003800000 */
[----:B-1----:R-:W1:Y:S01]  /*87c0*/  LDS.128 R4, [R0] ;  /* 0x0000000000047984 */ /* 0x002e620000000c00 */
        /* <DEDUP_REMOVED lines=36> */
[----:B------:R2:W-:Y:S02]  /*8a10*/  STS.128 [R0], R4 ;  /* 0x0000000400007388 */ /* 0x0005e40000000c00 */
.L_x_673:
[----:B------:R-:W-:Y:S05]  /*8a20*/  BSYNC B1 ;  /* 0x0000000000017941 */ /* 0x000fea0003800000 */
.L_x_672:
[----:B-12---:R-:W-:-:S05]  /*8a30*/  VIADD R4, R186, 0x20 ;  /* 0x00000020ba047836 */ /* 0x006fca0000000000 */
[----:B------:R-:W-:-:S13]  /*8a40*/  ISETP.GE.AND P0, PT, R4, R21, PT ;  /* 0x000000150400720c */ /* 0x000fda0003f06270 */
[----:B------:R-:W-:Y:S05]  /*8a50*/  @P0 BRA `(.L_x_676) ;  /* 0x0000001400340947 */ /* 0x000fea0003800000 */
        /* <DEDUP_REMOVED lines=9> */
[----:B------:R-:W-:Y:S02]  /*8af0*/  LOP3.LUT R29, R12, 0xffff0000, RZ, 0xc0, !PT ;  /* 0xffff00000c1d7812 */ /* 0x000fe400078ec0ff */
[----:B------:R-:W-:Y:S01]  /*8b00*/  LOP3.LUT R30, R15, 0xffff0000, RZ, 0xc0, !PT ;  /* 0xffff00000f1e7812 */ /* 0x000fe200078ec0ff */
[C---:B-1----:R-:W-:Y:S01]  /*8b10*/  IMAD.U32 R20, R4.reuse, 0x10000, RZ ;  /* 0x0001000004147824 */ /* 0x042fe200078e00ff */
[----:B------:R-:W-:Y:S01]  /*8b20*/  LOP3.LUT R4, R4, 0xffff0000, RZ, 0xc0, !PT ;  /* 0xffff000004047812 */ /* 0x000fe200078ec0ff */
[C---:B------:R-:W-:Y:S01]  /*8b30*/  IMAD.U32 R21, R5.reuse, 0x10000, RZ ;  /* 0x0001000005157824 */ /* 0x040fe200078e00ff */
[----:B------:R-:W-:Y:S01]  /*8b40*/  LOP3.LUT R5, R5, 0xffff0000, RZ, 0xc0, !PT ;  /* 0xffff000005057812 */ /* 0x000fe200078ec0ff */
[C---:B------:R-:W-:Y:S01]  /*8b50*/  IMAD.U32 R14, R7.reuse, 0x10000, RZ ;  /* 0x00010000070e7824 */ /* 0x040fe200078e00ff */
[----:B------:R-:W-:Y:S01]  /*8b60*/  LOP3.LUT R7, R7, 0xffff0000, RZ, 0xc0, !PT ;  /* 0xffff000007077812 */ /* 0x000fe200078ec0ff */
[-C--:B0-----:R-:W-:Y:S01]  /*8b70*/  FMUL.FTZ R25, R28, R4.reuse ;  /* 0x000000041c197220 */ /* 0x081fe20000410000 */
[----:B------:R-:W-:Y:S01]  /*8b80*/  FMUL.FTZ R27, R26, R4 ;  /* 0x000000041a1b7220 */ /* 0x000fe20000410000 */
[----:B------:R-:W-:Y:S01]  /*8b90*/  FMUL.FTZ R24, R31, R5 ;  /* 0x000000051f187220 */ /* 0x000fe20000410000 */
[----:B------:R-:W-:-:S02]  /*8ba0*/  IMAD.U32 R12, R6, 0x10000, RZ ;  /* 0x00010000060c7824 */ /* 0x000fc400078e00ff */
[-C--:B------:R-:W-:Y:S01]  /*8bb0*/  FFMA.FTZ R4, R26, R20.reuse, -R25 ;  /* 0x000000141a047223 */ /* 0x080fe20000010819 */
[----:B------:R-:W-:Y:S01]  /*8bc0*/  FFMA.FTZ R27, R28, R20, R27 ;  /* 0x000000141c1b7223 */ /* 0x000fe2000001001b */
[C---:B------:R-:W-:Y:S01]  /*8bd0*/  FMUL.FTZ R20, R29.reuse, R5 ;  /* 0x000000051d147220 */ /* 0x040fe20000410000 */
[----:B------:R-:W-:Y:S01]  /*8be0*/  LOP3.LUT R6, R6, 0xffff0000, RZ, 0xc0, !PT ;  /* 0xffff000006067812 */ /* 0x000fe200078ec0ff */
[-C--:B------:R-:W-:Y:S01]  /*8bf0*/  FFMA.FTZ R5, R29, R21.reuse, -R24 ;  /* 0x000000151d057223 */ /* 0x080fe20000010818 */
[----:B------:R-:W-:Y:S01]  /*8c00*/  LOP3.LUT R26, R13, 0xffff0000, RZ, 0xc0, !PT ;  /* 0xffff00000d1a7812 */ /* 0x000fe200078ec0ff */
[----:B------:R-:W-:Y:S02]  /*8c10*/  IMAD.U32 R28, R15, 0x10000, RZ ;  /* 0x000100000f1c7824 */ /* 0x000fe400078e00ff */
[----:B------:R-:W-:Y:S01]  /*8c20*/  FFMA.FTZ R20, R31, R21, R20 ;  /* 0x000000151f147223 */ /* 0x000fe20000010014 */
[----:B------:R-:W-:Y:S02]  /*8c30*/  IMAD.U32 R24, R13, 0x10000, RZ ;  /* 0x000100000d187824 */ /* 0x000fe400078e00ff */
[-C--:B------:R-:W-:Y:S01]  /*8c40*/  FMUL.FTZ R21, R30, R7.reuse ;  /* 0x000000071e157220 */ /* 0x080fe20000410000 */
[-C--:B------:R-:W-:Y:S01]  /*8c50*/  FMUL.FTZ R13, R28, R6.reuse ;  /* 0x000000061c0d7220 */ /* 0x080fe20000410000 */
[----:B------:R-:W-:Y:S01]  /*8c60*/  FMUL.FTZ R25, R26, R7 ;  /* 0x000000071a197220 */ /* 0x000fe20000410000 */
[----:B------:R-:W-:Y:S01]  /*8c70*/  FMUL.FTZ R15, R24, R6 ;  /* 0x00000006180f7220 */ /* 0x000fe20000410000 */
[----:B------:R-:W-:Y:S01]  /*8c80*/  FFMA.FTZ R7, R26, R14, -R21 ;  /* 0x0000000e1a077223 */ /* 0x000fe20000010815 */
[----:B------:R-:W-:Y:S01]  /*8c90*/  FFMA.FTZ R6, R24, R12, -R13 ;  /* 0x0000000c18067223 */ /* 0x000fe2000001080d */
[----:B------:R-:W-:Y:S01]  /*8ca0*/  FFMA.FTZ R14, R30, R14, R25 ;  /* 0x0000000e1e0e7223 */ /* 0x000fe20000010019 */
[----:B------:R-:W-:Y:S01]  /*8cb0*/  FFMA.FTZ R15, R28, R12, R15 ;  /* 0x0000000c1c0f7223 */ /* 0x000fe2000001000f */
[----:B------:R-:W-:-:S02]  /*8cc0*/  F2FP.BF16.F32.PACK_AB R4, R27, R4 ;  /* 0x000000041b04723e */ /* 0x000fc400000010ff */
[----:B------:R-:W-:Y:S02]  /*8cd0*/  F2FP.BF16.F32.PACK_AB R5, R20, R5 ;  /* 0x000000051405723e */ /* 0x000fe400000010ff */
[----:B------:R-:W-:Y:S02]  /*8ce0*/  F2FP.BF16.F32.PACK_AB R6, R15, R6 ;  /* 0x000000060f06723e */ /* 0x000fe400000010ff */
[----:B------:R-:W-:-:S05]  /*8cf0*/  F2FP.BF16.F32.PACK_AB R7, R14, R7 ;  /* 0x000000070e07723e */ /* 0x000fca00000010ff */
[----:B------:R1:W-:Y:S02]  /*8d00*/  STS.128 [R11+0x21400], R4 ;  /* 0x021400040b007388 */ /* 0x0003e40000000c00 */
.L_x_678:
[----:B------:R-:W-:Y:S05]  /*8d10*/  BSYNC B1 ;  /* 0x0000000000017941 */ /* 0x000fea0003800000 */
.L_x_677:
[----:B------:R-:W-:Y:S05]  /*8d20*/  @P1 BRA `(.L_x_676) ;  /* 0x0000001000801947 */ /* 0x000fea0003800000 */
[----:B-1----:R-:W1:Y:S01]  /*8d30*/  LDS.128 R4, [R0+0x1000] ;  /* 0x0010000000047984 */ /* 0x002e620000000c00 */
[C---:B------:R-:W-:Y:S01]  /*8d40*/  IMAD.U32 R21, R9.reuse, 0x10000, RZ ;  /* 0x0001000009157824 */ /* 0x040fe200078e00ff */
[----:B------:R-:W-:Y:S01]  /*8d50*/  LOP3.LUT R26, R9, 0xffff0000, RZ, 0xc0, !PT ;  /* 0xffff0000091a7812 */ /* 0x000fe200078ec0ff */
[C---:B------:R-:W-:Y:S01]  /*8d60*/  IMAD.U32 R15, R3.reuse, 0x10000, RZ ;  /* 0x00010000030f7824 */ /* 0x040fe200078e00ff */
[----:B------:R-:W-:Y:S01]  /*8d70*/  LOP3.LUT R24, R3, 0xffff0000, RZ, 0xc0, !PT ;  /* 0xffff000003187812 */ /* 0x000fe200078ec0ff */
[C---:B0-----:R-:W-:Y:S01]  /*8d80*/  IMAD.U32 R25, R10.reuse, 0x10000, RZ ;  /* 0x000100000a197824 */ /* 0x041fe200078e00ff */
[----:B------:R-:W-:Y:S01]  /*8d90*/  LOP3.LUT R27, R10, 0xffff0000, RZ, 0xc0, !PT ;  /* 0xffff00000a1b7812 */ /* 0x000fe200078ec0ff */
[C---:B-1----:R-:W-:Y:S01]  /*8da0*/  IMAD.U32 R11, R4.reuse, 0x10000, RZ ;  /* 0x00010000040b7824 */ /* 0x042fe200078e00ff */
[----:B------:R-:W-:Y:S01]  /*8db0*/  LOP3.LUT R4, R4, 0xffff0000, RZ, 0xc0, !PT ;  /* 0xffff000004047812 */ /* 0x000fe200078ec0ff */
[C---:B------:R-:W-:Y:S01]  /*8dc0*/  IMAD.U32 R12, R5.reuse, 0x10000, RZ ;  /* 0x00010000050c7824 */ /* 0x040fe200078e00ff */
[----:B------:R-:W-:Y:S01]  /*8dd0*/  LOP3.LUT R5, R5, 0xffff0000, RZ, 0xc0, !PT ;  /* 0xffff000005057812 */ /* 0x000fe200078ec0ff */
[C---:B------:R-:W-:Y:S01]  /*8de0*/  IMAD.U32 R3, R6.reuse, 0x10000, RZ ;  /* 0x0001000006037824 */ /* 0x040fe200078e00ff */
[----:B------:R-:W-:Y:S01]  /*8df0*/  LOP3.LUT R6, R6, 0xffff0000, RZ, 0xc0, !PT ;  /* 0xffff000006067812 */ /* 0x000fe200078ec0ff */
[-C--:B------:R-:W-:Y:S01]  /*8e00*/  FMUL.FTZ R14, R21, R4.reuse ;  /* 0x00000004150e7220 */ /* 0x080fe20000410000 */
[----:B------:R-:W-:Y:S01]  /*8e10*/  FMUL.FTZ R20, R15, R4 ;  /* 0x000000040f147220 */ /* 0x000fe20000410000 */
[----:B------:R-:W-:Y:S01]  /*8e20*/  FMUL.FTZ R13, R26, R5 ;  /* 0x000000051a0d7220 */ /* 0x000fe20000410000 */
[----:B------:R-:W-:-:S02]  /*8e30*/  IMAD.U32 R9, R7, 0x10000, RZ ;  /* 0x0001000007097824 */ /* 0x000fc400078e00ff */
[-C--:B------:R-:W-:Y:S01]  /*8e40*/  FFMA.FTZ R4, R15, R11.reuse, -R14 ;  /* 0x0000000b0f047223 */ /* 0x080fe2000001080e */
[----:B------:R-:W-:Y:S01]  /*8e50*/  FFMA.FTZ R11, R21, R11, R20 ;  /* 0x0000000b150b7223 */ /* 0x000fe20000010014 */
[C---:B------:R-:W-:Y:S01]  /*8e60*/  FMUL.FTZ R15, R24.reuse, R5 ;  /* 0x00000005180f7220 */ /* 0x040fe20000410000 */
[----:B------:R-:W-:Y:S01]  /*8e70*/  LOP3.LUT R7, R7, 0xffff0000, RZ, 0xc0, !PT ;  /* 0xffff000007077812 */ /* 0x000fe200078ec0ff */
[----:B------:R-:W-:Y:S01]  /*8e80*/  FFMA.FTZ R5, R24, R12, -R13 ;  /* 0x0000000c18057223 */ /* 0x000fe2000001080d */
[C---:B------:R-:W-:Y:S01]  /*8e90*/  LOP3.LUT R21, R8.reuse, 0xffff0000, RZ, 0xc0, !PT ;  /* 0xffff000008157812 */ /* 0x040fe200078ec0ff */
[----:B------:R-:W-:Y:S02]  /*8ea0*/  IMAD.U32 R13, R8, 0x10000, RZ ;  /* 0x00010000080d7824 */ /* 0x000fe400078e00ff */
[----:B------:R-:W-:Y:S01]  /*8eb0*/  FMUL.FTZ R8, R25, R6 ;  /* 0x0000000619087220 */ /* 0x000fe20000410000 */
[-C--:B------:R-:W-:Y:S01]  /*8ec0*/  FMUL.FTZ R14, R27, R7.reuse ;  /* 0x000000071b0e7220 */ /* 0x080fe20000410000 */
[----:B------:R-:W-:Y:S01]  /*8ed0*/  FFMA.FTZ R12, R26, R12, R15 ;  /* 0x0000000c1a0c7223 */ /* 0x000fe2000001000f */
        /* <DEDUP_REMOVED lines=10> */
[----:B------:R3:W-:Y:S01]  /*8f80*/  STS.128 [R0+0x1000], R4 ;  /* 0x0010000400007388 */ /* 0x0007e20000000c00 */
[----:B------:R-:W-:Y:S05]  /*8f90*/  BRA `(.L_x_676) ;  /* 0x0000000c00e47947 */ /* 0x000fea0003800000 */
.L_x_666:
[----:B------:R-:W-:-:S03]  /*8fa0*/  UMOV UR4, 0xffffffff ;  /* 0xffffffff00047882 */ /* 0x000fc60000000000 */
[----:B------:R-:W-:Y:S05]  /*8fb0*/  BRA.DIV UR4, `(.L_x_679) ;  /* 0x0000012204ec7947 */ /* 0x000fea000b800000 */
[----:B------:R0:W1:Y:S04]  /*8fc0*/  SHFL.IDX PT, R0, R26, RZ, 0x1c1f ;  /* 0x001c1fff1a007589 */ /* 0x00006800000e0000 */
[----:B------:R0:W2:Y:S04]  /*8fd0*/  SHFL.IDX PT, R3, R25, RZ, 0x1c1f ;  /* 0x001c1fff19037589 */ /* 0x0000a800000e0000 */
[----:B------:R0:W3:Y:S04]  /*8fe0*/  SHFL.IDX PT, R20, R24, RZ, 0x1c1f ;  /* 0x001c1fff18147589 */ /* 0x0000e800000e0000 */
[----:B------:R0:W4:Y:S02]  /*8ff0*/  SHFL.IDX PT, R14, R27, RZ, 0x1c1f ;  /* 0x001c1fff1b0e7589 */ /* 0x00012400000e0000 */
.L_x_885:
[----:B------:R-:W5:Y:S01]  /*9000*/  LDL R6, [R1+0x3c] ;  /* 0x00003c0001067983 */ /* 0x000f620000100800 */
[----:B------:R-:W-:Y:S01]  /*9010*/  ULDC UR4, c[0x0][0x448] ;  /* 0x0001120000047ab9 */ /* 0x000fe20000000800 */
[----:B------:R-:W0:Y:S01]  /*9020*/  LDC R21, c[0x0][0x3f4] ;  /* 0x0000fd00ff157b82 */ /* 0x000e220000000800 */
[----:B------:R-:W-:Y:S01]  /*9030*/  IMAD R155, R155, UR4, RZ ;  /* 0x000000049b9b7c24 */ /* 0x000fe2000f8e02ff */
[----:B------:R-:W-:Y:S01]  /*9040*/  BSSY B1, `(.L_x_680) ;  /* 0x0000017000017945 */ /* 0x000fe20003800000 */
[----:B------:R-:W-:Y:S02]  /*9050*/  CS2R R10, SRZ ;  /* 0x00000000000a7805 */ /* 0x000fe4000001ff00 */
[----:B------:R-:W-:Y:S02]  /*9060*/  CS2R R8, SRZ ;  /* 0x0000000000087805 */ /* 0x000fe4000001ff00 */
[----:B------:R-:W-:Y:S02]  /*9070*/  ISETP.GE.AND P0, PT, R4, R155, PT ;  /* 0x0000009b0400720c */ /* 0x000fe40003f06270 */
[----:B-----5:R-:W-:-:S04]  /*9080*/  LEA.HI R5, R6, R6, RZ, 0x1 ;  /* 0x0000000606057211 */ /* 0x020fc800078f08ff */
[----:B------:R-:W-:-:S05]  /*9090*/  LOP3.LUT R5, R5, 0xfffffffe, RZ, 0xc0, !PT ;  /* 0xfffffffe05057812 */ /* 0x000fca00078ec0ff */
[----:B0-----:R-:W-:Y:S01]  /*90a0*/  IMAD.IADD R27, R6, 0x1, -R5 ;  /* 0x00000001061b7824 */ /* 0x001fe200078e0a05 */
[----:B------:R-:W-:Y:S02]  /*90b0*/  CS2R R6, SRZ ;  /* 0x0000000000067805 */ /* 0x000fe4000001ff00 */
[----:B------:R-:W-:Y:S02]  /*90c0*/  CS2R R4, SRZ ;  /* 0x0000000000047805 */ /* 0x000fe4000001ff00 */
[----:B------:R-:W-:Y:S01]  /*90d0*/  SHF.L.U32 R27, R27, 0x1f, RZ ;  /* 0x0000001f1b1b7819 */ /* 0x000fe200000006ff */
[----:B------:R-:W-:Y:S06]  /*90e0*/  @P0 BRA `(.L_x_681) ;  /* 0x0000000000300947 */ /* 0x000fec0003800000 */
[----:B------:R-:W-:Y:S01]  /*90f0*/  ULDC UR4, c[0x0][0x3f4] ;  /* 0x0000fd0000047ab9 */ /* 0x000fe20000000800 */
[C---:B------:R-:W-:Y:S01]  /*9100*/  IMAD.SHL.U32 R15, R16.reuse, 0x2, RZ ;  /* 0x00000002100f7824 */ /* 0x040fe200078e00ff */
[C---:B------:R-:W-:Y:S02]  /*9110*/  ISETP.GE.AND P2, PT, R16.reuse, UR4, PT ;  /* 0x0000000410007c0c */ /* 0x040fe4000bf46270 */
[----:B------:R-:W-:Y:S02]  /*9120*/  SHF.L.U64.HI R7, R16, 0x1, R17 ;  /* 0x0000000110077819 */ /* 0x000fe40000010211 */
[-C--:B--2---:R-:W-:Y:S02]  /*9130*/  IADD3 R12, P0, R3, R15.reuse, RZ ;  /* 0x0000000f030c7210 */ /* 0x084fe40007f1e0ff */
[----:B----4-:R-:W-:-:S03]  /*9140*/  IADD3 R14, P1, R14, R15, RZ ;  /* 0x0000000f0e0e7210 */ /* 0x010fc60007f3e0ff */
[--C-:B-1----:R-:W-:Y:S02]  /*9150*/  IMAD.X R13, R0, 0x1, R7.reuse, P0 ;  /* 0x00000001000d7824 */ /* 0x102fe400000e0607 */
[----:B---3--:R-:W-:Y:S01]  /*9160*/  IMAD.X R15, R20, 0x1, R7, P1 ;  /* 0x00000001140f7824 */ /* 0x008fe200008e0607 */
[----:B------:R-:W-:Y:S01]  /*9170*/  CS2R R6, SRZ ;  /* 0x0000000000067805 */ /* 0x000fe2000001ff00 */
[----:B------:R-:W-:Y:S06]  /*9180*/  @P2 BRA `(.L_x_681) ;  /* 0x0000000000082947 */ /* 0x000fec0003800000 */
[----:B------:R0:W5:Y:S04]  /*9190*/  LD.E.128 R8, desc[UR42][R12.64] ;  /* 0x0000002a0c087980 */ /* 0x000168000c101d00 */
[----:B------:R0:W5:Y:S02]  /*91a0*/  LD.E.128 R4, desc[UR42][R14.64] ;  /* 0x0000002a0e047980 */ /* 0x000164000c101d00 */
.L_x_681:
[----:B------:R-:W-:Y:S05]  /*91b0*/  BSYNC B1 ;  /* 0x0000000000017941 */ /* 0x000fea0003800000 */
.L_x_680:
[----:B------:R-:W3:Y:S01]  /*91c0*/  SYNCS.PHASECHK.TRANS64.TRYWAIT P1, [R2+URZ+0x28c00], R27 ;  /* 0x028c001b020075a7 */ /* 0x000ee2000802017f */
[----:B-1----:R-:W-:Y:S01]  /*91d0*/  IMAD R0, R153, -0x40, R155 ;  /* 0xffffffc099007824 */ /* 0x002fe200078e029b */
[----:B-----5:R-:W-:Y:S01]  /*91e0*/  SHF.R.U64 R28, R8, 0x10, R9 ;  /* 0x00000010081c7819 */ /* 0x020fe20000001209 */
[----:B--2---:R-:W-:Y:S01]  /*91f0*/  IMAD.MOV.U32 R3, RZ, RZ, R8 ;  /* 0x000000ffff037224 */ /* 0x004fe200078e0008 */
[--C-:B------:R-:W-:Y:S01]  /*9200*/  SHF.R.U64 R29, R10, 0x10, R11.reuse ;  /* 0x000000100a1d7819 */ /* 0x100fe2000000120b */
[--C-:B0-----:R-:W-:Y:S01]  /*9210*/  IMAD.MOV.U32 R13, RZ, RZ, R11.reuse ;  /* 0x000000ffff0d7224 */ /* 0x101fe200078e000b */
[----:B------:R-:W-:Y:S01]  /*9220*/  SHF.R.U32.HI R8, RZ, 0x10, R11 ;  /* 0x00000010ff087819 */ /* 0x000fe2000001160b */
[----:B------:R-:W-:Y:S01]  /*9230*/  IMAD.MOV.U32 R12, RZ, RZ, R10 ;  /* 0x000000ffff0c7224 */ /* 0x000fe200078e000a */
[----:B------:R-:W-:Y:S01]  /*9240*/  SHF.R.U64 R11, R4, 0x10, R5 ;  /* 0x00000010040b7819 */ /* 0x000fe20000001205 */
[----:B----4-:R-:W-:Y:S01]  /*9250*/  IMAD.MOV.U32 R14, RZ, RZ, R4 ;  /* 0x000000ffff0e7224 */ /* 0x010fe200078e0004 */
[--C-:B------:R-:W-:Y:S01]  /*9260*/  SHF.R.U32.HI R31, RZ, 0x10, R9.reuse ;  /* 0x00000010ff1f7819 */ /* 0x100fe20000011609 */
[----:B------:R-:W-:Y:S01]  /*9270*/  IMAD.MOV.U32 R26, RZ, RZ, R9 ;  /* 0x000000ffff1a7224 */ /* 0x000fe200078e0009 */
[--C-:B------:R-:W-:Y:S01]  /*9280*/  SHF.R.U32.HI R4, RZ, 0x10, R5.reuse ;  /* 0x00000010ff047819 */ /* 0x100fe20000011605 */
[----:B------:R-:W-:Y:S01]  /*9290*/  IMAD.MOV.U32 R15, RZ, RZ, R5 ;  /* 0x000000ffff0f7224 */ /* 0x000fe200078e0005 */
[----:B------:R-:W-:Y:S01]  /*92a0*/  ISETP.GE.AND P0, PT, R16, R21, PT ;  /* 0x000000151000720c */ /* 0x000fe20003f06270 */
[----:B------:R-:W-:Y:S01]  /*92b0*/  VIADD R25, R186, 0x20 ;  /* 0x00000020ba197836 */ /* 0x000fe20000000000 */
[----:B------:R-:W-:Y:S01]  /*92c0*/  VIMNMX R10, R0, 0x40, PT ;  /* 0x00000040000a7848 */ /* 0x000fe20003fe0100 */
[----:B---3--:R-:W-:Y:S01]  /*92d0*/  IMAD.MOV.U32 R20, RZ, RZ, R6 ;  /* 0x000000ffff147224 */ /* 0x008fe200078e0006 */
[--C-:B------:R-:W-:Y:S01]  /*92e0*/  SHF.R.U64 R9, R6, 0x10, R7.reuse ;  /* 0x0000001006097819 */ /* 0x100fe20000001207 */
[--C-:B------:R-:W-:Y:S01]  /*92f0*/  IMAD.MOV.U32 R24, RZ, RZ, R7.reuse ;  /* 0x000000ffff187224 */ /* 0x100fe200078e0007 */
[----:B------:R-:W-:Y:S01]  /*9300*/  SHF.R.U32.HI R5, RZ, 0x10, R7 ;  /* 0x00000010ff057819 */ /* 0x000fe20000011607 */
[----:B------:R-:W-:Y:S01]  /*9310*/  BSSY B1, `(.L_x_682) ;  /* 0x000000c000017945 */ /* 0x000fe20003800000 */
[----:B------:R-:W-:-:S02]  /*9320*/  PRMT R0, R3, 0x5410, R28 ;  /* 0x0000541003007816 */ /* 0x000fc4000000001c */
[-C--:B------:R-:W-:Y:S02]  /*9330*/  ISETP.GE.OR P2, PT, R186, R10.reuse, P0 ;  /* 0x0000000aba00720c */ /* 0x080fe40000746670 */
[----:B------:R-:W-:Y:S02]  /*9340*/  ISETP.GE.OR P0, PT, R25, R10, P0 ;  /* 0x0000000a1900720c */ /* 0x000fe40000706670 */
[----:B------:R-:W-:Y:S02]  /*9350*/  PRMT R3, R26, 0x5410, R31 ;  /* 0x000054101a037816 */ /* 0x000fe4000000001f */
[----:B------:R-:W-:Y:S02]  /*9360*/  PRMT R12, R12, 0x5410, R29 ;  /* 0x000054100c0c7816 */ /* 0x000fe4000000001d */
[----:B------:R-:W-:Y:S02]  /*9370*/  PRMT R13, R13, 0x5410, R8 ;  /* 0x000054100d0d7816 */ /* 0x000fe40000000008 */
[----:B------:R-:W-:-:S02]  /*9380*/  PRMT R14, R14, 0x5410, R11 ;  /* 0x000054100e0e7816 */ /* 0x000fc4000000000b */
[----:B------:R-:W-:Y:S02]  /*9390*/  PRMT R15, R15, 0x5410, R4 ;  /* 0x000054100f0f7816 */ /* 0x000fe40000000004 */
[----:B------:R-:W-:Y:S02]  /*93a0*/  PRMT R20, R20, 0x5410, R9 ;  /* 0x0000541014147816 */ /* 0x000fe40000000009 */
[----:B------:R-:W-:Y:S01]  /*93b0*/  PRMT R24, R24, 0x5410, R5 ;  /* 0x0000541018187816 */ /* 0x000fe20000000005 */
[----:B------:R-:W-:Y:S06]  /*93c0*/  @!P1 BRA `(.L_x_683) ;  /* 0x0000012000589947 */ /* 0x000fec0003800000 */
.L_x_886:
[----:B------:R-:W-:Y:S05]  /*93d0*/  BSYNC B1 ;  /* 0x0000000000017941 */ /* 0x000fea0003800000 */
.L_x_682:
[----:B------:R-:W-:Y:S04]  /*93e0*/  BSSY B1, `(.L_x_684) ;  /* 0x000005a000017945 */ /* 0x000fe80003800000 */
[----:B------:R-:W-:Y:S05]  /*93f0*/  @P2 BRA `(.L_x_685) ;  /* 0x0000000400602947 */ /* 0x000fea0003800000 */
[----:B------:R-:W-:Y:S01]  /*9400*/  IMAD.SHL.U32 R4, R191, 0x40, RZ ;  /* 0x00000040bf047824 */ /* 0x000fe200078e00ff */
[----:B------:R-:W-:Y:S01]  /*9410*/  LOP3.LUT R41, R14, 0xffff0000, RZ, 0xc0, !PT ;  /* 0xffff00000e297812 */ /* 0x000fe200078ec0ff */
[----:B------:R-:W-:Y:S02]  /*9420*/  IMAD.IADD R6, R16, 0x1, R21 ;  /* 0x0000000110067824 */ /* 0x000fe400078e0215 */
[----:B------:R-:W-:Y:S01]  /*9430*/  IMAD.U32 R39, R14, 0x10000, RZ ;  /* 0x000100000e277824 */ /* 0x000fe200078e00ff */
[----:B------:R-:W-:Y:S01]  /*9440*/  LOP3.LUT R7, R4, 0x1c0, RZ, 0xc0, !PT ;  /* 0x000001c004077812 */ /* 0x000fe200078ec0ff */
[----:B------:R-:W-:-:S03]  /*9450*/  IMAD.U32 R37, R0, 0x10000, RZ ;  /* 0x0001000000257824 */ /* 0x000fc600078e00ff */
[----:B------:R-:W-:Y:S02]  /*9460*/  SHF.R.U32.HI R9, RZ, 0x3, R7 ;  /* 0x00000003ff097819 */ /* 0x000fe40000011607 */
[C---:B------:R-:W-:Y:S02]  /*9470*/  LOP3.LUT R6, R7.reuse, 0x38, R6, 0xf8, !PT ;  /* 0x0000003807067812 */ /* 0x040fe400078ef806 */
[----:B------:R-:W-:Y:S02]  /*9480*/  LOP3.LUT R4, R7, 0x38, R16, 0xf8, !PT ;  /* 0x0000003807047812 */ /* 0x000fe400078ef810 */
[-C--:B------:R-:W-:Y:S02]  /*9490*/  LOP3.LUT R7, R6, R9.reuse, RZ, 0x3c, !PT ;  /* 0x0000000906077212 */ /* 0x080fe400078e3cff */
[----:B------:R-:W-:-:S03]  /*94a0*/  LOP3.LUT R5, R4, R9, RZ, 0x3c, !PT ;  /* 0x0000000904057212 */ /* 0x000fc600078e3cff */
[C---:B0-----:R-:W-:Y:S02]  /*94b0*/  IMAD R27, R198.reuse, 0x200, R7 ;  /* 0x00000200c61b7824 */ /* 0x041fe400078e0207 */
[----:B------:R-:W-:Y:S02]  /*94c0*/  IMAD R5, R198, 0x200, R5 ;  /* 0x00000200c6057824 */ /* 0x000fe400078e0205 */
[--C-:B------:R-:W-:Y:S02]  /*94d0*/  IMAD R27, R27, 0x2, R2.reuse ;  /* 0x000000021b1b7824 */ /* 0x100fe400078e0202 */
[----:B------:R-:W-:-:S03]  /*94e0*/  IMAD R26, R5, 0x2, R2 ;  /* 0x00000002051a7824 */ /* 0x000fc600078e0202 */
[----:B------:R-:W0:Y:S04]  /*94f0*/  LDS.128 R8, [R27+0x20400] ;  /* 0x020400001b087984 */ /* 0x000e280000000c00 */
[----:B------:R-:W1:Y:S01]  /*9500*/  LDS.128 R4, [R26+0x20400] ;  /* 0x020400001a047984 */ /* 0x000e620000000c00 */
[C---:B0-----:R-:W-:Y:S01]  /*9510*/  IMAD.U32 R32, R8.reuse, 0x10000, RZ ;  /* 0x0001000008207824 */ /* 0x041fe200078e00ff */
[----:B------:R-:W-:Y:S01]  /*9520*/  LOP3.LUT R8, R8, 0xffff0000, RZ, 0xc0, !PT ;  /* 0xffff000008087812 */ /* 0x000fe200078ec0ff */
[C---:B------:R-:W-:Y:S01]  /*9530*/  IMAD.U32 R34, R10.reuse, 0x10000, RZ ;  /* 0x000100000a227824 */ /* 0x040fe200078e00ff */
[----:B------:R-:W-:Y:S01]  /*9540*/  LOP3.LUT R10, R10, 0xffff0000, RZ, 0xc0, !PT ;  /* 0xffff00000a0a7812 */ /* 0x000fe200078ec0ff */
[----:B-1----:R-:W-:Y:S02]  /*9550*/  IMAD.U32 R28, R4, 0x10000, RZ ;  /* 0x00010000041c7824 */ /* 0x002fe400078e00ff */
[C---:B------:R-:W-:Y:S01]  /*9560*/  FMUL.FTZ R43, R32.reuse, R39 ;  /* 0x00000027202b7220 */ /* 0x040fe20000410000 */
[----:B------:R-:W-:Y:S01]  /*9570*/  FMUL.FTZ R45, R32, R37 ;  /* 0x00000025202d7220 */ /* 0x000fe20000410000 */
[----:B------:R-:W-:Y:S01]  /*9580*/  LOP3.LUT R4, R4, 0xffff0000, RZ, 0xc0, !PT ;  /* 0xffff000004047812 */ /* 0x000fe200078ec0ff */
[----:B------:R-:W-:Y:S01]  /*9590*/  FMUL.FTZ R47, R8, R41 ;  /* 0x00000029082f7220 */ /* 0x000fe20000410000 */
[----:B------:R-:W-:Y:S01]  /*95a0*/  FFMA.FTZ R32, R28, R37, -R43 ;  /* 0x000000251c207223 */ /* 0x000fe2000001082b */
[----:B------:R-:W-:Y:S01]  /*95b0*/  LOP3.LUT R37, R0, 0xffff0000, RZ, 0xc0, !PT ;  /* 0xffff000000257812 */ /* 0x000fe200078ec0ff */
[----:B------:R-:W-:-:S02]  /*95c0*/  IMAD.U32 R43, R20, 0x10000, RZ ;  /* 0x00010000142b7824 */ /* 0x000fc400078e00ff */
[----:B------:R-:W-:Y:S01]  /*95d0*/  FFMA.FTZ R36, R28, R39, R45 ;  /* 0x000000271c247223 */ /* 0x000fe2000001002d */
[----:B------:R-:W-:Y:S01]  /*95e0*/  IMAD.U32 R39, R12, 0x10000, RZ ;  /* 0x000100000c277824 */ /* 0x000fe200078e00ff */
[----:B------:R-:W-:Y:S01]  /*95f0*/  LOP3.LUT R45, R20, 0xffff0000, RZ, 0xc0, !PT ;  /* 0xffff0000142d7812 */ /* 0x000fe200078ec0ff */
[-C--:B------:R-:W-:Y:S01]  /*9600*/  FMUL.FTZ R49, R8, R37.reuse ;  /* 0x0000002508317220 */ /* 0x080fe20000410000 */
[----:B------:R-:W-:Y:S01]  /*9610*/  FFMA.FTZ R47, R4, R37, -R47 ;  /* 0x00000025042f7223 */ /* 0x000fe2000001082f */
[----:B------:R-:W-:Y:S02]  /*9620*/  IMAD.U32 R30, R6, 0x10000, RZ ;  /* 0x00010000061e7824 */ /* 0x000fe400078e00ff */
[C---:B------:R-:W-:Y:S01]  /*9630*/  FMUL.FTZ R37, R34.reuse, R43 ;  /* 0x0000002b22257220 */ /* 0x040fe20000410000 */
[----:B------:R-:W-:Y:S01]  /*9640*/  FMUL.FTZ R34, R34, R39 ;  /* 0x0000002722227220 */ /* 0x000fe20000410000 */
[----:B------:R-:W-:Y:S01]  /*9650*/  LOP3.LUT R6, R6, 0xffff0000, RZ, 0xc0, !PT ;  /* 0xffff000006067812 */ /* 0x000fe200078ec0ff */
[----:B------:R-:W-:Y:S01]  /*9660*/  FFMA.FTZ R49, R4, R41, R49 ;  /* 0x0000002904317223 */ /* 0x000fe20000010031 */
[----:B------:R-:W-:Y:S01]  /*9670*/  FFMA.FTZ R39, R30, R39, -R37 ;  /* 0x000000271e277223 */ /* 0x000fe20000010825 */
[----:B------:R-:W-:Y:S01]  /*9680*/  LOP3.LUT R37, R12, 0xffff0000, RZ, 0xc0, !PT ;  /* 0xffff00000c257812 */ /* 0x000fe200078ec0ff */
[----:B------:R-:W-:-:S02]  /*9690*/  IMAD.U32 R33, R9, 0x10000, RZ ;  /* 0x0001000009217824 */ /* 0x000fc400078e00ff */
[----:B------:R-:W-:Y:S01]  /*96a0*/  FMUL.FTZ R41, R10, R45 ;  /* 0x0000002d0a297220 */ /* 0x000fe20000410000 */
[----:B------:R-:W-:Y:S02]  /*96b0*/  IMAD.U32 R28, R15, 0x10000, RZ ;  /* 0x000100000f1c7824 */ /* 0x000fe400078e00ff */
[----:B------:R-:W-:Y:S01]  /*96c0*/  FFMA.FTZ R43, R30, R43, R34 ;  /* 0x0000002b1e2b7223 */ /* 0x000fe20000010022 */
[-C--:B------:R-:W-:Y:S01]  /*96d0*/  FMUL.FTZ R51, R10, R37.reuse ;  /* 0x000000250a337220 */ /* 0x080fe20000410000 */
[----:B------:R-:W-:Y:S02]  /*96e0*/  IMAD.U32 R35, R11, 0x10000, RZ ;  /* 0x000100000b237824 */ /* 0x000fe400078e00ff */
[----:B------:R-:W-:Y:S01]  /*96f0*/  FFMA.FTZ R38, R6, R37, -R41 ;  /* 0x0000002506267223 */ /* 0x000fe20000010829 */
[----:B------:R-:W-:Y:S02]  /*9700*/  IMAD.U32 R4, R3, 0x10000, RZ ;  /* 0x0001000003047824 */ /* 0x000fe400078e00ff */
[----:B------:R-:W-:Y:S01]  /*9710*/  FMUL.FTZ R30, R33, R28 ;  /* 0x0000001c211e7220 */ /* 0x000fe20000410000 */
[----:B------:R-:W-:-:S02]  /*9720*/  IMAD.U32 R10, R24, 0x10000, RZ ;  /* 0x00010000180a7824 */ /* 0x000fc400078e00ff */
[----:B------:R-:W-:Y:S01]  /*9730*/  FFMA.FTZ R40, R6, R45, R51 ;  /* 0x0000002d06287223 */ /* 0x000fe20000010033 */
[----:B------:R-:W-:Y:S02]  /*9740*/  IMAD.U32 R8, R13, 0x10000, RZ ;  /* 0x000100000d087824 */ /* 0x000fe400078e00ff */
[----:B------:R-:W-:Y:S01]  /*9750*/  FMUL.FTZ R33, R33, R4 ;  /* 0x0000000421217220 */ /* 0x000fe20000410000 */
[----:B------:R-:W-:Y:S02]  /*9760*/  IMAD.U32 R29, R5, 0x10000, RZ ;  /* 0x00010000051d7824 */ /* 0x000fe400078e00ff */
[----:B------:R-:W-:Y:S01]  /*9770*/  FMUL.FTZ R6, R35, R10 ;  /* 0x0000000a23067220 */ /* 0x000fe20000410000 */
[----:B------:R-:W-:Y:S02]  /*9780*/  IMAD.U32 R31, R7, 0x10000, RZ ;  /* 0x00010000071f7824 */ /* 0x000fe400078e00ff */
[----:B------:R-:W-:Y:S01]  /*9790*/  FMUL.FTZ R34, R35, R8 ;  /* 0x0000000823227220 */ /* 0x000fe20000410000 */
[----:B------:R-:W-:Y:S01]  /*97a0*/  FFMA.FTZ R33, R29, R28, R33 ;  /* 0x0000001c1d217223 */ /* 0x000fe20000010021 */
[----:B------:R-:W-:Y:S01]  /*97b0*/  LOP3.LUT R9, R9, 0xffff0000, RZ, 0xc0, !PT ;  /* 0xffff000009097812 */ /* 0x000fe200078ec0ff */
[----:B------:R-:W-:Y:S01]  /*97c0*/  FFMA.FTZ R35, R31, R8, -R6 ;  /* 0x000000081f237223 */ /* 0x000fe20000010806 */
[----:B------:R-:W-:Y:S01]  /*97d0*/  LOP3.LUT R11, R11, 0xffff0000, RZ, 0xc0, !PT ;  /* 0xffff00000b0b7812 */ /* 0x000fe200078ec0ff */
[----:B------:R-:W-:Y:S01]  /*97e0*/  FFMA.FTZ R30, R29, R4, -R30 ;  /* 0x000000041d1e7223 */ /* 0x000fe2000001081e */
[----:B------:R-:W-:Y:S01]  /*97f0*/  LOP3.LUT R8, R15, 0xffff0000, RZ, 0xc0, !PT ;  /* 0xffff00000f087812 */ /* 0x000fe200078ec0ff */
[----:B------:R-:W-:Y:S01]  /*9800*/  FFMA.FTZ R31, R31, R10, R34 ;  /* 0x0000000a1f1f7223 */ /* 0x000fe20000010022 */
[----:B------:R-:W-:-:S02]  /*9810*/  LOP3.LUT R28, R24, 0xffff0000, RZ, 0xc0, !PT ;  /* 0xffff0000181c7812 */ /* 0x000fc400078ec0ff */
[----:B------:R-:W-:Y:S01]  /*9820*/  LOP3.LUT R4, R3, 0xffff0000, RZ, 0xc0, !PT ;  /* 0xffff000003047812 */ /* 0x000fe200078ec0ff */
[----:B------:R-:W-:Y:S01]  /*9830*/  FMUL.FTZ R10, R9, R8 ;  /* 0x00000008090a7220 */ /* 0x000fe20000410000 */
[----:B------:R-:W-:Y:S01]  /*9840*/  LOP3.LUT R6, R13, 0xffff0000, RZ, 0xc0, !PT ;  /* 0xffff00000d067812 */ /* 0x000fe200078ec0ff */
[----:B------:R-:W-:Y:S01]  /*9850*/  FMUL.FTZ R42, R11, R28 ;  /* 0x0000001c0b2a7220 */ /* 0x000fe20000410000 */
[----:B------:R-:W-:Y:S01]  /*9860*/  LOP3.LUT R5, R5, 0xffff0000, RZ, 0xc0, !PT ;  /* 0xffff000005057812 */ /* 0x000fe200078ec0ff */
[----:B------:R-:W-:Y:S01]  /*9870*/  FMUL.FTZ R29, R9, R4 ;  /* 0x00000004091d7220 */ /* 0x000fe20000410000 */
[----:B------:R-:W-:Y:S01]  /*9880*/  LOP3.LUT R7, R7, 0xffff0000, RZ, 0xc0, !PT ;  /* 0xffff000007077812 */ /* 0x000fe200078ec0ff */
[----:B------:R-:W-:Y:S02]  /*9890*/  FMUL.FTZ R11, R11, R6 ;  /* 0x000000060b0b7220 */ /* 0x000fe40000410000 */
[C---:B------:R-:W-:Y:S01]  /*98a0*/  FFMA.FTZ R9, R5.reuse, R4, -R10 ;  /* 0x0000000405097223 */ /* 0x040fe2000001080a */
[----:B------:R-:W-:Y:S01]  /*98b0*/  FFMA.FTZ R34, R5, R8, R29 ;  /* 0x0000000805227223 */ /* 0x000fe2000001001d */
[C---:B------:R-:W-:Y:S01]  /*98c0*/  FFMA.FTZ R42, R7.reuse, R6, -R42 ;  /* 0x00000006072a7223 */ /* 0x040fe2000001082a */
[----:B------:R-:W-:Y:S01]  /*98d0*/  FFMA.FTZ R28, R7, R28, R11 ;  /* 0x0000001c071c7223 */ /* 0x000fe2000001000b */
[----:B------:R-:W-:-:S02]  /*98e0*/  F2FP.BF16.F32.PACK_AB R4, R47, R32 ;  /* 0x000000202f04723e */ /* 0x000fc400000010ff */
[----:B------:R-:W-:Y:S02]  /*98f0*/  F2FP.BF16.F32.PACK_AB R6, R38, R39 ;  /* 0x000000272606723e */ /* 0x000fe400000010ff */
[----:B------:R-:W-:Y:S02]  /*9900*/  F2FP.BF16.F32.PACK_AB R5, R9, R30 ;  /* 0x0000001e0905723e */ /* 0x000fe400000010ff */
[----:B------:R-:W-:Y:S02]  /*9910*/  F2FP.BF16.F32.PACK_AB R7, R42, R35 ;  /* 0x000000232a07723e */ /* 0x000fe400000010ff */
[----:B------:R-:W-:Y:S02]  /*9920*/  F2FP.BF16.F32.PACK_AB R8, R49, R36 ;  /* 0x000000243108723e */ /* 0x000fe400000010ff */
[----:B------:R-:W-:Y:S01]  /*9930*/  F2FP.BF16.F32.PACK_AB R10, R40, R43 ;  /* 0x0000002b280a723e */ /* 0x000fe200000010ff */
[----:B------:R1:W-:Y:S01]  /*9940*/  STS.128 [R26+0x20400], R4 ;  /* 0x020400041a007388 */ /* 0x0003e20000000c00 */
[----:B------:R-:W-:-:S02]  /*9950*/  F2FP.BF16.F32.PACK_AB R9, R34, R33 ;  /* 0x000000212209723e */ /* 0x000fc400000010ff */
[----:B------:R-:W-:-:S05]  /*9960*/  F2FP.BF16.F32.PACK_AB R11, R28, R31 ;  /* 0x0000001f1c0b723e */ /* 0x000fca00000010ff */
[----:B------:R1:W-:Y:S02]  /*9970*/  STS.128 [R27+0x20400], R8 ;  /* 0x020400081b007388 */ /* 0x0003e40000000c00 */
.L_x_685:
[----:B------:R-:W-:Y:S05]  /*9980*/  BSYNC B1 ;  /* 0x0000000000017941 */ /* 0x000fea0003800000 */
.L_x_684:
[----:B------:R-:W-:Y:S05]  /*9990*/  @P0 BRA `(.L_x_676) ;  /* 0x0000000400640947 */ /* 0x000fea0003800000 */
[----:B------:R-:W2:Y:S01]  /*99a0*/  LDL R42, [R1+0x4c] ;  /* 0x00004c00012a7983 */ /* 0x000ea20000100800 */
[----:B-1----:R-:W-:Y:S01]  /*99b0*/  IMAD.SHL.U32 R5, R25, 0x40, RZ ;  /* 0x0000004019057824 */ /* 0x002fe200078e00ff */
[----:B------:R-:W-:Y:S01]  /*99c0*/  SHF.R.S32.HI R6, RZ, 0x1f, R25 ;  /* 0x0000001fff067819 */ /* 0x000fe20000011419 */
[----:B------:R-:W-:Y:S01]  /*99d0*/  IMAD.IADD R4, R16, 0x1, R21 ;  /* 0x0000000110047824 */ /* 0x000fe200078e0215 */
[C---:B------:R-:W-:Y:S01]  /*99e0*/  LOP3.LUT R38, R14.reuse, 0xffff0000, RZ, 0xc0, !PT ;  /* 0xffff00000e267812 */ /* 0x040fe200078ec0ff */
[----:B------:R-:W-:Y:S01]  /*99f0*/  IMAD.U32 R35, R14, 0x10000, RZ ;  /* 0x000100000e237824 */ /* 0x000fe200078e00ff */
[----:B------:R-:W-:Y:S01]  /*9a00*/  LEA.HI R6, R6, R25, RZ, 0x3 ;  /* 0x0000001906067211 */ /* 0x000fe200078f18ff */
[C---:B------:R-:W-:Y:S01]  /*9a10*/  IMAD.U32 R33, R0.reuse, 0x10000, RZ ;  /* 0x0001000000217824 */ /* 0x040fe200078e00ff */
[----:B------:R-:W-:Y:S01]  /*9a20*/  LOP3.LUT R5, R5, 0x1c0, RZ, 0xc0, !PT ;  /* 0x000001c005057812 */ /* 0x000fe200078ec0ff */
[----:B------:R-:W-:Y:S01]  /*9a30*/  IMAD.U32 R40, R15, 0x10000, RZ ;  /* 0x000100000f287824 */ /* 0x000fe200078e00ff */
[----:B------:R-:W-:Y:S01]  /*9a40*/  LOP3.LUT R0, R0, 0xffff0000, RZ, 0xc0, !PT ;  /* 0xffff000000007812 */ /* 0x000fe200078ec0ff */
[----:B------:R-:W-:Y:S01]  /*9a50*/  IMAD.SHL.U32 R6, R6, 0x40, RZ ;  /* 0x0000004006067824 */ /* 0x000fe200078e00ff */
[----:B------:R-:W-:Y:S01]  /*9a60*/  LOP3.LUT R4, R5, 0x38, R4, 0xf8, !PT ;  /* 0x0000003805047812 */ /* 0x000fe200078ef804 */
[----:B------:R-:W-:Y:S01]  /*9a70*/  IMAD.U32 R36, R3, 0x10000, RZ ;  /* 0x0001000003247824 */ /* 0x000fe200078e00ff */
[----:B------:R-:W-:Y:S01]  /*9a80*/  SHF.R.U32.HI R5, RZ, 0x3, R5 ;  /* 0x00000003ff057819 */ /* 0x000fe20000011605 */
[----:B------:R-:W-:Y:S01]  /*9a90*/  IMAD.U32 R39, R20, 0x10000, RZ ;  /* 0x0001000014277824 */ /* 0x000fe200078e00ff */
[----:B------:R-:W-:Y:S01]  /*9aa0*/  LOP3.LUT R21, R6, 0xfffffe00, RZ, 0xc0, !PT ;  /* 0xfffffe0006157812 */ /* 0x000fe200078ec0ff */
[----:B------:R-:W-:Y:S01]  /*9ab0*/  IMAD.U32 R37, R12, 0x10000, RZ ;  /* 0x000100000c257824 */ /* 0x000fe200078e00ff */
[----:B------:R-:W-:-:S02]  /*9ac0*/  LOP3.LUT R4, R4, R5, RZ, 0x3c, !PT ;  /* 0x0000000504047212 */ /* 0x000fc400078e3cff */
[----:B------:R-:W-:Y:S02]  /*9ad0*/  LOP3.LUT R12, R12, 0xffff0000, RZ, 0xc0, !PT ;  /* 0xffff00000c0c7812 */ /* 0x000fe400078ec0ff */
[----:B------:R-:W-:Y:S01]  /*9ae0*/  LOP3.LUT R20, R20, 0xffff0000, RZ, 0xc0, !PT ;  /* 0xffff000014147812 */ /* 0x000fe200078ec0ff */
[----:B------:R-:W-:Y:S01]  /*9af0*/  IMAD.IADD R21, R21, 0x1, R4 ;  /* 0x0000000115157824 */ /* 0x000fe200078e0204 */
[----:B------:R-:W-:Y:S02]  /*9b00*/  LOP3.LUT R15, R15, 0xffff0000, RZ, 0xc0, !PT ;  /* 0xffff00000f0f7812 */ /* 0x000fe400078ec0ff */
[----:B------:R-:W-:Y:S01]  /*9b10*/  LOP3.LUT R41, R24, 0xffff0000, RZ, 0xc0, !PT ;  /* 0xffff000018297812 */ /* 0x000fe200078ec0ff */
[----:B------:R-:W-:Y:S01]  /*9b20*/  IMAD R21, R21, 0x2, R2 ;  /* 0x0000000215157824 */ /* 0x000fe200078e0202 */
[----:B------:R-:W-:-:S04]  /*9b30*/  LOP3.LUT R3, R3, 0xffff0000, RZ, 0xc0, !PT ;  /* 0xffff000003037812 */ /* 0x000fc800078ec0ff */
[----:B------:R-:W1:Y:S02]  /*9b40*/  LDS.128 R8, [R21+0x20400] ;  /* 0x0204000015087984 */ /* 0x000e640000000c00 */
[C---:B-1----:R-:W-:Y:S01]  /*9b50*/  IMAD.U32 R29, R8.reuse, 0x10000, RZ ;  /* 0x00010000081d7824 */ /* 0x042fe200078e00ff */
[----:B------:R-:W-:Y:S01]  /*9b60*/  LOP3.LUT R8, R8, 0xffff0000, RZ, 0xc0, !PT ;  /* 0xffff000008087812 */ /* 0x000fe200078ec0ff */
[C---:B------:R-:W-:Y:S01]  /*9b70*/  IMAD.U32 R30, R9.reuse, 0x10000, RZ ;  /* 0x00010000091e7824 */ /* 0x040fe200078e00ff */
[----:B------:R-:W-:Y:S01]  /*9b80*/  LOP3.LUT R9, R9, 0xffff0000, RZ, 0xc0, !PT ;  /* 0xffff000009097812 */ /* 0x000fe200078ec0ff */
[-C--:B------:R-:W-:Y:S01]  /*9b90*/  FMUL.FTZ R34, R35, R29.reuse ;  /* 0x0000001d23227220 */ /* 0x080fe20000410000 */
[----:B------:R-:W-:Y:S01]  /*9ba0*/  FMUL.FTZ R14, R33, R29 ;  /* 0x0000001d210e7220 */ /* 0x000fe20000410000 */
[-C--:B------:R-:W-:Y:S01]  /*9bb0*/  FMUL.FTZ R29, R38, R8.reuse ;  /* 0x00000008261d7220 */ /* 0x080fe20000410000 */
[C---:B------:R-:W-:Y:S01]  /*9bc0*/  IMAD.U32 R31, R10.reuse, 0x10000, RZ ;  /* 0x000100000a1f7824 */ /* 0x040fe200078e00ff */
[----:B------:R-:W-:Y:S01]  /*9bd0*/  LOP3.LUT R10, R10, 0xffff0000, RZ, 0xc0, !PT ;  /* 0xffff00000a0a7812 */ /* 0x000fe200078ec0ff */
[C---:B------:R-:W-:Y:S01]  /*9be0*/  IMAD.U32 R32, R11.reuse, 0x10000, RZ ;  /* 0x000100000b207824 */ /* 0x040fe200078e00ff */
[----:B------:R-:W-:Y:S01]  /*9bf0*/  LOP3.LUT R11, R11, 0xffff0000, RZ, 0xc0, !PT ;  /* 0xffff00000b0b7812 */ /* 0x000fe200078ec0ff */
[----:B--2---:R-:W1:Y:S02]  /*9c00*/  LDS.128 R4, [R42+0x20400] ;  /* 0x020400002a047984 */ /* 0x004e640000000c00 */
[C---:B-1----:R-:W-:Y:S01]  /*9c10*/  IMAD.U32 R25, R4.reuse, 0x10000, RZ ;  /* 0x0001000004197824 */ /* 0x042fe200078e00ff */
[----:B------:R-:W-:Y:S01]  /*9c20*/  LOP3.LUT R4, R4, 0xffff0000, RZ, 0xc0, !PT ;  /* 0xffff000004047812 */ /* 0x000fe200078ec0ff */
[C---:B------:R-:W-:Y:S01]  /*9c30*/  IMAD.U32 R26, R5.reuse, 0x10000, RZ ;  /* 0x00010000051a7824 */ /* 0x040fe200078e00ff */
[----:B------:R-:W-:Y:S01]  /*9c40*/  LOP3.LUT R5, R5, 0xffff0000, RZ, 0xc0, !PT ;  /* 0xffff000005057812 */ /* 0x000fe200078ec0ff */
[-C--:B------:R-:W-:Y:S01]  /*9c50*/  FFMA.FTZ R34, R33, R25.reuse, -R34 ;  /* 0x0000001921227223 */ /* 0x080fe20000010822 */
[----:B------:R-:W-:Y:S01]  /*9c60*/  FFMA.FTZ R14, R35, R25, R14 ;  /* 0x00000019230e7223 */ /* 0x000fe2000001000e */
[----:B------:R-:W-:Y:S01]  /*9c70*/  FMUL.FTZ R25, R0, R8 ;  /* 0x0000000800197220 */ /* 0x000fe20000410000 */
[-C--:B------:R-:W-:Y:S01]  /*9c80*/  FMUL.FTZ R33, R40, R30.reuse ;  /* 0x0000001e28217220 */ /* 0x080fe20000410000 */
[----:B------:R-:W-:Y:S01]  /*9c90*/  FMUL.FTZ R35, R36, R30 ;  /* 0x0000001e24237220 */ /* 0x000fe20000410000 */
[----:B------:R-:W-:Y:S01]  /*9ca0*/  FFMA.FTZ R29, R0, R4, -R29 ;  /* 0x00000004001d7223 */ /* 0x000fe2000001081d */
[----:B0-----:R-:W-:-:S02]  /*9cb0*/  IMAD.U32 R27, R6, 0x10000, RZ ;  /* 0x00010000061b7824 */ /* 0x001fc400078e00ff */
[-C--:B------:R-:W-:Y:S01]  /*9cc0*/  FMUL.FTZ R0, R39, R31.reuse ;  /* 0x0000001f27007220 */ /* 0x080fe20000410000 */
[----:B------:R-:W-:Y:S01]  /*9cd0*/  FFMA.FTZ R25, R38, R4, R25 ;  /* 0x0000000426197223 */ /* 0x000fe20000010019 */
[-C--:B------:R-:W-:Y:S01]  /*9ce0*/  FFMA.FTZ R33, R36, R26.reuse, -R33 ;  /* 0x0000001a24217223 */ /* 0x080fe20000010821 */
[----:B------:R-:W-:Y:S01]  /*9cf0*/  FFMA.FTZ R35, R40, R26, R35 ;  /* 0x0000001a28237223 */ /* 0x000fe20000010023 */
[C---:B------:R-:W-:Y:S01]  /*9d00*/  FMUL.FTZ R4, R37.reuse, R31 ;  /* 0x0000001f25047220 */ /* 0x040fe20000410000 */
[----:B------:R-:W-:Y:S02]  /*9d10*/  IMAD.U32 R26, R24, 0x10000, RZ ;  /* 0x00010000181a7824 */ /* 0x000fe400078e00ff */
[-C--:B------:R-:W-:Y:S01]  /*9d20*/  FFMA.FTZ R8, R37, R27.reuse, -R0 ;  /* 0x0000001b25087223 */ /* 0x080fe20000010800 */
[-C--:B------:R-:W-:Y:S01]  /*9d30*/  FMUL.FTZ R31, R20, R10.reuse ;  /* 0x0000000a141f7220 */ /* 0x080fe20000410000 */
[----:B------:R-:W-:Y:S01]  /*9d40*/  FMUL.FTZ R37, R12, R10 ;  /* 0x0000000a0c257220 */ /* 0x000fe20000410000 */
[----:B------:R-:W-:Y:S01]  /*9d50*/  LOP3.LUT R6, R6, 0xffff0000, RZ, 0xc0, !PT ;  /* 0xffff000006067812 */ /* 0x000fe200078ec0ff */
[----:B------:R-:W-:Y:S01]  /*9d60*/  FFMA.FTZ R10, R39, R27, R4 ;  /* 0x0000001b270a7223 */ /* 0x000fe20000010004 */
[----:B------:R-:W-:-:S02]  /*9d70*/  IMAD.U32 R28, R7, 0x10000, RZ ;  /* 0x00010000071c7824 */ /* 0x000fc400078e00ff */
[----:B------:R-:W-:Y:S01]  /*9d80*/  FMUL.FTZ R27, R26, R32 ;  /* 0x000000201a1b7220 */ /* 0x000fe20000410000 */
[C---:B------:R-:W-:Y:S01]  /*9d90*/  IMAD.U32 R0, R13.reuse, 0x10000, RZ ;  /* 0x000100000d007824 */ /* 0x040fe200078e00ff */
[----:B------:R-:W-:Y:S01]  /*9da0*/  LOP3.LUT R13, R13, 0xffff0000, RZ, 0xc0, !PT ;  /* 0xffff00000d0d7812 */ /* 0x000fe200078ec0ff */
[-C--:B------:R-:W-:Y:S01]  /*9db0*/  FFMA.FTZ R31, R12, R6.reuse, -R31 ;  /* 0x000000060c1f7223 */ /* 0x080fe2000001081f */
[----:B------:R-:W-:Y:S01]  /*9dc0*/  LOP3.LUT R7, R7, 0xffff0000, RZ, 0xc0, !PT ;  /* 0xffff000007077812 */ /* 0x000fe200078ec0ff */
[----:B------:R-:W-:Y:S01]  /*9dd0*/  FFMA.FTZ R37, R20, R6, R37 ;  /* 0x0000000614257223 */ /* 0x000fe20000010025 */
[C---:B------:R-:W-:Y:S01]  /*9de0*/  FMUL.FTZ R39, R0.reuse, R32 ;  /* 0x0000002000277220 */ /* 0x040fe20000410000 */
[-C--:B------:R-:W-:Y:S01]  /*9df0*/  FFMA.FTZ R27, R0, R28.reuse, -R27 ;  /* 0x0000001c001b7223 */ /* 0x080fe2000001081b */
[----:B------:R-:W-:Y:S01]  /*9e00*/  FMUL.FTZ R0, R15, R9 ;  /* 0x000000090f007220 */ /* 0x000fe20000410000 */
[----:B------:R-:W-:Y:S01]  /*9e10*/  FMUL.FTZ R6, R41, R11 ;  /* 0x0000000b29067220 */ /* 0x000fe20000410000 */
[----:B------:R-:W-:Y:S01]  /*9e20*/  FMUL.FTZ R4, R3, R9 ;  /* 0x0000000903047220 */ /* 0x000fe20000410000 */
[----:B------:R-:W-:Y:S01]  /*9e30*/  FMUL.FTZ R24, R13, R11 ;  /* 0x0000000b0d187220 */ /* 0x000fe20000410000 */
[----:B------:R-:W-:Y:S01]  /*9e40*/  FFMA.FTZ R0, R3, R5, -R0 ;  /* 0x0000000503007223 */ /* 0x000fe20000010800 */
[----:B------:R-:W-:Y:S01]  /*9e50*/  FFMA.FTZ R20, R13, R7, -R6 ;  /* 0x000000070d147223 */ /* 0x000fe20000010806 */
[----:B------:R-:W-:Y:S01]  /*9e60*/  FFMA.FTZ R39, R26, R28, R39 ;  /* 0x0000001c1a277223 */ /* 0x000fe20000010027 */
[----:B------:R-:W-:Y:S01]  /*9e70*/  FFMA.FTZ R12, R15, R5, R4 ;  /* 0x000000050f0c7223 */ /* 0x000fe20000010004 */
        /* <DEDUP_REMOVED lines=11> */
.L_x_676:
[----:B------:R-:W-:Y:S05]  /*9f30*/  BSYNC B0 ;  /* 0x0000000000007941 */ /* 0x000fea0003800000 */
.L_x_665:
[----:B------:R-:W-:Y:S01]  /*9f40*/  @!PT LDS RZ, [RZ] ;  /* 0x00000000fffff984 */ /* 0x000fe20000000800 */
[----:B------:R-:W-:Y:S01]  /*9f50*/  @!PT LDS RZ, [RZ] ;  /* 0x00000000fffff984 */ /* 0x000fe20000000800 */
[----:B------:R-:W-:Y:S01]  /*9f60*/  @!PT LDS RZ, [RZ] ;  /* 0x00000000fffff984 */ /* 0x000fe20000000800 */
[----:B------:R-:W-:Y:S01]  /*9f70*/  @!PT LDS RZ, [RZ] ;  /* 0x00000000fffff984 */ /* 0x000fe20000000800 */
[----:B------:R4:W-:Y:S06]  /*9f80*/  MEMBAR.ALL.CTA ;  /* 0x0000000000007992 */ /* 0x0009ec0000008000 */
[----:B----4-:R-:W4:Y:S01]  /*9f90*/  FENCE.VIEW.ASYNC.S ;  /* 0x00000000000073c6 */ /* 0x010f220000000000 */
[----:B------:R-:W-:Y:S05]  /*9fa0*/  WARPSYNC.ALL ;  /* 0x0000000000007948 */ /* 0x000fea0003800000 */
[----:B----4-:R-:W-:Y:S06]  /*9fb0*/  BAR.SYNC.DEFER_BLOCKING 0xd, 0x80 ;  /* 0x0342000000007b1d */ /* 0x010fec0000010000 */
.L_x_662:
[----:B---3--:R-:W-:-:S05]  /*9fc0*/  IMAD.U32 R0, RZ, RZ, UR37 ;  /* 0x00000025ff007e24 */ /* 0x008fca000f8e00ff */
[----:B------:R-:W-:-:S13]  /*9fd0*/  ISETP.NE.AND P0, PT, R0, 0x3, PT ;  /* 0x000000030000780c */ /* 0x000fda0003f05270 */
[----:B------:R-:W-:Y:S05]  /*9fe0*/  @!P0 BRA `(.L_x_686) ;  /* 0x0000000000048947 */ /* 0x000fea0003800000 */
[----:B------:R-:W-:Y:S01]  /*9ff0*/  BPT.TRAP 0x1 ;  /* 0x000000040000795c */ /* 0x000fe20000300000 */
.L_x_686:
[----:B------:R-:W-:Y:S01]  /*a000*/  IMAD R12, R19, 0x8, R2 ;  /* 0x00000008130c7824 */ /* 0x000fe200078e0202 */
[----:B------:R-:W-:-:S04]  /*a010*/  SHF.L.U32 R13, R185, 0x1f, RZ ;  /* 0x0000001fb90d7819 */ /* 0x000fc800000006ff */
[----:B------:R3:W4:Y:S01]  /*a020*/  SYNCS.PHASECHK.TRANS64.TRYWAIT P1, [R12+URZ+0x28c30], R13 ;  /* 0x028c300d0c0075a7 */ /* 0x000722000802017f */
[----:B------:R-:W-:Y:S05]  /*a030*/  @!P0 BRA `(.L_x_687) ;  /* 0x0000000000048947 */ /* 0x000fea0003800000 */
[----:B------:R-:W-:Y:S01]  /*a040*/  BPT.TRAP 0x1 ;  /* 0x000000040000795c */ /* 0x000fe20000300000 */
.L_x_687:
[C---:B------:R-:W-:Y:S02]  /*a050*/  VIADD R0, R2.reuse, 0x22400 ;  /* 0x0002240002007836 */ /* 0x040fe40000000000 */
[----:B01----:R-:W-:-:S03]  /*a060*/  VIADD R3, R2, 0x20400 ;  /* 0x0002040002037836 */ /* 0x003fc60000000000 */
[----:B------:R-:W-:Y:S02]  /*a070*/  SHF.R.U32.HI R0, RZ, 0x4, R0 ;  /* 0x00000004ff007819 */ /* 0x000fe40000011600 */
[----:B------:R-:W-:Y:S02]  /*a080*/  SHF.R.U32.HI R3, RZ, 0x4, R3 ;  /* 0x00000004ff037819 */ /* 0x000fe40000011603 */
[----:B------:R-:W-:Y:S02]  /*a090*/  LOP3.LUT R0, R0, 0x3fff, RZ, 0xc0, !PT ;  /* 0x00003fff00007812 */ /* 0x000fe400078ec0ff */
[----:B------:R-:W-:Y:S02]  /*a0a0*/  LOP3.LUT R3, R3, 0x3fff, RZ, 0xc0, !PT ;  /* 0x00003fff03037812 */ /* 0x000fe400078ec0ff */
[----:B------:R-:W-:Y:S01]  /*a0b0*/  LOP3.LUT R0, R0, 0x10000, RZ, 0xfc, !PT ;  /* 0x0001000000007812 */ /* 0x000fe200078efcff */
[----:B----4-:R-:W-:Y:S06]  /*a0c0*/  @P1 BRA `(.L_x_688) ;  /* 0x0000000000081947 */ /* 0x010fec0003800000 */
[----:B------:R-:W0:Y:S02]  /*a0d0*/  SYNCS.PHASECHK.TRANS64.TRYWAIT P1, [R12+URZ+0x28c30], R13 ;  /* 0x028c300d0c0075a7 */ /* 0x000e24000802017f */
[----:B0-----:R-:W-:Y:S05]  /*a0e0*/  @!P1 BRA `(.L_x_689) ;  /* 0x0000011400249947 */ /* 0x001fea0003800000 */
.L_x_688:
[----:B--2---:R-:W-:Y:S01]  /*a0f0*/  IMAD R10, R19, 0x200, R0 ;  /* 0x00000200130a7824 */ /* 0x004fe200078e0200 */
[----:B------:R-:W-:Y:S01]  /*a100*/  LOP3.LUT R4, R3, 0x10000, RZ, 0xfc, !PT ;  /* 0x0001000003047812 */ /* 0x000fe200078efcff */
[----:B------:R-:W-:Y:S01]  /*a110*/  IMAD.MOV.U32 R5, RZ, RZ, 0x40000040 ;  /* 0x40000040ff057424 */ /* 0x000fe200078e00ff */
[----:B------:R-:W-:Y:S05]  /*a120*/  WARPSYNC.ALL ;  /* 0x0000000000007948 */ /* 0x000fea0003800000 */
[----:B------:R-:W-:Y:S01]  /*a130*/  IMAD.MOV.U32 R11, RZ, RZ, 0x40000040 ;  /* 0x40000040ff0b7424 */ /* 0x000fe200078e00ff */
[C---:B------:R-:W-:Y:S01]  /*a140*/  R2UR UR4, R4.reuse ;  /* 0x00000000040472ca */ /* 0x040fe200000e0000 */
[----:B------:R-:W-:Y:S01]  /*a150*/  WARPGROUP.ARRIVE ;  /* 0x00000000000079c5 */ /* 0x000fe20000000000 */
[----:B------:R-:W-:Y:S01]  /*a160*/  R2UR UR5, R5 ;  /* 0x00000000050572ca */ /* 0x000fe200000e0000 */
[----:B------:R-:W-:Y:S01]  /*a170*/  VIADD R8, R4, 0x2 ;  /* 0x0000000204087836 */ /* 0x000fe20000000000 */
[C---:B------:R-:W-:Y:S01]  /*a180*/  R2UR UR6, R10.reuse ;  /* 0x000000000a0672ca */ /* 0x040fe200000e0000 */
[----:B------:R-:W-:Y:S01]  /*a190*/  VIADD R6, R10, 0x2 ;  /* 0x000000020a067836 */ /* 0x000fe20000000000 */
[----:B------:R-:W-:Y:S01]  /*a1a0*/  R2UR UR7, R11 ;  /* 0x000000000b0772ca */ /* 0x000fe200000e0000 */
[----:B------:R-:W-:-:S02]  /*a1b0*/  IMAD.MOV.U32 R9, RZ, RZ, 0x40000040 ;  /* 0x40000040ff097424 */ /* 0x000fc400078e00ff */
[----:B------:R-:W-:Y:S02]  /*a1c0*/  IMAD.MOV.U32 R7, RZ, RZ, 0x40000040 ;  /* 0x40000040ff077424 */ /* 0x000fe400078e00ff */
[C---:B------:R-:W-:Y:S02]  /*a1d0*/  VIADD R14, R10.reuse, 0x4 ;  /* 0x000000040a0e7836 */ /* 0x040fe40000000000 */
[----:B------:R-:W-:Y:S02]  /*a1e0*/  IMAD.MOV.U32 R15, RZ, RZ, 0x40000040 ;  /* 0x40000040ff0f7424 */ /* 0x000fe400078e00ff */
[----:B------:R-:W-:Y:S02]  /*a1f0*/  VIADD R10, R10, 0x6 ;  /* 0x000000060a0a7836 */ /* 0x000fe40000000000 */
[----:B------:R-:W-:Y:S02]  /*a200*/  IMAD.MOV.U32 R5, RZ, RZ, 0x40000040 ;  /* 0x40000040ff057424 */ /* 0x000fe400078e00ff */
[----:B------:R-:W-:Y:S01]  /*a210*/  HGMMA.64x64x16.F32.BF16 R24, gdesc[UR4], RZ, !UPT, gsb0 ;  /* 0x00e00000041879f0 */ /* 0x000fe2000c0018ff */
[----:B------:R-:W-:Y:S01]  /*a220*/  R2UR UR4, R8 ;  /* 0x00000000080472ca */ /* 0x000fe200000e0000 */
[----:B------:R-:W-:Y:S01]  /*a230*/  IMAD.MOV.U32 R11, RZ, RZ, 0x40000040 ;  /* 0x40000040ff0b7424 */ /* 0x000fe200078e00ff */
[----:B------:R-:W-:-:S02]  /*a240*/  R2UR UR5, R9 ;  /* 0x00000000090572ca */ /* 0x000fc400000e0000 */
[----:B------:R-:W-:Y:S01]  /*a250*/  R2UR UR6, R6 ;  /* 0x00000000060672ca */ /* 0x000fe200000e0000 */
[C---:B------:R-:W-:Y:S01]  /*a260*/  VIADD R6, R4.reuse, 0x4 ;  /* 0x0000000404067836 */ /* 0x040fe20000000000 */
[----:B------:R-:W-:Y:S01]  /*a270*/  R2UR UR7, R7 ;  /* 0x00000000070772ca */ /* 0x000fe200000e0000 */
[----:B------:R-:W-:Y:S02]  /*a280*/  IMAD.MOV.U32 R7, RZ, RZ, 0x40000040 ;  /* 0x40000040ff077424 */ /* 0x000fe400078e00ff */
[----:B------:R-:W-:Y:S01]  /*a290*/  VIADD R4, R4, 0x6 ;  /* 0x0000000604047836 */ /* 0x000fe20000000000 */
[----:B------:R-:W-:Y:S02]  /*a2a0*/  WARPGROUP.DEPBAR.LE gsb0, 0x0 ;  /* 0x00008000000079c5 */ /* 0x000fe40000010000 */
[----:B------:R-:W-:-:S07]  /*a2b0*/  WARPGROUP.ARRIVE ;  /* 0x00000000000079c5 */ /* 0x000fce0000000000 */
[----:B------:R-:W-:Y:S01]  /*a2c0*/  HGMMA.64x64x16.F32.BF16 R24, gdesc[UR4], R24, gsb0 ;  /* 0x00e00000041879f0 */ /* 0x000fe20008001818 */
[----:B------:R-:W-:Y:S02]  /*a2d0*/  R2UR UR4, R6 ;  /* 0x00000000060472ca */ /* 0x000fe400000e0000 */
[----:B------:R-:W-:Y:S02]  /*a2e0*/  R2UR UR5, R7 ;  /* 0x00000000070572ca */ /* 0x000fe400000e0000 */
[----:B------:R-:W-:Y:S02]  /*a2f0*/  R2UR UR6, R14 ;  /* 0x000000000e0672ca */ /* 0x000fe400000e0000 */
[----:B------:R-:W-:Y:S01]  /*a300*/  R2UR UR7, R15 ;  /* 0x000000000f0772ca */ /* 0x000fe200000e0000 */
[----:B------:R-:W-:Y:S02]  /*a310*/  WARPGROUP.DEPBAR.LE gsb0, 0x0 ;  /* 0x00008000000079c5 */ /* 0x000fe40000010000 */
[----:B------:R-:W-:-:S10]  /*a320*/  WARPGROUP.ARRIVE ;  /* 0x00000000000079c5 */ /* 0x000fd40000000000 */
[----:B------:R-:W-:Y:S01]  /*a330*/  HGMMA.64x64x16.F32.BF16 R24, gdesc[UR4], R24, gsb0 ;  /* 0x00e00000041879f0 */ /* 0x000fe20008001818 */
[----:B------:R-:W-:Y:S02]  /*a340*/  R2UR UR4, R4 ;  /* 0x00000000040472ca */ /* 0x000fe400000e0000 */
[----:B------:R-:W-:Y:S02]  /*a350*/  R2UR UR5, R5 ;  /* 0x00000000050572ca */ /* 0x000fe400000e0000 */
[----:B------:R-:W-:Y:S02]  /*a360*/  R2UR UR6, R10 ;  /* 0x000000000a0672ca */ /* 0x000fe400000e0000 */
[----:B------:R-:W-:Y:S01]  /*a370*/  R2UR UR7, R11 ;  /* 0x000000000b0772ca */ /* 0x000fe200000e0000 */
[----:B------:R-:W-:Y:S02]  /*a380*/  WARPGROUP.DEPBAR.LE gsb0, 0x0 ;  /* 0x00008000000079c5 */ /* 0x000fe40000010000 */
[----:B------:R-:W-:-:S10]  /*a390*/  WARPGROUP.ARRIVE ;  /* 0x00000000000079c5 */ /* 0x000fd40000000000 */
[----:B------:R-:W-:Y:S03]  /*a3a0*/  HGMMA.64x64x16.F32.BF16 R24, gdesc[UR4], R24, gsb0 ;  /* 0x00e00000041879f0 */ /* 0x000fe60008001818 */
[----:B------:R-:W-:Y:S02]  /*a3b0*/  WARPGROUP.DEPBAR.LE gsb0, 0x0 ;  /* 0x00008000000079c5 */ /* 0x000fe40000010000 */
[----:B------:R-:W-:Y:S05]  /*a3c0*/  @!P0 BRA `(.L_x_690) ;  /* 0x0000000000048947 */ /* 0x000fea0003800000 */
[----:B------:R-:W-:Y:S01]  /*a3d0*/  BPT.TRAP 0x1 ;  /* 0x000000040000795c */ /* 0x000fe20000300000 */
.L_x_690:
[----:B------:R-:W2:Y:S01]  /*a3e0*/  LDL R58, [R1+0x48] ;  /* 0x00004800013a7983 */ /* 0x000ea20000100800 */
[----:B------:R-:W-:Y:S01]  /*a3f0*/  ULDC UR4, c[0x0][0x9d8] ;  /* 0x0002760000047ab9 */ /* 0x000fe20000000800 */
[----:B------:R-:W-:Y:S01]  /*a400*/  ULDC UR5, c[0x0][0x988] ;  /* 0x0002620000057ab9 */ /* 0x000fe20000000800 */
[----:B------:R-:W-:Y:S01]  /*a410*/  FMUL.FTZ R3, R24, UR4 ;  /* 0x0000000418037c20 */ /* 0x000fe20008410000 */
[----:B------:R-:W-:Y:S01]  /*a420*/  FMUL.FTZ R14, R25, UR4 ;  /* 0x00000004190e7c20 */ /* 0x000fe20008410000 */
[----:B------:R-:W-:Y:S01]  /*a430*/  FMUL.FTZ R21, R28, UR4 ;  /* 0x000000041c157c20 */ /* 0x000fe20008410000 */
[----:B------:R-:W-:Y:S01]  /*a440*/  FMUL.FTZ R24, R29, UR4 ;  /* 0x000000041d187c20 */ /* 0x000fe20008410000 */
[----:B------:R-:W-:Y:S01]  /*a450*/  FMUL.FTZ R25, R34, UR4 ;  /* 0x0000000422197c20 */ /* 0x000fe20008410000 */
[----:B------:R-:W-:Y:S01]  /*a460*/  FMUL.FTZ R34, R36, UR4 ;  /* 0x0000000424227c20 */ /* 0x000fe20008410000 */
[----:B------:R-:W1:Y:S01]  /*a470*/  MUFU.TANH R3, R3 ;  /* 0x0000000300037308 */ /* 0x000e620000002400 */
[----:B------:R-:W-:-:S02]  /*a480*/  IMAD R36, R171, -0x40, R152 ;  /* 0xffffffc0ab247824 */ /* 0x000fc400078e0298 */
[----:B------:R-:W-:Y:S01]  /*a490*/  FMUL.FTZ R28, R32, UR4 ;  /* 0x00000004201c7c20 */ /* 0x000fe20008410000 */
[----:B------:R-:W-:Y:S01]  /*a4a0*/  FMUL.FTZ R11, R26, UR4 ;  /* 0x000000041a0b7c20 */ /* 0x000fe20008410000 */
[----:B------:R-:W-:Y:S01]  /*a4b0*/  FMUL.FTZ R15, R30, UR4 ;  /* 0x000000041e0f7c20 */ /* 0x000fe20008410000 */
[----:B------:R-:W-:Y:S01]  /*a4c0*/  FMUL.FTZ R30, R33, UR4 ;  /* 0x00000004211e7c20 */ /* 0x000fe20008410000 */
[----:B------:R-:W-:Y:S01]  /*a4d0*/  FMUL.FTZ R41, R41, UR4 ;  /* 0x0000000429297c20 */ /* 0x000fe20008410000 */
[----:B------:R-:W-:Y:S01]  /*a4e0*/  FMUL.FTZ R10, R27, UR4 ;  /* 0x000000041b0a7c20 */ /* 0x000fe20008410000 */
[----:B------:R-:W4:Y:S01]  /*a4f0*/  MUFU.TANH R14, R14 ;  /* 0x0000000e000e7308 */ /* 0x000f220000002400 */
        /* <DEDUP_REMOVED lines=17> */
[----:B------:R-:W-:Y:S01]  /*a610*/  FMUL.FTZ R47, R47, UR4 ;  /* 0x000000042f2f7c20 */ /* 0x000fe20008410000 */
[----:B------:R-:W-:Y:S01]  /*a620*/  FMUL.FTZ R50, R50, UR4 ;  /* 0x0000000432327c20 */ /* 0x000fe20008410000 */
[----:B------:R-:W-:Y:S01]  /*a630*/  FMUL.FTZ R51, R51, UR4 ;  /* 0x0000000433337c20 */ /* 0x000fe20008410000 */
[----:B------:R-:W-:Y:S01]  /*a640*/  FMUL.FTZ R54, R54, UR4 ;  /* 0x0000000436367c20 */ /* 0x000fe20008410000 */
[----:B------:R-:W-:-:S02]  /*a650*/  IMAD.U32 R168, RZ, RZ, UR5 ;  /* 0x00000005ffa87e24 */ /* 0x000fc4000f8e00ff */
[----:B------:R-:W3:Y:S08]  /*a660*/  MUFU.TANH R28, R28 ;  /* 0x0000001c001c7308 */ /* 0x000ef00000002400 */
[----:B------:R-:W3:Y:S08]  /*a670*/  MUFU.TANH R11, R11 ;  /* 0x0000000b000b7308 */ /* 0x000ef00000002400 */
[----:B------:R-:W3:Y:S08]  /*a680*/  MUFU.TANH R30, R30 ;  /* 0x0000001e001e7308 */ /* 0x000ef00000002400 */
[----:B------:R4:W-:Y:S08]  /*a690*/  MUFU.TANH R57, R41 ;  /* 0x0000002900397308 */ /* 0x0009f00000002400 */
[----:B------:R-:W3:Y:S08]  /*a6a0*/  MUFU.TANH R10, R10 ;  /* 0x0000000a000a7308 */ /* 0x000ef00000002400 */
        /* <DEDUP_REMOVED lines=8> */
[----:B------:R3:W-:Y:S08]  /*a730*/  MUFU.TANH R61, R45 ;  /* 0x0000002d003d7308 */ /* 0x0007f00000002400 */
[----:B------:R-:W3:Y:S08]  /*a740*/  MUFU.TANH R29, R29 ;  /* 0x0000001d001d7308 */ /* 0x000ef00000002400 */
[----:B------:R3:W-:Y:S08]  /*a750*/  MUFU.TANH R65, R49 ;  /* 0x0000003100417308 */ /* 0x0007f00000002400 */
[----:B------:R-:W3:Y:S08]  /*a760*/  MUFU.TANH R35, R35 ;  /* 0x0000002300237308 */ /* 0x000ef00000002400 */
[----:B------:R-:W3:Y:S08]  /*a770*/  MUFU.TANH R48, R48 ;  /* 0x0000003000307308 */ /* 0x000ef00000002400 */
[----:B------:R3:W-:Y:S08]  /*a780*/  MUFU.TANH R67, R53 ;  /* 0x0000003500437308 */ /* 0x0007f00000002400 */
[----:B------:R-:W3:Y:S08]  /*a790*/  MUFU.TANH R31, R31 ;  /* 0x0000001f001f7308 */ /* 0x000ef00000002400 */
[----:B------:R-:W3:Y:S08]  /*a7a0*/  MUFU.TANH R33, R33 ;  /* 0x0000002100217308 */ /* 0x000ef00000002400 */
[----:B------:R-:W3:Y:S08]  /*a7b0*/  MUFU.TANH R52, R52 ;  /* 0x0000003400347308 */ /* 0x000ef00000002400 */
[----:B------:R-:W-:Y:S08]  /*a7c0*/  MUFU.TANH R46, R46 ;  /* 0x0000002e002e7308 */ /* 0x000ff00000002400 */
[----:B------:R-:W-:Y:S08]  /*a7d0*/  MUFU.TANH R50, R50 ;  /* 0x0000003200327308 */ /* 0x000ff00000002400 */
[----:B------:R-:W3:Y:S01]  /*a7e0*/  MUFU.TANH R54, R54 ;  /* 0x0000003600367308 */ /* 0x000ee20000002400 */
[----:B--2---:R-:W-:-:S04]  /*a7f0*/  IADD3 R36, -R58, 0x40, R36 ;  /* 0x000000403a247810 */ /* 0x004fc80007ffe124 */
[C---:B------:R-:W-:Y:S02]  /*a800*/  ISETP.GT.AND P5, PT, R36.reuse, RZ, PT ;  /* 0x000000ff2400720c */ /* 0x040fe40003fa4270 */
[C---:B------:R-:W-:Y:S02]  /*a810*/  ISETP.GT.AND P4, PT, R36.reuse, 0x1, PT ;  /* 0x000000012400780c */ /* 0x040fe40003f84270 */
[----:B------:R-:W-:Y:S02]  /*a820*/  ISETP.GT.AND P3, PT, R36, 0x8, PT ;  /* 0x000000082400780c */ /* 0x000fe40003f64270 */
[----:B-1----:R-:W-:Y:S02]  /*a830*/  FSEL R26, R3, -INF , P5 ;  /* 0xff800000031a7808 */ /* 0x002fe40002800000 */
[----:B----4-:R-:W-:Y:S02]  /*a840*/  FSEL R41, R14, -INF , P4 ;  /* 0xff8000000e297808 */ /* 0x010fe40002000000 */
[----:B------:R-:W-:-:S02]  /*a850*/  ISETP.GT.AND P2, PT, R36, 0x9, PT ;  /* 0x000000092400780c */ /* 0x000fc40003f44270 */
[----:B0-----:R-:W-:Y:S02]  /*a860*/  FSEL R3, R21, -INF , P3 ;  /* 0xff80000015037808 */ /* 0x001fe40001800000 */
[----:B------:R-:W-:Y:S02]  /*a870*/  FMNMX.FTZ R14, R26, R41, !PT ;  /* 0x000000291a0e7209 */ /* 0x000fe40007810000 */
[----:B------:R-:W-:Y:S02]  /*a880*/  ISETP.GT.AND P1, PT, R36, 0x10, PT ;  /* 0x000000102400780c */ /* 0x000fe40003f24270 */
[----:B---3--:R-:W-:Y:S02]  /*a890*/  FSEL R37, R24, -INF , P2 ;  /* 0xff80000018257808 */ /* 0x008fe40001000000 */
[----:B------:R-:W-:Y:S02]  /*a8a0*/  FMNMX.FTZ R14, R3, R14, !PT ;  /* 0x0000000e030e7209 */ /* 0x000fe40007810000 */
[----:B------:R-:W-:-:S02]  /*a8b0*/  ISETP.GT.AND P6, PT, R36, 0x11, PT ;  /* 0x000000112400780c */ /* 0x000fc40003fc4270 */
[----:B------:R-:W-:Y:S02]  /*a8c0*/  FSEL R39, R28, -INF , P1 ;  /* 0xff8000001c277808 */ /* 0x000fe40000800000 */
[----:B------:R-:W-:Y:S02]  /*a8d0*/  FMNMX.FTZ R14, R37, R14, !PT ;  /* 0x0000000e250e7209 */ /* 0x000fe40007810000 */
[----:B------:R-:W-:Y:S02]  /*a8e0*/  FSEL R11, R11, -INF , P5 ;  /* 0xff8000000b0b7808 */ /* 0x000fe40002800000 */
[----:B------:R-:W-:Y:S02]  /*a8f0*/  ISETP.GT.AND P5, PT, R36, 0x18, PT ;  /* 0x000000182400780c */ /* 0x000fe40003fa4270 */
[----:B------:R-:W-:Y:S02]  /*a900*/  FSEL R43, R30, -INF , P6 ;  /* 0xff8000001e2b7808 */ /* 0x000fe40003000000 */
[----:B------:R-:W-:-:S02]  /*a910*/  FMNMX.FTZ R14, R39, R14, !PT ;  /* 0x0000000e270e7209 */ /* 0x000fc40007810000 */
[----:B------:R-:W-:Y:S02]  /*a920*/  FSEL R10, R10, -INF , P4 ;  /* 0xff8000000a0a7808 */ /* 0x000fe40002000000 */
[----:B------:R-:W-:Y:S02]  /*a930*/  ISETP.GT.AND P4, PT, R36, 0x19, PT ;  /* 0x000000192400780c */ /* 0x000fe40003f84270 */
[----:B------:R-:W-:Y:S02]  /*a940*/  FSEL R45, R34, -INF , P5 ;  /* 0xff800000222d7808 */ /* 0x000fe40002800000 */
[----:B------:R-:W-:Y:S02]  /*a950*/  FMNMX.FTZ R14, R43, R14, !PT ;  /* 0x0000000e2b0e7209 */ /* 0x000fe40007810000 */
[----:B------:R-:W-:Y:S02]  /*a960*/  FSEL R15, R15, -INF , P3 ;  /* 0xff8000000f0f7808 */ /* 0x000fe40001800000 */
        /* <DEDUP_REMOVED lines=8> */
[C---:B------:R-:W-:Y:S02]  /*a9f0*/  ISETP.GT.AND P1, PT, R36.reuse, 0x28, PT ;  /* 0x000000282400780c */ /* 0x040fe40003f24270 */
        /* <DEDUP_REMOVED lines=23> */
[----:B------:R-:W-:Y:S02]  /*ab70*/  FMNMX.FTZ R14, R69, R14, !PT ;  /* 0x0000000e450e7209 */ /* 0x000fe40007810000 */
[----:B------:R-:W-:Y:S02]  /*ab80*/  FMNMX.FTZ R20, R11, R10, !PT ;  /* 0x0000000a0b147209 */ /* 0x000fe40007810000 */
[----:B------:R-:W-:Y:S02]  /*ab90*/  FMNMX.FTZ R24, R67, R14, !PT ;  /* 0x0000000e43187209 */ /* 0x000fe40007810000 */
[----:B------:R-:W-:Y:S01]  /*aba0*/  FMNMX.FTZ R20, R15, R20, !PT ;  /* 0x000000140f147209 */ /* 0x000fe20007810000 */
[----:B------:R0:W1:Y:S01]  /*abb0*/  MUFU.TANH R14, R47 ;  /* 0x0000002f000e7308 */ /* 0x0000620000002400 */
[----:B------:R-:W-:Y:S01]  /*abc0*/  FSEL R73, R54, -INF , P3 ;  /* 0xff80000036497808 */ /* 0x000fe20001800000 */
[----:B------:R-:W2:Y:S01]  /*abd0*/  SHFL.BFLY PT, R71, R24, 0x2, 0x1f ;  /* 0x0c401f0018477f89 */ /* 0x000ea200000e0000 */
[----:B------:R-:W-:-:S04]  /*abe0*/  FMNMX.FTZ R20, R21, R20, !PT ;  /* 0x0000001415147209 */ /* 0x000fc80007810000 */
[----:B------:R-:W-:Y:S02]  /*abf0*/  FMNMX.FTZ R20, R25, R20, !PT ;  /* 0x0000001419147209 */ /* 0x000fe40007810000 */
[----:B0-----:R-:W-:Y:S02]  /*ac00*/  FSEL R47, R46, -INF , P1 ;  /* 0xff8000002e2f7808 */ /* 0x001fe40000800000 */
[----:B------:R-:W-:-:S04]  /*ac10*/  FMNMX.FTZ R20, R27, R20, !PT ;  /* 0x000000141b147209 */ /* 0x000fc80007810000 */
[----:B------:R-:W-:-:S04]  /*ac20*/  FMNMX.FTZ R20, R29, R20, !PT ;  /* 0x000000141d147209 */ /* 0x000fc80007810000 */
[----:B------:R-:W-:-:S04]  /*ac30*/  FMNMX.FTZ R20, R35, R20, !PT ;  /* 0x0000001423147209 */ /* 0x000fc80007810000 */
[----:B------:R-:W-:Y:S02]  /*ac40*/  FMNMX.FTZ R20, R31, R20, !PT ;  /* 0x000000141f147209 */ /* 0x000fe40007810000 */
[----:B--2---:R-:W-:Y:S02]  /*ac50*/  FMNMX.FTZ R71, R24, R71, !PT ;  /* 0x0000004718477209 */ /* 0x004fe40007810000 */
[----:B------:R1:W0:Y:S01]  /*ac60*/  MUFU.TANH R24, R51 ;  /* 0x0000003300187308 */ /* 0x0002220000002400 */
[----:B------:R-:W-:Y:S02]  /*ac70*/  FMNMX.FTZ R30, R33, R20, !PT ;  /* 0x00000014211e7209 */ /* 0x000fe40007810000 */
[----:B------:R-:W2:Y:S02]  /*ac80*/  SHFL.BFLY PT, R28, R71, 0x1, 0x1f ;  /* 0x0c201f00471c7f89 */ /* 0x000ea400000e0000 */
[----:B------:R-:W-:Y:S02]  /*ac90*/  FMNMX.FTZ R30, R47, R30, !PT ;  /* 0x0000001e2f1e7209 */ /* 0x000fe40007810000 */
[----:B-1----:R-:W-:-:S04]  /*aca0*/  FSEL R51, R14, -INF , P6 ;  /* 0xff8000000e337808 */ /* 0x002fc80003000000 */
[----:B------:R-:W-:Y:S02]  /*acb0*/  FMNMX.FTZ R30, R51, R30, !PT ;  /* 0x0000001e331e7209 */ /* 0x000fe40007810000 */
[----:B--2---:R-:W-:Y:S01]  /*acc0*/  FMNMX.FTZ R169, R71, R28, !PT ;  /* 0x0000001c47a97209 */ /* 0x004fe20007810000 */
[----:B------:R-:W-:Y:S01]  /*acd0*/  FMUL.FTZ R28, R55, UR4 ;  /* 0x00000004371c7c20 */ /* 0x000fe20008410000 */
[----:B------:R-:W-:Y:S02]  /*ace0*/  FSEL R71, R50, -INF , P5 ;  /* 0xff80000032477808 */ /* 0x000fe40002800000 */
[----:B0-----:R-:W-:Y:S01]  /*acf0*/  FSEL R55, R24, -INF , P4 ;  /* 0xff80000018377808 */ /* 0x001fe20002000000 */
[----:B------:R-:W-:Y:S01]  /*ad00*/  FMUL.FTZ R32, R169, R168 ;  /* 0x000000a8a9207220 */ /* 0x000fe20000410000 */
[----:B------:R-:W-:Y:S01]  /*ad10*/  FMNMX.FTZ R30, R71, R30, !PT ;  /* 0x0000001e471e7209 */ /* 0x000fe20007810000 */
[----:B------:R-:W0:Y:S01]  /*ad20*/  MUFU.TANH R28, R28 ;  /* 0x0000001c001c7308 */ /* 0x000e220000002400 */
[----:B------:R-:W-:-:S02]  /*ad30*/  FSETP.NEU.FTZ.AND P1, PT, R169, -INF , PT ;  /* 0xff800000a900780b */ /* 0x000fc40003f3d000 */
[----:B------:R-:W-:Y:S02]  /*ad40*/  FMNMX.FTZ R30, R55, R30, !PT ;  /* 0x0000001e371e7209 */ /* 0x000fe40007810000 */
[----:B------:R-:W-:Y:S02]  /*ad50*/  FSEL R20, R32, RZ, P1 ;  /* 0x000000ff20147208 */ /* 0x000fe40000800000 */
[----:B------:R-:W-:-:S03]  /*ad60*/  FMNMX.FTZ R30, R73, R30, !PT ;  /* 0x0000001e491e7209 */ /* 0x000fc60007810000 */
[-CC-:B-----5:R-:W-:Y:S01]  /*ad70*/  FFMA.FTZ R154, R3, R168.reuse, -R20.reuse ;  /* 0x000000a8039a7223 */ /* 0x1a0fe20000010814 */
[-CC-:B------:R-:W-:Y:S01]  /*ad80*/  FFMA.FTZ R158, R45, R168.reuse, -R20.reuse ;  /* 0x000000a82d9e7223 */ /* 0x180fe20000010814 */
[-CC-:B------:R-:W-:Y:S01]  /*ad90*/  FFMA.FTZ R152, R26, R168.reuse, -R20.reuse ;  /* 0x000000a81a987223 */ /* 0x180fe20000010814 */
[-CC-:B------:R-:W-:Y:S01]  /*ada0*/  FFMA.FTZ R156, R39, R168.reuse, -R20.reuse ;  /* 0x000000a8279c7223 */ /* 0x180fe20000010814 */
[-CC-:B------:R-:W-:Y:S01]  /*adb0*/  FFMA.FTZ R39, R43, R168.reuse, -R20.reuse ;  /* 0x000000a82b277223 */ /* 0x180fe20000010814 */
[-CC-:B------:R-:W-:Y:S01]  /*adc0*/  FFMA.FTZ R43, R49, R168.reuse, -R20.reuse ;  /* 0x000000a8312b7223 */ /* 0x180fe20000010814 */
[-CC-:B------:R-:W-:Y:S01]  /*add0*/  FFMA.FTZ R160, R53, R168.reuse, -R20.reuse ;  /* 0x000000a835a07223 */ /* 0x180fe20000010814 */
[----:B0-----:R-:W-:Y:S01]  /*ade0*/  FSEL R75, R28, -INF , P2 ;  /* 0xff8000001c4b7808 */ /* 0x001fe20001000000 */
[-CC-:B------:R-:W-:Y:S01]  /*adf0*/  FFMA.FTZ R41, R41, R168.reuse, -R20.reuse ;  /* 0x000000a829297223 */ /* 0x180fe20000010814 */
[-CC-:B------:R-:W-:Y:S01]  /*ae00*/  FFMA.FTZ R37, R37, R168.reuse, -R20.reuse ;  /* 0x000000a825257223 */ /* 0x180fe20000010814 */
[--C-:B------:R-:W-:Y:S01]  /*ae10*/  FFMA.FTZ R49, R57, R168, -R20.reuse ;  /* 0x000000a839317223 */ /* 0x100fe20000010814 */
[----:B------:R-:W-:Y:S01]  /*ae20*/  FMNMX.FTZ R30, R75, R30, !PT ;  /* 0x0000001e4b1e7209 */ /* 0x000fe20007810000 */
[-CC-:B------:R-:W-:Y:S01]  /*ae30*/  FFMA.FTZ R162, R59, R168.reuse, -R20.reuse ;  /* 0x000000a83ba27223 */ /* 0x180fe20000010814 */
[-CC-:B------:R-:W-:Y:S01]  /*ae40*/  FFMA.FTZ R14, R63, R168.reuse, -R20.reuse ;  /* 0x000000a83f0e7223 */ /* 0x180fe20000010814 */
[-CC-:B------:R-:W-:Y:S01]  /*ae50*/  FFMA.FTZ R65, R65, R168.reuse, -R20.reuse ;  /* 0x000000a841417223 */ /* 0x180fe20000010814 */
[-CC-:B------:R-:W-:Y:S01]  /*ae60*/  FFMA.FTZ R53, R67, R168.reuse, -R20.reuse ;  /* 0x000000a843357223 */ /* 0x180fe20000010814 */
[----:B------:R-:W0:Y:S01]  /*ae70*/  SHFL.BFLY PT, R3, R30, 0x2, 0x1f ;  /* 0x0c401f001e037f89 */ /* 0x000e2200000e0000 */
[----:B------:R-:W-:Y:S08]  /*ae80*/  MUFU.EX2 R152, R152 ;  /* 0x0000009800987308 */ /* 0x000ff00000000800 */
[----:B------:R-:W1:Y:S08]  /*ae90*/  MUFU.EX2 R41, R41 ;  /* 0x0000002900297308 */ /* 0x000e700000000800 */
[----:B------:R-:W2:Y:S01]  /*aea0*/  MUFU.EX2 R154, R154 ;  /* 0x0000009a009a7308 */ /* 0x000ea20000000800 */
[----:B0-----:R-:W-:Y:S01]  /*aeb0*/  FMNMX.FTZ R24, R30, R3, !PT ;  /* 0x000000031e187209 */ /* 0x001fe20007810000 */
[----:B------:R-:W-:-:S06]  /*aec0*/  FFMA.FTZ R3, R61, R168, -R20 ;  /* 0x000000a83d037223 */ /* 0x000fcc0000010814 */
[----:B------:R-:W0:Y:S01]  /*aed0*/  MUFU.EX2 R37, R37 ;  /* 0x0000002500257308 */ /* 0x000e220000000800 */
[----:B------:R-:W3:Y:S07]  /*aee0*/  SHFL.BFLY PT, R45, R24, 0x1, 0x1f ;  /* 0x0c201f00182d7f89 */ /* 0x000eee00000e0000 */
[----:B------:R-:W4:Y:S08]  /*aef0*/  MUFU.EX2 R156, R156 ;  /* 0x0000009c009c7308 */ /* 0x000f300000000800 */
[----:B------:R-:W4:Y:S08]  /*af00*/  MUFU.EX2 R39, R39 ;  /* 0x0000002700277308 */ /* 0x000f300000000800 */
[----:B------:R-:W-:Y:S01]  /*af10*/  MUFU.EX2 R158, R158 ;  /* 0x0000009e009e7308 */ /* 0x000fe20000000800 */
[----:B---3--:R-:W-:Y:S01]  /*af20*/  FMNMX.FTZ R170, R24, R45, !PT ;  /* 0x0000002d18aa7209 */ /* 0x008fe20007810000 */
[----:B------:R-:W-:-:S03]  /*af30*/  FFMA.FTZ R24, R69, R168, -R20 ;  /* 0x000000a845187223 */ /* 0x000fc60000010814 */
[C---:B------:R-:W-:Y:S01]  /*af40*/  FSETP.NEU.FTZ.AND P1, PT, R170.reuse, -INF , PT ;  /* 0xff800000aa00780b */ /* 0x040fe20003f3d000 */
[----:B------:R-:W-:Y:S02]  /*af50*/  FMUL.FTZ R26, R170, R168 ;  /* 0x000000a8aa1a7220 */ /* 0x000fe40000410000 */
[----:B------:R-:W-:Y:S03]  /*af60*/  MUFU.EX2 R43, R43 ;  /* 0x0000002b002b7308 */ /* 0x000fe60000000800 */
[----:B------:R-:W-:-:S05]  /*af70*/  FSEL R20, R26, RZ, P1 ;  /* 0x000000ff1a147208 */ /* 0x000fca0000800000 */
[----:B------:R-:W-:Y:S01]  /*af80*/  MUFU.EX2 R160, R160 ;  /* 0x000000a000a07308 */ /* 0x000fe20000000800 */
[-CC-:B------:R-:W-:Y:S01]  /*af90*/  FFMA.FTZ R153, R11, R168.reuse, -R20.reuse ;  /* 0x000000a80b997223 */ /* 0x180fe20000010814 */
[-CC-:B------:R-:W-:Y:S01]  /*afa0*/  FFMA.FTZ R10, R10, R168.reuse, -R20.reuse ;  /* 0x000000a80a0a7223 */ /* 0x180fe20000010814 */
[-CC-:B------:R-:W-:Y:S01]  /*afb0*/  FFMA.FTZ R155, R15, R168.reuse, -R20.reuse ;  /* 0x000000a80f9b7223 */ /* 0x180fe20000010814 */
[-CC-:B------:R-:W-:Y:S01]  /*afc0*/  FFMA.FTZ R26, R21, R168.reuse, -R20.reuse ;  /* 0x000000a8151a7223 */ /* 0x180fe20000010814 */
[-CC-:B------:R-:W-:Y:S01]  /*afd0*/  FFMA.FTZ R157, R25, R168.reuse, -R20.reuse ;  /* 0x000000a8199d7223 */ /* 0x180fe20000010814 */
[-CC-:B------:R-:W-:Y:S01]  /*afe0*/  FFMA.FTZ R28, R27, R168.reuse, -R20.reuse ;  /* 0x000000a81b1c7223 */ /* 0x180fe20000010814 */
[-CC-:B------:R-:W-:Y:S01]  /*aff0*/  FFMA.FTZ R159, R29, R168.reuse, -R20.reuse ;  /* 0x000000a81d9f7223 */ /* 0x180fe20000010814 */
[----:B------:R-:W-:Y:S01]  /*b000*/  MUFU.EX2 R153, R153 ;  /* 0x0000009900997308 */ /* 0x000fe20000000800 */
[----:B-1----:R-:W-:Y:S01]  /*b010*/  FADD.FTZ R21, R152, R41 ;  /* 0x0000002998157221 */ /* 0x002fe20000010000 */
[-CC-:B------:R-:W-:Y:S01]  /*b020*/  FFMA.FTZ R30, R35, R168.reuse, -R20.reuse ;  /* 0x000000a8231e7223 */ /* 0x180fe20000010814 */
[-CC-:B------:R-:W-:Y:S01]  /*b030*/  FFMA.FTZ R161, R31, R168.reuse, -R20.reuse ;  /* 0x000000a81fa17223 */ /* 0x180fe20000010814 */
[----:B------:R-:W-:Y:S01]  /*b040*/  FFMA.FTZ R32, R33, R168, -R20 ;  /* 0x000000a821207223 */ /* 0x000fe20000010814 */
[----:B--2---:R-:W-:Y:S01]  /*b050*/  FADD.FTZ R36, R154, R21 ;  /* 0x000000159a247221 */ /* 0x004fe20000010000 */
[----:B------:R-:W-:-:S02]  /*b060*/  VIADD R21, R12, 0x28c40 ;  /* 0x00028c400c157836 */ /* 0x000fc40000000000 */
[-C--:B------:R-:W-:Y:S01]  /*b070*/  FFMA.FTZ R34, R47, R168.reuse, -R20 ;  /* 0x000000a82f227223 */ /* 0x080fe20000010814 */
[----:B------:R-:W1:Y:S01]  /*b080*/  MUFU.EX2 R10, R10 ;  /* 0x0000000a000a7308 */ /* 0x000e620000000800 */
[----:B0-----:R-:W-:Y:S01]  /*b090*/  FADD.FTZ R27, R37, R36 ;  /* 0x00000024251b7221 */ /* 0x001fe20000010000 */
[-CC-:B------:R-:W-:Y:S01]  /*b0a0*/  FFMA.FTZ R11, R51, R168.reuse, -R20.reuse ;  /* 0x000000a8330b7223 */ /* 0x180fe20000010814 */
[----:B------:R-:W-:Y:S01]  /*b0b0*/  PRMT R21, R190, 0x654, R21 ;  /* 0x00000654be157816 */ /* 0x000fe20000000015 */
[-CC-:B------:R-:W-:Y:S01]  /*b0c0*/  FFMA.FTZ R15, R71, R168.reuse, -R20.reuse ;  /* 0x000000a8470f7223 */ /* 0x180fe20000010814 */
[----:B----4-:R-:W-:Y:S01]  /*b0d0*/  FADD.FTZ R40, R156, R27 ;  /* 0x0000001b9c287221 */ /* 0x010fe20000010000 */
[-CC-:B------:R-:W-:Y:S01]  /*b0e0*/  FFMA.FTZ R36, R55, R168.reuse, -R20.reuse ;  /* 0x000000a837247223 */ /* 0x180fe20000010814 */
[----:B------:R0:W-:Y:S01]  /*b0f0*/  SYNCS.ARRIVE.TRANS64.RED.A1T0 RZ, [R21+URZ], RZ ;  /* 0x000000ff15ff79a7 */ /* 0x0001e2000810043f */
[----:B------:R-:W2:Y:S01]  /*b100*/  MUFU.EX2 R155, R155 ;  /* 0x0000009b009b7308 */ /* 0x000ea20000000800 */
[-CC-:B------:R-:W-:Y:S01]  /*b110*/  FFMA.FTZ R73, R73, R168.reuse, -R20.reuse ;  /* 0x000000a849497223 */ /* 0x180fe20000010814 */
[----:B------:R-:W-:Y:S01]  /*b120*/  FFMA.FTZ R20, R75, R168, -R20 ;  /* 0x000000a84b147223 */ /* 0x000fe20000010814 */
[----:B------:R-:W-:-:S02]  /*b130*/  F2FP.BF16.F32.PACK_AB R152, R41, R152 ;  /* 0x000000982998723e */ /* 0x000fc400000010ff */
[----:B------:R-:W-:Y:S02]  /*b140*/  F2FP.BF16.F32.PACK_AB R154, R37, R154 ;  /* 0x0000009a259a723e */ /* 0x000fe400000010ff */
[----:B------:R-:W-:Y:S01]  /*b150*/  F2FP.BF16.F32.PACK_AB R156, R39, R156 ;  /* 0x0000009c279c723e */ /* 0x000fe200000010ff */
[----:B------:R-:W3:Y:S01]  /*b160*/  MUFU.EX2 R26, R26 ;  /* 0x0000001a001a7308 */ /* 0x000ee20000000800 */
[----:B-1----:R-:W-:Y:S01]  /*b170*/  FADD.FTZ R38, R153, R10 ;  /* 0x0000000a99267221 */ /* 0x002fe20000010000 */
[----:B------:R-:W-:-:S06]  /*b180*/  F2FP.BF16.F32.PACK_AB R153, R10, R153 ;  /* 0x000000990a99723e */ /* 0x000fcc00000010ff */
[----:B------:R-:W0:Y:S01]  /*b190*/  MUFU.EX2 R157, R157 ;  /* 0x0000009d009d7308 */ /* 0x000e220000000800 */
[----:B--2---:R-:W-:-:S07]  /*b1a0*/  FADD.FTZ R25, R155, R38 ;  /* 0x000000269b197221 */ /* 0x004fce0000010000 */
[----:B------:R-:W1:Y:S01]  /*b1b0*/  MUFU.EX2 R28, R28 ;  /* 0x0000001c001c7308 */ /* 0x000e620000000800 */
[C---:B---3--:R-:W-:Y:S01]  /*b1c0*/  FADD.FTZ R38, R26.reuse, R25 ;  /* 0x000000191a267221 */ /* 0x048fe20000010000 */
[----:B------:R-:W-:Y:S01]  /*b1d0*/  FADD.FTZ R25, R39, R40 ;  /* 0x0000002827197221 */ /* 0x000fe20000010000 */
[----:B------:R-:W-:Y:S01]  /*b1e0*/  F2FP.BF16.F32.PACK_AB R155, R26, R155 ;  /* 0x0000009b1a9b723e */ /* 0x000fe200000010ff */
[----:B------:R-:W-:Y:S02]  /*b1f0*/  BAR.SYNC.DEFER_BLOCKING 0xf, 0x100 ;  /* 0x03c4000000007b1d */ /* 0x000fe40000010000 */
[----:B------:R-:W-:Y:S01]  /*b200*/  FADD.FTZ R40, R158, R25 ;  /* 0x000000199e287221 */ /* 0x000fe20000010000 */
[----:B------:R-:W-:Y:S01]  /*b210*/  F2FP.BF16.F32.PACK_AB R158, R43, R158 ;  /* 0x0000009e2b9e723e */ /* 0x000fe200000010ff */
[----:B0-----:R-:W-:Y:S02]  /*b220*/  FADD.FTZ R21, R157, R38 ;  /* 0x000000269d157221 */ /* 0x001fe40000010000 */
[----:B------:R-:W0:Y:S01]  /*b230*/  MUFU.EX2 R159, R159 ;  /* 0x0000009f009f7308 */ /* 0x000e220000000800 */
[----:B------:R-:W-:-:S04]  /*b240*/  FADD.FTZ R25, R43, R40 ;  /* 0x000000282b197221 */ /* 0x000fc80000010000 */
[----:B------:R-:W-:Y:S01]  /*b250*/  FADD.FTZ R40, R160, R25 ;  /* 0x00000019a0287221 */ /* 0x000fe20000010000 */
[C---:B-1----:R-:W-:Y:S02]  /*b260*/  FADD.FTZ R38, R28.reuse, R21 ;  /* 0x000000151c267221 */ /* 0x042fe40000010000 */
[----:B------:R-:W1:Y:S01]  /*b270*/  MUFU.EX2 R30, R30 ;  /* 0x0000001e001e7308 */ /* 0x000e620000000800 */
[----:B------:R-:W-:-:S07]  /*b280*/  F2FP.BF16.F32.PACK_AB R157, R28, R157 ;  /* 0x0000009d1c9d723e */ /* 0x000fce00000010ff */
[----:B------:R-:W2:Y:S01]  /*b290*/  MUFU.EX2 R161, R161 ;  /* 0x000000a100a17308 */ /* 0x000ea20000000800 */
[----:B0-----:R-:W-:Y:S01]  /*b2a0*/  FADD.FTZ R21, R159, R38 ;  /* 0x000000269f157221 */ /* 0x001fe20000010000 */
[----:B------:R0:W-:Y:S06]  /*b2b0*/  STSM.16.M88.4 [R199+0x26800], R152 ;  /* 0x02680098c7007844 */ /* 0x0001ec0000000200 */
[----:B------:R-:W3:Y:S01]  /*b2c0*/  MUFU.EX2 R49, R49 ;  /* 0x0000003100317308 */ /* 0x000ee20000000800 */
[C---:B-1----:R-:W-:Y:S01]  /*b2d0*/  FADD.FTZ R38, R30.reuse, R21 ;  /* 0x000000151e267221 */ /* 0x042fe20000010000 */
[----:B------:R-:W-:-:S05]  /*b2e0*/  F2FP.BF16.F32.PACK_AB R159, R30, R159 ;  /* 0x0000009f1e9f723e */ /* 0x000fca00000010ff */
[----:B------:R0:W-:Y:S01]  /*b2f0*/  STSM.16.M88.4 [R200], R156 ;  /* 0x0000009cc8007844 */ /* 0x0001e20000000200 */
[----:B------:R-:W1:Y:S01]  /*b300*/  MUFU.EX2 R32, R32 ;  /* 0x0000002000207308 */ /* 0x000e620000000800 */
[----:B--2---:R-:W-:-:S07]  /*b310*/  FADD.FTZ R21, R161, R38 ;  /* 0x00000026a1157221 */ /* 0x004fce0000010000 */
[----:B------:R-:W2:Y:S01]  /*b320*/  MUFU.EX2 R162, R162 ;  /* 0x000000a200a27308 */ /* 0x000ea20000000800 */
[C---:B---3--:R-:W-:Y:S01]  /*b330*/  FADD.FTZ R25, R49.reuse, R40 ;  /* 0x0000002831197221 */ /* 0x048fe20000010000 */
[----:B------:R-:W-:-:S06]  /*b340*/  F2FP.BF16.F32.PACK_AB R160, R49, R160 ;  /* 0x000000a031a0723e */ /* 0x000fcc00000010ff */
[----:B------:R-:W3:Y:S01]  /*b350*/  MUFU.EX2 R34, R34 ;  /* 0x0000002200227308 */ /* 0x000ee20000000800 */
[C---:B-1----:R-:W-:Y:S01]  /*b360*/  FADD.FTZ R21, R32.reuse, R21 ;  /* 0x0000001520157221 */ /* 0x042fe20000010000 */
[----:B------:R-:W-:-:S06]  /*b370*/  F2FP.BF16.F32.PACK_AB R161, R32, R161 ;  /* 0x000000a120a1723e */ /* 0x000fcc00000010ff */
[----:B------:R-:W1:Y:S01]  /*b380*/  MUFU.EX2 R3, R3 ;  /* 0x0000000300037308 */ /* 0x000e620000000800 */
[----:B--2---:R-:W-:-:S07]  /*b390*/  FADD.FTZ R10, R162, R25 ;  /* 0x00000019a20a7221 */ /* 0x004fce0000010000 */
[----:B------:R-:W2:Y:S01]  /*b3a0*/  MUFU.EX2 R11, R11 ;  /* 0x0000000b000b7308 */ /* 0x000ea20000000800 */
[----:B---3--:R-:W-:-:S07]  /*b3b0*/  FADD.FTZ R26, R34, R21 ;  /* 0x00000015221a7221 */ /* 0x008fce0000010000 */
[----:B------:R-:W-:Y:S01]  /*b3c0*/  MUFU.EX2 R14, R14 ;  /* 0x0000000e000e7308 */ /* 0x000fe20000000800 */
[C---:B-1----:R-:W-:Y:S01]  /*b3d0*/  F2FP.BF16.F32.PACK_AB R162, R3.reuse, R162 ;  /* 0x000000a203a2723e */ /* 0x042fe200000010ff */
[----:B------:R-:W-:-:S06]  /*b3e0*/  FADD.FTZ R3, R3, R10 ;  /* 0x0000000a03037221 */ /* 0x000fcc0000010000 */
[----:B------:R-:W1:Y:S01]  /*b3f0*/  MUFU.EX2 R45, R65 ;  /* 0x00000041002d7308 */ /* 0x000e620000000800 */
[C---:B--2---:R-:W-:Y:S01]  /*b400*/  FADD.FTZ R26, R11.reuse, R26 ;  /* 0x0000001a0b1a7221 */ /* 0x044fe20000010000 */
[----:B------:R-:W-:-:S05]  /*b410*/  F2FP.BF16.F32.PACK_AB R163, R11, R34 ;  /* 0x000000220ba3723e */ /* 0x000fca00000010ff */
[----:B------:R0:W-:Y:S01]  /*b420*/  STSM.16.M88.4 [R202], R160 ;  /* 0x000000a0ca007844 */ /* 0x0001e20000000200 */
[----:B------:R-:W-:Y:S08]  /*b430*/  MUFU.EX2 R15, R15 ;  /* 0x0000000f000f7308 */ /* 0x000ff00000000800 */
        /* <DEDUP_REMOVED lines=8> */
[----:B------:R-:W-:Y:S02]  /*b4c0*/  FADD.FTZ R36, R36, R15 ;  /* 0x0000000f24247221 */ /* 0x000fe40000010000 */
[----:B------:R-:W-:Y:S08]  /*b4d0*/  MUFU.EX2 R73, R73 ;  /* 0x0000004900497308 */ /* 0x000ff00000000800 */
[----:B------:R-:W2:Y:S01]  /*b4e0*/  MUFU.EX2 R20, R20 ;  /* 0x0000001400147308 */ /* 0x000ea20000000800 */
[----:B-1----:R-:W-:Y:S01]  /*b4f0*/  F2FP.BF16.F32.PACK_AB R166, R53, R24 ;  /* 0x0000001835a6723e */ /* 0x002fe200000010ff */
[----:B------:R-:W-:-:S04]  /*b500*/  FADD.FTZ R24, R24, R45 ;  /* 0x0000002d18187221 */ /* 0x000fc80000010000 */
[----:B------:R-:W-:Y:S01]  /*b510*/  FADD.FTZ R3, R53, R24 ;  /* 0x0000001835037221 */ /* 0x000fe20000010000 */
[----:B--2---:R-:W-:Y:S01]  /*b520*/  F2FP.BF16.F32.PACK_AB R167, R20, R73 ;  /* 0x0000004914a7723e */ /* 0x004fe200000010ff */
[----:B------:R-:W-:-:S04]  /*b530*/  FADD.FTZ R73, R73, R36 ;  /* 0x0000002449497221 */ /* 0x000fc80000010000 */
[----:B------:R0:W-:Y:S01]  /*b540*/  STSM.16.M88.4 [R201], R164 ;  /* 0x000000a4c9007844 */ /* 0x0001e20000000200 */
[----:B------:R-:W-:Y:S01]  /*b550*/  FADD.FTZ R10, R20, R73 ;  /* 0x00000049140a7221 */ /* 0x000fe20000010000 */
[----:B------:R-:W-:Y:S06]  /*b560*/  @!P0 BRA `(.L_x_691) ;  /* 0x0000000000048947 */ /* 0x000fec0003800000 */
[----:B------:R-:W-:Y:S01]  /*b570*/  BPT.TRAP 0x1 ;  /* 0x000000040000795c */ /* 0x000fe20000300000 */
.L_x_691:
[----:B------:R1:W2:Y:S01]  /*b580*/  SYNCS.PHASECHK.TRANS64.TRYWAIT P1, [R12+URZ+0x28c50], R13 ;  /* 0x028c500d0c0075a7 */ /* 0x0002a2000802017f */
[----:B------:R-:W-:Y:S05]  /*b590*/  @!P0 BRA `(.L_x_692) ;  /* 0x0000000000048947 */ /* 0x000fea0003800000 */
[----:B------:R-:W-:Y:S01]  /*b5a0*/  BPT.TRAP 0x1 ;  /* 0x000000040000795c */ /* 0x000fe20000300000 */
.L_x_692:
[----:B------:R-:W-:Y:S01]  /*b5b0*/  LOP3.LUT R11, R56, 0x2000000, RZ, 0xfc, !PT ;  /* 0x02000000380b7812 */ /* 0x000fe200078efcff */
[----:B------:R-:W-:Y:S01]  /*b5c0*/  ULDC UR40, c[0x0][0x9d8] ;  /* 0x0002760000287ab9 */ /* 0x000fe20000000800 */
[----:B------:R-:W-:Y:S01]  /*b5d0*/  ULDC UR38, c[0x0][0x988] ;  /* 0x0002620000267ab9 */ /* 0x000fe20000000800 */
[----:B------:R-:W-:Y:S01]  /*b5e0*/  BSSY B0, `(.L_x_693) ;  /* 0x0000006000007945 */ /* 0x000fe20003800000 */
[----:B------:R-:W-:Y:S02]  /*b5f0*/  IMAD.MOV.U32 R25, RZ, RZ, 0x40000040 ;  /* 0x40000040ff197424 */ /* 0x000fe400078e00ff */
[----:B------:R-:W-:Y:S01]  /*b600*/  IMAD R24, R19, 0x1000, R11 ;  /* 0x0000100013187824 */ /* 0x000fe200078e020b */
[----:B--2---:R-:W-:Y:S06]  /*b610*/  @P1 BRA `(.L_x_694) ;  /* 0x0000000000081947 */ /* 0x004fec0003800000 */
[----:B------:R-:W2:Y:S02]  /*b620*/  SYNCS.PHASECHK.TRANS64.TRYWAIT P1, [R12+URZ+0x28c50], R13 ;  /* 0x028c500d0c0075a7 */ /* 0x000ea4000802017f */
[----:B--2---:R-:W-:Y:S05]  /*b630*/  @!P1 BRA `(.L_x_695) ;  /* 0x000000fc00e49947 */ /* 0x004fea0003800000 */
.L_x_694:
[----:B------:R-:W-:Y:S05]  /*b640*/  BSYNC B0 ;  /* 0x0000000000007941 */ /* 0x000fea0003800000 */
.L_x_693:
[C---:B------:R-:W-:Y:S01]  /*b650*/  R2UR UR6, R24.reuse ;  /* 0x00000000180672ca */ /* 0x040fe200000e0000 */
[C---:B------:R-:W-:Y:S01]  /*b660*/  VIADD R20, R24.reuse, 0x80 ;  /* 0x0000008018147836 */ /* 0x040fe20000000000 */
[----:B------:R-:W-:Y:S01]  /*b670*/  R2UR UR7, R25 ;  /* 0x00000000190772ca */ /* 0x000fe200000e0000 */
[C---:B------:R-:W-:Y:S02]  /*b680*/  VIADD R14, R24.reuse, 0x100 ;  /* 0x00000100180e7836 */ /* 0x040fe40000000000 */
[----:B------:R-:W-:Y:S01]  /*b690*/  VIADD R24, R24, 0x180 ;  /* 0x0000018018187836 */ /* 0x000fe20000000000 */
[----:B------:R-:W-:Y:S01]  /*b6a0*/  R2UR UR10, R20 ;  /* 0x00000000140a72ca */ /* 0x000fe200000e0000 */
[----:B------:R-:W-:Y:S01]  /*b6b0*/  IMAD.MOV.U32 R25, RZ, RZ, 0x40000040 ;  /* 0x40000040ff197424 */ /* 0x000fe200078e00ff */
[----:B------:R-:W-:Y:S01]  /*b6c0*/  R2UR UR14, R14 ;  /* 0x000000000e0e72ca */ /* 0x000fe200000e0000 */
[----:B------:R-:W-:Y:S01]  /*b6d0*/  IMAD.MOV.U32 R21, RZ, RZ, 0x40000040 ;  /* 0x40000040ff157424 */ /* 0x000fe200078e00ff */
[----:B------:R-:W-:Y:S01]  /*b6e0*/  R2UR UR18, R24 ;  /* 0x00000000181272ca */ /* 0x000fe200000e0000 */
[----:B------:R-:W-:Y:S01]  /*b6f0*/  IMAD.MOV.U32 R15, RZ, RZ, 0x40000040 ;  /* 0x40000040ff0f7424 */ /* 0x000fe200078e00ff */
[----:B------:R-:W-:-:S02]  /*b700*/  R2UR UR19, R25 ;  /* 0x00000000191372ca */ /* 0x000fc400000e0000 */
[----:B------:R-:W-:Y:S01]  /*b710*/  WARPGROUP.ARRIVE ;  /* 0x00000000000079c5 */ /* 0x000fe20000000000 */
[----:B------:R-:W-:Y:S02]  /*b720*/  R2UR UR11, R21 ;  /* 0x00000000150b72ca */ /* 0x000fe400000e0000 */
[----:B------:R-:W-:-:S03]  /*b730*/  R2UR UR15, R15 ;  /* 0x000000000f0f72ca */ /* 0x000fc600000e0000 */
[----:B------:R-:W-:Y:S03]  /*b740*/  HGMMA.64x256x16.F32.BF16 R24, R152, gdesc[UR4].tnspB, RZ, !UPT, gsb0 ;  /* 0x43e0000498187df0 */ /* 0x000fe6000c0018ff */
[----:B------:R-:W-:Y:S02]  /*b750*/  WARPGROUP.DEPBAR.LE gsb0, 0x0 ;  /* 0x00008000000079c5 */ /* 0x000fe40000010000 */
[----:B------:R-:W-:-:S15]  /*b760*/  WARPGROUP.ARRIVE ;  /* 0x00000000000079c5 */ /* 0x000fde0000000000 */
[----:B------:R-:W-:-:S08]  /*b770*/  NOP ;  /* 0x0000000000007918 */ /* 0x000fd00000000000 */
[----:B------:R-:W-:Y:S03]  /*b780*/  HGMMA.64x256x16.F32.BF16 R24, R156, gdesc[UR8].tnspB, R24, gsb0 ;  /* 0x43e000089c187df0 */ /* 0x000fe60008001818 */
        /* <DEDUP_REMOVED lines=19> */
.L_x_696:
[----:B------:R-:W-:Y:S01]  /*b8c0*/  VIADD R15, R171, 0xfffffffe ;  /* 0xfffffffeab0f7836 */ /* 0x000fe20000000000 */
[----:B------:R-:W-:Y:S01]  /*b8d0*/  BSSY B0, `(.L_x_697) ;  /* 0x00001ef000007945 */ /* 0x000fe20003800000 */
[----:B-12---:R-:W-:-:S03]  /*b8e0*/  VIADD R12, R12, 0x28c60 ;  /* 0x00028c600c0c7836 */ /* 0x006fc60000000000 */
[----:B------:R-:W-:Y:S02]  /*b8f0*/  ISETP.GE.AND P1, PT, R15, R196, PT ;  /* 0x000000c40f00720c */ /* 0x000fe40003f26270 */
[----:B------:R-:W-:-:S04]  /*b900*/  PRMT R12, R190, 0x654, R12 ;  /* 0x00000654be0c7816 */ /* 0x000fc8000000000c */
[----:B------:R1:W-:Y:S07]  /*b910*/  SYNCS.ARRIVE.TRANS64.RED.A1T0 RZ, [R12+URZ], RZ ;  /* 0x000000ff0cff79a7 */ /* 0x0003ee000810043f */
[----:B------:R-:W-:Y:S05]  /*b920*/  @!P1 BRA `(.L_x_698) ;  /* 0x0000001c00a49947 */ /* 0x000fea0003800000 */
[----:B------:R-:W-:Y:S02]  /*b930*/  IMAD.MOV.U32 R13, RZ, RZ, R170 ;  /* 0x000000ffff0d7224 */ /* 0x000fe400078e00aa */
[----:B------:R-:W-:Y:S02]  /*b940*/  IMAD.MOV.U32 R218, RZ, RZ, R169 ;  /* 0x000000ffffda7224 */ /* 0x000fe400078e00a9 */
[----:B------:R-:W-:-:S07]  /*b950*/  IMAD.MOV.U32 R217, RZ, RZ, R19 ;  /* 0x000000ffffd97224 */ /* 0x000fce00078e0013 */
.L_x_711:
[----:B------:R-:W-:Y:S02]  /*b960*/  VIADD R19, R217, 0x1 ;  /* 0x00000001d9137836 */ /* 0x000fe40000000000 */
[----:B-1----:R-:W-:Y:S02]  /*b970*/  IMAD.MOV.U32 R12, RZ, RZ, R15 ;  /* 0x000000ffff0c7224 */ /* 0x002fe400078e000f */
[----:B------:R-:W-:Y:S01]  /*b980*/  VIADD R15, R15, 0xffffffff ;  /* 0xffffffff0f0f7836 */ /* 0x000fe20000000000 */
[C---:B------:R-:W-:Y:S02]  /*b990*/  ISETP.NE.AND P2, PT, R19.reuse, 0x2, PT ;  /* 0x000000021300780c */ /* 0x040fe40003f45270 */
[----:B------:R-:W-:Y:S02]  /*b9a0*/  ISETP.GT.AND P1, PT, R12, R196, PT ;  /* 0x000000c40c00720c */ /* 0x000fe40003f24270 */
[----:B------:R-:W-:Y:S02]  /*b9b0*/  SEL R12, RZ, 0x1, P2 ;  /* 0x00000001ff0c7807 */ /* 0x000fe40001000000 */
[----:B------:R-:W-:-:S02]  /*b9c0*/  SEL R19, R19, RZ, P2 ;  /* 0x000000ff13137207 */ /* 0x000fc40001000000 */
[----:B------:R-:W-:Y:S01]  /*b9d0*/  LOP3.LUT R185, R185, R12, RZ, 0x3c, !PT ;  /* 0x0000000cb9b97212 */ /* 0x000fe200078e3cff */
[----:B--23--:R-:W-:Y:S06]  /*b9e0*/  @!P0 BRA `(.L_x_699) ;  /* 0x0000000000048947 */ /* 0x00cfec0003800000 */
[----:B------:R-:W-:Y:S01]  /*b9f0*/  BPT.TRAP 0x1 ;  /* 0x000000040000795c */ /* 0x000fe20000300000 */
.L_x_699:
[----:B------:R-:W-:Y:S01]  /*ba00*/  IMAD R14, R19, 0x8, R2 ;  /* 0x00000008130e7824 */ /* 0x000fe200078e0202 */
[----:B------:R-:W-:-:S04]  /*ba10*/  SHF.L.U32 R12, R185, 0x1f, RZ ;  /* 0x0000001fb90c7819 */ /* 0x000fc800000006ff */
[----:B------:R1:W2:Y:S01]  /*ba20*/  SYNCS.PHASECHK.TRANS64.TRYWAIT P2, [R14+URZ+0x28c30], R12 ;  /* 0x028c300c0e0075a7 */ /* 0x0002a2000804017f */
[----:B------:R-:W-:Y:S05]  /*ba30*/  @!P0 BRA `(.L_x_700) ;  /* 0x0000000000048947 */ /* 0x000fea0003800000 */
[----:B------:R-:W-:Y:S01]  /*ba40*/  BPT.TRAP 0x1 ;  /* 0x000000040000795c */ /* 0x000fe20000300000 */
.L_x_700:
[----:B------:R-:W-:Y:S01]  /*ba50*/  VIADD R20, R2, 0x20400 ;  /* 0x0002040002147836 */ /* 0x000fe20000000000 */
[----:B------:R-:W-:Y:S01]  /*ba60*/  BSSY B1, `(.L_x_701) ;  /* 0x0000009000017945 */ /* 0x000fe20003800000 */
[----:B0-----:R-:W-:Y:S02]  /*ba70*/  IMAD R154, R19, 0x200, R0 ;  /* 0x00000200139a7824 */ /* 0x001fe400078e0200 */
[----:B------:R-:W-:Y:S01]  /*ba80*/  IMAD.MOV.U32 R155, RZ, RZ, 0x40000040 ;  /* 0x40000040ff9b7424 */ /* 0x000fe200078e00ff */
[----:B------:R-:W-:-:S04]  /*ba90*/  SHF.R.U32.HI R20, RZ, 0x4, R20 ;  /* 0x00000004ff147819 */ /* 0x000fc80000011614 */
[----:B------:R-:W-:-:S04]  /*baa0*/  LOP3.LUT R20, R20, 0x3fff, RZ, 0xc0, !PT ;  /* 0x00003fff14147812 */ /* 0x000fc800078ec0ff */
[----:B------:R-:W-:Y:S01]  /*bab0*/  LOP3.LUT R20, R20, 0x10000, RZ, 0xfc, !PT ;  /* 0x0001000014147812 */ /* 0x000fe200078efcff */
[----:B--2---:R-:W-:Y:S06]  /*bac0*/  @P2 BRA `(.L_x_702) ;  /* 0x0000000000082947 */ /* 0x004fec0003800000 */
[----:B------:R-:W0:Y:S02]  /*bad0*/  SYNCS.PHASECHK.TRANS64.TRYWAIT P2, [R14+URZ+0x28c30], R12 ;  /* 0x028c300c0e0075a7 */ /* 0x000e24000804017f */
[----:B0-----:R-:W-:Y:S05]  /*bae0*/  @!P2 BRA `(.L_x_703) ;  /* 0x000000f800cca947 */ /* 0x001fea0003800000 */
.L_x_702:
[----:B------:R-:W-:Y:S05]  /*baf0*/  BSYNC B1 ;  /* 0x0000000000017941 */ /* 0x000fea0003800000 */
.L_x_701:
[----:B------:R-:W-:Y:S01]  /*bb00*/  IMAD.MOV.U32 R21, RZ, RZ, 0x40000040 ;  /* 0x40000040ff157424 */ /* 0x000fe200078e00ff */
[----:B------:R-:W-:Y:S01]  /*bb10*/  R2UR UR4, R20 ;  /* 0x00000000140472ca */ /* 0x000fe200000e0000 */
[C---:B------:R-:W-:Y:S01]  /*bb20*/  VIADD R152, R154.reuse, 0x2 ;  /* 0x000000029a987836 */ /* 0x040fe20000000000 */
[C---:B------:R-:W-:Y:S01]  /*bb30*/  R2UR UR6, R154.reuse ;  /* 0x000000009a0672ca */ /* 0x040fe200000e0000 */
[C---:B------:R-:W-:Y:S01]  /*bb40*/  VIADD R20, R154.reuse, 0x4 ;  /* 0x000000049a147836 */ /* 0x040fe20000000000 */
[----:B------:R-:W-:Y:S01]  /*bb50*/  R2UR UR7, R155 ;  /* 0x000000009b0772ca */ /* 0x000fe200000e0000 */
[----:B------:R-:W-:Y:S01]  /*bb60*/  VIADD R154, R154, 0x6 ;  /* 0x000000069a9a7836 */ /* 0x000fe20000000000 */
[----:B------:R-:W-:Y:S01]  /*bb70*/  R2UR UR5, R21 ;  /* 0x00000000150572ca */ /* 0x000fe200000e0000 */
[----:B------:R-:W-:Y:S01]  /*bb80*/  IMAD.MOV.U32 R153, RZ, RZ, 0x40000040 ;  /* 0x40000040ff997424 */ /* 0x000fe200078e00ff */
[----:B------:R-:W-:Y:S01]  /*bb90*/  R2UR UR10, R152 ;  /* 0x00000000980a72ca */ /* 0x000fe200000e0000 */
[----:B------:R-:W-:Y:S01]  /*bba0*/  IMAD.MOV.U32 R155, RZ, RZ, 0x40000040 ;  /* 0x40000040ff9b7424 */ /* 0x000fe200078e00ff */
[----:B------:R-:W-:-:S02]  /*bbb0*/  R2UR UR18, R154 ;  /* 0x000000009a1272ca */ /* 0x000fc400000e0000 */
[----:B------:R-:W-:Y:S02]  /*bbc0*/  R2UR UR11, R153 ;  /* 0x00000000990b72ca */ /* 0x000fe400000e0000 */
[----:B------:R-:W-:Y:S02]  /*bbd0*/  R2UR UR19, R155 ;  /* 0x000000009b1372ca */ /* 0x000fe400000e0000 */
[----:B------:R-:W-:Y:S01]  /*bbe0*/  WARPGROUP.ARRIVE ;  /* 0x00000000000079c5 */ /* 0x000fe20000000000 */
[----:B------:R-:W-:Y:S02]  /*bbf0*/  R2UR UR8, R8 ;  /* 0x00000000080872ca */ /* 0x000fe400000e0000 */
[----:B------:R-:W-:Y:S02]  /*bc00*/  R2UR UR9, R9 ;  /* 0x00000000090972ca */ /* 0x000fe400000e0000 */
[----:B------:R-:W-:Y:S01]  /*bc10*/  R2UR UR14, R20 ;  /* 0x00000000140e72ca */ /* 0x000fe200000e0000 */
[----:B------:R-:W-:Y:S01]  /*bc20*/  HGMMA.64x64x16.F32.BF16 R152, gdesc[UR4], RZ, !UPT, gsb0 ;  /* 0x00e00000049879f0 */ /* 0x000fe2000c0018ff */
[----:B------:R-:W-:-:S02]  /*bc30*/  R2UR UR15, R21 ;  /* 0x00000000150f72ca */ /* 0x000fc400000e0000 */
[----:B------:R-:W-:Y:S02]  /*bc40*/  R2UR UR12, R6 ;  /* 0x00000000060c72ca */ /* 0x000fe400000e0000 */
[----:B------:R-:W-:Y:S02]  /*bc50*/  R2UR UR13, R7 ;  /* 0x00000000070d72ca */ /* 0x000fe400000e0000 */
[----:B------:R-:W-:Y:S02]  /*bc60*/  R2UR UR16, R4 ;  /* 0x00000000041072ca */ /* 0x000fe400000e0000 */
[----:B------:R-:W-:Y:S01]  /*bc70*/  R2UR UR17, R5 ;  /* 0x00000000051172ca */ /* 0x000fe200000e0000 */
        /* <DEDUP_REMOVED lines=12> */
.L_x_704:
        /* <DEDUP_REMOVED lines=20> */
[----:B------:R-:W-:Y:S01]  /*be80*/  FMUL.FTZ R158, R158, UR40 ;  /* 0x000000289e9e7c20 */ /* 0x000fe20008410000 */
[----:B------:R-:W-:Y:S01]  /*be90*/  FMUL.FTZ R159, R159, UR40 ;  /* 0x000000289f9f7c20 */ /* 0x000fe20008410000 */
[----:B------:R-:W4:Y:S01]  /*bea0*/  MUFU.TANH R152, R152 ;  /* 0x0000009800987308 */ /* 0x000f220000002400 */
[----:B--2---:R-:W-:Y:S01]  /*beb0*/  FMNMX.FTZ R168, R20, R218, !PT ;  /* 0x000000da14a87209 */ /* 0x004fe20007810000 */
[----:B------:R-:W-:Y:S01]  /*bec0*/  FMUL.FTZ R162, R162, UR40 ;  /* 0x00000028a2a27c20 */ /* 0x000fe20008410000 */
[----:B------:R-:W-:Y:S01]  /*bed0*/  FMUL.FTZ R163, R163, UR40 ;  /* 0x00000028a3a37c20 */ /* 0x000fe20008410000 */
[----:B------:R-:W-:Y:S01]  /*bee0*/  FMUL.FTZ R166, R166, UR40 ;  /* 0x00000028a6a67c20 */ /* 0x000fe20008410000 */
[----:B------:R-:W-:Y:S01]  /*bef0*/  FMUL.FTZ R167, R167, UR40 ;  /* 0x00000028a7a77c20 */ /* 0x000fe20008410000 */
[----:B------:R-:W-:Y:S01]  /*bf00*/  FMUL.FTZ R171, R171, UR40 ;  /* 0x00000028abab7c20 */ /* 0x000fe20008410000 */
[----:B------:R-:W-:Y:S01]  /*bf10*/  FMUL.FTZ R174, R174, UR40 ;  /* 0x00000028aeae7c20 */ /* 0x000fe20008410000 */
[----:B------:R-:W2:Y:S01]  /*bf20*/  MUFU.TANH R153, R153 ;  /* 0x0000009900997308 */ /* 0x000ea20000002400 */
[----:B---3--:R-:W-:Y:S01]  /*bf30*/  FMNMX.FTZ R168, R21, R168, !PT ;  /* 0x000000a815a87209 */ /* 0x008fe20007810000 */
[----:B------:R-:W-:Y:S01]  /*bf40*/  FMUL.FTZ R175, R175, UR40 ;  /* 0x00000028afaf7c20 */ /* 0x000fe20008410000 */
[----:B------:R-:W-:Y:S01]  /*bf50*/  FMUL.FTZ R178, R178, UR40 ;  /* 0x00000028b2b27c20 */ /* 0x000fe20008410000 */
[----:B------:R-:W-:Y:S01]  /*bf60*/  FMUL.FTZ R179, R179, UR40 ;  /* 0x00000028b3b37c20 */ /* 0x000fe20008410000 */
[----:B------:R-:W-:Y:S01]  /*bf70*/  FMUL.FTZ R182, R182, UR40 ;  /* 0x00000028b6b67c20 */ /* 0x000fe20008410000 */
[----:B------:R-:W-:Y:S01]  /*bf80*/  FMUL.FTZ R183, R183, UR40 ;  /* 0x00000028b7b77c20 */ /* 0x000fe20008410000 */
[----:B------:R-:W-:Y:S01]  /*bf90*/  ISETP.NE.AND P2, PT, R197, RZ, PT ;  /* 0x000000ffc500720c */ /* 0x000fe20003f45270 */
[----:B------:R-:W3:Y:S01]  /*bfa0*/  MUFU.TANH R156, R156 ;  /* 0x0000009c009c7308 */ /* 0x000ee20000002400 */
[----:B----4-:R-:W-:-:S07]  /*bfb0*/  FMNMX.FTZ R168, R152, R168, !PT ;  /* 0x000000a898a87209 */ /* 0x010fce0007810000 */
[----:B------:R-:W4:Y:S01]  /*bfc0*/  MUFU.TANH R157, R157 ;  /* 0x0000009d009d7308 */ /* 0x000f220000002400 */
[----:B--2---:R-:W-:-:S03]  /*bfd0*/  FMNMX.FTZ R168, R153, R168, !PT ;  /* 0x000000a899a87209 */ /* 0x004fc60007810000 */
[----:B------:R-:W-:-:S04]  /*bfe0*/  @!P2 IMAD R217, R217, 0x40, R195 ;  /* 0x00000040d9d9a824 */ /* 0x000fc800078e02c3 */
[----:B------:R-:W2:Y:S01]  /*bff0*/  MUFU.TANH R160, R160 ;  /* 0x000000a000a07308 */ /* 0x000ea20000002400 */
[----:B---3--:R-:W-:Y:S01]  /*c000*/  FMNMX.FTZ R168, R156, R168, !PT ;  /* 0x000000a89ca87209 */ /* 0x008fe20007810000 */
[----:B------:R-:W-:-:S06]  /*c010*/  @!P2 IMAD R217, R217, 0x4, R2 ;  /* 0x00000004d9d9a824 */ /* 0x000fcc00078e0202 */
[----:B------:R-:W3:Y:S01]  /*c020*/  MUFU.TANH R161, R161 ;  /* 0x000000a100a17308 */ /* 0x000ee20000002400 */
[----:B----4-:R-:W-:-:S07]  /*c030*/  FMNMX.FTZ R168, R157, R168, !PT ;  /* 0x000000a89da87209 */ /* 0x010fce0007810000 */
[----:B------:R-:W4:Y:S01]  /*c040*/  MUFU.TANH R164, R164 ;  /* 0x000000a400a47308 */ /* 0x000f220000002400 */
[----:B--2---:R-:W-:-:S07]  /*c050*/  FMNMX.FTZ R168, R160, R168, !PT ;  /* 0x000000a8a0a87209 */ /* 0x004fce0007810000 */
[----:B------:R-:W2:Y:S01]  /*c060*/  MUFU.TANH R165, R165 ;  /* 0x000000a500a57308 */ /* 0x000ea20000002400 */
[----:B---3--:R-:W-:-:S07]  /*c070*/  FMNMX.FTZ R168, R161, R168, !PT ;  /* 0x000000a8a1a87209 */ /* 0x008fce0007810000 */
        /* <DEDUP_REMOVED lines=15> */
[----:B--2---:R-:W-:-:S05]  /*c170*/  FMNMX.FTZ R169, R181, R168, !PT ;  /* 0x000000a8b5a97209 */ /* 0x004fca0007810000 */
[----:B------:R-:W2:Y:S02]  /*c180*/  SHFL.BFLY PT, R168, R169, 0x2, 0x1f ;  /* 0x0c401f00a9a87f89 */ /* 0x000ea400000e0000 */
[----:B------:R-:W5:Y:S08]  /*c190*/  MUFU.TANH R158, R158 ;  /* 0x0000009e009e7308 */ /* 0x000f700000002400 */
[----:B------:R-:W0:Y:S08]  /*c1a0*/  MUFU.TANH R159, R159 ;  /* 0x0000009f009f7308 */ /* 0x000e300000002400 */
[----:B------:R-:W1:Y:S01]  /*c1b0*/  MUFU.TANH R162, R162 ;  /* 0x000000a200a27308 */ /* 0x000e620000002400 */
[----:B--2---:R-:W-:-:S07]  /*c1c0*/  FMNMX.FTZ R169, R169, R168, !PT ;  /* 0x000000a8a9a97209 */ /* 0x004fce0007810000 */
[----:B------:R-:W2:Y:S01]  /*c1d0*/  MUFU.TANH R163, R163 ;  /* 0x000000a300a37308 */ /* 0x000ea20000002400 */
[----:B------:R-:W3:Y:S07]  /*c1e0*/  SHFL.BFLY PT, R168, R169, 0x1, 0x1f ;  /* 0x0c201f00a9a87f89 */ /* 0x000eee00000e0000 */
[----:B------:R-:W2:Y:S08]  /*c1f0*/  MUFU.TANH R166, R166 ;  /* 0x000000a600a67308 */ /* 0x000eb00000002400 */
[----:B------:R-:W2:Y:S08]  /*c200*/  MUFU.TANH R167, R167 ;  /* 0x000000a700a77308 */ /* 0x000eb00000002400 */
[----:B------:R-:W-:Y:S01]  /*c210*/  MUFU.TANH R171, R171 ;  /* 0x000000ab00ab7308 */ /* 0x000fe20000002400 */
[----:B---3--:R-:W-:Y:S01]  /*c220*/  FMNMX.FTZ R169, R169, R168, !PT ;  /* 0x000000a8a9a97209 */ /* 0x008fe20007810000 */
[----:B------:R-:W-:-:S04]  /*c230*/  IMAD.U32 R168, RZ, RZ, UR38 ;  /* 0x00000026ffa87e24 */ /* 0x000fc8000f8e00ff */
[C---:B------:R-:W-:Y:S01]  /*c240*/  FADD.FTZ R222, -R169.reuse, R218 ;  /* 0x000000daa9de7221 */ /* 0x040fe20000010100 */
[-C--:B------:R-:W-:Y:S01]  /*c250*/  FMUL.FTZ R218, R169, R168.reuse ;  /* 0x000000a8a9da7220 */ /* 0x080fe20000410000 */
[----:B------:R-:W-:Y:S02]  /*c260*/  MUFU.TANH R174, R174 ;  /* 0x000000ae00ae7308 */ /* 0x000fe40000002400 */
[-C--:B------:R-:W-:Y:S01]  /*c270*/  FMUL.FTZ R222, R222, R168.reuse ;  /* 0x000000a8dede7220 */ /* 0x080fe20000410000 */
[-CC-:B------:R-:W-:Y:S01]  /*c280*/  FFMA.FTZ R220, R21, R168.reuse, -R218.reuse ;  /* 0x000000a815dc7223 */ /* 0x180fe200000108da */
        /* <DEDUP_REMOVED lines=14> */
[----:B------:R-:W-:Y:S01]  /*c370*/  FFMA.FTZ R181, R181, R168, -R218 ;  /* 0x000000a8b5b57223 */ /* 0x000fe200000108da */
[----:B------:R-:W-:Y:S01]  /*c380*/  FMUL.FTZ R218, R170, UR40 ;  /* 0x00000028aada7c20 */ /* 0x000fe20008410000 */
[----:B------:R-:W-:Y:S01]  /*c390*/  VIADD R170, R14, 0x28c40 ;  /* 0x00028c400eaa7836 */ /* 0x000fe20000000000 */
[----:B------:R-:W-:Y:S04]  /*c3a0*/  MUFU.TANH R175, R175 ;  /* 0x000000af00af7308 */ /* 0x000fe80000002400 */
[----:B------:R-:W-:-:S04]  /*c3b0*/  PRMT R170, R190, 0x654, R170 ;  /* 0x00000654beaa7816 */ /* 0x000fc800000000aa */
[----:B------:R3:W-:Y:S01]  /*c3c0*/  SYNCS.ARRIVE.TRANS64.RED.A1T0 RZ, [R170+URZ], RZ ;  /* 0x000000ffaaff79a7 */ /* 0x0007e2000810043f */
[----:B------:R-:W2:Y:S01]  /*c3d0*/  MUFU.TANH R218, R218 ;  /* 0x000000da00da7308 */ /* 0x000ea20000002400 */
[----:B---3--:R-:W-:-:S07]  /*c3e0*/  FMNMX.FTZ R170, R154, R13, !PT ;  /* 0x0000000d9aaa7209 */ /* 0x008fce0007810000 */
[----:B------:R-:W3:Y:S01]  /*c3f0*/  MUFU.TANH R178, R178 ;  /* 0x000000b200b27308 */ /* 0x000ee20000002400 */
[----:B----4-:R-:W-:-:S04]  /*c400*/  FMNMX.FTZ R170, R155, R170, !PT ;  /* 0x000000aa9baa7209 */ /* 0x010fc80007810000 */
[----:B-----5:R-:W-:-:S03]  /*c410*/  FMNMX.FTZ R170, R158, R170, !PT ;  /* 0x000000aa9eaa7209 */ /* 0x020fc60007810000 */
[----:B------:R-:W4:Y:S01]  /*c420*/  MUFU.TANH R179, R179 ;  /* 0x000000b300b37308 */ /* 0x000f220000002400 */
[----:B0-----:R-:W-:-:S04]  /*c430*/  FMNMX.FTZ R170, R159, R170, !PT ;  /* 0x000000aa9faa7209 */ /* 0x001fc80007810000 */
[----:B-1----:R-:W-:-:S03]  /*c440*/  FMNMX.FTZ R170, R162, R170, !PT ;  /* 0x000000aaa2aa7209 */ /* 0x002fc60007810000 */
[----:B------:R-:W0:Y:S01]  /*c450*/  MUFU.TANH R182, R182 ;  /* 0x000000b600b67308 */ /* 0x000e220000002400 */
[----:B--2---:R-:W-:-:S04]  /*c460*/  FMNMX.FTZ R170, R163, R170, !PT ;  /* 0x000000aaa3aa7209 */ /* 0x004fc80007810000 */
[----:B------:R-:W-:-:S03]  /*c470*/  FMNMX.FTZ R170, R166, R170, !PT ;  /* 0x000000aaa6aa7209 */ /* 0x000fc60007810000 */
[----:B------:R-:W-:Y:S01]  /*c480*/  MUFU.TANH R183, R183 ;  /* 0x000000b700b77308 */ /* 0x000fe20000002400 */
[----:B------:R-:W-:-:S04]  /*c490*/  FMNMX.FTZ R170, R167, R170, !PT ;  /* 0x000000aaa7aa7209 */ /* 0x000fc80007810000 */
[----:B------:R-:W-:-:S03]  /*c4a0*/  FMNMX.FTZ R170, R218, R170, !PT ;  /* 0x000000aadaaa7209 */ /* 0x000fc60007810000 */
[----:B------:R-:W-:Y:S01]  /*c4b0*/  MUFU.EX2 R152, R219 ;  /* 0x000000db00987308 */ /* 0x000fe20000000800 */
[----:B------:R-:W-:-:S04]  /*c4c0*/  FMNMX.FTZ R170, R171, R170, !PT ;  /* 0x000000aaabaa7209 */ /* 0x000fc80007810000 */
[----:B------:R-:W-:-:S03]  /*c4d0*/  FMNMX.FTZ R170, R174, R170, !PT ;  /* 0x000000aaaeaa7209 */ /* 0x000fc60007810000 */
[----:B------:R-:W1:Y:S01]  /*c4e0*/  MUFU.EX2 R20, R222 ;  /* 0x000000de00147308 */ /* 0x000e620000000800 */
[----:B------:R-:W-:-:S04]  /*c4f0*/  FMNMX.FTZ R170, R175, R170, !PT ;  /* 0x000000aaafaa7209 */ /* 0x000fc80007810000 */
[----:B---3--:R-:W-:-:S03]  /*c500*/  FMNMX.FTZ R170, R178, R170, !PT ;  /* 0x000000aab2aa7209 */ /* 0x008fc60007810000 */
[----:B------:R-:W2:Y:S01]  /*c510*/  MUFU.EX2 R220, R220 ;  /* 0x000000dc00dc7308 */ /* 0x000ea20000000800 */
[----:B----4-:R-:W-:-:S04]  /*c520*/  FMNMX.FTZ R170, R179, R170, !PT ;  /* 0x000000aab3aa7209 */ /* 0x010fc80007810000 */
[----:B0-----:R-:W-:-:S03]  /*c530*/  FMNMX.FTZ R170, R182, R170, !PT ;  /* 0x000000aab6aa7209 */ /* 0x001fc60007810000 */
[----:B------:R-:W0:Y:S01]  /*c540*/  MUFU.EX2 R21, R21 ;  /* 0x0000001500157308 */ /* 0x000e220000000800 */
[----:B-1----:R-:W-:Y:S01]  /*c550*/  @!P2 STS [R217+0x28800], R20 ;  /* 0x02880014d900a388 */ /* 0x002fe20000000800 */
[----:B------:R-:W-:Y:S01]  /*c560*/  FFMA.FTZ R3, R20, R3, R152 ;  /* 0x0000000314037223 */ /* 0x000fe20000010098 */
[----:B------:R-:W-:Y:S01]  /*c570*/  FMNMX.FTZ R170, R183, R170, !PT ;  /* 0x000000aab7aa7209 */ /* 0x000fe20007810000 */
[-C--:B------:R-:W-:Y:S01]  /*c580*/  FMUL.FTZ R24, R24, R20.reuse ;  /* 0x0000001418187220 */ /* 0x080fe20000410000 */
[-C--:B------:R-:W-:Y:S01]  /*c590*/  FMUL.FTZ R25, R25, R20.reuse ;  /* 0x0000001419197220 */ /* 0x080fe20000410000 */
[-C--:B------:R-:W-:Y:S01]  /*c5a0*/  FMUL.FTZ R28, R28, R20.reuse ;  /* 0x000000141c1c7220 */ /* 0x080fe20000410000 */
[----:B------:R-:W-:Y:S01]  /*c5b0*/  FMUL.FTZ R29, R29, R20 ;  /* 0x000000141d1d7220 */ /* 0x000fe20000410000 */
[----:B------:R-:W1:Y:S01]  /*c5c0*/  SHFL.BFLY PT, R219, R170, 0x2, 0x1f ;  /* 0x0c401f00aadb7f89 */ /* 0x000e6200000e0000 */
[----:B------:R-:W3:Y:S01]  /*c5d0*/  MUFU.EX2 R153, R153 ;  /* 0x0000009900997308 */ /* 0x000ee20000000800 */
[C---:B--2---:R-:W-:Y:S01]  /*c5e0*/  FADD.FTZ R3, R220.reuse, R3 ;  /* 0x00000003dc037221 */ /* 0x044fe20000010000 */
[----:B------:R-:W-:Y:S01]  /*c5f0*/  F2FP.BF16.F32.PACK_AB R152, R220, R152 ;  /* 0x00000098dc98723e */ /* 0x000fe200000010ff */
[-C--:B------:R-:W-:Y:S01]  /*c600*/  FMUL.FTZ R32, R32, R20.reuse ;  /* 0x0000001420207220 */ /* 0x080fe20000410000 */
[-C--:B------:R-:W-:Y:S01]  /*c610*/  FMUL.FTZ R33, R33, R20.reuse ;  /* 0x0000001421217220 */ /* 0x080fe20000410000 */
[-C--:B------:R-:W-:Y:S01]  /*c620*/  FMUL.FTZ R36, R36, R20.reuse ;  /* 0x0000001424247220 */ /* 0x080fe20000410000 */
[-C--:B------:R-:W-:Y:S01]  /*c630*/  FMUL.FTZ R37, R37, R20.reuse ;  /* 0x0000001425257220 */ /* 0x080fe20000410000 */
[-C--:B------:R-:W-:Y:S01]  /*c640*/  FMUL.FTZ R40, R40, R20.reuse ;  /* 0x0000001428287220 */ /* 0x080fe20000410000 */
[----:B------:R-:W2:Y:S01]  /*c650*/  MUFU.EX2 R156, R156 ;  /* 0x0000009c009c7308 */ /* 0x000ea20000000800 */
[----:B0-----:R-:W-:Y:S01]  /*c660*/  FADD.FTZ R3, R21, R3 ;  /* 0x0000000315037221 */ /* 0x001fe20000010000 */
[-C--:B------:R-:W-:Y:S01]  /*c670*/  FMUL.FTZ R41, R41, R20.reuse ;  /* 0x0000001429297220 */ /* 0x080fe20000410000 */
[-C--:B------:R-:W-:Y:S01]  /*c680*/  FMUL.FTZ R44, R44, R20.reuse ;  /* 0x000000142c2c7220 */ /* 0x080fe20000410000 */
[-C--:B------:R-:W-:Y:S01]  /*c690*/  FMUL.FTZ R45, R45, R20.reuse ;  /* 0x000000142d2d7220 */ /* 0x080fe20000410000 */
[-C--:B------:R-:W-:Y:S01]  /*c6a0*/  FMUL.FTZ R48, R48, R20.reuse ;  /* 0x0000001430307220 */ /* 0x080fe20000410000 */
[-C--:B------:R-:W-:Y:S01]  /*c6b0*/  FMUL.FTZ R49, R49, R20.reuse ;  /* 0x0000001431317220 */ /* 0x080fe20000410000 */
[-C--:B------:R-:W-:Y:S01]  /*c6c0*/  FMUL.FTZ R52, R52, R20.reuse ;  /* 0x0000001434347220 */ /* 0x080fe20000410000 */
[----:B------:R-:W0:Y:S01]  /*c6d0*/  MUFU.EX2 R157, R157 ;  /* 0x0000009d009d7308 */ /* 0x000e220000000800 */
[----:B---3--:R-:W-:Y:S01]  /*c6e0*/  FADD.FTZ R3, R153, R3 ;  /* 0x0000000399037221 */ /* 0x008fe20000010000 */
[-C--:B------:R-:W-:Y:S01]  /*c6f0*/  FMUL.FTZ R53, R53, R20.reuse ;  /* 0x0000001435357220 */ /* 0x080fe20000410000 */
[-C--:B------:R-:W-:Y:S01]  /*c700*/  FMUL.FTZ R56, R56, R20.reuse ;  /* 0x0000001438387220 */ /* 0x080fe20000410000 */
[-C--:B------:R-:W-:Y:S01]  /*c710*/  FMUL.FTZ R57, R57, R20.reuse ;  /* 0x0000001439397220 */ /* 0x080fe20000410000 */
[-C--:B------:R-:W-:Y:S01]  /*c720*/  FMUL.FTZ R60, R60, R20.reuse ;  /* 0x000000143c3c7220 */ /* 0x080fe20000410000 */
[-C--:B------:R-:W-:Y:S01]  /*c730*/  FMUL.FTZ R61, R61, R20.reuse ;  /* 0x000000143d3d7220 */ /* 0x080fe20000410000 */
[----:B-1----:R-:W-:Y:S01]  /*c740*/  FMNMX.FTZ R170, R170, R219, !PT ;  /* 0x000000dbaaaa7209 */ /* 0x002fe20007810000 */
[----:B------:R-:W1:Y:S01]  /*c750*/  MUFU.EX2 R160, R160 ;  /* 0x000000a000a07308 */ /* 0x000e620000000800 */
[----:B--2---:R-:W-:Y:S01]  /*c760*/  FADD.FTZ R3, R156, R3 ;  /* 0x000000039c037221 */ /* 0x004fe20000010000 */
[-C--:B------:R-:W-:Y:S01]  /*c770*/  FMUL.FTZ R64, R64, R20.reuse ;  /* 0x0000001440407220 */ /* 0x080fe20000410000 */
[-C--:B------:R-:W-:Y:S01]  /*c780*/  FMUL.FTZ R65, R65, R20.reuse ;  /* 0x0000001441417220 */ /* 0x080fe20000410000 */
[----:B------:R-:W2:Y:S01]  /*c790*/  SHFL.BFLY PT, R219, R170, 0x1, 0x1f ;  /* 0x0c201f00aadb7f89 */ /* 0x000ea200000e0000 */
[-C--:B------:R-:W-:Y:S01]  /*c7a0*/  FMUL.FTZ R68, R68, R20.reuse ;  /* 0x0000001444447220 */ /* 0x080fe20000410000 */
[-C--:B------:R-:W-:Y:S01]  /*c7b0*/  FMUL.FTZ R69, R69, R20.reuse ;  /* 0x0000001445457220 */ /* 0x080fe20000410000 */
[----:B------:R-:W-:Y:S01]  /*c7c0*/  FMUL.FTZ R72, R72, R20 ;  /* 0x0000001448487220 */ /* 0x000fe20000410000 */
[----:B------:R-:W3:Y:S01]  /*c7d0*/  MUFU.EX2 R161, R161 ;  /* 0x000000a100a17308 */ /* 0x000ee20000000800 */
[C---:B0-----:R-:W-:Y:S01]  /*c7e0*/  FADD.FTZ R3, R157.reuse, R3 ;  /* 0x000000039d037221 */ /* 0x041fe20000010000 */
[----:B------:R-:W-:Y:S01]  /*c7f0*/  F2FP.BF16.F32.PACK_AB R156, R157, R156 ;  /* 0x0000009c9d9c723e */ /* 0x000fe200000010ff */
[-C--:B------:R-:W-:Y:S01]  /*c800*/  FMUL.FTZ R73, R73, R20.reuse ;  /* 0x0000001449497220 */ /* 0x080fe20000410000 */
[-C--:B------:R-:W-:Y:S01]  /*c810*/  FMUL.FTZ R76, R76, R20.reuse ;  /* 0x000000144c4c7220 */ /* 0x080fe20000410000 */
[-C--:B------:R-:W-:Y:S01]  /*c820*/  FMUL.FTZ R77, R77, R20.reuse ;  /* 0x000000144d4d7220 */ /* 0x080fe20000410000 */
[-C--:B------:R-:W-:Y:S01]  /*c830*/  FMUL.FTZ R80, R80, R20.reuse ;  /* 0x0000001450507220 */ /* 0x080fe20000410000 */
[-C--:B------:R-:W-:Y:S01]  /*c840*/  FMUL.FTZ R81, R81, R20.reuse ;  /* 0x0000001451517220 */ /* 0x080fe20000410000 */
[----:B------:R-:W0:Y:S01]  /*c850*/  MUFU.EX2 R164, R164 ;  /* 0x000000a400a47308 */ /* 0x000e220000000800 */
        /* <DEDUP_REMOVED lines=8> */
[----:B---3--:R-:W-:Y:S01]  /*c8e0*/  FADD.FTZ R3, R161, R3 ;  /* 0x00000003a1037221 */ /* 0x008fe20000010000 */
[-C--:B------:R-:W-:Y:S01]  /*c8f0*/  FMUL.FTZ R96, R96, R20.reuse ;  /* 0x0000001460607220 */ /* 0x080fe20000410000 */
[-C--:B------:R-:W-:Y:S01]  /*c900*/  FMUL.FTZ R97, R97, R20.reuse ;  /* 0x0000001461617220 */ /* 0x080fe20000410000 */
[----:B--2---:R-:W-:Y:S01]  /*c910*/  FMNMX.FTZ R170, R170, R219, !PT ;  /* 0x000000dbaaaa7209 */ /* 0x004fe20007810000 */
[-C--:B------:R-:W-:Y:S01]  /*c920*/  FMUL.FTZ R100, R100, R20.reuse ;  /* 0x0000001464647220 */ /* 0x080fe20000410000 */
[-C--:B------:R-:W-:Y:S01]  /*c930*/  FMUL.FTZ R101, R101, R20.reuse ;  /* 0x0000001465657220 */ /* 0x080fe20000410000 */
[-C--:B------:R-:W-:Y:S01]  /*c940*/  FMUL.FTZ R104, R104, R20.reuse ;  /* 0x0000001468687220 */ /* 0x080fe20000410000 */
[----:B------:R-:W2:Y:S01]  /*c950*/  MUFU.EX2 R172, R172 ;  /* 0x000000ac00ac7308 */ /* 0x000ea20000000800 */
[----:B------:R-:W-:Y:S01]  /*c960*/  FADD.FTZ R13, -R170, R13 ;  /* 0x0000000daa0d7221 */ /* 0x000fe20000010100 */
[----:B0-----:R-:W-:Y:S01]  /*c970*/  FADD.FTZ R3, R164, R3 ;  /* 0x00000003a4037221 */ /* 0x001fe20000010000 */
[-C--:B------:R-:W-:Y:S01]  /*c980*/  FMUL.FTZ R105, R105, R20.reuse ;  /* 0x0000001469697220 */ /* 0x080fe20000410000 */
[----:B------:R-:W-:Y:S01]  /*c990*/  FMUL.FTZ R108, R108, R20 ;  /* 0x000000146c6c7220 */ /* 0x000fe20000410000 */
[----:B------:R-:W-:Y:S01]  /*c9a0*/  FMUL.FTZ R13, R13, R168 ;  /* 0x000000a80d0d7220 */ /* 0x000fe20000410000 */
        /* <DEDUP_REMOVED lines=11> */
[----:B--2---:R-:W-:Y:S01]  /*ca60*/  FADD.FTZ R3, R172, R3 ;  /* 0x00000003ac037221 */ /* 0x004fe20000010000 */
[-C--:B------:R-:W-:Y:S01]  /*ca70*/  FMUL.FTZ R125, R125, R20.reuse ;  /* 0x000000147d7d7220 */ /* 0x080fe20000410000 */
        /* <DEDUP_REMOVED lines=14> */
[----:B-1----:R1:W-:Y:S01]  /*cb60*/  @!P2 STS [R217+0x28820], R13 ;  /* 0x0288200dd900a388 */ /* 0x0023e20000000800 */
[----:B------:R-:W-:Y:S01]  /*cb70*/  FMUL.FTZ R149, R149, R20 ;  /* 0x0000001495957220 */ /* 0x000fe20000410000 */
[-C--:B------:R-:W-:Y:S01]  /*cb80*/  FMUL.FTZ R26, R26, R13.reuse ;  /* 0x0000000d1a1a7220 */ /* 0x080fe20000410000 */
[-C--:B------:R-:W-:Y:S01]  /*cb90*/  FMUL.FTZ R27, R27, R13.reuse ;  /* 0x0000000d1b1b7220 */ /* 0x080fe20000410000 */
[-C--:B------:R-:W-:Y:S01]  /*cba0*/  FMUL.FTZ R30, R30, R13.reuse ;  /* 0x0000000d1e1e7220 */ /* 0x080fe20000410000 */
[-C--:B------:R-:W-:Y:S01]  /*cbb0*/  FMUL.FTZ R31, R31, R13.reuse ;  /* 0x0000000d1f1f7220 */ /* 0x080fe20000410000 */
[-C--:B------:R-:W-:Y:S01]  /*cbc0*/  FMUL.FTZ R34, R34, R13.reuse ;  /* 0x0000000d22227220 */ /* 0x080fe20000410000 */
[----:B------:R-:W3:Y:S01]  /*cbd0*/  MUFU.EX2 R180, R180 ;  /* 0x000000b400b47308 */ /* 0x000ee20000000800 */
[----:B--2---:R-:W-:Y:S01]  /*cbe0*/  FADD.FTZ R3, R176, R3 ;  /* 0x00000003b0037221 */ /* 0x004fe20000010000 */
[-C--:B------:R-:W-:Y:S01]  /*cbf0*/  FMUL.FTZ R35, R35, R13.reuse ;  /* 0x0000000d23237220 */ /* 0x080fe20000410000 */
[-C--:B-1----:R-:W-:Y:S01]  /*cc00*/  FMUL.FTZ R217, R170, R168.reuse ;  /* 0x000000a8aad97220 */ /* 0x082fe20000410000 */
[-C--:B------:R-:W-:Y:S01]  /*cc10*/  FMUL.FTZ R38, R38, R13.reuse ;  /* 0x0000000d26267220 */ /* 0x080fe20000410000 */
[-C--:B------:R-:W-:Y:S01]  /*cc20*/  FMUL.FTZ R39, R39, R13.reuse ;  /* 0x0000000d27277220 */ /* 0x080fe20000410000 */
[-C--:B------:R-:W-:Y:S01]  /*cc30*/  FMUL.FTZ R42, R42, R13.reuse ;  /* 0x0000000d2a2a7220 */ /* 0x080fe20000410000 */
[-CC-:B------:R-:W-:Y:S01]  /*cc40*/  FFMA.FTZ R154, R154, R168.reuse, -R217.reuse ;  /* 0x000000a89a9a7223 */ /* 0x180fe200000108d9 */
[-CC-:B------:R-:W-:Y:S01]  /*cc50*/  FFMA.FTZ R155, R155, R168.reuse, -R217.reuse ;  /* 0x000000a89b9b7223 */ /* 0x180fe200000108d9 */
[-CC-:B------:R-:W-:Y:S01]  /*cc60*/  FFMA.FTZ R219, R166, R168.reuse, -R217.reuse ;  /* 0x000000a8a6db7223 */ /* 0x180fe200000108d9 */
[-CC-:B------:R-:W-:Y:S01]  /*cc70*/  FFMA.FTZ R158, R158, R168.reuse, -R217.reuse ;  /* 0x000000a89e9e7223 */ /* 0x180fe200000108d9 */
[----:B------:R-:W1:Y:S01]  /*cc80*/  MUFU.EX2 R166, R181 ;  /* 0x000000b500a67308 */ /* 0x000e620000000800 */
[-CC-:B------:R-:W-:Y:S01]  /*cc90*/  FFMA.FTZ R159, R159, R168.reuse, -R217.reuse ;  /* 0x000000a89f9f7223 */ /* 0x180fe200000108d9 */
[-CC-:B------:R-:W-:Y:S01]  /*cca0*/  FFMA.FTZ R162, R162, R168.reuse, -R217.reuse ;  /* 0x000000a8a2a27223 */ /* 0x180fe200000108d9 */
[-CC-:B------:R-:W-:Y:S01]  /*ccb0*/  FFMA.FTZ R163, R163, R168.reuse, -R217.reuse ;  /* 0x000000a8a3a37223 */ /* 0x180fe200000108d9 */
[-CC-:B------:R-:W-:Y:S01]  /*ccc0*/  FFMA.FTZ R167, R167, R168.reuse, -R217.reuse ;  /* 0x000000a8a7a77223 */ /* 0x180fe200000108d9 */
[-CC-:B------:R-:W-:Y:S01]  /*ccd0*/  FFMA.FTZ R218, R218, R168.reuse, -R217.reuse ;  /* 0x000000a8dada7223 */ /* 0x180fe200000108d9 */
[-CC-:B------:R-:W-:Y:S01]  /*cce0*/  FFMA.FTZ R171, R171, R168.reuse, -R217.reuse ;  /* 0x000000a8abab7223 */ /* 0x180fe200000108d9 */
[-CC-:B------:R-:W-:Y:S01]  /*ccf0*/  FFMA.FTZ R174, R174, R168.reuse, -R217.reuse ;  /* 0x000000a8aeae7223 */ /* 0x180fe200000108d9 */
[----:B------:R2:W4:Y:S01]  /*cd00*/  MUFU.EX2 R181, R154 ;  /* 0x0000009a00b57308 */ /* 0x0005220000000800 */
[-CC-:B------:R-:W-:Y:S01]  /*cd10*/  FFMA.FTZ R175, R175, R168.reuse, -R217.reuse ;  /* 0x000000a8afaf7223 */ /* 0x180fe200000108d9 */
[-CC-:B------:R-:W-:Y:S01]  /*cd20*/  FFMA.FTZ R178, R178, R168.reuse, -R217.reuse ;  /* 0x000000a8b2b27223 */ /* 0x180fe200000108d9 */
[-CC-:B------:R-:W-:Y:S01]  /*cd30*/  FFMA.FTZ R179, R179, R168.reuse, -R217.reuse ;  /* 0x000000a8b3b37223 */ /* 0x180fe200000108d9 */
[-CC-:B------:R-:W-:Y:S01]  /*cd40*/  FFMA.FTZ R183, R183, R168.reuse, -R217.reuse ;  /* 0x000000a8b7b77223 */ /* 0x180fe200000108d9 */
[----:B------:R-:W-:Y:S01]  /*cd50*/  FFMA.FTZ R182, R182, R168, -R217 ;  /* 0x000000a8b6b67223 */ /* 0x000fe200000108d9 */
[----:B0-----:R-:W-:Y:S01]  /*cd60*/  FADD.FTZ R3, R177, R3 ;  /* 0x00000003b1037221 */ /* 0x001fe20000010000 */
[----:B------:R-:W-:Y:S01]  /*cd70*/  FMUL.FTZ R43, R43, R13 ;  /* 0x0000000d2b2b7220 */ /* 0x000fe20000410000 */
[----:B------:R-:W0:Y:S01]  /*cd80*/  MUFU.EX2 R155, R155 ;  /* 0x0000009b009b7308 */ /* 0x000e220000000800 */
[----:B--2---:R-:W-:Y:S01]  /*cd90*/  F2FP.BF16.F32.PACK_AB R154, R153, R21 ;  /* 0x00000015999a723e */ /* 0x004fe200000010ff */
[----:B---3--:R-:W-:Y:S01]  /*cda0*/  FADD.FTZ R3, R180, R3 ;  /* 0x00000003b4037221 */ /* 0x008fe20000010000 */
[-C--:B------:R-:W-:Y:S01]  /*cdb0*/  FMUL.FTZ R46, R46, R13.reuse ;  /* 0x0000000d2e2e7220 */ /* 0x080fe20000410000 */
[-C--:B------:R-:W-:Y:S01]  /*cdc0*/  FMUL.FTZ R47, R47, R13.reuse ;  /* 0x0000000d2f2f7220 */ /* 0x080fe20000410000 */
[-C--:B------:R-:W-:Y:S01]  /*cdd0*/  FMUL.FTZ R50, R50, R13.reuse ;  /* 0x0000000d32327220 */ /* 0x080fe20000410000 */
[C---:B-1----:R-:W-:Y:S01]  /*cde0*/  FADD.FTZ R3, R166.reuse, R3 ;  /* 0x00000003a6037221 */ /* 0x042fe20000010000 */
[----:B------:R-:W-:Y:S01]  /*cdf0*/  F2FP.BF16.F32.PACK_AB R166, R166, R180 ;  /* 0x000000b4a6a6723e */ /* 0x000fe200000010ff */
[----:B------:R-:W1:Y:S01]  /*ce00*/  MUFU.EX2 R158, R158 ;  /* 0x0000009e009e7308 */ /* 0x000e620000000800 */
[----:B----4-:R-:W-:Y:S01]  /*ce10*/  FFMA.FTZ R10, R13, R10, R181 ;  /* 0x0000000a0d0a7223 */ /* 0x010fe200000100b5 */
[-C--:B------:R-:W-:Y:S01]  /*ce20*/  FMUL.FTZ R51, R51, R13.reuse ;  /* 0x0000000d33337220 */ /* 0x080fe20000410000 */
[-C--:B------:R-:W-:Y:S01]  /*ce30*/  FMUL.FTZ R54, R54, R13.reuse ;  /* 0x0000000d36367220 */ /* 0x080fe20000410000 */
[-C--:B------:R-:W-:Y:S01]  /*ce40*/  FMUL.FTZ R55, R55, R13.reuse ;  /* 0x0000000d37377220 */ /* 0x080fe20000410000 */
[-C--:B------:R-:W-:Y:S01]  /*ce50*/  FMUL.FTZ R58, R58, R13.reuse ;  /* 0x0000000d3a3a7220 */ /* 0x080fe20000410000 */
[-C--:B------:R-:W-:Y:S01]  /*ce60*/  FMUL.FTZ R59, R59, R13.reuse ;  /* 0x0000000d3b3b7220 */ /* 0x080fe20000410000 */
[----:B------:R-:W-:Y:S01]  /*ce70*/  FMUL.FTZ R62, R62, R13 ;  /* 0x0000000d3e3e7220 */ /* 0x000fe20000410000 */
[----:B------:R-:W2:Y:S01]  /*ce80*/  MUFU.EX2 R159, R159 ;  /* 0x0000009f009f7308 */ /* 0x000ea20000000800 */
        /* <DEDUP_REMOVED lines=18> */
[----:B------:R-:W-:Y:S01]  /*cfb0*/  BAR.SYNC.DEFER_BLOCKING 0xf, 0x100 ;  /* 0x03c4000000007b1d */ /* 0x000fe20000010000 */
[----:B------:R-:W-:Y:S01]  /*cfc0*/  F2FP.BF16.F32.PACK_AB R158, R161, R160 ;  /* 0x000000a0a19e723e */ /* 0x000fe200000010ff */
[-C--:B------:R-:W-:Y:S01]  /*cfd0*/  FMUL.FTZ R86, R86, R13.reuse ;  /* 0x0000000d56567220 */ /* 0x080fe20000410000 */
[----:B------:R-:W-:Y:S01]  /*cfe0*/  F2FP.BF16.F32.PACK_AB R160, R165, R164 ;  /* 0x000000a4a5a0723e */ /* 0x000fe200000010ff */
[-C--:B------:R-:W-:Y:S01]  /*cff0*/  FMUL.FTZ R87, R87, R13.reuse ;  /* 0x0000000d57577220 */ /* 0x080fe20000410000 */
[----:B------:R-:W-:Y:S01]  /*d000*/  F2FP.BF16.F32.PACK_AB R164, R177, R176 ;  /* 0x000000b0b1a4723e */ /* 0x000fe200000010ff */
        /* <DEDUP_REMOVED lines=9> */
[C---:B-1----:R-:W-:Y:S01]  /*d0a0*/  FADD.FTZ R10, R163.reuse, R10 ;  /* 0x0000000aa30a7221 */ /* 0x042fe20000010000 */
[----:B------:R-:W-:Y:S01]  /*d0b0*/  F2FP.BF16.F32.PACK_AB R157, R163, R162 ;  /* 0x000000a2a39d723e */ /* 0x000fe200000010ff */
[-C--:B------:R-:W-:Y:S01]  /*d0c0*/  FMUL.FTZ R102, R102, R13.reuse ;  /* 0x0000000d66667220 */ /* 0x080fe20000410000 */
[----:B------:R-:W-:Y:S01]  /*d0d0*/  F2FP.BF16.F32.PACK_AB R162, R173, R172 ;  /* 0x000000acada2723e */ /* 0x000fe200000010ff */
[-C--:B------:R-:W-:Y:S01]  /*d0e0*/  FMUL.FTZ R103, R103, R13.reuse ;  /* 0x0000000d67677220 */ /* 0x080fe20000410000 */
[-C--:B------:R-:W-:Y:S01]  /*d0f0*/  FMUL.FTZ R106, R106, R13.reuse ;  /* 0x0000000d6a6a7220 */ /* 0x080fe20000410000 */
[-C--:B------:R-:W-:Y:S01]  /*d100*/  FMUL.FTZ R107, R107, R13.reuse ;  /* 0x0000000d6b6b7220 */ /* 0x080fe20000410000 */
[----:B------:R-:W1:Y:S01]  /*d110*/  MUFU.EX2 R218, R218 ;  /* 0x000000da00da7308 */ /* 0x000e620000000800 */
[----:B--2---:R-:W-:Y:S01]  /*d120*/  FADD.FTZ R10, R219, R10 ;  /* 0x0000000adb0a7221 */ /* 0x004fe20000010000 */
[----:B------:R2:W-:Y:S01]  /*d130*/  STSM.16.M88.4 [R199+0x26800], R152 ;  /* 0x02680098c7007844 */ /* 0x0005e20000000200 */
        /* <DEDUP_REMOVED lines=12> */
[----:B------:R2:W-:Y:S01]  /*d200*/  STSM.16.M88.4 [R200], R156 ;  /* 0x0000009cc8007844 */ /* 0x0005e20000000200 */
        /* <DEDUP_REMOVED lines=11> */
[-C--:B------:R-:W-:Y:S01]  /*d2c0*/  FMUL.FTZ R139, R139, R13.reuse ;  /* 0x0000000d8b8b7220 */ /* 0x080fe20000410000 */
[-C--:B------:R-:W-:Y:S01]  /*d2d0*/  FMUL.FTZ R142, R142, R13.reuse ;  /* 0x0000000d8e8e7220 */ /* 0x080fe20000410000 */
[-C--:B------:R-:W-:Y:S01]  /*d2e0*/  FMUL.FTZ R143, R143, R13.reuse ;  /* 0x0000000d8f8f7220 */ /* 0x080fe20000410000 */
[-C--:B------:R-:W-:Y:S01]  /*d2f0*/  FMUL.FTZ R146, R146, R13.reuse ;  /* 0x0000000d92927220 */ /* 0x080fe20000410000 */
[-C--:B------:R-:W-:Y:S01]  /*d300*/  FMUL.FTZ R147, R147, R13.reuse ;  /* 0x0000000d93937220 */ /* 0x080fe20000410000 */
[----:B------:R-:W3:Y:S01]  /*d310*/  MUFU.EX2 R178, R178 ;  /* 0x000000b200b27308 */ /* 0x000ee20000000800 */
[----:B0-----:R-:W-:Y:S01]  /*d320*/  FADD.FTZ R10, R174, R10 ;  /* 0x0000000aae0a7221 */ /* 0x001fe20000010000 */
[-C--:B------:R-:W-:Y:S01]  /*d330*/  FMUL.FTZ R150, R150, R13.reuse ;  /* 0x0000000d96967220 */ /* 0x080fe20000410000 */
[----:B------:R-:W-:-:S05]  /*d340*/  FMUL.FTZ R151, R151, R13 ;  /* 0x0000000d97977220 */ /* 0x000fca0000410000 */
[----:B------:R-:W0:Y:S01]  /*d350*/  MUFU.EX2 R179, R179 ;  /* 0x000000b300b37308 */ /* 0x000e220000000800 */
[C---:B-1----:R-:W-:Y:S01]  /*d360*/  FADD.FTZ R10, R175.reuse, R10 ;  /* 0x0000000aaf0a7221 */ /* 0x042fe20000010000 */
[----:B------:R-:W-:-:S05]  /*d370*/  F2FP.BF16.F32.PACK_AB R163, R175, R174 ;  /* 0x000000aeafa3723e */ /* 0x000fca00000010ff */
[----:B------:R2:W-:Y:S01]  /*d380*/  STSM.16.M88.4 [R202], R160 ;  /* 0x000000a0ca007844 */ /* 0x0005e20000000200 */
[----:B------:R-:W1:Y:S01]  /*d390*/  MUFU.EX2 R167, R182 ;  /* 0x000000b600a77308 */ /* 0x000e620000000800 */
[----:B---3--:R-:W-:-:S07]  /*d3a0*/  FADD.FTZ R10, R178, R10 ;  /* 0x0000000ab20a7221 */ /* 0x008fce0000010000 */
[----:B------:R-:W3:Y:S01]  /*d3b0*/  MUFU.EX2 R183, R183 ;  /* 0x000000b700b77308 */ /* 0x000ee20000000800 */
[C---:B0-----:R-:W-:Y:S01]  /*d3c0*/  FADD.FTZ R10, R179.reuse, R10 ;  /* 0x0000000ab30a7221 */ /* 0x041fe20000010000 */
[----:B------:R-:W-:-:S03]  /*d3d0*/  F2FP.BF16.F32.PACK_AB R165, R179, R178 ;  /* 0x000000b2b3a5723e */ /* 0x000fc600000010ff */
[----:B-1----:R-:W-:Y:S01]  /*d3e0*/  FADD.FTZ R10, R167, R10 ;  /* 0x0000000aa70a7221 */ /* 0x002fe20000010000 */
[----:B---3--:R-:W-:-:S03]  /*d3f0*/  F2FP.BF16.F32.PACK_AB R167, R183, R167 ;  /* 0x000000a7b7a7723e */ /* 0x008fc600000010ff */
[----:B------:R-:W-:Y:S02]  /*d400*/  FADD.FTZ R10, R183, R10 ;  /* 0x0000000ab70a7221 */ /* 0x000fe40000010000 */
[----:B------:R2:W-:Y:S01]  /*d410*/  STSM.16.M88.4 [R201], R164 ;  /* 0x000000a4c9007844 */ /* 0x0005e20000000200 */
[----:B------:R-:W-:Y:S05]  /*d420*/  @!P0 BRA `(.L_x_705) ;  /* 0x0000000000048947 */ /* 0x000fea0003800000 */
[----:B------:R-:W-:Y:S01]  /*d430*/  BPT.TRAP 0x1 ;  /* 0x000000040000795c */ /* 0x000fe20000300000 */
.L_x_705:
[----:B------:R0:W1:Y:S01]  /*d440*/  SYNCS.PHASECHK.TRANS64.TRYWAIT P2, [R14+URZ+0x28c50], R12 ;  /* 0x028c500c0e0075a7 */ /* 0x000062000804017f */
[----:B------:R-:W-:Y:S05]  /*d450*/  @!P0 BRA `(.L_x_706) ;  /* 0x0000000000048947 */ /* 0x000fea0003800000 */
[----:B------:R-:W-:Y:S01]  /*d460*/  BPT.TRAP 0x1 ;  /* 0x000000040000795c */ /* 0x000fe20000300000 */
.L_x_706:
[----:B------:R-:W-:Y:S04]  /*d470*/  BSSY B1, `(.L_x_707) ;  /* 0x0000004000017945 */ /* 0x000fe80003800000 */
[----:B-1----:R-:W-:Y:S05]  /*d480*/  @P2 BRA `(.L_x_708) ;  /* 0x0000000000082947 */ /* 0x002fea0003800000 */
[----:B------:R-:W1:Y:S02]  /*d490*/  SYNCS.PHASECHK.TRANS64.TRYWAIT P2, [R14+URZ+0x28c50], R12 ;  /* 0x028c500c0e0075a7 */ /* 0x000e64000804017f */
[----:B-1----:R-:W-:Y:S05]  /*d4a0*/  @!P2 BRA `(.L_x_709) ;  /* 0x000000e00070a947 */ /* 0x002fea0003800000 */
.L_x_708:
[----:B------:R-:W-:Y:S05]  /*d4b0*/  BSYNC B1 ;  /* 0x0000000000017941 */ /* 0x000fea0003800000 */
.L_x_707:
[----:B01----:R-:W-:Y:S01]  /*d4c0*/  IMAD R12, R19, 0x1000, R11 ;  /* 0x00001000130c7824 */ /* 0x003fe200078e020b */
[----:B------:R-:W-:Y:S01]  /*d4d0*/  WARPGROUP.ARRIVE ;  /* 0x00000000000079c5 */ /* 0x000fe20000000000 */
[----:B------:R-:W-:Y:S02]  /*d4e0*/  IMAD.MOV.U32 R13, RZ, RZ, 0x40000040 ;  /* 0x40000040ff0d7424 */ /* 0x000fe400078e00ff */
[C---:B------:R-:W-:Y:S01]  /*d4f0*/  VIADD R20, R12.reuse, 0x80 ;  /* 0x000000800c147836 */ /* 0x040fe20000000000 */
[----:B------:R-:W-:Y:S01]  /*d500*/  R2UR UR6, R12 ;  /* 0x000000000c0672ca */ /* 0x000fe200000e0000 */
[----:B------:R-:W-:Y:S01]  /*d510*/  IMAD.MOV.U32 R21, RZ, RZ, 0x40000040 ;  /* 0x40000040ff157424 */ /* 0x000fe200078e00ff */
[----:B------:R-:W-:Y:S01]  /*d520*/  R2UR UR7, R13 ;  /* 0x000000000d0772ca */ /* 0x000fe200000e0000 */
[----:B------:R-:W-:-:S12]  /*d530*/  IMAD.MOV.U32 R13, RZ, RZ, 0x40000040 ;  /* 0x40000040ff0d7424 */ /* 0x000fd800078e00ff */
[----:B------:R-:W-:Y:S01]  /*d540*/  HGMMA.64x256x16.F32.BF16 R24, R152, gdesc[UR4].tnspB, R24, gsb0 ;  /* 0x43e0000498187df0 */ /* 0x000fe20008001818 */
[----:B------:R-:W-:Y:S01]  /*d550*/  R2UR UR6, R20 ;  /* 0x00000000140672ca */ /* 0x000fe200000e0000 */
[C---:B------:R-:W-:Y:S01]  /*d560*/  VIADD R20, R12.reuse, 0x100 ;  /* 0x000001000c147836 */ /* 0x040fe20000000000 */
[----:B------:R-:W-:Y:S01]  /*d570*/  R2UR UR7, R21 ;  /* 0x00000000150772ca */ /* 0x000fe200000e0000 */
[----:B------:R-:W-:Y:S02]  /*d580*/  IMAD.MOV.U32 R21, RZ, RZ, 0x40000040 ;  /* 0x40000040ff157424 */ /* 0x000fe400078e00ff */
[----:B------:R-:W-:Y:S01]  /*d590*/  VIADD R12, R12, 0x180 ;  /* 0x000001800c0c7836 */ /* 0x000fe20000000000 */
[----:B------:R-:W-:Y:S02]  /*d5a0*/  WARPGROUP.DEPBAR.LE gsb0, 0x0 ;  /* 0x00008000000079c5 */ /* 0x000fe40000010000 */
[----:B------:R-:W-:-:S15]  /*d5b0*/  WARPGROUP.ARRIVE ;  /* 0x00000000000079c5 */ /* 0x000fde0000000000 */
[----:B------:R-:W-:-:S04]  /*d5c0*/  NOP ;  /* 0x0000000000007918 */ /* 0x000fc80000000000 */
[----:B------:R-:W-:Y:S01]  /*d5d0*/  HGMMA.64x256x16.F32.BF16 R24, R156, gdesc[UR4].tnspB, R24, gsb0 ;  /* 0x43e000049c187df0 */ /* 0x000fe20008001818 */
[----:B------:R-:W-:Y:S02]  /*d5e0*/  R2UR UR6, R20 ;  /* 0x00000000140672ca */ /* 0x000fe400000e0000 */
[----:B------:R-:W-:Y:S01]  /*d5f0*/  R2UR UR7, R21 ;  /* 0x00000000150772ca */ /* 0x000fe200000e0000 */
[----:B------:R-:W-:Y:S02]  /*d600*/  WARPGROUP.DEPBAR.LE gsb0, 0x0 ;  /* 0x00008000000079c5 */ /* 0x000fe40000010000 */
[----:B------:R-:W-:-:S15]  /*d610*/  WARPGROUP.ARRIVE ;  /* 0x00000000000079c5 */ /* 0x000fde0000000000 */
[----:B------:R-:W-:-:S07]  /*d620*/  NOP ;  /* 0x0000000000007918 */ /* 0x000fce0000000000 */
[----:B------:R-:W-:Y:S01]  /*d630*/  HGMMA.64x256x16.F32.BF16 R24, R160, gdesc[UR4].tnspB, R24, gsb0 ;  /* 0x43e00004a0187df0 */ /* 0x000fe20008001818 */
[----:B------:R-:W-:Y:S02]  /*d640*/  R2UR UR6, R12 ;  /* 0x000000000c0672ca */ /* 0x000fe400000e0000 */
[----:B------:R-:W-:Y:S01]  /*d650*/  R2UR UR7, R13 ;  /* 0x000000000d0772ca */ /* 0x000fe200000e0000 */
        /* <DEDUP_REMOVED lines=13> */
[----:B------:R-:W-:Y:S05]  /*d730*/  @!P0 BRA `(.L_x_710) ;  /* 0x0000000000048947 */ /* 0x000fea0003800000 */
[----:B------:R-:W-:Y:S01]  /*d740*/  BPT.TRAP 0x1 ;  /* 0x000000040000795c */ /* 0x000fe20000300000 */
.L_x_710:
[----:B------:R-:W-:Y:S02]  /*d750*/  VIADD R14, R14, 0x28c60 ;  /* 0x00028c600e0e7836 */ /* 0x000fe40000000000 */
[----:B------:R-:W-:Y:S02]  /*d760*/  IMAD.MOV.U32 R13, RZ, RZ, R170 ;  /* 0x000000ffff0d7224 */ /* 0x000fe400078e00aa */
[----:B------:R-:W-:Y:S01]  /*d770*/  IMAD.MOV.U32 R218, RZ, RZ, R169 ;  /* 0x000000ffffda7224 */ /* 0x000fe200078e00a9 */
[----:B------:R-:W-:Y:S01]  /*d780*/  PRMT R14, R190, 0x654, R14 ;  /* 0x00000654be0e7816 */ /* 0x000fe2000000000e */
[----:B------:R-:W-:-:S03]  /*d790*/  IMAD.MOV.U32 R217, RZ, RZ, R19 ;  /* 0x000000ffffd97224 */ /* 0x000fc600078e0013 */
[----:B------:R3:W-:Y:S01]  /*d7a0*/  SYNCS.ARRIVE.TRANS64.RED.A1T0 RZ, [R14+URZ], RZ ;  /* 0x000000ff0eff79a7 */ /* 0x0007e2000810043f */
[----:B------:R-:W-:Y:S05]  /*d7b0*/  @P1 BRA `(.L_x_711) ;  /* 0xffffffe000681947 */ /* 0x000fea000383ffff */
.L_x_698:
[----:B------:R-:W-:Y:S05]  /*d7c0*/  BSYNC B0 ;  /* 0x0000000000007941 */ /* 0x000fea0003800000 */
.L_x_697:
[----:B-1----:R-:W4:Y:S01]  /*d7d0*/  LDL.LU R12, [R1+0x3c] ;  /* 0x00003c00010c7983 */ /* 0x002f220000300800 */
[----:B------:R-:W-:Y:S02]  /*d7e0*/  IMAD.MOV.U32 R21, RZ, RZ, -0x800000 ;  /* 0xff800000ff157424 */ /* 0x000fe400078e00ff */
[----:B------:R-:W-:Y:S01]  /*d7f0*/  IMAD.MOV.U32 R20, RZ, RZ, -0x800000 ;  /* 0xff800000ff147424 */ /* 0x000fe200078e00ff */
[----:B------:R-:W1:Y:S02]  /*d800*/  SHFL.BFLY PT, R0, R3, 0x2, 0x1f ;  /* 0x0c401f0003007f89 */ /* 0x000e6400000e0000 */
[----:B-1----:R-:W-:-:S05]  /*d810*/  FADD.FTZ R0, R0, R3 ;  /* 0x0000000300007221 */ /* 0x002fca0000010000 */
[----:B------:R-:W1:Y:S02]  /*d820*/  SHFL.BFLY PT, R3, R0, 0x1, 0x1f ;  /* 0x0c201f0000037f89 */ /* 0x000e6400000e0000 */
[----:B-1----:R-:W-:Y:S01]  /*d830*/  FADD.FTZ R0, R0, R3 ;  /* 0x0000000300007221 */ /* 0x002fe20000010000 */
[----:B------:R-:W-:Y:S01]  /*d840*/  IMAD.MOV.U32 R3, RZ, RZ, RZ ;  /* 0x000000ffff037224 */ /* 0x000fe200078e00ff */
[----:B------:R-:W-:Y:S08]  /*d850*/  BAR.ARV 0x8, 0x100 ;  /* 0x0204000000007b1d */ /* 0x000ff00000002000 */
[----:B------:R-:W-:Y:S01]  /*d860*/  BAR.SYNC.DEFER_BLOCKING 0xf, 0x100 ;  /* 0x03c4000000007b1d */ /* 0x000fe20000010000 */
[----:B------:R-:W-:-:S13]  /*d870*/  FSETP.NE.FTZ.AND P0, PT, R0, RZ, PT ;  /* 0x000000ff0000720b */ /* 0x000fda0003f15000 */
[----:B------:R-:W1:Y:S01]  /*d880*/  @P0 MUFU.RCP R3, R0 ;  /* 0x0000000000030308 */ /* 0x000e620000001000 */
[----:B------:R-:W-:-:S07]  /*d890*/  @P0 FMUL.FTZ R4, R168, 0.69314718246459960938 ;  /* 0x3f317218a8040820 */ /* 0x000fce0000410000 */
[----:B------:R-:W5:Y:S01]  /*d8a0*/  @P0 MUFU.LG2 R0, R0 ;  /* 0x0000000000000308 */ /* 0x000f620000000c00 */
        /* <DEDUP_REMOVED lines=8> */
[----:B-----5:R-:W-:Y:S01]  /*d930*/  @P0 FMUL.FTZ R0, R0, 0.69314718246459960938 ;  /* 0x3f31721800000820 */ /* 0x020fe20000410000 */
[-C--:B------:R-:W-:Y:S01]  /*d940*/  FMUL.FTZ R40, R40, R3.reuse ;  /* 0x0000000328287220 */ /* 0x080fe20000410000 */
[-C--:B------:R-:W-:Y:S01]  /*d950*/  FMUL.FTZ R41, R41, R3.reuse ;  /* 0x0000000329297220 */ /* 0x080fe20000410000 */
[----:B------:R-:W-:Y:S01]  /*d960*/  FMUL.FTZ R44, R44, R3 ;  /* 0x000000032c2c7220 */ /* 0x000fe20000410000 */
[----:B------:R-:W-:Y:S01]  /*d970*/  @P0 FFMA.FTZ R21, R4, R169, R0 ;  /* 0x000000a904150223 */ /* 0x000fe20000010000 */
[-C--:B------:R-:W-:Y:S01]  /*d980*/  FMUL.FTZ R45, R45, R3.reuse ;  /* 0x000000032d2d7220 */ /* 0x080fe20000410000 */
[----:B------:R-:W1:Y:S01]  /*d990*/  SHFL.BFLY PT, R0, R10, 0x2, 0x1f ;  /* 0x0c401f000a007f89 */ /* 0x000e6200000e0000 */
        /* <DEDUP_REMOVED lines=23> */
[----:B-1----:R-:W-:Y:S01]  /*db10*/  FADD.FTZ R0, R0, R10 ;  /* 0x0000000a00007221 */ /* 0x002fe20000010000 */
[-C--:B------:R-:W-:Y:S01]  /*db20*/  FMUL.FTZ R93, R93, R3.reuse ;  /* 0x000000035d5d7220 */ /* 0x080fe20000410000 */
[-C--:B------:R-:W-:Y:S01]  /*db30*/  FMUL.FTZ R96, R96, R3.reuse ;  /* 0x0000000360607220 */ /* 0x080fe20000410000 */
[-C--:B------:R-:W-:Y:S01]  /*db40*/  FMUL.FTZ R97, R97, R3.reuse ;  /* 0x0000000361617220 */ /* 0x080fe20000410000 */
        /* <DEDUP_REMOVED lines=25> */
[----:B-1----:R-:W-:Y:S01]  /*dce0*/  FADD.FTZ R4, R0, R4 ;  /* 0x0000000400047221 */ /* 0x002fe20000010000 */
[----:B------:R-:W-:-:S02]  /*dcf0*/  IMAD.MOV.U32 R0, RZ, RZ, RZ ;  /* 0x000000ffff007224 */ /* 0x000fc400078e00ff */
[-C--:B------:R-:W-:Y:S01]  /*dd00*/  FMUL.FTZ R148, R148, R3.reuse ;  /* 0x0000000394947220 */ /* 0x080fe20000410000 */
[----:B------:R-:W-:Y:S01]  /*dd10*/  FMUL.FTZ R149, R149, R3 ;  /* 0x0000000395957220 */ /* 0x000fe20000410000 */
        /* <DEDUP_REMOVED lines=17> */
[----:B------:R-:W-:Y:S01]  /*de30*/  ISETP.NE.AND P0, PT, R197, RZ, PT ;  /* 0x000000ffc500720c */ /* 0x000fe20003f05270 */
        /* <DEDUP_REMOVED lines=12> */
[----:B------:R-:W-:-:S02]  /*df00*/  @!P0 IMAD R4, R19, 0x40, R195 ;  /* 0x0000004013048824 */ /* 0x000fc400078e02c3 */
[-C--:B------:R-:W-:Y:S01]  /*df10*/  FMUL.FTZ R71, R71, R0.reuse ;  /* 0x0000000047477220 */ /* 0x080fe20000410000 */
[----:B------:R-:W-:Y:S02]  /*df20*/  VIADD R19, R19, 0x1 ;  /* 0x0000000113137836 */ /* 0x000fe40000000000 */
[-C--:B------:R-:W-:Y:S01]  /*df30*/  FMUL.FTZ R74, R74, R0.reuse ;  /* 0x000000004a4a7220 */ /* 0x080fe20000410000 */
[----:B------:R-:W-:Y:S02]  /*df40*/  @!P0 IMAD R4, R4, 0x4, R2 ;  /* 0x0000000404048824 */ /* 0x000fe400078e0202 */
[-C--:B------:R-:W-:Y:S01]  /*df50*/  FMUL.FTZ R75, R75, R0.reuse ;  /* 0x000000004b4b7220 */ /* 0x080fe20000410000 */
[-C--:B------:R-:W-:Y:S01]  /*df60*/  FMUL.FTZ R78, R78, R0.reuse ;  /* 0x000000004e4e7220 */ /* 0x080fe20000410000 */
[----:B------:R-:W-:Y:S01]  /*df70*/  ISETP.NE.AND P1, PT, R19, 0x2, PT ;  /* 0x000000021300780c */ /* 0x000fe20003f25270 */
[-C--:B------:R-:W-:Y:S01]  /*df80*/  FMUL.FTZ R79, R79, R0.reuse ;  /* 0x000000004f4f7220 */ /* 0x080fe20000410000 */
[----:B------:R-:W-:Y:S01]  /*df90*/  @!P0 STS [R4+0x28800], R3 ;  /* 0x0288000304008388 */ /* 0x000fe20000000800 */
[-C--:B------:R-:W-:Y:S01]  /*dfa0*/  FMUL.FTZ R82, R82, R0.reuse ;  /* 0x0000000052527220 */ /* 0x080fe20000410000 */
[-C--:B------:R-:W-:Y:S01]  /*dfb0*/  FMUL.FTZ R83, R83, R0.reuse ;  /* 0x0000000053537220 */ /* 0x080fe20000410000 */
[-C--:B------:R-:W-:Y:S01]  /*dfc0*/  FMUL.FTZ R86, R86, R0.reuse ;  /* 0x0000000056567220 */ /* 0x080fe20000410000 */
[----:B------:R1:W-:Y:S01]  /*dfd0*/  @!P0 STS [R4+0x28820], R0 ;  /* 0x0288200004008388 */ /* 0x0003e20000000800 */
        /* <DEDUP_REMOVED lines=33> */
[----:B-1----:R-:W-:Y:S01]  /*e1f0*/  SEL R0, RZ, 0x1, P1 ;  /* 0x00000001ff007807 */ /* 0x002fe20000800000 */
[----:B------:R-:W-:Y:S06]  /*e200*/  BAR.ARV 0xe, 0x100 ;  /* 0x0384000000007b1d */ /* 0x000fec0000002000 */
[----:B------:R-:W-:-:S02]  /*e210*/  PLOP3.LUT P0, PT, PT, PT, PT, 0x8, 0x0 ;  /* 0x000000000000781c */ /* 0x000fc40003f0e170 */
[----:B------:R-:W-:Y:S02]  /*e220*/  LOP3.LUT R185, R185, R0, RZ, 0x3c, !PT ;  /* 0x00000000b9b97212 */ /* 0x000fe400078e3cff */
[----:B------:R-:W-:Y:S01]  /*e230*/  SEL R19, R19, RZ, P1 ;  /* 0x000000ff13137207 */ /* 0x000fe20000800000 */
[----:B----4-:R-:W-:-:S05]  /*e240*/  VIADD R12, R12, 0x1 ;  /* 0x000000010c0c7836 */ /* 0x010fca0000000000 */
[----:B------:R1:W-:Y:S03]  /*e250*/  STL [R1+0x3c], R12 ;  /* 0x00003c0c01007387 */ /* 0x0003e60000100800 */
.L_x_640:
[----:B------:R-:W-:Y:S05]  /*e260*/  BSYNC B7 ;  /* 0x0000000000077941 */ /* 0x000fea0003800000 */
.L_x_636:
[----:B------:R-:W4:Y:S08]  /*e270*/  S2UR UR4, SR_CgaCtaId ;  /* 0x00000000000479c3 */ /* 0x000f300000008800 */
[----:B------:R-:W-:Y:S01]  /*e280*/  BAR.SYNC.DEFER_BLOCKING 0x5, 0x180 ;  /* 0x0146000000007b1d */ /* 0x000fe20000010000 */
[----:B------:R-:W-:-:S05]  /*e290*/  MOV R2, 0x400 ;  /* 0x0000040000027802 */ /* 0x000fca0000000f00 */
[----:B------:R-:W-:Y:S01]  /*e2a0*/  BSSY B0, `(.L_x_712) ;  /* 0x0000505000007945 */ /* 0x000fe20003800000 */
[----:B----4-:R-:W-:-:S05]  /*e2b0*/  IMAD.U32 R190, RZ, RZ, UR4 ;  /* 0x00000004ffbe7e24 */ /* 0x010fca000f8e00ff */
[----:B------:R-:W-:-:S05]  /*e2c0*/  LEA R2, R190, R2, 0x18 ;  /* 0x00000002be027211 */ /* 0x000fca00078ec0ff */
[----:B0-2--5:R0:W2:Y:S01]  /*e2d0*/  LDS.128 R152, [R2+0x28cd0] ;  /* 0x028cd00002987984 */ /* 0x0250a20000000c00 */
[----:B------:R-:W-:Y:S06]  /*e2e0*/  BAR.ARV 0x4, 0x180 ;  /* 0x0106000000007b1d */ /* 0x000fec0000002000 */
[----:B------:R-:W-:Y:S05]  /*e2f0*/  @P0 BRA `(.L_x_713) ;  /* 0x0000003c00e40947 */ /* 0x000fea0003800000 */
[----:B------:R-:W4:Y:S01]  /*e300*/  LDL R3, [R1+0x58] ;  /* 0x0000580001037983 */ /* 0x000f220000100800 */
[----:B------:R-:W1:Y:S01]  /*e310*/  S2R R0, SR_SWINHI ;  /* 0x0000000000007919 */ /* 0x000e620000002f00 */
[----:B------:R-:W-:Y:S01]  /*e320*/  F2FP.BF16.F32.PACK_AB R6, R29, R28 ;  /* 0x0000001c1d06723e */ /* 0x000fe200000010ff */
[----:B------:R-:W-:Y:S01]  /*e330*/  ULDC.64 UR6, c[0x0][0xc00] ;  /* 0x0003000000067ab9 */ /* 0x000fe20000000a00 */
[----:B------:R-:W-:Y:S01]  /*e340*/  F2FP.BF16.F32.PACK_AB R7, R31, R30 ;  /* 0x0000001e1f07723e */ /* 0x000fe200000010ff */
[----:B------:R-:W4:Y:S01]  /*e350*/  LDL.LU R156, [R1+0x20] ;  /* 0x00002000019c7983 */ /* 0x000f220000300800 */
[----:B------:R-:W-:Y:S01]  /*e360*/  F2FP.BF16.F32.PACK_AB R8, R33, R32 ;  /* 0x000000202108723e */ /* 0x000fe200000010ff */
[----:B------:R-:W-:Y:S01]  /*e370*/  ULDC.64 UR4, c[0x0][0xc08] ;  /* 0x0003020000047ab9 */ /* 0x000fe20000000a00 */
[----:B------:R-:W-:Y:S01]  /*e380*/  F2FP.BF16.F32.PACK_AB R9, R35, R34 ;  /* 0x000000222309723e */ /* 0x000fe200000010ff */
[----:B--2---:R-:W2:Y:S01]  /*e390*/  LDL.LU R152, [R1+0x24] ;  /* 0x0000240001987983 */ /* 0x004ea20000300800 */
[----:B---3--:R-:W-:-:S02]  /*e3a0*/  MOV R14, R2 ;  /* 0x00000002000e7202 */ /* 0x008fc40000000f00 */
[----:B-1----:R-:W-:Y:S02]  /*e3b0*/  MOV R15, R0 ;  /* 0x00000000000f7202 */ /* 0x002fe40000000f00 */
[----:B------:R-:W-:Y:S02]  /*e3c0*/  F2FP.BF16.F32.PACK_AB R10, R37, R36 ;  /* 0x00000024250a723e */ /* 0x000fe400000010ff */
[----:B------:R-:W-:Y:S01]  /*e3d0*/  F2FP.BF16.F32.PACK_AB R11, R39, R38 ;  /* 0x00000026270b723e */ /* 0x000fe200000010ff */
[----:B------:R-:W-:Y:S01]  /*e3e0*/  BAR.SYNC.DEFER_BLOCKING 0x1, 0x100 ;  /* 0x0044000000007b1d */ /* 0x000fe20000010000 */
[----:B----4-:R-:W-:-:S03]  /*e3f0*/  IMAD.WIDE R12, R3, 0x2, R14 ;  /* 0x00000002030c7825 */ /* 0x010fc600078e020e */
[----:B------:R-:W-:Y:S01]  /*e400*/  LOP3.LUT R0, R12, 0x380, RZ, 0xc0, !PT ;  /* 0x000003800c007812 */ /* 0x000fe200078ec0ff */
[----:B------:R-:W-:-:S03]  /*e410*/  IMAD.MOV.U32 R5, RZ, RZ, R13 ;  /* 0x000000ffff057224 */ /* 0x000fc600078e000d */
[----:B------:R-:W-:-:S04]  /*e420*/  SHF.R.U64 R0, R0, 0x3, RZ ;  /* 0x0000000300007819 */ /* 0x000fc800000012ff */
[----:B------:R-:W-:-:S04]  /*e430*/  LOP3.LUT R4, R0, R12, RZ, 0x3c, !PT ;  /* 0x0000000c00047212 */ /* 0x000fc800078e3cff */
[----:B------:R-:W-:Y:S02]  /*e440*/  MOV R0, R4 ;  /* 0x0000000400007202 */ /* 0x000fe40000000f00 */
[----:B------:R-:W-:Y:S02]  /*e450*/  F2FP.BF16.F32.PACK_AB R4, R25, R24 ;  /* 0x000000181904723e */ /* 0x000fe400000010ff */
[----:B------:R-:W-:-:S05]  /*e460*/  F2FP.BF16.F32.PACK_AB R5, R27, R26 ;  /* 0x0000001a1b05723e */ /* 0x000fca00000010ff */
[----:B------:R1:W-:Y:S02]  /*e470*/  STSM.16.M88.4 [R0], R4 ;  /* 0x0000000400007844 */ /* 0x0003e40000000200 */
[----:B-1----:R-:W-:-:S04]  /*e480*/  IADD3 R4, P0, R12, 0x20, RZ ;  /* 0x000000200c047810 */ /* 0x002fc80007f1e0ff */
[----:B------:R-:W-:Y:S01]  /*e490*/  LOP3.LUT R0, R4, 0x380, RZ, 0xc0, !PT ;  /* 0x0000038004007812 */ /* 0x000fe200078ec0ff */
[----:B------:R-:W-:-:S03]  /*e4a0*/  IMAD.X R5, RZ, RZ, R13, P0 ;  /* 0x000000ffff057224 */ /* 0x000fc600000e060d */
[----:B------:R-:W-:-:S04]  /*e4b0*/  SHF.R.U64 R0, R0, 0x3, RZ ;  /* 0x0000000300007819 */ /* 0x000fc800000012ff */
[----:B------:R-:W-:-:S04]  /*e4c0*/  LOP3.LUT R4, R0, R4, RZ, 0x3c, !PT ;  /* 0x0000000400047212 */ /* 0x000fc800078e3cff */
[----:B------:R-:W-:-:S05]  /*e4d0*/  MOV R4, R4 ;  /* 0x0000000400047202 */ /* 0x000fca0000000f00 */
[----:B------:R1:W-:Y:S02]  /*e4e0*/  STSM.16.M88.4 [R4], R8 ;  /* 0x0000000804007844 */ /* 0x0003e40000000200 */
[----:B-1----:R-:W-:-:S04]  /*e4f0*/  IADD3 R4, P0, R12, 0x40, RZ ;  /* 0x000000400c047810 */ /* 0x002fc80007f1e0ff */
[----:B------:R-:W-:Y:S01]  /*e500*/  LOP3.LUT R0, R4, 0x380, RZ, 0xc0, !PT ;  /* 0x0000038004007812 */ /* 0x000fe200078ec0ff */
[----:B------:R-:W-:-:S03]  /*e510*/  IMAD.X R5, RZ, RZ, R13, P0 ;  /* 0x000000ffff057224 */ /* 0x000fc600000e060d */
[----:B------:R-:W-:-:S04]  /*e520*/  SHF.R.U64 R0, R0, 0x3, RZ ;  /* 0x0000000300007819 */ /* 0x000fc800000012ff */
[----:B------:R-:W-:Y:S02]  /*e530*/  LOP3.LUT R4, R0, R4, RZ, 0x3c, !PT ;  /* 0x0000000400047212 */ /* 0x000fe400078e3cff */
[----:B------:R-:W-:Y:S02]  /*e540*/  F2FP.BF16.F32.PACK_AB R6, R45, R44 ;  /* 0x0000002c2d06723e */ /* 0x000fe400000010ff */
[----:B------:R-:W-:Y:S02]  /*e550*/  MOV R0, R4 ;  /* 0x0000000400007202 */ /* 0x000fe40000000f00 */
[----:B------:R-:W-:Y:S02]  /*e560*/  F2FP.BF16.F32.PACK_AB R4, R41, R40 ;  /* 0x000000282904723e */ /* 0x000fe400000010ff */
[----:B------:R-:W-:Y:S02]  /*e570*/  F2FP.BF16.F32.PACK_AB R5, R43, R42 ;  /* 0x0000002a2b05723e */ /* 0x000fe400000010ff */
[----:B------:R-:W-:-:S05]  /*e580*/  F2FP.BF16.F32.PACK_AB R7, R47, R46 ;  /* 0x0000002e2f07723e */ /* 0x000fca00000010ff */
        /* <DEDUP_REMOVED lines=131> */
[----:B------:R-:W-:-:S02]  /*edc0*/  F2FP.BF16.F32.PACK_AB R7, R143, R142 ;  /* 0x0000008e8f07723e */ /* 0x000fc400000010ff */
[----:B------:R-:W-:-:S03]  /*edd0*/  IADD3 R0, P0, R12, 0x6060, RZ ;  /* 0x000060600c007810 */ /* 0x000fc60007f1e0ff */
[----:B------:R1:W-:Y:S02]  /*ede0*/  STSM.16.M88.4 [R3], R4 ;  /* 0x0000000403007844 */ /* 0x0003e40000000200 */
[----:B------:R-:W-:Y:S01]  /*edf0*/  IMAD.X R13, RZ, RZ, R13, P0 ;  /* 0x000000ffff0d7224 */ /* 0x000fe200000e060d */
[----:B------:R-:W-:Y:S02]  /*ee00*/  F2FP.BF16.F32.PACK_AB R8, R145, R144 ;  /* 0x000000909108723e */ /* 0x000fe400000010ff */
[----:B-1----:R-:W-:-:S04]  /*ee10*/  LOP3.LUT R3, R0, 0x380, RZ, 0xc0, !PT ;  /* 0x0000038000037812 */ /* 0x002fc800078ec0ff */
[----:B------:R-:W-:-:S04]  /*ee20*/  SHF.R.U64 R3, R3, 0x3, RZ ;  /* 0x0000000303037819 */ /* 0x000fc800000012ff */
[----:B------:R-:W-:Y:S02]  /*ee30*/  LOP3.LUT R12, R3, R0, RZ, 0x3c, !PT ;  /* 0x00000000030c7212 */ /* 0x000fe400078e3cff */
[----:B------:R-:W-:Y:S02]  /*ee40*/  IADD3 R6, P0, R156, UR6, RZ ;  /* 0x000000069c067c10 */ /* 0x000fe4000ff1e0ff */
[----:B------:R-:W-:Y:S02]  /*ee50*/  MOV R12, R12 ;  /* 0x0000000c000c7202 */ /* 0x000fe40000000f00 */
[----:B------:R-:W-:Y:S02]  /*ee60*/  F2FP.BF16.F32.PACK_AB R9, R147, R146 ;  /* 0x000000929309723e */ /* 0x000fe400000010ff */
[----:B------:R-:W-:Y:S02]  /*ee70*/  F2FP.BF16.F32.PACK_AB R10, R149, R148 ;  /* 0x00000094950a723e */ /* 0x000fe400000010ff */
[----:B------:R-:W-:-:S02]  /*ee80*/  F2FP.BF16.F32.PACK_AB R11, R151, R150 ;  /* 0x00000096970b723e */ /* 0x000fc400000010ff */
[----:B--2---:R-:W-:Y:S02]  /*ee90*/  IADD3.X R7, R152, UR7, RZ, P0, !PT ;  /* 0x0000000798077c10 */ /* 0x004fe400087fe4ff */
[----:B------:R-:W-:Y:S01]  /*eea0*/  ISETP.NE.U32.AND P0, PT, RZ, UR4, PT ;  /* 0x00000004ff007c0c */ /* 0x000fe2000bf05070 */
[----:B------:R1:W-:Y:S01]  /*eeb0*/  STSM.16.M88.4 [R12], R8 ;  /* 0x000000080c007844 */ /* 0x0003e20000000200 */
[----:B------:R-:W-:Y:S02]  /*eec0*/  BAR.SYNC.DEFER_BLOCKING 0x1, 0x100 ;  /* 0x0044000000007b1d */ /* 0x000fe40000010000 */
[----:B------:R-:W-:Y:S02]  /*eed0*/  ISETP.NE.AND.EX P0, PT, RZ, UR5, PT, P0 ;  /* 0x00000005ff007c0c */ /* 0x000fe4000bf05300 */
[----:B------:R-:W-:-:S04]  /*eee0*/  ISETP.NE.U32.AND P1, PT, RZ, UR6, PT ;  /* 0x00000006ff007c0c */ /* 0x000fc8000bf25070 */
[----:B------:R-:W-:Y:S01]  /*eef0*/  ISETP.NE.AND.EX P1, PT, RZ, UR7, PT, P1 ;  /* 0x00000007ff007c0c */ /* 0x000fe2000bf25310 */
[----:B------:R-:W-:-:S06]  /*ef00*/  IMAD.MOV.U32 R4, RZ, RZ, RZ ;  /* 0x000000ffff047224 */ /* 0x000fcc00078e00ff */
[----:B-1----:R-:W-:Y:S01]  /*ef10*/  @P0 IADD3 R8, P2, R156, UR4, RZ ;  /* 0x000000049c080c10 */ /* 0x002fe2000ff5e0ff */
[----:B------:R-:W-:Y:S02]  /*ef20*/  ULDC UR4, c[0x0][0xa88] ;  /* 0x0002a20000047ab9 */ /* 0x000fe40000000800 */
[----:B------:R-:W-:Y:S01]  /*ef30*/  IMAD.U32 R3, RZ, RZ, UR4 ;  /* 0x00000004ff037e24 */ /* 0x000fe2000f8e00ff */
[----:B------:R-:W-:Y:S02]  /*ef40*/  @P0 IADD3.X R9, R152, UR5, RZ, P2, !PT ;  /* 0x0000000598090c10 */ /* 0x000fe400097fe4ff */
[----:B------:R1:W5:Y:S04]  /*ef50*/  @P1 LDG.E R4, desc[UR42][R6.64] ;  /* 0x0000002a06041981 */ /* 0x000368000c1e1900 */
[----:B------:R1:W5:Y:S01]  /*ef60*/  @P0 LDG.E R3, desc[UR42][R8.64] ;  /* 0x0000002a08030981 */ /* 0x000362000c1e1900 */
[----:B------:R-:W-:Y:S05]  /*ef70*/  @P0 BRA `(.L_x_714) ;  /* 0x0000000000100947 */ /* 0x000fea0003800000 */
[----:B------:R-:W-:Y:S05]  /*ef80*/  @!P1 BRA `(.L_x_714) ;  /* 0x00000000000c9947 */ /* 0x000fea0003800000 */
[----:B-----5:R-:W2:Y:S04]  /*ef90*/  LDG.E R3, desc[UR42][R6.64] ;  /* 0x0000002a06037981 */ /* 0x020ea8000c1e1900 */
[----:B-1----:R-:W2:Y:S02]  /*efa0*/  LDG.E R6, desc[UR42][R6.64+0x4] ;  /* 0x0000042a06067981 */ /* 0x002ea4000c1e1900 */
[----:B--2---:R-:W-:-:S07]  /*efb0*/  IMAD.IADD R3, R6, 0x1, -R3 ;  /* 0x0000000106037824 */ /* 0x004fce00078e0a03 */
.L_x_714:
[----:B------:R-:W2:Y:S01]  /*efc0*/  LDL R0, [R1+0x44] ;  /* 0x0000440001007983 */ /* 0x000ea20000100800 */
[----:B------:R-:W-:-:S03]  /*efd0*/  ULDC UR4, c[0x0][0xad4] ;  /* 0x0002b50000047ab9 */ /* 0x000fc60000000800 */
[----:B------:R-:W3:Y:S04]  /*efe0*/  LDL.LU R5, [R1+0x1c] ;  /* 0x00001c0001057983 */ /* 0x000ee80000300800 */
[----:B------:R4:W5:Y:S04]  /*eff0*/  LDL R159, [R1+0x18] ;  /* 0x00001800019f7983 */ /* 0x0009680000100800 */
[----:B------:R4:W5:Y:S04]  /*f000*/  LDL R158, [R1+0x28] ;  /* 0x00002800019e7983 */ /* 0x0009680000100800 */
[----:B--2---:R-:W2:Y:S01]  /*f010*/  SHFL.IDX PT, R0, R0, RZ, 0x1f ;  /* 0x00001fff00007589 */ /* 0x004ea200000e0000 */
[----:B---3--:R-:W-:-:S02]  /*f020*/  ISETP.NE.AND P1, PT, R5, RZ, PT ;  /* 0x000000ff0500720c */ /* 0x008fc40003f25270 */
[----:B--2---:R-:W-:Y:S02]  /*f030*/  ISETP.NE.AND P0, PT, R0, RZ, PT ;  /* 0x000000ff0000720c */ /* 0x004fe40003f05270 */
[----:B------:R-:W-:Y:S02]  /*f040*/  SEL R0, R5, UR4, P1 ;  /* 0x0000000405007c07 */ /* 0x000fe40008800000 */
[----:B-----5:R-:W-:-:S09]  /*f050*/  SHF.R.S32.HI R5, RZ, 0x1f, R4 ;  /* 0x0000001fff057819 */ /* 0x020fd20000011404 */
[----:B----4-:R-:W-:Y:S05]  /*f060*/  @P0 BRA `(.L_x_715) ;  /* 0x0000000400040947 */ /* 0x010fea0003800000 */
[----:B------:R-:W2:Y:S01]  /*f070*/  LDL.LU R11, [R1+0x40] ;  /* 0x00004000010b7983 */ /* 0x000ea20000300800 */
[----:B------:R-:W-:Y:S01]  /*f080*/  IMAD.MOV.U32 R10, RZ, RZ, 0x9b8 ;  /* 0x000009b8ff0a7424 */ /* 0x000fe200078e00ff */
[----:B------:R-:W-:Y:S01]  /*f090*/  ISETP.GT.AND P1, PT, R0, 0x1, PT ;  /* 0x000000010000780c */ /* 0x000fe20003f24270 */
[----:B------:R-:W3:Y:S01]  /*f0a0*/  LDC R157, c[0x0][0xbe8] ;  /* 0x0002fa00ff9d7b82 */ /* 0x000ee20000000800 */
[----:B------:R-:W4:Y:S04]  /*f0b0*/  LDL R152, [R1+0x50] ;  /* 0x0000500001987983 */ /* 0x000f280000100800 */
[----:B------:R-:W5:Y:S01]  /*f0c0*/  LDL R156, [R1+0x38] ;  /* 0x00003800019c7983 */ /* 0x000f620000100800 */
[----:B------:R-:W-:Y:S02]  /*f0d0*/  SEL R10, R10, 0x978, P1 ;  /* 0x000009780a0a7807 */ /* 0x000fe40000800000 */
[----:B------:R-:W-:Y:S01]  /*f0e0*/  ISETP.NE.U32.AND P0, PT, RZ, UR6, PT ;  /* 0x00000006ff007c0c */ /* 0x000fe2000bf05070 */
[----:B------:R-:W5:Y:S01]  /*f0f0*/  LDL R161, [R1+0x54] ;  /* 0x0000540001a17983 */ /* 0x000f620000100800 */
[----:B-1----:R-:W1:Y:S02]  /*f100*/  LDC.64 R8, c[0x0][R10+0x220] ;  /* 0x000088000a087b82 */ /* 0x002e640000000a00 */
[----:B------:R-:W-:Y:S01]  /*f110*/  ISETP.NE.AND.EX P0, PT, RZ, UR7, PT, P0 ;  /* 0x00000007ff007c0c */ /* 0x000fe2000bf05300 */
[----:B------:R-:W5:Y:S03]  /*f120*/  LDL R160, [R1+0x48] ;  /* 0x0000480001a07983 */ /* 0x000f660000100800 */
[----:B------:R-:W-:-:S02]  /*f130*/  SEL R12, R159, RZ, !P0 ;  /* 0x000000ff9f0c7207 */ /* 0x000fc40004000000 */
[----:B------:R-:W0:Y:S03]  /*f140*/  LDC.64 R6, c[0x0][R10+0x218] ;  /* 0x000086000a067b82 */ /* 0x000e260000000a00 */
[----:B-1----:R-:W-:Y:S01]  /*f150*/  IMAD R9, R9, R12, RZ ;  /* 0x0000000c09097224 */ /* 0x002fe200078e02ff */
[----:B--2---:R-:W-:Y:S02]  /*f160*/  SEL R11, R11, RZ, !P0 ;  /* 0x000000ff0b0b7207 */ /* 0x004fe40004000000 */
[----:B---3--:R-:W-:-:S03]  /*f170*/  ISETP.NE.AND P0, PT, R157, 0x1, PT ;  /* 0x000000019d00780c */ /* 0x008fc60003f05270 */
[C---:B------:R-:W-:Y:S02]  /*f180*/  IMAD R11, R8.reuse, R11, R9 ;  /* 0x0000000b080b7224 */ /* 0x040fe400078e0209 */
[----:B------:R-:W-:-:S04]  /*f190*/  IMAD.WIDE.U32 R8, R8, R12, RZ ;  /* 0x0000000c08087225 */ /* 0x000fc800078e00ff */
[-C--:B0-----:R-:W-:Y:S02]  /*f1a0*/  IMAD R12, R7, R184.reuse, RZ ;  /* 0x000000b8070c7224 */ /* 0x081fe400078e02ff */
[----:B------:R-:W-:-:S04]  /*f1b0*/  IMAD.WIDE.U32 R6, R6, R184, RZ ;  /* 0x000000b806067225 */ /* 0x000fc800078e00ff */
[----:B------:R-:W-:Y:S02]  /*f1c0*/  IMAD.IADD R12, R7, 0x1, R12 ;  /* 0x00000001070c7824 */ /* 0x000fe400078e020c */
[----:B------:R-:W0:Y:S01]  /*f1d0*/  @P0 LDC R7, c[0x0][0xbec] ;  /* 0x0002fb00ff070b82 */ /* 0x000e220000000800 */
[----:B------:R-:W-:-:S07]  /*f1e0*/  IADD3 R13, P2, P3, R8, R6, R4 ;  /* 0x00000006080d7210 */ /* 0x000fce0007b5e004 */
[----:B------:R-:W1:Y:S01]  /*f1f0*/  @P0 LDC R6, c[0x0][0xbf0] ;  /* 0x0002fc00ff060b82 */ /* 0x000e620000000800 */
[----:B----4-:R-:W-:Y:S02]  /*f200*/  IMAD R152, R158, 0x40, R152 ;  /* 0x000000409e987824 */ /* 0x010fe400078e0298 */
[----:B------:R-:W-:-:S05]  /*f210*/  IMAD.IADD R11, R9, 0x1, R11 ;  /* 0x00000001090b7824 */ /* 0x000fca00078e020b */
[----:B------:R-:W-:Y:S01]  /*f220*/  IADD3.X R11, R11, R12, R5, P2, P3 ;  /* 0x0000000c0b0b7210 */ /* 0x000fe200017e6405 */
[----:B------:R-:W-:Y:S02]  /*f230*/  IMAD.MOV.U32 R12, RZ, RZ, R152 ;  /* 0x000000ffff0c7224 */ /* 0x000fe400078e0098 */
[----:B0-----:R-:W-:-:S05]  /*f240*/  @P0 IMAD.HI.U32 R7, R152, R7, RZ ;  /* 0x0000000798070227 */ /* 0x001fca00078e00ff */
[----:B-1----:R-:W-:Y:S02]  /*f250*/  @P0 SHF.R.U32.HI R12, RZ, R6, R7 ;  /* 0x00000006ff0c0219 */ /* 0x002fe40000011607 */
[----:B------:R-:W0:Y:S01]  /*f260*/  LDC.64 R6, c[0x0][R10+0x228] ;  /* 0x00008a000a067b82 */ /* 0x000e220000000a00 */
[----:B-----5:R-:W-:-:S05]  /*f270*/  SEL R156, R156, RZ, P1 ;  /* 0x000000ff9c9c7207 */ /* 0x020fca0000800000 */
[----:B0-----:R-:W-:-:S04]  /*f280*/  IMAD.WIDE.U32 R8, R6, R156, RZ ;  /* 0x0000009c06087225 */ /* 0x001fc800078e00ff */
[----:B------:R-:W-:-:S04]  /*f290*/  IMAD R6, R7, R156, RZ ;  /* 0x0000009c07067224 */ /* 0x000fc800078e02ff */
[----:B------:R-:W-:Y:S02]  /*f2a0*/  IMAD.IADD R9, R9, 0x1, R6 ;  /* 0x0000000109097824 */ /* 0x000fe400078e0206 */
[----:B------:R0:W1:Y:S01]  /*f2b0*/  LDC.64 R6, c[0x0][R10+0x210] ;  /* 0x000084000a067b82 */ /* 0x0000620000000a00 */
[----:B------:R-:W-:Y:S01]  /*f2c0*/  IADD3 R8, P0, P2, R12, R13, R8 ;  /* 0x0000000d0c087210 */ /* 0x000fe20007a1e008 */
[--C-:B------:R-:W-:Y:S01]  /*f2d0*/  IMAD.MOV R13, RZ, RZ, -R12.reuse ;  /* 0x000000ffff0d7224 */ /* 0x100fe200078e0a0c */
[----:B------:R-:W-:-:S03]  /*f2e0*/  SHF.R.S32.HI R12, RZ, 0x1f, R12 ;  /* 0x0000001fff0c7819 */ /* 0x000fc6000001140c */
[----:B------:R-:W-:Y:S01]  /*f2f0*/  IMAD R13, R157, R13, R152 ;  /* 0x0000000d9d0d7224 */ /* 0x000fe200078e0298 */
[----:B------:R-:W-:-:S04]  /*f300*/  IADD3.X R9, R12, R11, R9, P0, P2 ;  /* 0x0000000b0c097210 */ /* 0x000fc800007e4409 */
[----:B0-----:R-:W-:Y:S01]  /*f310*/  SHF.R.S32.HI R10, RZ, 0x1f, R13 ;  /* 0x0000001fff0a7819 */ /* 0x001fe2000001140d */
[-C--:B-1----:R-:W-:Y:S02]  /*f320*/  IMAD R7, R7, R13.reuse, RZ ;  /* 0x0000000d07077224 */ /* 0x082fe400078e02ff */
[----:B------:R-:W-:-:S04]  /*f330*/  IMAD.WIDE.U32 R8, R6, R13, R8 ;  /* 0x0000000d06087225 */ /* 0x000fc800078e0008 */
[----:B------:R-:W-:Y:S02]  /*f340*/  IMAD R10, R6, R10, R7 ;  /* 0x0000000a060a7224 */ /* 0x000fe400078e0207 */
[----:B------:R-:W0:Y:S08]  /*f350*/  LDC.64 R6, c[0x0][0xba8] ;  /* 0x0002ea00ff067b82 */ /* 0x000e300000000a00 */
[----:B0-----:R-:W0:Y:S08]  /*f360*/  @!P1 LDC R6, c[0x0][0xb50] ;  /* 0x0002d400ff069b82 */ /* 0x001e300000000800 */
[----:B------:R-:W1:Y:S01]  /*f370*/  @!P1 LDC R7, c[0x0][0xb54] ;  /* 0x0002d500ff079b82 */ /* 0x000e620000000800 */
[----:B------:R-:W-:-:S02]  /*f380*/  IMAD.IADD R10, R9, 0x1, R10 ;  /* 0x00000001090a7824 */ /* 0x000fc400078e020a */
[----:B------:R-:W-:Y:S01]  /*f390*/  IMAD R11, R158, 0x40, R195 ;  /* 0x000000409e0b7824 */ /* 0x000fe200078e02c3 */
[----:B0-----:R-:W-:Y:S01]  /*f3a0*/  LEA R9, P0, R8, R6, 0x2 ;  /* 0x0000000608097211 */ /* 0x001fe200078010ff */
[----:B------:R-:W-:-:S03]  /*f3b0*/  IMAD.MOV R6, RZ, RZ, -R161 ;  /* 0x000000ffff067224 */ /* 0x000fc600078e0aa1 */
[----:B-1----:R-:W-:Y:S02]  /*f3c0*/  LEA.HI.X R10, R8, R7, R10, 0x2, P0 ;  /* 0x00000007080a7211 */ /* 0x002fe400000f140a */
[----:B------:R-:W-:Y:S01]  /*f3d0*/  ISETP.NE.AND P0, PT, R160, R6, PT ;  /* 0x00000006a000720c */ /* 0x000fe20003f05270 */
[----:B------:R-:W-:Y:S04]  /*f3e0*/  SHFL.IDX PT, R8, R9, 0x1, 0x1c1f ;  /* 0x003c1f0009087f89 */ /* 0x000fe800000e0000 */
[----:B------:R-:W-:Y:S04]  /*f3f0*/  SHFL.IDX PT, R6, R9, RZ, 0x1c1f ;  /* 0x001c1fff09067589 */ /* 0x000fe800000e0000 */
[----:B------:R-:W0:Y:S04]  /*f400*/  SHFL.IDX PT, R7, R10, RZ, 0x1c1f ;  /* 0x001c1fff0a077589 */ /* 0x000e2800000e0000 */
[----:B------:R1:W2:Y:S02]  /*f410*/  SHFL.IDX PT, R9, R10, 0x1, 0x1c1f ;  /* 0x003c1f000a097f89 */ /* 0x0002a400000e0000 */
[----:B-1----:R-:W-:-:S05]  /*f420*/  IMAD R10, R3, R157, RZ ;  /* 0x0000009d030a7224 */ /* 0x002fca00078e02ff */
[C---:B------:R-:W-:Y:S01]  /*f430*/  ISETP.GE.OR P1, PT, R11.reuse, R10, P0 ;  /* 0x0000000a0b00720c */ /* 0x040fe20000726670 */
[----:B------:R-:W-:-:S05]  /*f440*/  VIADD R11, R11, 0x8 ;  /* 0x000000080b0b7836 */ /* 0x000fca0000000000 */
[----:B------:R-:W-:-:S07]  /*f450*/  ISETP.GE.OR P0, PT, R11, R10, P0 ;  /* 0x0000000a0b00720c */ /* 0x000fce0000706670 */
[----:B0-----:R3:W-:Y:S06]  /*f460*/  @!P1 ST.E desc[UR42][R6.64], R21 ;  /* 0x0000001506009985 */ /* 0x0017ec000c10192a */
[----:B--2---:R3:W-:Y:S02]  /*f470*/  @!P0 ST.E desc[UR42][R8.64], R20 ;  /* 0x0000001408008985 */ /* 0x0047e4000c10192a */
.L_x_715:
[----:B------:R-:W-:Y:S02]  /*f480*/  ISETP.GT.AND P1, PT, R0, 0x1, PT ;  /* 0x000000010000780c */ /* 0x000fe40003f24270 */
[----:B------:R-:W-:-:S04]  /*f490*/  ISETP.NE.U32.AND P0, PT, RZ, UR6, PT ;  /* 0x00000006ff007c0c */ /* 0x000fc8000bf05070 */
[----:B------:R-:W-:-:S04]  /*f4a0*/  ISETP.NE.AND.EX P0, PT, RZ, UR7, PT, P0 ;  /* 0x00000007ff007c0c */ /* 0x000fc8000bf05300 */
[----:B------:R-:W-:-:S03]  /*f4b0*/  SEL R0, R159, RZ, !P0 ;  /* 0x000000ff9f007207 */ /* 0x000fc60004000000 */
[----:B------:R-:W-:Y:S06]  /*f4c0*/  @P1 BRA `(.L_x_716) ;  /* 0x0000001000601947 */ /* 0x000fec0003800000 */
[----:B---3--:R-:W2:Y:S01]  /*f4d0*/  S2R R20, SR_TID.X ;  /* 0x0000000000147919 */ /* 0x008ea20000002100 */
[----:B------:R-:W3:Y:S01]  /*f4e0*/  LDC R80, c[0x0][0xbe8] ;  /* 0x0002fa00ff507b82 */ /* 0x000ee20000000800 */
[----:B------:R-:W-:Y:S01]  /*f4f0*/  ULDC.64 UR4, c[0x0][0xaa0] ;  /* 0x0002a80000047ab9 */ /* 0x000fe20000000a00 */
[----:B--2---:R-:W-:-:S05]  /*f500*/  VIADD R20, R20, 0xffffff80 ;  /* 0xffffff8014147836 */ /* 0x004fca0000000000 */
[----:B-1----:R-:W-:-:S04]  /*f510*/  SHF.R.S32.HI R7, RZ, 0x1f, R20 ;  /* 0x0000001fff077819 */ /* 0x002fc80000011414 */
[----:B------:R-:W-:-:S04]  /*f520*/  LEA.HI R7, R7, R20, RZ, 0x3 ;  /* 0x0000001407077211 */ /* 0x000fc800078f18ff */
[----:B------:R-:W-:-:S05]  /*f530*/  SHF.R.S32.HI R6, RZ, 0x3, R7 ;  /* 0x00000003ff067819 */ /* 0x000fca0000011407 */
[----:B------:R-:W-:-:S04]  /*f540*/  IMAD R9, R6, 0x40, R192 ;  /* 0x0000004006097824 */ /* 0x000fc800078e02c0 */
[----:B------:R-:W-:-:S03]  /*f550*/  IMAD.WIDE R14, R9, 0x2, R14 ;  /* 0x00000002090e7825 */ /* 0x000fc600078e020e */
[C---:B------:R-:W-:Y:S01]  /*f560*/  IADD3 R37, P0, R14.reuse, 0x5000, RZ ;  /* 0x000050000e257810 */ /* 0x040fe20007f1e0ff */
[----:B------:R-:W-:Y:S01]  /*f570*/  IMAD R5, R5, UR4, RZ ;  /* 0x0000000405057c24 */ /* 0x000fe2000f8e02ff */
[----:B------:R-:W-:Y:S02]  /*f580*/  LOP3.LUT R7, R7, 0xfffffff8, RZ, 0xc0, !PT ;  /* 0xfffffff807077812 */ /* 0x000fe400078ec0ff */
[----:B------:R-:W-:Y:S02]  /*f590*/  LOP3.LUT R36, R37, 0x380, RZ, 0xc0, !PT ;  /* 0x0000038025247812 */ /* 0x000fe400078ec0ff */
[----:B------:R-:W-:Y:S02]  /*f5a0*/  IADD3 R41, P1, R14, 0x6000, RZ ;  /* 0x000060000e297810 */ /* 0x000fe40007f3e0ff */
[----:B------:R-:W-:Y:S01]  /*f5b0*/  SHF.R.U64 R36, R36, 0x3, RZ ;  /* 0x0000000324247819 */ /* 0x000fe200000012ff */
[----:B------:R-:W-:Y:S01]  /*f5c0*/  IMAD R21, R4, UR5, R5 ;  /* 0x0000000504157c24 */ /* 0x000fe2000f8e0205 */
[----:B------:R-:W-:-:S02]  /*f5d0*/  LOP3.LUT R40, R41, 0x380, RZ, 0xc0, !PT ;  /* 0x0000038029287812 */ /* 0x000fc400078ec0ff */
[----:B------:R-:W-:Y:S01]  /*f5e0*/  LOP3.LUT R36, R36, R37, RZ, 0x3c, !PT ;  /* 0x0000002524247212 */ /* 0x000fe200078e3cff */
[----:B------:R-:W-:Y:S01]  /*f5f0*/  IMAD.X R37, RZ, RZ, R15, P0 ;  /* 0x000000ffff257224 */ /* 0x000fe200000e060f */
[----:B------:R-:W-:Y:S01]  /*f600*/  IADD3 R65, P0, R14, 0xc000, RZ ;  /* 0x0000c0000e417810 */ /* 0x000fe20007f1e0ff */
[----:B------:R-:W-:Y:S01]  /*f610*/  IMAD.WIDE.U32 R4, R4, UR4, RZ ;  /* 0x0000000404047c25 */ /* 0x000fe2000f8e00ff */
[----:B------:R-:W-:Y:S01]  /*f620*/  ULDC.64 UR4, c[0x0][0xae8] ;  /* 0x0002ba0000047ab9 */ /* 0x000fe20000000a00 */
[----:B------:R-:W-:Y:S02]  /*f630*/  IADD3 R13, P3, R14, 0x1000, RZ ;  /* 0x000010000e0d7810 */ /* 0x000fe40007f7e0ff */
[----:B------:R-:W-:Y:S01]  /*f640*/  LOP3.LUT R64, R65, 0x380, RZ, 0xc0, !PT ;  /* 0x0000038041407812 */ /* 0x000fe200078ec0ff */
[----:B------:R-:W-:Y:S01]  /*f650*/  IMAD.IADD R5, R5, 0x1, R21 ;  /* 0x0000000105057824 */ /* 0x000fe200078e0215 */
[----:B------:R-:W-:Y:S01]  /*f660*/  SHF.R.U64 R40, R40, 0x3, RZ ;  /* 0x0000000328287819 */ /* 0x000fe200000012ff */
[----:B------:R-:W-:Y:S01]  /*f670*/  IMAD.IADD R7, R20, 0x1, -R7 ;  /* 0x0000000114077824 */ /* 0x000fe200078e0a07 */
[----:B------:R-:W-:Y:S01]  /*f680*/  SHF.R.U64 R64, R64, 0x3, RZ ;  /* 0x0000000340407819 */ /* 0x000fe200000012ff */
[----:B------:R-:W-:Y:S01]  /*f690*/  IMAD.WIDE.U32 R4, R184, UR4, R4 ;  /* 0x00000004b8047c25 */ /* 0x000fe2000f8e0004 */
[----:B------:R-:W-:Y:S01]  /*f6a0*/  IADD3 R45, P2, R14, 0x7000, RZ ;  /* 0x000070000e2d7810 */ /* 0x000fe20007f5e0ff */
[----:B------:R-:W5:Y:S01]  /*f6b0*/  LD.E.128 R36, desc[UR42][R36.64] ;  /* 0x0000002a24247980 */ /* 0x000f62000c101d00 */
[----:B------:R-:W-:Y:S01]  /*f6c0*/  LOP3.LUT R64, R64, R65, RZ, 0x3c, !PT ;  /* 0x0000004140407212 */ /* 0x000fe200078e3cff */
[----:B------:R-:W-:Y:S01]  /*f6d0*/  IMAD.X R65, RZ, RZ, R15, P0 ;  /* 0x000000ffff417224 */ /* 0x000fe200000e060f */
[----:B---3--:R-:W-:-:S02]  /*f6e0*/  ISETP.NE.AND P0, PT, R80, 0x1, PT ;  /* 0x000000015000780c */ /* 0x008fc40003f05270 */
[----:B------:R-:W-:Y:S01]  /*f6f0*/  SHF.R.S32.HI R20, RZ, 0x1f, R0 ;  /* 0x0000001fff147819 */ /* 0x000fe20000011400 */
[----:B------:R-:W-:Y:S01]  /*f700*/  IMAD R5, R184, UR5, R5 ;  /* 0x00000005b8057c24 */ /* 0x000fe2000f8e0205 */
[----:B------:R-:W-:Y:S01]  /*f710*/  ULDC.64 UR4, c[0x0][0xaf0] ;  /* 0x0002bc0000047ab9 */ /* 0x000fe20000000a00 */
[----:B------:R-:W-:Y:S01]  /*f720*/  LOP3.LUT R12, R13, 0x380, RZ, 0xc0, !PT ;  /* 0x000003800d0c7812 */ /* 0x000fe200078ec0ff */
[----:B------:R-:W-:Y:S01]  /*f730*/  IMAD R7, R7, 0x20, R6 ;  /* 0x0000002007077824 */ /* 0x000fe200078e0206 */
[----:B------:R-:W-:Y:S01]  /*f740*/  LOP3.LUT R40, R40, R41, RZ, 0x3c, !PT ;  /* 0x0000002928287212 */ /* 0x000fe200078e3cff */
[C---:B------:R-:W-:Y:S01]  /*f750*/  VIADD R157, R192.reuse, 0x80 ;  /* 0x00000080c09d7836 */ /* 0x040fe20000000000 */
[----:B------:R-:W-:Y:S01]  /*f760*/  LOP3.LUT R44, R45, 0x380, RZ, 0xc0, !PT ;  /* 0x000003802d2c7812 */ /* 0x000fe200078ec0ff */
[----:B------:R-:W-:Y:S01]  /*f770*/  VIADD R156, R192, 0xc0 ;  /* 0x000000c0c09c7836 */ /* 0x000fe20000000000 */
[----:B------:R-:W-:Y:S01]  /*f780*/  SHF.R.U64 R12, R12, 0x3, RZ ;  /* 0x000000030c0c7819 */ /* 0x000fe200000012ff */
[----:B------:R-:W-:Y:S01]  /*f790*/  VIADD R152, R192, 0x100 ;  /* 0x00000100c0987836 */ /* 0x000fe20000000000 */
[----:B------:R-:W1:Y:S01]  /*f7a0*/  @P0 LDC R81, c[0x0][0xbec] ;  /* 0x0002fb00ff510b82 */ /* 0x000e620000000800 */
[----:B------:R-:W-:Y:S01]  /*f7b0*/  IMAD R21, R20, UR4, RZ ;  /* 0x0000000414157c24 */ /* 0x000fe2000f8e02ff */
[----:B------:R-:W-:Y:S01]  /*f7c0*/  SHF.R.U64 R44, R44, 0x3, RZ ;  /* 0x000000032c2c7819 */ /* 0x000fe200000012ff */
[----:B------:R-:W-:Y:S01]  /*f7d0*/  IMAD.X R41, RZ, RZ, R15, P1 ;  /* 0x000000ffff297224 */ /* 0x000fe200008e060f */
[----:B------:R-:W-:Y:S01]  /*f7e0*/  IADD3 R69, P1, R14, 0xd000, RZ ;  /* 0x0000d0000e457810 */ /* 0x000fe20007f3e0ff */
[----:B------:R-:W-:Y:S01]  /*f7f0*/  IMAD R3, R3, R80, RZ ;  /* 0x0000005003037224 */ /* 0x000fe200078e02ff */
[----:B------:R-:W-:Y:S01]  /*f800*/  LOP3.LUT R12, R12, R13, RZ, 0x3c, !PT ;  /* 0x0000000d0c0c7212 */ /* 0x000fe200078e3cff */
[----:B------:R-:W-:Y:S01]  /*f810*/  VIADD R88, R192, 0x140 ;  /* 0x00000140c0587836 */ /* 0x000fe20000000000 */
[----:B------:R-:W2:Y:S01]  /*f820*/  @P0 LDC R83, c[0x0][0xbf0] ;  /* 0x0002fc00ff530b82 */ /* 0x000ea20000000800 */
[----:B------:R-:W-:Y:S01]  /*f830*/  IMAD R82, R158, 0x40, R7 ;  /* 0x000000409e527824 */ /* 0x000fe200078e0207 */
[C---:B------:R-:W-:Y:S01]  /*f840*/  IADD3 R25, P4, R14.reuse, 0x2000, RZ ;  /* 0x000020000e197810 */ /* 0x040fe20007f9e0ff */
[----:B------:R-:W-:Y:S01]  /*f850*/  IMAD.X R13, RZ, RZ, R15, P3 ;  /* 0x000000ffff0d7224 */ /* 0x000fe200018e060f */
[C---:B------:R-:W-:Y:S01]  /*f860*/  IADD3 R29, P5, R14.reuse, 0x3000, RZ ;  /* 0x000030000e1d7810 */ /* 0x040fe20007fbe0ff */
[----:B------:R-:W5:Y:S01]  /*f870*/  LD.E.128 R64, desc[UR42][R64.64] ;  /* 0x0000002a40407980 */ /* 0x000f62000c101d00 */
[----:B------:R-:W-:-:S02]  /*f880*/  IADD3 R33, P6, R14, 0x4000, RZ ;  /* 0x000040000e217810 */ /* 0x000fc40007fde0ff */
[----:B------:R-:W3:Y:S01]  /*f890*/  LDC R20, c[0x0][0xac8] ;  /* 0x0002b200ff147b82 */ /* 0x000ee20000000800 */
[----:B------:R-:W-:Y:S01]  /*f8a0*/  LOP3.LUT R68, R69, 0x380, RZ, 0xc0, !PT ;  /* 0x0000038045447812 */ /* 0x000fe200078ec0ff */
[----:B------:R-:W-:Y:S01]  /*f8b0*/  IMAD R7, R0, UR5, R21 ;  /* 0x0000000500077c24 */ /* 0x000fe2000f8e0215 */
[----:B------:R-:W-:Y:S01]  /*f8c0*/  IADD3 R49, P3, R14, 0x8000, RZ ;  /* 0x000080000e317810 */ /* 0x000fe20007f7e0ff */
[----:B------:R-:W-:Y:S01]  /*f8d0*/  IMAD.WIDE.U32 R4, R0, UR4, R4 ;  /* 0x0000000400047c25 */ /* 0x000fe2000f8e0004 */
[----:B------:R-:W-:Y:S01]  /*f8e0*/  LOP3.LUT R44, R44, R45, RZ, 0x3c, !PT ;  /* 0x0000002d2c2c7212 */ /* 0x000fe200078e3cff */
[----:B------:R-:W-:Y:S01]  /*f8f0*/  ULDC.64 UR4, c[0x0][0xae0] ;  /* 0x0002b80000047ab9 */ /* 0x000fe20000000a00 */
[----:B------:R-:W-:Y:S01]  /*f900*/  LOP3.LUT R24, R25, 0x380, RZ, 0xc0, !PT ;  /* 0x0000038019187812 */ /* 0x000fe200078ec0ff */
[----:B-1----:R-:W-:Y:S01]  /*f910*/  @P0 IMAD.HI.U32 R0, R82, R81, RZ ;  /* 0x0000005152000227 */ /* 0x002fe200078e00ff */
[----:B------:R-:W-:Y:S01]  /*f920*/  LOP3.LUT R28, R29, 0x380, RZ, 0xc0, !PT ;  /* 0x000003801d1c7812 */ /* 0x000fe200078ec0ff */
[----:B------:R-:W5:Y:S01]  /*f930*/  LD.E.128 R40, desc[UR42][R40.64] ;  /* 0x0000002a28287980 */ /* 0x000f62000c101d00 */
[----:B------:R-:W-:Y:S01]  /*f940*/  LOP3.LUT R32, R33, 0x380, RZ, 0xc0, !PT ;  /* 0x0000038021207812 */ /* 0x000fe200078ec0ff */
[----:B------:R-:W-:Y:S01]  /*f950*/  IMAD.X R45, RZ, RZ, R15, P2 ;  /* 0x000000ffff2d7224 */ /* 0x000fe200010e060f */
[----:B------:R-:W-:Y:S01]  /*f960*/  IADD3 R73, P2, R14, 0xe000, RZ ;  /* 0x0000e0000e497810 */ /* 0x000fe20007f5e0ff */
[----:B------:R-:W-:Y:S01]  /*f970*/  IMAD R21, R158, 0x40, R6 ;  /* 0x000000409e157824 */ /* 0x000fe200078e0206 */
[----:B------:R-:W-:Y:S01]  /*f980*/  SHF.R.U64 R68, R68, 0x3, RZ ;  /* 0x0000000344447819 */ /* 0x000fe200000012ff */
[----:B------:R-:W-:Y:S01]  /*f990*/  VIADD R158, R192, 0x40 ;  /* 0x00000040c09e7836 */ /* 0x000fe20000000000 */
[----:B------:R-:W-:Y:S01]  /*f9a0*/  LOP3.LUT R48, R49, 0x380, RZ, 0xc0, !PT ;  /* 0x0000038031307812 */ /* 0x000fe200078ec0ff */
[----:B------:R-:W-:Y:S01]  /*f9b0*/  IMAD.MOV.U32 R81, RZ, RZ, R82 ;  /* 0x000000ffff517224 */ /* 0x000fe200078e0052 */
[----:B--2---:R-:W-:Y:S01]  /*f9c0*/  @P0 SHF.R.U32.HI R81, RZ, R83, R0 ;  /* 0x00000053ff510219 */ /* 0x004fe20000011600 */
[----:B------:R-:W-:Y:S01]  /*f9d0*/  IMAD.IADD R5, R5, 0x1, R7 ;  /* 0x0000000105057824 */ /* 0x000fe200078e0207 */
[----:B------:R-:W-:Y:S01]  /*f9e0*/  SHF.R.U64 R24, R24, 0x3, RZ ;  /* 0x0000000318187819 */ /* 0x000fe200000012ff */
[----:B------:R-:W5:Y:S01]  /*f9f0*/  LD.E.128 R44, desc[UR42][R44.64] ;  /* 0x0000002a2c2c7980 */ /* 0x000f62000c101d00 */
[----:B------:R-:W-:-:S02]  /*fa00*/  SHF.R.U64 R28, R28, 0x3, RZ ;  /* 0x000000031c1c7819 */ /* 0x000fc400000012ff */
[----:B------:R-:W-:Y:S02]  /*fa10*/  SHF.R.U64 R32, R32, 0x3, RZ ;  /* 0x0000000320207819 */ /* 0x000fe400000012ff */
[----:B------:R-:W-:Y:S02]  /*fa20*/  LOP3.LUT R72, R73, 0x380, RZ, 0xc0, !PT ;  /* 0x0000038049487812 */ /* 0x000fe400078ec0ff */
[----:B------:R-:W-:Y:S01]  /*fa30*/  LOP3.LUT R68, R68, R69, RZ, 0x3c, !PT ;  /* 0x0000004544447212 */ /* 0x000fe200078e3cff */
[----:B------:R-:W-:Y:S01]  /*fa40*/  IMAD.X R69, RZ, RZ, R15, P1 ;  /* 0x000000ffff457224 */ /* 0x000fe200008e060f */
[----:B------:R-:W-:Y:S02]  /*fa50*/  SHF.R.U64 R48, R48, 0x3, RZ ;  /* 0x0000000330307819 */ /* 0x000fe400000012ff */
[----:B---3--:R-:W-:Y:S02]  /*fa60*/  ISETP.GE.AND P1, PT, R158, R20, PT ;  /* 0x000000149e00720c */ /* 0x008fe40003f26270 */
[----:B------:R-:W-:-:S02]  /*fa70*/  SHF.R.S32.HI R0, RZ, 0x1f, R81 ;  /* 0x0000001fff007819 */ /* 0x000fc40000011451 */
[----:B------:R-:W-:Y:S01]  /*fa80*/  ISETP.GE.AND P0, PT, R157, R20, PT ;  /* 0x000000149d00720c */ /* 0x000fe20003f06270 */
[----:B------:R-:W-:Y:S01]  /*fa90*/  IMAD.MOV R7, RZ, RZ, -R81 ;  /* 0x000000ffff077224 */ /* 0x000fe200078e0a51 */
[----:B------:R-:W-:Y:S01]  /*faa0*/  LOP3.LUT R24, R24, R25, RZ, 0x3c, !PT ;  /* 0x0000001918187212 */ /* 0x000fe200078e3cff */
[--C-:B------:R-:W-:Y:S01]  /*fab0*/  IMAD.X R25, RZ, RZ, R15.reuse, P4 ;  /* 0x000000ffff197224 */ /* 0x100fe200020e060f */
[----:B------:R-:W-:Y:S01]  /*fac0*/  LOP3.LUT R28, R28, R29, RZ, 0x3c, !PT ;  /* 0x0000001d1c1c7212 */ /* 0x000fe200078e3cff */
[--C-:B------:R-:W-:Y:S01]  /*fad0*/  IMAD.X R29, RZ, RZ, R15.reuse, P5 ;  /* 0x000000ffff1d7224 */ /* 0x100fe200028e060f */
[----:B------:R-:W-:Y:S01]  /*fae0*/  LOP3.LUT R32, R32, R33, RZ, 0x3c, !PT ;  /* 0x0000002120207212 */ /* 0x000fe200078e3cff */
[----:B------:R-:W-:Y:S01]  /*faf0*/  IMAD.X R33, RZ, RZ, R15, P6 ;  /* 0x000000ffff217224 */ /* 0x000fe200030e060f */
[----:B------:R-:W-:Y:S01]  /*fb00*/  SHF.R.U64 R72, R72, 0x3, RZ ;  /* 0x0000000348487819 */ /* 0x000fe200000012ff */
[----:B------:R-:W-:Y:S01]  /*fb10*/  IMAD.WIDE.U32 R4, R81, UR4, R4 ;  /* 0x0000000451047c25 */ /* 0x000fe2000f8e0004 */
[----:B------:R-:W-:Y:S01]  /*fb20*/  LOP3.LUT R48, R48, R49, RZ, 0x3c, !PT ;  /* 0x0000003130307212 */ /* 0x000fe200078e3cff */
[----:B------:R-:W5:Y:S01]  /*fb30*/  LD.E.128 R24, desc[UR42][R24.64] ;  /* 0x0000002a18187980 */ /* 0x000f62000c101d00 */
[C---:B------:R-:W-:Y:S01]  /*fb40*/  IADD3 R53, P4, R14.reuse, 0x9000, RZ ;  /* 0x000090000e357810 */ /* 0x040fe20007f9e0ff */
[----:B------:R-:W-:Y:S01]  /*fb50*/  IMAD.X R49, RZ, RZ, R15, P3 ;  /* 0x000000ffff317224 */ /* 0x000fe200018e060f */
[C---:B------:R-:W-:Y:S01]  /*fb60*/  IADD3 R57, P5, R14.reuse, 0xa000, RZ ;  /* 0x0000a0000e397810 */ /* 0x040fe20007fbe0ff */
[----:B------:R-:W5:Y:S01]  /*fb70*/  LD.E.128 R68, desc[UR42][R68.64] ;  /* 0x0000002a44447980 */ /* 0x000f62000c101d00 */
[----:B------:R-:W-:-:S02]  /*fb80*/  IADD3 R61, P6, R14, 0xb000, RZ ;  /* 0x0000b0000e3d7810 */ /* 0x000fc40007fde0ff */
[----:B------:R-:W-:Y:S01]  /*fb90*/  SEL R6, RZ, 0xffffffff, P1 ;  /* 0xffffffffff067807 */ /* 0x000fe20000800000 */
[----:B------:R-:W-:Y:S01]  /*fba0*/  IMAD R0, R0, UR4, RZ ;  /* 0x0000000400007c24 */ /* 0x000fe2000f8e02ff */
[C---:B------:R-:W-:Y:S02]  /*fbb0*/  IADD3 R11, P3, R14.reuse, 0xf000, RZ ;  /* 0x0000f0000e0b7810 */ /* 0x040fe40007f7e0ff */
[----:B------:R-:W-:Y:S01]  /*fbc0*/  LOP3.LUT R9, R14, 0x380, RZ, 0xc0, !PT ;  /* 0x000003800e097812 */ /* 0x000fe200078ec0ff */
[----:B------:R-:W-:Y:S01]  /*fbd0*/  IMAD R7, R80, R7, R82 ;  /* 0x0000000750077224 */ /* 0x000fe200078e0252 */
[----:B------:R-:W-:Y:S01]  /*fbe0*/  LOP3.LUT R72, R72, R73, RZ, 0x3c, !PT ;  /* 0x0000004948487212 */ /* 0x000fe200078e3cff */
[--C-:B------:R-:W-:Y:S01]  /*fbf0*/  IMAD.X R73, RZ, RZ, R15.reuse, P2 ;  /* 0x000000ffff497224 */ /* 0x100fe200010e060f */
[----:B------:R-:W-:Y:S01]  /*fc00*/  LOP3.LUT R52, R53, 0x380, RZ, 0xc0, !PT ;  /* 0x0000038035347812 */ /* 0x000fe200078ec0ff */
[----:B------:R-:W-:Y:S01]  /*fc10*/  IMAD.SHL.U32 R83, R6, 0x2, RZ ;  /* 0x0000000206537824 */ /* 0x000fe200078e00ff */
[----:B------:R-:W-:Y:S01]  /*fc20*/  LOP3.LUT R56, R57, 0x380, RZ, 0xc0, !PT ;  /* 0x0000038039387812 */ /* 0x000fe200078ec0ff */
[----:B------:R-:W5:Y:S01]  /*fc30*/  LD.E.128 R28, desc[UR42][R28.64] ;  /* 0x0000002a1c1c7980 */ /* 0x000f62000c101d00 */
[----:B------:R-:W-:Y:S01]  /*fc40*/  LOP3.LUT R60, R61, 0x380, RZ, 0xc0, !PT ;  /* 0x000003803d3c7812 */ /* 0x000fe200078ec0ff */
[----:B------:R-:W-:Y:S01]  /*fc50*/  IMAD R81, R81, UR5, R0 ;  /* 0x0000000551517c24 */ /* 0x000fe2000f8e0200 */
[----:B------:R-:W-:Y:S01]  /*fc60*/  ISETP.GE.AND P2, PT, R192, R20, PT ;  /* 0x00000014c000720c */ /* 0x000fe20003f46270 */
[----:B------:R-:W-:Y:S01]  /*fc70*/  IMAD.X R77, RZ, RZ, R15, P3 ;  /* 0x000000ffff4d7224 */ /* 0x000fe200018e060f */
[----:B------:R-:W-:Y:S01]  /*fc80*/  LOP3.LUT R10, R11, 0x380, RZ, 0xc0, !PT ;  /* 0x000003800b0a7812 */ /* 0x000fe200078ec0ff */
[----:B------:R-:W-:Y:S01]  /*fc90*/  ULDC.64 UR4, c[0x0][0xad8] ;  /* 0x0002b60000047ab9 */ /* 0x000fe20000000a00 */
[----:B------:R-:W-:Y:S01]  /*fca0*/  SEL R6, RZ, 0xffffffff, P0 ;  /* 0xffffffffff067807 */ /* 0x000fe20000000000 */
[----:B------:R-:W5:Y:S01]  /*fcb0*/  LD.E.128 R32, desc[UR42][R32.64] ;  /* 0x0000002a20207980 */ /* 0x000f62000c101d00 */
[----:B------:R-:W-:-:S02]  /*fcc0*/  SHF.R.U64 R52, R52, 0x3, RZ ;  /* 0x0000000334347819 */ /* 0x000fc400000012ff */
[----:B------:R-:W-:Y:S01]  /*fcd0*/  SHF.R.U64 R56, R56, 0x3, RZ ;  /* 0x0000000338387819 */ /* 0x000fe200000012ff */
[----:B------:R-:W5:Y:S01]  /*fce0*/  LD.E.128 R48, desc[UR42][R48.64] ;  /* 0x0000002a30307980 */ /* 0x000f62000c101d00 */
[----:B------:R-:W-:Y:S02]  /*fcf0*/  SHF.R.U64 R60, R60, 0x3, RZ ;  /* 0x000000033c3c7819 */ /* 0x000fe400000012ff */
[----:B------:R-:W-:Y:S01]  /*fd00*/  SHF.R.U64 R9, R9, 0x3, RZ ;  /* 0x0000000309097819 */ /* 0x000fe200000012ff */
[----:B------:R-:W5:Y:S01]  /*fd10*/  LD.E.128 R72, desc[UR42][R72.64] ;  /* 0x0000002a48487980 */ /* 0x000f62000c101d00 */
[----:B------:R-:W-:Y:S02]  /*fd20*/  SEL R0, RZ, 0x1, P2 ;  /* 0x00000001ff007807 */ /* 0x000fe40001000000 */
[----:B------:R-:W-:Y:S01]  /*fd30*/  ISETP.GE.AND P0, PT, R156, R20, PT ;  /* 0x000000149c00720c */ /* 0x000fe20003f06270 */
[----:B------:R-:W-:Y:S01]  /*fd40*/  IMAD.IADD R5, R5, 0x1, R81 ;  /* 0x0000000105057824 */ /* 0x000fe200078e0251 */
[----:B------:R-:W-:Y:S01]  /*fd50*/  SHF.R.U64 R10, R10, 0x3, RZ ;  /* 0x000000030a0a7819 */ /* 0x000fe200000012ff */
        /* <DEDUP_REMOVED lines=9> */
[----:B------:R-:W-:Y:S01]  /*fdf0*/  LOP3.LUT R0, R83, 0x2, R0, 0xe2, !PT ;  /* 0x0000000253007812 */ /* 0x000fe200078ee200 */
[----:B------:R-:W5:Y:S01]  /*fe00*/  LD.E.128 R12, desc[UR42][R12.64] ;  /* 0x0000002a0c0c7980 */ /* 0x000f62000c101d00 */
[----:B------:R-:W-:-:S02]  /*fe10*/  SEL R6, RZ, 0xffffffff, P0 ;  /* 0xffffffffff067807 */ /* 0x000fc40000000000 */
[----:B------:R-:W-:Y:S01]  /*fe20*/  LOP3.LUT R76, R10, R11, RZ, 0x3c, !PT ;  /* 0x0000000b0a4c7212 */ /* 0x000fe200078e3cff */
[----:B------:R-:W5:Y:S01]  /*fe30*/  LD.E.128 R52, desc[UR42][R52.64] ;  /* 0x0000002a34347980 */ /* 0x000f62000c101d00 */
[-C--:B------:R-:W-:Y:S02]  /*fe40*/  ISETP.GE.AND P0, PT, R152, R20.reuse, PT ;  /* 0x000000149800720c */ /* 0x080fe40003f06270 */
[----:B------:R-:W-:Y:S01]  /*fe50*/  SHF.R.S32.HI R80, RZ, 0x1f, R7 ;  /* 0x0000001fff507819 */ /* 0x000fe20000011407 */
[----:B------:R-:W5:Y:S01]  /*fe60*/  LD.E.128 R8, desc[UR42][R8.64] ;  /* 0x0000002a08087980 */ /* 0x000f62000c101d00 */
[----:B------:R-:W-:Y:S01]  /*fe70*/  LOP3.LUT R0, R81, 0x4, R0, 0xe2, !PT ;  /* 0x0000000451007812 */ /* 0x000fe200078ee200 */
[----:B------:R-:W-:Y:S01]  /*fe80*/  IMAD.SHL.U32 R81, R6, 0x8, RZ ;  /* 0x0000000806517824 */ /* 0x000fe200078e00ff */
[----:B------:R-:W-:Y:S01]  /*fe90*/  SEL R6, RZ, 0xffffffff, P0 ;  /* 0xffffffffff067807 */ /* 0x000fe20000000000 */
[----:B------:R-:W5:Y:S01]  /*fea0*/  LD.E.128 R56, desc[UR42][R56.64] ;  /* 0x0000002a38387980 */ /* 0x000f62000c101d00 */
[----:B------:R-:W-:Y:S01]  /*feb0*/  IMAD R80, R80, UR4, RZ ;  /* 0x0000000450507c24 */ /* 0x000fe2000f8e02ff */
[----:B------:R-:W-:-:S02]  /*fec0*/  ISETP.GE.AND P0, PT, R88, R20, PT ;  /* 0x000000145800720c */ /* 0x000fc40003f06270 */
[----:B------:R-:W5:Y:S04]  /*fed0*/  LD.E.128 R60, desc[UR42][R60.64] ;  /* 0x0000002a3c3c7980 */ /* 0x000f68000c101d00 */
[----:B------:R-:W5:Y:S01]  /*fee0*/  LD.E.128 R76, desc[UR42][R76.64] ;  /* 0x0000002a4c4c7980 */ /* 0x000f62000c101d00 */
[----:B------:R-:W-:Y:S01]  /*fef0*/  LOP3.LUT R0, R81, 0x8, R0, 0xe2, !PT ;  /* 0x0000000851007812 */ /* 0x000fe200078ee200 */
[----:B------:R-:W-:Y:S01]  /*ff00*/  @!PT LDS RZ, [RZ] ;  /* 0x00000000fffff984 */ /* 0x000fe20000000800 */
[----:B------:R-:W-:Y:S01]  /*ff10*/  @!PT LDS RZ, [RZ] ;  /* 0x00000000fffff984 */ /* 0x000fe20000000800 */
[----:B------:R-:W-:Y:S01]  /*ff20*/  @!PT LDS RZ, [RZ] ;  /* 0x00000000fffff984 */ /* 0x000fe20000000800 */
[----:B------:R-:W-:Y:S01]  /*ff30*/  @!PT LDS RZ, [RZ] ;  /* 0x00000000fffff984 */ /* 0x000fe20000000800 */
[----:B------:R1:W-:Y:S06]  /*ff40*/  MEMBAR.ALL.CTA ;  /* 0x0000000000007992 */ /* 0x0003ec0000008000 */
[----:B-1----:R-:W1:Y:S01]  /*ff50*/  FENCE.VIEW.ASYNC.S ;  /* 0x00000000000073c6 */ /* 0x002e620000000000 */
[----:B------:R-:W-:Y:S01]  /*ff60*/  IMAD.SHL.U32 R83, R6, 0x10, RZ ;  /* 0x0000001006537824 */ /* 0x000fe200078e00ff */
[----:B------:R-:W-:Y:S01]  /*ff70*/  SEL R6, RZ, 0xffffffff, P0 ;  /* 0xffffffffff067807 */ /* 0x000fe20000000000 */
[----:B------:R-:W-:-:S02]  /*ff80*/  IMAD R81, R7, UR5, R80 ;  /* 0x0000000507517c24 */ /* 0x000fc4000f8e0250 */
[----:B------:R-:W-:Y:S01]  /*ff90*/  IMAD.WIDE.U32 R4, R7, UR4, R4 ;  /* 0x0000000407047c25 */ /* 0x000fe2000f8e0004 */
[----:B------:R-:W-:Y:S01]  /*ffa0*/  ULDC.64 UR4, c[0x0][0xa80] ;  /* 0x0002a00000047ab9 */ /* 0x000fe20000000a00 */
[----:B------:R-:W-:Y:S02]  /*ffb0*/  LOP3.LUT R0, R83, 0x10, R0, 0xe2, !PT ;  /* 0x0000001053007812 */ /* 0x000fe400078ee200 */
[----:B------:R-:W-:Y:S02]  /*ffc0*/  VIADD R86, R192, 0x180 ;  /* 0x00000180c0567836 */ /* 0x000fe40000000000 */
[----:B------:R-:W-:Y:S01]  /*ffd0*/  IMAD.IADD R7, R5, 0x1, R81 ;  /* 0x0000000105077824 */ /* 0x000fe200078e0251 */
[----:B------:R-:W-:Y:S01]  /*ffe0*/  LEA R81, P1, R4, UR4, 0x1 ;  /* 0x0000000404517c11 */ /* 0x000fe2000f8208ff */
[----:B------:R-:W-:Y:S01]  /*fff0*/  IMAD.SHL.U32 R83, R6, 0x20, RZ ;  /* 0x0000002006537824 */ /* 0x000fe200078e00ff */
[----:B------:R-:W-:Y:S01]  /*10000*/  ISETP.GE.AND P0, PT, R86, R20, PT ;  /* 0x000000145600720c */ /* 0x000fe20003f06270 */
[----:B------:R-:W-:Y:S01]  /*10010*/  VIADD R84, R192, 0x1c0 ;  /* 0x000001c0c0547836 */ /* 0x000fe20000000000 */
[----:B------:R-:W-:-:S02]  /*10020*/  LEA.HI.X R82, R4, UR5, R7, 0x1, P1 ;  /* 0x0000000504527c11 */ /* 0x000fc400088f0c07 */
[----:B------:R-:W-:Y:S01]  /*10030*/  LOP3.LUT R80, R83, 0x20, R0, 0xe2, !PT ;  /* 0x0000002053507812 */ /* 0x000fe200078ee200 */
[----:B------:R-:W-:Y:S01]  /*10040*/  VIADD R0, R2, 0x28c20 ;  /* 0x00028c2002007836 */ /* 0x000fe20000000000 */
[----:B------:R-:W-:Y:S02]  /*10050*/  ISETP.GE.AND P1, PT, R21, R3, PT ;  /* 0x000000031500720c */ /* 0x000fe40003f26270 */
[----:B------:R-:W-:Y:S02]  /*10060*/  SEL R5, RZ, 0x40, P0 ;  /* 0x00000040ff057807 */ /* 0x000fe40000000000 */
[----:B------:R-:W-:Y:S02]  /*10070*/  ISETP.GE.AND P0, PT, R84, R20, PT ;  /* 0x000000145400720c */ /* 0x000fe40003f06270 */
[----:B------:R-:W-:Y:S02]  /*10080*/  LOP3.LUT R80, R80, R5, RZ, 0xfc, !PT ;  /* 0x0000000550507212 */ /* 0x000fe400078efcff */
[----:B------:R-:W-:-:S02]  /*10090*/  PRMT R0, RZ, 0x654, R0 ;  /* 0x00000654ff007816 */ /* 0x000fc40000000000 */
[----:B------:R-:W-:Y:S01]  /*100a0*/  SEL R5, RZ, 0x80, P0 ;  /* 0x00000080ff057807 */ /* 0x000fe20000000000 */
[C---:B------:R-:W-:Y:S01]  /*100b0*/  VIADD R85, R192.reuse, 0x1c0 ;  /* 0x000001c0c0557836 */ /* 0x040fe20000000000 */
[----:B-1----:R1:W-:Y:S01]  /*100c0*/  SYNCS.ARRIVE.TRANS64.RED.A1T0 RZ, [R0+URZ], RZ ;  /* 0x000000ff00ff79a7 */ /* 0x0023e2000810043f */
[C---:B------:R-:W-:Y:S02]  /*100d0*/  VIADD R87, R192.reuse, 0x180 ;  /* 0x00000180c0577836 */ /* 0x040fe40000000000 */
[C---:B------:R-:W-:Y:S02]  /*100e0*/  VIADD R89, R192.reuse, 0x140 ;  /* 0x00000140c0597836 */ /* 0x040fe40000000000 */
[C---:B------:R-:W-:Y:S02]  /*100f0*/  VIADD R90, R192.reuse, 0x100 ;  /* 0x00000100c05a7836 */ /* 0x040fe40000000000 */
[----:B------:R-:W-:Y:S01]  /*10100*/  VIADD R91, R192, 0xc0 ;  /* 0x000000c0c05b7836 */ /* 0x000fe20000000000 */
[----:B-1----:R-:W-:Y:S01]  /*10110*/  LOP3.LUT R0, R80, R5, RZ, 0xfc, !PT ;  /* 0x0000000550007212 */ /* 0x002fe200078efcff */
[----:B------:R-:W-:-:S02]  /*10120*/  VIADD R92, R192, 0x80 ;  /* 0x00000080c05c7836 */ /* 0x000fc40000000000 */
[----:B------:R-:W-:Y:S01]  /*10130*/  VIADD R93, R192, 0x40 ;  /* 0x00000040c05d7836 */ /* 0x000fe20000000000 */
[----:B------:R1:W2:Y:S01]  /*10140*/  SHFL.IDX PT, R4, R81, RZ, 0x181f ;  /* 0x00181fff51047589 */ /* 0x0002a200000e0000 */
[----:B------:R-:W-:Y:S03]  /*10150*/  BSSY B1, `(.L_x_717) ;  /* 0x0000029000017945 */ /* 0x000fe60003800000 */
[----:B------:R1:W3:Y:S01]  /*10160*/  SHFL.IDX PT, R5, R82, RZ, 0x181f ;  /* 0x00181fff52057589 */ /* 0x0002e200000e0000 */
[----:B------:R-:W-:Y:S02]  /*10170*/  SHF.R.S32.HI R85, RZ, 0x1f, R85 ;  /* 0x0000001fff557819 */ /* 0x000fe40000011455 */
[----:B------:R-:W-:Y:S02]  /*10180*/  SHF.R.S32.HI R87, RZ, 0x1f, R87 ;  /* 0x0000001fff577819 */ /* 0x000fe40000011457 */
[----:B------:R-:W-:-:S02]  /*10190*/  SHF.R.S32.HI R89, RZ, 0x1f, R89 ;  /* 0x0000001fff597819 */ /* 0x000fc40000011459 */
[----:B------:R-:W-:Y:S02]  /*101a0*/  SHF.R.S32.HI R90, RZ, 0x1f, R90 ;  /* 0x0000001fff5a7819 */ /* 0x000fe4000001145a */
[----:B------:R-:W-:Y:S02]  /*101b0*/  SHF.R.S32.HI R91, RZ, 0x1f, R91 ;  /* 0x0000001fff5b7819 */ /* 0x000fe4000001145b */
[----:B------:R-:W-:Y:S02]  /*101c0*/  SHF.R.S32.HI R92, RZ, 0x1f, R92 ;  /* 0x0000001fff5c7819 */ /* 0x000fe4000001145c */
[----:B------:R-:W-:Y:S01]  /*101d0*/  SHF.R.S32.HI R93, RZ, 0x1f, R93 ;  /* 0x0000001fff5d7819 */ /* 0x000fe2000001145d */
[----:B-1----:R-:W-:Y:S06]  /*101e0*/  @P1 BRA `(.L_x_718) ;  /* 0x00000000007c1947 */ /* 0x002fec0003800000 */
[-C--:B------:R-:W-:Y:S02]  /*101f0*/  ISETP.GE.AND P0, PT, R192, R20.reuse, PT ;  /* 0x00000014c000720c */ /* 0x080fe40003f06270 */
[-C--:B------:R-:W-:Y:S02]  /*10200*/  ISETP.GE.AND P1, PT, R158, R20.reuse, PT ;  /* 0x000000149e00720c */ /* 0x080fe40003f26270 */
[-C--:B------:R-:W-:Y:S02]  /*10210*/  ISETP.GE.AND P5, PT, R157, R20.reuse, PT ;  /* 0x000000149d00720c */ /* 0x080fe40003fa6270 */
[-C--:B------:R-:W-:Y:S02]  /*10220*/  ISETP.GE.AND P3, PT, R156, R20.reuse, PT ;  /* 0x000000149c00720c */ /* 0x080fe40003f66270 */
[----:B------:R-:W-:-:S05]  /*10230*/  ISETP.GE.AND P2, PT, R152, R20, PT ;  /* 0x000000149800720c */ /* 0x000fca0003f46270 */
[----:B--23--:R-:W-:-:S05]  /*10240*/  @!P0 IMAD.WIDE R6, R192, 0x2, R4 ;  /* 0x00000002c0068825 */ /* 0x00cfca00078e0204 */
[----:B-----5:R1:W-:Y:S02]  /*10250*/  @!P0 ST.E.128 desc[UR42][R6.64], R8 ;  /* 0x0000000806008985 */ /* 0x0203e4000c101d2a */
[-C--:B-1----:R-:W-:Y:S02]  /*10260*/  @!P1 LEA R6, P0, R158, R4.reuse, 0x1 ;  /* 0x000000049e069211 */ /* 0x082fe400078008ff */
[----:B------:R-:W-:Y:S02]  /*10270*/  @!P3 LEA R8, P6, R156, R4, 0x1 ;  /* 0x000000049c08b211 */ /* 0x000fe400078c08ff */
[-C--:B------:R-:W-:Y:S02]  /*10280*/  @!P1 LEA.HI.X R7, R158, R5.reuse, R93, 0x1, P0 ;  /* 0x000000059e079211 */ /* 0x080fe400000f0c5d */
[----:B------:R-:W-:Y:S02]  /*10290*/  LOP3.LUT P0, RZ, R80, 0x40, RZ, 0xc0, !PT ;  /* 0x0000004050ff7812 */ /* 0x000fe4000780c0ff */
[----:B------:R-:W-:Y:S01]  /*102a0*/  @!P3 LEA.HI.X R9, R156, R5, R91, 0x1, P6 ;  /* 0x000000059c09b211 */ /* 0x000fe200030f0c5b */
[----:B------:R1:W-:Y:S01]  /*102b0*/  @!P1 ST.E.128 desc[UR42][R6.64], R24 ;  /* 0x0000001806009985 */ /* 0x0003e2000c101d2a */
[----:B------:R-:W-:-:S13]  /*102c0*/  ISETP.GE.AND P1, PT, R88, R20, PT ;  /* 0x000000145800720c */ /* 0x000fda0003f26270 */
[CC--:B------:R-:W-:Y:S02]  /*102d0*/  @!P1 LEA R10, P6, R88.reuse, R4.reuse, 0x1 ;  /* 0x00000004580a9211 */ /* 0x0c0fe400078c08ff */
[C---:B-1----:R-:W-:Y:S02]  /*102e0*/  @!P5 LEA R6, P4, R157.reuse, R4, 0x1 ;  /* 0x000000049d06d211 */ /* 0x042fe400078808ff */
[-C--:B------:R-:W-:Y:S02]  /*102f0*/  @!P1 LEA.HI.X R11, R88, R5.reuse, R89, 0x1, P6 ;  /* 0x00000005580b9211 */ /* 0x080fe400030f0c59 */
[----:B------:R-:W-:Y:S02]  /*10300*/  @!P5 LEA.HI.X R7, R157, R5, R92, 0x1, P4 ;  /* 0x000000059d07d211 */ /* 0x000fe400020f0c5c */
[----:B------:R-:W-:-:S03]  /*10310*/  LOP3.LUT P4, RZ, R0, 0x80, RZ, 0xc0, !PT ;  /* 0x0000008000ff7812 */ /* 0x000fc6000788c0ff */
[----:B------:R1:W-:Y:S04]  /*10320*/  @!P5 ST.E.128 desc[UR42][R6.64], R32 ;  /* 0x000000200600d985 */ /* 0x0003e8000c101d2a */
[----:B------:R2:W-:Y:S01]  /*10330*/  @!P3 ST.E.128 desc[UR42][R8.64], R40 ;  /* 0x000000280800b985 */ /* 0x0005e2000c101d2a */
[-C--:B-1----:R-:W-:Y:S02]  /*10340*/  @!P2 LEA R6, P5, R152, R4.reuse, 0x1 ;  /* 0x000000049806a211 */ /* 0x082fe400078a08ff */
[-C--:B--2---:R-:W-:Y:S02]  /*10350*/  @P0 LEA R8, P3, R86, R4.reuse, 0x1 ;  /* 0x0000000456080211 */ /* 0x084fe400078608ff */
[----:B------:R-:W-:Y:S02]  /*10360*/  @!P2 LEA.HI.X R7, R152, R5, R90, 0x1, P5 ;  /* 0x000000059807a211 */ /* 0x000fe400028f0c5a */
[----:B------:R-:W-:-:S02]  /*10370*/  @P4 LEA R4, P5, R84, R4, 0x1 ;  /* 0x0000000454044211 */ /* 0x000fc400078a08ff */
[-C--:B------:R-:W-:Y:S01]  /*10380*/  @P0 LEA.HI.X R9, R86, R5.reuse, R87, 0x1, P3 ;  /* 0x0000000556090211 */ /* 0x080fe200018f0c57 */
[----:B------:R1:W-:Y:S01]  /*10390*/  @!P2 ST.E.128 desc[UR42][R6.64], R48 ;  /* 0x000000300600a985 */ /* 0x0003e2000c101d2a */
[----:B------:R-:W-:-:S03]  /*103a0*/  @P4 LEA.HI.X R5, R84, R5, R85, 0x1, P5 ;  /* 0x0000000554054211 */ /* 0x000fc600028f0c55 */
[----:B------:R1:W-:Y:S04]  /*103b0*/  @!P1 ST.E.128 desc[UR42][R10.64], R56 ;  /* 0x000000380a009985 */ /* 0x0003e8000c101d2a */
[----:B------:R1:W-:Y:S04]  /*103c0*/  @P0 ST.E.128 desc[UR42][R8.64], R64 ;  /* 0x0000004008000985 */ /* 0x0003e8000c101d2a */
[----:B------:R1:W-:Y:S02]  /*103d0*/  @P4 ST.E.128 desc[UR42][R4.64], R72 ;  /* 0x0000004804004985 */ /* 0x0003e4000c101d2a */
.L_x_718:
[----:B------:R-:W-:Y:S05]  /*103e0*/  BSYNC B1 ;  /* 0x0000000000017941 */ /* 0x000fea0003800000 */
.L_x_717:
[----:B-1----:R-:W-:Y:S01]  /*103f0*/  VIADD R6, R21, 0x20 ;  /* 0x0000002015067836 */ /* 0x002fe20000000000 */
[----:B---3--:R1:W3:Y:S04]  /*10400*/  SHFL.IDX PT, R5, R82, 0x1, 0x181f ;  /* 0x00381f0052057f89 */ /* 0x0082e800000e0000 */
[----:B------:R-:W-:Y:S01]  /*10410*/  ISETP.GE.AND P0, PT, R6, R3, PT ;  /* 0x000000030600720c */ /* 0x000fe20003f06270 */
[----:B--2---:R1:W2:-:S12]  /*10420*/  SHFL.IDX PT, R4, R81, 0x1, 0x181f ;  /* 0x00381f0051047f89 */ /* 0x00429800000e0000 */
[----:B-1----:R-:W-:Y:S05]  /*10430*/  @P0 BRA `(.L_x_719) ;  /* 0x0000002c00ac0947 */ /* 0x002fea0003800000 */
[-C--:B------:R-:W-:Y:S02]  /*10440*/  ISETP.GE.AND P6, PT, R192, R20.reuse, PT ;  /* 0x00000014c000720c */ /* 0x080fe40003fc6270 */
[-C--:B------:R-:W-:Y:S02]  /*10450*/  ISETP.GE.AND P5, PT, R158, R20.reuse, PT ;  /* 0x000000149e00720c */ /* 0x080fe40003fa6270 */
[-C--:B------:R-:W-:Y:S02]  /*10460*/  ISETP.GE.AND P3, PT, R157, R20.reuse, PT ;  /* 0x000000149d00720c */ /* 0x080fe40003f66270 */
[-C--:B------:R-:W-:Y:S02]  /*10470*/  ISETP.GE.AND P2, PT, R156, R20.reuse, PT ;  /* 0x000000149c00720c */ /* 0x080fe40003f46270 */
[-C--:B------:R-:W-:Y:S02]  /*10480*/  ISETP.GE.AND P1, PT, R152, R20.reuse, PT ;  /* 0x000000149800720c */ /* 0x080fe40003f26270 */
[----:B------:R-:W-:-:S03]  /*10490*/  ISETP.GE.AND P0, PT, R88, R20, PT ;  /* 0x000000145800720c */ /* 0x000fc60003f06270 */
[----:B--23--:R-:W-:Y:S02]  /*104a0*/  @!P6 IMAD.WIDE R6, R192, 0x2, R4 ;  /* 0x00000002c006e825 */ /* 0x00cfe400078e0204 */
[----:B-----5:R-:W-:-:S03]  /*104b0*/  @!P5 LEA R8, P4, R158, R4, 0x1 ;  /* 0x000000049e08d211 */ /* 0x020fc600078808ff */
[----:B------:R1:W-:Y:S01]  /*104c0*/  @!P6 ST.E.128 desc[UR42][R6.64], R12 ;  /* 0x0000000c0600e985 */ /* 0x0003e2000c101d2a */
[----:B------:R-:W-:Y:S02]  /*104d0*/  @!P5 LEA.HI.X R9, R158, R5, R93, 0x1, P4 ;  /* 0x000000059e09d211 */ /* 0x000fe400020f0c5d */
[----:B------:R-:W-:-:S03]  /*104e0*/  LOP3.LUT P4, RZ, R80, 0x40, RZ, 0xc0, !PT ;  /* 0x0000004050ff7812 */ /* 0x000fc6000788c0ff */
[----:B------:R2:W-:Y:S01]  /*104f0*/  @!P5 ST.E.128 desc[UR42][R8.64], R28 ;  /* 0x0000001c0800d985 */ /* 0x0005e2000c101d2a */
[----:B-1----:R-:W-:-:S04]  /*10500*/  @!P3 LEA R6, P6, R157, R4, 0x1 ;  /* 0x000000049d06b211 */ /* 0x002fc800078c08ff */
[----:B------:R-:W-:Y:S02]  /*10510*/  @!P3 LEA.HI.X R7, R157, R5, R92, 0x1, P6 ;  /* 0x000000059d07b211 */ /* 0x000fe400030f0c5c */
[----:B--2---:R-:W-:-:S03]  /*10520*/  @!P2 LEA R8, P5, R156, R4, 0x1 ;  /* 0x000000049c08a211 */ /* 0x004fc600078a08ff */
[----:B------:R1:W-:Y:S01]  /*10530*/  @!P3 ST.E.128 desc[UR42][R6.64], R36 ;  /* 0x000000240600b985 */ /* 0x0003e2000c101d2a */
[-C--:B------:R-:W-:Y:S02]  /*10540*/  @!P0 LEA R10, P3, R88, R4.reuse, 0x1 ;  /* 0x00000004580a8211 */ /* 0x080fe400078608ff */
[-C--:B------:R-:W-:Y:S02]  /*10550*/  @!P2 LEA.HI.X R9, R156, R5.reuse, R91, 0x1, P5 ;  /* 0x000000059c09a211 */ /* 0x080fe400028f0c5b */
[-C--:B------:R-:W-:Y:S02]  /*10560*/  @P4 LEA R12, P5, R86, R4.reuse, 0x1 ;  /* 0x00000004560c4211 */ /* 0x080fe400078a08ff */
[-C--:B------:R-:W-:Y:S01]  /*10570*/  @!P0 LEA.HI.X R11, R88, R5.reuse, R89, 0x1, P3 ;  /* 0x00000005580b8211 */ /* 0x080fe200018f0c59 */
[----:B------:R4:W-:Y:S01]  /*10580*/  @!P2 ST.E.128 desc[UR42][R8.64], R44 ;  /* 0x0000002c0800a985 */ /* 0x0009e2000c101d2a */
[----:B------:R-:W-:Y:S02]  /*10590*/  @P4 LEA.HI.X R13, R86, R5, R87, 0x1, P5 ;  /* 0x00000005560d4211 */ /* 0x000fe400028f0c57 */
[----:B-1----:R-:W-:-:S04]  /*105a0*/  @!P1 LEA R6, P6, R152, R4, 0x1 ;  /* 0x0000000498069211 */ /* 0x002fc800078c08ff */
[----:B------:R-:W-:-:S05]  /*105b0*/  @!P1 LEA.HI.X R7, R152, R5, R90, 0x1, P6 ;  /* 0x0000000598079211 */ /* 0x000fca00030f0c5a */
[----:B------:R4:W-:Y:S04]  /*105c0*/  @!P1 ST.E.128 desc[UR42][R6.64], R52 ;  /* 0x0000003406009985 */ /* 0x0009e8000c101d2a */
[----:B------:R4:W-:Y:S01]  /*105d0*/  @!P0 ST.E.128 desc[UR42][R10.64], R60 ;  /* 0x0000003c0a008985 */ /* 0x0009e2000c101d2a */
[----:B------:R-:W-:-:S03]  /*105e0*/  LOP3.LUT P0, RZ, R0, 0x80, RZ, 0xc0, !PT ;  /* 0x0000008000ff7812 */ /* 0x000fc6000780c0ff */
[----:B------:R4:W-:Y:S10]  /*105f0*/  @P4 ST.E.128 desc[UR42][R12.64], R68 ;  /* 0x000000440c004985 */ /* 0x0009f4000c101d2a */
[----:B------:R-:W-:Y:S05]  /*10600*/  @!P0 BRA `(.L_x_719) ;  /* 0x0000002c00388947 */ /* 0x000fea0003800000 */
[----:B------:R-:W-:-:S04]  /*10610*/  LEA R4, P0, R84, R4, 0x1 ;  /* 0x0000000454047211 */ /* 0x000fc800078008ff */
[----:B------:R-:W-:-:S05]  /*10620*/  LEA.HI.X R5, R84, R5, R85, 0x1, P0 ;  /* 0x0000000554057211 */ /* 0x000fca00000f0c55 */
[----:B------:R1:W-:Y:S01]  /*10630*/  ST.E.128 desc[UR42][R4.64], R76 ;  /* 0x0000004c04007985 */ /* 0x0003e2000c101d2a */
[----:B------:R-:W-:Y:S05]  /*10640*/  BRA `(.L_x_719) ;  /* 0x0000002c00287947 */ /* 0x000fea0003800000 */
.L_x_716:
[----:B-1-3--:R-:W2:Y:S01]  /*10650*/  LDL.LU R8, [R1+0x38] ;  /* 0x0000380001087983 */ /* 0x00aea20000300800 */
[----:B------:R-:W-:Y:S01]  /*10660*/  ULDC.64 UR4, c[0x0][0xb08] ;  /* 0x0002c20000047ab9 */ /* 0x000fe20000000a00 */
[----:B------:R-:W1:Y:S02]  /*10670*/  LDC R9, c[0x0][0xbe8] ;  /* 0x0002fa00ff097b82 */ /* 0x000e640000000800 */
[----:B------:R-:W3:Y:S04]  /*10680*/  LDL R7, [R1+0x50] ;  /* 0x0000500001077983 */ /* 0x000ee80000100800 */
[----:B------:R-:W3:Y:S01]  /*10690*/  LDL.LU R10, [R1+0x28] ;  /* 0x00002800010a7983 */ /* 0x000ee20000300800 */
[----:B------:R-:W-:Y:S01]  /*106a0*/  IMAD R6, R5, UR4, RZ ;  /* 0x0000000405067c24 */ /* 0x000fe2000f8e02ff */
[----:B------:R-:W-:Y:S01]  /*106b0*/  BSSY B1, `(.L_x_720) ;  /* 0x0000110000017945 */ /* 0x000fe20003800000 */
[----:B------:R-:W-:-:S02]  /*106c0*/  VIADD R21, R197, 0xf8 ;  /* 0x000000f8c5157836 */ /* 0x000fc40000000000 */
[C---:B------:R-:W-:Y:S02]  /*106d0*/  IMAD R6, R4.reuse, UR5, R6 ;  /* 0x0000000504067c24 */ /* 0x040fe4000f8e0206 */
[----:B------:R-:W-:Y:S01]  /*106e0*/  IMAD.WIDE.U32 R4, R4, UR4, RZ ;  /* 0x0000000404047c25 */ /* 0x000fe2000f8e00ff */
[----:B------:R-:W-:Y:S01]  /*106f0*/  ULDC.64 UR4, c[0x0][0xb38] ;  /* 0x0002ce0000047ab9 */ /* 0x000fe20000000a00 */
[----:B------:R-:W-:Y:S02]  /*10700*/  SHF.R.S32.HI R21, RZ, 0x1f, R21 ;  /* 0x0000001fff157819 */ /* 0x000fe40000011415 */
[----:B------:R-:W-:Y:S01]  /*10710*/  IMAD.IADD R5, R5, 0x1, R6 ;  /* 0x0000000105057824 */ /* 0x000fe200078e0206 */
[----:B------:R-:W-:Y:S01]  /*10720*/  SHF.R.S32.HI R6, RZ, 0x1f, R0 ;  /* 0x0000001fff067819 */ /* 0x000fe20000011400 */
[----:B------:R-:W-:Y:S02]  /*10730*/  VIADD R156, R197, 0xf0 ;  /* 0x000000f0c59c7836 */ /* 0x000fe40000000000 */
[----:B------:R-:W-:Y:S01]  /*10740*/  IMAD.WIDE.U32 R4, R184, UR4, R4 ;  /* 0x00000004b8047c25 */ /* 0x000fe2000f8e0004 */
[----:B-1----:R-:W-:-:S03]  /*10750*/  ISETP.NE.AND P0, PT, R9, 0x1, PT ;  /* 0x000000010900780c */ /* 0x002fc60003f05270 */
[----:B------:R-:W-:Y:S01]  /*10760*/  IMAD R5, R184, UR5, R5 ;  /* 0x00000005b8057c24 */ /* 0x000fe2000f8e0205 */
[----:B------:R-:W-:Y:S01]  /*10770*/  ULDC.64 UR4, c[0x0][0xb40] ;  /* 0x0002d00000047ab9 */ /* 0x000fe20000000a00 */
[----:B------:R-:W-:Y:S01]  /*10780*/  IMAD R3, R3, R9, RZ ;  /* 0x0000000903037224 */ /* 0x000fe200078e02ff */
[----:B------:R-:W-:Y:S01]  /*10790*/  SHF.R.S32.HI R156, RZ, 0x1f, R156 ;  /* 0x0000001fff9c7819 */ /* 0x000fe2000001149c */
[----:B------:R-:W-:Y:S02]  /*107a0*/  IMAD R6, R6, UR4, RZ ;  /* 0x0000000406067c24 */ /* 0x000fe4000f8e02ff */
[----:B------:R-:W-:-:S04]  /*107b0*/  IMAD.WIDE.U32 R4, R0, UR4, R4 ;  /* 0x0000000400047c25 */ /* 0x000fc8000f8e0004 */
[----:B------:R-:W-:Y:S01]  /*107c0*/  IMAD R6, R0, UR5, R6 ;  /* 0x0000000500067c24 */ /* 0x000fe2000f8e0206 */
[----:B------:R-:W-:Y:S01]  /*107d0*/  ULDC.64 UR4, c[0x0][0xb48] ;  /* 0x0002d20000047ab9 */ /* 0x000fe20000000a00 */
[----:B------:R-:W1:Y:S01]  /*107e0*/  @P0 LDC R0, c[0x0][0xbf0] ;  /* 0x0002fc00ff000b82 */ /* 0x000e620000000800 */
[----:B------:R-:W-:Y:S02]  /*107f0*/  VIADD R158, R197, 0xe8 ;  /* 0x000000e8c59e7836 */ /* 0x000fe40000000000 */
[----:B------:R-:W-:Y:S02]  /*10800*/  IMAD.IADD R5, R5, 0x1, R6 ;  /* 0x0000000105057824 */ /* 0x000fe400078e0206 */
[C---:B------:R-:W-:Y:S01]  /*10810*/  VIADD R160, R197.reuse, 0xe0 ;  /* 0x000000e0c5a07836 */ /* 0x040fe20000000000 */
[----:B------:R-:W-:Y:S01]  /*10820*/  SHF.R.S32.HI R158, RZ, 0x1f, R158 ;  /* 0x0000001fff9e7819 */ /* 0x000fe2000001149e */
[C---:B------:R-:W-:Y:S02]  /*10830*/  VIADD R162, R197.reuse, 0xd8 ;  /* 0x000000d8c5a27836 */ /* 0x040fe40000000000 */
        /* <DEDUP_REMOVED lines=32> */
[----:B------:R-:W-:-:S02]  /*10a40*/  VIADD R157, R197, 0xe8 ;  /* 0x000000e8c59d7836 */ /* 0x000fc40000000000 */
[C---:B------:R-:W-:Y:S02]  /*10a50*/  VIADD R159, R197.reuse, 0xe0 ;  /* 0x000000e0c59f7836 */ /* 0x040fe40000000000 */
[C---:B------:R-:W-:Y:S02]  /*10a60*/  VIADD R161, R197.reuse, 0xd8 ;  /* 0x000000d8c5a17836 */ /* 0x040fe40000000000 */
[C---:B------:R-:W-:Y:S02]  /*10a70*/  VIADD R163, R197.reuse, 0xd0 ;  /* 0x000000d0c5a37836 */ /* 0x040fe40000000000 */
[C---:B------:R-:W-:Y:S02]  /*10a80*/  VIADD R165, R197.reuse, 0xc8 ;  /* 0x000000c8c5a57836 */ /* 0x040fe40000000000 */
[C---:B------:R-:W-:Y:S02]  /*10a90*/  VIADD R167, R197.reuse, 0xc0 ;  /* 0x000000c0c5a77836 */ /* 0x040fe40000000000 */
        /* <DEDUP_REMOVED lines=10> */
[----:B------:R-:W-:Y:S02]  /*10b40*/  VIADD R220, R197, 0x68 ;  /* 0x00000068c5dc7836 */ /* 0x000fe40000000000 */
[----:B--2---:R-:W-:-:S04]  /*10b50*/  IMAD.WIDE.U32 R4, R8, UR4, R4 ;  /* 0x0000000408047c25 */ /* 0x004fc8000f8e0004 */
[----:B------:R-:W-:Y:S01]  /*10b60*/  IMAD R5, R8, UR5, R5 ;  /* 0x0000000508057c24 */ /* 0x000fe2000f8e0205 */
[----:B------:R-:W-:Y:S01]  /*10b70*/  ULDC.64 UR4, c[0x0][0xb30] ;  /* 0x0002cc0000047ab9 */ /* 0x000fe20000000a00 */
[----:B------:R-:W2:Y:S01]  /*10b80*/  @P0 LDC R8, c[0x0][0xbec] ;  /* 0x0002fb00ff080b82 */ /* 0x000ea20000000800 */
[----:B---3--:R-:W-:-:S04]  /*10b90*/  IMAD R7, R10, 0x40, R7 ;  /* 0x000000400a077824 */ /* 0x008fc800078e0207 */
[----:B------:R-:W-:Y:S02]  /*10ba0*/  IMAD.MOV.U32 R6, RZ, RZ, R7 ;  /* 0x000000ffff067224 */ /* 0x000fe400078e0007 */
[----:B--2---:R-:W-:-:S05]  /*10bb0*/  @P0 IMAD.HI.U32 R8, R7, R8, RZ ;  /* 0x0000000807080227 */ /* 0x004fca00078e00ff */
[----:B-1----:R-:W-:-:S05]  /*10bc0*/  @P0 SHF.R.U32.HI R6, RZ, R0, R8 ;  /* 0x00000000ff060219 */ /* 0x002fca0000011608 */
[----:B------:R-:W-:Y:S02]  /*10bd0*/  IMAD.MOV R0, RZ, RZ, -R6 ;  /* 0x000000ffff007224 */ /* 0x000fe400078e0a06 */
[----:B------:R-:W-:-:S04]  /*10be0*/  IMAD.WIDE.U32 R4, R6, UR4, R4 ;  /* 0x0000000406047c25 */ /* 0x000fc8000f8e0004 */
[----:B------:R-:W-:Y:S01]  /*10bf0*/  IMAD R0, R9, R0, R7 ;  /* 0x0000000009007224 */ /* 0x000fe200078e0207 */
[----:B------:R-:W-:Y:S01]  /*10c00*/  SHF.R.S32.HI R7, RZ, 0x1f, R6 ;  /* 0x0000001fff077819 */ /* 0x000fe20000011406 */
[----:B------:R-:W-:-:S04]  /*10c10*/  IMAD R9, R10, 0x40, R195 ;  /* 0x000000400a097824 */ /* 0x000fc800078e02c3 */
        /* <DEDUP_REMOVED lines=10> */
[----:B------:R-:W-:-:S04]  /*10cc0*/  IMAD.IADD R6, R5, 0x1, R6 ;  /* 0x0000000105067824 */ /* 0x000fc800078e0206 */
[----:B------:R1:W2:Y:S01]  /*10cd0*/  SHFL.IDX PT, R13, R0, RZ, 0x1c1f ;  /* 0x001c1fff000d7589 */ /* 0x0002a200000e0000 */
[----:B------:R-:W-:Y:S01]  /*10ce0*/  LEA.HI.X R8, R4, UR5, R6, 0x2, P0 ;  /* 0x0000000504087c11 */ /* 0x000fe200080f1406 */
[----:B------:R-:W-:Y:S01]  /*10cf0*/  VIADD R4, R2, 0x28c20 ;  /* 0x00028c2002047836 */ /* 0x000fe20000000000 */
[----:B------:R-:W-:-:S03]  /*10d00*/  ISETP.GE.AND P0, PT, R9, R3, PT ;  /* 0x000000030900720c */ /* 0x000fc60003f06270 */
[----:B------:R1:W3:Y:S01]  /*10d10*/  SHFL.IDX PT, R12, R8, RZ, 0x1c1f ;  /* 0x001c1fff080c7589 */ /* 0x0002e200000e0000 */
[----:B------:R-:W-:-:S04]  /*10d20*/  PRMT R4, RZ, 0x654, R4 ;  /* 0x00000654ff047816 */ /* 0x000fc80000000004 */
[----:B------:R1:W-:Y:S05]  /*10d30*/  SYNCS.ARRIVE.TRANS64.RED.A1T0 RZ, [R4+URZ], RZ ;  /* 0x000000ff04ff79a7 */ /* 0x0003ea000810043f */
[----:B------:R-:W-:Y:S05]  /*10d40*/  @P0 BRA `(.L_x_721) ;  /* 0x0000000800980947 */ /* 0x000fea0003800000 */
[----:B------:R-:W-:Y:S01]  /*10d50*/  ULDC UR4, c[0x0][0xac8] ;  /* 0x0002b20000047ab9 */ /* 0x000fe20000000800 */
[----:B------:R-:W-:Y:S01]  /*10d60*/  SHF.R.S32.HI R6, RZ, 0x1f, R197 ;  /* 0x0000001fff067819 */ /* 0x000fe200000114c5 */
[C---:B------:R-:W-:Y:S01]  /*10d70*/  VIADD R7, R197.reuse, 0x8 ;  /* 0x00000008c5077836 */ /* 0x040fe20000000000 */
[C---:B------:R-:W-:Y:S01]  /*10d80*/  ISETP.GE.AND P0, PT, R197.reuse, UR4, PT ;  /* 0x00000004c5007c0c */ /* 0x040fe2000bf06270 */
[C---:B------:R-:W-:Y:S01]  /*10d90*/  VIADD R11, R197.reuse, 0x8 ;  /* 0x00000008c50b7836 */ /* 0x040fe20000000000 */
[----:B------:R-:W-:Y:S01]  /*10da0*/  ISETP.GE.AND P4, PT, R220, UR4, PT ;  /* 0x00000004dc007c0c */ /* 0x000fe2000bf86270 */
[----:B------:R-:W-:-:S03]  /*10db0*/  VIADD R10, R197, 0x18 ;  /* 0x00000018c50a7836 */ /* 0x000fc60000000000 */
[----:B------:R-:W-:-:S07]  /*10dc0*/  SHF.R.S32.HI R11, RZ, 0x1f, R11 ;  /* 0x0000001fff0b7819 */ /* 0x000fce000001140b */
[----:B-12---:R-:W-:-:S04]  /*10dd0*/  @!P0 LEA R4, P1, R197, R13, 0x2 ;  /* 0x0000000dc5048211 */ /* 0x006fc800078210ff */
[C---:B---3--:R-:W-:Y:S01]  /*10de0*/  @!P0 LEA.HI.X R5, R197.reuse, R12, R6, 0x2, P1 ;  /* 0x0000000cc5058211 */ /* 0x048fe200008f1406 */
[----:B------:R-:W-:-:S04]  /*10df0*/  VIADD R6, R197, 0x10 ;  /* 0x00000010c5067836 */ /* 0x000fc80000000000 */
[----:B------:R1:W-:Y:S01]  /*10e00*/  @!P0 ST.E.64 desc[UR42][R4.64], R24 ;  /* 0x0000001804008985 */ /* 0x0003e2000c101b2a */
[----:B------:R-:W-:-:S13]  /*10e10*/  ISETP.GE.AND P0, PT, R7, UR4, PT ;  /* 0x0000000407007c0c */ /* 0x000fda000bf06270 */
[----:B-1----:R-:W-:-:S04]  /*10e20*/  @!P0 LEA R4, P1, R7, R13, 0x2 ;  /* 0x0000000d07048211 */ /* 0x002fc800078210ff */
[----:B------:R-:W-:Y:S01]  /*10e30*/  @!P0 LEA.HI.X R5, R7, R12, R11, 0x2, P1 ;  /* 0x0000000c07058211 */ /* 0x000fe200008f140b */
[C---:B------:R-:W-:Y:S01]  /*10e40*/  VIADD R11, R197.reuse, 0x10 ;  /* 0x00000010c50b7836 */ /* 0x040fe20000000000 */
[----:B------:R-:W-:Y:S01]  /*10e50*/  ISETP.GE.AND P1, PT, R10, UR4, PT ;  /* 0x000000040a007c0c */ /* 0x000fe2000bf26270 */
[----:B------:R-:W-:Y:S02]  /*10e60*/  VIADD R7, R197, 0x20 ;  /* 0x00000020c5077836 */ /* 0x000fe40000000000 */
[----:B------:R1:W-:Y:S01]  /*10e70*/  @!P0 ST.E.64 desc[UR42][R4.64], R28 ;  /* 0x0000001c04008985 */ /* 0x0003e2000c101b2a */
[----:B------:R-:W-:Y:S02]  /*10e80*/  ISETP.GE.AND P0, PT, R6, UR4, PT ;  /* 0x0000000406007c0c */ /* 0x000fe4000bf06270 */
[----:B------:R-:W-:-:S11]  /*10e90*/  SHF.R.S32.HI R11, RZ, 0x1f, R11 ;  /* 0x0000001fff0b7819 */ /* 0x000fd6000001140b */
[----:B-1----:R-:W-:-:S04]  /*10ea0*/  @!P0 LEA R4, P2, R6, R13, 0x2 ;  /* 0x0000000d06048211 */ /* 0x002fc800078410ff */
[----:B------:R-:W-:Y:S01]  /*10eb0*/  @!P0 LEA.HI.X R5, R6, R12, R11, 0x2, P2 ;  /* 0x0000000c06058211 */ /* 0x000fe200010f140b */
[C---:B------:R-:W-:Y:S02]  /*10ec0*/  VIADD R11, R197.reuse, 0x18 ;  /* 0x00000018c50b7836 */ /* 0x040fe40000000000 */
[----:B------:R-:W-:Y:S02]  /*10ed0*/  VIADD R6, R197, 0x28 ;  /* 0x00000028c5067836 */ /* 0x000fe40000000000 */
[----:B------:R1:W-:Y:S01]  /*10ee0*/  @!P0 ST.E.64 desc[UR42][R4.64], R32 ;  /* 0x0000002004008985 */ /* 0x0003e2000c101b2a */
[----:B------:R-:W-:Y:S02]  /*10ef0*/  SHF.R.S32.HI R11, RZ, 0x1f, R11 ;  /* 0x0000001fff0b7819 */ /* 0x000fe4000001140b */
[----:B------:R-:W-:Y:S02]  /*10f00*/  ISETP.GE.AND P0, PT, R7, UR4, PT ;  /* 0x0000000407007c0c */ /* 0x000fe4000bf06270 */
[----:B-1----:R-:W-:-:S04]  /*10f10*/  @!P1 LEA R4, P2, R10, R13, 0x2 ;  /* 0x0000000d0a049211 */ /* 0x002fc800078410ff */
[----:B------:R-:W-:Y:S01]  /*10f20*/  @!P1 LEA.HI.X R5, R10, R12, R11, 0x2, P2 ;  /* 0x0000000c0a059211 */ /* 0x000fe200010f140b */
[C---:B------:R-:W-:Y:S02]  /*10f30*/  VIADD R11, R197.reuse, 0x20 ;  /* 0x00000020c50b7836 */ /* 0x040fe40000000000 */
[----:B------:R-:W-:Y:S02]  /*10f40*/  VIADD R10, R197, 0x30 ;  /* 0x00000030c50a7836 */ /* 0x000fe40000000000 */
[----:B------:R1:W-:Y:S01]  /*10f50*/  @!P1 ST.E.64 desc[UR42][R4.64], R36 ;  /* 0x0000002404009985 */ /* 0x0003e2000c101b2a */
[----:B------:R-:W-:Y:S02]  /*10f60*/  ISETP.GE.AND P1, PT, R6, UR4, PT ;  /* 0x0000000406007c0c */ /* 0x000fe4000bf26270 */
[----:B------:R-:W-:Y:S02]  /*10f70*/  SHF.R.S32.HI R11, RZ, 0x1f, R11 ;  /* 0x0000001fff0b7819 */ /* 0x000fe4000001140b */
        /* <DEDUP_REMOVED lines=42> */
[----:B------:R-:W-:-:S02]  /*11220*/  ISETP.GE.AND P3, PT, R10, UR4, PT ;  /* 0x000000040a007c0c */ /* 0x000fc4000bf66270 */
[----:B-1----:R-:W-:-:S04]  /*11230*/  @!P0 LEA R4, P2, R7, R13, 0x2 ;  /* 0x0000000d07048211 */ /* 0x002fc800078410ff */
[----:B------:R-:W-:Y:S01]  /*11240*/  @!P0 LEA.HI.X R5, R7, R12, R11, 0x2, P2 ;  /* 0x0000000c07058211 */ /* 0x000fe200010f140b */
[----:B------:R-:W-:Y:S01]  /*11250*/  VIADD R7, R197, 0x58 ;  /* 0x00000058c5077836 */ /* 0x000fe20000000000 */
[----:B------:R-:W-:Y:S01]  /*11260*/  ISETP.GE.AND P2, PT, R183, UR4, PT ;  /* 0x00000004b7007c0c */ /* 0x000fe2000bf46270 */
[----:B------:R-:W-:Y:S02]  /*11270*/  VIADD R11, R197, 0x60 ;  /* 0x00000060c50b7836 */ /* 0x000fe40000000000 */
[----:B------:R1:W-:Y:S01]  /*11280*/  @!P0 ST.E.64 desc[UR42][R4.64], R64 ;  /* 0x0000004004008985 */ /* 0x0003e2000c101b2a */
[----:B------:R-:W-:Y:S02]  /*11290*/  SHF.R.S32.HI R7, RZ, 0x1f, R7 ;  /* 0x0000001fff077819 */ /* 0x000fe40000011407 */
[----:B------:R-:W-:Y:S02]  /*112a0*/  SHF.R.S32.HI R11, RZ, 0x1f, R11 ;  /* 0x0000001fff0b7819 */ /* 0x000fe4000001140b */
[----:B-1----:R-:W-:-:S04]  /*112b0*/  @!P1 LEA R4, P0, R6, R13, 0x2 ;  /* 0x0000000d06049211 */ /* 0x002fc800078010ff */
[-C--:B------:R-:W-:Y:S02]  /*112c0*/  @!P1 LEA.HI.X R5, R6, R12.reuse, R7, 0x2, P0 ;  /* 0x0000000c06059211 */ /* 0x080fe400000f1407 */
[----:B------:R-:W-:Y:S02]  /*112d0*/  ISETP.GE.AND P0, PT, R218, UR4, PT ;  /* 0x00000004da007c0c */ /* 0x000fe4000bf06270 */
[-C--:B------:R-:W-:Y:S01]  /*112e0*/  @!P4 LEA R6, P6, R220, R13.reuse, 0x2 ;  /* 0x0000000ddc06c211 */ /* 0x080fe200078c10ff */
[----:B------:R1:W-:Y:S01]  /*112f0*/  @!P1 ST.E.64 desc[UR42][R4.64], R68 ;  /* 0x0000004404009985 */ /* 0x0003e2000c101b2a */
[----:B------:R-:W-:Y:S02]  /*11300*/  ISETP.GE.AND P1, PT, R196, UR4, PT ;  /* 0x00000004c4007c0c */ /* 0x000fe4000bf26270 */
[----:B------:R-:W-:Y:S02]  /*11310*/  @!P4 LEA.HI.X R7, R220, R12, R222, 0x2, P6 ;  /* 0x0000000cdc07c211 */ /* 0x000fe400030f14de */
[----:B-1----:R-:W-:-:S04]  /*11320*/  @!P3 LEA R4, P5, R10, R13, 0x2 ;  /* 0x0000000d0a04b211 */ /* 0x002fc800078a10ff */
[----:B------:R-:W-:Y:S02]  /*11330*/  @!P3 LEA.HI.X R5, R10, R12, R11, 0x2, P5 ;  /* 0x0000000c0a05b211 */ /* 0x000fe400028f140b */
[----:B------:R-:W-:-:S03]  /*11340*/  @!P2 LEA R10, P6, R183, R13, 0x2 ;  /* 0x0000000db70aa211 */ /* 0x000fc600078c10ff */
[----:B------:R1:W-:Y:S01]  /*11350*/  @!P3 ST.E.64 desc[UR42][R4.64], R72 ;  /* 0x000000480400b985 */ /* 0x0003e2000c101b2a */
[----:B------:R-:W-:Y:S02]  /*11360*/  ISETP.GE.AND P3, PT, R181, UR4, PT ;  /* 0x00000004b5007c0c */ /* 0x000fe4000bf66270 */
[-C--:B------:R-:W-:Y:S01]  /*11370*/  @!P2 LEA.HI.X R11, R183, R12.reuse, R184, 0x2, P6 ;  /* 0x0000000cb70ba211 */ /* 0x080fe200030f14b8 */
[----:B------:R2:W-:Y:S01]  /*11380*/  @!P4 ST.E.64 desc[UR42][R6.64], R76 ;  /* 0x0000004c0600c985 */ /* 0x0005e2000c101b2a */
[-C--:B-1----:R-:W-:Y:S02]  /*11390*/  @!P0 LEA R4, P4, R218, R13.reuse, 0x2 ;  /* 0x0000000dda048211 */ /* 0x082fe400078810ff */
[----:B--2---:R-:W-:Y:S02]  /*113a0*/  @!P1 LEA R6, P5, R196, R13, 0x2 ;  /* 0x0000000dc4069211 */ /* 0x004fe400078a10ff */
[----:B------:R-:W-:Y:S02]  /*113b0*/  @!P0 LEA.HI.X R5, R218, R12, R219, 0x2, P4 ;  /* 0x0000000cda058211 */ /* 0x000fe400020f14db */
[----:B------:R-:W-:-:S02]  /*113c0*/  ISETP.GE.AND P4, PT, R179, UR4, PT ;  /* 0x00000004b3007c0c */ /* 0x000fc4000bf86270 */
[----:B------:R-:W-:Y:S01]  /*113d0*/  @!P1 LEA.HI.X R7, R196, R12, R217, 0x2, P5 ;  /* 0x0000000cc4079211 */ /* 0x000fe200028f14d9 */
[----:B------:R1:W-:Y:S01]  /*113e0*/  @!P0 ST.E.64 desc[UR42][R4.64], R80 ;  /* 0x0000005004008985 */ /* 0x0003e2000c101b2a */
[----:B------:R-:W-:Y:S02]  /*113f0*/  ISETP.GE.AND P5, PT, R177, UR4, PT ;  /* 0x00000004b1007c0c */ /* 0x000fe4000bfa6270 */
[----:B------:R-:W-:Y:S01]  /*11400*/  ISETP.GE.AND P0, PT, R175, UR4, PT ;  /* 0x00000004af007c0c */ /* 0x000fe2000bf06270 */
[----:B------:R2:W-:Y:S01]  /*11410*/  @!P1 ST.E.64 desc[UR42][R6.64], R84 ;  /* 0x0000005406009985 */ /* 0x0005e2000c101b2a */
[----:B------:R-:W-:-:S03]  /*11420*/  ISETP.GE.AND P1, PT, R173, UR4, PT ;  /* 0x00000004ad007c0c */ /* 0x000fc6000bf26270 */
[----:B------:R3:W-:Y:S01]  /*11430*/  @!P2 ST.E.64 desc[UR42][R10.64], R88 ;  /* 0x000000580a00a985 */ /* 0x0007e2000c101b2a */
[-C--:B-1----:R-:W-:Y:S02]  /*11440*/  @!P3 LEA R4, P6, R181, R13.reuse, 0x2 ;  /* 0x0000000db504b211 */ /* 0x082fe400078c10ff */
[-C--:B--2---:R-:W-:Y:S02]  /*11450*/  @!P4 LEA R6, P2, R179, R13.reuse, 0x2 ;  /* 0x0000000db306c211 */ /* 0x084fe400078410ff */
[-C--:B------:R-:W-:Y:S02]  /*11460*/  @!P3 LEA.HI.X R5, R181, R12.reuse, R182, 0x2, P6 ;  /* 0x0000000cb505b211 */ /* 0x080fe400030f14b6 */
[----:B---3--:R-:W-:Y:S02]  /*11470*/  @!P5 LEA R10, P6, R177, R13, 0x2 ;  /* 0x0000000db10ad211 */ /* 0x008fe400078c10ff */
[----:B------:R-:W-:Y:S01]  /*11480*/  @!P4 LEA.HI.X R7, R179, R12, R180, 0x2, P2 ;  /* 0x0000000cb307c211 */ /* 0x000fe200010f14b4 */
[----:B------:R1:W-:Y:S01]  /*11490*/  @!P3 ST.E.64 desc[UR42][R4.64], R92 ;  /* 0x0000005c0400b985 */ /* 0x0003e2000c101b2a */
[----:B------:R-:W-:-:S02]  /*114a0*/  ISETP.GE.AND P2, PT, R171, UR4, PT ;  /* 0x00000004ab007c0c */ /* 0x000fc4000bf46270 */
[----:B------:R-:W-:Y:S01]  /*114b0*/  @!P5 LEA.HI.X R11, R177, R12, R178, 0x2, P6 ;  /* 0x0000000cb10bd211 */ /* 0x000fe200030f14b2 */
[----:B------:R2:W-:Y:S01]  /*114c0*/  @!P4 ST.E.64 desc[UR42][R6.64], R96 ;  /* 0x000000600600c985 */ /* 0x0005e2000c101b2a */
[----:B------:R-:W-:-:S03]  /*114d0*/  ISETP.GE.AND P4, PT, R167, UR4, PT ;  /* 0x00000004a7007c0c */ /* 0x000fc6000bf86270 */
[----:B------:R3:W-:Y:S01]  /*114e0*/  @!P5 ST.E.64 desc[UR42][R10.64], R100 ;  /* 0x000000640a00d985 */ /* 0x0007e2000c101b2a */
[----:B------:R-:W-:Y:S02]  /*114f0*/  ISETP.GE.AND P5, PT, R169, UR4, PT ;  /* 0x00000004a9007c0c */ /* 0x000fe4000bfa6270 */
[-C--:B-1----:R-:W-:Y:S02]  /*11500*/  @!P0 LEA R4, P6, R175, R13.reuse, 0x2 ;  /* 0x0000000daf048211 */ /* 0x082fe400078c10ff */
[-C--:B--2---:R-:W-:Y:S02]  /*11510*/  @!P1 LEA R6, P3, R173, R13.reuse, 0x2 ;  /* 0x0000000dad069211 */ /* 0x084fe400078610ff */
[-C--:B------:R-:W-:Y:S02]  /*11520*/  @!P0 LEA.HI.X R5, R175, R12.reuse, R176, 0x2, P6 ;  /* 0x0000000caf058211 */ /* 0x080fe400030f14b0 */
[----:B------:R-:W-:Y:S02]  /*11530*/  @!P1 LEA.HI.X R7, R173, R12, R174, 0x2, P3 ;  /* 0x0000000cad079211 */ /* 0x000fe400018f14ae */
[----:B---3--:R-:W-:Y:S01]  /*11540*/  @!P2 LEA R10, P6, R171, R13, 0x2 ;  /* 0x0000000dab0aa211 */ /* 0x008fe200078c10ff */
[----:B------:R1:W-:Y:S01]  /*11550*/  @!P0 ST.E.64 desc[UR42][R4.64], R104 ;  /* 0x0000006804008985 */ /* 0x0003e2000c101b2a */
[----:B------:R-:W-:-:S02]  /*11560*/  ISETP.GE.AND P3, PT, R165, UR4, PT ;  /* 0x00000004a5007c0c */ /* 0x000fc4000bf66270 */
[----:B------:R-:W-:Y:S01]  /*11570*/  @!P2 LEA.HI.X R11, R171, R12, R172, 0x2, P6 ;  /* 0x0000000cab0ba211 */ /* 0x000fe200030f14ac */
[----:B------:R2:W-:Y:S01]  /*11580*/  @!P1 ST.E.64 desc[UR42][R6.64], R108 ;  /* 0x0000006c06009985 */ /* 0x0005e2000c101b2a */
[----:B------:R-:W-:-:S03]  /*11590*/  ISETP.GE.AND P0, PT, R163, UR4, PT ;  /* 0x00000004a3007c0c */ /* 0x000fc6000bf06270 */
[----:B------:R3:W-:Y:S01]  /*115a0*/  @!P2 ST.E.64 desc[UR42][R10.64], R112 ;  /* 0x000000700a00a985 */ /* 0x0007e2000c101b2a */
[-C--:B-1----:R-:W-:Y:S02]  /*115b0*/  @!P5 LEA R4, P1, R169, R13.reuse, 0x2 ;  /* 0x0000000da904d211 */ /* 0x082fe400078210ff */
[-C--:B--2---:R-:W-:Y:S02]  /*115c0*/  @!P4 LEA R6, P2, R167, R13.reuse, 0x2 ;  /* 0x0000000da706c211 */ /* 0x084fe400078410ff */
[-C--:B------:R-:W-:Y:S02]  /*115d0*/  @!P5 LEA.HI.X R5, R169, R12.reuse, R170, 0x2, P1 ;  /* 0x0000000ca905d211 */ /* 0x080fe400008f14aa */
[----:B---3--:R-:W-:Y:S02]  /*115e0*/  @!P3 LEA R10, P6, R165, R13, 0x2 ;  /* 0x0000000da50ab211 */ /* 0x008fe400078c10ff */
[----:B------:R-:W-:Y:S01]  /*115f0*/  ISETP.GE.AND P1, PT, R161, UR4, PT ;  /* 0x00000004a1007c0c */ /* 0x000fe2000bf26270 */
[----:B------:R1:W-:Y:S01]  /*11600*/  @!P5 ST.E.64 desc[UR42][R4.64], R116 ;  /* 0x000000740400d985 */ /* 0x0003e2000c101b2a */
[----:B------:R-:W-:-:S02]  /*11610*/  @!P4 LEA.HI.X R7, R167, R12, R168, 0x2, P2 ;  /* 0x0000000ca707c211 */ /* 0x000fc400010f14a8 */
[----:B------:R-:W-:Y:S02]  /*11620*/  @!P3 LEA.HI.X R11, R165, R12, R166, 0x2, P6 ;  /* 0x0000000ca50bb211 */ /* 0x000fe400030f14a6 */
[----:B------:R-:W-:Y:S01]  /*11630*/  ISETP.GE.AND P2, PT, R152, UR4, PT ;  /* 0x0000000498007c0c */ /* 0x000fe2000bf46270 */
[----:B------:R2:W-:Y:S01]  /*11640*/  @!P4 ST.E.64 desc[UR42][R6.64], R120 ;  /* 0x000000780600c985 */ /* 0x0005e2000c101b2a */
[----:B------:R-:W-:-:S03]  /*11650*/  ISETP.GE.AND P4, PT, R159, UR4, PT ;  /* 0x000000049f007c0c */ /* 0x000fc6000bf86270 */
[----:B------:R3:W-:Y:S01]  /*11660*/  @!P3 ST.E.64 desc[UR42][R10.64], R124 ;  /* 0x0000007c0a00b985 */ /* 0x0007e2000c101b2a */
[----:B------:R-:W-:Y:S02]  /*11670*/  ISETP.GE.AND P3, PT, R157, UR4, PT ;  /* 0x000000049d007c0c */ /* 0x000fe4000bf66270 */
[----:B-1----:R-:W-:-:S04]  /*11680*/  @!P0 LEA R4, P5, R163, R13, 0x2 ;  /* 0x0000000da3048211 */ /* 0x002fc800078a10ff */
[-C--:B------:R-:W-:Y:S02]  /*11690*/  @!P0 LEA.HI.X R5, R163, R12.reuse, R164, 0x2, P5 ;  /* 0x0000000ca3058211 */ /* 0x080fe400028f14a4 */
[----:B------:R-:W-:Y:S02]  /*116a0*/  ISETP.GE.AND P5, PT, R20, UR4, PT ;  /* 0x0000000414007c0c */ /* 0x000fe4000bfa6270 */
[CC--:B--2---:R-:W-:Y:S01]  /*116b0*/  @!P1 LEA R6, P6, R161.reuse, R13.reuse, 0x2 ;  /* 0x0000000da1069211 */ /* 0x0c4fe200078c10ff */
[----:B------:R1:W-:Y:S03]  /*116c0*/  @!P0 ST.E.64 desc[UR42][R4.64], R128 ;  /* 0x0000008004008985 */ /* 0x0003e6000c101b2a */
[----:B------:R-:W-:Y:S02]  /*116d0*/  @!P1 LEA.HI.X R7, R161, R12, R162, 0x2, P6 ;  /* 0x0000000ca1079211 */ /* 0x000fe400030f14a2 */
[----:B---3--:R-:W-:-:S03]  /*116e0*/  @!P3 LEA R10, P6, R157, R13, 0x2 ;  /* 0x0000000d9d0ab211 */ /* 0x008fc600078c10ff */
[----:B------:R2:W-:Y:S01]  /*116f0*/  @!P1 ST.E.64 desc[UR42][R6.64], R132 ;  /* 0x0000008406009985 */ /* 0x0005e2000c101b2a */
[----:B------:R-:W-:Y:S02]  /*11700*/  @!P3 LEA.HI.X R11, R157, R12, R158, 0x2, P6 ;  /* 0x0000000c9d0bb211 */ /* 0x000fe400030f149e */
[----:B-1----:R-:W-:-:S04]  /*11710*/  @!P4 LEA R4, P0, R159, R13, 0x2 ;  /* 0x0000000d9f04c211 */ /* 0x002fc800078010ff */
[-C--:B------:R-:W-:Y:S02]  /*11720*/  @!P4 LEA.HI.X R5, R159, R12.reuse, R160, 0x2, P0 ;  /* 0x0000000c9f05c211 */ /* 0x080fe400000f14a0 */
[-C--:B------:R-:W-:Y:S02]  /*11730*/  @!P5 LEA R14, P0, R20, R13.reuse, 0x2 ;  /* 0x0000000d140ed211 */ /* 0x080fe400078010ff */
[----:B--2---:R-:W-:Y:S01]  /*11740*/  @!P2 LEA R6, P1, R152, R13, 0x2 ;  /* 0x0000000d9806a211 */ /* 0x004fe200078210ff */
[----:B------:R4:W-:Y:S01]  /*11750*/  @!P4 ST.E.64 desc[UR42][R4.64], R136 ;  /* 0x000000880400c985 */ /* 0x0009e2000c101b2a */
[-C--:B------:R-:W-:Y:S02]  /*11760*/  @!P5 LEA.HI.X R15, R20, R12.reuse, R21, 0x2, P0 ;  /* 0x0000000c140fd211 */ /* 0x080fe400000f1415 */
[----:B------:R-:W-:Y:S01]  /*11770*/  @!P2 LEA.HI.X R7, R152, R12, R156, 0x2, P1 ;  /* 0x0000000c9807a211 */ /* 0x000fe200008f149c */
[----:B------:R4:W-:Y:S04]  /*11780*/  @!P3 ST.E.64 desc[UR42][R10.64], R140 ;  /* 0x0000008c0a00b985 */ /* 0x0009e8000c101b2a */
[----:B------:R4:W-:Y:S04]  /*11790*/  @!P2 ST.E.64 desc[UR42][R6.64], R144 ;  /* 0x000000900600a985 */ /* 0x0009e8000c101b2a */
[----:B------:R4:W-:Y:S02]  /*117a0*/  @!P5 ST.E.64 desc[UR42][R14.64], R148 ;  /* 0x000000940e00d985 */ /* 0x0009e4000c101b2a */
.L_x_721:
[----:B------:R-:W-:Y:S05]  /*117b0*/  BSYNC B1 ;  /* 0x0000000000017941 */ /* 0x000fea0003800000 */
.L_x_720:
[----:B-1--4-:R-:W-:Y:S01]  /*117c0*/  VIADD R4, R9, 0x8 ;  /* 0x0000000809047836 */ /* 0x012fe20000000000 */
[----:B------:R1:W4:Y:S04]  /*117d0*/  SHFL.IDX PT, R10, R8, 0x1, 0x1c1f ;  /* 0x003c1f00080a7f89 */ /* 0x00032800000e0000 */
[----:B------:R-:W-:Y:S01]  /*117e0*/  ISETP.GE.AND P0, PT, R4, R3, PT ;  /* 0x000000030400720c */ /* 0x000fe20003f06270 */
[----:B------:R-:W0:-:S12]  /*117f0*/  SHFL.IDX PT, R0, R0, 0x1, 0x1c1f ;  /* 0x003c1f0000007f89 */ /* 0x000e1800000e0000 */
[----:B-1----:R-:W-:Y:S05]  /*11800*/  @P0 BRA `(.L_x_719) ;  /* 0x0000001800b80947 */ /* 0x002fea0003800000 */
[----:B------:R-:W-:Y:S01]  /*11810*/  ULDC UR4, c[0x0][0xac8] ;  /* 0x0002b20000047ab9 */ /* 0x000fe20000000800 */
[C---:B------:R-:W-:Y:S01]  /*11820*/  VIADD R15, R197.reuse, 0x8 ;  /* 0x00000008c50f7836 */ /* 0x040fe20000000000 */
[C---:B------:R-:W-:Y:S01]  /*11830*/  ISETP.GE.AND P4, PT, R197.reuse, UR4, PT ;  /* 0x00000004c5007c0c */ /* 0x040fe2000bf86270 */
[C---:B------:R-:W-:Y:S01]  /*11840*/  VIADD R24, R197.reuse, 0x10 ;  /* 0x00000010c5187836 */ /* 0x040fe20000000000 */
[----:B------:R-:W-:Y:S01]  /*11850*/  SHF.R.S32.HI R6, RZ, 0x1f, R197 ;  /* 0x0000001fff067819 */ /* 0x000fe200000114c5 */
[----:B------:R-:W-:Y:S01]  /*11860*/  VIADD R25, R197, 0x8 ;  /* 0x00000008c5197836 */ /* 0x000fe20000000000 */
[----:B------:R-:W-:Y:S01]  /*11870*/  ISETP.GE.AND P2, PT, R15, UR4, PT ;  /* 0x000000040f007c0c */ /* 0x000fe2000bf46270 */
[C---:B------:R-:W-:Y:S01]  /*11880*/  VIADD R14, R197.reuse, 0x18 ;  /* 0x00000018c50e7836 */ /* 0x040fe20000000000 */
[----:B------:R-:W-:Y:S01]  /*11890*/  ISETP.GE.AND P1, PT, R24, UR4, PT ;  /* 0x0000000418007c0c */ /* 0x000fe2000bf26270 */
[C---:B---3--:R-:W-:Y:S01]  /*118a0*/  VIADD R12, R197.reuse, 0x20 ;  /* 0x00000020c50c7836 */ /* 0x048fe20000000000 */
[----:B------:R-:W-:Y:S01]  /*118b0*/  SHF.R.S32.HI R25, RZ, 0x1f, R25 ;  /* 0x0000001fff197819 */ /* 0x000fe20000011419 */
[C---:B--2---:R-:W-:Y:S01]  /*118c0*/  VIADD R13, R197.reuse, 0x28 ;  /* 0x00000028c50d7836 */ /* 0x044fe20000000000 */
[----:B------:R-:W-:Y:S01]  /*118d0*/  ISETP.GE.AND P0, PT, R14, UR4, PT ;  /* 0x000000040e007c0c */ /* 0x000fe2000bf06270 */
[----:B------:R-:W-:-:S02]  /*118e0*/  VIADD R11, R197, 0x30 ;  /* 0x00000030c50b7836 */ /* 0x000fc40000000000 */
[----:B0-----:R-:W-:-:S04]  /*118f0*/  @!P4 LEA R4, P3, R197, R0, 0x2 ;  /* 0x00000000c504c211 */ /* 0x001fc800078610ff */
[----:B----4-:R-:W-:Y:S02]  /*11900*/  @!P4 LEA.HI.X R5, R197, R10, R6, 0x2, P3 ;  /* 0x0000000ac505c211 */ /* 0x010fe400018f1406 */
[----:B------:R-:W-:Y:S02]  /*11910*/  ISETP.GE.AND P3, PT, R12, UR4, PT ;  /* 0x000000040c007c0c */ /* 0x000fe4000bf66270 */
[-C--:B------:R-:W-:Y:S01]  /*11920*/  @!P1 LEA R6, P5, R24, R0.reuse, 0x2 ;  /* 0x0000000018069211 */ /* 0x080fe200078a10ff */
[----:B------:R0:W-:Y:S01]  /*11930*/  @!P4 ST.E.64 desc[UR42][R4.64], R26 ;  /* 0x0000001a0400c985 */ /* 0x0001e2000c101b2a */
[----:B------:R-:W-:Y:S02]  /*11940*/  ISETP.GE.AND P4, PT, R13, UR4, PT ;  /* 0x000000040d007c0c */ /* 0x000fe4000bf86270 */
[----:B0-----:R-:W-:-:S04]  /*11950*/  @!P2 LEA R4, P6, R15, R0, 0x2 ;  /* 0x000000000f04a211 */ /* 0x001fc800078c10ff */
[----:B------:R-:W-:Y:S01]  /*11960*/  @!P2 LEA.HI.X R5, R15, R10, R25, 0x2, P6 ;  /* 0x0000000a0f05a211 */ /* 0x000fe200030f1419 */
[C---:B------:R-:W-:Y:S01]  /*11970*/  VIADD R25, R197.reuse, 0x10 ;  /* 0x00000010c5197836 */ /* 0x040fe20000000000 */
[----:B------:R-:W-:Y:S01]  /*11980*/  @!P0 LEA R8, P6, R14, R0, 0x2 ;  /* 0x000000000e088211 */ /* 0x000fe200078c10ff */
[C---:B------:R-:W-:Y:S02]  /*11990*/  VIADD R15, R197.reuse, 0x18 ;  /* 0x00000018c50f7836 */ /* 0x040fe40000000000 */
[----:B------:R0:W-:Y:S01]  /*119a0*/  @!P2 ST.E.64 desc[UR42][R4.64], R30 ;  /* 0x0000001e0400a985 */ /* 0x0001e2000c101b2a */
[----:B------:R-:W-:Y:S02]  /*119b0*/  SHF.R.S32.HI R25, RZ, 0x1f, R25 ;  /* 0x0000001fff197819 */ /* 0x000fe40000011419 */
[----:B------:R-:W-:Y:S02]  /*119c0*/  SHF.R.S32.HI R15, RZ, 0x1f, R15 ;  /* 0x0000001fff0f7819 */ /* 0x000fe4000001140f */
[-C--:B------:R-:W-:Y:S01]  /*119d0*/  @!P1 LEA.HI.X R7, R24, R10.reuse, R25, 0x2, P5 ;  /* 0x0000000a18079211 */ /* 0x080fe200028f1419 */
[C---:B------:R-:W-:Y:S01]  /*119e0*/  VIADD R25, R197.reuse, 0x20 ;  /* 0x00000020c5197836 */ /* 0x040fe20000000000 */
[----:B------:R-:W-:Y:S01]  /*119f0*/  @!P0 LEA.HI.X R9, R14, R10, R15, 0x2, P6 ;  /* 0x0000000a0e098211 */ /* 0x000fe200030f140f */
[----:B------:R-:W-:Y:S01]  /*11a00*/  VIADD R15, R197, 0x38 ;  /* 0x00000038c50f7836 */ /* 0x000fe20000000000 */
[----:B------:R-:W-:Y:S01]  /*11a10*/  ISETP.GE.AND P5, PT, R11, UR4, PT ;  /* 0x000000040b007c0c */ /* 0x000fe2000bfa6270 */
[----:B------:R1:W-:Y:S01]  /*11a20*/  @!P1 ST.E.64 desc[UR42][R6.64], R34 ;  /* 0x0000002206009985 */ /* 0x0003e2000c101b2a */
[----:B------:R-:W-:Y:S01]  /*11a30*/  SHF.R.S32.HI R25, RZ, 0x1f, R25 ;  /* 0x0000001fff197819 */ /* 0x000fe20000011419 */
[----:B------:R-:W-:Y:S01]  /*11a40*/  VIADD R14, R197, 0x48 ;  /* 0x00000048c50e7836 */ /* 0x000fe20000000000 */
[C---:B0-----:R-:W-:Y:S01]  /*11a50*/  @!P3 LEA R4, P1, R12.reuse, R0, 0x2 ;  /* 0x000000000c04b211 */ /* 0x041fe200078210ff */
[----:B------:R0:W-:Y:S01]  /*11a60*/  @!P0 ST.E.64 desc[UR42][R8.64], R38 ;  /* 0x0000002608008985 */ /* 0x0001e2000c101b2a */
[----:B------:R-:W-:Y:S01]  /*11a70*/  ISETP.GE.AND P0, PT, R15, UR4, PT ;  /* 0x000000040f007c0c */ /* 0x000fe2000bf06270 */
[C---:B------:R-:W-:Y:S01]  /*11a80*/  VIADD R24, R197.reuse, 0x40 ;  /* 0x00000040c5187836 */ /* 0x040fe20000000000 */
[----:B------:R-:W-:Y:S01]  /*11a90*/  @!P3 LEA.HI.X R5, R12, R10, R25, 0x2, P1 ;  /* 0x0000000a0c05b211 */ /* 0x000fe200008f1419 */
[----:B------:R-:W-:-:S02]  /*11aa0*/  VIADD R25, R197, 0x28 ;  /* 0x00000028c5197836 */ /* 0x000fc40000000000 */
[----:B------:R-:W-:Y:S01]  /*11ab0*/  VIADD R12, R197, 0x30 ;  /* 0x00000030c50c7836 */ /* 0x000fe20000000000 */
[----:B------:R-:W-:Y:S01]  /*11ac0*/  ISETP.GE.AND P1, PT, R24, UR4, PT ;  /* 0x0000000418007c0c */ /* 0x000fe2000bf26270 */
[----:B------:R2:W-:Y:S01]  /*11ad0*/  @!P3 ST.E.64 desc[UR42][R4.64], R42 ;  /* 0x0000002a0400b985 */ /* 0x0005e2000c101b2a */
[C---:B-1----:R-:W-:Y:S02]  /*11ae0*/  @!P4 LEA R6, P2, R13.reuse, R0, 0x2 ;  /* 0x000000000d06c211 */ /* 0x042fe400078410ff */
[----:B------:R-:W-:Y:S02]  /*11af0*/  SHF.R.S32.HI R25, RZ, 0x1f, R25 ;  /* 0x0000001fff197819 */ /* 0x000fe40000011419 */
[----:B------:R-:W-:Y:S02]  /*11b00*/  SHF.R.S32.HI R12, RZ, 0x1f, R12 ;  /* 0x0000001fff0c7819 */ /* 0x000fe4000001140c */
[----:B------:R-:W-:Y:S01]  /*11b10*/  @!P4 LEA.HI.X R7, R13, R10, R25, 0x2, P2 ;  /* 0x0000000a0d07c211 */ /* 0x000fe200010f1419 */
[----:B------:R-:W-:Y:S01]  /*11b20*/  VIADD R25, R197, 0x38 ;  /* 0x00000038c5197836 */ /* 0x000fe20000000000 */
[----:B0-----:R-:W-:Y:S01]  /*11b30*/  @!P5 LEA R8, P6, R11, R0, 0x2 ;  /* 0x000000000b08d211 */ /* 0x001fe200078c10ff */
[----:B------:R-:W-:Y:S01]  /*11b40*/  VIADD R13, R197, 0x58 ;  /* 0x00000058c50d7836 */ /* 0x000fe20000000000 */
[----:B------:R-:W-:Y:S01]  /*11b50*/  ISETP.GE.AND P2, PT, R14, UR4, PT ;  /* 0x000000040e007c0c */ /* 0x000fe2000bf46270 */
[----:B------:R0:W-:Y:S01]  /*11b60*/  @!P4 ST.E.64 desc[UR42][R6.64], R46 ;  /* 0x0000002e0600c985 */ /* 0x0001e2000c101b2a */
[----:B------:R-:W-:Y:S01]  /*11b70*/  @!P5 LEA.HI.X R9, R11, R10, R12, 0x2, P6 ;  /* 0x0000000a0b09d211 */ /* 0x000fe200030f140c */
[----:B------:R-:W-:Y:S01]  /*11b80*/  VIADD R12, R197, 0x50 ;  /* 0x00000050c50c7836 */ /* 0x000fe20000000000 */
[----:B--2---:R-:W-:Y:S01]  /*11b90*/  @!P0 LEA R4, P6, R15, R0, 0x2 ;  /* 0x000000000f048211 */ /* 0x004fe200078c10ff */
[----:B------:R-:W-:Y:S01]  /*11ba0*/  VIADD R11, R197, 0x60 ;  /* 0x00000060c50b7836 */ /* 0x000fe20000000000 */
[----:B------:R-:W-:Y:S01]  /*11bb0*/  SHF.R.S32.HI R25, RZ, 0x1f, R25 ;  /* 0x0000001fff197819 */ /* 0x000fe20000011419 */
[----:B------:R1:W-:Y:S01]  /*11bc0*/  @!P5 ST.E.64 desc[UR42][R8.64], R50 ;  /* 0x000000320800d985 */ /* 0x0003e2000c101b2a */
[----:B------:R-:W-:-:S02]  /*11bd0*/  ISETP.GE.AND P3, PT, R12, UR4, PT ;  /* 0x000000040c007c0c */ /* 0x000fc4000bf66270 */
[----:B------:R-:W-:Y:S01]  /*11be0*/  @!P0 LEA.HI.X R5, R15, R10, R25, 0x2, P6 ;  /* 0x0000000a0f058211 */ /* 0x000fe200030f1419 */
[----:B------:R-:W-:Y:S01]  /*11bf0*/  VIADD R15, R197, 0x48 ;  /* 0x00000048c50f7836 */ /* 0x000fe20000000000 */
[----:B------:R-:W-:Y:S01]  /*11c00*/  ISETP.GE.AND P4, PT, R13, UR4, PT ;  /* 0x000000040d007c0c */ /* 0x000fe2000bf86270 */
[----:B------:R-:W-:Y:S01]  /*11c10*/  VIADD R25, R197, 0x40 ;  /* 0x00000040c5197836 */ /* 0x000fe20000000000 */
[-C--:B0-----:R-:W-:Y:S01]  /*11c20*/  @!P1 LEA R6, P5, R24, R0.reuse, 0x2 ;  /* 0x0000000018069211 */ /* 0x081fe200078a10ff */
[----:B------:R0:W-:Y:S01]  /*11c30*/  @!P0 ST.E.64 desc[UR42][R4.64], R54 ;  /* 0x0000003604008985 */ /* 0x0001e2000c101b2a */
[----:B------:R-:W-:Y:S02]  /*11c40*/  SHF.R.S32.HI R15, RZ, 0x1f, R15 ;  /* 0x0000001fff0f7819 */ /* 0x000fe4000001140f */
[----:B------:R-:W-:Y:S02]  /*11c50*/  SHF.R.S32.HI R25, RZ, 0x1f, R25 ;  /* 0x0000001fff197819 */ /* 0x000fe40000011419 */
[----:B-1----:R-:W-:-:S02]  /*11c60*/  @!P2 LEA R8, P6, R14, R0, 0x2 ;  /* 0x000000000e08a211 */ /* 0x002fc400078c10ff */
[-C--:B------:R-:W-:Y:S02]  /*11c70*/  @!P1 LEA.HI.X R7, R24, R10.reuse, R25, 0x2, P5 ;  /* 0x0000000a18079211 */ /* 0x080fe400028f1419 */
[----:B------:R-:W-:Y:S01]  /*11c80*/  @!P2 LEA.HI.X R9, R14, R10, R15, 0x2, P6 ;  /* 0x0000000a0e09a211 */ /* 0x000fe200030f140f */
[----:B------:R-:W-:Y:S01]  /*11c90*/  VIADD R14, R197, 0x50 ;  /* 0x00000050c50e7836 */ /* 0x000fe20000000000 */
[----:B------:R-:W-:Y:S01]  /*11ca0*/  ISETP.GE.AND P5, PT, R11, UR4, PT ;  /* 0x000000040b007c0c */ /* 0x000fe2000bfa6270 */
[----:B------:R1:W-:Y:S01]  /*11cb0*/  @!P1 ST.E.64 desc[UR42][R6.64], R58 ;  /* 0x0000003a06009985 */ /* 0x0003e2000c101b2a */
[----:B------:R-:W-:Y:S02]  /*11cc0*/  ISETP.GE.AND P0, PT, R220, UR4, PT ;  /* 0x00000004dc007c0c */ /* 0x000fe4000bf06270 */
[----:B0-----:R-:W-:Y:S01]  /*11cd0*/  @!P3 LEA R4, P6, R12, R0, 0x2 ;  /* 0x000000000c04b211 */ /* 0x001fe200078c10ff */
[----:B------:R0:W-:Y:S01]  /*11ce0*/  @!P2 ST.E.64 desc[UR42][R8.64], R62 ;  /* 0x0000003e0800a985 */ /* 0x0001e2000c101b2a */
[----:B------:R-:W-:-:S02]  /*11cf0*/  SHF.R.S32.HI R14, RZ, 0x1f, R14 ;  /* 0x0000001fff0e7819 */ /* 0x000fc4000001140e */
[----:B------:R-:W-:Y:S02]  /*11d00*/  ISETP.GE.AND P1, PT, R218, UR4, PT ;  /* 0x00000004da007c0c */ /* 0x000fe4000bf26270 */
[----:B------:R-:W-:Y:S01]  /*11d10*/  @!P3 LEA.HI.X R5, R12, R10, R14, 0x2, P6 ;  /* 0x0000000a0c05b211 */ /* 0x000fe200030f140e */
[C---:B------:R-:W-:Y:S02]  /*11d20*/  VIADD R14, R197.reuse, 0x58 ;  /* 0x00000058c50e7836 */ /* 0x040fe40000000000 */
[----:B------:R-:W-:Y:S01]  /*11d30*/  VIADD R12, R197, 0x60 ;  /* 0x00000060c50c7836 */ /* 0x000fe20000000000 */
[----:B-1----:R-:W-:Y:S01]  /*11d40*/  @!P4 LEA R6, P2, R13, R0, 0x2 ;  /* 0x000000000d06c211 */ /* 0x002fe200078410ff */
[----:B------:R1:W-:Y:S01]  /*11d50*/  @!P3 ST.E.64 desc[UR42][R4.64], R66 ;  /* 0x000000420400b985 */ /* 0x0003e2000c101b2a */
[----:B------:R-:W-:Y:S02]  /*11d60*/  SHF.R.S32.HI R14, RZ, 0x1f, R14 ;  /* 0x0000001fff0e7819 */ /* 0x000fe4000001140e */
[----:B------:R-:W-:-:S02]  /*11d70*/  SHF.R.S32.HI R12, RZ, 0x1f, R12 ;  /* 0x0000001fff0c7819 */ /* 0x000fc4000001140c */
[----:B------:R-:W-:Y:S02]  /*11d80*/  @!P4 LEA.HI.X R7, R13, R10, R14, 0x2, P2 ;  /* 0x0000000a0d07c211 */ /* 0x000fe400010f140e */
[----:B------:R-:W-:Y:S02]  /*11d90*/  ISETP.GE.AND P2, PT, R196, UR4, PT ;  /* 0x00000004c4007c0c */ /* 0x000fe4000bf46270 */
[C---:B0-----:R-:W-:Y:S01]  /*11da0*/  @!P5 LEA R8, P6, R11.reuse, R0, 0x2 ;  /* 0x000000000b08d211 */ /* 0x041fe200078c10ff */
[----:B------:R0:W-:Y:S03]  /*11db0*/  @!P4 ST.E.64 desc[UR42][R6.64], R70 ;  /* 0x000000460600c985 */ /* 0x0001e6000c101b2a */
[----:B------:R-:W-:Y:S02]  /*11dc0*/  @!P5 LEA.HI.X R9, R11, R10, R12, 0x2, P6 ;  /* 0x0000000a0b09d211 */ /* 0x000fe400030f140c */
[----:B-1----:R-:W-:-:S03]  /*11dd0*/  @!P0 LEA R4, P4, R220, R0, 0x2 ;  /* 0x00000000dc048211 */ /* 0x002fc600078810ff */
[----:B------:R1:W-:Y:S01]  /*11de0*/  @!P5 ST.E.64 desc[UR42][R8.64], R74 ;  /* 0x0000004a0800d985 */ /* 0x0003e2000c101b2a */
[----:B------:R-:W-:Y:S02]  /*11df0*/  @!P0 LEA.HI.X R5, R220, R10, R222, 0x2, P4 ;  /* 0x0000000adc058211 */ /* 0x000fe400020f14de */
[----:B------:R-:W-:Y:S02]  /*11e00*/  ISETP.GE.AND P4, PT, R181, UR4, PT ;  /* 0x00000004b5007c0c */ /* 0x000fe4000bf86270 */
[----:B------:R-:W-:Y:S01]  /*11e10*/  ISETP.GE.AND P5, PT, R183, UR4, PT ;  /* 0x00000004b7007c0c */ /* 0x000fe2000bfa6270 */
[----:B------:R2:W-:Y:S01]  /*11e20*/  @!P0 ST.E.64 desc[UR42][R4.64], R78 ;  /* 0x0000004e04008985 */ /* 0x0005e2000c101b2a */
[----:B0-----:R-:W-:-:S04]  /*11e30*/  @!P1 LEA R6, P3, R218, R0, 0x2 ;  /* 0x00000000da069211 */ /* 0x001fc800078610ff */
[----:B------:R-:W-:Y:S02]  /*11e40*/  @!P1 LEA.HI.X R7, R218, R10, R219, 0x2, P3 ;  /* 0x0000000ada079211 */ /* 0x000fe400018f14db */
[----:B------:R-:W-:Y:S02]  /*11e50*/  ISETP.GE.AND P3, PT, R179, UR4, PT ;  /* 0x00000004b3007c0c */ /* 0x000fe4000bf66270 */
[C---:B-1----:R-:W-:Y:S01]  /*11e60*/  @!P2 LEA R8, P6, R196.reuse, R0, 0x2 ;  /* 0x00000000c408a211 */ /* 0x042fe200078c10ff */
[----:B------:R0:W-:Y:S01]  /*11e70*/  @!P1 ST.E.64 desc[UR42][R6.64], R82 ;  /* 0x0000005206009985 */ /* 0x0001e2000c101b2a */
[----:B------:R-:W-:Y:S02]  /*11e80*/  ISETP.GE.AND P1, PT, R175, UR4, PT ;  /* 0x00000004af007c0c */ /* 0x000fe4000bf26270 */
[----:B------:R-:W-:Y:S02]  /*11e90*/  @!P2 LEA.HI.X R9, R196, R10, R217, 0x2, P6 ;  /* 0x0000000ac409a211 */ /* 0x000fe400030f14d9 */
[----:B--2---:R-:W-:-:S03]  /*11ea0*/  @!P5 LEA R4, P6, R183, R0, 0x2 ;  /* 0x00000000b704d211 */ /* 0x004fc600078c10ff */
[----:B------:R1:W-:Y:S01]  /*11eb0*/  @!P2 ST.E.64 desc[UR42][R8.64], R86 ;  /* 0x000000560800a985 */ /* 0x0003e2000c101b2a */
[----:B------:R-:W-:Y:S02]  /*11ec0*/  ISETP.GE.AND P2, PT, R177, UR4, PT ;  /* 0x00000004b1007c0c */ /* 0x000fe4000bf46270 */
[----:B------:R-:W-:Y:S02]  /*11ed0*/  @!P5 LEA.HI.X R5, R183, R10, R184, 0x2, P6 ;  /* 0x0000000ab705d211 */ /* 0x000fe400030f14b8 */
[----:B0-----:R-:W-:-:S03]  /*11ee0*/  @!P4 LEA R6, P0, R181, R0, 0x2 ;  /* 0x00000000b506c211 */ /* 0x001fc600078010ff */
[----:B------:R0:W-:Y:S01]  /*11ef0*/  @!P5 ST.E.64 desc[UR42][R4.64], R90 ;  /* 0x0000005a0400d985 */ /* 0x0001e2000c101b2a */
[----:B------:R-:W-:Y:S02]  /*11f00*/  ISETP.GE.AND P5, PT, R171, UR4, PT ;  /* 0x00000004ab007c0c */ /* 0x000fe4000bfa6270 */
[----:B------:R-:W-:Y:S02]  /*11f10*/  @!P4 LEA.HI.X R7, R181, R10, R182, 0x2, P0 ;  /* 0x0000000ab507c211 */ /* 0x000fe400000f14b6 */
[----:B------:R-:W-:Y:S02]  /*11f20*/  ISETP.GE.AND P0, PT, R173, UR4, PT ;  /* 0x00000004ad007c0c */ /* 0x000fe4000bf06270 */
[----:B-1----:R-:W-:Y:S01]  /*11f30*/  @!P3 LEA R8, P6, R179, R0, 0x2 ;  /* 0x00000000b308b211 */ /* 0x002fe200078c10ff */
[----:B------:R1:W-:Y:S01]  /*11f40*/  @!P4 ST.E.64 desc[UR42][R6.64], R94 ;  /* 0x0000005e0600c985 */ /* 0x0003e2000c101b2a */
[----:B------:R-:W-:Y:S02]  /*11f50*/  ISETP.GE.AND P4, PT, R169, UR4, PT ;  /* 0x00000004a9007c0c */ /* 0x000fe4000bf86270 */
[----:B------:R-:W-:-:S02]  /*11f60*/  @!P3 LEA.HI.X R9, R179, R10, R180, 0x2, P6 ;  /* 0x0000000ab309b211 */ /* 0x000fc400030f14b4 */
[----:B0-----:R-:W-:-:S03]  /*11f70*/  @!P2 LEA R4, P6, R177, R0, 0x2 ;  /* 0x00000000b104a211 */ /* 0x001fc600078c10ff */
[----:B------:R0:W-:Y:S01]  /*11f80*/  @!P3 ST.E.64 desc[UR42][R8.64], R98 ;  /* 0x000000620800b985 */ /* 0x0001e2000c101b2a */
[----:B------:R-:W-:Y:S02]  /*11f90*/  @!P2 LEA.HI.X R5, R177, R10, R178, 0x2, P6 ;  /* 0x0000000ab105a211 */ /* 0x000fe400030f14b2 */
[----:B-1----:R-:W-:-:S03]  /*11fa0*/  @!P1 LEA R6, P3, R175, R0, 0x2 ;  /* 0x00000000af069211 */ /* 0x002fc600078610ff */
[----:B------:R1:W-:Y:S01]  /*11fb0*/  @!P2 ST.E.64 desc[UR42][R4.64], R102 ;  /* 0x000000660400a985 */ /* 0x0003e2000c101b2a */
[----:B------:R-:W-:Y:S02]  /*11fc0*/  @!P1 LEA.HI.X R7, R175, R10, R176, 0x2, P3 ;  /* 0x0000000aaf079211 */ /* 0x000fe400018f14b0 */
[----:B------:R-:W-:Y:S02]  /*11fd0*/  ISETP.GE.AND P3, PT, R167, UR4, PT ;  /* 0x00000004a7007c0c */ /* 0x000fe4000bf66270 */
[C---:B0-----:R-:W-:Y:S01]  /*11fe0*/  @!P0 LEA R8, P6, R173.reuse, R0, 0x2 ;  /* 0x00000000ad088211 */ /* 0x041fe200078c10ff */
[----:B------:R0:W-:Y:S03]  /*11ff0*/  @!P1 ST.E.64 desc[UR42][R6.64], R106 ;  /* 0x0000006a06009985 */ /* 0x0001e6000c101b2a */
[----:B------:R-:W-:Y:S02]  /*12000*/  @!P0 LEA.HI.X R9, R173, R10, R174, 0x2, P6 ;  /* 0x0000000aad098211 */ /* 0x000fe400030f14ae */
[----:B-1----:R-:W-:-:S03]  /*12010*/  @!P5 LEA R4, P1, R171, R0, 0x2 ;  /* 0x00000000ab04d211 */ /* 0x002fc600078210ff */
[----:B------:R1:W-:Y:S01]  /*12020*/  @!P0 ST.E.64 desc[UR42][R8.64], R110 ;  /* 0x0000006e08008985 */ /* 0x0003e2000c101b2a */
[----:B------:R-:W-:Y:S02]  /*12030*/  ISETP.GE.AND P0, PT, R165, UR4, PT ;  /* 0x00000004a5007c0c */ /* 0x000fe4000bf06270 */
[----:B------:R-:W-:Y:S02]  /*12040*/  @!P5 LEA.HI.X R5, R171, R10, R172, 0x2, P1 ;  /* 0x0000000aab05d211 */ /* 0x000fe400008f14ac */
[----:B------:R-:W-:Y:S02]  /*12050*/  ISETP.GE.AND P1, PT, R163, UR4, PT ;  /* 0x00000004a3007c0c */ /* 0x000fe4000bf26270 */
[C---:B0-----:R-:W-:Y:S01]  /*12060*/  @!P4 LEA R6, P2, R169.reuse, R0, 0x2 ;  /* 0x00000000a906c211 */ /* 0x041fe200078410ff */
[----:B------:R0:W-:Y:S03]  /*12070*/  @!P5 ST.E.64 desc[UR42][R4.64], R114 ;  /* 0x000000720400d985 */ /* 0x0001e6000c101b2a */
[----:B------:R-:W-:-:S02]  /*12080*/  @!P4 LEA.HI.X R7, R169, R10, R170, 0x2, P2 ;  /* 0x0000000aa907c211 */ /* 0x000fc400010f14aa */
[----:B------:R-:W-:Y:S02]  /*12090*/  ISETP.GE.AND P2, PT, R157, UR4, PT ;  /* 0x000000049d007c0c */ /* 0x000fe4000bf46270 */
[----:B-1----:R-:W-:Y:S01]  /*120a0*/  @!P3 LEA R8, P6, R167, R0, 0x2 ;  /* 0x00000000a708b211 */ /* 0x002fe200078c10ff */
[----:B------:R1:W-:Y:S01]  /*120b0*/  @!P4 ST.E.64 desc[UR42][R6.64], R118 ;  /* 0x000000760600c985 */ /* 0x0003e2000c101b2a */
[----:B------:R-:W-:Y:S02]  /*120c0*/  ISETP.GE.AND P4, PT, R161, UR4, PT ;  /* 0x00000004a1007c0c */ /* 0x000fe4000bf86270 */
[----:B------:R-:W-:Y:S02]  /*120d0*/  @!P3 LEA.HI.X R9, R167, R10, R168, 0x2, P6 ;  /* 0x0000000aa709b211 */ /* 0x000fe400030f14a8 */
[----:B0-----:R-:W-:-:S03]  /*120e0*/  @!P1 LEA R4, P6, R163, R0, 0x2 ;  /* 0x00000000a3049211 */ /* 0x001fc600078c10ff */
[----:B------:R0:W-:Y:S01]  /*120f0*/  @!P3 ST.E.64 desc[UR42][R8.64], R122 ;  /* 0x0000007a0800b985 */ /* 0x0001e2000c101b2a */
[----:B------:R-:W-:Y:S02]  /*12100*/  ISETP.GE.AND P3, PT, R159, UR4, PT ;  /* 0x000000049f007c0c */ /* 0x000fe4000bf66270 */
[----:B------:R-:W-:Y:S02]  /*12110*/  @!P1 LEA.HI.X R5, R163, R10, R164, 0x2, P6 ;  /* 0x0000000aa3059211 */ /* 0x000fe400030f14a4 */
[----:B-1----:R-:W-:-:S04]  /*12120*/  @!P0 LEA R6, P5, R165, R0, 0x2 ;  /* 0x00000000a5068211 */ /* 0x002fc800078a10ff */
[----:B------:R-:W-:Y:S02]  /*12130*/  @!P0 LEA.HI.X R7, R165, R10, R166, 0x2, P5 ;  /* 0x0000000aa5078211 */ /* 0x000fe400028f14a6 */
[----:B------:R-:W-:-:S03]  /*12140*/  ISETP.GE.AND P5, PT, R152, UR4, PT ;  /* 0x0000000498007c0c */ /* 0x000fc6000bfa6270 */
[----:B------:R1:W-:Y:S04]  /*12150*/  @!P0 ST.E.64 desc[UR42][R6.64], R126 ;  /* 0x0000007e06008985 */ /* 0x0003e8000c101b2a */
[----:B------:R2:W-:Y:S01]  /*12160*/  @!P1 ST.E.64 desc[UR42][R4.64], R130 ;  /* 0x0000008204009985 */ /* 0x0005e2000c101b2a */
[----:B0-----:R-:W-:-:S04]  /*12170*/  @!P2 LEA R8, P1, R157, R0, 0x2 ;  /* 0x000000009d08a211 */ /* 0x001fc800078210ff */
[----:B------:R-:W-:Y:S02]  /*12180*/  @!P2 LEA.HI.X R9, R157, R10, R158, 0x2, P1 ;  /* 0x0000000a9d09a211 */ /* 0x000fe400008f149e */
[-C--:B-1----:R-:W-:Y:S02]  /*12190*/  @!P4 LEA R6, P0, R161, R0.reuse, 0x2 ;  /* 0x00000000a106c211 */ /* 0x082fe400078010ff */
[----:B--2---:R-:W-:Y:S02]  /*121a0*/  @!P3 LEA R4, P6, R159, R0, 0x2 ;  /* 0x000000009f04b211 */ /* 0x004fe400078c10ff */
[----:B------:R-:W-:Y:S02]  /*121b0*/  @!P4 LEA.HI.X R7, R161, R10, R162, 0x2, P0 ;  /* 0x0000000aa107c211 */ /* 0x000fe400000f14a2 */
[C---:B------:R-:W-:Y:S02]  /*121c0*/  @!P5 LEA R12, P0, R152.reuse, R0, 0x2 ;  /* 0x00000000980cd211 */ /* 0x040fe400078010ff */
[-C--:B------:R-:W-:Y:S01]  /*121d0*/  @!P3 LEA.HI.X R5, R159, R10.reuse, R160, 0x2, P6 ;  /* 0x0000000a9f05b211 */ /* 0x080fe200030f14a0 */
[----:B------:R0:W-:Y:S01]  /*121e0*/  @!P4 ST.E.64 desc[UR42][R6.64], R134 ;  /* 0x000000860600c985 */ /* 0x0001e2000c101b2a */
[----:B------:R-:W-:-:S02]  /*121f0*/  @!P5 LEA.HI.X R13, R152, R10, R156, 0x2, P0 ;  /* 0x0000000a980dd211 */ /* 0x000fc400000f149c */
[----:B------:R-:W-:Y:S01]  /*12200*/  ISETP.GE.AND P0, PT, R20, UR4, PT ;  /* 0x0000000414007c0c */ /* 0x000fe2000bf06270 */
[----:B------:R0:W-:Y:S04]  /*12210*/  @!P3 ST.E.64 desc[UR42][R4.64], R138 ;  /* 0x0000008a0400b985 */ /* 0x0001e8000c101b2a */
[----:B------:R0:W-:Y:S04]  /*12220*/  @!P2 ST.E.64 desc[UR42][R8.64], R142 ;  /* 0x0000008e0800a985 */ /* 0x0001e8000c101b2a */
[----:B------:R0:W-:Y:S04]  /*12230*/  @!P5 ST.E.64 desc[UR42][R12.64], R146 ;  /* 0x000000920c00d985 */ /* 0x0001e8000c101b2a */
[----:B------:R-:W-:Y:S05]  /*12240*/  @P0 BRA `(.L_x_719) ;  /* 0x0000001000280947 */ /* 0x000fea0003800000 */
[----:B0-----:R-:W-:-:S04]  /*12250*/  LEA R4, P0, R20, R0, 0x2 ;  /* 0x0000000014047211 */ /* 0x001fc800078010ff */
[----:B------:R-:W-:-:S05]  /*12260*/  LEA.HI.X R5, R20, R10, R21, 0x2, P0 ;  /* 0x0000000a14057211 */ /* 0x000fca00000f1415 */
[----:B------:R0:W-:Y:S01]  /*12270*/  ST.E.64 desc[UR42][R4.64], R150 ;  /* 0x0000009604007985 */ /* 0x0001e2000c101b2a */
[----:B------:R-:W-:Y:S05]  /*12280*/  BRA `(.L_x_719) ;  /* 0x0000001000187947 */ /* 0x000fea0003800000 */
.L_x_713:
[----:B------:R-:W4:Y:S01]  /*12290*/  LDL.LU R6, [R1+0x20] ;  /* 0x0000200001067983 */ /* 0x000f220000300800 */
[----:B------:R-:W-:Y:S01]  /*122a0*/  ULDC.64 UR6, c[0x0][0xc08] ;  /* 0x0003020000067ab9 */ /* 0x000fe20000000a00 */
[----:B------:R-:W-:Y:S02]  /*122b0*/  ULDC.64 UR4, c[0x0][0xc00] ;  /* 0x0003000000047ab9 */ /* 0x000fe40000000a00 */
[----:B------:R-:W3:Y:S04]  /*122c0*/  LDL.LU R0, [R1+0x24] ;  /* 0x0000240001007983 */ /* 0x000ee80000300800 */
[----:B-1----:R-:W2:Y:S01]  /*122d0*/  LDL R10, [R1+0x1c] ;  /* 0x00001c00010a7983 */ /* 0x002ea20000100800 */
[----:B------:R-:W-:Y:S01]  /*122e0*/  ISETP.NE.U32.AND P1, PT, RZ, UR6, PT ;  /* 0x00000006ff007c0c */ /* 0x000fe2000bf25070 */
[----:B------:R-:W-:Y:S01]  /*122f0*/  IMAD.MOV.U32 R3, RZ, RZ, RZ ;  /* 0x000000ffff037224 */ /* 0x000fe200078e00ff */
[----:B------:R-:W-:-:S02]  /*12300*/  ISETP.NE.U32.AND P0, PT, RZ, UR4, PT ;  /* 0x00000004ff007c0c */ /* 0x000fc4000bf05070 */
[----:B------:R-:W-:Y:S02]  /*12310*/  ISETP.NE.AND.EX P1, PT, RZ, UR7, PT, P1 ;  /* 0x00000007ff007c0c */ /* 0x000fe4000bf25310 */
[----:B------:R-:W-:Y:S01]  /*12320*/  ISETP.NE.AND.EX P0, PT, RZ, UR5, PT, P0 ;  /* 0x00000005ff007c0c */ /* 0x000fe2000bf05300 */
[----:B------:R-:W1:Y:S01]  /*12330*/  S2R R8, SR_TID.X ;  /* 0x0000000000087919 */ /* 0x000e620000002100 */
[----:B----4-:R-:W-:-:S04]  /*12340*/  IADD3 R4, P2, R6, UR4, RZ ;  /* 0x0000000406047c10 */ /* 0x010fc8000ff5e0ff */
[----:B---3--:R-:W-:-:S05]  /*12350*/  IADD3.X R5, R0, UR5, RZ, P2, !PT ;  /* 0x0000000500057c10 */ /* 0x008fca00097fe4ff */
[----:B------:R-:W-:Y:S01]  /*12360*/  @P1 IADD3 R6, P2, R6, UR6, RZ ;  /* 0x0000000606061c10 */ /* 0x000fe2000ff5e0ff */
[----:B------:R-:W-:Y:S01]  /*12370*/  ULDC UR4, c[0x0][0xa88] ;  /* 0x0002a20000047ab9 */ /* 0x000fe20000000800 */
[----:B------:R3:W5:Y:S02]  /*12380*/  @P0 LDG.E R3, desc[UR42][R4.64] ;  /* 0x0000002a04030981 */ /* 0x000764000c1e1900 */
[----:B------:R-:W-:Y:S01]  /*12390*/  @P1 IADD3.X R7, R0, UR7, RZ, P2, !PT ;  /* 0x0000000700071c10 */ /* 0x000fe200097fe4ff */
[----:B------:R-:W-:-:S06]  /*123a0*/  IMAD.U32 R0, RZ, RZ, UR4 ;  /* 0x00000004ff007e24 */ /* 0x000fcc000f8e00ff */
[----:B------:R3:W5:Y:S01]  /*123b0*/  @P1 LDG.E R0, desc[UR42][R6.64] ;  /* 0x0000002a06001981 */ /* 0x000762000c1e1900 */
[----:B--2---:R-:W-:Y:S01]  /*123c0*/  ISETP.NE.AND P2, PT, R10, RZ, PT ;  /* 0x000000ff0a00720c */ /* 0x004fe20003f45270 */
[----:B-1----:R-:W-:-:S05]  /*123d0*/  VIADD R9, R8, 0xffffff80 ;  /* 0xffffff8008097836 */ /* 0x002fca0000000000 */
[----:B------:R-:W-:-:S07]  /*123e0*/  ISETP.GT.AND P3, PT, R9, 0x3f, PT ;  /* 0x0000003f0900780c */ /* 0x000fce0003f64270 */
[----:B------:R-:W1:Y:S02]  /*123f0*/  @!P2 LDC R10, c[0x0][0xad4] ;  /* 0x0002b500ff0aab82 */ /* 0x000e640000000800 */
[----:B-1----:R3:W-:Y:S01]  /*12400*/  @!P2 STL [R1+0x1c], R10 ;  /* 0x00001c0a0100a387 */ /* 0x0027e20000100800 */
[----:B------:R-:W-:Y:S01]  /*12410*/  ISETP.GT.AND P2, PT, R10, 0x1, PT ;  /* 0x000000010a00780c */ /* 0x000fe20003f44270 */
[----:B------:R-:W-:-:S12]  /*12420*/  @P1 BRA `(.L_x_722) ;  /* 0x0000000000101947 */ /* 0x000fd80003800000 */
[----:B------:R-:W-:Y:S05]  /*12430*/  @!P0 BRA `(.L_x_722) ;  /* 0x00000000000c8947 */ /* 0x000fea0003800000 */
[----:B---3--:R-:W2:Y:S04]  /*12440*/  LDG.E R7, desc[UR42][R4.64] ;  /* 0x0000002a04077981 */ /* 0x008ea8000c1e1900 */
[----:B-----5:R-:W2:Y:S02]  /*12450*/  LDG.E R0, desc[UR42][R4.64+0x4] ;  /* 0x0000042a04007981 */ /* 0x020ea4000c1e1900 */
[----:B--2---:R-:W-:-:S07]  /*12460*/  IMAD.IADD R0, R0, 0x1, -R7 ;  /* 0x0000000100007824 */ /* 0x004fce00078e0a07 */
.L_x_722:
[----:B---3--:R-:W2:Y:S04]  /*12470*/  LDL.LU R5, [R1+0x18] ;  /* 0x0000180001057983 */ /* 0x008ea80000300800 */
[----:B------:R-:W3:Y:S01]  /*12480*/  LDL.LU R4, [R1+0x40] ;  /* 0x0000400001047983 */ /* 0x000ee20000300800 */
[----:B------:R-:W-:Y:S01]  /*12490*/  BSSY B1, `(.L_x_723) ;  /* 0x0000038000017945 */ /* 0x000fe20003800000 */
[----:B-----5:R-:W-:Y:S02]  /*124a0*/  SHF.R.S32.HI R26, RZ, 0x1f, R3 ;  /* 0x0000001fff1a7819 */ /* 0x020fe40000011403 */
[----:B--2---:R-:W-:Y:S02]  /*124b0*/  SEL R29, R5, RZ, !P0 ;  /* 0x000000ff051d7207 */ /* 0x004fe40004000000 */
[----:B---3--:R-:W-:Y:S01]  /*124c0*/  SEL R28, R4, RZ, !P0 ;  /* 0x000000ff041c7207 */ /* 0x008fe20004000000 */
[----:B------:R-:W-:Y:S06]  /*124d0*/  @P3 BRA `(.L_x_724) ;  /* 0x0000000000cc3947 */ /* 0x000fec0003800000 */
[----:B------:R-:W2:Y:S01]  /*124e0*/  LDL R4, [R1+0x28] ;  /* 0x0000280001047983 */ /* 0x000ea20000100800 */
[----:B------:R-:W1:Y:S02]  /*124f0*/  LDC R31, c[0x0][0xbe8] ;  /* 0x0002fa00ff1f7b82 */ /* 0x000e640000000800 */
[----:B-1----:R-:W-:Y:S02]  /*12500*/  IMAD R5, R0, R31, RZ ;  /* 0x0000001f00057224 */ /* 0x002fe400078e02ff */
[----:B--2---:R-:W-:-:S04]  /*12510*/  IMAD R4, R4, 0x40, R8 ;  /* 0x0000004004047824 */ /* 0x004fc800078e0208 */
[----:B------:R-:W-:-:S05]  /*12520*/  VIADD R30, R4, 0xffffff80 ;  /* 0xffffff80041e7836 */ /* 0x000fca0000000000 */
[----:B------:R-:W-:-:S13]  /*12530*/  ISETP.GE.AND P0, PT, R30, R5, PT ;  /* 0x000000051e00720c */ /* 0x000fda0003f06270 */
[----:B------:R-:W-:Y:S05]  /*12540*/  @P0 BRA `(.L_x_724) ;  /* 0x0000000000b00947 */ /* 0x000fea0003800000 */
[----:B------:R-:W2:Y:S01]  /*12550*/  LDL.LU R32, [R1+0x38] ;  /* 0x0000380001207983 */ /* 0x000ea20000300800 */
[----:B------:R-:W-:Y:S01]  /*12560*/  IMAD.MOV.U32 R24, RZ, RZ, 0x9b8 ;  /* 0x000009b8ff187424 */ /* 0x000fe200078e00ff */
[----:B------:R-:W-:Y:S01]  /*12570*/  ISETP.GT.AND P0, PT, R10, 0x1, PT ;  /* 0x000000010a00780c */ /* 0x000fe20003f04270 */
[----:B------:R-:W-:Y:S01]  /*12580*/  IMAD.MOV.U32 R21, RZ, RZ, R30 ;  /* 0x000000ffff157224 */ /* 0x000fe200078e001e */
[----:B------:R-:W-:Y:S01]  /*12590*/  ISETP.NE.AND P1, PT, R31, 0x1, PT ;  /* 0x000000011f00780c */ /* 0x000fe20003f25270 */
[----:B------:R-:W1:Y:S01]  /*125a0*/  LDC.64 R10, c[0x0][0xba8] ;  /* 0x0002ea00ff0a7b82 */ /* 0x000e620000000a00 */
[----:B------:R-:W-:-:S07]  /*125b0*/  SEL R24, R24, 0x978, P0 ;  /* 0x0000097818187807 */ /* 0x000fce0000000000 */
[----:B------:R-:W3:Y:S08]  /*125c0*/  LDC.64 R4, c[0x0][R24+0x220] ;  /* 0x0000880018047b82 */ /* 0x000ef00000000a00 */
[----:B------:R-:W4:Y:S08]  /*125d0*/  LDC.64 R12, c[0x0][R24+0x218] ;  /* 0x00008600180c7b82 */ /* 0x000f300000000a00 */
[----:B------:R-:W5:Y:S08]  /*125e0*/  LDC.64 R6, c[0x0][R24+0x228] ;  /* 0x00008a0018067b82 */ /* 0x000f700000000a00 */
[----:B------:R-:W0:Y:S08]  /*125f0*/  @P1 LDC R15, c[0x0][0xbec] ;  /* 0x0002fb00ff0f1b82 */ /* 0x000e300000000800 */
[----:B------:R-:W5:Y:S08]  /*12600*/  LDC.64 R8, c[0x0][R24+0x210] ;  /* 0x0000840018087b82 */ /* 0x000f700000000a00 */
[----:B------:R-:W5:Y:S01]  /*12610*/  @P1 LDC R27, c[0x0][0xbf0] ;  /* 0x0002fc00ff1b1b82 */ /* 0x000f620000000800 */
[----:B0-----:R-:W-:-:S07]  /*12620*/  @P1 IMAD.HI.U32 R20, R30, R15, RZ ;  /* 0x0000000f1e141227 */ /* 0x001fce00078e00ff */
[----:B-1----:R-:W0:Y:S01]  /*12630*/  @!P0 LDC R10, c[0x0][0xb50] ;  /* 0x0002d400ff0a8b82 */ /* 0x002e220000000800 */
[-C--:B---3--:R-:W-:Y:S02]  /*12640*/  IMAD R5, R5, R29.reuse, RZ ;  /* 0x0000001d05057224 */ /* 0x088fe400078e02ff */
[----:B------:R-:W-:-:S05]  /*12650*/  IMAD.WIDE.U32 R14, R4, R29, RZ ;  /* 0x0000001d040e7225 */ /* 0x000fca00078e00ff */
[----:B------:R-:W1:Y:S01]  /*12660*/  @!P0 LDC R11, c[0x0][0xb54] ;  /* 0x0002d500ff0b8b82 */ /* 0x000e620000000800 */
[-C--:B----4-:R-:W-:Y:S02]  /*12670*/  IMAD R25, R13, R184.reuse, RZ ;  /* 0x000000b80d197224 */ /* 0x090fe400078e02ff */
[----:B------:R-:W-:Y:S01]  /*12680*/  IMAD.WIDE.U32 R12, R12, R184, RZ ;  /* 0x000000b80c0c7225 */ /* 0x000fe200078e00ff */
[----:B-----5:R-:W-:-:S03]  /*12690*/  @P1 SHF.R.U32.HI R21, RZ, R27, R20 ;  /* 0x0000001bff151219 */ /* 0x020fc60000011614 */
[----:B------:R-:W-:Y:S01]  /*126a0*/  IMAD R27, R4, R28, R5 ;  /* 0x0000001c041b7224 */ /* 0x000fe200078e0205 */
[----:B------:R-:W-:Y:S01]  /*126b0*/  IADD3 R12, P1, P3, R14, R12, R3 ;  /* 0x0000000c0e0c7210 */ /* 0x000fe20007b3e003 */
[----:B------:R-:W-:Y:S02]  /*126c0*/  IMAD.IADD R25, R13, 0x1, R25 ;  /* 0x000000010d197824 */ /* 0x000fe400078e0219 */
[----:B------:R-:W-:Y:S02]  /*126d0*/  IMAD.MOV R4, RZ, RZ, -R21 ;  /* 0x000000ffff047224 */ /* 0x000fe400078e0a15 */
[----:B------:R-:W-:Y:S01]  /*126e0*/  IMAD.IADD R27, R15, 0x1, R27 ;  /* 0x000000010f1b7824 */ /* 0x000fe200078e021b */
[----:B--2---:R-:W-:-:S05]  /*126f0*/  SEL R5, R32, RZ, P0 ;  /* 0x000000ff20057207 */ /* 0x004fca0000000000 */
[-C--:B------:R-:W-:Y:S02]  /*12700*/  IMAD R13, R7, R5.reuse, RZ ;  /* 0x00000005070d7224 */ /* 0x080fe400078e02ff */
[----:B------:R-:W-:-:S04]  /*12710*/  IMAD.WIDE.U32 R6, R6, R5, RZ ;  /* 0x0000000506067225 */ /* 0x000fc800078e00ff */
[----:B------:R-:W-:Y:S01]  /*12720*/  IMAD R5, R31, R4, R30 ;  /* 0x000000041f057224 */ /* 0x000fe200078e021e */
[----:B------:R-:W-:Y:S01]  /*12730*/  IADD3.X R4, R27, R25, R26, P1, P3 ;  /* 0x000000191b047210 */ /* 0x000fe20000fe641a */
[----:B------:R-:W-:Y:S01]  /*12740*/  IMAD.IADD R13, R7, 0x1, R13 ;  /* 0x00000001070d7824 */ /* 0x000fe200078e020d */
[----:B------:R-:W-:Y:S02]  /*12750*/  IADD3 R6, P0, P1, R21, R12, R6 ;  /* 0x0000000c15067210 */ /* 0x000fe4000791e006 */
[----:B------:R-:W-:-:S04]  /*12760*/  SHF.R.S32.HI R21, RZ, 0x1f, R21 ;  /* 0x0000001fff157819 */ /* 0x000fc80000011415 */
[----:B------:R-:W-:Y:S01]  /*12770*/  IADD3.X R7, R21, R4, R13, P0, P1 ;  /* 0x0000000415077210 */ /* 0x000fe200007e240d */
[-C--:B------:R-:W-:Y:S01]  /*12780*/  IMAD R4, R9, R5.reuse, RZ ;  /* 0x0000000509047224 */ /* 0x080fe200078e02ff */
[----:B------:R-:W-:Y:S01]  /*12790*/  SHF.R.S32.HI R13, RZ, 0x1f, R5 ;  /* 0x0000001fff0d7819 */ /* 0x000fe20000011405 */
[----:B------:R-:W-:-:S04]  /*127a0*/  IMAD.WIDE.U32 R6, R8, R5, R6 ;  /* 0x0000000508067225 */ /* 0x000fc800078e0006 */
[----:B------:R-:W-:Y:S01]  /*127b0*/  IMAD R13, R8, R13, R4 ;  /* 0x0000000d080d7224 */ /* 0x000fe200078e0204 */
[----:B0-----:R-:W-:Y:S01]  /*127c0*/  LEA R10, P0, R6, R10, 0x2 ;  /* 0x0000000a060a7211 */ /* 0x001fe200078010ff */
[----:B------:R-:W-:Y:S02]  /*127d0*/  IMAD.MOV.U32 R5, RZ, RZ, -0x800000 ;  /* 0xff800000ff057424 */ /* 0x000fe400078e00ff */
[----:B------:R-:W-:-:S05]  /*127e0*/  IMAD.IADD R4, R7, 0x1, R13 ;  /* 0x0000000107047824 */ /* 0x000fca00078e020d */
[----:B-1----:R-:W-:-:S05]  /*127f0*/  LEA.HI.X R11, R6, R11, R4, 0x2, P0 ;  /* 0x0000000b060b7211 */ /* 0x002fca00000f1404 */
[----:B------:R1:W-:Y:S02]  /*12800*/  STG.E desc[UR42][R10.64], R5 ;  /* 0x000000050a007986 */ /* 0x0003e4000c10192a */
.L_x_724:
[----:B------:R-:W-:Y:S05]  /*12810*/  BSYNC B1 ;  /* 0x0000000000017941 */ /* 0x000fea0003800000 */
.L_x_723:
[----:B------:R-:W-:Y:S05]  /*12820*/  @P2 BRA `(.L_x_719) ;  /* 0x0000000800b02947 */ /* 0x000fea0003800000 */
[----:B------:R-:W2:Y:S01]  /*12830*/  LDL.LU R8, [R1+0x28] ;  /* 0x0000280001087983 */ /* 0x000ea20000300800 */
[----:B-1----:R-:W1:Y:S01]  /*12840*/  LDC R11, c[0x0][0xbe8] ;  /* 0x0002fa00ff0b7b82 */ /* 0x002e620000000800 */
[----:B------:R-:W-:Y:S01]  /*12850*/  ULDC.64 UR4, c[0x0][0xaa0] ;  /* 0x0002a80000047ab9 */ /* 0x000fe20000000a00 */
[----:B------:R-:W-:Y:S01]  /*12860*/  VIADD R39, R192, 0x40 ;  /* 0x00000040c0277836 */ /* 0x000fe20000000000 */
[----:B------:R-:W3:Y:S01]  /*12870*/  S2R R6, SR_TID.X ;  /* 0x0000000000067919 */ /* 0x000ee20000002100 */
[----:B------:R-:W-:Y:S01]  /*12880*/  IMAD R4, R26, UR4, RZ ;  /* 0x000000041a047c24 */ /* 0x000fe2000f8e02ff */
[----:B------:R-:W-:Y:S01]  /*12890*/  BSSY B1, `(.L_x_725) ;  /* 0x0000081000017945 */ /* 0x000fe20003800000 */
[----:B------:R-:W-:Y:S02]  /*128a0*/  VIADD R37, R192, 0x80 ;  /* 0x00000080c0257836 */ /* 0x000fe40000000000 */
[C---:B------:R-:W-:Y:S02]  /*128b0*/  IMAD R7, R3.reuse, UR5, R4 ;  /* 0x0000000503077c24 */ /* 0x040fe4000f8e0204 */
[----:B------:R-:W-:Y:S01]  /*128c0*/  IMAD.WIDE.U32 R4, R3, UR4, RZ ;  /* 0x0000000403047c25 */ /* 0x000fe2000f8e00ff */
[----:B------:R-:W-:Y:S01]  /*128d0*/  ULDC.64 UR4, c[0x0][0xae8] ;  /* 0x0002ba0000047ab9 */ /* 0x000fe20000000a00 */
[----:B------:R-:W4:Y:S02]  /*128e0*/  LDC R3, c[0x0][0xac8] ;  /* 0x0002b200ff037b82 */ /* 0x000f240000000800 */
[----:B------:R-:W-:-:S02]  /*128f0*/  IMAD.IADD R5, R5, 0x1, R7 ;  /* 0x0000000105057824 */ /* 0x000fc400078e0207 */
[----:B------:R-:W-:Y:S02]  /*12900*/  VIADD R35, R192, 0xc0 ;  /* 0x000000c0c0237836 */ /* 0x000fe40000000000 */
[----:B------:R-:W-:-:S04]  /*12910*/  IMAD.WIDE.U32 R4, R184, UR4, R4 ;  /* 0x00000004b8047c25 */ /* 0x000fc8000f8e0004 */
[----:B------:R-:W-:Y:S01]  /*12920*/  IMAD R5, R184, UR5, R5 ;  /* 0x00000005b8057c24 */ /* 0x000fe2000f8e0205 */
[----:B------:R-:W-:Y:S01]  /*12930*/  ULDC.64 UR4, c[0x0][0xaf0] ;  /* 0x0002bc0000047ab9 */ /* 0x000fe20000000a00 */
[----:B-1----:R-:W-:Y:S01]  /*12940*/  ISETP.NE.AND P0, PT, R11, 0x1, PT ;  /* 0x000000010b00780c */ /* 0x002fe20003f05270 */
[----:B------:R-:W-:Y:S02]  /*12950*/  IMAD R21, R0, R11, RZ ;  /* 0x0000000b00157224 */ /* 0x000fe400078e02ff */
[----:B------:R-:W-:-:S04]  /*12960*/  IMAD.WIDE.U32 R4, R29, UR4, R4 ;  /* 0x000000041d047c25 */ /* 0x000fc8000f8e0004 */
[C---:B------:R-:W-:Y:S02]  /*12970*/  VIADD R33, R192.reuse, 0x100 ;  /* 0x00000100c0217836 */ /* 0x040fe40000000000 */
[----:B------:R-:W-:Y:S02]  /*12980*/  VIADD R31, R192, 0x140 ;  /* 0x00000140c01f7836 */ /* 0x000fe40000000000 */
[----:B---3--:R-:W-:Y:S01]  /*12990*/  VIADD R6, R6, 0xffffff80 ;  /* 0xffffff8006067836 */ /* 0x008fe20000000000 */
[-C--:B----4-:R-:W-:Y:S01]  /*129a0*/  ISETP.GE.AND P1, PT, R39, R3.reuse, PT ;  /* 0x000000032700720c */ /* 0x090fe20003f26270 */
[----:B------:R-:W1:Y:S01]  /*129b0*/  @P0 LDC R13, c[0x0][0xbec] ;  /* 0x0002fb00ff0d0b82 */ /* 0x000e620000000800 */
[CC--:B------:R-:W-:Y:S01]  /*129c0*/  ISETP.GE.AND P2, PT, R192.reuse, R3.reuse, PT ;  /* 0x00000003c000720c */ /* 0x0c0fe20003f46270 */
[C---:B------:R-:W-:Y:S01]  /*129d0*/  VIADD R27, R192.reuse, 0x180 ;  /* 0x00000180c01b7836 */ /* 0x040fe20000000000 */
[----:B------:R-:W-:Y:S01]  /*129e0*/  SHF.R.S32.HI R9, RZ, 0x1f, R6 ;  /* 0x0000001fff097819 */ /* 0x000fe20000011406 */
[C---:B------:R-:W-:Y:S01]  /*129f0*/  VIADD R24, R192.reuse, 0x1c0 ;  /* 0x000001c0c0187836 */ /* 0x040fe20000000000 */
[----:B------:R-:W-:Y:S01]  /*12a00*/  SEL R10, RZ, 0xffffffff, P1 ;  /* 0xffffffffff0a7807 */ /* 0x000fe20000800000 */
[----:B------:R-:W-:Y:S01]  /*12a10*/  VIADD R25, R192, 0x1c0 ;  /* 0x000001c0c0197836 */ /* 0x000fe20000000000 */
[----:B------:R-:W-:Y:S01]  /*12a20*/  LEA.HI R9, R9, R6, RZ, 0x3 ;  /* 0x0000000609097211 */ /* 0x000fe200078f18ff */
[----:B------:R-:W3:Y:S01]  /*12a30*/  @P0 LDC R15, c[0x0][0xbf0] ;  /* 0x0002fc00ff0f0b82 */ /* 0x000ee20000000800 */
[----:B------:R-:W-:Y:S01]  /*12a40*/  ISETP.GE.AND P1, PT, R37, R3, PT ;  /* 0x000000032500720c */ /* 0x000fe20003f26270 */
[----:B------:R-:W-:Y:S01]  /*12a50*/  IMAD.SHL.U32 R10, R10, 0x2, RZ ;  /* 0x000000020a0a7824 */ /* 0x000fe200078e00ff */
[----:B------:R-:W-:Y:S01]  /*12a60*/  LOP3.LUT R7, R9, 0xfffffff8, RZ, 0xc0, !PT ;  /* 0xfffffff809077812 */ /* 0x000fe200078ec0ff */
[C---:B------:R-:W-:Y:S01]  /*12a70*/  VIADD R30, R192.reuse, 0x180 ;  /* 0x00000180c01e7836 */ /* 0x040fe20000000000 */
[----:B------:R-:W-:Y:S01]  /*12a80*/  SHF.R.S32.HI R20, RZ, 0x3, R9 ;  /* 0x00000003ff147819 */ /* 0x000fe20000011409 */
[----:B------:R-:W-:Y:S01]  /*12a90*/  VIADD R32, R192, 0x140 ;  /* 0x00000140c0207836 */ /* 0x000fe20000000000 */
[----:B------:R-:W-:Y:S01]  /*12aa0*/  SHF.R.S32.HI R25, RZ, 0x1f, R25 ;  /* 0x0000001fff197819 */ /* 0x000fe20000011419 */
[----:B------:R-:W-:Y:S01]  /*12ab0*/  IMAD.IADD R7, R6, 0x1, -R7 ;  /* 0x0000000106077824 */ /* 0x000fe200078e0a07 */
[----:B------:R-:W-:Y:S01]  /*12ac0*/  SHF.R.S32.HI R30, RZ, 0x1f, R30 ;  /* 0x0000001fff1e7819 */ /* 0x000fe2000001141e */
[----:B------:R-:W-:Y:S01]  /*12ad0*/  IMAD R6, R28, UR4, RZ ;  /* 0x000000041c067c24 */ /* 0x000fe2000f8e02ff */
[----:B------:R-:W-:Y:S01]  /*12ae0*/  SHF.R.S32.HI R32, RZ, 0x1f, R32 ;  /* 0x0000001fff207819 */ /* 0x000fe20000011420 */
[----:B------:R-:W-:-:S02]  /*12af0*/  IMAD R7, R7, 0x20, R20 ;  /* 0x0000002007077824 */ /* 0x000fc400078e0214 */
[----:B------:R-:W-:Y:S01]  /*12b00*/  IMAD R9, R29, UR5, R6 ;  /* 0x000000051d097c24 */ /* 0x000fe2000f8e0206 */
[----:B------:R-:W-:Y:S01]  /*12b10*/  ULDC.64 UR4, c[0x0][0xae0] ;  /* 0x0002b80000047ab9 */ /* 0x000fe20000000a00 */
[C---:B------:R-:W-:Y:S02]  /*12b20*/  VIADD R34, R192.reuse, 0x100 ;  /* 0x00000100c0227836 */ /* 0x040fe40000000000 */
[----:B------:R-:W-:Y:S01]  /*12b30*/  IMAD.IADD R5, R5, 0x1, R9 ;  /* 0x0000000105057824 */ /* 0x000fe200078e0209 */
[----:B------:R-:W-:Y:S01]  /*12b40*/  SEL R9, RZ, 0x1, P2 ;  /* 0x00000001ff097807 */ /* 0x000fe20001000000 */
[----:B------:R-:W-:Y:S01]  /*12b50*/  VIADD R36, R192, 0xc0 ;  /* 0x000000c0c0247836 */ /* 0x000fe20000000000 */
[----:B------:R-:W-:Y:S01]  /*12b60*/  ISETP.GE.AND P2, PT, R24, R3, PT ;  /* 0x000000031800720c */ /* 0x000fe20003f46270 */
[C---:B------:R-:W-:Y:S01]  /*12b70*/  VIADD R38, R192.reuse, 0x80 ;  /* 0x00000080c0267836 */ /* 0x040fe20000000000 */
[----:B------:R-:W-:Y:S01]  /*12b80*/  SHF.R.S32.HI R34, RZ, 0x1f, R34 ;  /* 0x0000001fff227819 */ /* 0x000fe20000011422 */
[----:B------:R-:W-:Y:S01]  /*12b90*/  VIADD R40, R192, 0x40 ;  /* 0x00000040c0287836 */ /* 0x000fe20000000000 */
[----:B------:R-:W-:-:S02]  /*12ba0*/  SHF.R.S32.HI R36, RZ, 0x1f, R36 ;  /* 0x0000001fff247819 */ /* 0x000fc40000011424 */
[----:B------:R-:W-:Y:S02]  /*12bb0*/  SHF.R.S32.HI R38, RZ, 0x1f, R38 ;  /* 0x0000001fff267819 */ /* 0x000fe40000011426 */
[----:B------:R-:W-:Y:S01]  /*12bc0*/  SHF.R.S32.HI R40, RZ, 0x1f, R40 ;  /* 0x0000001fff287819 */ /* 0x000fe20000011428 */
[C---:B--2---:R-:W-:Y:S02]  /*12bd0*/  IMAD R20, R8.reuse, 0x40, R20 ;  /* 0x0000004008147824 */ /* 0x044fe400078e0214 */
[----:B------:R-:W-:-:S04]  /*12be0*/  IMAD R8, R8, 0x40, R7 ;  /* 0x0000004008087824 */ /* 0x000fc800078e0207 */
[----:B-1----:R-:W-:-:S04]  /*12bf0*/  @P0 IMAD.HI.U32 R6, R8, R13, RZ ;  /* 0x0000000d08060227 */ /* 0x002fc800078e00ff */
[----:B------:R-:W-:Y:S01]  /*12c00*/  IMAD.MOV.U32 R7, RZ, RZ, R8 ;  /* 0x000000ffff077224 */ /* 0x000fe200078e0008 */
[----:B---3--:R-:W-:Y:S02]  /*12c10*/  @P0 SHF.R.U32.HI R7, RZ, R15, R6 ;  /* 0x0000000fff070219 */ /* 0x008fe40000011606 */
[----:B------:R-:W-:Y:S02]  /*12c20*/  LOP3.LUT R6, R10, 0x2, R9, 0xe2, !PT ;  /* 0x000000020a067812 */ /* 0x000fe400078ee209 */
[----:B------:R-:W-:Y:S01]  /*12c30*/  SEL R10, RZ, 0xffffffff, P1 ;  /* 0xffffffffff0a7807 */ /* 0x000fe20000800000 */
[----:B------:R-:W-:Y:S01]  /*12c40*/  IMAD.MOV R9, RZ, RZ, -R7 ;  /* 0x000000ffff097224 */ /* 0x000fe200078e0a07 */
[-C--:B------:R-:W-:Y:S01]  /*12c50*/  ISETP.GE.AND P0, PT, R35, R3.reuse, PT ;  /* 0x000000032300720c */ /* 0x080fe20003f06270 */
[----:B------:R-:W-:Y:S01]  /*12c60*/  IMAD.WIDE.U32 R4, R7, UR4, R4 ;  /* 0x0000000407047c25 */ /* 0x000fe2000f8e0004 */
[----:B------:R-:W-:Y:S02]  /*12c70*/  SHF.R.S32.HI R0, RZ, 0x1f, R7 ;  /* 0x0000001fff007819 */ /* 0x000fe40000011407 */
[----:B------:R-:W-:Y:S01]  /*12c80*/  ISETP.GE.AND P1, PT, R33, R3, PT ;  /* 0x000000032100720c */ /* 0x000fe20003f26270 */
[----:B------:R-:W-:Y:S01]  /*12c90*/  IMAD R9, R11, R9, R8 ;  /* 0x000000090b097224 */ /* 0x000fe200078e0208 */
[----:B------:R-:W-:Y:S01]  /*12ca0*/  SEL R8, RZ, 0xffffffff, P0 ;  /* 0xffffffffff087807 */ /* 0x000fe20000000000 */
[----:B------:R-:W-:Y:S01]  /*12cb0*/  IMAD.SHL.U32 R13, R10, 0x4, RZ ;  /* 0x000000040a0d7824 */ /* 0x000fe200078e00ff */
[----:B------:R-:W-:Y:S01]  /*12cc0*/  ISETP.GE.AND P0, PT, R31, R3, PT ;  /* 0x000000031f00720c */ /* 0x000fe20003f06270 */
[----:B------:R-:W-:-:S02]  /*12cd0*/  IMAD R0, R0, UR4, RZ ;  /* 0x0000000400007c24 */ /* 0x000fc4000f8e02ff */
[----:B------:R-:W-:Y:S01]  /*12ce0*/  IMAD.SHL.U32 R11, R8, 0x8, RZ ;  /* 0x00000008080b7824 */ /* 0x000fe200078e00ff */
[----:B------:R-:W-:Y:S01]  /*12cf0*/  LOP3.LUT R6, R13, 0x4, R6, 0xe2, !PT ;  /* 0x000000040d067812 */ /* 0x000fe200078ee206 */
[----:B------:R-:W-:Y:S01]  /*12d00*/  IMAD R7, R7, UR5, R0 ;  /* 0x0000000507077c24 */ /* 0x000fe2000f8e0200 */
[----:B------:R-:W-:Y:S01]  /*12d10*/  SEL R8, RZ, 0xffffffff, P1 ;  /* 0xffffffffff087807 */ /* 0x000fe20000800000 */
[----:B------:R-:W-:Y:S01]  /*12d20*/  ULDC.64 UR4, c[0x0][0xad8] ;  /* 0x0002b60000047ab9 */ /* 0x000fe20000000a00 */
[----:B------:R-:W-:Y:S01]  /*12d30*/  SHF.R.S32.HI R0, RZ, 0x1f, R9 ;  /* 0x0000001fff007819 */ /* 0x000fe20000011409 */
[----:B------:R-:W-:Y:S01]  /*12d40*/  IMAD.IADD R5, R5, 0x1, R7 ;  /* 0x0000000105057824 */ /* 0x000fe200078e0207 */
[----:B------:R-:W-:Y:S01]  /*12d50*/  LOP3.LUT R6, R11, 0x8, R6, 0xe2, !PT ;  /* 0x000000080b067812 */ /* 0x000fe200078ee206 */
[----:B------:R-:W-:Y:S01]  /*12d60*/  IMAD.SHL.U32 R11, R8, 0x10, RZ ;  /* 0x00000010080b7824 */ /* 0x000fe200078e00ff */
[----:B------:R-:W-:Y:S01]  /*12d70*/  SEL R7, RZ, 0xffffffff, P0 ;  /* 0xffffffffff077807 */ /* 0x000fe20000000000 */
[----:B------:R-:W-:Y:S01]  /*12d80*/  IMAD R0, R0, UR4, RZ ;  /* 0x0000000400007c24 */ /* 0x000fe2000f8e02ff */
[----:B------:R-:W-:Y:S01]  /*12d90*/  ISETP.GE.AND P0, PT, R27, R3, PT ;  /* 0x000000031b00720c */ /* 0x000fe20003f06270 */
[----:B------:R-:W-:Y:S01]  /*12da0*/  IMAD.WIDE.U32 R4, R9, UR4, R4 ;  /* 0x0000000409047c25 */ /* 0x000fe2000f8e0004 */
[----:B------:R-:W-:-:S03]  /*12db0*/  LOP3.LUT R6, R11, 0x10, R6, 0xe2, !PT ;  /* 0x000000100b067812 */ /* 0x000fc600078ee206 */
[----:B------:R-:W-:Y:S02]  /*12dc0*/  IMAD.SHL.U32 R11, R7, 0x20, RZ ;  /* 0x00000020070b7824 */ /* 0x000fe400078e00ff */
[----:B------:R-:W-:Y:S01]  /*12dd0*/  IMAD R7, R9, UR5, R0 ;  /* 0x0000000509077c24 */ /* 0x000fe2000f8e0200 */
[----:B------:R-:W-:Y:S01]  /*12de0*/  SEL R9, RZ, 0x40, P0 ;  /* 0x00000040ff097807 */ /* 0x000fe20000000000 */
[----:B------:R-:W-:Y:S01]  /*12df0*/  ULDC.64 UR4, c[0x0][0xa80] ;  /* 0x0002a00000047ab9 */ /* 0x000fe20000000a00 */
[----:B------:R-:W-:Y:S01]  /*12e00*/  ISETP.GE.AND P0, PT, R20, R21, PT ;  /* 0x000000151400720c */ /* 0x000fe20003f06270 */
[----:B------:R-:W-:Y:S01]  /*12e10*/  IMAD.IADD R5, R5, 0x1, R7 ;  /* 0x0000000105057824 */ /* 0x000fe200078e0207 */
[C---:B------:R-:W-:Y:S02]  /*12e20*/  LEA R12, P1, R4.reuse, UR4, 0x1 ;  /* 0x00000004040c7c11 */ /* 0x040fe4000f8208ff */
[----:B------:R-:W-:Y:S02]  /*12e30*/  LOP3.LUT R6, R11, 0x20, R6, 0xe2, !PT ;  /* 0x000000200b067812 */ /* 0x000fe400078ee206 */
[----:B------:R-:W-:Y:S01]  /*12e40*/  LEA.HI.X R13, R4, UR5, R5, 0x1, P1 ;  /* 0x00000005040d7c11 */ /* 0x000fe200088f0c05 */
[----:B------:R1:W2:Y:S01]  /*12e50*/  SHFL.IDX PT, R10, R12, RZ, 0x181f ;  /* 0x00181fff0c0a7589 */ /* 0x0002a200000e0000 */
[----:B------:R-:W-:-:S02]  /*12e60*/  LOP3.LUT R14, R6, R9, RZ, 0xfc, !PT ;  /* 0x00000009060e7212 */ /* 0x000fc400078efcff */
[----:B------:R-:W-:Y:S01]  /*12e70*/  SEL R7, RZ, 0x80, P2 ;  /* 0x00000080ff077807 */ /* 0x000fe20001000000 */
[----:B------:R1:W3:Y:S03]  /*12e80*/  SHFL.IDX PT, R11, R13, RZ, 0x181f ;  /* 0x00181fff0d0b7589 */ /* 0x0002e600000e0000 */
[----:B------:R-:W-:Y:S01]  /*12e90*/  LOP3.LUT R15, R14, R7, RZ, 0xfc, !PT ;  /* 0x000000070e0f7212 */ /* 0x000fe200078efcff */
[----:B------:R-:W-:Y:S06]  /*12ea0*/  @P0 BRA `(.L_x_726) ;  /* 0x00000000007c0947 */ /* 0x000fec0003800000 */
[-C--:B------:R-:W-:Y:S02]  /*12eb0*/  ISETP.GE.AND P2, PT, R39, R3.reuse, PT ;  /* 0x000000032700720c */ /* 0x080fe40003f46270 */
[-C--:B------:R-:W-:Y:S02]  /*12ec0*/  ISETP.GE.AND P1, PT, R192, R3.reuse, PT ;  /* 0x00000003c000720c */ /* 0x080fe40003f26270 */
[-C--:B------:R-:W-:Y:S02]  /*12ed0*/  ISETP.GE.AND P5, PT, R37, R3.reuse, PT ;  /* 0x000000032500720c */ /* 0x080fe40003fa6270 */
[----:B------:R-:W-:-:S07]  /*12ee0*/  ISETP.GE.AND P3, PT, R35, R3, PT ;  /* 0x000000032300720c */ /* 0x000fce0003f66270 */
[C---:B--2---:R-:W-:Y:S02]  /*12ef0*/  @!P2 LEA R4, P0, R39.reuse, R10, 0x1 ;  /* 0x0000000a2704a211 */ /* 0x044fe400078008ff */
[----:B---3--:R-:W-:Y:S02]  /*12f00*/  @!P1 IMAD.WIDE R6, R192, 0x2, R10 ;  /* 0x00000002c0069825 */ /* 0x008fe400078e020a */
[----:B------:R-:W-:Y:S02]  /*12f10*/  @!P2 LEA.HI.X R5, R39, R11, R40, 0x1, P0 ;  /* 0x0000000b2705a211 */ /* 0x000fe400000f0c28 */
[----:B------:R-:W-:Y:S01]  /*12f20*/  LOP3.LUT P0, RZ, R14, 0x40, RZ, 0xc0, !PT ;  /* 0x000000400eff7812 */ /* 0x000fe2000780c0ff */
[----:B------:R2:W-:Y:S01]  /*12f30*/  @!P1 ST.E.128 desc[UR42][R6.64], RZ ;  /* 0x000000ff06009985 */ /* 0x0005e2000c101d2a */
[----:B------:R-:W-:-:S03]  /*12f40*/  ISETP.GE.AND P1, PT, R31, R3, PT ;  /* 0x000000031f00720c */ /* 0x000fc60003f26270 */
[----:B------:R3:W-:Y:S01]  /*12f50*/  @!P2 ST.E.128 desc[UR42][R4.64], RZ ;  /* 0x000000ff0400a985 */ /* 0x0007e2000c101d2a */
[----:B------:R-:W-:Y:S02]  /*12f60*/  ISETP.GE.AND P2, PT, R33, R3, PT ;  /* 0x000000032100720c */ /* 0x000fe40003f46270 */
[----:B--2---:R-:W-:-:S04]  /*12f70*/  @!P5 LEA R6, P4, R37, R10, 0x1 ;  /* 0x0000000a2506d211 */ /* 0x004fc800078808ff */
[-C--:B------:R-:W-:Y:S02]  /*12f80*/  @!P5 LEA.HI.X R7, R37, R11.reuse, R38, 0x1, P4 ;  /* 0x0000000b2507d211 */ /* 0x080fe400020f0c26 */
[----:B------:R-:W-:Y:S02]  /*12f90*/  LOP3.LUT P4, RZ, R15, 0x80, RZ, 0xc0, !PT ;  /* 0x000000800fff7812 */ /* 0x000fe4000788c0ff */
[-C--:B---3--:R-:W-:Y:S01]  /*12fa0*/  @!P3 LEA R4, P6, R35, R10.reuse, 0x1 ;  /* 0x0000000a2304b211 */ /* 0x088fe200078c08ff */
[----:B------:R2:W-:Y:S02]  /*12fb0*/  @!P5 ST.E.128 desc[UR42][R6.64], RZ ;  /* 0x000000ff0600d985 */ /* 0x0005e4000c101d2a */
[----:B------:R-:W-:Y:S02]  /*12fc0*/  @!P2 LEA R8, P5, R33, R10, 0x1 ;  /* 0x0000000a2108a211 */ /* 0x000fe400078a08ff */
[-C--:B------:R-:W-:Y:S02]  /*12fd0*/  @!P3 LEA.HI.X R5, R35, R11.reuse, R36, 0x1, P6 ;  /* 0x0000000b2305b211 */ /* 0x080fe400030f0c24 */
[----:B------:R-:W-:-:S03]  /*12fe0*/  @!P2 LEA.HI.X R9, R33, R11, R34, 0x1, P5 ;  /* 0x0000000b2109a211 */ /* 0x000fc600028f0c22 */
[----:B------:R3:W-:Y:S01]  /*12ff0*/  @!P3 ST.E.128 desc[UR42][R4.64], RZ ;  /* 0x000000ff0400b985 */ /* 0x0007e2000c101d2a */
[----:B--2---:R-:W-:-:S03]  /*13000*/  @!P1 LEA R6, P6, R31, R10, 0x1 ;  /* 0x0000000a1f069211 */ /* 0x004fc600078c08ff */
[----:B------:R4:W-:Y:S01]  /*13010*/  @!P2 ST.E.128 desc[UR42][R8.64], RZ ;  /* 0x000000ff0800a985 */ /* 0x0009e2000c101d2a */
[----:B------:R-:W-:Y:S02]  /*13020*/  @!P1 LEA.HI.X R7, R31, R11, R32, 0x1, P6 ;  /* 0x0000000b1f079211 */ /* 0x000fe400030f0c20 */
[----:B---3--:R-:W-:-:S03]  /*13030*/  @P0 LEA R4, P3, R27, R10, 0x1 ;  /* 0x0000000a1b040211 */ /* 0x008fc600078608ff */
[----:B------:R4:W-:Y:S01]  /*13040*/  @!P1 ST.E.128 desc[UR42][R6.64], RZ ;  /* 0x000000ff06009985 */ /* 0x0009e2000c101d2a */
[C---:B------:R-:W-:Y:S02]  /*13050*/  @P4 LEA R10, P5, R24.reuse, R10, 0x1 ;  /* 0x0000000a180a4211 */ /* 0x040fe400078a08ff */
[-C--:B------:R-:W-:Y:S02]  /*13060*/  @P0 LEA.HI.X R5, R27, R11.reuse, R30, 0x1, P3 ;  /* 0x0000000b1b050211 */ /* 0x080fe400018f0c1e */
[----:B------:R-:W-:-:S03]  /*13070*/  @P4 LEA.HI.X R11, R24, R11, R25, 0x1, P5 ;  /* 0x0000000b180b4211 */ /* 0x000fc600028f0c19 */
[----:B------:R4:W-:Y:S04]  /*13080*/  @P0 ST.E.128 desc[UR42][R4.64], RZ ;  /* 0x000000ff04000985 */ /* 0x0009e8000c101d2a */
[----:B------:R4:W-:Y:S02]  /*13090*/  @P4 ST.E.128 desc[UR42][R10.64], RZ ;  /* 0x000000ff0a004985 */ /* 0x0009e4000c101d2a */
.L_x_726:
[----:B------:R-:W-:Y:S05]  /*130a0*/  BSYNC B1 ;  /* 0x0000000000017941 */ /* 0x000fea0003800000 */
.L_x_725:
[----:B------:R-:W-:Y:S01]  /*130b0*/  VIADD R0, R20, 0x20 ;  /* 0x0000002014007836 */ /* 0x000fe20000000000 */
[----:B---34-:R3:W4:Y:S04]  /*130c0*/  SHFL.IDX PT, R11, R13, 0x1, 0x181f ;  /* 0x00381f000d0b7f89 */ /* 0x01872800000e0000 */
[----:B------:R-:W-:Y:S01]  /*130d0*/  ISETP.GE.AND P0, PT, R0, R21, PT ;  /* 0x000000150000720c */ /* 0x000fe20003f06270 */
[----:B--2---:R3:W2:-:S12]  /*130e0*/  SHFL.IDX PT, R10, R12, 0x1, 0x181f ;  /* 0x00381f000c0a7f89 */ /* 0x00469800000e0000 */
[----:B---3--:R-:W-:Y:S05]  /*130f0*/  @P0 BRA `(.L_x_719) ;  /* 0x00000000007c0947 */ /* 0x008fea0003800000 */
[-C--:B------:R-:W-:Y:S02]  /*13100*/  ISETP.GE.AND P6, PT, R192, R3.reuse, PT ;  /* 0x00000003c000720c */ /* 0x080fe40003fc6270 */
[-C--:B------:R-:W-:Y:S02]  /*13110*/  ISETP.GE.AND P5, PT, R39, R3.reuse, PT ;  /* 0x000000032700720c */ /* 0x080fe40003fa6270 */
[-C--:B------:R-:W-:Y:S02]  /*13120*/  ISETP.GE.AND P4, PT, R37, R3.reuse, PT ;  /* 0x000000032500720c */ /* 0x080fe40003f86270 */
[-C--:B------:R-:W-:Y:S02]  /*13130*/  ISETP.GE.AND P3, PT, R35, R3.reuse, PT ;  /* 0x000000032300720c */ /* 0x080fe40003f66270 */
[-C--:B------:R-:W-:Y:S02]  /*13140*/  ISETP.GE.AND P2, PT, R33, R3.reuse, PT ;  /* 0x000000032100720c */ /* 0x080fe40003f46270 */
[----:B------:R-:W-:-:S03]  /*13150*/  ISETP.GE.AND P1, PT, R31, R3, PT ;  /* 0x000000031f00720c */ /* 0x000fc60003f26270 */
[----:B--2-4-:R-:W-:Y:S02]  /*13160*/  @!P6 IMAD.WIDE R6, R192, 0x2, R10 ;  /* 0x00000002c006e825 */ /* 0x014fe400078e020a */
[----:B------:R-:W-:-:S03]  /*13170*/  @!P5 LEA R4, P0, R39, R10, 0x1 ;  /* 0x0000000a2704d211 */ /* 0x000fc600078008ff */
[----:B------:R2:W-:Y:S01]  /*13180*/  @!P6 ST.E.128 desc[UR42][R6.64], RZ ;  /* 0x000000ff0600e985 */ /* 0x0005e2000c101d2a */
[----:B------:R-:W-:Y:S02]  /*13190*/  @!P5 LEA.HI.X R5, R39, R11, R40, 0x1, P0 ;  /* 0x0000000b2705d211 */ /* 0x000fe400000f0c28 */
[----:B------:R-:W-:-:S03]  /*131a0*/  LOP3.LUT P0, RZ, R14, 0x40, RZ, 0xc0, !PT ;  /* 0x000000400eff7812 */ /* 0x000fc6000780c0ff */
[----:B------:R3:W-:Y:S01]  /*131b0*/  @!P5 ST.E.128 desc[UR42][R4.64], RZ ;  /* 0x000000ff0400d985 */ /* 0x0007e2000c101d2a */
[----:B--2---:R-:W-:-:S04]  /*131c0*/  @!P4 LEA R6, P6, R37, R10, 0x1 ;  /* 0x0000000a2506c211 */ /* 0x004fc800078c08ff */
[-C--:B------:R-:W-:Y:S02]  /*131d0*/  @!P4 LEA.HI.X R7, R37, R11.reuse, R38, 0x1, P6 ;  /* 0x0000000b2507c211 */ /* 0x080fe400030f0c26 */
[----:B------:R-:W-:Y:S02]  /*131e0*/  LOP3.LUT P6, RZ, R15, 0x80, RZ, 0xc0, !PT ;  /* 0x000000800fff7812 */ /* 0x000fe400078cc0ff */
[-C--:B---3--:R-:W-:Y:S01]  /*131f0*/  @!P3 LEA R4, P5, R35, R10.reuse, 0x1 ;  /* 0x0000000a2304b211 */ /* 0x088fe200078a08ff */
[----:B------:R2:W-:Y:S01]  /*13200*/  @!P4 ST.E.128 desc[UR42][R6.64], RZ ;  /* 0x000000ff0600c985 */ /* 0x0005e2000c101d2a */
        /* <DEDUP_REMOVED lines=14> */
.L_x_719:
[----:B------:R-:W-:Y:S05]  /*132f0*/  BSYNC B0 ;  /* 0x0000000000007941 */ /* 0x000fea0003800000 */
.L_x_712:
[----:B------:R-:W-:Y:S02]  /*13300*/  ULDC UR4, c[0x0][0xc3c] ;  /* 0x00030f0000047ab9 */ /* 0x000fe40000000800 */
[----:B------:R-:W-:-:S13]  /*13310*/  ISETP.GE.AND P0, PT, R155, UR4, PT ;  /* 0x000000049b007c0c */ /* 0x000fda000bf06270 */
[----:B------:R-:W-:Y:S05]  /*13320*/  @!P0 BRA `(.L_x_727) ;  /* 0xfffffee400708947 */ /* 0x000fea000383ffff */
[----:B------:R-:W-:Y:S05]  /*13330*/  BRA `(.L_x_590) ;  /* 0x0000007800347947 */ /* 0x000fea0003800000 */
.L_x_588:
        /* <DEDUP_REMOVED lines=16> */
.L_x_728:
        /* <DEDUP_REMOVED lines=43> */
.L_x_732:
[----:B------:R-:W0:Y:S01]  /*136f0*/  LDC R2, c[0x0][0xc3c] ;  /* 0x00030f00ff027b82 */ /* 0x000e220000000800 */
[----:B------:R-:W-:Y:S01]  /*13700*/  UIADD3 UR4, UR4, 0x1f, URZ ;  /* 0x0000001f04047890 */ /* 0x000fe2000fffe03f */
[----:B------:R-:W-:Y:S02]  /*13710*/  ULDC UR7, c[0x0][0xc3c] ;  /* 0x00030f0000077ab9 */ /* 0x000fe40000000800 */
[----:B------:R-:W-:-:S03]  /*13720*/  IMAD.U32 R27, RZ, RZ, UR7 ;  /* 0x00000007ff1b7e24 */ /* 0x000fc6000f8e00ff */
        /* <DEDUP_REMOVED lines=33> */
.L_x_730:
        /* <DEDUP_REMOVED lines=18> */
.L_x_733:
[----:B-1----:R-:W-:Y:S01]  /*13a60*/  IMAD R24, R24, UR5, R11 ;  /* 0x0000000518187c24 */ /* 0x002fe2000f8e020b */
[----:B0-----:R-:W-:Y:S01]  /*13a70*/  IABS R5, R9 ;  /* 0x0000000900057213 */ /* 0x001fe20000000000 */
[----:B------:R-:W-:Y:S01]  /*13a80*/  IMAD.MOV.U32 R11, RZ, RZ, R12 ;  /* 0x000000ffff0b7224 */ /* 0x000fe200078e000c */
[----:B------:R-:W-:Y:S01]  /*13a90*/  IABS R12, R6 ;  /* 0x00000006000c7213 */ /* 0x000fe20000000000 */
[----:B------:R-:W-:Y:S01]  /*13aa0*/  IMAD.MOV.U32 R2, RZ, RZ, RZ ;  /* 0x000000ffff027224 */ /* 0x000fe200078e00ff */
[----:B------:R-:W-:Y:S01]  /*13ab0*/  IADD3 R25, -R24, UR6, RZ ;  /* 0x0000000618197c10 */ /* 0x000fe2000fffe1ff */
[----:B------:R-:W-:Y:S01]  /*13ac0*/  IMAD R11, R11, R4, RZ ;  /* 0x000000040b0b7224 */ /* 0x000fe200078e02ff */
[----:B------:R-:W0:Y:S01]  /*13ad0*/  I2F.RP R8, R5 ;  /* 0x0000000500087306 */ /* 0x000e220000209400 */
[----:B------:R-:W-:Y:S01]  /*13ae0*/  IMAD.MOV R12, RZ, RZ, -R12 ;  /* 0x000000ffff0c7224 */ /* 0x000fe200078e0a0c */
[----:B------:R-:W-:Y:S01]  /*13af0*/  IABS R10, R25 ;  /* 0x00000019000a7213 */ /* 0x000fe20000000000 */
[----:B------:R-:W-:-:S04]  /*13b00*/  IMAD.HI.U32 R2, R3, R11, R2 ;  /* 0x0000000b03027227 */ /* 0x000fc800078e0002 */
[----:B------:R-:W-:Y:S02]  /*13b10*/  IMAD.MOV.U32 R3, RZ, RZ, R10 ;  /* 0x000000ffff037224 */ /* 0x000fe400078e000a */
[----:B------:R-:W-:Y:S02]  /*13b20*/  IMAD.MOV.U32 R10, RZ, RZ, R12 ;  /* 0x000000ffff0a7224 */ /* 0x000fe400078e000c */
[----:B------:R-:W-:-:S04]  /*13b30*/  IMAD.HI.U32 R2, R2, R3, RZ ;  /* 0x0000000302027227 */ /* 0x000fc800078e00ff */
[----:B------:R-:W-:Y:S01]  /*13b40*/  IMAD R3, R2, R10, R3 ;  /* 0x0000000a02037224 */ /* 0x000fe200078e0203 */
[----:B0-----:R-:W0:Y:S01]  /*13b50*/  MUFU.RCP R8, R8 ;  /* 0x0000000800087308 */ /* 0x001e220000001000 */
[----:B------:R-:W-:-:S03]  /*13b60*/  VIADD R27, R27, UR4 ;  /* 0x000000041b1b7c36 */ /* 0x000fc60008000000 */
[----:B------:R-:W-:-:S13]  /*13b70*/  ISETP.GT.U32.AND P1, PT, R4, R3, PT ;  /* 0x000000030400720c */ /* 0x000fda0003f24070 */
[----:B------:R-:W-:Y:S02]  /*13b80*/  @!P1 IMAD.IADD R3, R3, 0x1, -R4 ;  /* 0x0000000103039824 */ /* 0x000fe400078e0a04 */
[----:B0-----:R-:W-:Y:S02]  /*13b90*/  VIADD R10, R8, 0xffffffe ;  /* 0x0ffffffe080a7836 */ /* 0x001fe40000000000 */
[----:B------:R-:W-:Y:S01]  /*13ba0*/  @!P1 VIADD R2, R2, 0x1 ;  /* 0x0000000102029836 */ /* 0x000fe20000000000 */
[----:B------:R-:W-:Y:S02]  /*13bb0*/  ISETP.GE.U32.AND P0, PT, R3, R4, PT ;  /* 0x000000040300720c */ /* 0x000fe40003f06070 */
[----:B------:R-:W-:Y:S01]  /*13bc0*/  LOP3.LUT R4, R25, R6, RZ, 0x3c, !PT ;  /* 0x0000000619047212 */ /* 0x000fe200078e3cff */
[----:B------:R0:W1:Y:S01]  /*13bd0*/  F2I.FTZ.U32.TRUNC.NTZ R3, R10 ;  /* 0x0000000a00037305 */ /* 0x000062000021f000 */
[----:B------:R-:W-:Y:S02]  /*13be0*/  ISETP.NE.AND P1, PT, R6, RZ, PT ;  /* 0x000000ff0600720c */ /* 0x000fe40003f25270 */
[----:B------:R-:W-:-:S02]  /*13bf0*/  ISETP.GE.AND P2, PT, R4, RZ, PT ;  /* 0x000000ff0400720c */ /* 0x000fc40003f46270 */
[----:B0-----:R-:W-:-:S05]  /*13c00*/  IABS R10, R9 ;  /* 0x00000009000a7213 */ /* 0x001fca0000000000 */
[----:B------:R-:W-:-:S04]  /*13c10*/  @P0 VIADD R2, R2, 0x1 ;  /* 0x0000000102020836 */ /* 0x000fc80000000000 */
[----:B------:R-:W-:Y:S02]  /*13c20*/  IMAD.MOV.U32 R8, RZ, RZ, R2 ;  /* 0x000000ffff087224 */ /* 0x000fe400078e0002 */
[----:B-1----:R-:W-:Y:S02]  /*13c30*/  IMAD.MOV R2, RZ, RZ, -R3 ;  /* 0x000000ffff027224 */ /* 0x002fe400078e0a03 */
[----:B------:R-:W-:Y:S01]  /*13c40*/  @!P2 IMAD.MOV R8, RZ, RZ, -R8 ;  /* 0x000000ffff08a224 */ /* 0x000fe200078e0a08 */
[----:B------:R-:W-:Y:S01]  /*13c50*/  @!P1 LOP3.LUT R8, RZ, R6, RZ, 0x33, !PT ;  /* 0x00000006ff089212 */ /* 0x000fe200078e33ff */
[----:B------:R-:W-:Y:S02]  /*13c60*/  IMAD R11, R2, R5, RZ ;  /* 0x00000005020b7224 */ /* 0x000fe400078e02ff */
[----:B------:R-:W-:Y:S01]  /*13c70*/  IMAD.MOV.U32 R2, RZ, RZ, RZ ;  /* 0x000000ffff027224 */ /* 0x000fe200078e00ff */
[----:B------:R-:W-:Y:S01]  /*13c80*/  IABS R4, R8 ;  /* 0x0000000800047213 */ /* 0x000fe20000000000 */
[----:B------:R-:W-:-:S02]  /*13c90*/  IMAD.MOV R10, RZ, RZ, -R10 ;  /* 0x000000ffff0a7224 */ /* 0x000fc400078e0a0a */
[----:B------:R-:W-:-:S04]  /*13ca0*/  IMAD.HI.U32 R2, R3, R11, R2 ;  /* 0x0000000b03027227 */ /* 0x000fc800078e0002 */
[----:B------:R-:W-:Y:S02]  /*13cb0*/  IMAD.MOV.U32 R3, RZ, RZ, R4 ;  /* 0x000000ffff037224 */ /* 0x000fe400078e0004 */
[----:B------:R-:W-:Y:S02]  /*13cc0*/  IMAD.MOV.U32 R4, RZ, RZ, R10 ;  /* 0x000000ffff047224 */ /* 0x000fe400078e000a */
[----:B------:R-:W-:-:S04]  /*13cd0*/  IMAD.HI.U32 R2, R2, R3, RZ ;  /* 0x0000000302027227 */ /* 0x000fc800078e00ff */
[----:B------:R-:W-:Y:S01]  /*13ce0*/  IMAD R4, R2, R4, R3 ;  /* 0x0000000402047224 */ /* 0x000fe200078e0203 */
[----:B------:R-:W-:Y:S01]  /*13cf0*/  LOP3.LUT R3, R8, R9, RZ, 0x3c, !PT ;  /* 0x0000000908037212 */ /* 0x000fe200078e3cff */
[----:B------:R-:W-:-:S03]  /*13d00*/  IMAD R6, R6, R8, RZ ;  /* 0x0000000806067224 */ /* 0x000fc600078e02ff */
[----:B------:R-:W-:Y:S01]  /*13d10*/  ISETP.GT.U32.AND P1, PT, R5, R4, PT ;  /* 0x000000040500720c */ /* 0x000fe20003f24070 */
[----:B------:R-:W-:Y:S01]  /*13d20*/  IMAD.IADD R25, R25, 0x1, -R6 ;  /* 0x0000000119197824 */ /* 0x000fe200078e0a06 */
[----:B------:R-:W-:-:S11]  /*13d30*/  ISETP.GE.AND P2, PT, R3, RZ, PT ;  /* 0x000000ff0300720c */ /* 0x000fd60003f46270 */
[----:B------:R-:W-:Y:S02]  /*13d40*/  @!P1 IMAD.IADD R4, R4, 0x1, -R5 ;  /* 0x0000000104049824 */ /* 0x000fe400078e0a05 */
[----:B------:R-:W-:Y:S01]  /*13d50*/  @!P1 VIADD R2, R2, 0x1 ;  /* 0x0000000102029836 */ /* 0x000fe20000000000 */
[----:B------:R-:W-:Y:S02]  /*13d60*/  ISETP.NE.AND P1, PT, R9, RZ, PT ;  /* 0x000000ff0900720c */ /* 0x000fe40003f25270 */
[----:B------:R-:W-:-:S13]  /*13d70*/  ISETP.GE.U32.AND P0, PT, R4, R5, PT ;  /* 0x000000050400720c */ /* 0x000fda0003f06070 */
[----:B------:R-:W-:-:S04]  /*13d80*/  @P0 VIADD R2, R2, 0x1 ;  /* 0x0000000102020836 */ /* 0x000fc80000000000 */
[----:B------:R-:W-:Y:S01]  /*13d90*/  @!P2 IMAD.MOV R2, RZ, RZ, -R2 ;  /* 0x000000ffff02a224 */ /* 0x000fe200078e0a02 */
[----:B------:R-:W-:-:S05]  /*13da0*/  @!P1 LOP3.LUT R2, RZ, R9, RZ, 0x33, !PT ;  /* 0x00000009ff029212 */ /* 0x000fca00078e33ff */
[----:B------:R-:W-:-:S04]  /*13db0*/  IMAD.MOV R26, RZ, RZ, -R2 ;  /* 0x000000ffff1a7224 */ /* 0x000fc800078e0a02 */
[C---:B------:R-:W-:Y:S02]  /*13dc0*/  IMAD R26, R9.reuse, R26, R8 ;  /* 0x0000001a091a7224 */ /* 0x040fe400078e0208 */
[----:B------:R-:W-:-:S04]  /*13dd0*/  IMAD R9, R9, 0x1000000, R2 ;  /* 0x0100000009097824 */ /* 0x000fc800078e0202 */
[----:B------:R-:W-:Y:S01]  /*13de0*/  IMAD R26, R26, 0x10000, R9 ;  /* 0x000100001a1a7824 */ /* 0x000fe200078e0209 */
[----:B------:R-:W-:Y:S06]  /*13df0*/  BRA `(.L_x_734) ;  /* 0x00000000000c7947 */ /* 0x000fec0003800000 */
.L_x_731:
[----:B------:R-:W-:Y:S02]  /*13e00*/  IMAD.MOV.U32 R25, RZ, RZ, RZ ;  /* 0x000000ffff197224 */ /* 0x000fe400078e00ff */
[----:B------:R-:W-:Y:S02]  /*13e10*/  IMAD.U32 R24, RZ, RZ, UR6 ;  /* 0x00000006ff187e24 */ /* 0x000fe4000f8e00ff */
[----:B------:R-:W-:-:S07]  /*13e20*/  IMAD.MOV.U32 R26, RZ, RZ, RZ ;  /* 0x000000ffff1a7224 */ /* 0x000fce00078e00ff */
.L_x_734:
[----:B------:R-:W-:-:S13]  /*13e30*/  ISETP.NE.AND P0, PT, R7, RZ, PT ;  /* 0x000000ff0700720c */ /* 0x000fda0003f05270 */
[----:B------:R-:W0:Y:S01]  /*13e40*/  @!P0 S2R R3, SR_CgaCtaId ;  /* 0x0000000000038919 */ /* 0x000e220000008800 */
[----:B------:R-:W-:-:S04]  /*13e50*/  @!P0 MOV R2, 0x400 ;  /* 0x0000040000028802 */ /* 0x000fc80000000f00 */
[----:B0-----:R-:W-:-:S05]  /*13e60*/  @!P0 LEA R2, R3, R2, 0x18 ;  /* 0x0000000203028211 */ /* 0x001fca00078ec0ff */
[----:B------:R1:W-:Y:S01]  /*13e70*/  @!P0 STS.128 [R2+0x28cd0], R24 ;  /* 0x028cd01802008388 */ /* 0x0003e20000000c00 */
[----:B------:R-:W-:Y:S06]  /*13e80*/  BAR.ARV 0x5, 0x180 ;  /* 0x0146000000007b1d */ /* 0x000fec0000002000 */
.L_x_729:
        /* <DEDUP_REMOVED lines=8> */
[----:B------:R-:W-:Y:S01]  /*13f10*/  LOP3.LUT R5, R0, 0x7f, RZ, 0xc0, !PT ;  /* 0x0000007f00057812 */ /* 0x000fe200078ec0ff */
[----:B------:R-:W-:Y:S01]  /*13f20*/  UMOV UR4, 0x400 ;  /* 0x0000040000047882 */ /* 0x000fe20000000000 */
[----:B------:R1:W-:Y:S01]  /*13f30*/  STL [R1+0x20], RZ ;  /* 0x000020ff01007387 */ /* 0x0003e20000100800 */
[----:B------:R-:W-:Y:S01]  /*13f40*/  BSSY B8, `(.L_x_735) ;  /* 0x0000695000087945 */ /* 0x000fe20003800000 */
[C---:B------:R-:W-:Y:S01]  /*13f50*/  LOP3.LUT R3, R2.reuse, 0x1f8, RZ, 0xc0, !PT ;  /* 0x000001f802037812 */ /* 0x040fe200078ec0ff */
[----:B------:R-:W-:Y:S01]  /*13f60*/  IMAD.SHL.U32 R35, R5, 0x8, RZ ;  /* 0x0000000805237824 */ /* 0x000fe200078e00ff */
[----:B------:R-:W-:Y:S01]  /*13f70*/  LOP3.LUT R2, R2, 0x38, RZ, 0xc0, !PT ;  /* 0x0000003802027812 */ /* 0x000fe200078ec0ff */
[----:B------:R-:W-:Y:S01]  /*13f80*/  IMAD.MOV.U32 R29, RZ, RZ, 0x1 ;  /* 0x00000001ff1d7424 */ /* 0x000fe200078e00ff */
[----:B------:R-:W-:Y:S01]  /*13f90*/  LOP3.LUT R4, R3, 0x38, R0, 0x78, !PT ;  /* 0x0000003803047812 */ /* 0x000fe200078e7800 */
[----:B------:R-:W-:Y:S01]  /*13fa0*/  IMAD.SHL.U32 R0, R0, 0x10, RZ ;  /* 0x0000001000007824 */ /* 0x000fe200078e00ff */
[----:B------:R-:W-:Y:S01]  /*13fb0*/  SHF.R.U32.HI R3, RZ, 0x3, R5 ;  /* 0x00000003ff037819 */ /* 0x000fe20000011605 */
[----:B------:R-:W-:Y:S01]  /*13fc0*/  IMAD.MOV.U32 R19, RZ, RZ, RZ ;  /* 0x000000ffff137224 */ /* 0x000fe200078e00ff */
[----:B------:R-:W-:Y:S01]  /*13fd0*/  LOP3.LUT R35, R4, 0x200, R35, 0xf8, !PT ;  /* 0x0000020004237812 */ /* 0x000fe200078ef823 */
[----:B------:R-:W-:Y:S01]  /*13fe0*/  IMAD.MOV.U32 R22, RZ, RZ, RZ ;  /* 0x000000ffff167224 */ /* 0x000fe200078e00ff */
[----:B------:R-:W-:Y:S01]  /*13ff0*/  LOP3.LUT R0, R3, 0x70, R0, 0xf8, !PT ;  /* 0x0000007003007812 */ /* 0x000fe200078ef800 */
[----:B------:R-:W-:Y:S01]  /*14000*/  IMAD.MOV.U32 R28, RZ, RZ, 0x1 ;  /* 0x00000001ff1c7424 */ /* 0x000fe200078e00ff */
[C---:B------:R-:W-:Y:S01]  /*14010*/  LOP3.LUT R0, R2.reuse, 0xc0, RZ, 0xfc, !PT ;  /* 0x000000c002007812 */ /* 0x040fe200078efcff */
[----:B------:R-:W-:Y:S01]  /*14020*/  ULDC.64 UR40, c[0x0][0x198] ;  /* 0x0000660000287ab9 */ /* 0x000fe20000000a00 */
[C---:B------:R-:W-:Y:S01]  /*14030*/  LOP3.LUT R0, R2.reuse, 0x140, RZ, 0xfc, !PT ;  /* 0x0000014002007812 */ /* 0x040fe200078efcff */
[----:B------:R-:W-:Y:S01]  /*14040*/  ULOP3.LUT UR38, UR36, 0x2, URZ, 0xfc, !UPT ;  /* 0x0000000224267892 */ /* 0x000fe2000f8efc3f */
[C---:B------:R-:W-:Y:S01]  /*14050*/  LOP3.LUT R3, R2.reuse, 0x40, RZ, 0xfc, !PT ;  /* 0x0000004002037812 */ /* 0x040fe200078efcff */
[----:B------:R-:W-:Y:S01]  /*14060*/  ULDC UR37, c[0x0][0xc] ;  /* 0x0000030000257ab9 */ /* 0x000fe20000000800 */
[----:B0-----:R-:W-:Y:S01]  /*14070*/  ULEA UR4, UR5, UR4, 0x18 ;  /* 0x0000000405047291 */ /* 0x001fe2000f8ec03f */
[----:B------:R-:W-:-:S02]  /*14080*/  LOP3.LUT R3, R2, 0x100, RZ, 0xfc, !PT ;  /* 0x0000010002037812 */ /* 0x000fc400078efcff */
[C---:B------:R-:W-:Y:S02]  /*14090*/  LOP3.LUT R4, R2.reuse, 0x80, RZ, 0xfc, !PT ;  /* 0x0000008002047812 */ /* 0x040fe400078efcff */
[C---:B------:R-:W-:Y:S01]  /*140a0*/  LOP3.LUT R3, R2.reuse, 0x180, RZ, 0xfc, !PT ;  /* 0x0000018002037812 */ /* 0x040fe200078efcff */
[----:B------:R-:W-:Y:S01]  /*140b0*/  IMAD.U32 R17, RZ, RZ, UR4 ;  /* 0x00000004ff117e24 */ /* 0x000fe2000f8e00ff */
[----:B------:R-:W-:-:S03]  /*140c0*/  LOP3.LUT R2, R2, 0x1c0, RZ, 0xfc, !PT ;  /* 0x000001c002027812 */ /* 0x000fc600078efcff */
[----:B------:R-:W-:-:S05]  /*140d0*/  IMAD R0, R35, 0x2, R17 ;  /* 0x0000000223007824 */ /* 0x000fca00078e0211 */
[----:B------:R1:W-:Y:S02]  /*140e0*/  STL [R1+0x30], R0 ;  /* 0x0000300001007387 */ /* 0x0003e40000100800 */
.L_x_844:
[----:B0-----:R-:W0:Y:S02]  /*140f0*/  LDC.64 R2, c[0x0][0xc88] ;  /* 0x00032200ff027b82 */ /* 0x001e240000000a00 */
[----:B0-----:R-:W-:-:S05]  /*14100*/  IMAD.WIDE R2, R27, 0x4, R2 ;  /* 0x000000041b027825 */ /* 0x001fca00078e0202 */
[----:B-1----:R-:W1:Y:S01]  /*14110*/  LDG.E R31, desc[UR42][R2.64] ;  /* 0x0000002a021f7981 */ /* 0x002e62000c1e1900 */
[----:B------:R-:W-:Y:S05]  /*14120*/  YIELD ;  /* 0x0000000000007946 */ /* 0x000fea0003800000 */
[----:B------:R-:W-:Y:S01]  /*14130*/  ULDC.64 UR4, c[0x0][0xa28] ;  /* 0x00028a0000047ab9 */ /* 0x000fe20000000a00 */
[----:B------:R-:W-:Y:S01]  /*14140*/  IMAD.MOV.U32 R33, RZ, RZ, RZ ;  /* 0x000000ffff217224 */ /* 0x000fe200078e00ff */
[----:B------:R-:W-:Y:S01]  /*14150*/  ISETP.NE.U32.AND P0, PT, RZ, UR4, PT ;  /* 0x00000004ff007c0c */ /* 0x000fe2000bf05070 */
[----:B--23--:R-:W-:Y:S01]  /*14160*/  IMAD.MOV.U32 R6, RZ, RZ, RZ ;  /* 0x000000ffff067224 */ /* 0x00cfe200078e00ff */
[----:B------:R-:W-:Y:S01]  /*14170*/  ULDC.64 UR8, c[0x0][0xa18] ;  /* 0x0002860000087ab9 */ /* 0x000fe20000000a00 */
[----:B------:R-:W-:Y:S01]  /*14180*/  ULDC.64 UR6, c[0x0][0xa10] ;  /* 0x0002840000067ab9 */ /* 0x000fe20000000a00 */
[----:B------:R-:W-:-:S02]  /*14190*/  ISETP.NE.AND.EX P0, PT, RZ, UR5, PT, P0 ;  /* 0x00000005ff007c0c */ /* 0x000fc4000bf05300 */
        /* <DEDUP_REMOVED lines=9> */
[----:B------:R-:W-:Y:S01]  /*14230*/  ISETP.NE.U32.AND P1, PT, RZ, UR8, PT ;  /* 0x00000008ff007c0c */ /* 0x000fe2000bf25070 */
[----:B0-----:R-:W-:Y:S01]  /*14240*/  IMAD.MOV.U32 R0, RZ, RZ, RZ ;  /* 0x000000ffff007224 */ /* 0x001fe200078e00ff */
[----:B------:R-:W-:Y:S02]  /*14250*/  ISETP.NE.AND.EX P0, PT, RZ, UR5, PT, P0 ;  /* 0x00000005ff007c0c */ /* 0x000fe4000bf05300 */
[----:B------:R-:W-:Y:S02]  /*14260*/  ISETP.NE.AND.EX P1, PT, RZ, UR9, PT, P1 ;  /* 0x00000009ff007c0c */ /* 0x000fe4000bf25310 */
[----:B------:R-:W-:Y:S02]  /*14270*/  ISETP.NE.U32.AND P2, PT, RZ, UR6, PT ;  /* 0x00000006ff007c0c */ /* 0x000fe4000bf45070 */
[----:B-1----:R-:W-:-:S02]  /*14280*/  IADD3 R2, P3, R23, UR4, RZ ;  /* 0x0000000417027c10 */ /* 0x002fc4000ff7e0ff */
[----:B------:R-:W-:Y:S02]  /*14290*/  ISETP.NE.AND.EX P2, PT, RZ, UR7, PT, P2 ;  /* 0x00000007ff007c0c */ /* 0x000fe4000bf45320 */
[----:B------:R-:W-:Y:S02]  /*142a0*/  IADD3.X R3, R30, UR5, RZ, P3, !PT ;  /* 0x000000051e037c10 */ /* 0x000fe40009ffe4ff */
[----:B------:R-:W-:-:S03]  /*142b0*/  IADD3 R4, P4, R23, UR6, RZ ;  /* 0x0000000617047c10 */ /* 0x000fc6000ff9e0ff */
[----:B------:R-:W2:Y:S01]  /*142c0*/  @P0 LDG.E R6, desc[UR42][R2.64] ;  /* 0x0000002a02060981 */ /* 0x000ea2000c1e1900 */
[----:B------:R-:W-:Y:S01]  /*142d0*/  ULDC UR4, c[0x0][0x288] ;  /* 0x0000a20000047ab9 */ /* 0x000fe20000000800 */
[----:B------:R-:W-:Y:S01]  /*142e0*/  IADD3.X R5, R30, UR7, RZ, P4, !PT ;  /* 0x000000071e057c10 */ /* 0x000fe2000a7fe4ff */
[----:B------:R-:W-:Y:S01]  /*142f0*/  IMAD.U32 R8, RZ, RZ, UR4 ;  /* 0x00000004ff087e24 */ /* 0x000fe2000f8e00ff */
[----:B------:R-:W-:-:S03]  /*14300*/  ULDC.64 UR4, c[0x0][0x418] ;  /* 0x0001060000047ab9 */ /* 0x000fc60000000a00 */
[----:B------:R-:W5:Y:S04]  /*14310*/  @P2 LDG.E R0, desc[UR42][R4.64] ;  /* 0x0000002a04002981 */ /* 0x000f68000c1e1900 */
[----:B--2---:R0:W-:Y:S02]  /*14320*/  STL [R1+0x4], R6 ;  /* 0x0000040601007387 */ /* 0x0041e40000100800 */
[----:B0-----:R-:W-:-:S04]  /*14330*/  @P1 IADD3 R6, P3, R23, UR8, RZ ;  /* 0x0000000817061c10 */ /* 0x001fc8000ff7e0ff */
[----:B------:R-:W-:-:S05]  /*14340*/  @P1 IADD3.X R7, R30, UR9, RZ, P3, !PT ;  /* 0x000000091e071c10 */ /* 0x000fca0009ffe4ff */
[----:B------:R0:W2:Y:S01]  /*14350*/  @P1 LDG.E R8, desc[UR42][R6.64] ;  /* 0x0000002a06081981 */ /* 0x0000a2000c1e1900 */
[----:B------:R-:W-:-:S03]  /*14360*/  UISETP.NE.U32.AND UP0, UPT, UR4, URZ, UPT ;  /* 0x0000003f0400728c */ /* 0x000fc6000bf05070 */
[----:B------:R-:W-:Y:S01]  /*14370*/  ULDC UR4, c[0x0][0x424] ;  /* 0x0001090000047ab9 */ /* 0x000fe20000000800 */
[----:B------:R-:W-:-:S03]  /*14380*/  UISETP.NE.AND.EX UP0, UPT, UR5, URZ, UPT, UP0 ;  /* 0x0000003f0500728c */ /* 0x000fc6000bf05300 */
[----:B------:R-:W-:Y:S01]  /*14390*/  ULDC UR5, c[0x0][0x2f0] ;  /* 0x0000bc0000057ab9 */ /* 0x000fe20000000800 */
[----:B------:R-:W-:-:S04]  /*143a0*/  USEL UR4, UR4, 0x1, UP0 ;  /* 0x0000000104047887 */ /* 0x000fc80008000000 */
[----:B------:R-:W-:-:S03]  /*143b0*/  UIMAD UR4, UR4, UR5, URZ ;  /* 0x00000005040472a4 */ /* 0x000fc6000f8e023f */
[----:B------:R-:W-:Y:S02]  /*143c0*/  ULDC UR5, c[0x0][0x348] ;  /* 0x0000d20000057ab9 */ /* 0x000fe40000000800 */
[----:B0-----:R-:W-:Y:S01]  /*143d0*/  IMAD.U32 R6, RZ, RZ, UR5 ;  /* 0x00000005ff067e24 */ /* 0x001fe2000f8e00ff */
[----:B--2---:R0:W-:Y:S02]  /*143e0*/  STL [R1+0x14], R8 ;  /* 0x0000140801007387 */ /* 0x0041e40000100800 */
[----:B0-----:R-:W-:Y:S01]  /*143f0*/  IMAD.U32 R8, RZ, RZ, UR4 ;  /* 0x00000004ff087e24 */ /* 0x001fe2000f8e00ff */
[----:B------:R-:W-:Y:S06]  /*14400*/  @P1 BRA `(.L_x_736) ;  /* 0x0000000000141947 */ /* 0x000fec0003800000 */
[----:B------:R-:W-:Y:S05]  /*14410*/  @!P0 BRA `(.L_x_736) ;  /* 0x0000000000108947 */ /* 0x000fea0003800000 */
[----:B------:R-:W2:Y:S04]  /*14420*/  LDG.E R7, desc[UR42][R2.64] ;  /* 0x0000002a02077981 */ /* 0x000ea8000c1e1900 */
[----:B------:R-:W2:Y:S02]  /*14430*/  LDG.E R2, desc[UR42][R2.64+0x4] ;  /* 0x0000042a02027981 */ /* 0x000ea4000c1e1900 */
[----:B--2---:R-:W-:-:S05]  /*14440*/  IMAD.IADD R2, R2, 0x1, -R7 ;  /* 0x0000000102027824 */ /* 0x004fca00078e0a07 */
[----:B------:R0:W-:Y:S02]  /*14450*/  STL [R1+0x14], R2 ;  /* 0x0000140201007387 */ /* 0x0001e40000100800 */
.L_x_736:
[----:B------:R-:W-:Y:S01]  /*14460*/  ULDC.64 UR4, c[0x0][0xa20] ;  /* 0x0002880000047ab9 */ /* 0x000fe20000000a00 */
[C---:B------:R-:W-:Y:S02]  /*14470*/  LOP3.LUT R7, R26.reuse, 0xff000000, RZ, 0xc0, !PT ;  /* 0xff0000001a077812 */ /* 0x040fe400078ec0ff */
[----:B------:R-:W-:Y:S02]  /*14480*/  ISETP.NE.U32.AND P0, PT, RZ, UR4, PT ;  /* 0x00000004ff007c0c */ /* 0x000fe4000bf05070 */
[----:B------:R-:W-:Y:S02]  /*14490*/  SHF.R.U32.HI R7, RZ, 0x8, R7 ;  /* 0x00000008ff077819 */ /* 0x000fe40000011607 */
[----:B------:R-:W-:Y:S02]  /*144a0*/  ISETP.NE.AND.EX P0, PT, RZ, UR5, PT, P0 ;  /* 0x00000005ff007c0c */ /* 0x000fe4000bf05300 */
[C---:B0-----:R-:W-:Y:S02]  /*144b0*/  LOP3.LUT R2, R26.reuse, 0xff0000, RZ, 0xc0, !PT ;  /* 0x00ff00001a027812 */ /* 0x041fe400078ec0ff */
[----:B------:R-:W-:Y:S01]  /*144c0*/  LOP3.LUT R16, R26, 0xffff, RZ, 0xc0, !PT ;  /* 0x0000ffff1a107812 */ /* 0x000fe200078ec0ff */
[----:B------:R-:W-:Y:S01]  /*144d0*/  IMAD.MOV.U32 R26, RZ, RZ, R31 ;  /* 0x000000ffff1a7224 */ /* 0x000fe200078e001f */
[----:B------:R-:W-:-:S07]  /*144e0*/  LEA.HI R7, R2, R7, RZ, 0x10 ;  /* 0x0000000702077211 */ /* 0x000fce00078f80ff */
[----:B------:R-:W-:Y:S05]  /*144f0*/  @!P0 BRA `(.L_x_737) ;  /* 0x0000000000108947 */ /* 0x000fea0003800000 */
[----:B------:R-:W-:-:S04]  /*14500*/  IADD3 R2, P0, R23, UR4, RZ ;  /* 0x0000000417027c10 */ /* 0x000fc8000ff1e0ff */
[----:B------:R-:W-:-:S05]  /*14510*/  IADD3.X R3, R30, UR5, RZ, P0, !PT ;  /* 0x000000051e037c10 */ /* 0x000fca00087fe4ff */
[----:B------:R0:W5:Y:S01]  /*14520*/  LDG.E R8, desc[UR42][R2.64] ;  /* 0x0000002a02087981 */ /* 0x000162000c1e1900 */
[----:B------:R-:W-:Y:S05]  /*14530*/  BRA `(.L_x_738) ;  /* 0x0000000000247947 */ /* 0x000fea0003800000 */
.L_x_737:
[----:B------:R-:W-:Y:S02]  /*14540*/  ULDC.64 UR4, c[0x0][0xa08] ;  /* 0x0002820000047ab9 */ /* 0x000fe40000000a00 */
[----:B------:R-:W-:-:S04]  /*14550*/  ISETP.NE.U32.AND P0, PT, RZ, UR4, PT ;  /* 0x00000004ff007c0c */ /* 0x000fc8000bf05070 */
[----:B------:R-:W-:-:S13]  /*14560*/  ISETP.NE.AND.EX P0, PT, RZ, UR5, PT, P0 ;  /* 0x00000005ff007c0c */ /* 0x000fda000bf05300 */
[----:B------:R-:W-:Y:S05]  /*14570*/  @!P0 BRA `(.L_x_738) ;  /* 0x0000000000148947 */ /* 0x000fea0003800000 */
[----:B------:R-:W0:Y:S02]  /*14580*/  LDC.64 R2, c[0x0][0xa08] ;  /* 0x00028200ff027b82 */ /* 0x000e240000000a00 */
[----:B0-----:R-:W-:-:S05]  /*14590*/  IMAD.WIDE R2, R26, 0x4, R2 ;  /* 0x000000041a027825 */ /* 0x001fca00078e0202 */
[----:B------:R-:W2:Y:S04]  /*145a0*/  LDG.E R8, desc[UR42][R2.64] ;  /* 0x0000002a02087981 */ /* 0x000ea8000c1e1900 */
[----:B------:R-:W2:Y:S02]  /*145b0*/  LDG.E R2, desc[UR42][R2.64+0x4] ;  /* 0x0000042a02027981 */ /* 0x000ea4000c1e1900 */
[----:B--2---:R-:W-:-:S07]  /*145c0*/  IMAD.IADD R8, R2, 0x1, -R8 ;  /* 0x0000000102087824 */ /* 0x004fce00078e0a08 */
.L_x_738:
[----:B0-----:R-:W2:Y:S04]  /*145d0*/  @P2 LDG.E R2, desc[UR42][R4.64] ;  /* 0x0000002a04022981 */ /* 0x001ea8000c1e1900 */
[----:B------:R0:W2:Y:S01]  /*145e0*/  @P2 LDG.E R4, desc[UR42][R4.64+0x4] ;  /* 0x0000042a04042981 */ /* 0x0000a2000c1e1900 */
[----:B-----5:R-:W-:Y:S01]  /*145f0*/  IMAD.IADD R8, R8, 0x1, -R33 ;  /* 0x0000000108087824 */ /* 0x020fe200078e0a21 */
[----:B------:R-:W-:Y:S01]  /*14600*/  BSSY B0, `(.L_x_739) ;  /* 0x000002a000007945 */ /* 0x000fe20003800000 */
[----:B------:R-:W-:Y:S02]  /*14610*/  LOP3.LUT R32, R7, 0xff, RZ, 0xc0, !PT ;  /* 0x000000ff07207812 */ /* 0x000fe400078ec0ff */
[----:B0-----:R-:W-:Y:S01]  /*14620*/  SHF.R.U32.HI R5, RZ, 0x10, R7 ;  /* 0x00000010ff057819 */ /* 0x001fe20000011607 */
[----:B--2---:R-:W-:-:S04]  /*14630*/  @P2 IMAD.IADD R6, R4, 0x1, -R2 ;  /* 0x0000000104062824 */ /* 0x004fc800078e0a02 */
[----:B------:R-:W-:-:S04]  /*14640*/  IMAD.IADD R3, R8, 0x1, R6 ;  /* 0x0000000108037824 */ /* 0x000fc800078e0206 */
[C---:B------:R-:W-:Y:S01]  /*14650*/  VIADD R4, R3.reuse, 0x3f ;  /* 0x0000003f03047836 */ /* 0x040fe20000000000 */
[----:B------:R-:W-:Y:S01]  /*14660*/  ISETP.GE.AND P1, PT, R3, 0x1, PT ;  /* 0x000000010300780c */ /* 0x000fe20003f26270 */
[----:B------:R0:W-:Y:S03]  /*14670*/  STL [R1], R3 ;  /* 0x0000000301007387 */ /* 0x0001e60000100800 */
[----:B------:R-:W-:-:S04]  /*14680*/  SHF.R.S32.HI R2, RZ, 0x1f, R4 ;  /* 0x0000001fff027819 */ /* 0x000fc80000011404 */
[----:B------:R-:W-:Y:S01]  /*14690*/  LEA.HI R4, R2, R4, RZ, 0x6 ;  /* 0x0000000402047211 */ /* 0x000fe200078f30ff */
[----:B0-----:R-:W-:-:S03]  /*146a0*/  IMAD.MOV.U32 R3, RZ, RZ, RZ ;  /* 0x000000ffff037224 */ /* 0x001fc600078e00ff */
[----:B------:R-:W-:Y:S01]  /*146b0*/  SHF.R.S32.HI R4, RZ, 0x6, R4 ;  /* 0x00000006ff047819 */ /* 0x000fe20000011404 */
[----:B------:R-:W-:Y:S06]  /*146c0*/  @!P1 BRA `(.L_x_740) ;  /* 0x0000000000749947 */ /* 0x000fec0003800000 */
[----:B------:R-:W-:Y:S01]  /*146d0*/  ISETP.NE.AND P0, PT, R5, RZ, PT ;  /* 0x000000ff0500720c */ /* 0x000fe20003f05270 */
[----:B------:R-:W-:-:S03]  /*146e0*/  ULDC UR4, c[0x0][0x9f0] ;  /* 0x00027c0000047ab9 */ /* 0x000fc60000000800 */
[----:B------:R-:W-:-:S04]  /*146f0*/  SEL R7, R5, UR4, P0 ;  /* 0x0000000405077c07 */ /* 0x000fc80008000000 */
[----:B------:R-:W-:Y:S02]  /*14700*/  IABS R10, R7 ;  /* 0x00000007000a7213 */ /* 0x000fe40000000000 */
        /* <DEDUP_REMOVED lines=25> */
.L_x_740:
[----:B------:R-:W-:Y:S05]  /*148a0*/  BSYNC B0 ;  /* 0x0000000000007941 */ /* 0x000fea0003800000 */
.L_x_739:
[-C--:B------:R-:W-:Y:S01]  /*148b0*/  IMAD R2, R32, R3.reuse, RZ ;  /* 0x0000000320027224 */ /* 0x080fe200078e02ff */
[----:B------:R-:W-:Y:S04]  /*148c0*/  BSSY B0, `(.L_x_741) ;  /* 0x00001a8000007945 */ /* 0x000fe80003800000 */
[C---:B------:R-:W-:Y:S01]  /*148d0*/  VIADDMNMX R3, R2.reuse, R3, R4, PT ;  /* 0x0000000302037246 */ /* 0x040fe20003800104 */
[----:B------:R-:W-:-:S04]  /*148e0*/  IMAD R2, R2, 0x40, -R8 ;  /* 0x0000004002027824 */ /* 0x000fc800078e0a08 */
[----:B------:R-:W-:Y:S01]  /*148f0*/  IMAD R3, R3, 0x40, -R8 ;  /* 0x0000004003037824 */ /* 0x000fe200078e0a08 */
[----:B------:R-:W-:-:S04]  /*14900*/  VIMNMX R7, RZ, R2, !PT ;  /* 0x00000002ff077248 */ /* 0x000fc80007fe0100 */
[----:B------:R-:W-:-:S04]  /*14910*/  VIMNMX R3, R3, R6, PT ;  /* 0x0000000603037248 */ /* 0x000fc80003fe0100 */
[----:B------:R-:W-:Y:S02]  /*14920*/  ISETP.GT.AND P0, PT, R3, R7, PT ;  /* 0x000000070300720c */ /* 0x000fe40003f04270 */
[----:B------:R-:W-:-:S11]  /*14930*/  SHF.R.U32.HI R7, RZ, 0x6, R7 ;  /* 0x00000006ff077819 */ /* 0x000fd60000011607 */
[----:B------:R-:W-:-:S05]  /*14940*/  @P0 VIADD R2, R3, 0x3f ;  /* 0x0000003f03020836 */ /* 0x000fca0000000000 */
[----:B------:R-:W-:-:S04]  /*14950*/  @P0 SHF.R.S32.HI R3, RZ, 0x1f, R2 ;  /* 0x0000001fff030819 */ /* 0x000fc80000011402 */
[----:B------:R-:W-:Y:S01]  /*14960*/  @P0 LEA.HI R3, R3, R2, RZ, 0x6 ;  /* 0x0000000203030211 */ /* 0x000fe200078f30ff */
[----:B------:R-:W-:-:S03]  /*14970*/  IMAD.MOV.U32 R2, RZ, RZ, R7 ;  /* 0x000000ffff027224 */ /* 0x000fc600078e0007 */
[----:B------:R-:W-:Y:S02]  /*14980*/  @P0 SHF.R.S32.HI R2, RZ, 0x6, R3 ;  /* 0x00000006ff020819 */ /* 0x000fe40000011403 */
[----:B------:R-:W-:Y:S02]  /*14990*/  PLOP3.LUT P0, PT, PT, PT, PT, 0x80, 0x0 ;  /* 0x000000000000781c */ /* 0x000fe40003f0f070 */
[----:B------:R-:W-:-:S13]  /*149a0*/  ISETP.GT.AND P3, PT, R2, R7, PT ;  /* 0x000000070200720c */ /* 0x000fda0003f64270 */
[----:B------:R-:W-:Y:S05]  /*149b0*/  @!P3 BRA `(.L_x_742) ;  /* 0x000000180060b947 */ /* 0x000fea0003800000 */
[----:B------:R-:W-:Y:S01]  /*149c0*/  UMOV UR4, 0xffffffff ;  /* 0xffffffff00047882 */ /* 0x000fe20000000000 */
[----:B------:R-:W-:Y:S02]  /*149d0*/  SEL R6, R26, RZ, !P2 ;  /* 0x000000ff1a067207 */ /* 0x000fe40005000000 */
[----:B------:R-:W-:Y:S05]  /*149e0*/  BRA.DIV UR4, `(.L_x_743) ;  /* 0x0000006e04347947 */ /* 0x000fea000b800000 */
[----:B------:R-:W0:Y:S02]  /*149f0*/  S2R R3, SR_TID.X ;  /* 0x0000000000037919 */ /* 0x000e240000002100 */
[----:B0-----:R-:W-:-:S04]  /*14a00*/  SHF.R.U32.HI R3, RZ, 0x5, R3 ;  /* 0x00000005ff037819 */ /* 0x001fc80000011603 */
[----:B------:R-:W-:-:S05]  /*14a10*/  LOP3.LUT R3, R3, 0x3, RZ, 0xc0, !PT ;  /* 0x0000000303037812 */ /* 0x000fca00078ec0ff */
[----:B------:R0:W1:Y:S02]  /*14a20*/  SHFL.IDX PT, R14, R3, RZ, 0x1f ;  /* 0x00001fff030e7589 */ /* 0x00006400000e0000 */
.L_x_889:
[----:B-1----:R-:W-:Y:S02]  /*14a30*/  ISETP.NE.AND P0, PT, R14, RZ, PT ;  /* 0x000000ff0e00720c */ /* 0x002fe40003f05270 */
[----:B------:R-:W-:-:S11]  /*14a40*/  PLOP3.LUT P6, PT, PT, PT, PT, 0x8, 0x0 ;  /* 0x000000000000781c */ /* 0x000fd60003fce170 */
[----:B------:R-:W-:Y:S05]  /*14a50*/  @P0 BRA `(.L_x_744) ;  /* 0x00000000000c0947 */ /* 0x000fea0003800000 */
[----:B------:R-:W-:-:S03]  /*14a60*/  UMOV UR4, 0xffffffff ;  /* 0xffffffff00047882 */ /* 0x000fc60000000000 */
[----:B------:R-:W-:Y:S05]  /*14a70*/  BRA.DIV UR4, `(.L_x_745) ;  /* 0x0000006e04447947 */ /* 0x000fea000b800000 */
[----:B------:R-:W-:-:S13]  /*14a80*/  ELECT P6, URZ, PT ;  /* 0x00000000003f782f */ /* 0x000fda00038c0000 */
.L_x_744:
[----:B0-----:R-:W2:Y:S01]  /*14a90*/  LDL R3, [R1+0x20] ;  /* 0x0000200001037983 */ /* 0x001ea20000100800 */
[----:B------:R-:W-:Y:S01]  /*14aa0*/  BSSY B1, `(.L_x_746) ;  /* 0x0000008000017945 */ /* 0x000fe20003800000 */
[----:B--2---:R-:W-:-:S05]  /*14ab0*/  VIADD R3, R3, 0x1 ;  /* 0x0000000103037836 */ /* 0x004fca0000000000 */
[----:B------:R-:W-:-:S04]  /*14ac0*/  LEA.HI R8, R3, R3, RZ, 0x1 ;  /* 0x0000000303087211 */ /* 0x000fc800078f08ff */
[----:B------:R-:W-:-:S05]  /*14ad0*/  LOP3.LUT R8, R8, 0xfffffffe, RZ, 0xc0, !PT ;  /* 0xfffffffe08087812 */ /* 0x000fca00078ec0ff */
[----:B------:R-:W-:-:S05]  /*14ae0*/  IMAD.IADD R3, R3, 0x1, -R8 ;  /* 0x0000000103037824 */ /* 0x000fca00078e0a08 */
[----:B------:R-:W-:-:S04]  /*14af0*/  SHF.L.U32 R3, R3, 0x1f, RZ ;  /* 0x0000001f03037819 */ /* 0x000fc800000006ff */
[----:B------:R-:W0:Y:S02]  /*14b00*/  SYNCS.PHASECHK.TRANS64.TRYWAIT P0, [R17+URZ+0x28c20], R3 ;  /* 0x028c2003110075a7 */ /* 0x000e24000800017f */
[----:B0-----:R-:W-:Y:S05]  /*14b10*/  @!P0 BRA `(.L_x_747) ;  /* 0x0000006c003c8947 */ /* 0x001fea0003800000 */
.L_x_892:
[----:B------:R-:W-:Y:S05]  /*14b20*/  BSYNC B1 ;  /* 0x0000000000017941 */ /* 0x000fea0003800000 */
.L_x_746:
[----:B------:R-:W-:Y:S04]  /*14b30*/  BSSY B1, `(.L_x_748) ;  /* 0x00000b7000017945 */ /* 0x000fe80003800000 */
[----:B------:R-:W-:Y:S05]  /*14b40*/  @!P6 BRA `(.L_x_749) ;  /* 0x0000000800d4e947 */ /* 0x000fea0003800000 */
[----:B0-----:R-:W-:Y:S01]  /*14b50*/  IMAD R3, R19, 0x8, R17 ;  /* 0x0000000813037824 */ /* 0x001fe200078e0211 */
[----:B------:R-:W-:Y:S01]  /*14b60*/  SHF.L.U32 R8, R29, 0x1f, RZ ;  /* 0x0000001f1d087819 */ /* 0x000fe200000006ff */
[----:B------:R-:W0:Y:S01]  /*14b70*/  S2R R9, SR_TID.X ;  /* 0x0000000000097919 */ /* 0x000e220000002100 */
[----:B------:R-:W-:Y:S02]  /*14b80*/  BSSY B2, `(.L_x_750) ;  /* 0x0000005000027945 */ /* 0x000fe40003800000 */
[----:B------:R-:W1:Y:S01]  /*14b90*/  SYNCS.PHASECHK.TRANS64.TRYWAIT P0, [R3+URZ+0x28ca0], R8 ;  /* 0x028ca008030075a7 */ /* 0x000e62000800017f */
[----:B0-----:R-:W-:-:S04]  /*14ba0*/  LOP3.LUT R9, R9, 0x7f, RZ, 0xc0, !PT ;  /* 0x0000007f09097812 */ /* 0x001fc800078ec0ff */
[----:B------:R-:W-:Y:S01]  /*14bb0*/  ISETP.NE.AND P2, PT, R9, RZ, PT ;  /* 0x000000ff0900720c */ /* 0x000fe20003f45270 */
[----:B-1----:R-:W-:-:S12]  /*14bc0*/  @!P0 BRA `(.L_x_751) ;  /* 0x0000006c00248947 */ /* 0x002fd80003800000 */
.L_x_893:
[----:B------:R-:W-:Y:S05]  /*14bd0*/  BSYNC B2 ;  /* 0x0000000000027941 */ /* 0x000fea0003800000 */
.L_x_750:
[----:B------:R-:W-:Y:S04]  /*14be0*/  BSSY B2, `(.L_x_752) ;  /* 0x0000009000027945 */ /* 0x000fe80003800000 */
[----:B------:R-:W-:Y:S05]  /*14bf0*/  @P2 BRA `(.L_x_753) ;  /* 0x00000000001c2947 */ /* 0x000fea0003800000 */
[----:B------:R-:W1:Y:S01]  /*14c00*/  S2R R10, SR_TID.X ;  /* 0x00000000000a7919 */ /* 0x000e620000002100 */
[----:B------:R-:W-:-:S04]  /*14c10*/  IMAD.MOV.U32 R9, RZ, RZ, 0x2000 ;  /* 0x00002000ff097424 */ /* 0x000fc800078e00ff */
[----:B------:R2:W-:Y:S01]  /*14c20*/  SYNCS.ARRIVE.TRANS64 RZ, [R3+URZ+0x28c90], R9 ;  /* 0x028c900903ff79a7 */ /* 0x0005e2000800003f */
[----:B-1----:R-:W-:-:S04]  /*14c30*/  LOP3.LUT R10, R10, 0x1f, RZ, 0xc0, !PT ;  /* 0x0000001f0a0a7812 */ /* 0x002fc800078ec0ff */
[----:B------:R-:W-:-:S13]  /*14c40*/  ISETP.NE.AND P0, PT, R10, RZ, PT ;  /* 0x000000ff0a00720c */ /* 0x000fda0003f05270 */
[----:B--2---:R-:W-:Y:S05]  /*14c50*/  @!P0 BRA `(.L_x_753) ;  /* 0x0000000000048947 */ /* 0x004fea0003800000 */
[----:B------:R-:W-:Y:S01]  /*14c60*/  BPT.TRAP 0x1 ;  /* 0x000000040000795c */ /* 0x000fe20000300000 */
.L_x_753:
[----:B------:R-:W-:Y:S05]  /*14c70*/  BSYNC B2 ;  /* 0x0000000000027941 */ /* 0x000fea0003800000 */
.L_x_752:
[----:B------:R-:W-:Y:S01]  /*14c80*/  IMAD.MOV.U32 R14, RZ, RZ, RZ ;  /* 0x000000ffff0e7224 */ /* 0x000fe200078e00ff */
[----:B------:R-:W-:Y:S01]  /*14c90*/  UIADD3 UR4, UP0, UR40, 0x570, URZ ;  /* 0x0000057028047890 */ /* 0x000fe2000ff1e03f */
[----:B------:R-:W-:Y:S01]  /*14ca0*/  IMAD R9, R2, 0x40, R0 ;  /* 0x0000004002097824 */ /* 0x000fe200078e0200 */
[----:B------:R-:W-:Y:S01]  /*14cb0*/  PLOP3.LUT P0, PT, PT, PT, PT, 0x80, 0x0 ;  /* 0x000000000000781c */ /* 0x000fe20003f0f070 */
[----:B------:R-:W-:Y:S01]  /*14cc0*/  IMAD R10, R19, 0x2000, R17 ;  /* 0x00002000130a7824 */ /* 0x000fe200078e0211 */
[----:B------:R-:W-:Y:S01]  /*14cd0*/  R2UR UR10, R14 ;  /* 0x000000000e0a72ca */ /* 0x000fe200000e0000 */
[----:B------:R-:W-:Y:S01]  /*14ce0*/  VIADD R9, R9, 0xffffffc0 ;  /* 0xffffffc009097836 */ /* 0x000fe20000000000 */
[----:B------:R-:W-:Y:S01]  /*14cf0*/  UIADD3.X UR5, URZ, UR41, URZ, UP0, !UPT ;  /* 0x000000293f057290 */ /* 0x000fe200087fe43f */
[----:B------:R-:W-:Y:S01]  /*14d00*/  VIADD R10, R10, 0x22400 ;  /* 0x000224000a0a7836 */ /* 0x000fe20000000000 */
[----:B------:R-:W-:Y:S01]  /*14d10*/  UMOV UR6, 0x0 ;  /* 0x0000000000067882 */ /* 0x000fe20000000000 */
[----:B------:R-:W-:Y:S01]  /*14d20*/  VIADD R11, R3, 0x28c90 ;  /* 0x00028c90030b7836 */ /* 0x000fe20000000000 */
[----:B------:R-:W-:-:S09]  /*14d30*/  UMOV UR7, 0x12f00000 ;  /* 0x12f0000000077882 */ /* 0x000fd20000000000 */
.L_x_754:
[----:B------:R-:W-:-:S13]  /*14d40*/  @P0 ELECT P3, URZ, PT ;  /* 0x00000000003f082f */ /* 0x000fda0003860000 */
[----:B------:R-:W-:Y:S02]  /*14d50*/  @P3 R2UR UR13, R6 ;  /* 0x00000000060d32ca */ /* 0x000fe400000e0000 */
[----:B------:R-:W-:Y:S02]  /*14d60*/  @P3 R2UR UR12, R16 ;  /* 0x00000000100c32ca */ /* 0x000fe400000e0000 */
[----:B------:R-:W-:Y:S02]  /*14d70*/  @P3 R2UR UR11, R9 ;  /* 0x00000000090b32ca */ /* 0x000fe400000e0000 */
[----:B------:R-:W-:Y:S02]  /*14d80*/  @P3 R2UR UR9, R11 ;  /* 0x000000000b0932ca */ /* 0x000fe400000e0000 */
[----:B------:R-:W-:Y:S02]  /*14d90*/  @P3 R2UR UR8, R10 ;  /* 0x000000000a0832ca */ /* 0x000fe400000e0000 */
[----:B------:R-:W-:-:S02]  /*14da0*/  @P3 PLOP3.LUT P0, PT, P3, PT, PT, 0x8, 0x0 ;  /* 0x000000000000381c */ /* 0x000fc40001f0e170 */
[----:B------:R-:W-:-:S09]  /*14db0*/  PLOP3.LUT P3, PT, PT, PT, PT, 0x8, 0x0 ;  /* 0x000000000000781c */ /* 0x000fd20003f6e170 */
[----:B------:R1:W-:Y:S02]  /*14dc0*/  UTMALDG.4D [UR8], [UR4], desc[UR6] ;  /* 0x00000608040075b4 */ /* 0x0003e40008019000 */
[----:B-1----:R-:W-:Y:S05]  /*14dd0*/  @P0 BRA.U.ANY `(.L_x_754) ;  /* 0xfffffffd00d80947 */ /* 0x002fea000393ffff */
[----:B------:R-:W1:Y:S01]  /*14de0*/  SYNCS.PHASECHK.TRANS64.TRYWAIT P0, [R3+URZ+0x28cc0], R8 ;  /* 0x028cc008030075a7 */ /* 0x000e62000800017f */
[----:B------:R-:W-:Y:S04]  /*14df0*/  BSSY B2, `(.L_x_755) ;  /* 0x0000002000027945 */ /* 0x000fe80003800000 */
[----:B-1----:R-:W-:Y:S05]  /*14e00*/  @!P0 BRA `(.L_x_756) ;  /* 0x0000006800a88947 */ /* 0x002fea0003800000 */
.L_x_894:
[----:B------:R-:W-:Y:S05]  /*14e10*/  BSYNC B2 ;  /* 0x0000000000027941 */ /* 0x000fea0003800000 */
.L_x_755:
[----:B------:R-:W-:Y:S01]  /*14e20*/  BSSY B2, `(.L_x_757) ;  /* 0x000000b000027945 */ /* 0x000fe20003800000 */
[----:B------:R-:W-:Y:S02]  /*14e30*/  IMAD.MOV.U32 R12, RZ, RZ, 0x0 ;  /* 0x00000000ff0c7424 */ /* 0x000fe400078e00ff */
[----:B------:R-:W-:Y:S01]  /*14e40*/  IMAD.MOV.U32 R13, RZ, RZ, 0x12f00000 ;  /* 0x12f00000ff0d7424 */ /* 0x000fe200078e00ff */
[----:B------:R-:W-:Y:S06]  /*14e50*/  @P2 BRA `(.L_x_758) ;  /* 0x00000000001c2947 */ /* 0x000fec0003800000 */
[----:B------:R-:W2:Y:S01]  /*14e60*/  S2R R10, SR_TID.X ;  /* 0x00000000000a7919 */ /* 0x000ea20000002100 */
[----:B01----:R-:W-:-:S04]  /*14e70*/  IMAD.MOV.U32 R8, RZ, RZ, 0x10000 ;  /* 0x00010000ff087424 */ /* 0x003fc800078e00ff */
[----:B------:R3:W-:Y:S01]  /*14e80*/  SYNCS.ARRIVE.TRANS64 RZ, [R3+URZ+0x28cb0], R8 ;  /* 0x028cb00803ff79a7 */ /* 0x0007e2000800003f */
[----:B--2---:R-:W-:-:S04]  /*14e90*/  LOP3.LUT R10, R10, 0x1f, RZ, 0xc0, !PT ;  /* 0x0000001f0a0a7812 */ /* 0x004fc800078ec0ff */
[----:B------:R-:W-:-:S13]  /*14ea0*/  ISETP.NE.AND P0, PT, R10, RZ, PT ;  /* 0x000000ff0a00720c */ /* 0x000fda0003f05270 */
[----:B---3--:R-:W-:Y:S05]  /*14eb0*/  @!P0 BRA `(.L_x_758) ;  /* 0x0000000000048947 */ /* 0x008fea0003800000 */
[----:B------:R-:W-:Y:S01]  /*14ec0*/  BPT.TRAP 0x1 ;  /* 0x000000040000795c */ /* 0x000fe20000300000 */
.L_x_758:
[----:B------:R-:W-:Y:S05]  /*14ed0*/  BSYNC B2 ;  /* 0x0000000000027941 */ /* 0x000fea0003800000 */
.L_x_757:
[----:B------:R-:W-:Y:S01]  /*14ee0*/  R2UR UR10, R14 ;  /* 0x000000000e0a72ca */ /* 0x000fe200000e0000 */
[----:B01----:R-:W-:Y:S01]  /*14ef0*/  IMAD R8, R19, 0x10000, R17 ;  /* 0x0001000013087824 */ /* 0x003fe200078e0211 */
[----:B------:R-:W-:Y:S01]  /*14f00*/  R2UR UR6, R12 ;  /* 0x000000000c0672ca */ /* 0x000fe200000e0000 */
[----:B------:R-:W-:Y:S01]  /*14f10*/  UIADD3 UR4, UP0, UR40, 0x670, URZ ;  /* 0x0000067028047890 */ /* 0x000fe2000ff1e03f */
[----:B------:R-:W-:Y:S01]  /*14f20*/  R2UR UR7, R13 ;  /* 0x000000000d0772ca */ /* 0x000fe200000e0000 */
[----:B------:R-:W-:Y:S01]  /*14f30*/  VIADD R3, R3, 0x28cb0 ;  /* 0x00028cb003037836 */ /* 0x000fe20000000000 */
[----:B------:R-:W-:Y:S01]  /*14f40*/  PLOP3.LUT P0, PT, PT, PT, PT, 0x80, 0x0 ;  /* 0x000000000000781c */ /* 0x000fe20003f0f070 */
[----:B------:R-:W-:Y:S01]  /*14f50*/  VIADD R10, R8, 0x400 ;  /* 0x00000400080a7836 */ /* 0x000fe20000000000 */
[----:B------:R-:W-:-:S12]  /*14f60*/  UIADD3.X UR5, URZ, UR41, URZ, UP0, !UPT ;  /* 0x000000293f057290 */ /* 0x000fd800087fe43f */
.L_x_759:
        /* <DEDUP_REMOVED lines=9> */
[----:B0-----:R-:W-:Y:S05]  /*15000*/  @P0 BRA.U.ANY `(.L_x_759) ;  /* 0xfffffffd00d80947 */ /* 0x001fea000393ffff */
[----:B------:R-:W-:Y:S01]  /*15010*/  R2UR UR6, R12 ;  /* 0x000000000c0672ca */ /* 0x000fe200000e0000 */
[----:B------:R-:W-:Y:S01]  /*15020*/  VIADD R10, R8, 0x2400 ;  /* 0x00002400080a7836 */ /* 0x000fe20000000000 */
[----:B------:R-:W-:Y:S01]  /*15030*/  R2UR UR7, R13 ;  /* 0x000000000d0772ca */ /* 0x000fe200000e0000 */
[----:B------:R-:W-:Y:S01]  /*15040*/  UMOV UR10, 0x40 ;  /* 0x00000040000a7882 */ /* 0x000fe20000000000 */
[----:B------:R-:W-:-:S13]  /*15050*/  PLOP3.LUT P0, PT, PT, PT, PT, 0x80, 0x0 ;  /* 0x000000000000781c */ /* 0x000fda0003f0f070 */
.L_x_760:
        /* <DEDUP_REMOVED lines=15> */
.L_x_761:
        /* <DEDUP_REMOVED lines=15> */
.L_x_762:
        /* <DEDUP_REMOVED lines=15> */
.L_x_763:
        /* <DEDUP_REMOVED lines=15> */
.L_x_764:
        /* <DEDUP_REMOVED lines=15> */
.L_x_765:
        /* <DEDUP_REMOVED lines=15> */
.L_x_766:
        /* <DEDUP_REMOVED lines=10> */
.L_x_749:
[----:B------:R-:W-:Y:S05]  /*156a0*/  BSYNC B1 ;  /* 0x0000000000017941 */ /* 0x000fea0003800000 */
.L_x_748:
[----:B------:R-:W-:Y:S01]  /*156b0*/  VIADD R11, R2, 0xfffffffe ;  /* 0xfffffffe020b7836 */ /* 0x000fe20000000000 */
[----:B------:R-:W-:Y:S01]  /*156c0*/  PLOP3.LUT P0, PT, PT, PT, PT, 0x8, 0x0 ;  /* 0x000000000000781c */ /* 0x000fe20003f0e170 */
[----:B------:R-:W-:-:S03]  /*156d0*/  VIADD R19, R19, 0x1 ;  /* 0x0000000113137836 */ /* 0x000fc60000000000 */
[----:B------:R-:W-:Y:S02]  /*156e0*/  ISETP.GE.AND P3, PT, R11, R7, PT ;  /* 0x000000070b00720c */ /* 0x000fe40003f66270 */
[----:B------:R-:W-:-:S04]  /*156f0*/  ISETP.NE.AND P2, PT, R19, 0x2, PT ;  /* 0x000000021300780c */ /* 0x000fc80003f45270 */
[----:B------:R-:W-:Y:S02]  /*15700*/  SEL R2, RZ, 0x1, P2 ;  /* 0x00000001ff027807 */ /* 0x000fe40001000000 */
[----:B------:R-:W-:Y:S02]  /*15710*/  SEL R19, R19, RZ, P2 ;  /* 0x000000ff13137207 */ /* 0x000fe40001000000 */
[----:B------:R-:W-:-:S03]  /*15720*/  LOP3.LUT R29, R29, R2, RZ, 0x3c, !PT ;  /* 0x000000021d1d7212 */ /* 0x000fc600078e3cff */
[----:B------:R-:W-:Y:S05]  /*15730*/  @!P3 BRA `(.L_x_742) ;  /* 0x0000000c0000b947 */ /* 0x000fea0003800000 */
.L_x_786:
[----:B------:R-:W-:Y:S05]  /*15740*/  YIELD ;  /* 0x0000000000007946 */ /* 0x000fea0003800000 */
[----:B------:R-:W-:Y:S04]  /*15750*/  BSSY B1, `(.L_x_767) ;  /* 0x00000b6000017945 */ /* 0x000fe80003800000 */
[----:B------:R-:W-:Y:S05]  /*15760*/  @!P6 BRA `(.L_x_768) ;  /* 0x0000000800d0e947 */ /* 0x000fea0003800000 */
[----:B------:R-:W-:Y:S01]  /*15770*/  IMAD R8, R19, 0x8, R17 ;  /* 0x0000000813087824 */ /* 0x000fe200078e0211 */
[----:B------:R-:W-:Y:S01]  /*15780*/  SHF.L.U32 R2, R29, 0x1f, RZ ;  /* 0x0000001f1d027819 */ /* 0x000fe200000006ff */
[----:B0-----:R-:W0:Y:S01]  /*15790*/  S2R R3, SR_TID.X ;  /* 0x0000000000037919 */ /* 0x001e220000002100 */
[----:B------:R-:W-:Y:S02]  /*157a0*/  BSSY B2, `(.L_x_769) ;  /* 0x0000005000027945 */ /* 0x000fe40003800000 */
[----:B------:R-:W1:Y:S01]  /*157b0*/  SYNCS.PHASECHK.TRANS64.TRYWAIT P2, [R8+URZ+0x28ca0], R2 ;  /* 0x028ca002080075a7 */ /* 0x000e62000804017f */
[----:B0-----:R-:W-:-:S04]  /*157c0*/  LOP3.LUT R3, R3, 0x7f, RZ, 0xc0, !PT ;  /* 0x0000007f03037812 */ /* 0x001fc800078ec0ff */
[----:B------:R-:W-:Y:S01]  /*157d0*/  ISETP.NE.AND P3, PT, R3, RZ, PT ;  /* 0x000000ff0300720c */ /* 0x000fe20003f65270 */
[----:B-1----:R-:W-:-:S12]  /*157e0*/  @!P2 BRA `(.L_x_770) ;  /* 0x000000600044a947 */ /* 0x002fd80003800000 */
.L_x_895:
[----:B------:R-:W-:Y:S05]  /*157f0*/  BSYNC B2 ;  /* 0x0000000000027941 */ /* 0x000fea0003800000 */
.L_x_769:
        /* <DEDUP_REMOVED lines=9> */
.L_x_772:
[----:B------:R-:W-:Y:S05]  /*15890*/  BSYNC B2 ;  /* 0x0000000000027941 */ /* 0x000fea0003800000 */
.L_x_771:
        /* <DEDUP_REMOVED lines=10> */
[----:B------:R-:W-:-:S10]  /*15940*/  UMOV UR7, 0x12f00000 ;  /* 0x12f0000000077882 */ /* 0x000fd40000000000 */
.L_x_773:
        /* <DEDUP_REMOVED lines=13> */
.L_x_896:
[----:B------:R-:W-:Y:S05]  /*15a20*/  BSYNC B2 ;  /* 0x0000000000027941 */ /* 0x000fea0003800000 */
.L_x_774:
[----:B------:R-:W-:Y:S01]  /*15a30*/  BSSY B2, `(.L_x_776) ;  /* 0x000000b000027945 */ /* 0x000fe20003800000 */
[----:B01----:R-:W-:Y:S02]  /*15a40*/  IMAD.MOV.U32 R2, RZ, RZ, 0x0 ;  /* 0x00000000ff027424 */ /* 0x003fe400078e00ff */
[----:B------:R-:W-:Y:S01]  /*15a50*/  IMAD.MOV.U32 R3, RZ, RZ, 0x12f00000 ;  /* 0x12f00000ff037424 */ /* 0x000fe200078e00ff */
[----:B------:R-:W-:Y:S06]  /*15a60*/  @P3 BRA `(.L_x_777) ;  /* 0x00000000001c3947 */ /* 0x000fec0003800000 */
[----:B------:R-:W0:Y:S01]  /*15a70*/  S2R R13, SR_TID.X ;  /* 0x00000000000d7919 */ /* 0x000e220000002100 */
[----:B------:R-:W-:-:S04]  /*15a80*/  IMAD.MOV.U32 R9, RZ, RZ, 0x10000 ;  /* 0x00010000ff097424 */ /* 0x000fc800078e00ff */
[----:B------:R1:W-:Y:S01]  /*15a90*/  SYNCS.ARRIVE.TRANS64 RZ, [R8+URZ+0x28cb0], R9 ;  /* 0x028cb00908ff79a7 */ /* 0x0003e2000800003f */
[----:B0-----:R-:W-:-:S04]  /*15aa0*/  LOP3.LUT R13, R13, 0x1f, RZ, 0xc0, !PT ;  /* 0x0000001f0d0d7812 */ /* 0x001fc800078ec0ff */
[----:B------:R-:W-:-:S13]  /*15ab0*/  ISETP.NE.AND P2, PT, R13, RZ, PT ;  /* 0x000000ff0d00720c */ /* 0x000fda0003f45270 */
[----:B-1----:R-:W-:Y:S05]  /*15ac0*/  @!P2 BRA `(.L_x_777) ;  /* 0x000000000004a947 */ /* 0x002fea0003800000 */
[----:B------:R-:W-:Y:S01]  /*15ad0*/  BPT.TRAP 0x1 ;  /* 0x000000040000795c */ /* 0x000fe20000300000 */
.L_x_777:
[----:B------:R-:W-:Y:S05]  /*15ae0*/  BSYNC B2 ;  /* 0x0000000000027941 */ /* 0x000fea0003800000 */
.L_x_776:
[----:B------:R-:W-:Y:S01]  /*15af0*/  R2UR UR6, R2 ;  /* 0x00000000020672ca */ /* 0x000fe200000e0000 */
[----:B------:R-:W-:Y:S01]  /*15b00*/  IMAD R9, R19, 0x10000, R17 ;  /* 0x0001000013097824 */ /* 0x000fe200078e0211 */
[----:B------:R-:W-:Y:S01]  /*15b10*/  R2UR UR7, R3 ;  /* 0x00000000030772ca */ /* 0x000fe200000e0000 */
[----:B------:R-:W-:Y:S01]  /*15b20*/  UIADD3 UR4, UP0, UR40, 0x670, URZ ;  /* 0x0000067028047890 */ /* 0x000fe2000ff1e03f */
[----:B------:R-:W-:Y:S01]  /*15b30*/  R2UR UR10, R12 ;  /* 0x000000000c0a72ca */ /* 0x000fe200000e0000 */
[----:B------:R-:W-:Y:S01]  /*15b40*/  VIADD R8, R8, 0x28cb0 ;  /* 0x00028cb008087836 */ /* 0x000fe20000000000 */
[----:B------:R-:W-:Y:S01]  /*15b50*/  PLOP3.LUT P2, PT, PT, PT, PT, 0x80, 0x0 ;  /* 0x000000000000781c */ /* 0x000fe20003f4f070 */
[----:B------:R-:W-:Y:S01]  /*15b60*/  VIADD R12, R9, 0x400 ;  /* 0x00000400090c7836 */ /* 0x000fe20000000000 */
[----:B------:R-:W-:-:S12]  /*15b70*/  UIADD3.X UR5, URZ, UR41, URZ, UP0, !UPT ;  /* 0x000000293f057290 */ /* 0x000fd800087fe43f */
.L_x_778:
        /* <DEDUP_REMOVED lines=15> */
.L_x_779:
        /* <DEDUP_REMOVED lines=15> */
.L_x_780:
        /* <DEDUP_REMOVED lines=15> */
.L_x_781:
        /* <DEDUP_REMOVED lines=15> */
.L_x_782:
        /* <DEDUP_REMOVED lines=15> */
.L_x_783:
        /* <DEDUP_REMOVED lines=15> */
.L_x_784:
        /* <DEDUP_REMOVED lines=15> */
.L_x_785:
        /* <DEDUP_REMOVED lines=10> */
.L_x_768:
[----:B------:R-:W-:Y:S05]  /*162b0*/  BSYNC B1 ;  /* 0x0000000000017941 */ /* 0x000fea0003800000 */
.L_x_767:
[----:B------:R-:W-:Y:S01]  /*162c0*/  ISETP.GT.AND P3, PT, R11, R7, PT ;  /* 0x000000070b00720c */ /* 0x000fe20003f64270 */
[----:B------:R-:W-:Y:S02]  /*162d0*/  VIADD R19, R19, 0x1 ;  /* 0x0000000113137836 */ /* 0x000fe40000000000 */
[----:B------:R-:W-:-:S03]  /*162e0*/  VIADD R11, R11, 0xffffffff ;  /* 0xffffffff0b0b7836 */ /* 0x000fc60000000000 */
[----:B------:R-:W-:-:S04]  /*162f0*/  ISETP.NE.AND P2, PT, R19, 0x2, PT ;  /* 0x000000021300780c */ /* 0x000fc80003f45270 */
[----:B------:R-:W-:Y:S02]  /*16300*/  SEL R2, RZ, 0x1, P2 ;  /* 0x00000001ff027807 */ /* 0x000fe40001000000 */
[----:B------:R-:W-:Y:S02]  /*16310*/  SEL R19, R19, RZ, P2 ;  /* 0x000000ff13137207 */ /* 0x000fe40001000000 */
[----:B------:R-:W-:Y:S01]  /*16320*/  LOP3.LUT R29, R29, R2, RZ, 0x3c, !PT ;  /* 0x000000021d1d7212 */ /* 0x000fe200078e3cff */
[----:B------:R-:W-:Y:S06]  /*16330*/  @P3 BRA `(.L_x_786) ;  /* 0xfffffff400003947 */ /* 0x000fec000383ffff */
.L_x_742:
[----:B------:R-:W-:Y:S05]  /*16340*/  BSYNC B0 ;  /* 0x0000000000007941 */ /* 0x000fea0003800000 */
.L_x_741:
[----:B------:R-:W-:Y:S05]  /*16350*/  @!P0 WARPSYNC.ALL ;  /* 0x0000000000008948 */ /* 0x000fea0003800000 */
[----:B------:R-:W-:Y:S01]  /*16360*/  @!P0 BAR.SYNC.DEFER_BLOCKING 0xc, 0x180 ;  /* 0x0306000000008b1d */ /* 0x000fe20000010000 */
[----:B------:R-:W-:-:S05]  /*16370*/  IMAD.MOV.U32 R0, RZ, RZ, RZ ;  /* 0x000000ffff007224 */ /* 0x000fca00078e00ff */
[----:B------:R-:W-:Y:S04]  /*16380*/  BSSY B0, `(.L_x_787) ;  /* 0x000001e000007945 */ /* 0x000fe80003800000 */
[----:B------:R-:W-:Y:S05]  /*16390*/  @!P1 BRA `(.L_x_788) ;  /* 0x0000000000709947 */ /* 0x000fea0003800000 */
[----:B------:R-:W-:-:S13]  /*163a0*/  ISETP.NE.AND P0, PT, R5, RZ, PT ;  /* 0x000000ff0500720c */ /* 0x000fda0003f05270 */
[----:B------:R-:W1:Y:S02]  /*163b0*/  @!P0 LDC R5, c[0x0][0x9f0] ;  /* 0x00027c00ff058b82 */ /* 0x000e640000000800 */
[-C--:B-1----:R-:W-:Y:S02]  /*163c0*/  IABS R0, R5.reuse ;  /* 0x0000000500007213 */ /* 0x082fe40000000000 */
[----:B------:R-:W-:Y:S02]  /*163d0*/  IABS R7, R5 ;  /* 0x0000000500077213 */ /* 0x000fe40000000000 */
[----:B------:R-:W1:Y:S03]  /*163e0*/  I2F.RP R2, R0 ;  /* 0x0000000000027306 */ /* 0x000e660000209400 */
[----:B------:R-:W-:-:S05]  /*163f0*/  IMAD.MOV R7, RZ, RZ, -R7 ;  /* 0x000000ffff077224 */ /* 0x000fca00078e0a07 */
[----:B-1----:R-:W1:Y:S02]  /*16400*/  MUFU.RCP R2, R2 ;  /* 0x0000000200027308 */ /* 0x002e640000001000 */
[----:B-1----:R-:W-:-:S06]  /*16410*/  VIADD R2, R2, 0xffffffe ;  /* 0x0ffffffe02027836 */ /* 0x002fcc0000000000 */
[----:B0-----:R-:W0:Y:S02]  /*16420*/  F2I.FTZ.U32.TRUNC.NTZ R3, R2 ;  /* 0x0000000200037305 */ /* 0x001e24000021f000 */
[----:B0-----:R-:W-:-:S04]  /*16430*/  IMAD.MOV R2, RZ, RZ, -R3 ;  /* 0x000000ffff027224 */ /* 0x001fc800078e0a03 */
[----:B------:R-:W-:Y:S02]  /*16440*/  IMAD R6, R2, R0, RZ ;  /* 0x0000000002067224 */ /* 0x000fe400078e02ff */
[----:B------:R-:W-:-:S04]  /*16450*/  IMAD.MOV.U32 R2, RZ, RZ, RZ ;  /* 0x000000ffff027224 */ /* 0x000fc800078e00ff */
[----:B------:R-:W-:Y:S01]  /*16460*/  IMAD.HI.U32 R6, R3, R6, R2 ;  /* 0x0000000603067227 */ /* 0x000fe200078e0002 */
[----:B------:R-:W-:-:S04]  /*16470*/  IADD3 R3, R4, -0x1, R5 ;  /* 0xffffffff04037810 */ /* 0x000fc80007ffe005 */
[----:B------:R-:W-:Y:S02]  /*16480*/  IABS R2, R3 ;  /* 0x0000000300027213 */ /* 0x000fe40000000000 */
[----:B------:R-:W-:-:S03]  /*16490*/  LOP3.LUT R3, R3, R5, RZ, 0x3c, !PT ;  /* 0x0000000503037212 */ /* 0x000fc600078e3cff */
[----:B------:R-:W-:Y:S01]  /*164a0*/  IMAD.HI.U32 R6, R6, R2, RZ ;  /* 0x0000000206067227 */ /* 0x000fe200078e00ff */
[----:B------:R-:W-:-:S03]  /*164b0*/  ISETP.GE.AND P2, PT, R3, RZ, PT ;  /* 0x000000ff0300720c */ /* 0x000fc60003f46270 */
        /* <DEDUP_REMOVED lines=10> */
.L_x_788:
[----:B------:R-:W-:Y:S05]  /*16560*/  BSYNC B0 ;  /* 0x0000000000007941 */ /* 0x000fea0003800000 */
.L_x_787:
[-C--:B------:R-:W-:Y:S01]  /*16570*/  IMAD R32, R32, R0.reuse, RZ ;  /* 0x0000000020207224 */ /* 0x080fe200078e02ff */
[----:B------:R-:W-:Y:S04]  /*16580*/  BSSY B7, `(.L_x_789) ;  /* 0x000036e000077945 */ /* 0x000fe80003800000 */
[----:B------:R-:W-:-:S04]  /*16590*/  VIADDMNMX R2, R32, R0, R4, PT ;  /* 0x0000000020027246 */ /* 0x000fc80003800104 */
[----:B------:R-:W-:Y:S01]  /*165a0*/  ISETP.GT.AND P0, PT, R2, R32, PT ;  /* 0x000000200200720c */ /* 0x000fe20003f04270 */
[----:B------:R1:W-:-:S12]  /*165b0*/  STL [R1+0x18], R2 ;  /* 0x0000180201007387 */ /* 0x0003d80000100800 */
[----:B-1----:R-:W-:Y:S05]  /*165c0*/  @P0 BRA `(.L_x_790) ;  /* 0x0000000000440947 */ /* 0x002fea0003800000 */
[----:B------:R-:W1:Y:S02]  /*165d0*/  S2R R2, SR_TID.X ;  /* 0x0000000000027919 */ /* 0x000e640000002100 */
[----:B-1----:R-:W-:-:S04]  /*165e0*/  LOP3.LUT R2, R2, 0x7f, RZ, 0xc0, !PT ;  /* 0x0000007f02027812 */ /* 0x002fc800078ec0ff */
[----:B------:R-:W-:-:S13]  /*165f0*/  ISETP.NE.AND P0, PT, R2, RZ, PT ;  /* 0x000000ff0200720c */ /* 0x000fda0003f05270 */
[----:B------:R-:W-:Y:S05]  /*16600*/  @P0 BRA `(.L_x_791) ;  /* 0x0000003400940947 */ /* 0x000fea0003800000 */
[----:B------:R-:W1:Y:S01]  /*16610*/  S2R R5, SR_LANEID ;  /* 0x0000000000057919 */ /* 0x000e620000000000 */
[----:B------:R-:W-:Y:S01]  /*16620*/  VOTEU.ANY UR4, UPT, PT ;  /* 0x0000000000047886 */ /* 0x000fe200038e0100 */
[----:B0-----:R-:W0:Y:S01]  /*16630*/  LDC.64 R2, c[0x0][0xc60] ;  /* 0x00031800ff027b82 */ /* 0x001e220000000a00 */
[----:B------:R-:W1:Y:S02]  /*16640*/  FLO.U32 R0, UR4 ;  /* 0x0000000400007d00 */ /* 0x000e6400080e0000 */
[----:B-1----:R-:W-:-:S06]  /*16650*/  ISETP.EQ.U32.AND P0, PT, R0, R5, PT ;  /* 0x000000050000720c */ /* 0x002fcc0003f02070 */
[----:B------:R-:W0:Y:S07]  /*16660*/  POPC R5, UR4 ;  /* 0x0000000400057d09 */ /* 0x000e2e0008000000 */
[----:B0-----:R-:W2:Y:S01]  /*16670*/  @P0 ATOMG.E.ADD.STRONG.GPU PT, R3, desc[UR42][R2.64], R5 ;  /* 0x00000005020309a8 */ /* 0x001ea200081ee1ea */
[----:B------:R-:W0:Y:S02]  /*16680*/  S2R R4, SR_LTMASK ;  /* 0x0000000000047919 */ /* 0x000e240000003900 */
[----:B0-----:R-:W-:-:S04]  /*16690*/  LOP3.LUT R4, R4, UR4, RZ, 0xc0, !PT ;  /* 0x0000000404047c12 */ /* 0x001fc8000f8ec0ff */
[----:B------:R-:W0:Y:S01]  /*166a0*/  POPC R7, R4 ;  /* 0x0000000400077309 */ /* 0x000e220000000000 */
[----:B--2---:R-:W0:Y:S02]  /*166b0*/  SHFL.IDX PT, R0, R3, R0, 0x1f ;  /* 0x00001f0003007589 */ /* 0x004e2400000e0000 */
[----:B0-----:R-:W-:Y:S01]  /*166c0*/  IADD3 R24, R0, UR37, R7 ;  /* 0x0000002500187c10 */ /* 0x001fe2000fffe007 */
[----:B------:R-:W-:Y:S06]  /*166d0*/  BRA `(.L_x_791) ;  /* 0x0000003400607947 */ /* 0x000fec0003800000 */
.L_x_790:
        /* <DEDUP_REMOVED lines=9> */
[----:B0-----:R-:W0:Y:S01]  /*16770*/  LDC.64 R2, c[0x4][R2] ;  /* 0x0100000002027b82 */ /* 0x001e220000000a00 */
        /* <DEDUP_REMOVED lines=10> */
.L_x_793:
[----:B------:R-:W-:Y:S05]  /*16820*/  BSYNC B6 ;  /* 0x0000000000067941 */ /* 0x000fea0003800000 */
.L_x_792:
        /* <DEDUP_REMOVED lines=8> */
[----:B0-----:R0:W1:Y:S01]  /*168b0*/  LDC.64 R2, c[0x4][R34] ;  /* 0x0100000022027b82 */ /* 0x0010620000000a00 */
        /* <DEDUP_REMOVED lines=11> */
.L_x_796:
        /* <DEDUP_REMOVED lines=15> */
.L_x_795:
[----:B------:R-:W-:Y:S05]  /*16a60*/  BSYNC B6 ;  /* 0x0000000000067941 */ /* 0x000fea0003800000 */
.L_x_794:
[----:B------:R-:W2:Y:S01]  /*16a70*/  LDL R34, [R1+0x18] ;  /* 0x0000180001227983 */ /* 0x000ea20000100800 */
[----:B------:R-:W-:Y:S01]  /*16a80*/  ULDC.64 UR4, c[0x0][0x9f8] ;  /* 0x00027e0000047ab9 */ /* 0x000fe20000000a00 */
[----:B------:R-:W1:Y:S02]  /*16a90*/  LDC R8, c[0x0][0x430] ;  /* 0x00010c00ff087b82 */ /* 0x000e640000000800 */
[----:B------:R-:W3:Y:S01]  /*16aa0*/  LDL R20, [R1] ;  /* 0x0000000001147983 */ /* 0x000ee20000100800 */
[----:B------:R-:W-:Y:S01]  /*16ab0*/  ISETP.NE.U32.AND P0, PT, RZ, UR4, PT ;  /* 0x00000004ff007c0c */ /* 0x000fe2000bf05070 */
[----:B------:R-:W4:Y:S03]  /*16ac0*/  S2R R21, SR_TID.X ;  /* 0x0000000000157919 */ /* 0x000f260000002100 */
[----:B------:R-:W-:-:S13]  /*16ad0*/  ISETP.NE.AND.EX P0, PT, RZ, UR5, PT, P0 ;  /* 0x00000005ff007c0c */ /* 0x000fda000bf05300 */
[----:B------:R-:W-:Y:S01]  /*16ae0*/  @P0 IADD3 R2, P1, R23, UR4, RZ ;  /* 0x0000000417020c10 */ /* 0x000fe2000ff3e0ff */
[----:B------:R-:W-:-:S03]  /*16af0*/  ULDC UR4, c[0x0][0x320] ;  /* 0x0000c80000047ab9 */ /* 0x000fc60000000800 */
[----:B0-----:R-:W-:-:S05]  /*16b00*/  @P0 IADD3.X R3, R30, UR5, RZ, P1, !PT ;  /* 0x000000051e030c10 */ /* 0x001fca0008ffe4ff */
[----:B------:R0:W3:Y:S01]  /*16b10*/  @P0 LDG.E R26, desc[UR42][R2.64] ;  /* 0x0000002a021a0981 */ /* 0x0000e2000c1e1900 */
[----:B----4-:R-:W-:-:S04]  /*16b20*/  LOP3.LUT R21, R21, 0x7f, RZ, 0xc0, !PT ;  /* 0x0000007f15157812 */ /* 0x010fc800078ec0ff */
[----:B------:R-:W-:Y:S02]  /*16b30*/  SHF.R.U32.HI R0, RZ, 0x3, R21 ;  /* 0x00000003ff007819 */ /* 0x000fe40000011615 */
[----:B------:R-:W4:Y:S01]  /*16b40*/  S2R R21, SR_TID.X ;  /* 0x0000000000157919 */ /* 0x000f220000002100 */
[----:B-1----:R-:W-:Y:S01]  /*16b50*/  ISETP.NE.AND P1, PT, R8, 0x1, PT ;  /* 0x000000010800780c */ /* 0x002fe20003f25270 */
[----:B------:R-:W1:Y:S01]  /*16b60*/  S2R R9, SR_TID.X ;  /* 0x0000000000097919 */ /* 0x000e620000002100 */
[----:B------:R-:W1:Y:S11]  /*16b70*/  S2R R6, SR_TID.X ;  /* 0x0000000000067919 */ /* 0x000e760000002100 */
[----:B0-----:R-:W0:Y:S08]  /*16b80*/  @P1 LDC R3, c[0x0][0x434] ;  /* 0x00010d00ff031b82 */ /* 0x001e300000000800 */
[----:B------:R-:W0:Y:S01]  /*16b90*/  @P1 LDC R2, c[0x0][0x438] ;  /* 0x00010e00ff021b82 */ /* 0x000e220000000800 */
[----:B----4-:R-:W-:-:S05]  /*16ba0*/  IMAD.SHL.U32 R21, R21, 0x10, RZ ;  /* 0x0000001015157824 */ /* 0x010fca00078e00ff */
[----:B------:R-:W-:Y:S01]  /*16bb0*/  LOP3.LUT R21, R0, 0x70, R21, 0xf8, !PT ;  /* 0x0000007000157812 */ /* 0x000fe200078ef815 */
[----:B-1----:R-:W-:Y:S02]  /*16bc0*/  IMAD.SHL.U32 R9, R9, 0x8, RZ ;  /* 0x0000000809097824 */ /* 0x002fe400078e00ff */
[----:B------:R-:W-:-:S03]  /*16bd0*/  IMAD.SHL.U32 R6, R6, 0x8, RZ ;  /* 0x0000000806067824 */ /* 0x000fc600078e00ff */
[----:B------:R-:W-:Y:S02]  /*16be0*/  LOP3.LUT R9, R9, 0x38, RZ, 0xc0, !PT ;  /* 0x0000003809097812 */ /* 0x000fe400078ec0ff */
[----:B------:R-:W-:Y:S02]  /*16bf0*/  LOP3.LUT R6, R6, 0x38, RZ, 0xc0, !PT ;  /* 0x0000003806067812 */ /* 0x000fe400078ec0ff */
[C---:B------:R-:W-:Y:S02]  /*16c00*/  ISETP.GE.AND P3, PT, R9.reuse, UR4, PT ;  /* 0x0000000409007c0c */ /* 0x040fe4000bf66270 */
[----:B------:R-:W-:Y:S02]  /*16c10*/  LOP3.LUT R18, R18, 0xffffffbf, RZ, 0xc0, !PT ;  /* 0xffffffbf12127812 */ /* 0x000fe400078ec0ff */
[----:B------:R-:W-:Y:S01]  /*16c20*/  LOP3.LUT R6, R6, 0x80, RZ, 0xfc, !PT ;  /* 0x0000008006067812 */ /* 0x000fe200078efcff */
[----:B------:R-:W1:Y:S01]  /*16c30*/  S2R R10, SR_TID.X ;  /* 0x00000000000a7919 */ /* 0x000e620000002100 */
[----:B------:R-:W-:Y:S01]  /*16c40*/  IMAD.MOV.U32 R36, RZ, RZ, RZ ;  /* 0x000000ffff247224 */ /* 0x000fe200078e00ff */
[----:B------:R-:W-:Y:S01]  /*16c50*/  LOP3.LUT R11, R9, 0x1c0, RZ, 0xfc, !PT ;  /* 0x000001c0090b7812 */ /* 0x000fe200078efcff */
[----:B-1----:R-:W-:-:S05]  /*16c60*/  IMAD.SHL.U32 R10, R10, 0x8, RZ ;  /* 0x000000080a0a7824 */ /* 0x002fca00078e00ff */
[----:B------:R-:W-:-:S04]  /*16c70*/  LOP3.LUT R10, R10, 0x38, RZ, 0xc0, !PT ;  /* 0x000000380a0a7812 */ /* 0x000fc800078ec0ff */
[----:B------:R-:W-:Y:S02]  /*16c80*/  LOP3.LUT R10, R10, 0x180, RZ, 0xfc, !PT ;  /* 0x000001800a0a7812 */ /* 0x000fe400078efcff */
[----:B--2---:R-:W-:Y:S02]  /*16c90*/  LEA R23, R34, 0xffffffc0, 0x6 ;  /* 0xffffffc022177811 */ /* 0x004fe400078e30ff */
[----:B------:R-:W1:Y:S03]  /*16ca0*/  S2R R34, SR_TID.X ;  /* 0x0000000000227919 */ /* 0x000e660000002100 */
[----:B------:R-:W-:Y:S02]  /*16cb0*/  IMAD.IADD R37, R21, 0x1, R23 ;  /* 0x0000000115257824 */ /* 0x000fe400078e0217 */
[----:B-1----:R-:W-:-:S05]  /*16cc0*/  IMAD.SHL.U32 R34, R34, 0x8, RZ ;  /* 0x0000000822227824 */ /* 0x002fca00078e00ff */
[----:B------:R-:W-:-:S04]  /*16cd0*/  LOP3.LUT R34, R34, 0x38, RZ, 0xc0, !PT ;  /* 0x0000003822227812 */ /* 0x000fc800078ec0ff */
[----:B------:R-:W-:-:S04]  /*16ce0*/  LOP3.LUT R34, R34, 0x40, RZ, 0xfc, !PT ;  /* 0x0000004022227812 */ /* 0x000fc800078efcff */
[----:B------:R-:W-:Y:S02]  /*16cf0*/  ISETP.GE.AND P2, PT, R34, UR4, PT ;  /* 0x0000000422007c0c */ /* 0x000fe4000bf46270 */
[----:B------:R-:W1:Y:S01]  /*16d00*/  S2R R34, SR_TID.X ;  /* 0x0000000000227919 */ /* 0x000e620000002100 */
[----:B---3--:R-:W-:-:S04]  /*16d10*/  ISETP.GE.AND P0, PT, R37, R20, PT ;  /* 0x000000142500720c */ /* 0x008fc80003f06270 */
[----:B------:R-:W-:Y:S01]  /*16d20*/  ISETP.GT.U32.OR P0, PT, R21, 0x3f, P0 ;  /* 0x0000003f1500780c */ /* 0x000fe20000704470 */
[----:B------:R-:W-:Y:S01]  /*16d30*/  IMAD.IADD R37, R37, 0x1, R33 ;  /* 0x0000000125257824 */ /* 0x000fe200078e0221 */
[----:B------:R-:W-:-:S03]  /*16d40*/  SEL R7, RZ, 0xffffffff, P2 ;  /* 0xffffffffff077807 */ /* 0x000fc60001000000 */
[----:B0-----:R-:W-:-:S08]  /*16d50*/  @P1 IMAD.HI.U32 R3, R37, R3, RZ ;  /* 0x0000000325031227 */ /* 0x001fd000078e00ff */
[----:B------:R-:W0:Y:S01]  /*16d60*/  @!P0 LDC.64 R4, c[0x0][0x428] ;  /* 0x00010a00ff048b82 */ /* 0x000e220000000a00 */
[----:B------:R-:W-:Y:S01]  /*16d70*/  IMAD.MOV.U32 R0, RZ, RZ, R37 ;  /* 0x000000ffff007224 */ /* 0x000fe200078e0025 */
[----:B------:R-:W-:Y:S01]  /*16d80*/  @P1 SHF.R.U32.HI R0, RZ, R2, R3 ;  /* 0x00000002ff001219 */ /* 0x000fe20000011603 */
[----:B------:R-:W-:Y:S02]  /*16d90*/  IMAD.SHL.U32 R7, R7, 0x2, RZ ;  /* 0x0000000207077824 */ /* 0x000fe400078e00ff */
[----:B-1----:R-:W-:-:S05]  /*16da0*/  IMAD.SHL.U32 R34, R34, 0x8, RZ ;  /* 0x0000000822227824 */ /* 0x002fca00078e00ff */
[----:B------:R-:W-:-:S04]  /*16db0*/  LOP3.LUT R34, R34, 0x38, RZ, 0xc0, !PT ;  /* 0x0000003822227812 */ /* 0x000fc800078ec0ff */
[----:B------:R-:W-:Y:S02]  /*16dc0*/  LOP3.LUT R34, R34, 0xc0, RZ, 0xfc, !PT ;  /* 0x000000c022227812 */ /* 0x000fe400078efcff */
[----:B------:R-:W-:Y:S02]  /*16dd0*/  @P2 LOP3.LUT R18, R18, 0x40, RZ, 0xfc, !PT ;  /* 0x0000004012122812 */ /* 0x000fe400078efcff */
[----:B------:R-:W-:Y:S02]  /*16de0*/  SEL R2, RZ, 0x1, P3 ;  /* 0x00000001ff027807 */ /* 0x000fe40001800000 */
[----:B------:R-:W-:Y:S02]  /*16df0*/  ISETP.GE.AND P2, PT, R6, UR4, PT ;  /* 0x0000000406007c0c */ /* 0x000fe4000bf46270 */
[----:B------:R-:W-:Y:S02]  /*16e00*/  ISETP.GE.AND P1, PT, R34, UR4, PT ;  /* 0x0000000422007c0c */ /* 0x000fe4000bf26270 */
[----:B------:R-:W-:-:S02]  /*16e10*/  LOP3.LUT R7, R7, 0x2, R2, 0xe2, !PT ;  /* 0x0000000207077812 */ /* 0x000fc400078ee202 */
[----:B------:R-:W-:Y:S02]  /*16e20*/  SEL R2, RZ, 0x4, P2 ;  /* 0x00000004ff027807 */ /* 0x000fe40001000000 */
[----:B------:R-:W-:Y:S02]  /*16e30*/  SEL R3, RZ, 0x8, P1 ;  /* 0x00000008ff037807 */ /* 0x000fe40000800000 */
[----:B------:R-:W-:Y:S02]  /*16e40*/  SHF.R.S32.HI R34, RZ, 0x1f, R26 ;  /* 0x0000001fff227819 */ /* 0x000fe4000001141a */
[----:B------:R-:W-:Y:S01]  /*16e50*/  LOP3.LUT R7, R3, R7, R2, 0xfe, !PT ;  /* 0x0000000703077212 */ /* 0x000fe200078efe02 */
[--C-:B------:R-:W-:Y:S01]  /*16e60*/  @!P0 IMAD.MOV.U32 R2, RZ, RZ, R0.reuse ;  /* 0x000000ffff028224 */ /* 0x100fe200078e0000 */
[----:B------:R-:W-:Y:S01]  /*16e70*/  @!P0 SHF.R.S32.HI R3, RZ, 0x1f, R0 ;  /* 0x0000001fff038819 */ /* 0x000fe20000011400 */
[----:B0-----:R-:W-:-:S04]  /*16e80*/  @!P0 IMAD R6, R34, R4, RZ ;  /* 0x0000000422068224 */ /* 0x001fc800078e02ff */
[C---:B------:R-:W-:Y:S02]  /*16e90*/  @!P0 IMAD R6, R26.reuse, R5, R6 ;  /* 0x000000051a068224 */ /* 0x040fe400078e0206 */
[----:B------:R-:W-:Y:S02]  /*16ea0*/  @!P0 IMAD.WIDE.U32 R2, R26, R4, R2 ;  /* 0x000000041a028225 */ /* 0x000fe400078e0002 */
[----:B------:R-:W0:Y:S01]  /*16eb0*/  @!P0 LDC.64 R4, c[0x0][0x418] ;  /* 0x00010600ff048b82 */ /* 0x000e220000000a00 */
[----:B------:R-:W-:-:S04]  /*16ec0*/  LOP3.LUT R18, R18, 0xffffff7f, RZ, 0xc0, !PT ;  /* 0xffffff7f12127812 */ /* 0x000fc800078ec0ff */
[----:B------:R-:W-:-:S04]  /*16ed0*/  @P3 LOP3.LUT R18, R18, 0x80, RZ, 0xfc, !PT ;  /* 0x0000008012123812 */ /* 0x000fc800078efcff */
[----:B------:R-:W-:-:S04]  /*16ee0*/  LOP3.LUT R18, R18, 0xffffffdf, RZ, 0xc0, !PT ;  /* 0xffffffdf12127812 */ /* 0x000fc800078ec0ff */
[----:B------:R-:W-:-:S04]  /*16ef0*/  @P2 LOP3.LUT R18, R18, 0x20, RZ, 0xfc, !PT ;  /* 0x0000002012122812 */ /* 0x000fc800078efcff */
[----:B------:R-:W-:Y:S01]  /*16f00*/  LOP3.LUT R18, R18, 0xffffffef, RZ, 0xc0, !PT ;  /* 0xffffffef12127812 */ /* 0x000fe200078ec0ff */
[----:B------:R-:W-:-:S03]  /*16f10*/  @!P0 IMAD.IADD R6, R3, 0x1, R6 ;  /* 0x0000000103068824 */ /* 0x000fc600078e0206 */
[----:B------:R-:W-:Y:S02]  /*16f20*/  @P1 LOP3.LUT R18, R18, 0x10, RZ, 0xfc, !PT ;  /* 0x0000001012121812 */ /* 0x000fe400078efcff */
[----:B0-----:R-:W-:-:S04]  /*16f30*/  @!P0 LEA R4, P1, R2, R4, 0x2 ;  /* 0x0000000402048211 */ /* 0x001fc800078210ff */
[----:B------:R-:W-:-:S05]  /*16f40*/  @!P0 LEA.HI.X R5, R2, R5, R6, 0x2, P1 ;  /* 0x0000000502058211 */ /* 0x000fca00008f1406 */
[----:B------:R0:W5:Y:S01]  /*16f50*/  @!P0 LDG.E R36, desc[UR42][R4.64] ;  /* 0x0000002a04248981 */ /* 0x000162000c1e1900 */
[----:B------:R-:W-:Y:S02]  /*16f60*/  ISETP.GE.AND P0, PT, R10, UR4, PT ;  /* 0x000000040a007c0c */ /* 0x000fe4000bf06270 */
[C---:B------:R-:W-:Y:S02]  /*16f70*/  LOP3.LUT R10, R9.reuse, 0x100, RZ, 0xfc, !PT ;  /* 0x00000100090a7812 */ /* 0x040fe400078efcff */
[----:B------:R-:W-:Y:S02]  /*16f80*/  LOP3.LUT R9, R9, 0x140, RZ, 0xfc, !PT ;  /* 0x0000014009097812 */ /* 0x000fe400078efcff */
[----:B------:R-:W-:Y:S02]  /*16f90*/  ISETP.GE.AND P3, PT, R10, UR4, PT ;  /* 0x000000040a007c0c */ /* 0x000fe4000bf66270 */
[----:B------:R-:W-:Y:S02]  /*16fa0*/  ISETP.GE.AND P2, PT, R9, UR4, PT ;  /* 0x0000000409007c0c */ /* 0x000fe4000bf46270 */
[----:B0-----:R-:W-:-:S02]  /*16fb0*/  SEL R4, RZ, 0x10, P3 ;  /* 0x00000010ff047807 */ /* 0x001fc40001800000 */
[----:B------:R-:W-:Y:S02]  /*16fc0*/  SEL R5, RZ, 0x20, P2 ;  /* 0x00000020ff057807 */ /* 0x000fe40001000000 */
[----:B------:R-:W-:Y:S02]  /*16fd0*/  SEL R3, RZ, 0x40, P0 ;  /* 0x00000040ff037807 */ /* 0x000fe40000000000 */
[----:B------:R-:W-:-:S04]  /*16fe0*/  LOP3.LUT R4, R5, R7, R4, 0xfe, !PT ;  /* 0x0000000705047212 */ /* 0x000fc800078efe04 */
[----:B------:R-:W-:-:S05]  /*16ff0*/  LOP3.LUT R3, R4, R3, RZ, 0xfc, !PT ;  /* 0x0000000304037212 */ /* 0x000fca00078efcff */
[----:B------:R0:W-:Y:S01]  /*17000*/  STL [R1+0x2c], R3 ;  /* 0x00002c0301007387 */ /* 0x0001e20000100800 */
[----:B------:R-:W-:Y:S02]  /*17010*/  LOP3.LUT R18, R18, 0xfffffff7, RZ, 0xc0, !PT ;  /* 0xfffffff712127812 */ /* 0x000fe400078ec0ff */
[----:B------:R-:W-:Y:S02]  /*17020*/  ISETP.GE.AND P0, PT, R11, UR4, PT ;  /* 0x000000040b007c0c */ /* 0x000fe4000bf06270 */
[----:B------:R-:W-:Y:S01]  /*17030*/  @P3 LOP3.LUT R18, R18, 0x8, RZ, 0xfc, !PT ;  /* 0x0000000812123812 */ /* 0x000fe200078efcff */
[----:B------:R-:W-:Y:S01]  /*17040*/  UMOV UR4, 0xffffffff ;  /* 0xffffffff00047882 */ /* 0x000fe20000000000 */
[----:B------:R-:W-:Y:S02]  /*17050*/  IMAD.MOV R0, RZ, RZ, -R0 ;  /* 0x000000ffff007224 */ /* 0x000fe400078e0a00 */
[----:B------:R-:W-:Y:S01]  /*17060*/  LOP3.LUT R18, R18, 0xfffffffb, RZ, 0xc0, !PT ;  /* 0xfffffffb12127812 */ /* 0x000fe200078ec0ff */
[----:B------:R-:W-:Y:S01]  /*17070*/  IMAD.U32 R6, RZ, RZ, UR38 ;  /* 0x00000026ff067e24 */ /* 0x000fe2000f8e00ff */
[----:B------:R-:W-:Y:S01]  /*17080*/  SEL R2, RZ, 0x80, P0 ;  /* 0x00000080ff027807 */ /* 0x000fe20000000000 */
[----:B------:R-:W-:Y:S01]  /*17090*/  IMAD R37, R8, R0, R37 ;  /* 0x0000000008257224 */ /* 0x000fe200078e0225 */
[----:B------:R-:W-:Y:S01]  /*170a0*/  @P2 LOP3.LUT R18, R18, 0x4, RZ, 0xfc, !PT ;  /* 0x0000000412122812 */ /* 0x000fe200078efcff */
[----:B0-----:R-:W-:Y:S06]  /*170b0*/  BRA.DIV UR4, `(.L_x_797) ;  /* 0x0000004a04387947 */ /* 0x001fec000b800000 */
.L_x_899:
[----:B------:R-:W-:Y:S02]  /*170c0*/  LOP3.LUT R0, R3, R2, RZ, 0xfc, !PT ;  /* 0x0000000203007212 */ /* 0x000fe400078efcff */
[----:B------:R-:W-:Y:S02]  /*170d0*/  ISETP.NE.AND P0, PT, R6, 0x3, PT ;  /* 0x000000030600780c */ /* 0x000fe40003f05270 */
[----:B------:R-:W-:Y:S01]  /*170e0*/  ISETP.GT.U32.AND P1, PT, R21, 0x3f, PT ;  /* 0x0000003f1500780c */ /* 0x000fe20003f24070 */
[----:B------:R0:W-:Y:S01]  /*170f0*/  STL [R1+0x8], R0 ;  /* 0x0000080001007387 */ /* 0x0001e20000100800 */
[----:B------:R-:W-:-:S09]  /*17100*/  LOP3.LUT R18, R18, 0xfffffbff, RZ, 0xc0, !PT ;  /* 0xfffffbff12127812 */ /* 0x000fd200078ec0ff */
[----:B------:R-:W-:-:S04]  /*17110*/  @P0 LOP3.LUT R18, R18, 0x400, RZ, 0xfc, !PT ;  /* 0x0000040012120812 */ /* 0x000fc800078efcff */
[----:B------:R-:W-:-:S04]  /*17120*/  LOP3.LUT R18, R18, 0xfffffffe, RZ, 0xc0, !PT ;  /* 0xfffffffe12127812 */ /* 0x000fc800078ec0ff */
[----:B------:R-:W-:Y:S01]  /*17130*/  @P1 LOP3.LUT R18, R18, 0x1, RZ, 0xfc, !PT ;  /* 0x0000000112121812 */ /* 0x000fe200078efcff */
[----:B0-----:R-:W-:Y:S06]  /*17140*/  @!P0 BRA `(.L_x_798) ;  /* 0x0000000000048947 */ /* 0x001fec0003800000 */
[----:B------:R-:W-:Y:S01]  /*17150*/  BPT.TRAP 0x1 ;  /* 0x000000040000795c */ /* 0x000fe20000300000 */
.L_x_798:
[----:B------:R-:W0:Y:S01]  /*17160*/  S2R R0, SR_TID.X ;  /* 0x0000000000007919 */ /* 0x000e220000002100 */
[----:B------:R-:W-:Y:S01]  /*17170*/  IMAD R30, R22, 0x8, R17 ;  /* 0x00000008161e7824 */ /* 0x000fe200078e0211 */
[----:B------:R-:W-:Y:S01]  /*17180*/  BSSY B0, `(.L_x_799) ;  /* 0x0000007000007945 */ /* 0x000fe20003800000 */
[----:B0-----:R-:W-:-:S04]  /*17190*/  LOP3.LUT R0, R0, 0x7f, RZ, 0xc0, !PT ;  /* 0x0000007f00007812 */ /* 0x001fc800078ec0ff */
[----:B------:R-:W-:-:S04]  /*171a0*/  SHF.R.U32.HI R0, RZ, 0x3, R0 ;  /* 0x00000003ff007819 */ /* 0x000fc80000011600 */
[----:B------:R-:W-:Y:S02]  /*171b0*/  IADD3 R23, -R0, R20, -R23 ;  /* 0x0000001400177210 */ /* 0x000fe40007ffe917 */
[----:B------:R-:W-:-:S04]  /*171c0*/  SHF.L.U32 R0, R28, 0x1f, RZ ;  /* 0x0000001f1c007819 */ /* 0x000fc800000006ff */
[----:B------:R-:W0:Y:S02]  /*171d0*/  SYNCS.PHASECHK.TRANS64.TRYWAIT P0, [R30+URZ+0x28c40], R0 ;  /* 0x028c40001e0075a7 */ /* 0x000e24000800017f */
[----:B0-----:R-:W-:Y:S05]  /*171e0*/  @!P0 BRA `(.L_x_800) ;  /* 0x0000004800208947 */ /* 0x001fea0003800000 */
.L_x_900:
[----:B------:R-:W-:Y:S05]  /*171f0*/  BSYNC B0 ;  /* 0x0000000000007941 */ /* 0x000fea0003800000 */
.L_x_799:
        /* <DEDUP_REMOVED lines=63> */
.L_x_910:
        /* <DEDUP_REMOVED lines=10> */
.L_x_802:
        /* <DEDUP_REMOVED lines=11> */
.L_x_803:
[----:B------:R1:W5:Y:S01]  /*17740*/  LDL.LU R0, [R1+0x10] ;  /* 0x0000100001007983 */ /* 0x0003620000300800 */
[----:B------:R1:W-:Y:S03]  /*17750*/  SYNCS.ARRIVE.TRANS64.A1T0 RZ, [R30+URZ+0x28c30], RZ ;  /* 0x028c30ff1eff79a7 */ /* 0x0003e6000810003f */
[----:B0-----:R1:W5:Y:S04]  /*17760*/  LDL.LU R4, [R1+0x4] ;  /* 0x0000040001047983 */ /* 0x0013680000300800 */
[----:B------:R1:W5:Y:S02]  /*17770*/  LDL R3, [R1+0x8] ;  /* 0x0000080001037983 */ /* 0x0003640000100800 */
[----:B------:R-:W-:Y:S05]  /*17780*/  WARPSYNC.ALL ;  /* 0x0000000000007948 */ /* 0x000fea0003800000 */
[----:B------:R-:W-:Y:S01]  /*17790*/  ULDC.64 UR4, c[0x0][0xa00] ;  /* 0x0002800000047ab9 */ /* 0x000fe20000000a00 */
[----:B------:R-:W-:Y:S01]  /*177a0*/  BSSY B6, `(.L_x_804) ;  /* 0x0000025000067945 */ /* 0x000fe20003800000 */
[----:B------:R-:W-:Y:S01]  /*177b0*/  BAR.SYNC.DEFER_BLOCKING 0x8, 0x100 ;  /* 0x0204000000007b1d */ /* 0x000fe20000010000 */
[----:B------:R-:W-:-:S04]  /*177c0*/  ISETP.NE.U32.AND P0, PT, RZ, UR4, PT ;  /* 0x00000004ff007c0c */ /* 0x000fc8000bf05070 */
[----:B------:R-:W-:Y:S01]  /*177d0*/  ISETP.NE.AND.EX P0, PT, RZ, UR5, PT, P0 ;  /* 0x00000005ff007c0c */ /* 0x000fe2000bf05300 */
[----:B------:R-:W-:-:S03]  /*177e0*/  ULDC.64 UR4, c[0x0][0x298] ;  /* 0x0000a60000047ab9 */ /* 0x000fc60000000a00 */
[----:B------:R-:W-:-:S05]  /*177f0*/  SEL R5, R31, RZ, !P0 ;  /* 0x000000ff1f057207 */ /* 0x000fca0004000000 */
[----:B------:R0:W-:Y:S01]  /*17800*/  STL [R1+0x1c], R5 ;  /* 0x00001c0501007387 */ /* 0x0001e20000100800 */
[----:B-----5:R-:W-:Y:S02]  /*17810*/  SEL R2, R0, RZ, !P0 ;  /* 0x000000ff00027207 */ /* 0x020fe40004000000 */
[----:B------:R-:W-:-:S03]  /*17820*/  SHF.R.S32.HI R0, RZ, 0x1f, R4 ;  /* 0x0000001fff007819 */ /* 0x000fc60000011404 */
[----:B------:R2:W-:Y:S01]  /*17830*/  STL [R1+0x34], R2 ;  /* 0x0000340201007387 */ /* 0x0005e20000100800 */
[----:B------:R-:W-:Y:S01]  /*17840*/  PRMT R31, R3, 0x8880, RZ ;  /* 0x00008880031f7816 */ /* 0x000fe200000000ff */
[----:B------:R-:W-:-:S03]  /*17850*/  IMAD R0, R0, UR4, RZ ;  /* 0x0000000400007c24 */ /* 0x000fc6000f8e02ff */
[----:B------:R-:W-:Y:S01]  /*17860*/  PRMT R31, R31, 0x7710, RZ ;  /* 0x000077101f1f7816 */ /* 0x000fe200000000ff */
[C---:B------:R-:W-:Y:S02]  /*17870*/  IMAD R0, R4.reuse, UR5, R0 ;  /* 0x0000000504007c24 */ /* 0x040fe4000f8e0200 */
[----:B0-----:R-:W-:-:S04]  /*17880*/  IMAD.WIDE.U32 R4, R4, UR4, RZ ;  /* 0x0000000404047c25 */ /* 0x001fc8000f8e00ff */
[----:B------:R-:W-:Y:S01]  /*17890*/  IMAD.IADD R0, R5, 0x1, R0 ;  /* 0x0000000105007824 */ /* 0x000fe200078e0200 */
[----:B------:R0:W-:Y:S01]  /*178a0*/  STL.64 [R1], R4 ;  /* 0x0000000401007387 */ /* 0x0001e20000100a00 */
[----:B--2---:R-:W-:-:S03]  /*178b0*/  VIADD R2, R17, 0x20400 ;  /* 0x0002040011027836 */ /* 0x004fc60000000000 */
[----:B------:R0:W-:Y:S02]  /*178c0*/  STL [R1+0x10], R0 ;  /* 0x0000100001007387 */ /* 0x0001e40000100800 */
[----:B------:R-:W-:-:S13]  /*178d0*/  LOP3.LUT P0, RZ, R2, 0x3ff, RZ, 0xc0, !PT ;  /* 0x000003ff02ff7812 */ /* 0x000fda000780c0ff */
[----:B0-----:R-:W-:Y:S05]  /*178e0*/  @!P0 BRA `(.L_x_805) ;  /* 0x0000000000408947 */ /* 0x001fea0003800000 */
        /* <DEDUP_REMOVED lines=16> */
.L_x_805:
[----:B------:R-:W-:Y:S05]  /*179f0*/  BSYNC B6 ;  /* 0x0000000000067941 */ /* 0x000fea0003800000 */
.L_x_804:
[----:B------:R-:W2:Y:S01]  /*17a00*/  LDL.LU R0, [R1+0x10] ;  /* 0x0000100001007983 */ /* 0x000ea20000300800 */
[----:B------:R-:W-:Y:S01]  /*17a10*/  ULDC.64 UR4, c[0x0][0x2d8] ;  /* 0x0000b60000047ab9 */ /* 0x000fe20000000a00 */
[----:B------:R-:W0:Y:S02]  /*17a20*/  LDC R7, c[0x0][0x448] ;  /* 0x00011200ff077b82 */ /* 0x000e240000000800 */
[----:B------:R-:W2:Y:S04]  /*17a30*/  LDL.LU.64 R2, [R1] ;  /* 0x0000000001027983 */ /* 0x000ea80000300a00 */
[----:B------:R-:W3:Y:S04]  /*17a40*/  LDL.LU R20, [R1+0x34] ;  /* 0x0000340001147983 */ /* 0x000ee80000300800 */
[----:B------:R-:W4:Y:S04]  /*17a50*/  LDL.LU R21, [R1+0x1c] ;  /* 0x00001c0001157983 */ /* 0x000f280000300800 */
[----:B------:R0:W5:Y:S02]  /*17a60*/  LDL R8, [R1+0x30] ;  /* 0x0000300001087983 */ /* 0x0001640000100800 */
[----:B0-----:R-:W-:-:S13]  /*17a70*/  ISETP.NE.AND P0, PT, R7, 0x1, PT ;  /* 0x000000010700780c */ /* 0x001fda0003f05270 */
[----:B------:R-:W0:Y:S08]  /*17a80*/  @P0 LDC R5, c[0x0][0x44c] ;  /* 0x00011300ff050b82 */ /* 0x000e300000000800 */
[----:B------:R-:W1:Y:S01]  /*17a90*/  @P0 LDC R6, c[0x0][0x450] ;  /* 0x00011400ff060b82 */ /* 0x000e620000000800 */
[----:B--2---:R-:W-:Y:S02]  /*17aa0*/  IMAD.MOV.U32 R3, RZ, RZ, R0 ;  /* 0x000000ffff037224 */ /* 0x004fe400078e0000 */
[----:B------:R-:W-:-:S04]  /*17ab0*/  IMAD.WIDE.U32 R2, R16, UR4, R2 ;  /* 0x0000000410027c25 */ /* 0x000fc8000f8e0002 */
[----:B------:R-:W-:Y:S01]  /*17ac0*/  IMAD R3, R16, UR5, R3 ;  /* 0x0000000510037c24 */ /* 0x000fe2000f8e0203 */
[----:B------:R-:W-:Y:S02]  /*17ad0*/  ULDC.64 UR4, c[0x0][0x2e0] ;  /* 0x0000b80000047ab9 */ /* 0x000fe40000000a00 */
[----:B---3--:R-:W-:Y:S02]  /*17ae0*/  IMAD R0, R20, UR4, RZ ;  /* 0x0000000414007c24 */ /* 0x008fe4000f8e02ff */
[----:B------:R-:W2:Y:S01]  /*17af0*/  S2R R20, SR_TID.X ;  /* 0x0000000000147919 */ /* 0x000ea20000002100 */
[----:B----4-:R-:W-:-:S04]  /*17b00*/  IMAD.WIDE.U32 R2, R21, UR4, R2 ;  /* 0x0000000415027c25 */ /* 0x010fc8000f8e0002 */
[----:B------:R-:W-:Y:S01]  /*17b10*/  IMAD R0, R21, UR5, R0 ;  /* 0x0000000515007c24 */ /* 0x000fe2000f8e0200 */
[----:B------:R-:W3:Y:S01]  /*17b20*/  S2R R9, SR_TID.X ;  /* 0x0000000000097919 */ /* 0x000ee20000002100 */
[----:B------:R-:W-:Y:S02]  /*17b30*/  ULDC.64 UR4, c[0x0][0x2d0] ;  /* 0x0000b40000047ab9 */ /* 0x000fe40000000a00 */
[----:B------:R-:W-:Y:S01]  /*17b40*/  IMAD.IADD R3, R3, 0x1, R0 ;  /* 0x0000000103037824 */ /* 0x000fe200078e0200 */
[----:B--2---:R-:W-:-:S04]  /*17b50*/  LOP3.LUT R20, R20, 0x7f, RZ, 0xc0, !PT ;  /* 0x0000007f14147812 */ /* 0x004fc800078ec0ff */
[----:B------:R-:W-:Y:S02]  /*17b60*/  SHF.R.U32.HI R21, RZ, 0x3, R20 ;  /* 0x00000003ff157819 */ /* 0x000fe40000011614 */
[----:B------:R-:W2:Y:S02]  /*17b70*/  S2R R20, SR_TID.X ;  /* 0x0000000000147919 */ /* 0x000ea40000002100 */
[----:B--2---:R-:W-:-:S05]  /*17b80*/  IMAD.SHL.U32 R20, R20, 0x10, RZ ;  /* 0x0000001014147824 */ /* 0x004fca00078e00ff */
[----:B------:R-:W-:-:S05]  /*17b90*/  LOP3.LUT R20, R21, 0x70, R20, 0xf8, !PT ;  /* 0x0000007015147812 */ /* 0x000fca00078ef814 */
[----:B------:R-:W-:Y:S02]  /*17ba0*/  IMAD R0, R25, 0x40, R20 ;  /* 0x0000004019007824 */ /* 0x000fe400078e0214 */
[----:B------:R2:W5:Y:S02]  /*17bb0*/  LDL R20, [R1+0x14] ;  /* 0x0000140001147983 */ /* 0x0005640000100800 */
[----:B0-----:R-:W-:-:S04]  /*17bc0*/  @P0 IMAD.HI.U32 R5, R0, R5, RZ ;  /* 0x0000000500050227 */ /* 0x001fc800078e00ff */
[----:B------:R-:W-:Y:S01]  /*17bd0*/  IMAD.MOV.U32 R4, RZ, RZ, R0 ;  /* 0x000000ffff047224 */ /* 0x000fe200078e0000 */
[----:B-1----:R-:W-:Y:S01]  /*17be0*/  @P0 SHF.R.U32.HI R4, RZ, R6, R5 ;  /* 0x00000006ff040219 */ /* 0x002fe20000011605 */
[----:B------:R-:W0:Y:S04]  /*17bf0*/  S2R R21, SR_TID.X ;  /* 0x0000000000157919 */ /* 0x000e280000002100 */
        /* <DEDUP_REMOVED lines=12> */
[----:B------:R-:W-:Y:S01]  /*17cc0*/  ULDC.64 UR4, c[0x0][0x280] ;  /* 0x0000a00000047ab9 */ /* 0x000fe20000000a00 */
[----:B---3--:R-:W-:Y:S01]  /*17cd0*/  IMAD.SHL.U32 R9, R9, 0x8, RZ ;  /* 0x0000000809097824 */ /* 0x008fe200078e00ff */
[C---:B------:R-:W-:Y:S01]  /*17ce0*/  LEA R0, P0, R2.reuse, UR4, 0x1 ;  /* 0x0000000402007c11 */ /* 0x040fe2000f8008ff */
[----:B------:R-:W-:Y:S01]  /*17cf0*/  IMAD.IADD R3, R3, 0x1, R4 ;  /* 0x0000000103037824 */ /* 0x000fe200078e0204 */
[----:B------:R-:W-:Y:S02]  /*17d00*/  ULDC UR4, c[0x0][0x2b8] ;  /* 0x0000ae0000047ab9 */ /* 0x000fe40000000800 */
[----:B------:R-:W-:Y:S02]  /*17d10*/  LOP3.LUT R9, R9, 0x38, RZ, 0xc0, !PT ;  /* 0x0000003809097812 */ /* 0x000fe400078ec0ff */
[----:B------:R-:W-:Y:S01]  /*17d20*/  LEA.HI.X R2, R2, UR5, R3, 0x1, P0 ;  /* 0x0000000502027c11 */ /* 0x000fe200080f0c03 */
[----:B------:R-:W-:Y:S01]  /*17d30*/  UMOV UR5, 0xffffffff ;  /* 0xffffffff00057882 */ /* 0x000fe20000000000 */
[----:B0-----:R-:W-:-:S02]  /*17d40*/  LOP3.LUT R21, R21, 0x7f, RZ, 0xc0, !PT ;  /* 0x0000007f15157812 */ /* 0x001fc400078ec0ff */
[----:B------:R-:W-:Y:S02]  /*17d50*/  ISETP.GE.AND P1, PT, R9, UR4, PT ;  /* 0x0000000409007c0c */ /* 0x000fe4000bf26270 */
[----:B------:R-:W-:Y:S01]  /*17d60*/  SHF.R.U32.HI R10, RZ, 0x3, R21 ;  /* 0x00000003ff0a7819 */ /* 0x000fe20000011615 */
[----:B--2---:R-:W-:Y:S10]  /*17d70*/  BRA.DIV UR5, `(.L_x_806) ;  /* 0x0000004205a07947 */ /* 0x004ff4000b800000 */
        /* <DEDUP_REMOVED lines=26> */
[----:B------:R-:W1:Y:S08]  /*17f20*/  SHFL.IDX PT, R4, R2, 0x2, 0x181f ;  /* 0x00581f0002047f89 */ /* 0x000e7000000e0000 */
[----:B0-----:R-:W-:-:S05]  /*17f30*/  @!P0 LEA R5, P2, R9, R5, 0x1 ;  /* 0x0000000509058211 */ /* 0x001fca00078408ff */
[----:B-1----:R-:W-:-:S05]  /*17f40*/  @!P0 IMAD.X R4, RZ, RZ, R4, P2 ;  /* 0x000000ffff048224 */ /* 0x002fca00010e0604 */
[----:B------:R-:W-:-:S04]  /*17f50*/  @!P0 LOP3.LUT R5, R5, R4, RZ, 0x3c, !PT ;  /* 0x0000000405058212 */ /* 0x000fc800078e3cff */
[----:B------:R-:W-:-:S04]  /*17f60*/  @!P0 LOP3.LUT R4, R5, R4, RZ, 0x3c, !PT ;  /* 0x0000000405048212 */ /* 0x000fc800078e3cff */
[----:B------:R-:W-:-:S05]  /*17f70*/  @!P0 LOP3.LUT R5, R5, R4, RZ, 0x3c, !PT ;  /* 0x0000000405058212 */ /* 0x000fca00078e3cff */
[----:B------:R0:W-:Y:S04]  /*17f80*/  @!P0 LDGSTS.E.BYPASS.LTC128B.128 [R8+0x21400], desc[UR42][R4.64], !P1 ;  /* 0x2140000004088fae */ /* 0x0001e8000c901d6a */
[----:B0-----:R0:W1:Y:S02]  /*17f90*/  SHFL.IDX PT, R4, R2, 0x3, 0x181f ;  /* 0x00781f0002047f89 */ /* 0x00106400000e0000 */
.L_x_919:
[----:B------:R-:W-:-:S05]  /*17fa0*/  VIADD R25, R25, 0x30 ;  /* 0x0000003019197836 */ /* 0x000fca0000000000 */
[----:B------:R-:W-:-:S13]  /*17fb0*/  ISETP.GE.AND P0, PT, R25, R3, PT ;  /* 0x000000031900720c */ /* 0x000fda0003f06270 */
[----:B0-----:R-:W-:-:S05]  /*17fc0*/  @!P0 LEA R2, P2, R9, R0, 0x1 ;  /* 0x0000000009028211 */ /* 0x001fca00078408ff */
[----:B-1----:R-:W-:-:S05]  /*17fd0*/  @!P0 IMAD.X R3, RZ, RZ, R4, P2 ;  /* 0x000000ffff038224 */ /* 0x002fca00010e0604 */
[----:B------:R-:W-:Y:S01]  /*17fe0*/  @!PT LDS RZ, [RZ] ;  /* 0x00000000fffff984 */ /* 0x000fe20000000800 */
[----:B------:R-:W-:Y:S01]  /*17ff0*/  @!PT LDS RZ, [RZ] ;  /* 0x00000000fffff984 */ /* 0x000fe20000000800 */
[----:B------:R-:W-:Y:S01]  /*18000*/  @!PT LDS RZ, [RZ] ;  /* 0x00000000fffff984 */ /* 0x000fe20000000800 */
[----:B------:R0:W-:Y:S01]  /*18010*/  @!P0 LDGSTS.E.BYPASS.LTC128B.128 [R8+0x21c00], desc[UR42][R2.64], !P1 ;  /* 0x21c0000002088fae */ /* 0x0001e2000c901d6a */
[----:B------:R-:W-:Y:S01]  /*18020*/  PLOP3.LUT P0, PT, PT, PT, PT, 0x80, 0x0 ;  /* 0x000000000000781c */ /* 0x000fe20003f0f070 */
[----:B------:R-:W-:-:S12]  /*18030*/  NOP ;  /* 0x0000000000007918 */ /* 0x000fd80000000000 */
.L_x_807:
        /* <DEDUP_REMOVED lines=18> */
.L_x_920:
[----:B------:R-:W-:Y:S05]  /*18160*/  BSYNC B0 ;  /* 0x0000000000007941 */ /* 0x000fea0003800000 */
.L_x_808:
[----:B------:R-:W-:-:S05]  /*18170*/  IMAD.U32 R2, RZ, RZ, UR38 ;  /* 0x00000026ff027e24 */ /* 0x000fca000f8e00ff */
[----:B------:R-:W-:-:S13]  /*18180*/  ISETP.NE.AND P0, PT, R2, 0x3, PT ;  /* 0x000000030200780c */ /* 0x000fda0003f05270 */
[----:B------:R-:W-:Y:S05]  /*18190*/  @!P0 BRA `(.L_x_810) ;  /* 0x0000000000048947 */ /* 0x000fea0003800000 */
[----:B------:R-:W-:Y:S01]  /*181a0*/  BPT.TRAP 0x1 ;  /* 0x000000040000795c */ /* 0x000fe20000300000 */
.L_x_810:
[----:B0-----:R-:W-:Y:S01]  /*181b0*/  SHF.L.U32 R0, R28, 0x1f, RZ ;  /* 0x0000001f1c007819 */ /* 0x001fe200000006ff */
[----:B------:R-:W-:Y:S03]  /*181c0*/  BSSY B0, `(.L_x_811) ;  /* 0x0000003000007945 */ /* 0x000fe60003800000 */
[----:B------:R-:W0:Y:S02]  /*181d0*/  SYNCS.PHASECHK.TRANS64.TRYWAIT P0, [R30+URZ+0x28c60], R0 ;  /* 0x028c60001e0075a7 */ /* 0x000e24000800017f */
[----:B0-----:R-:W-:Y:S05]  /*181e0*/  @!P0 BRA `(.L_x_812) ;  /* 0x0000004000dc8947 */ /* 0x001fea0003800000 */
.L_x_921:
[----:B------:R-:W-:Y:S05]  /*181f0*/  BSYNC B0 ;  /* 0x0000000000007941 */ /* 0x000fea0003800000 */
.L_x_811:
[----:B------:R-:W0:Y:S01]  /*18200*/  LDL.LU R2, [R1+0x24] ;  /* 0x0000240001027983 */ /* 0x000e220000300800 */
[----:B------:R-:W-:Y:S01]  /*18210*/  ULDC.64 UR4, c[0x0][0x328] ;  /* 0x0000ca0000047ab9 */ /* 0x000fe20000000a00 */
[----:B------:R-:W-:Y:S02]  /*18220*/  ULDC.64 UR6, c[0x0][0x318] ;  /* 0x0000c60000067ab9 */ /* 0x000fe40000000a00 */
[----:B------:R-:W2:Y:S01]  /*18230*/  LDL.LU R4, [R1+0x28] ;  /* 0x0000280001047983 */ /* 0x000ea20000300800 */
        /* <DEDUP_REMOVED lines=8> */
[----:B------:R-:W-:Y:S01]  /*182c0*/  ULDC.64 UR4, c[0x0][0x330] ;  /* 0x0000cc0000047ab9 */ /* 0x000fe20000000a00 */
[----:B------:R-:W-:Y:S02]  /*182d0*/  IMAD R4, R22, 0x8000, R35 ;  /* 0x0000800016047824 */ /* 0x000fe400078e0223 */
[----:B------:R-:W-:Y:S02]  /*182e0*/  IMAD.IADD R3, R3, 0x1, R0 ;  /* 0x0000000103037824 */ /* 0x000fe400078e0200 */
[----:B------:R-:W-:Y:S01]  /*182f0*/  IMAD.WIDE.U32 R2, R16, UR4, R2 ;  /* 0x0000000410027c25 */ /* 0x000fe2000f8e0002 */
[----:B------:R-:W-:-:S03]  /*18300*/  UMOV UR4, 0xffffffff ;  /* 0xffffffff00047882 */ /* 0x000fc60000000000 */
[----:B------:R-:W-:Y:S01]  /*18310*/  IMAD R6, R16, UR5, R3 ;  /* 0x0000000510067c24 */ /* 0x000fe2000f8e0203 */
[----:B------:R-:W-:-:S04]  /*18320*/  LEA R5, P0, R2, UR6, 0x1 ;  /* 0x0000000602057c11 */ /* 0x000fc8000f8008ff */
[----:B------:R-:W-:Y:S01]  /*18330*/  LEA.HI.X R6, R2, UR7, R6, 0x1, P0 ;  /* 0x0000000702067c11 */ /* 0x000fe200080f0c06 */
[----:B------:R-:W-:Y:S08]  /*18340*/  BRA.DIV UR4, `(.L_x_813) ;  /* 0x0000004204987947 */ /* 0x000ff0000b800000 */
[----:B------:R-:W2:Y:S01]  /*18350*/  LDL R3, [R1+0x8] ;  /* 0x0000080001037983 */ /* 0x000ea20000100800 */
        /* <DEDUP_REMOVED lines=87> */
.L_x_931:
[C---:B------:R-:W-:Y:S02]  /*188d0*/  LOP3.LUT P6, RZ, R18.reuse, 0x100, RZ, 0xc0, !PT ;  /* 0x0000010012ff7812 */ /* 0x040fe400078cc0ff */
[----:B------:R-:W-:Y:S02]  /*188e0*/  LOP3.LUT R18, R18, 0xfffff7ff, RZ, 0xc0, !PT ;  /* 0xfffff7ff12127812 */ /* 0x000fe400078ec0ff */
[C---:B------:R-:W-:Y:S02]  /*188f0*/  ISETP.LT.OR P6, PT, R23.reuse, 0x31, P6 ;  /* 0x000000311700780c */ /* 0x040fe400037c1670 */
[----:B------:R-:W-:-:S11]  /*18900*/  ISETP.LT.OR P5, PT, R23, 0x31, !P5 ;  /* 0x000000311700780c */ /* 0x000fd60006fa1670 */
[----:B------:R-:W-:Y:S02]  /*18910*/  @P6 LOP3.LUT R18, R18, 0x800, RZ, 0xfc, !PT ;  /* 0x0000080012126812 */ /* 0x000fe400078efcff */
[C---:B------:R-:W-:Y:S02]  /*18920*/  ISETP.LT.OR P6, PT, R23.reuse, 0x31, !P4 ;  /* 0x000000311700780c */ /* 0x040fe400067c1670 */
[----:B------:R-:W-:Y:S02]  /*18930*/  LOP3.LUT R18, R18, 0xffffdfff, RZ, 0xc0, !PT ;  /* 0xffffdfff12127812 */ /* 0x000fe400078ec0ff */
[C---:B------:R-:W-:Y:S02]  /*18940*/  ISETP.LT.OR P4, PT, R23.reuse, 0x31, !P2 ;  /* 0x000000311700780c */ /* 0x040fe40005781670 */
        /* <DEDUP_REMOVED lines=26> */
.L_x_814:
        /* <DEDUP_REMOVED lines=11> */
.L_x_815:
[----:B------:R-:W2:Y:S01]  /*18ba0*/  LDL.LU R2, [R1+0x18] ;  /* 0x0000180001027983 */ /* 0x000ea20000300800 */
[----:B------:R1:W-:Y:S01]  /*18bb0*/  SYNCS.ARRIVE.TRANS64.A1T0 RZ, [R30+URZ+0x28c50], RZ ;  /* 0x028c50ff1eff79a7 */ /* 0x0003e2000810003f */
[----:B------:R-:W-:Y:S01]  /*18bc0*/  BSSY B0, `(.L_x_816) ;  /* 0x00000f2000007945 */ /* 0x000fe20003800000 */
[----:B--2---:R-:W-:-:S05]  /*18bd0*/  VIADD R7, R2, 0xfffffffe ;  /* 0xfffffffe02077836 */ /* 0x004fca0000000000 */
[----:B------:R-:W-:-:S13]  /*18be0*/  ISETP.GE.AND P0, PT, R7, R32, PT ;  /* 0x000000200700720c */ /* 0x000fda0003f06270 */
[----:B-1----:R-:W-:Y:S05]  /*18bf0*/  @!P0 BRA `(.L_x_817) ;  /* 0x0000000c00b88947 */ /* 0x002fea0003800000 */
[----:B------:R-:W2:Y:S04]  /*18c00*/  LDL.LU R3, [R1+0x2c] ;  /* 0x00002c0001037983 */ /* 0x000ea80000300800 */
[----:B------:R-:W3:Y:S01]  /*18c10*/  LDL.LU R2, [R1+0x8] ;  /* 0x0000080001027983 */ /* 0x000ee20000300800 */
[----:B--2---:R-:W-:Y:S02]  /*18c20*/  LOP3.LUT R31, R3, 0x40, RZ, 0xc0, !PT ;  /* 0x00000040031f7812 */ /* 0x004fe400078ec0ff */
[----:B---3--:R-:W-:Y:S02]  /*18c30*/  LOP3.LUT R30, R2, 0x80, RZ, 0xc0, !PT ;  /* 0x00000080021e7812 */ /* 0x008fe400078ec0ff */
[----:B------:R-:W-:Y:S02]  /*18c40*/  SHF.R.U32.HI R31, RZ, 0x2, R31 ;  /* 0x00000002ff1f7819 */ /* 0x000fe4000001161f */
[----:B------:R-:W-:-:S07]  /*18c50*/  SHF.R.U32.HI R30, RZ, 0x3, R30 ;  /* 0x00000003ff1e7819 */ /* 0x000fce000001161e */
.L_x_830:
[----:B-1----:R-:W1:Y:S01]  /*18c60*/  S2R R2, SR_TID.X ;  /* 0x0000000000027919 */ /* 0x002e620000002100 */
[----:B0-----:R-:W0:Y:S01]  /*18c70*/  LDC R5, c[0x0][0x430] ;  /* 0x00010c00ff057b82 */ /* 0x001e220000000800 */
[----:B------:R-:W-:Y:S01]  /*18c80*/  IMAD R4, R7, 0x40, R33 ;  /* 0x0000004007047824 */ /* 0x000fe200078e0221 */
[----:B--2---:R-:W2:Y:S01]  /*18c90*/  S2R R8, SR_TID.X ;  /* 0x0000000000087919 */ /* 0x004ea20000002100 */
[----:B------:R-:W-:Y:S02]  /*18ca0*/  IMAD.U32 R10, RZ, RZ, UR38 ;  /* 0x00000026ff0a7e24 */ /* 0x000fe4000f8e00ff */
[----:B------:R-:W-:Y:S01]  /*18cb0*/  VIADD R22, R22, 0x1 ;  /* 0x0000000116167836 */ /* 0x000fe20000000000 */
[----:B0-----:R-:W-:Y:S02]  /*18cc0*/  ISETP.NE.AND P0, PT, R5, 0x1, PT ;  /* 0x000000010500780c */ /* 0x001fe40003f05270 */
[----:B-1----:R-:W-:Y:S01]  /*18cd0*/  LOP3.LUT R2, R2, 0x7f, RZ, 0xc0, !PT ;  /* 0x0000007f02027812 */ /* 0x002fe200078ec0ff */
[----:B--2---:R-:W-:-:S03]  /*18ce0*/  IMAD.SHL.U32 R8, R8, 0x10, RZ ;  /* 0x0000001008087824 */ /* 0x004fc600078e00ff */
[----:B------:R-:W-:-:S07]  /*18cf0*/  SHF.R.U32.HI R2, RZ, 0x3, R2 ;  /* 0x00000003ff027819 */ /* 0x000fce0000011602 */
[----:B---3--:R-:W0:Y:S01]  /*18d00*/  @P0 LDC R6, c[0x0][0x434] ;  /* 0x00010d00ff060b82 */ /* 0x008e220000000800 */
[----:B------:R-:W-:-:S04]  /*18d10*/  LOP3.LUT R8, R2, 0x70, R8, 0xf8, !PT ;  /* 0x0000007002087812 */ /* 0x000fc800078ef808 */
[----:B------:R-:W-:-:S03]  /*18d20*/  ISETP.GT.U32.AND P1, PT, R8, 0x3f, PT ;  /* 0x0000003f0800780c */ /* 0x000fc60003f24070 */
[----:B------:R-:W1:Y:S01]  /*18d30*/  @P0 LDC R3, c[0x0][0x438] ;  /* 0x00010e00ff030b82 */ /* 0x000e620000000800 */
[----:B------:R-:W-:-:S04]  /*18d40*/  IMAD.IADD R4, R8, 0x1, R4 ;  /* 0x0000000108047824 */ /* 0x000fc800078e0204 */
[----:B------:R-:W-:-:S05]  /*18d50*/  IMAD.MOV.U32 R2, RZ, RZ, R4 ;  /* 0x000000ffff027224 */ /* 0x000fca00078e0004 */
[----:B------:R-:W2:Y:S01]  /*18d60*/  @!P1 LDC.64 R8, c[0x0][0x428] ;  /* 0x00010a00ff089b82 */ /* 0x000ea20000000a00 */
[----:B0-----:R-:W-:-:S05]  /*18d70*/  @P0 IMAD.HI.U32 R6, R4, R6, RZ ;  /* 0x0000000604060227 */ /* 0x001fca00078e00ff */
[----:B-1----:R-:W-:-:S05]  /*18d80*/  @P0 SHF.R.U32.HI R2, RZ, R3, R6 ;  /* 0x00000003ff020219 */ /* 0x002fca0000011606 */
[----:B------:R-:W-:-:S04]  /*18d90*/  IMAD.MOV R3, RZ, RZ, -R2 ;  /* 0x000000ffff037224 */ /* 0x000fc800078e0a02 */
[----:B------:R-:W-:Y:S01]  /*18da0*/  IMAD R5, R5, R3, R4 ;  /* 0x0000000305057224 */ /* 0x000fe200078e0204 */
[--C-:B------:R-:W-:Y:S01]  /*18db0*/  @!P1 SHF.R.S32.HI R3, RZ, 0x1f, R2.reuse ;  /* 0x0000001fff039819 */ /* 0x100fe20000011402 */
[-C--:B--2---:R-:W-:Y:S02]  /*18dc0*/  @!P1 IMAD R4, R34, R8.reuse, RZ ;  /* 0x0000000822049224 */ /* 0x084fe400078e02ff */
[----:B------:R-:W-:-:S04]  /*18dd0*/  @!P1 IMAD.WIDE.U32 R2, R26, R8, R2 ;  /* 0x000000081a029225 */ /* 0x000fc800078e0002 */
[----:B------:R-:W-:Y:S02]  /*18de0*/  @!P1 IMAD R4, R26, R9, R4 ;  /* 0x000000091a049224 */ /* 0x000fe400078e0204 */
[----:B------:R-:W0:Y:S02]  /*18df0*/  @!P1 LDC.64 R8, c[0x0][0x418] ;  /* 0x00010600ff089b82 */ /* 0x000e240000000a00 */
[----:B------:R-:W-:Y:S02]  /*18e00*/  @!P1 IMAD.IADD R3, R4, 0x1, R3 ;  /* 0x0000000104039824 */ /* 0x000fe400078e0203 */
[----:B------:R-:W-:Y:S01]  /*18e10*/  IMAD.MOV.U32 R4, RZ, RZ, RZ ;  /* 0x000000ffff047224 */ /* 0x000fe200078e00ff */
[----:B0-----:R-:W-:-:S04]  /*18e20*/  @!P1 LEA R8, P0, R2, R8, 0x2 ;  /* 0x0000000802089211 */ /* 0x001fc800078010ff */
[----:B------:R-:W-:Y:S02]  /*18e30*/  @!P1 LEA.HI.X R9, R2, R9, R3, 0x2, P0 ;  /* 0x0000000902099211 */ /* 0x000fe400000f1403 */
[----:B------:R-:W-:-:S03]  /*18e40*/  ISETP.NE.AND P0, PT, R22, 0x2, PT ;  /* 0x000000021600780c */ /* 0x000fc60003f05270 */
[----:B------:R0:W5:Y:S01]  /*18e50*/  @!P1 LDG.E R4, desc[UR42][R8.64] ;  /* 0x0000002a08049981 */ /* 0x000162000c1e1900 */
[----:B------:R-:W-:Y:S01]  /*18e60*/  ISETP.NE.AND P1, PT, R10, 0x3, PT ;  /* 0x000000030a00780c */ /* 0x000fe20003f25270 */
[----:B------:R-:W-:Y:S01]  /*18e70*/  IMAD.MOV.U32 R3, RZ, RZ, R7 ;  /* 0x000000ffff037224 */ /* 0x000fe200078e0007 */
[----:B------:R-:W-:Y:S01]  /*18e80*/  SEL R2, RZ, 0x1, P0 ;  /* 0x00000001ff027807 */ /* 0x000fe20000000000 */
[----:B------:R-:W-:Y:S05]  /*18e90*/  YIELD ;  /* 0x0000000000007946 */ /* 0x000fea0003800000 */
[----:B------:R-:W-:Y:S01]  /*18ea0*/  SEL R22, R22, RZ, P0 ;  /* 0x000000ff16167207 */ /* 0x000fe20000000000 */
[----:B------:R-:W-:Y:S01]  /*18eb0*/  VIADD R7, R7, 0xffffffff ;  /* 0xffffffff07077836 */ /* 0x000fe20000000000 */
[----:B------:R-:W-:-:S02]  /*18ec0*/  LOP3.LUT R28, R28, R2, RZ, 0x3c, !PT ;  /* 0x000000021c1c7212 */ /* 0x000fc400078e3cff */
[----:B------:R-:W-:Y:S01]  /*18ed0*/  ISETP.GT.AND P3, PT, R3, R32, PT ;  /* 0x000000200300720c */ /* 0x000fe20003f64270 */
[----:B0-----:R-:W-:-:S12]  /*18ee0*/  @!P1 BRA `(.L_x_818) ;  /* 0x0000000000049947 */ /* 0x001fd80003800000 */
[----:B------:R-:W-:Y:S01]  /*18ef0*/  BPT.TRAP 0x1 ;  /* 0x000000040000795c */ /* 0x000fe20000300000 */
.L_x_818:
[----:B------:R-:W-:Y:S01]  /*18f00*/  IMAD R6, R22, 0x8, R17 ;  /* 0x0000000816067824 */ /* 0x000fe200078e0211 */
[----:B------:R-:W-:Y:S01]  /*18f10*/  SHF.L.U32 R20, R28, 0x1f, RZ ;  /* 0x0000001f1c147819 */ /* 0x000fe200000006ff */
[----:B------:R-:W-:Y:S01]  /*18f20*/  BSSY B1, `(.L_x_819) ;  /* 0x0000004000017945 */ /* 0x000fe20003800000 */
[----:B------:R-:W-:Y:S02]  /*18f30*/  SHF.R.S32.HI R9, RZ, 0x1f, R5 ;  /* 0x0000001fff097819 */ /* 0x000fe40000011405 */
[----:B------:R-:W0:Y:S02]  /*18f40*/  SYNCS.PHASECHK.TRANS64.TRYWAIT P0, [R6+URZ+0x28c40], R20 ;  /* 0x028c4014060075a7 */ /* 0x000e24000800017f */
[----:B0-----:R-:W-:Y:S05]  /*18f50*/  @!P0 BRA `(.L_x_820) ;  /* 0x0000003c00c08947 */ /* 0x001fea0003800000 */
.L_x_932:
[----:B------:R-:W-:Y:S05]  /*18f60*/  BSYNC B1 ;  /* 0x0000000000017941 */ /* 0x000fea0003800000 */
.L_x_819:
        /* <DEDUP_REMOVED lines=40> */
.L_x_942:
        /* <DEDUP_REMOVED lines=8> */
.L_x_822:
        /* <DEDUP_REMOVED lines=11> */
.L_x_823:
[----:B------:R2:W-:Y:S01]  /*19320*/  SYNCS.ARRIVE.TRANS64.A1T0 RZ, [R6+URZ+0x28c30], RZ ;  /* 0x028c30ff06ff79a7 */ /* 0x0005e2000810003f */
[----:B------:R-:W-:Y:S05]  /*19330*/  @!P2 BRA `(.L_x_824) ;  /* 0x000000000004a947 */ /* 0x000fea0003800000 */
[----:B------:R-:W-:Y:S01]  /*19340*/  BPT.TRAP 0x1 ;  /* 0x000000040000795c */ /* 0x000fe20000300000 */
.L_x_824:
[----:B------:R-:W3:Y:S01]  /*19350*/  SYNCS.PHASECHK.TRANS64.TRYWAIT P0, [R6+URZ+0x28c60], R20 ;  /* 0x028c6014060075a7 */ /* 0x000ee2000800017f */
[----:B------:R-:W-:Y:S04]  /*19360*/  BSSY B1, `(.L_x_825) ;  /* 0x0000002000017945 */ /* 0x000fe80003800000 */
[----:B---3--:R-:W-:Y:S05]  /*19370*/  @!P0 BRA `(.L_x_826) ;  /* 0x0000003c00e88947 */ /* 0x008fea0003800000 */
.L_x_943:
[----:B------:R-:W-:Y:S05]  /*19380*/  BSYNC B1 ;  /* 0x0000000000017941 */ /* 0x000fea0003800000 */
.L_x_825:
        /* <DEDUP_REMOVED lines=8> */
[----:B-1----:R-:W-:Y:S02]  /*19410*/  IMAD R21, R22, 0x7000, R8 ;  /* 0x0000700016157824 */ /* 0x002fe400078e0208 */
        /* <DEDUP_REMOVED lines=12> */
[----:B------:R-:W1:Y:S01]  /*194e0*/  SHFL.IDX PT, R2, R9, RZ, 0x181f ;  /* 0x00181fff09027589 */ /* 0x000e6200000e0000 */
[C---:B------:R-:W-:Y:S01]  /*194f0*/  LOP3.LUT P1, RZ, R18.reuse, 0x80, RZ, 0xc0, !PT ;  /* 0x0000008012ff7812 */ /* 0x040fe2000782c0ff */
[----:B------:R-:W-:Y:S01]  /*19500*/  IMAD R21, R21, 0x2, R17 ;  /* 0x0000000215157824 */ /* 0x000fe200078e0211 */
[C---:B------:R-:W-:Y:S01]  /*19510*/  LOP3.LUT P2, RZ, R18.reuse, 0x40, RZ, 0xc0, !PT ;  /* 0x0000004012ff7812 */ /* 0x040fe2000784c0ff */
[----:B------:R-:W4:Y:S01]  /*19520*/  SHFL.IDX PT, R3, R10, RZ, 0x181f ;  /* 0x00181fff0a037589 */ /* 0x000f2200000e0000 */
[----:B------:R-:W-:-:S03]  /*19530*/  LOP3.LUT R18, R18, 0xffffdfff, RZ, 0xc0, !PT ;  /* 0xffffdfff12127812 */ /* 0x000fc600078ec0ff */
[----:B------:R-:W5:Y:S01]  /*19540*/  SHFL.IDX PT, R14, R9, 0x1, 0x181f ;  /* 0x00381f00090e7f89 */ /* 0x000f6200000e0000 */
[----:B------:R-:W-:-:S03]  /*19550*/  @P3 LOP3.LUT R18, R18, 0x2000, RZ, 0xfc, !PT ;  /* 0x0000200012123812 */ /* 0x000fc600078efcff */
[----:B------:R-:W0:Y:S01]  /*19560*/  SHFL.IDX PT, R5, R10, 0x1, 0x181f ;  /* 0x00381f000a057f89 */ /* 0x000e2200000e0000 */
[C---:B------:R-:W-:Y:S02]  /*19570*/  LOP3.LUT P3, RZ, R18.reuse, 0x20, RZ, 0xc0, !PT ;  /* 0x0000002012ff7812 */ /* 0x040fe4000786c0ff */
[C---:B------:R-:W-:Y:S01]  /*19580*/  LOP3.LUT P6, RZ, R18.reuse, 0x10, RZ, 0xc0, !PT ;  /* 0x0000001012ff7812 */ /* 0x040fe200078cc0ff */
[----:B------:R-:W-:Y:S01]  /*19590*/  SHFL.IDX PT, R8, R10, 0x2, 0x181f ;  /* 0x00581f000a087f89 */ /* 0x000fe200000e0000 */
[----:B------:R-:W-:-:S03]  /*195a0*/  LOP3.LUT R18, R18, 0xffff7fff, RZ, 0xc0, !PT ;  /* 0xffff7fff12127812 */ /* 0x000fc600078ec0ff */
[----:B------:R-:W-:Y:S01]  /*195b0*/  SHFL.IDX PT, R10, R10, 0x3, 0x181f ;  /* 0x00781f000a0a7f89 */ /* 0x000fe200000e0000 */
[----:B-1----:R-:W-:-:S05]  /*195c0*/  IADD3 R2, P0, R2, R0, RZ ;  /* 0x0000000002027210 */ /* 0x002fca0007f1e0ff */
[----:B------:R-:W-:Y:S01]  /*195d0*/  @P3 LOP3.LUT R18, R18, 0x8000, RZ, 0xfc, !PT ;  /* 0x0000800012123812 */ /* 0x000fe200078efcff */
[----:B----4-:R-:W-:Y:S01]  /*195e0*/  IMAD.X R3, RZ, RZ, R3, P0 ;  /* 0x000000ffff037224 */ /* 0x010fe200000e0603 */
[----:B------:R-:W-:-:S04]  /*195f0*/  ISETP.NE.U32.AND P0, PT, R31, RZ, PT ;  /* 0x000000ff1f00720c */ /* 0x000fc80003f05070 */
[----:B------:R-:W-:Y:S01]  /*19600*/  LDGSTS.E.BYPASS.LTC128B.128 [R21+0x400], desc[UR42][R2.64], !P1 ;  /* 0x0040000002157fae */ /* 0x000fe2000c901d6a */
[----:B------:R-:W-:-:S03]  /*19610*/  ISETP.NE.U32.AND P1, PT, R30, RZ, PT ;  /* 0x000000ff1e00720c */ /* 0x000fc60003f25070 */
[----:B------:R-:W-:Y:S01]  /*19620*/  LDGSTS.E.BYPASS.LTC128B.128 [R21+0x2400], desc[UR42][R2.64+0x80], !P2 ;  /* 0x0240008002157fae */ /* 0x000fe2000d101d6a */
[----:B-----5:R-:W-:-:S03]  /*19630*/  IADD3 R4, P2, R14, R0, RZ ;  /* 0x000000000e047210 */ /* 0x020fc60007f5e0ff */
[----:B------:R-:W-:Y:S01]  /*19640*/  LDGSTS.E.BYPASS.LTC128B.128 [R21+0x4400], desc[UR42][R2.64+0x100], !P3 ;  /* 0x0440010002157fae */ /* 0x000fe2000d901d6a */
[C---:B------:R-:W-:Y:S01]  /*19650*/  LOP3.LUT P3, RZ, R18.reuse, 0x80, RZ, 0xc0, !PT ;  /* 0x0000008012ff7812 */ /* 0x040fe2000786c0ff */
[----:B0-----:R-:W-:Y:S01]  /*19660*/  IMAD.X R5, RZ, RZ, R5, P2 ;  /* 0x000000ffff057224 */ /* 0x001fe200010e0605 */
        /* <DEDUP_REMOVED lines=33> */
.L_x_953:
[----:B------:R-:W-:Y:S02]  /*19880*/  LOP3.LUT R18, R18, 0xffffbfff, RZ, 0xc0, !PT ;  /* 0xffffbfff12127812 */ /* 0x000fe400078ec0ff */
[----:B-1----:R-:W-:Y:S02]  /*19890*/  IADD3 R2, P2, R14, R0, RZ ;  /* 0x000000000e027210 */ /* 0x002fe40007f5e0ff */
        /* <DEDUP_REMOVED lines=23> */
.L_x_828:
        /* <DEDUP_REMOVED lines=11> */
.L_x_829:
[----:B------:R1:W-:Y:S01]  /*19ac0*/  SYNCS.ARRIVE.TRANS64.A1T0 RZ, [R6+URZ+0x28c50], RZ ;  /* 0x028c50ff06ff79a7 */ /* 0x0003e2000810003f */
[----:B------:R-:W-:Y:S05]  /*19ad0*/  @P3 BRA `(.L_x_830) ;  /* 0xfffffff000603947 */ /* 0x000fea000383ffff */
.L_x_817:
[----:B------:R-:W-:Y:S05]  /*19ae0*/  BSYNC B0 ;  /* 0x0000000000007941 */ /* 0x000fea0003800000 */
.L_x_816:
        /* <DEDUP_REMOVED lines=9> */
[----:B0-----:R-:W0:Y:S01]  /*19b80*/  S2R R5, SR_LANEID ;  /* 0x0000000000057919 */ /* 0x001e220000000000 */
[----:B------:R-:W-:Y:S01]  /*19b90*/  VOTEU.ANY UR4, UPT, PT ;  /* 0x0000000000047886 */ /* 0x000fe200038e0100 */
[----:B------:R-:W4:Y:S01]  /*19ba0*/  LDC.64 R2, c[0x0][0xc60] ;  /* 0x00031800ff027b82 */ /* 0x000f220000000a00 */
[----:B------:R-:W0:Y:S02]  /*19bb0*/  FLO.U32 R0, UR4 ;  /* 0x0000000400007d00 */ /* 0x000e2400080e0000 */
[----:B0-----:R-:W-:-:S06]  /*19bc0*/  ISETP.EQ.U32.AND P1, PT, R0, R5, PT ;  /* 0x000000050000720c */ /* 0x001fcc0003f22070 */
[----:B------:R-:W4:Y:S07]  /*19bd0*/  POPC R5, UR4 ;  /* 0x0000000400057d09 */ /* 0x000f2e0008000000 */
[----:B----4-:R-:W4:Y:S01]  /*19be0*/  @P1 ATOMG.E.ADD.STRONG.GPU PT, R3, desc[UR42][R2.64], R5 ;  /* 0x00000005020319a8 */ /* 0x010f2200081ee1ea */
[----:B------:R-:W0:Y:S02]  /*19bf0*/  S2R R4, SR_LTMASK ;  /* 0x0000000000047919 */ /* 0x000e240000003900 */
[----:B0-----:R-:W-:-:S04]  /*19c00*/  LOP3.LUT R4, R4, UR4, RZ, 0xc0, !PT ;  /* 0x0000000404047c12 */ /* 0x001fc8000f8ec0ff */
[----:B------:R-:W0:Y:S01]  /*19c10*/  POPC R7, R4 ;  /* 0x0000000400077309 */ /* 0x000e220000000000 */
[----:B----4-:R-:W0:Y:S02]  /*19c20*/  SHFL.IDX PT, R0, R3, R0, 0x1f ;  /* 0x00001f0003007589 */ /* 0x010e2400000e0000 */
[----:B0-----:R-:W-:-:S07]  /*19c30*/  IADD3 R24, R0, UR37, R7 ;  /* 0x0000002500187c10 */ /* 0x001fce000fffe007 */
.L_x_832:
[----:B------:R-:W-:Y:S05]  /*19c40*/  BSYNC B0 ;  /* 0x0000000000007941 */ /* 0x000fea0003800000 */
.L_x_831:
[----:B------:R-:W-:-:S07]  /*19c50*/  SEL R22, R22, RZ, P0 ;  /* 0x000000ff16167207 */ /* 0x000fce0000000000 */
.L_x_791:
[----:B------:R-:W-:Y:S05]  /*19c60*/  BSYNC B7 ;  /* 0x0000000000077941 */ /* 0x000fea0003800000 */
.L_x_789:
[----:B------:R-:W-:-:S13]  /*19c70*/  LOP3.LUT P0, RZ, R18, 0x1000, RZ, 0xc0, !PT ;  /* 0x0000100012ff7812 */ /* 0x000fda000780c0ff */
[----:B------:R-:W-:Y:S05]  /*19c80*/  @!P0 BRA `(.L_x_833) ;  /* 0x0000000000248947 */ /* 0x000fea0003800000 */
[----:B------:R-:W-:Y:S05]  /*19c90*/  WARPSYNC.ALL ;  /* 0x0000000000007948 */ /* 0x000fea0003800000 */
[----:B------:R-:W4:Y:S08]  /*19ca0*/  S2UR UR5, SR_CgaCtaId ;  /* 0x00000000000579c3 */ /* 0x000f300000008800 */
[----:B------:R-:W-:Y:S06]  /*19cb0*/  BAR.SYNC.DEFER_BLOCKING 0x5, 0x180 ;  /* 0x0146000000007b1d */ /* 0x000fec0000010000 */
[----:B------:R-:W-:-:S02]  /*19cc0*/  UMOV UR4, 0x400 ;  /* 0x0000040000047882 */ /* 0x000fc40000000000 */
[----:B----4-:R-:W-:-:S06]  /*19cd0*/  ULEA UR4, UR5, UR4, 0x18 ;  /* 0x0000000405047291 */ /* 0x010fcc000f8ec03f */
[----:B0-----:R-:W-:-:S05]  /*19ce0*/  IMAD.U32 R17, RZ, RZ, UR4 ;  /* 0x00000004ff117e24 */ /* 0x001fca000f8e00ff */
[----:B------:R0:W4:Y:S01]  /*19cf0*/  LDS.128 R24, [R17+0x28cd0] ;  /* 0x028cd00011187984 */ /* 0x0001220000000c00 */
[----:B------:R-:W-:Y:S06]  /*19d00*/  BAR.ARV 0x4, 0x180 ;  /* 0x0106000000007b1d */ /* 0x000fec0000002000 */
[----:B------:R-:W-:Y:S05]  /*19d10*/  BRA `(.L_x_834) ;  /* 0x0000000800d07947 */ /* 0x000fea0003800000 */
.L_x_833:
        /* <DEDUP_REMOVED lines=8> */
[----:B0-----:R-:W0:Y:S08]  /*19da0*/  @!P1 LDC.64 R2, c[0x0][0xc80] ;  /* 0x00032000ff029b82 */ /* 0x001e300000000a00 */
[----:B------:R-:W4:Y:S01]  /*19db0*/  @!P1 LDC.64 R4, c[0x0][0xc78] ;  /* 0x00031e00ff049b82 */ /* 0x000f220000000a00 */
[----:B0-----:R-:W-:-:S05]  /*19dc0*/  @!P1 IMAD.WIDE R2, R7, 0x4, R2 ;  /* 0x0000000407029825 */ /* 0x001fca00078e0202 */
[----:B------:R4:W5:Y:S02]  /*19dd0*/  @!P1 LDG.E R8, desc[UR42][R2.64] ;  /* 0x0000002a02089981 */ /* 0x000964000c1e1900 */
[----:B----4-:R-:W-:-:S05]  /*19de0*/  @!P1 IMAD.WIDE R2, R7, 0x4, R4 ;  /* 0x0000000407029825 */ /* 0x010fca00078e0204 */
[----:B------:R-:W4:Y:S01]  /*19df0*/  @!P1 LDG.E R5, desc[UR42][R2.64] ;  /* 0x0000002a02059981 */ /* 0x000f22000c1e1900 */
[----:B------:R-:W-:Y:S01]  /*19e00*/  IMAD.MOV.U32 R7, RZ, RZ, RZ ;  /* 0x000000ffff077224 */ /* 0x000fe200078e00ff */
[C---:B------:R-:W-:Y:S01]  /*19e10*/  ISETP.GE.U32.AND P2, PT, R9.reuse, 0x2, PT ;  /* 0x000000020900780c */ /* 0x040fe20003f46070 */
[----:B------:R-:W-:Y:S01]  /*19e20*/  IMAD.MOV.U32 R4, RZ, RZ, RZ ;  /* 0x000000ffff047224 */ /* 0x000fe200078e00ff */
[C---:B------:R-:W-:Y:S01]  /*19e30*/  ISETP.GE.U32.AND P3, PT, R9.reuse, 0x4, PT ;  /* 0x000000040900780c */ /* 0x040fe20003f66070 */
[----:B------:R-:W-:Y:S01]  /*19e40*/  SHFL.IDX PT, R0, R24, RZ, 0x1f ;  /* 0x00001fff18007589 */ /* 0x000fe200000e0000 */
[C---:B------:R-:W-:Y:S02]  /*19e50*/  ISETP.GE.U32.AND P4, PT, R9.reuse, 0x8, PT ;  /* 0x000000080900780c */ /* 0x040fe40003f86070 */
[----:B------:R-:W-:Y:S01]  /*19e60*/  ISETP.GE.U32.AND P5, PT, R9, 0x10, PT ;  /* 0x000000100900780c */ /* 0x000fe20003fa6070 */
[----:B-123--:R0:W-:Y:S02]  /*19e70*/  SHFL.IDX PT, R6, R24, 0x1, 0x1f ;  /* 0x00201f0018067f89 */ /* 0x00e1e400000e0000 */
[----:B0-----:R-:W-:-:S02]  /*19e80*/  IMAD.MOV.U32 R24, RZ, RZ, RZ ;  /* 0x000000ffff187224 */ /* 0x001fc400078e00ff */
[----:B-----5:R-:W-:Y:S02]  /*19e90*/  @!P1 IMAD.MOV.U32 R7, RZ, RZ, R8 ;  /* 0x000000ffff079224 */ /* 0x020fe400078e0008 */
[----:B----4-:R-:W-:Y:S01]  /*19ea0*/  @!P1 IMAD.MOV.U32 R4, RZ, RZ, R5 ;  /* 0x000000ffff049224 */ /* 0x010fe200078e0005 */
        /* <DEDUP_REMOVED lines=17> */
[----:B------:R0:W1:Y:S02]  /*19fc0*/  SHFL.IDX PT, R14, R3, 0x1f, 0x1f ;  /* 0x03e01f00030e7f89 */ /* 0x00006400000e0000 */
.L_x_963:
[----:B------:R-:W-:Y:S02]  /*19fd0*/  ULDC UR4, c[0x0][0xc38] ;  /* 0x00030e0000047ab9 */ /* 0x000fe40000000800 */
[----:B------:R-:W-:-:S04]  /*19fe0*/  IMAD.U32 R2, RZ, RZ, UR4 ;  /* 0x00000004ff027e24 */ /* 0x000fc8000f8e00ff */
[----:B-1----:R-:W-:-:S04]  /*19ff0*/  IMAD R5, R14, R2, RZ ;  /* 0x000000020e057224 */ /* 0x002fc800078e02ff */
[----:B------:R-:W-:-:S05]  /*1a000*/  IMAD.IADD R6, R6, 0x1, R5 ;  /* 0x0000000106067824 */ /* 0x000fca00078e0205 */
[----:B------:R-:W-:-:S13]  /*1a010*/  ISETP.GT.AND P6, PT, R6, R0, PT ;  /* 0x000000000600720c */ /* 0x000fda0003fc4270 */
[----:B------:R-:W-:Y:S05]  /*1a020*/  @P6 BRA `(.L_x_836) ;  /* 0x0000000000a46947 */ /* 0x000fea0003800000 */
.L_x_839:
[----:B------:R-:W1:Y:S01]  /*1a030*/  LDC R2, c[0x0][0xc3c] ;  /* 0x00030f00ff027b82 */ /* 0x000e620000000800 */
[----:B------:R-:W-:-:S05]  /*1a040*/  VIADD R27, R27, 0x1f ;  /* 0x0000001f1b1b7836 */ /* 0x000fca0000000000 */
[----:B-1----:R-:W-:-:S13]  /*1a050*/  ISETP.GE.AND P6, PT, R27, R2, PT ;  /* 0x000000021b00720c */ /* 0x002fda0003fc6270 */
[----:B------:R-:W-:Y:S05]  /*1a060*/  @P6 BRA `(.L_x_837) ;  /* 0x0000000400b86947 */ /* 0x000fea0003800000 */
[----:B0-----:R-:W0:Y:S01]  /*1a070*/  S2R R3, SR_TID.X ;  /* 0x0000000000037919 */ /* 0x001e220000002100 */
[----:B------:R-:W-:Y:S01]  /*1a080*/  IMAD.MOV.U32 R7, RZ, RZ, RZ ;  /* 0x000000ffff077224 */ /* 0x000fe200078e00ff */
[----:B0-----:R-:W-:-:S05]  /*1a090*/  LOP3.LUT R3, R3, 0x1f, RZ, 0xc0, !PT ;  /* 0x0000001f03037812 */ /* 0x001fca00078ec0ff */
[----:B------:R-:W-:-:S05]  /*1a0a0*/  IMAD.IADD R9, R27, 0x1, R3 ;  /* 0x000000011b097824 */ /* 0x000fca00078e0203 */
[----:B------:R-:W-:-:S13]  /*1a0b0*/  ISETP.GE.OR P6, PT, R9, R2, !P0 ;  /* 0x000000020900720c */ /* 0x000fda00047c6670 */
[----:B------:R-:W0:Y:S08]  /*1a0c0*/  @!P6 LDC.64 R2, c[0x0][0xc80] ;  /* 0x00032000ff02eb82 */ /* 0x000e300000000a00 */
[----:B------:R-:W1:Y:S01]  /*1a0d0*/  @!P6 LDC.64 R4, c[0x0][0xc78] ;  /* 0x00031e00ff04eb82 */ /* 0x000e620000000a00 */
[----:B0-----:R-:W-:-:S05]  /*1a0e0*/  @!P6 IMAD.WIDE R2, R9, 0x4, R2 ;  /* 0x000000040902e825 */ /* 0x001fca00078e0202 */
[----:B------:R1:W2:Y:S02]  /*1a0f0*/  @!P6 LDG.E R7, desc[UR42][R2.64] ;  /* 0x0000002a0207e981 */ /* 0x0002a4000c1e1900 */
[----:B-1----:R-:W-:-:S04]  /*1a100*/  @!P6 IMAD.WIDE R2, R9, 0x4, R4 ;  /* 0x000000040902e825 */ /* 0x002fc800078e0204 */
[----:B------:R-:W-:-:S06]  /*1a110*/  IMAD.MOV.U32 R4, RZ, RZ, RZ ;  /* 0x000000ffff047224 */ /* 0x000fcc00078e00ff */
[----:B------:R-:W2:Y:S01]  /*1a120*/  @!P6 LDG.E R4, desc[UR42][R2.64] ;  /* 0x0000002a0204e981 */ /* 0x000ea2000c1e1900 */
[----:B------:R-:W-:Y:S01]  /*1a130*/  UMOV UR4, 0xffffffff ;  /* 0xffffffff00047882 */ /* 0x000fe20000000000 */
[----:B--2---:R-:W-:Y:S02]  /*1a140*/  IMAD R13, R4, R7, RZ ;  /* 0x00000007040d7224 */ /* 0x004fe400078e02ff */
        /* <DEDUP_REMOVED lines=17> */
.L_x_971:
[----:B------:R-:W-:Y:S02]  /*1a260*/  ULDC UR4, c[0x0][0xc38] ;  /* 0x00030e0000047ab9 */ /* 0x000fe40000000800 */
[----:B------:R-:W-:-:S04]  /*1a270*/  IMAD.U32 R2, RZ, RZ, UR4 ;  /* 0x00000004ff027e24 */ /* 0x000fc8000f8e00ff */
[----:B-1----:R-:W-:-:S04]  /*1a280*/  IMAD R5, R14, R2, RZ ;  /* 0x000000020e057224 */ /* 0x002fc800078e02ff */
[----:B------:R-:W-:-:S05]  /*1a290*/  IMAD.IADD R6, R5, 0x1, R6 ;  /* 0x0000000105067824 */ /* 0x000fca00078e0206 */
[----:B------:R-:W-:-:S13]  /*1a2a0*/  ISETP.GT.AND P6, PT, R6, R0, PT ;  /* 0x000000000600720c */ /* 0x000fda0003fc4270 */
[----:B------:R-:W-:Y:S05]  /*1a2b0*/  @!P6 BRA `(.L_x_839) ;  /* 0xfffffffc005ce947 */ /* 0x000fea000383ffff */
.L_x_836:
[----:B------:R-:W-:Y:S01]  /*1a2c0*/  IMAD.IADD R6, R6, 0x1, -R5 ;  /* 0x0000000106067824 */ /* 0x000fe200078e0a05 */
[----:B------:R-:W-:-:S03]  /*1a2d0*/  UMOV UR4, 0xffffffff ;  /* 0xffffffff00047882 */ /* 0x000fc60000000000 */
[----:B------:R-:W-:-:S05]  /*1a2e0*/  IMAD R5, R3, R2, R6 ;  /* 0x0000000203057224 */ /* 0x000fca00078e0206 */
[----:B------:R-:W-:Y:S01]  /*1a2f0*/  ISETP.GT.AND P6, PT, R5, R0, PT ;  /* 0x000000000500720c */ /* 0x000fe20003fc4270 */
[----:B------:R-:W-:-:S12]  /*1a300*/  BRA.DIV UR4, `(.L_x_840) ;  /* 0x0000003e04e87947 */ /* 0x000fd8000b800000 */
[----:B------:R-:W-:-:S04]  /*1a310*/  VOTE.ANY R8, PT, !P6 ;  /* 0x0000000000087806 */ /* 0x000fc800070e0100 */
[----:B------:R-:W1:Y:S02]  /*1a320*/  POPC R5, R8 ;  /* 0x0000000800057309 */ /* 0x000e640000000000 */
[----:B-1----:R1:W2:Y:S04]  /*1a330*/  SHFL.IDX PT, R7, R7, R5, 0x1f ;  /* 0x00001f0507077589 */ /* 0x0022a800000e0000 */
[----:B------:R1:W3:Y:S02]  /*1a340*/  SHFL.IDX PT, R4, R4, R5, 0x1f ;  /* 0x00001f0504047589 */ /* 0x0002e400000e0000 */
.L_x_976:
[----:B------:R-:W-:-:S13]  /*1a350*/  ISETP.NE.AND P0, PT, R8, RZ, PT ;  /* 0x000000ff0800720c */ /* 0x000fda0003f05270 */
[----:B------:R-:W-:Y:S05]  /*1a360*/  @!P0 BRA `(.L_x_841) ;  /* 0x0000000000108947 */ /* 0x000fea0003800000 */
[----:B------:R-:W-:Y:S01]  /*1a370*/  UMOV UR4, 0xffffffff ;  /* 0xffffffff00047882 */ /* 0x000fe20000000000 */
[----:B------:R-:W-:Y:S02]  /*1a380*/  VIADD R12, R5, 0xffffffff ;  /* 0xffffffff050c7836 */ /* 0x000fe40000000000 */
[----:B------:R-:W-:Y:S05]  /*1a390*/  BRA.DIV UR4, `(.L_x_842) ;  /* 0x0000004204207947 */ /* 0x000fea000b800000 */
[----:B------:R4:W0:Y:S02]  /*1a3a0*/  SHFL.IDX PT, R24, R3, R12, 0x1f ;  /* 0x00001f0c03187589 */ /* 0x00082400000e0000 */
.L_x_841:
[----:B--2---:R-:W-:Y:S01]  /*1a3b0*/  IABS R8, R7 ;  /* 0x0000000700087213 */ /* 0x004fe20000000000 */
[----:B0-----:R-:W-:Y:S01]  /*1a3c0*/  IMAD R24, R24, R2, R6 ;  /* 0x0000000218187224 */ /* 0x001fe200078e0206 */
[----:B---3--:R-:W-:Y:S01]  /*1a3d0*/  IABS R6, R4 ;  /* 0x0000000400067213 */ /* 0x008fe20000000000 */
[----:B------:R-:W-:Y:S01]  /*1a3e0*/  IMAD.MOV.U32 R2, RZ, RZ, RZ ;  /* 0x000000ffff027224 */ /* 0x000fe200078e00ff */
[----:B------:R-:W0:Y:S01]  /*1a3f0*/  I2F.RP R9, R8 ;  /* 0x0000000800097306 */ /* 0x000e220000209400 */
[----:B------:R-:W-:Y:S02]  /*1a400*/  IMAD.IADD R0, R0, 0x1, -R24 ;  /* 0x0000000100007824 */ /* 0x000fe400078e0a18 */
[----:B------:R-:W-:-:S05]  /*1a410*/  IMAD.IADD R27, R5, 0x1, R27 ;  /* 0x00000001051b7824 */ /* 0x000fca00078e021b */
[----:B------:R-:W2:Y:S08]  /*1a420*/  I2F.RP R10, R6 ;  /* 0x00000006000a7306 */ /* 0x000eb00000209400 */
[----:B0-----:R-:W4:Y:S08]  /*1a430*/  MUFU.RCP R9, R9 ;  /* 0x0000000900097308 */ /* 0x001f300000001000 */
[----:B--2---:R-:W-:Y:S01]  /*1a440*/  MUFU.RCP R10, R10 ;  /* 0x0000000a000a7308 */ /* 0x004fe20000001000 */
[----:B----4-:R-:W-:-:S07]  /*1a450*/  VIADD R3, R9, 0xffffffe ;  /* 0x0ffffffe09037836 */ /* 0x010fce0000000000 */
        /* <DEDUP_REMOVED lines=8> */
[----:B------:R-:W-:Y:S02]  /*1a4e0*/  IMAD R11, R9, R12, R11 ;  /* 0x0000000c090b7224 */ /* 0x000fe400078e020b */
[----:B------:R-:W-:Y:S02]  /*1a4f0*/  VIADD R12, R10, 0xffffffe ;  /* 0x0ffffffe0a0c7836 */ /* 0x000fe40000000000 */
[----:B------:R-:W-:Y:S01]  /*1a500*/  IMAD.MOV.U32 R2, RZ, RZ, RZ ;  /* 0x000000ffff027224 */ /* 0x000fe200078e00ff */
[----:B------:R-:W-:Y:S01]  /*1a510*/  ISETP.GT.U32.AND P1, PT, R8, R11, PT ;  /* 0x0000000b0800720c */ /* 0x000fe20003f24070 */
[----:B------:R-:W0:-:S12]  /*1a520*/  F2I.FTZ.U32.TRUNC.NTZ R3, R12 ;  /* 0x0000000c00037305 */ /* 0x000e18000021f000 */
[----:B------:R-:W-:Y:S02]  /*1a530*/  @!P1 IMAD.IADD R11, R11, 0x1, -R8 ;  /* 0x000000010b0b9824 */ /* 0x000fe400078e0a08 */
[----:B------:R-:W-:Y:S01]  /*1a540*/  @!P1 VIADD R9, R9, 0x1 ;  /* 0x0000000109099836 */ /* 0x000fe20000000000 */
[----:B------:R-:W-:Y:S02]  /*1a550*/  ISETP.NE.AND P1, PT, R7, RZ, PT ;  /* 0x000000ff0700720c */ /* 0x000fe40003f25270 */
[----:B------:R-:W-:Y:S01]  /*1a560*/  ISETP.GE.U32.AND P0, PT, R11, R8, PT ;  /* 0x000000080b00720c */ /* 0x000fe20003f06070 */
[----:B0-----:R-:W-:Y:S01]  /*1a570*/  IMAD.MOV R11, RZ, RZ, -R3 ;  /* 0x000000ffff0b7224 */ /* 0x001fe200078e0a03 */
[----:B------:R-:W-:-:S03]  /*1a580*/  IABS R8, R4 ;  /* 0x0000000400087213 */ /* 0x000fc60000000000 */
[----:B------:R-:W-:Y:S02]  /*1a590*/  IMAD R11, R11, R6, RZ ;  /* 0x000000060b0b7224 */ /* 0x000fe400078e02ff */
[----:B------:R-:W-:Y:S02]  /*1a5a0*/  IMAD.MOV R8, RZ, RZ, -R8 ;  /* 0x000000ffff087224 */ /* 0x000fe400078e0a08 */
[----:B------:R-:W-:Y:S01]  /*1a5b0*/  IMAD.HI.U32 R2, R3, R11, R2 ;  /* 0x0000000b03027227 */ /* 0x000fe200078e0002 */
[----:B------:R-:W-:-:S03]  /*1a5c0*/  LOP3.LUT R3, R0, R7, RZ, 0x3c, !PT ;  /* 0x0000000700037212 */ /* 0x000fc600078e3cff */
[----:B------:R-:W-:Y:S01]  /*1a5d0*/  @P0 VIADD R9, R9, 0x1 ;  /* 0x0000000109090836 */ /* 0x000fe20000000000 */
[----:B------:R-:W-:-:S13]  /*1a5e0*/  ISETP.GE.AND P2, PT, R3, RZ, PT ;  /* 0x000000ff0300720c */ /* 0x000fda0003f46270 */
        /* <DEDUP_REMOVED lines=17> */
[--C-:B------:R-:W-:Y:S02]  /*1a700*/  IMAD.MOV R3, RZ, RZ, -R2.reuse ;  /* 0x000000ffff037224 */ /* 0x100fe400078e0a02 */
[C---:B------:R-:W-:Y:S02]  /*1a710*/  IMAD R2, R4.reuse, 0x1000000, R2 ;  /* 0x0100000004027824 */ /* 0x040fe400078e0202 */
[----:B------:R-:W-:-:S04]  /*1a720*/  IMAD R9, R4, R3, R9 ;  /* 0x0000000304097224 */ /* 0x000fc800078e0209 */
[----:B------:R-:W-:Y:S01]  /*1a730*/  IMAD R26, R9, 0x10000, R2 ;  /* 0x00010000091a7824 */ /* 0x000fe200078e0202 */
[----:B------:R-:W-:Y:S06]  /*1a740*/  BRA `(.L_x_843) ;  /* 0x00000000001c7947 */ /* 0x000fec0003800000 */
.L_x_837:
[----:B------:R-:W-:Y:S01]  /*1a750*/  UMOV UR4, URZ ;  /* 0x0000003f00047c82 */ /* 0x000fe20008000000 */
[----:B------:R-:W-:Y:S01]  /*1a760*/  UMOV UR5, URZ ;  /* 0x0000003f00057c82 */ /* 0x000fe20008000000 */
[----:B------:R-:W-:Y:S01]  /*1a770*/  ULDC UR6, c[0x0][0xc3c] ;  /* 0x00030f0000067ab9 */ /* 0x000fe20000000800 */
[----:B------:R-:W-:Y:S02]  /*1a780*/  IMAD.MOV.U32 R24, RZ, RZ, R0 ;  /* 0x000000ffff187224 */ /* 0x000fe400078e0000 */
[----:B------:R-:W-:Y:S02]  /*1a790*/  IMAD.U32 R25, RZ, RZ, UR4 ;  /* 0x00000004ff197e24 */ /* 0x000fe4000f8e00ff */
[----:B------:R-:W-:Y:S02]  /*1a7a0*/  IMAD.U32 R26, RZ, RZ, UR5 ;  /* 0x00000005ff1a7e24 */ /* 0x000fe4000f8e00ff */
[----:B------:R-:W-:-:S07]  /*1a7b0*/  IMAD.U32 R27, RZ, RZ, UR6 ;  /* 0x00000006ff1b7e24 */ /* 0x000fce000f8e00ff */
.L_x_843:
[----:B------:R-:W2:Y:S01]  /*1a7c0*/  S2R R0, SR_TID.X ;  /* 0x0000000000007919 */ /* 0x000ea20000002100 */
[----:B------:R-:W-:Y:S05]  /*1a7d0*/  WARPSYNC.ALL ;  /* 0x0000000000007948 */ /* 0x000fea0003800000 */
[----:B------:R-:W-:Y:S01]  /*1a7e0*/  BAR.SYNC.DEFER_BLOCKING 0x4, 0x180 ;  /* 0x0106000000007b1d */ /* 0x000fe20000010000 */
[----:B--2---:R-:W-:-:S04]  /*1a7f0*/  LOP3.LUT R0, R0, 0x1f, RZ, 0xc0, !PT ;  /* 0x0000001f00007812 */ /* 0x004fc800078ec0ff */
[----:B------:R-:W-:-:S13]  /*1a800*/  ISETP.NE.AND P0, PT, R0, RZ, PT ;  /* 0x000000ff0000720c */ /* 0x000fda0003f05270 */
[----:B0-----:R-:W0:Y:S01]  /*1a810*/  @!P0 S2R R3, SR_CgaCtaId ;  /* 0x0000000000038919 */ /* 0x001e220000008800 */
[----:B------:R-:W-:-:S04]  /*1a820*/  @!P0 MOV R0, 0x400 ;  /* 0x0000040000008802 */ /* 0x000fc80000000f00 */
[----:B0-----:R-:W-:-:S05]  /*1a830*/  @!P0 LEA R17, R3, R0, 0x18 ;  /* 0x0000000003118211 */ /* 0x001fca00078ec0ff */
[----:B------:R0:W-:Y:S01]  /*1a840*/  @!P0 STS.128 [R17+0x28cd0], R24 ;  /* 0x028cd01811008388 */ /* 0x0001e20000000c00 */
[----:B------:R-:W-:Y:S06]  /*1a850*/  BAR.ARV 0x5, 0x180 ;  /* 0x0146000000007b1d */ /* 0x000fec0000002000 */
.L_x_834:
[----:B------:R-:W-:Y:S02]  /*1a860*/  ULDC UR4, c[0x0][0xc3c] ;  /* 0x00030f0000047ab9 */ /* 0x000fe40000000800 */
[----:B----4-:R-:W-:-:S13]  /*1a870*/  ISETP.GE.AND P0, PT, R27, UR4, PT ;  /* 0x000000041b007c0c */ /* 0x010fda000bf06270 */
[----:B------:R-:W-:Y:S05]  /*1a880*/  @!P0 BRA `(.L_x_844) ;  /* 0xffffff9800188947 */ /* 0x000fea000383ffff */
[----:B------:R-:W-:Y:S05]  /*1a890*/  BSYNC B8 ;  /* 0x0000000000087941 */ /* 0x000fea0003800000 */
.L_x_735:
[----:B------:R-:W4:Y:S01]  /*1a8a0*/  LDL.LU R0, [R1+0x20] ;  /* 0x0000200001007983 */ /* 0x000f220000300800 */
[----:B------:R-:W-:Y:S01]  /*1a8b0*/  BSSY B0, `(.L_x_845) ;  /* 0x000000b000007945 */ /* 0x000fe20003800000 */
[----:B-1----:R-:W1:Y:S01]  /*1a8c0*/  S2R R5, SR_CgaCtaId ;  /* 0x0000000000057919 */ /* 0x002e620000008800 */
[----:B----4-:R-:W-:-:S05]  /*1a8d0*/  VIADD R0, R0, 0x1 ;  /* 0x0000000100007836 */ /* 0x010fca0000000000 */
[----:B------:R-:W-:-:S04]  /*1a8e0*/  LEA.HI R2, R0, R0, RZ, 0x1 ;  /* 0x0000000000027211 */ /* 0x000fc800078f08ff */
[----:B------:R-:W-:Y:S02]  /*1a8f0*/  LOP3.LUT R3, R2, 0xfffffffe, RZ, 0xc0, !PT ;  /* 0xfffffffe02037812 */ /* 0x000fe400078ec0ff */
[----:B------:R-:W-:-:S03]  /*1a900*/  MOV R2, 0x400 ;  /* 0x0000040000027802 */ /* 0x000fc60000000f00 */
[----:B------:R-:W-:Y:S01]  /*1a910*/  IMAD.IADD R0, R0, 0x1, -R3 ;  /* 0x0000000100007824 */ /* 0x000fe200078e0a03 */
[----:B-1----:R-:W-:-:S04]  /*1a920*/  LEA R7, R5, R2, 0x18 ;  /* 0x0000000205077211 */ /* 0x002fc800078ec0ff */
[----:B------:R-:W-:-:S04]  /*1a930*/  SHF.L.U32 R0, R0, 0x1f, RZ ;  /* 0x0000001f00007819 */ /* 0x000fc800000006ff */
[----:B------:R-:W1:Y:S02]  /*1a940*/  SYNCS.PHASECHK.TRANS64.TRYWAIT P0, [R7+URZ+0x28c20], R0 ;  /* 0x028c2000070075a7 */ /* 0x000e64000800017f */
[----:B-1----:R-:W-:Y:S05]  /*1a950*/  @!P0 BRA `(.L_x_846) ;  /* 0x0000003800d88947 */ /* 0x002fea0003800000 */
.L_x_979:
[----:B------:R-:W-:Y:S05]  /*1a960*/  BSYNC B0 ;  /* 0x0000000000007941 */ /* 0x000fea0003800000 */
.L_x_845:
[----:B------:R-:W-:-:S03]  /*1a970*/  UMOV UR4, 0xffffffff ;  /* 0xffffffff00047882 */ /* 0x000fc60000000000 */
[----:B------:R-:W-:Y:S05]  /*1a980*/  BRA.DIV UR4, `(.L_x_847) ;  /* 0x0000003a04e07947 */ /* 0x000fea000b800000 */
[----:B-1----:R-:W1:Y:S02]  /*1a990*/  S2R R0, SR_TID.X ;  /* 0x0000000000007919 */ /* 0x002e640000002100 */
[----:B-1----:R-:W-:-:S04]  /*1a9a0*/  SHF.R.U32.HI R0, RZ, 0x5, R0 ;  /* 0x00000005ff007819 */ /* 0x002fc80000011600 */
[----:B------:R-:W-:-:S05]  /*1a9b0*/  LOP3.LUT R0, R0, 0x3, RZ, 0xc0, !PT ;  /* 0x0000000300007812 */ /* 0x000fca00078ec0ff */
[----:B------:R1:W4:Y:S02]  /*1a9c0*/  SHFL.IDX PT, R14, R0, RZ, 0x1f ;  /* 0x00001fff000e7589 */ /* 0x00032400000e0000 */
.L_x_982:
[----:B----4-:R-:W-:-:S13]  /*1a9d0*/  ISETP.NE.AND P0, PT, R14, RZ, PT ;  /* 0x000000ff0e00720c */ /* 0x010fda0003f05270 */
[----:B------:R-:W-:Y:S05]  /*1a9e0*/  @P0 BRA `(.L_x_590) ;  /* 0x0000000000880947 */ /* 0x000fea0003800000 */
[----:B------:R-:W-:-:S03]  /*1a9f0*/  UMOV UR4, 0xffffffff ;  /* 0xffffffff00047882 */ /* 0x000fc60000000000 */
[----:B------:R-:W-:Y:S05]  /*1aa00*/  BRA.DIV UR4, `(.L_x_848) ;  /* 0x0000003a04f47947 */ /* 0x000fea000b800000 */
[----:B------:R-:W-:-:S13]  /*1aa10*/  ELECT P6, URZ, PT ;  /* 0x00000000003f782f */ /* 0x000fda00038c0000 */
.L_x_985:
[----:B------:R-:W-:Y:S05]  /*1aa20*/  @!P6 BRA `(.L_x_590) ;  /* 0x000000000078e947 */ /* 0x000fea0003800000 */
[----:B------:R-:W-:-:S06]  /*1aa30*/  ULOP3.LUT UR4, UR36, 0x2, URZ, 0xfc, !UPT ;  /* 0x0000000224047892 */ /* 0x000fcc000f8efc3f */
[----:B-1----:R-:W-:-:S05]  /*1aa40*/  IMAD.U32 R0, RZ, RZ, UR4 ;  /* 0x00000004ff007e24 */ /* 0x002fca000f8e00ff */
[----:B------:R-:W-:-:S13]  /*1aa50*/  ISETP.NE.AND P0, PT, R0, 0x3, PT ;  /* 0x000000030000780c */ /* 0x000fda0003f05270 */
[----:B------:R-:W-:Y:S05]  /*1aa60*/  @!P0 BRA `(.L_x_849) ;  /* 0x0000000000048947 */ /* 0x000fea0003800000 */
[----:B------:R-:W-:Y:S01]  /*1aa70*/  BPT.TRAP 0x1 ;  /* 0x000000040000795c */ /* 0x000fe20000300000 */
.L_x_849:
[----:B------:R-:W-:Y:S01]  /*1aa80*/  IMAD R5, R22, 0x8, R7 ;  /* 0x0000000816057824 */ /* 0x000fe200078e0207 */
[----:B------:R-:W-:Y:S01]  /*1aa90*/  SHF.L.U32 R0, R28, 0x1f, RZ ;  /* 0x0000001f1c007819 */ /* 0x000fe200000006ff */
[----:B------:R-:W-:-:S03]  /*1aaa0*/  VIADD R22, R22, 0x1 ;  /* 0x0000000116167836 */ /* 0x000fc60000000000 */
[----:B------:R-:W1:Y:S02]  /*1aab0*/  SYNCS.PHASECHK.TRANS64.TRYWAIT P1, [R5+URZ+0x28c40], R0 ;  /* 0x028c4000050075a7 */ /* 0x000e64000802017f */
[----:B------:R-:W-:-:S04]  /*1aac0*/  ISETP.NE.AND P2, PT, R22, 0x2, PT ;  /* 0x000000021600780c */ /* 0x000fc80003f45270 */
[----:B------:R-:W-:Y:S01]  /*1aad0*/  SEL R3, RZ, 0x1, P2 ;  /* 0x00000001ff037807 */ /* 0x000fe20001000000 */
[----:B-1----:R-:W-:Y:S08]  /*1aae0*/  @!P1 BRA `(.L_x_850) ;  /* 0x0000003800dc9947 */ /* 0x002ff00003800000 */
.L_x_986:
[----:B------:R-:W-:Y:S02]  /*1aaf0*/  SEL R22, R22, RZ, P2 ;  /* 0x000000ff16167207 */ /* 0x000fe40001000000 */
[----:B------:R-:W-:Y:S01]  /*1ab00*/  LOP3.LUT R2, R28, R3, RZ, 0x3c, !PT ;  /* 0x000000031c027212 */ /* 0x000fe200078e3cff */
[----:B------:R-:W-:Y:S06]  /*1ab10*/  @!P0 BRA `(.L_x_851) ;  /* 0x0000000000048947 */ /* 0x000fec0003800000 */
[----:B------:R-:W-:Y:S01]  /*1ab20*/  BPT.TRAP 0x1 ;  /* 0x000000040000795c */ /* 0x000fe20000300000 */
.L_x_851:
[----:B------:R-:W-:Y:S01]  /*1ab30*/  IMAD R3, R22, 0x8, R7 ;  /* 0x0000000816037824 */ /* 0x000fe200078e0207 */
[----:B------:R-:W-:-:S04]  /*1ab40*/  SHF.L.U32 R2, R2, 0x1f, RZ ;  /* 0x0000001f02027819 */ /* 0x000fc800000006ff */
[----:B------:R-:W4:Y:S02]  /*1ab50*/  SYNCS.PHASECHK.TRANS64.TRYWAIT P1, [R3+URZ+0x28c40], R2 ;  /* 0x028c4002030075a7 */ /* 0x000f24000802017f */
[----:B----4-:R-:W-:Y:S05]  /*1ab60*/  @!P1 BRA `(.L_x_852) ;  /* 0x0000003800d09947 */ /* 0x010fea0003800000 */
.L_x_987:
[----:B------:R-:W-:Y:S05]  /*1ab70*/  @!P0 BRA `(.L_x_853) ;  /* 0x0000000000048947 */ /* 0x000fea0003800000 */
[----:B------:R-:W-:Y:S01]  /*1ab80*/  BPT.TRAP 0x1 ;  /* 0x000000040000795c */ /* 0x000fe20000300000 */
.L_x_853:
[----:B------:R-:W5:Y:S02]  /*1ab90*/  SYNCS.PHASECHK.TRANS64.TRYWAIT P1, [R5+URZ+0x28c60], R0 ;  /* 0x028c6000050075a7 */ /* 0x000f64000802017f */
[----:B-----5:R-:W-:Y:S05]  /*1aba0*/  @!P1 BRA `(.L_x_854) ;  /* 0x0000003800d49947 */ /* 0x020fea0003800000 */
.L_x_988:
[----:B------:R-:W-:Y:S05]  /*1abb0*/  @!P0 BRA `(.L_x_855) ;  /* 0x0000000000048947 */ /* 0x000fea0003800000 */
[----:B------:R-:W-:Y:S01]  /*1abc0*/  BPT.TRAP 0x1 ;  /* 0x000000040000795c */ /* 0x000fe20000300000 */
.L_x_855:
[----:B------:R0:W0:Y:S02]  /*1abd0*/  SYNCS.PHASECHK.TRANS64.TRYWAIT P0, [R3+URZ+0x28c60], R2 ;  /* 0x028c6002030075a7 */ /* 0x000024000800017f */
[----:B0-----:R-:W-:Y:S05]  /*1abe0*/  @!P0 NANOSLEEP.SYNCS 0x989680 ;  /* 0x009896800000895d */ /* 0x001fea0003900000 */
[----:B------:R-:W0:Y:S02]  /*1abf0*/  @!P0 SYNCS.PHASECHK.TRANS64 P0, [R3+URZ+0x28c60], R2 ;  /* 0x028c6002030085a7 */ /* 0x000e24000800007f */
[----:B0-----:R-:W-:Y:S05]  /*1ac00*/  @!P0 BRA `(.L_x_855) ;  /* 0xfffffffc00f08947 */ /* 0x001fea000383ffff */
.L_x_590:
[----:B------:R-:W-:Y:S05]  /*1ac10*/  BSYNC B9 ;  /* 0x0000000000097941 */ /* 0x000fea0003800000 */
.L_x_587:
[----:B------:R-:W-:Y:S05]  /*1ac20*/  EXIT ;  /* 0x000000000000794d */ /* 0x000fea0003800000 */
.L_x_608:
[----:B0-----:R0:W1:Y:S02]  /*1ac30*/  SYNCS.PHASECHK.TRANS64.TRYWAIT P4, [R58+URZ+0x28c90], R65 ;  /* 0x028c90413a0075a7 */ /* 0x001064000808017f */
[----:B-1----:R-:W-:Y:S05]  /*1ac40*/  @!P4 NANOSLEEP.SYNCS 0x989680 ;  /* 0x009896800000c95d */ /* 0x002fea0003900000 */
[----:B------:R-:W1:Y:S02]  /*1ac50*/  @!P4 SYNCS.PHASECHK.TRANS64 P4, [R58+URZ+0x28c90], R65 ;  /* 0x028c90413a00c5a7 */ /* 0x000e64000808007f */
[----:B-1----:R-:W-:Y:S05]  /*1ac60*/  @!P4 BRA `(.L_x_608) ;  /* 0xfffffffc00f0c947 */ /* 0x002fea000383ffff */
[----:B------:R-:W-:Y:S05]  /*1ac70*/  BRA `(.L_x_856) ;  /* 0xfffffe8400087947 */ /* 0x000fea000383ffff */
.L_x_609:
[----:B------:R-:W-:Y:S01]  /*1ac80*/  BSSY B1, `(.L_x_857) ;  /* 0x0000007000017945 */ /* 0x000fe20003800000 */
[----:B------:R-:W-:Y:S02]  /*1ac90*/  IMAD.MOV.U32 R12, RZ, RZ, RZ ;  /* 0x000000ffff0c7224 */ /* 0x000fe400078e00ff */
[----:B------:R-:W-:Y:S02]  /*1aca0*/  IMAD.MOV.U32 R11, RZ, RZ, 0x1c1f ;  /* 0x00001c1fff0b7424 */ /* 0x000fe400078e00ff */
[----:B------:R-:W-:-:S07]  /*1acb0*/  IMAD.MOV.U32 R15, RZ, RZ, -0x1 ;  /* 0xffffffffff0f7424 */ /* 0x000fce00078e00ff */
[----:B0-----:R-:W-:Y:S05]  /*1acc0*/  WARPSYNC.COLLECTIVE R15, `(.L_x_858) ;  /* 0x000000000f087348 */ /* 0x001fea0003c00000 */
[----:B------:R1:W2:Y:S02]  /*1acd0*/  SHFL.IDX P6, R14, R13, R12, R11 ;  /* 0x0000000c0d0e7389 */ /* 0x0002a400000c000b */
[----:B012---:R-:W-:Y:S01]  /*1ace0*/  ENDCOLLECTIVE ;  /* 0x000000000000791b */ /* 0x007fe20003800000 */
.L_x_858:
[----:B------:R-:W-:Y:S05]  /*1acf0*/  BSYNC B1 ;  /* 0x0000000000017941 */ /* 0x000fea0003800000 */
.L_x_857:
[----:B------:R-:W-:Y:S02]  /*1ad00*/  IMAD.MOV.U32 R13, RZ, RZ, R67 ;  /* 0x000000ffff0d7224 */ /* 0x000fe400078e0043 */
[----:B------:R-:W-:Y:S02]  /*1ad10*/  IMAD.MOV.U32 R12, RZ, RZ, RZ ;  /* 0x000000ffff0c7224 */ /* 0x000fe400078e00ff */
[----:B------:R-:W-:Y:S02]  /*1ad20*/  IMAD.MOV.U32 R11, RZ, RZ, 0x1c1f ;  /* 0x00001c1fff0b7424 */ /* 0x000fe400078e00ff */
[----:B------:R-:W-:Y:S02]  /*1ad30*/  IMAD.MOV.U32 R15, RZ, RZ, -0x1 ;  /* 0xffffffffff0f7424 */ /* 0x000fe400078e00ff */
[----:B------:R-:W-:-:S07]  /*1ad40*/  IMAD.MOV.U32 R69, RZ, RZ, R14 ;  /* 0x000000ffff457224 */ /* 0x000fce00078e000e */
[----:B------:R-:W-:Y:S05]  /*1ad50*/  WARPSYNC.COLLECTIVE R15, `(.L_x_859) ;  /* 0x000000000f087348 */ /* 0x000fea0003c00000 */
[----:B------:R0:W1:Y:S02]  /*1ad60*/  SHFL.IDX P6, R14, R13, R12, R11 ;  /* 0x0000000c0d0e7389 */ /* 0x00006400000c000b */
[----:B01----:R-:W-:Y:S01]  /*1ad70*/  ENDCOLLECTIVE ;  /* 0x000000000000791b */ /* 0x003fe20003800000 */
.L_x_859:
[----:B------:R-:W-:Y:S05]  /*1ad80*/  BRA `(.L_x_860) ;  /* 0xfffffe8000d87947 */ /* 0x000fea000383ffff */
.L_x_619:
[----:B0-----:R0:W1:Y:S02]  /*1ad90*/  SYNCS.PHASECHK.TRANS64.TRYWAIT P4, [R58+URZ+0x28c90], R65 ;  /* 0x028c90413a0075a7 */ /* 0x001064000808017f */
[----:B-1----:R-:W-:Y:S05]  /*1ada0*/  @!P4 NANOSLEEP.SYNCS 0x989680 ;  /* 0x009896800000c95d */ /* 0x002fea0003900000 */
[----:B------:R-:W1:Y:S02]  /*1adb0*/  @!P4 SYNCS.PHASECHK.TRANS64 P4, [R58+URZ+0x28c90], R65 ;  /* 0x028c90413a00c5a7 */ /* 0x000e64000808007f */
[----:B-1----:R-:W-:Y:S05]  /*1adc0*/  @!P4 BRA `(.L_x_619) ;  /* 0xfffffffc00f0c947 */ /* 0x002fea000383ffff */
[----:B------:R-:W-:Y:S05]  /*1add0*/  BRA `(.L_x_861) ;  /* 0xfffffe8c005c7947 */ /* 0x000fea000383ffff */
.L_x_620:
[----:B------:R-:W-:Y:S01]  /*1ade0*/  BSSY B1, `(.L_x_862) ;  /* 0x0000007000017945 */ /* 0x000fe20003800000 */
[----:B------:R-:W-:Y:S02]  /*1adf0*/  IMAD.MOV.U32 R12, RZ, RZ, RZ ;  /* 0x000000ffff0c7224 */ /* 0x000fe400078e00ff */
[----:B------:R-:W-:Y:S02]  /*1ae00*/  IMAD.MOV.U32 R11, RZ, RZ, 0x1c1f ;  /* 0x00001c1fff0b7424 */ /* 0x000fe400078e00ff */
[----:B------:R-:W-:-:S07]  /*1ae10*/  IMAD.MOV.U32 R15, RZ, RZ, -0x1 ;  /* 0xffffffffff0f7424 */ /* 0x000fce00078e00ff */
[----:B0-----:R-:W-:Y:S05]  /*1ae20*/  WARPSYNC.COLLECTIVE R15, `(.L_x_863) ;  /* 0x000000000f087348 */ /* 0x001fea0003c00000 */
[----:B------:R1:W2:Y:S02]  /*1ae30*/  SHFL.IDX P6, R14, R13, R12, R11 ;  /* 0x0000000c0d0e7389 */ /* 0x0002a400000c000b */
[----:B012---:R-:W-:Y:S01]  /*1ae40*/  ENDCOLLECTIVE ;  /* 0x000000000000791b */ /* 0x007fe20003800000 */
.L_x_863:
[----:B------:R-:W-:Y:S05]  /*1ae50*/  BSYNC B1 ;  /* 0x0000000000017941 */ /* 0x000fea0003800000 */
.L_x_862:
        /* <DEDUP_REMOVED lines=8> */
.L_x_864:
[----:B------:R-:W-:Y:S01]  /*1aee0*/  IMAD.MOV.U32 R67, RZ, RZ, R14 ;  /* 0x000000ffff437224 */ /* 0x000fe200078e000e */
[----:B------:R-:W-:Y:S06]  /*1aef0*/  BRA `(.L_x_865) ;  /* 0xfffffe8c00287947 */ /* 0x000fec000383ffff */
.L_x_625:
[----:B-1----:R1:W2:Y:S02]  /*1af00*/  SYNCS.PHASECHK.TRANS64.TRYWAIT P2, [R58+URZ+0x28c90], R65 ;  /* 0x028c90413a0075a7 */ /* 0x0022a4000804017f */
[----:B--2---:R-:W-:Y:S05]  /*1af10*/  @!P2 NANOSLEEP.SYNCS 0x989680 ;  /* 0x009896800000a95d */ /* 0x004fea0003900000 */
[----:B------:R-:W2:Y:S02]  /*1af20*/  @!P2 SYNCS.PHASECHK.TRANS64 P2, [R58+URZ+0x28c90], R65 ;  /* 0x028c90413a00a5a7 */ /* 0x000ea4000804007f */
[----:B--2---:R-:W-:Y:S05]  /*1af30*/  @!P2 BRA `(.L_x_625) ;  /* 0xfffffffc00f0a947 */ /* 0x004fea000383ffff */
[----:B------:R-:W-:Y:S05]  /*1af40*/  BRA `(.L_x_866) ;  /* 0xfffffe9400387947 */ /* 0x000fea000383ffff */
.L_x_626:
[----:B------:R-:W-:Y:S01]  /*1af50*/  BSSY B1, `(.L_x_867) ;  /* 0x0000007000017945 */ /* 0x000fe20003800000 */
[----:B------:R-:W-:Y:S02]  /*1af60*/  IMAD.MOV.U32 R12, RZ, RZ, RZ ;  /* 0x000000ffff0c7224 */ /* 0x000fe400078e00ff */
[----:B------:R-:W-:Y:S02]  /*1af70*/  IMAD.MOV.U32 R11, RZ, RZ, 0x1c1f ;  /* 0x00001c1fff0b7424 */ /* 0x000fe400078e00ff */
[----:B------:R-:W-:-:S07]  /*1af80*/  IMAD.MOV.U32 R15, RZ, RZ, -0x1 ;  /* 0xffffffffff0f7424 */ /* 0x000fce00078e00ff */
[----:B-1----:R-:W-:Y:S05]  /*1af90*/  WARPSYNC.COLLECTIVE R15, `(.L_x_868) ;  /* 0x000000000f087348 */ /* 0x002fea0003c00000 */
[----:B------:R0:W2:Y:S02]  /*1afa0*/  SHFL.IDX P6, R14, R13, R12, R11 ;  /* 0x0000000c0d0e7389 */ /* 0x0000a400000c000b */
[----:B012---:R-:W-:Y:S01]  /*1afb0*/  ENDCOLLECTIVE ;  /* 0x000000000000791b */ /* 0x007fe20003800000 */
.L_x_868:
[----:B------:R-:W-:Y:S05]  /*1afc0*/  BSYNC B1 ;  /* 0x0000000000017941 */ /* 0x000fea0003800000 */
.L_x_867:
        /* <DEDUP_REMOVED lines=8> */
.L_x_869:
[----:B------:R-:W-:Y:S05]  /*1b050*/  BRA `(.L_x_870) ;  /* 0xfffffe9400587947 */ /* 0x000fea000383ffff */
.L_x_630:
[----:B-1----:R1:W2:Y:S02]  /*1b060*/  SYNCS.PHASECHK.TRANS64.TRYWAIT P3, [R58+URZ+0x28cb0], R65 ;  /* 0x028cb0413a0075a7 */ /* 0x0022a4000806017f */
[----:B--2---:R-:W-:Y:S05]  /*1b070*/  @!P3 NANOSLEEP.SYNCS 0x989680 ;  /* 0x009896800000b95d */ /* 0x004fea0003900000 */
[----:B------:R-:W2:Y:S02]  /*1b080*/  @!P3 SYNCS.PHASECHK.TRANS64 P3, [R58+URZ+0x28cb0], R65 ;  /* 0x028cb0413a00b5a7 */ /* 0x000ea4000806007f */
[----:B--2---:R-:W-:Y:S05]  /*1b090*/  @!P3 BRA `(.L_x_630) ;  /* 0xfffffffc00f0b947 */ /* 0x004fea000383ffff */
[----:B------:R-:W-:Y:S05]  /*1b0a0*/  BRA `(.L_x_871) ;  /* 0xfffffe9400e47947 */ /* 0x000fea000383ffff */
.L_x_643:
[----:B0-----:R0:W1:Y:S02]  /*1b0b0*/  SYNCS.PHASECHK.TRANS64.TRYWAIT P1, [R10+URZ+0x28c50], R7 ;  /* 0x028c50070a0075a7 */ /* 0x001064000802017f */
[----:B-1----:R-:W-:Y:S05]  /*1b0c0*/  @!P1 NANOSLEEP.SYNCS 0x989680 ;  /* 0x009896800000995d */ /* 0x002fea0003900000 */
[----:B------:R-:W1:Y:S02]  /*1b0d0*/  @!P1 SYNCS.PHASECHK.TRANS64 P1, [R10+URZ+0x28c50], R7 ;  /* 0x028c50070a0095a7 */ /* 0x000e64000802007f */
[----:B-1----:R-:W-:Y:S05]  /*1b0e0*/  @!P1 BRA `(.L_x_643) ;  /* 0xfffffffc00f09947 */ /* 0x002fea000383ffff */
[----:B------:R-:W-:Y:S05]  /*1b0f0*/  BRA `(.L_x_872) ;  /* 0xfffffea8004c7947 */ /* 0x000fea000383ffff */
.L_x_651:
[----:B-1----:R1:W2:Y:S02]  /*1b100*/  SYNCS.PHASECHK.TRANS64.TRYWAIT P1, [R10+URZ+0x28c50], R11 ;  /* 0x028c500b0a0075a7 */ /* 0x0022a4000802017f */
[----:B--2---:R-:W-:Y:S05]  /*1b110*/  @!P1 NANOSLEEP.SYNCS 0x989680 ;  /* 0x009896800000995d */ /* 0x004fea0003900000 */
[----:B------:R-:W2:Y:S02]  /*1b120*/  @!P1 SYNCS.PHASECHK.TRANS64 P1, [R10+URZ+0x28c50], R11 ;  /* 0x028c500b0a0095a7 */ /* 0x000ea4000802007f */
[----:B--2---:R-:W-:Y:S05]  /*1b130*/  @!P1 BRA `(.L_x_651) ;  /* 0xfffffffc00f09947 */ /* 0x004fea000383ffff */
[----:B------:R-:W-:Y:S05]  /*1b140*/  BRA `(.L_x_650) ;  /* 0xfffffeb4006c7947 */ /* 0x000fea000383ffff */
.L_x_667:
        /* <DEDUP_REMOVED lines=8> */
.L_x_874:
[----:B------:R-:W-:Y:S05]  /*1b1d0*/  BSYNC B1 ;  /* 0x0000000000017941 */ /* 0x000fea0003800000 */
.L_x_873:
        /* <DEDUP_REMOVED lines=8> */
.L_x_875:
[----:B------:R-:W-:Y:S02]  /*1b260*/  IMAD.MOV.U32 R13, RZ, RZ, R24 ;  /* 0x000000ffff0d7224 */ /* 0x000fe400078e0018 */
[----:B------:R-:W-:-:S07]  /*1b270*/  IMAD.MOV.U32 R3, RZ, RZ, R14 ;  /* 0x000000ffff037224 */ /* 0x000fce00078e000e */
[----:B------:R-:W-:Y:S05]  /*1b280*/  WARPSYNC.COLLECTIVE R15, `(.L_x_876) ;  /* 0x000000000f087348 */ /* 0x000fea0003c00000 */
[----:B------:R0:W1:Y:S02]  /*1b290*/  SHFL.IDX P6, R14, R13, R12, R11 ;  /* 0x0000000c0d0e7389 */ /* 0x00006400000c000b */
[----:B01----:R-:W-:Y:S01]  /*1b2a0*/  ENDCOLLECTIVE ;  /* 0x000000000000791b */ /* 0x003fe20003800000 */
.L_x_876:
[----:B------:R-:W-:Y:S02]  /*1b2b0*/  IMAD.MOV.U32 R13, RZ, RZ, R27 ;  /* 0x000000ffff0d7224 */ /* 0x000fe400078e001b */
[----:B------:R-:W-:-:S07]  /*1b2c0*/  IMAD.MOV.U32 R24, RZ, RZ, R14 ;  /* 0x000000ffff187224 */ /* 0x000fce00078e000e */
[----:B------:R-:W-:Y:S05]  /*1b2d0*/  WARPSYNC.COLLECTIVE R15, `(.L_x_877) ;  /* 0x000000000f087348 */ /* 0x000fea0003c00000 */
[----:B------:R0:W1:Y:S02]  /*1b2e0*/  SHFL.IDX P6, R14, R13, R12, R11 ;  /* 0x0000000c0d0e7389 */ /* 0x00006400000c000b */
[----:B01----:R-:W-:Y:S01]  /*1b2f0*/  ENDCOLLECTIVE ;  /* 0x000000000000791b */ /* 0x003fe20003800000 */
.L_x_877:
[----:B------:R-:W-:Y:S01]  /*1b300*/  IMAD.MOV.U32 R21, RZ, RZ, R14 ;  /* 0x000000ffff157224 */ /* 0x000fe200078e000e */
[----:B------:R-:W-:Y:S06]  /*1b310*/  BRA `(.L_x_878) ;  /* 0xfffffecc00287947 */ /* 0x000fec000383ffff */
.L_x_671:
[----:B0-----:R0:W1:Y:S02]  /*1b320*/  SYNCS.PHASECHK.TRANS64.TRYWAIT P0, [R2+URZ+0x28c00], R25 ;  /* 0x028c0019020075a7 */ /* 0x001064000800017f */
[----:B-1----:R-:W-:Y:S05]  /*1b330*/  @!P0 NANOSLEEP.SYNCS 0x989680 ;  /* 0x009896800000895d */ /* 0x002fea0003900000 */
[----:B------:R-:W1:Y:S02]  /*1b340*/  @!P0 SYNCS.PHASECHK.TRANS64 P0, [R2+URZ+0x28c00], R25 ;  /* 0x028c0019020085a7 */ /* 0x000e64000800007f */
[----:B-1----:R-:W-:Y:S05]  /*1b350*/  @!P0 BRA `(.L_x_671) ;  /* 0xfffffffc00f08947 */ /* 0x002fea000383ffff */
[----:B------:R-:W-:Y:S05]  /*1b360*/  BRA `(.L_x_879) ;  /* 0xfffffed000447947 */ /* 0x000fea000383ffff */
.L_x_679:
        /* <DEDUP_REMOVED lines=8> */
.L_x_881:
[----:B------:R-:W-:Y:S05]  /*1b3f0*/  BSYNC B1 ;  /* 0x0000000000017941 */ /* 0x000fea0003800000 */
.L_x_880:
        /* <DEDUP_REMOVED lines=8> */
.L_x_882:
[----:B------:R-:W-:Y:S02]  /*1b480*/  IMAD.MOV.U32 R13, RZ, RZ, R24 ;  /* 0x000000ffff0d7224 */ /* 0x000fe400078e0018 */
[----:B------:R-:W-:-:S07]  /*1b490*/  IMAD.MOV.U32 R3, RZ, RZ, R14 ;  /* 0x000000ffff037224 */ /* 0x000fce00078e000e */
[----:B------:R-:W-:Y:S05]  /*1b4a0*/  WARPSYNC.COLLECTIVE R15, `(.L_x_883) ;  /* 0x000000000f087348 */ /* 0x000fea0003c00000 */
[----:B------:R0:W1:Y:S02]  /*1b4b0*/  SHFL.IDX P6, R14, R13, R12, R11 ;  /* 0x0000000c0d0e7389 */ /* 0x00006400000c000b */
[----:B01----:R-:W-:Y:S01]  /*1b4c0*/  ENDCOLLECTIVE ;  /* 0x000000000000791b */ /* 0x003fe20003800000 */
.L_x_883:
[----:B------:R-:W-:Y:S02]  /*1b4d0*/  IMAD.MOV.U32 R13, RZ, RZ, R27 ;  /* 0x000000ffff0d7224 */ /* 0x000fe400078e001b */
[----:B------:R-:W-:-:S07]  /*1b4e0*/  IMAD.MOV.U32 R20, RZ, RZ, R14 ;  /* 0x000000ffff147224 */ /* 0x000fce00078e000e */
[----:B------:R-:W-:Y:S05]  /*1b4f0*/  WARPSYNC.COLLECTIVE R15, `(.L_x_884) ;  /* 0x000000000f087348 */ /* 0x000fea0003c00000 */
[----:B------:R0:W1:Y:S02]  /*1b500*/  SHFL.IDX P6, R14, R13, R12, R11 ;  /* 0x0000000c0d0e7389 */ /* 0x00006400000c000b */
[----:B01----:R-:W-:Y:S01]  /*1b510*/  ENDCOLLECTIVE ;  /* 0x000000000000791b */ /* 0x003fe20003800000 */
.L_x_884:
[----:B------:R-:W-:Y:S05]  /*1b520*/  BRA `(.L_x_885) ;  /* 0xfffffed800b47947 */ /* 0x000fea000383ffff */
.L_x_683:
[----:B0-----:R0:W1:Y:S02]  /*1b530*/  SYNCS.PHASECHK.TRANS64.TRYWAIT P1, [R2+URZ+0x28c00], R27 ;  /* 0x028c001b020075a7 */ /* 0x001064000802017f */
[----:B-1----:R-:W-:Y:S05]  /*1b540*/  @!P1 NANOSLEEP.SYNCS 0x989680 ;  /* 0x009896800000995d */ /* 0x002fea0003900000 */
[----:B------:R-:W1:Y:S02]  /*1b550*/  @!P1 SYNCS.PHASECHK.TRANS64 P1, [R2+URZ+0x28c00], R27 ;  /* 0x028c001b020095a7 */ /* 0x000e64000802007f */
[----:B-1----:R-:W-:Y:S05]  /*1b560*/  @!P1 BRA `(.L_x_683) ;  /* 0xfffffffc00f09947 */ /* 0x002fea000383ffff */
[----:B------:R-:W-:Y:S05]  /*1b570*/  BRA `(.L_x_886) ;  /* 0xfffffedc00947947 */ /* 0x000fea000383ffff */
.L_x_689:
[----:B0-----:R0:W1:Y:S02]  /*1b580*/  SYNCS.PHASECHK.TRANS64.TRYWAIT P1, [R12+URZ+0x28c30], R13 ;  /* 0x028c300d0c0075a7 */ /* 0x001064000802017f */
[----:B-1----:R-:W-:Y:S05]  /*1b590*/  @!P1 NANOSLEEP.SYNCS 0x989680 ;  /* 0x009896800000995d */ /* 0x002fea0003900000 */
[----:B------:R-:W1:Y:S02]  /*1b5a0*/  @!P1 SYNCS.PHASECHK.TRANS64 P1, [R12+URZ+0x28c30], R13 ;  /* 0x028c300d0c0095a7 */ /* 0x000e64000802007f */
[----:B-1----:R-:W-:Y:S05]  /*1b5b0*/  @!P1 BRA `(.L_x_689) ;  /* 0xfffffffc00f09947 */ /* 0x002fea000383ffff */
[----:B------:R-:W-:Y:S05]  /*1b5c0*/  BRA `(.L_x_688) ;  /* 0xfffffee800c87947 */ /* 0x000fea000383ffff */
.L_x_695:
[----:B--2---:R2:W3:Y:S02]  /*1b5d0*/  SYNCS.PHASECHK.TRANS64.TRYWAIT P1, [R12+URZ+0x28c50], R13 ;  /* 0x028c500d0c0075a7 */ /* 0x0044e4000802017f */
[----:B---3--:R-:W-:Y:S05]  /*1b5e0*/  @!P1 NANOSLEEP.SYNCS 0x989680 ;  /* 0x009896800000995d */ /* 0x008fea0003900000 */
[----:B------:R-:W3:Y:S02]  /*1b5f0*/  @!P1 SYNCS.PHASECHK.TRANS64 P1, [R12+URZ+0x28c50], R13 ;  /* 0x028c500d0c0095a7 */ /* 0x000ee4000802007f */
[----:B---3--:R-:W-:Y:S05]  /*1b600*/  @!P1 BRA `(.L_x_695) ;  /* 0xfffffffc00f09947 */ /* 0x008fea000383ffff */
[----:B------:R-:W-:Y:S05]  /*1b610*/  BRA `(.L_x_694) ;  /* 0xffffff0000087947 */ /* 0x000fea000383ffff */
.L_x_703:
[----:B0-----:R0:W2:Y:S02]  /*1b620*/  SYNCS.PHASECHK.TRANS64.TRYWAIT P2, [R14+URZ+0x28c30], R12 ;  /* 0x028c300c0e0075a7 */ /* 0x0010a4000804017f */
[----:B--2---:R-:W-:Y:S05]  /*1b630*/  @!P2 NANOSLEEP.SYNCS 0x989680 ;  /* 0x009896800000a95d */ /* 0x004fea0003900000 */
[----:B------:R-:W2:Y:S02]  /*1b640*/  @!P2 SYNCS.PHASECHK.TRANS64 P2, [R14+URZ+0x28c30], R12 ;  /* 0x028c300c0e00a5a7 */ /* 0x000ea4000804007f */
[----:B--2---:R-:W-:Y:S05]  /*1b650*/  @!P2 BRA `(.L_x_703) ;  /* 0xfffffffc00f0a947 */ /* 0x004fea000383ffff */
[----:B------:R-:W-:Y:S05]  /*1b660*/  BRA `(.L_x_702) ;  /* 0xffffff0400207947 */ /* 0x000fea000383ffff */
.L_x_709:
[----:B-1----:R1:W3:Y:S02]  /*1b670*/  SYNCS.PHASECHK.TRANS64.TRYWAIT P2, [R14+URZ+0x28c50], R12 ;  /* 0x028c500c0e0075a7 */ /* 0x0022e4000804017f */
[----:B---3--:R-:W-:Y:S05]  /*1b680*/  @!P2 NANOSLEEP.SYNCS 0x989680 ;  /* 0x009896800000a95d */ /* 0x008fea0003900000 */
[----:B------:R-:W3:Y:S02]  /*1b690*/  @!P2 SYNCS.PHASECHK.TRANS64 P2, [R14+URZ+0x28c50], R12 ;  /* 0x028c500c0e00a5a7 */ /* 0x000ee4000804007f */
[----:B---3--:R-:W-:Y:S05]  /*1b6a0*/  @!P2 BRA `(.L_x_709) ;  /* 0xfffffffc00f0a947 */ /* 0x008fea000383ffff */
[----:B------:R-:W-:Y:S05]  /*1b6b0*/  BRA `(.L_x_708) ;  /* 0xffffff1c007c7947 */ /* 0x000fea000383ffff */
.L_x_743:
        /* <DEDUP_REMOVED lines=8> */
[----:B------:R-:W-:Y:S05]  /*1b740*/  WARPSYNC.COLLECTIVE R15, `(.L_x_888) ;  /* 0x000000000f087348 */ /* 0x000fea0003c00000 */
[----:B------:R0:W1:Y:S02]  /*1b750*/  SHFL.IDX P6, R14, R13, R12, R11 ;  /* 0x0000000c0d0e7389 */ /* 0x00006400000c000b */
[----:B01----:R-:W-:Y:S01]  /*1b760*/  ENDCOLLECTIVE ;  /* 0x000000000000791b */ /* 0x003fe20003800000 */
.L_x_888:
[----:B------:R-:W-:Y:S05]  /*1b770*/  BSYNC B1 ;  /* 0x0000000000017941 */ /* 0x000fea0003800000 */
.L_x_887:
[----:B------:R-:W-:Y:S05]  /*1b780*/  BRA `(.L_x_889) ;  /* 0xffffff9000a87947 */ /* 0x000fea000383ffff */
.L_x_745:
[----:B------:R-:W-:Y:S01]  /*1b790*/  BSSY B1, `(.L_x_890) ;  /* 0x0000006000017945 */ /* 0x000fe20003800000 */
[----:B------:R-:W-:-:S07]  /*1b7a0*/  IMAD.MOV.U32 R15, RZ, RZ, -0x1 ;  /* 0xffffffffff0f7424 */ /* 0x000fce00078e00ff */
[----:B0-----:R-:W-:Y:S05]  /*1b7b0*/  WARPSYNC.COLLECTIVE R15, `(.L_x_891) ;  /* 0x000000000f0c7348 */ /* 0x001fea0003c00000 */
[----:B------:R-:W-:Y:S02]  /*1b7c0*/  ELECT P6, UR62, PT ;  /* 0x00000000003e782f */ /* 0x000fe400038c0000 */
[----:B------:R-:W-:Y:S01]  /*1b7d0*/  MOV R14, UR62 ;  /* 0x0000003e000e7c02 */ /* 0x000fe20008000f00 */
[----:B0-----:R-:W-:Y:S10]  /*1b7e0*/  ENDCOLLECTIVE ;  /* 0x000000000000791b */ /* 0x001ff40003800000 */
.L_x_891:
[----:B------:R-:W-:Y:S05]  /*1b7f0*/  BSYNC B1 ;  /* 0x0000000000017941 */ /* 0x000fea0003800000 */
.L_x_890:
[----:B------:R-:W-:Y:S05]  /*1b800*/  BRA `(.L_x_744) ;  /* 0xffffff9000a07947 */ /* 0x000fea000383ffff */
.L_x_747:
[----:B0-----:R0:W1:Y:S02]  /*1b810*/  SYNCS.PHASECHK.TRANS64.TRYWAIT P0, [R17+URZ+0x28c20], R3 ;  /* 0x028c2003110075a7 */ /* 0x001064000800017f */
[----:B-1----:R-:W-:Y:S05]  /*1b820*/  @!P0 NANOSLEEP.SYNCS 0x989680 ;  /* 0x009896800000895d */ /* 0x002fea0003900000 */
[----:B------:R-:W1:Y:S02]  /*1b830*/  @!P0 SYNCS.PHASECHK.TRANS64 P0, [R17+URZ+0x28c20], R3 ;  /* 0x028c2003110085a7 */ /* 0x000e64000800007f */
[----:B-1----:R-:W-:Y:S05]  /*1b840*/  @!P0 BRA `(.L_x_747) ;  /* 0xfffffffc00f08947 */ /* 0x002fea000383ffff */
[----:B------:R-:W-:Y:S05]  /*1b850*/  BRA `(.L_x_892) ;  /* 0xffffff9000b07947 */ /* 0x000fea000383ffff */
.L_x_751:
[----:B0-----:R0:W1:Y:S02]  /*1b860*/  SYNCS.PHASECHK.TRANS64.TRYWAIT P0, [R3+URZ+0x28ca0], R8 ;  /* 0x028ca008030075a7 */ /* 0x001064000800017f */
[----:B-1----:R-:W-:Y:S05]  /*1b870*/  @!P0 NANOSLEEP.SYNCS 0x989680 ;  /* 0x009896800000895d */ /* 0x002fea0003900000 */
[----:B------:R-:W1:Y:S02]  /*1b880*/  @!P0 SYNCS.PHASECHK.TRANS64 P0, [R3+URZ+0x28ca0], R8 ;  /* 0x028ca008030085a7 */ /* 0x000e64000800007f */
[----:B-1----:R-:W-:Y:S05]  /*1b890*/  @!P0 BRA `(.L_x_751) ;  /* 0xfffffffc00f08947 */ /* 0x002fea000383ffff */
[----:B------:R-:W-:Y:S05]  /*1b8a0*/  BRA `(.L_x_893) ;  /* 0xffffff9000c87947 */ /* 0x000fea000383ffff */
.L_x_756:
[----:B-1----:R1:W2:Y:S02]  /*1b8b0*/  SYNCS.PHASECHK.TRANS64.TRYWAIT P0, [R3+URZ+0x28cc0], R8 ;  /* 0x028cc008030075a7 */ /* 0x0022a4000800017f */
[----:B--2---:R-:W-:Y:S05]  /*1b8c0*/  @!P0 NANOSLEEP.SYNCS 0x989680 ;  /* 0x009896800000895d */ /* 0x004fea0003900000 */
[----:B------:R-:W2:Y:S02]  /*1b8d0*/  @!P0 SYNCS.PHASECHK.TRANS64 P0, [R3+URZ+0x28cc0], R8 ;  /* 0x028cc008030085a7 */ /* 0x000ea4000800007f */
[----:B--2---:R-:W-:Y:S05]  /*1b8e0*/  @!P0 BRA `(.L_x_756) ;  /* 0xfffffffc00f08947 */ /* 0x004fea000383ffff */
[----:B------:R-:W-:Y:S05]  /*1b8f0*/  BRA `(.L_x_894) ;  /* 0xffffff9400447947 */ /* 0x000fea000383ffff */
.L_x_770:
[----:B0-----:R0:W1:Y:S02]  /*1b900*/  SYNCS.PHASECHK.TRANS64.TRYWAIT P2, [R8+URZ+0x28ca0], R2 ;  /* 0x028ca002080075a7 */ /* 0x001064000804017f */
[----:B-1----:R-:W-:Y:S05]  /*1b910*/  @!P2 NANOSLEEP.SYNCS 0x989680 ;  /* 0x009896800000a95d */ /* 0x002fea0003900000 */
[----:B------:R-:W1:Y:S02]  /*1b920*/  @!P2 SYNCS.PHASECHK.TRANS64 P2, [R8+URZ+0x28ca0], R2 ;  /* 0x028ca0020800a5a7 */ /* 0x000e64000804007f */
[----:B-1----:R-:W-:Y:S05]  /*1b930*/  @!P2 BRA `(.L_x_770) ;  /* 0xfffffffc00f0a947 */ /* 0x002fea000383ffff */
[----:B------:R-:W-:Y:S05]  /*1b940*/  BRA `(.L_x_895) ;  /* 0xffffff9c00a87947 */ /* 0x000fea000383ffff */
.L_x_775:
[----:B-1----:R1:W2:Y:S02]  /*1b950*/  SYNCS.PHASECHK.TRANS64.TRYWAIT P2, [R8+URZ+0x28cc0], R2 ;  /* 0x028cc002080075a7 */ /* 0x0022a4000804017f */
[----:B--2---:R-:W-:Y:S05]  /*1b960*/  @!P2 NANOSLEEP.SYNCS 0x989680 ;  /* 0x009896800000a95d */ /* 0x004fea0003900000 */
[----:B------:R-:W2:Y:S02]  /*1b970*/  @!P2 SYNCS.PHASECHK.TRANS64 P2, [R8+URZ+0x28cc0], R2 ;  /* 0x028cc0020800a5a7 */ /* 0x000ea4000804007f */
[----:B--2---:R-:W-:Y:S05]  /*1b980*/  @!P2 BRA `(.L_x_775) ;  /* 0xfffffffc00f0a947 */ /* 0x004fea000383ffff */
[----:B------:R-:W-:Y:S05]  /*1b990*/  BRA `(.L_x_896) ;  /* 0xffffffa000207947 */ /* 0x000fea000383ffff */
.L_x_797:
        /* <DEDUP_REMOVED lines=11> */
.L_x_898:
[----:B------:R-:W-:Y:S05]  /*1ba50*/  BSYNC B0 ;  /* 0x0000000000007941 */ /* 0x000fea0003800000 */
.L_x_897:
[----:B------:R-:W-:Y:S05]  /*1ba60*/  BRA `(.L_x_899) ;  /* 0xffffffb400947947 */ /* 0x000fea000383ffff */
.L_x_800:
[----:B0-----:R0:W1:Y:S02]  /*1ba70*/  SYNCS.PHASECHK.TRANS64.TRYWAIT P0, [R30+URZ+0x28c40], R0 ;  /* 0x028c40001e0075a7 */ /* 0x001064000800017f */
[----:B-1----:R-:W-:Y:S05]  /*1ba80*/  @!P0 NANOSLEEP.SYNCS 0x989680 ;  /* 0x009896800000895d */ /* 0x002fea0003900000 */
[----:B------:R-:W1:Y:S02]  /*1ba90*/  @!P0 SYNCS.PHASECHK.TRANS64 P0, [R30+URZ+0x28c40], R0 ;  /* 0x028c40001e0085a7 */ /* 0x000e64000800007f */
[----:B-1----:R-:W-:Y:S05]  /*1baa0*/  @!P0 BRA `(.L_x_800) ;  /* 0xfffffffc00f08947 */ /* 0x002fea000383ffff */
[----:B------:R-:W-:Y:S05]  /*1bab0*/  BRA `(.L_x_900) ;  /* 0xffffffb400cc7947 */ /* 0x000fea000383ffff */
.L_x_801:
        /* <DEDUP_REMOVED lines=8> */
.L_x_902:
[----:B------:R-:W-:Y:S05]  /*1bb40*/  BSYNC B0 ;  /* 0x0000000000007941 */ /* 0x000fea0003800000 */
.L_x_901:
        /* <DEDUP_REMOVED lines=9> */
.L_x_903:
[----:B------:R-:W-:Y:S02]  /*1bbe0*/  IMAD.MOV.U32 R13, RZ, RZ, R5 ;  /* 0x000000ffff0d7224 */ /* 0x000fe400078e0005 */
[----:B------:R-:W-:Y:S02]  /*1bbf0*/  IMAD.MOV.U32 R12, RZ, RZ, 0x1 ;  /* 0x00000001ff0c7424 */ /* 0x000fe400078e00ff */
[----:B------:R-:W-:-:S07]  /*1bc00*/  IMAD.MOV.U32 R3, RZ, RZ, R14 ;  /* 0x000000ffff037224 */ /* 0x000fce00078e000e */
[----:B------:R-:W-:Y:S05]  /*1bc10*/  WARPSYNC.COLLECTIVE R15, `(.L_x_904) ;  /* 0x000000000f087348 */ /* 0x000fea0003c00000 */
[----:B------:R0:W1:Y:S02]  /*1bc20*/  SHFL.IDX P6, R14, R13, R12, R11 ;  /* 0x0000000c0d0e7389 */ /* 0x00006400000c000b */
[----:B01----:R-:W-:Y:S01]  /*1bc30*/  ENDCOLLECTIVE ;  /* 0x000000000000791b */ /* 0x003fe20003800000 */
.L_x_904:
        /* <DEDUP_REMOVED lines=15> */
.L_x_905:
[----:B------:R-:W-:Y:S02]  /*1bd30*/  @P0 IMAD R6, R4, 0x2, R17 ;  /* 0x0000000204060824 */ /* 0x000fe400078e0211 */
[----:B------:R-:W-:Y:S02]  /*1bd40*/  IMAD.MOV.U32 R13, RZ, RZ, R5 ;  /* 0x000000ffff0d7224 */ /* 0x000fe400078e0005 */
[----:B------:R-:W-:Y:S02]  /*1bd50*/  IMAD.MOV.U32 R12, RZ, RZ, 0x2 ;  /* 0x00000002ff0c7424 */ /* 0x000fe400078e00ff */
[----:B------:R-:W-:-:S07]  /*1bd60*/  IMAD.MOV.U32 R3, RZ, RZ, R14 ;  /* 0x000000ffff037224 */ /* 0x000fce00078e000e */
[----:B------:R-:W-:Y:S05]  /*1bd70*/  WARPSYNC.COLLECTIVE R15, `(.L_x_906) ;  /* 0x000000000f087348 */ /* 0x000fea0003c00000 */
[----:B------:R0:W1:Y:S02]  /*1bd80*/  SHFL.IDX P6, R14, R13, R12, R11 ;  /* 0x0000000c0d0e7389 */ /* 0x00006400000c000b */
[----:B01----:R-:W-:Y:S01]  /*1bd90*/  ENDCOLLECTIVE ;  /* 0x000000000000791b */ /* 0x003fe20003800000 */
.L_x_906:
        /* <DEDUP_REMOVED lines=15> */
.L_x_907:
[----:B------:R-:W-:Y:S02]  /*1be90*/  @P0 IMAD R6, R4, 0x2, R17 ;  /* 0x0000000204060824 */ /* 0x000fe400078e0211 */
[----:B------:R-:W-:Y:S02]  /*1bea0*/  IMAD.MOV.U32 R13, RZ, RZ, R5 ;  /* 0x000000ffff0d7224 */ /* 0x000fe400078e0005 */
[----:B------:R-:W-:Y:S02]  /*1beb0*/  IMAD.MOV.U32 R12, RZ, RZ, 0x3 ;  /* 0x00000003ff0c7424 */ /* 0x000fe400078e00ff */
[----:B------:R-:W-:-:S07]  /*1bec0*/  IMAD.MOV.U32 R3, RZ, RZ, R14 ;  /* 0x000000ffff037224 */ /* 0x000fce00078e000e */
[----:B------:R-:W-:Y:S05]  /*1bed0*/  WARPSYNC.COLLECTIVE R15, `(.L_x_908) ;  /* 0x000000000f087348 */ /* 0x000fea0003c00000 */
[----:B------:R0:W1:Y:S02]  /*1bee0*/  SHFL.IDX P6, R14, R13, R12, R11 ;  /* 0x0000000c0d0e7389 */ /* 0x00006400000c000b */
[----:B01----:R-:W-:Y:S01]  /*1bef0*/  ENDCOLLECTIVE ;  /* 0x000000000000791b */ /* 0x003fe20003800000 */
.L_x_908:
        /* <DEDUP_REMOVED lines=10> */
.L_x_909:
[----:B------:R-:W-:Y:S01]  /*1bfa0*/  @!PT LDS RZ, [RZ] ;  /* 0x00000000fffff984 */ /* 0x000fe20000000800 */
[----:B------:R-:W-:Y:S01]  /*1bfb0*/  @!PT LDS RZ, [RZ] ;  /* 0x00000000fffff984 */ /* 0x000fe20000000800 */
[----:B------:R-:W-:Y:S01]  /*1bfc0*/  @!PT LDS RZ, [RZ] ;  /* 0x00000000fffff984 */ /* 0x000fe20000000800 */
[----:B------:R0:W-:Y:S01]  /*1bfd0*/  @P0 LDGSTS.E.BYPASS.LTC128B.128 [R6+0x23400], desc[UR42][R2.64], !P2 ;  /* 0x2340000002060fae */ /* 0x0001e2000d101d6a */
[----:B------:R-:W-:Y:S01]  /*1bfe0*/  IMAD.MOV.U32 R0, RZ, RZ, R14 ;  /* 0x000000ffff007224 */ /* 0x000fe200078e000e */
[----:B------:R-:W-:Y:S06]  /*1bff0*/  BRA `(.L_x_910) ;  /* 0xffffffb4007c7947 */ /* 0x000fec000383ffff */
.L_x_806:
        /* <DEDUP_REMOVED lines=9> */
.L_x_911:
[C---:B------:R-:W-:Y:S01]  /*1c090*/  VIADD R6, R25.reuse, 0x10 ;  /* 0x0000001019067836 */ /* 0x040fe20000000000 */
[----:B------:R-:W-:Y:S01]  /*1c0a0*/  ISETP.GE.AND P0, PT, R25, R3, PT ;  /* 0x000000031900720c */ /* 0x000fe20003f06270 */
[----:B------:R-:W-:Y:S02]  /*1c0b0*/  IMAD.MOV.U32 R13, RZ, RZ, R0 ;  /* 0x000000ffff0d7224 */ /* 0x000fe400078e0000 */
[----:B------:R-:W-:-:S10]  /*1c0c0*/  IMAD.MOV.U32 R4, RZ, RZ, R14 ;  /* 0x000000ffff047224 */ /* 0x000fd400078e000e */
[----:B------:R-:W-:Y:S05]  /*1c0d0*/  WARPSYNC.COLLECTIVE R15, `(.L_x_912) ;  /* 0x000000000f087348 */ /* 0x000fea0003c00000 */
[----:B------:R0:W1:Y:S02]  /*1c0e0*/  SHFL.IDX P6, R14, R13, R12, R11 ;  /* 0x0000000c0d0e7389 */ /* 0x00006400000c000b */
[----:B01----:R-:W-:Y:S01]  /*1c0f0*/  ENDCOLLECTIVE ;  /* 0x000000000000791b */ /* 0x003fe20003800000 */
.L_x_912:
[----:B------:R-:W-:Y:S02]  /*1c100*/  IMAD.MOV.U32 R13, RZ, RZ, R2 ;  /* 0x000000ffff0d7224 */ /* 0x000fe400078e0002 */
[----:B------:R-:W-:Y:S02]  /*1c110*/  IMAD.MOV.U32 R12, RZ, RZ, 0x1 ;  /* 0x00000001ff0c7424 */ /* 0x000fe400078e00ff */
[----:B------:R-:W-:-:S07]  /*1c120*/  IMAD.MOV.U32 R5, RZ, RZ, R14 ;  /* 0x000000ffff057224 */ /* 0x000fce00078e000e */
[----:B------:R-:W-:Y:S05]  /*1c130*/  WARPSYNC.COLLECTIVE R15, `(.L_x_913) ;  /* 0x000000000f087348 */ /* 0x000fea0003c00000 */
[----:B------:R0:W1:Y:S02]  /*1c140*/  SHFL.IDX P6, R14, R13, R12, R11 ;  /* 0x0000000c0d0e7389 */ /* 0x00006400000c000b */
[----:B01----:R-:W-:Y:S01]  /*1c150*/  ENDCOLLECTIVE ;  /* 0x000000000000791b */ /* 0x003fe20003800000 */
.L_x_913:
        /* <DEDUP_REMOVED lines=15> */
.L_x_914:
[----:B------:R-:W-:Y:S02]  /*1c250*/  IMAD.MOV.U32 R13, RZ, RZ, R2 ;  /* 0x000000ffff0d7224 */ /* 0x000fe400078e0002 */
[----:B------:R-:W-:Y:S02]  /*1c260*/  IMAD.MOV.U32 R12, RZ, RZ, 0x2 ;  /* 0x00000002ff0c7424 */ /* 0x000fe400078e00ff */
[----:B------:R-:W-:-:S07]  /*1c270*/  IMAD.MOV.U32 R5, RZ, RZ, R14 ;  /* 0x000000ffff057224 */ /* 0x000fce00078e000e */
[----:B------:R-:W-:Y:S05]  /*1c280*/  WARPSYNC.COLLECTIVE R15, `(.L_x_915) ;  /* 0x000000000f087348 */ /* 0x000fea0003c00000 */
[----:B------:R0:W1:Y:S02]  /*1c290*/  SHFL.IDX P6, R14, R13, R12, R11 ;  /* 0x0000000c0d0e7389 */ /* 0x00006400000c000b */
[----:B01----:R-:W-:Y:S01]  /*1c2a0*/  ENDCOLLECTIVE ;  /* 0x000000000000791b */ /* 0x003fe20003800000 */
.L_x_915:
        /* <DEDUP_REMOVED lines=16> */
.L_x_916:
[----:B------:R-:W-:Y:S02]  /*1c3b0*/  IMAD.MOV.U32 R13, RZ, RZ, R2 ;  /* 0x000000ffff0d7224 */ /* 0x000fe400078e0002 */
[----:B------:R-:W-:Y:S02]  /*1c3c0*/  IMAD.MOV.U32 R12, RZ, RZ, 0x3 ;  /* 0x00000003ff0c7424 */ /* 0x000fe400078e00ff */
[----:B------:R-:W-:-:S07]  /*1c3d0*/  IMAD.MOV.U32 R5, RZ, RZ, R14 ;  /* 0x000000ffff057224 */ /* 0x000fce00078e000e */
[----:B------:R-:W-:Y:S05]  /*1c3e0*/  WARPSYNC.COLLECTIVE R15, `(.L_x_917) ;  /* 0x000000000f087348 */ /* 0x000fea0003c00000 */
[----:B------:R0:W1:Y:S02]  /*1c3f0*/  SHFL.IDX P6, R14, R13, R12, R11 ;  /* 0x0000000c0d0e7389 */ /* 0x00006400000c000b */
[----:B01----:R-:W-:Y:S01]  /*1c400*/  ENDCOLLECTIVE ;  /* 0x000000000000791b */ /* 0x003fe20003800000 */
.L_x_917:
        /* <DEDUP_REMOVED lines=10> */
[----:B0-----:R-:W-:-:S07]  /*1c4b0*/  IMAD.MOV.U32 R4, RZ, RZ, R14 ;  /* 0x000000ffff047224 */ /* 0x001fce00078e000e */
[----:B------:R-:W-:Y:S05]  /*1c4c0*/  WARPSYNC.COLLECTIVE R15, `(.L_x_918) ;  /* 0x000000000f087348 */ /* 0x000fea0003c00000 */
[----:B------:R0:W1:Y:S02]  /*1c4d0*/  SHFL.IDX P6, R14, R13, R12, R11 ;  /* 0x0000000c0d0e7389 */ /* 0x00006400000c000b */
[----:B01----:R-:W-:Y:S01]  /*1c4e0*/  ENDCOLLECTIVE ;  /* 0x000000000000791b */ /* 0x003fe20003800000 */
.L_x_918:
[----:B------:R-:W-:Y:S01]  /*1c4f0*/  IMAD.MOV.U32 R0, RZ, RZ, R14 ;  /* 0x000000ffff007224 */ /* 0x000fe200078e000e */
[----:B------:R-:W-:Y:S06]  /*1c500*/  BRA `(.L_x_919) ;  /* 0xffffffb800a47947 */ /* 0x000fec000383ffff */
.L_x_809:
[----:B0-----:R0:W1:Y:S02]  /*1c510*/  SYNCS.PHASECHK.TRANS64.TRYWAIT P0, [R17+URZ+0x28c20], R0 ;  /* 0x028c2000110075a7 */ /* 0x001064000800017f */
[----:B-1----:R-:W-:Y:S05]  /*1c520*/  @!P0 NANOSLEEP.SYNCS 0x989680 ;  /* 0x009896800000895d */ /* 0x002fea0003900000 */
[----:B------:R-:W1:Y:S02]  /*1c530*/  @!P0 SYNCS.PHASECHK.TRANS64 P0, [R17+URZ+0x28c20], R0 ;  /* 0x028c2000110085a7 */ /* 0x000e64000800007f */
[----:B-1----:R-:W-:Y:S05]  /*1c540*/  @!P0 BRA `(.L_x_809) ;  /* 0xfffffffc00f08947 */ /* 0x002fea000383ffff */
[----:B------:R-:W-:Y:S05]  /*1c550*/  BRA `(.L_x_920) ;  /* 0xffffffbc00007947 */ /* 0x000fea000383ffff */
.L_x_812:
[----:B0-----:R0:W1:Y:S02]  /*1c560*/  SYNCS.PHASECHK.TRANS64.TRYWAIT P0, [R30+URZ+0x28c60], R0 ;  /* 0x028c60001e0075a7 */ /* 0x001064000800017f */
[----:B-1----:R-:W-:Y:S05]  /*1c570*/  @!P0 NANOSLEEP.SYNCS 0x989680 ;  /* 0x009896800000895d */ /* 0x002fea0003900000 */
[----:B------:R-:W1:Y:S02]  /*1c580*/  @!P0 SYNCS.PHASECHK.TRANS64 P0, [R30+URZ+0x28c60], R0 ;  /* 0x028c60001e0085a7 */ /* 0x000e64000800007f */
[----:B-1----:R-:W-:Y:S05]  /*1c590*/  @!P0 BRA `(.L_x_812) ;  /* 0xfffffffc00f08947 */ /* 0x002fea000383ffff */
[----:B------:R-:W-:Y:S05]  /*1c5a0*/  BRA `(.L_x_921) ;  /* 0xffffffbc00107947 */ /* 0x000fea000383ffff */
.L_x_813:
        /* <DEDUP_REMOVED lines=8> */
.L_x_923:
[----:B------:R-:W-:Y:S05]  /*1c630*/  BSYNC B0 ;  /* 0x0000000000007941 */ /* 0x000fea0003800000 */
.L_x_922:
[----:B------:R0:W5:Y:S01]  /*1c640*/  LDL R8, [R1+0x8] ;  /* 0x0000080001087983 */ /* 0x0001620000100800 */
        /* <DEDUP_REMOVED lines=14> */
.L_x_924:
        /* <DEDUP_REMOVED lines=40> */
.L_x_925:
[----:B------:R-:W-:Y:S02]  /*1c9b0*/  IMAD.MOV.U32 R13, RZ, RZ, R5 ;  /* 0x000000ffff0d7224 */ /* 0x000fe400078e0005 */
[----:B------:R-:W-:-:S07]  /*1c9c0*/  IMAD.MOV.U32 R3, RZ, RZ, R14 ;  /* 0x000000ffff037224 */ /* 0x000fce00078e000e */
[----:B------:R-:W-:Y:S05]  /*1c9d0*/  WARPSYNC.COLLECTIVE R15, `(.L_x_926) ;  /* 0x000000000f087348 */ /* 0x000fea0003c00000 */
[----:B------:R0:W1:Y:S02]  /*1c9e0*/  SHFL.IDX P6, R14, R13, R12, R11 ;  /* 0x0000000c0d0e7389 */ /* 0x00006400000c000b */
[----:B01----:R-:W-:Y:S01]  /*1c9f0*/  ENDCOLLECTIVE ;  /* 0x000000000000791b */ /* 0x003fe20003800000 */
.L_x_926:
        /* <DEDUP_REMOVED lines=29> */
.L_x_927:
[----:B------:R-:W-:Y:S02]  /*1cbd0*/  IMAD.MOV.U32 R13, RZ, RZ, R5 ;  /* 0x000000ffff0d7224 */ /* 0x000fe400078e0005 */
[----:B------:R-:W-:-:S07]  /*1cbe0*/  IMAD.MOV.U32 R7, RZ, RZ, R14 ;  /* 0x000000ffff077224 */ /* 0x000fce00078e000e */
[----:B------:R-:W-:Y:S05]  /*1cbf0*/  WARPSYNC.COLLECTIVE R15, `(.L_x_928) ;  /* 0x000000000f087348 */ /* 0x000fea0003c00000 */
[----:B------:R0:W1:Y:S02]  /*1cc00*/  SHFL.IDX P6, R14, R13, R12, R11 ;  /* 0x0000000c0d0e7389 */ /* 0x00006400000c000b */
[----:B01----:R-:W-:Y:S01]  /*1cc10*/  ENDCOLLECTIVE ;  /* 0x000000000000791b */ /* 0x003fe20003800000 */
.L_x_928:
        /* <DEDUP_REMOVED lines=29> */
.L_x_929:
[----:B------:R-:W-:Y:S02]  /*1cdf0*/  IMAD.MOV.U32 R13, RZ, RZ, R5 ;  /* 0x000000ffff0d7224 */ /* 0x000fe400078e0005 */
[----:B------:R-:W-:-:S07]  /*1ce00*/  IMAD.MOV.U32 R6, RZ, RZ, R14 ;  /* 0x000000ffff067224 */ /* 0x000fce00078e000e */
[----:B------:R-:W-:Y:S05]  /*1ce10*/  WARPSYNC.COLLECTIVE R15, `(.L_x_930) ;  /* 0x000000000f087348 */ /* 0x000fea0003c00000 */
[----:B------:R0:W1:Y:S02]  /*1ce20*/  SHFL.IDX P6, R14, R13, R12, R11 ;  /* 0x0000000c0d0e7389 */ /* 0x00006400000c000b */
[----:B01----:R-:W-:Y:S01]  /*1ce30*/  ENDCOLLECTIVE ;  /* 0x000000000000791b */ /* 0x003fe20003800000 */
.L_x_930:
[----:B------:R-:W-:Y:S01]  /*1ce40*/  IMAD.MOV.U32 R2, RZ, RZ, R14 ;  /* 0x000000ffff027224 */ /* 0x000fe200078e000e */
[----:B------:R-:W-:Y:S06]  /*1ce50*/  BRA `(.L_x_931) ;  /* 0xffffffb8009c7947 */ /* 0x000fec000383ffff */
.L_x_820:
[----:B0-----:R0:W1:Y:S02]  /*1ce60*/  SYNCS.PHASECHK.TRANS64.TRYWAIT P0, [R6+URZ+0x28c40], R20 ;  /* 0x028c4014060075a7 */ /* 0x001064000800017f */
[----:B-1----:R-:W-:Y:S05]  /*1ce70*/  @!P0 NANOSLEEP.SYNCS 0x989680 ;  /* 0x009896800000895d */ /* 0x002fea0003900000 */
[----:B------:R-:W1:Y:S02]  /*1ce80*/  @!P0 SYNCS.PHASECHK.TRANS64 P0, [R6+URZ+0x28c40], R20 ;  /* 0x028c4014060085a7 */ /* 0x000e64000800007f */
[----:B-1----:R-:W-:Y:S05]  /*1ce90*/  @!P0 BRA `(.L_x_820) ;  /* 0xfffffffc00f08947 */ /* 0x002fea000383ffff */
[----:B------:R-:W-:Y:S05]  /*1cea0*/  BRA `(.L_x_932) ;  /* 0xffffffc0002c7947 */ /* 0x000fea000383ffff */
.L_x_821:
        /* <DEDUP_REMOVED lines=8> */
.L_x_934:
[----:B------:R-:W-:Y:S05]  /*1cf30*/  BSYNC B1 ;  /* 0x0000000000017941 */ /* 0x000fea0003800000 */
.L_x_933:
        /* <DEDUP_REMOVED lines=9> */
.L_x_935:
[----:B------:R-:W-:Y:S02]  /*1cfd0*/  IMAD.MOV.U32 R13, RZ, RZ, R25 ;  /* 0x000000ffff0d7224 */ /* 0x000fe400078e0019 */
[----:B------:R-:W-:Y:S02]  /*1cfe0*/  IMAD.MOV.U32 R12, RZ, RZ, 0x1 ;  /* 0x00000001ff0c7424 */ /* 0x000fe400078e00ff */
[----:B------:R-:W-:-:S07]  /*1cff0*/  IMAD.MOV.U32 R2, RZ, RZ, R14 ;  /* 0x000000ffff027224 */ /* 0x000fce00078e000e */
[----:B------:R-:W-:Y:S05]  /*1d000*/  WARPSYNC.COLLECTIVE R15, `(.L_x_936) ;  /* 0x000000000f087348 */ /* 0x000fea0003c00000 */
[----:B------:R0:W1:Y:S02]  /*1d010*/  SHFL.IDX P6, R14, R13, R12, R11 ;  /* 0x0000000c0d0e7389 */ /* 0x00006400000c000b */
[----:B01----:R-:W-:Y:S01]  /*1d020*/  ENDCOLLECTIVE ;  /* 0x000000000000791b */ /* 0x003fe20003800000 */
.L_x_936:
        /* <DEDUP_REMOVED lines=11> */
.L_x_937:
[----:B------:R-:W-:Y:S02]  /*1d0e0*/  IMAD.MOV.U32 R13, RZ, RZ, R25 ;  /* 0x000000ffff0d7224 */ /* 0x000fe400078e0019 */
[----:B------:R-:W-:Y:S02]  /*1d0f0*/  IMAD.MOV.U32 R12, RZ, RZ, 0x2 ;  /* 0x00000002ff0c7424 */ /* 0x000fe400078e00ff */
[----:B------:R-:W-:-:S07]  /*1d100*/  IMAD.MOV.U32 R2, RZ, RZ, R14 ;  /* 0x000000ffff027224 */ /* 0x000fce00078e000e */
[----:B------:R-:W-:Y:S05]  /*1d110*/  WARPSYNC.COLLECTIVE R15, `(.L_x_938) ;  /* 0x000000000f087348 */ /* 0x000fea0003c00000 */
[----:B------:R0:W1:Y:S02]  /*1d120*/  SHFL.IDX P6, R14, R13, R12, R11 ;  /* 0x0000000c0d0e7389 */ /* 0x00006400000c000b */
[----:B01----:R-:W-:Y:S01]  /*1d130*/  ENDCOLLECTIVE ;  /* 0x000000000000791b */ /* 0x003fe20003800000 */
.L_x_938:
        /* <DEDUP_REMOVED lines=11> */
.L_x_939:
[----:B------:R-:W-:Y:S02]  /*1d1f0*/  IMAD.MOV.U32 R13, RZ, RZ, R25 ;  /* 0x000000ffff0d7224 */ /* 0x000fe400078e0019 */
[----:B------:R-:W-:Y:S02]  /*1d200*/  IMAD.MOV.U32 R12, RZ, RZ, 0x3 ;  /* 0x00000003ff0c7424 */ /* 0x000fe400078e00ff */
[----:B------:R-:W-:-:S07]  /*1d210*/  IMAD.MOV.U32 R2, RZ, RZ, R14 ;  /* 0x000000ffff027224 */ /* 0x000fce00078e000e */
[----:B------:R-:W-:Y:S05]  /*1d220*/  WARPSYNC.COLLECTIVE R15, `(.L_x_940) ;  /* 0x000000000f087348 */ /* 0x000fea0003c00000 */
[----:B------:R0:W1:Y:S02]  /*1d230*/  SHFL.IDX P6, R14, R13, R12, R11 ;  /* 0x0000000c0d0e7389 */ /* 0x00006400000c000b */
[----:B01----:R-:W-:Y:S01]  /*1d240*/  ENDCOLLECTIVE ;  /* 0x000000000000791b */ /* 0x003fe20003800000 */
.L_x_940:
        /* <DEDUP_REMOVED lines=11> */
.L_x_941:
[----:B------:R-:W-:Y:S01]  /*1d300*/  IMAD.MOV.U32 R2, RZ, RZ, R14 ;  /* 0x000000ffff027224 */ /* 0x000fe200078e000e */
[----:B------:R-:W-:Y:S06]  /*1d310*/  BRA `(.L_x_942) ;  /* 0xffffffbc00b47947 */ /* 0x000fec000383ffff */
.L_x_826:
[----:B---3--:R3:W4:Y:S02]  /*1d320*/  SYNCS.PHASECHK.TRANS64.TRYWAIT P0, [R6+URZ+0x28c60], R20 ;  /* 0x028c6014060075a7 */ /* 0x008724000800017f */
[----:B----4-:R-:W-:Y:S05]  /*1d330*/  @!P0 NANOSLEEP.SYNCS 0x989680 ;  /* 0x009896800000895d */ /* 0x010fea0003900000 */
[----:B------:R-:W4:Y:S02]  /*1d340*/  @!P0 SYNCS.PHASECHK.TRANS64 P0, [R6+URZ+0x28c60], R20 ;  /* 0x028c6014060085a7 */ /* 0x000f24000800007f */
[----:B----4-:R-:W-:Y:S05]  /*1d350*/  @!P0 BRA `(.L_x_826) ;  /* 0xfffffffc00f08947 */ /* 0x010fea000383ffff */
[----:B------:R-:W-:Y:S05]  /*1d360*/  BRA `(.L_x_943) ;  /* 0xffffffc000047947 */ /* 0x000fea000383ffff */
.L_x_827:
[----:B------:R-:W-:Y:S01]  /*1d370*/  BSSY B1, `(.L_x_944) ;  /* 0x0000008000017945 */ /* 0x000fe20003800000 */
[----:B------:R-:W-:Y:S02]  /*1d380*/  IMAD.MOV.U32 R13, RZ, RZ, R10 ;  /* 0x000000ffff0d7224 */ /* 0x000fe400078e000a */
[----:B------:R-:W-:Y:S02]  /*1d390*/  IMAD.MOV.U32 R12, RZ, RZ, RZ ;  /* 0x000000ffff0c7224 */ /* 0x000fe400078e00ff */
[----:B------:R-:W-:Y:S02]  /*1d3a0*/  IMAD.MOV.U32 R11, RZ, RZ, 0x181f ;  /* 0x0000181fff0b7424 */ /* 0x000fe400078e00ff */
[----:B------:R-:W-:-:S07]  /*1d3b0*/  IMAD.MOV.U32 R15, RZ, RZ, -0x1 ;  /* 0xffffffffff0f7424 */ /* 0x000fce00078e00ff */
[----:B0-23--:R-:W-:Y:S05]  /*1d3c0*/  WARPSYNC.COLLECTIVE R15, `(.L_x_945) ;  /* 0x000000000f087348 */ /* 0x00dfea0003c00000 */
[----:B------:R1:W4:Y:S02]  /*1d3d0*/  SHFL.IDX P6, R14, R13, R12, R11 ;  /* 0x0000000c0d0e7389 */ /* 0x00032400000c000b */
[----:B01234-:R-:W-:Y:S01]  /*1d3e0*/  ENDCOLLECTIVE ;  /* 0x000000000000791b */ /* 0x01ffe20003800000 */
.L_x_945:
[----:B------:R-:W-:Y:S05]  /*1d3f0*/  BSYNC B1 ;  /* 0x0000000000017941 */ /* 0x000fea0003800000 */
.L_x_944:
        /* <DEDUP_REMOVED lines=13> */
.L_x_946:
        /* <DEDUP_REMOVED lines=17> */
.L_x_947:
        /* <DEDUP_REMOVED lines=16> */
.L_x_948:
        /* <DEDUP_REMOVED lines=19> */
.L_x_949:
        /* <DEDUP_REMOVED lines=14> */
.L_x_950:
        /* <DEDUP_REMOVED lines=16> */
.L_x_951:
        /* <DEDUP_REMOVED lines=14> */
.L_x_952:
[----:B------:R-:W-:Y:S05]  /*1dad0*/  BRA `(.L_x_953) ;  /* 0xffffffbc00687947 */ /* 0x000fea000383ffff */
.L_x_835:
        /* <DEDUP_REMOVED lines=8> */
.L_x_955:
[----:B------:R-:W-:Y:S05]  /*1db60*/  BSYNC B0 ;  /* 0x0000000000007941 */ /* 0x000fea0003800000 */
.L_x_954:
        /* <DEDUP_REMOVED lines=9> */
.L_x_956:
        /* <DEDUP_REMOVED lines=24> */
.L_x_957:
[----:B------:R-:W-:Y:S01]  /*1dd80*/  IMAD.MOV.U32 R12, RZ, RZ, 0x2 ;  /* 0x00000002ff0c7424 */ /* 0x000fe200078e00ff */
[----:B------:R-:W-:-:S05]  /*1dd90*/  SEL R14, R14, RZ, P1 ;  /* 0x000000ff0e0e7207 */ /* 0x000fca0000800000 */
[----:B------:R-:W-:-:S04]  /*1dda0*/  IMAD.IADD R5, R13, 0x1, R14 ;  /* 0x000000010d057824 */ /* 0x000fc800078e020e */
[----:B------:R-:W-:-:S07]  /*1ddb0*/  IMAD.MOV.U32 R13, RZ, RZ, R5 ;  /* 0x000000ffff0d7224 */ /* 0x000fce00078e0005 */
[----:B------:R-:W-:Y:S05]  /*1ddc0*/  WARPSYNC.COLLECTIVE R15, `(.L_x_958) ;  /* 0x000000000f087348 */ /* 0x000fea0003c00000 */
[----:B------:R0:W1:Y:S02]  /*1ddd0*/  SHFL.UP P6, R14, R13, R12, R11 ;  /* 0x0400000c0d0e7389 */ /* 0x00006400000c000b */
[----:B01----:R-:W-:Y:S01]  /*1dde0*/  ENDCOLLECTIVE ;  /* 0x000000000000791b */ /* 0x003fe20003800000 */
.L_x_958:
[----:B------:R-:W-:Y:S01]  /*1ddf0*/  IMAD.MOV.U32 R12, RZ, RZ, 0x4 ;  /* 0x00000004ff0c7424 */ /* 0x000fe200078e00ff */
[----:B------:R-:W-:-:S05]  /*1de00*/  SEL R2, R14, RZ, P2 ;  /* 0x000000ff0e027207 */ /* 0x000fca0001000000 */
[----:B------:R-:W-:-:S04]  /*1de10*/  IMAD.IADD R2, R5, 0x1, R2 ;  /* 0x0000000105027824 */ /* 0x000fc800078e0202 */
[----:B------:R-:W-:-:S07]  /*1de20*/  IMAD.MOV.U32 R13, RZ, RZ, R2 ;  /* 0x000000ffff0d7224 */ /* 0x000fce00078e0002 */
[----:B------:R-:W-:Y:S05]  /*1de30*/  WARPSYNC.COLLECTIVE R15, `(.L_x_959) ;  /* 0x000000000f087348 */ /* 0x000fea0003c00000 */
[----:B------:R0:W1:Y:S02]  /*1de40*/  SHFL.UP P6, R14, R13, R12, R11 ;  /* 0x0400000c0d0e7389 */ /* 0x00006400000c000b */
[----:B01----:R-:W-:Y:S01]  /*1de50*/  ENDCOLLECTIVE ;  /* 0x000000000000791b */ /* 0x003fe20003800000 */
.L_x_959:
[----:B------:R-:W-:Y:S01]  /*1de60*/  IMAD.MOV.U32 R12, RZ, RZ, 0x8 ;  /* 0x00000008ff0c7424 */ /* 0x000fe200078e00ff */
[----:B------:R-:W-:-:S05]  /*1de70*/  SEL R3, R14, RZ, P3 ;  /* 0x000000ff0e037207 */ /* 0x000fca0001800000 */
[----:B------:R-:W-:-:S04]  /*1de80*/  IMAD.IADD R8, R2, 0x1, R3 ;  /* 0x0000000102087824 */ /* 0x000fc800078e0203 */
[----:B------:R-:W-:-:S07]  /*1de90*/  IMAD.MOV.U32 R13, RZ, RZ, R8 ;  /* 0x000000ffff0d7224 */ /* 0x000fce00078e0008 */
[----:B------:R-:W-:Y:S05]  /*1dea0*/  WARPSYNC.COLLECTIVE R15, `(.L_x_960) ;  /* 0x000000000f087348 */ /* 0x000fea0003c00000 */
[----:B------:R0:W1:Y:S02]  /*1deb0*/  SHFL.UP P6, R14, R13, R12, R11 ;  /* 0x0400000c0d0e7389 */ /* 0x00006400000c000b */
[----:B01----:R-:W-:Y:S01]  /*1dec0*/  ENDCOLLECTIVE ;  /* 0x000000000000791b */ /* 0x003fe20003800000 */
.L_x_960:
[----:B------:R-:W-:Y:S01]  /*1ded0*/  IMAD.MOV.U32 R12, RZ, RZ, 0x10 ;  /* 0x00000010ff0c7424 */ /* 0x000fe200078e00ff */
[----:B------:R-:W-:-:S05]  /*1dee0*/  SEL R5, R14, RZ, P4 ;  /* 0x000000ff0e057207 */ /* 0x000fca0002000000 */
[----:B------:R-:W-:-:S04]  /*1def0*/  IMAD.IADD R5, R8, 0x1, R5 ;  /* 0x0000000108057824 */ /* 0x000fc800078e0205 */
[----:B------:R-:W-:-:S07]  /*1df00*/  IMAD.MOV.U32 R13, RZ, RZ, R5 ;  /* 0x000000ffff0d7224 */ /* 0x000fce00078e0005 */
[----:B------:R-:W-:Y:S05]  /*1df10*/  WARPSYNC.COLLECTIVE R15, `(.L_x_961) ;  /* 0x000000000f087348 */ /* 0x000fea0003c00000 */
[----:B------:R0:W1:Y:S02]  /*1df20*/  SHFL.UP P6, R14, R13, R12, R11 ;  /* 0x0400000c0d0e7389 */ /* 0x00006400000c000b */
[----:B01----:R-:W-:Y:S01]  /*1df30*/  ENDCOLLECTIVE ;  /* 0x000000000000791b */ /* 0x003fe20003800000 */
.L_x_961:
        /* <DEDUP_REMOVED lines=8> */
.L_x_962:
[----:B------:R-:W-:Y:S05]  /*1dfc0*/  BRA `(.L_x_963) ;  /* 0xffffffc000007947 */ /* 0x000fea000383ffff */
.L_x_838:
[----:B------:R-:W-:Y:S01]  /*1dfd0*/  BSSY B0, `(.L_x_964) ;  /* 0x0000007000007945 */ /* 0x000fe20003800000 */
[----:B------:R-:W-:Y:S02]  /*1dfe0*/  IMAD.MOV.U32 R12, RZ, RZ, 0x1 ;  /* 0x00000001ff0c7424 */ /* 0x000fe400078e00ff */
[----:B------:R-:W-:Y:S02]  /*1dff0*/  IMAD.MOV.U32 R11, RZ, RZ, RZ ;  /* 0x000000ffff0b7224 */ /* 0x000fe400078e00ff */
[----:B------:R-:W-:-:S07]  /*1e000*/  IMAD.MOV.U32 R15, RZ, RZ, -0x1 ;  /* 0xffffffffff0f7424 */ /* 0x000fce00078e00ff */
[----:B------:R-:W-:Y:S05]  /*1e010*/  WARPSYNC.COLLECTIVE R15, `(.L_x_965) ;  /* 0x000000000f087348 */ /* 0x000fea0003c00000 */
[----:B------:R0:W1:Y:S02]  /*1e020*/  SHFL.UP P6, R14, R13, R12, R11 ;  /* 0x0400000c0d0e7389 */ /* 0x00006400000c000b */
[----:B01----:R-:W-:Y:S01]  /*1e030*/  ENDCOLLECTIVE ;  /* 0x000000000000791b */ /* 0x003fe20003800000 */
.L_x_965:
[----:B------:R-:W-:Y:S05]  /*1e040*/  BSYNC B0 ;  /* 0x0000000000007941 */ /* 0x000fea0003800000 */
.L_x_964:
        /* <DEDUP_REMOVED lines=8> */
.L_x_966:
[----:B------:R-:W-:Y:S01]  /*1e0d0*/  IMAD.MOV.U32 R12, RZ, RZ, 0x4 ;  /* 0x00000004ff0c7424 */ /* 0x000fe200078e00ff */
[----:B------:R-:W-:-:S05]  /*1e0e0*/  SEL R2, R14, RZ, P2 ;  /* 0x000000ff0e027207 */ /* 0x000fca0001000000 */
[----:B------:R-:W-:-:S04]  /*1e0f0*/  IMAD.IADD R2, R13, 0x1, R2 ;  /* 0x000000010d027824 */ /* 0x000fc800078e0202 */
[----:B------:R-:W-:-:S07]  /*1e100*/  IMAD.MOV.U32 R13, RZ, RZ, R2 ;  /* 0x000000ffff0d7224 */ /* 0x000fce00078e0002 */
[----:B------:R-:W-:Y:S05]  /*1e110*/  WARPSYNC.COLLECTIVE R15, `(.L_x_967) ;  /* 0x000000000f087348 */ /* 0x000fea0003c00000 */
[----:B------:R0:W1:Y:S02]  /*1e120*/  SHFL.UP P6, R14, R13, R12, R11 ;  /* 0x0400000c0d0e7389 */ /* 0x00006400000c000b */
[----:B01----:R-:W-:Y:S01]  /*1e130*/  ENDCOLLECTIVE ;  /* 0x000000000000791b */ /* 0x003fe20003800000 */
.L_x_967:
[----:B------:R-:W-:Y:S01]  /*1e140*/  IMAD.MOV.U32 R12, RZ, RZ, 0x8 ;  /* 0x00000008ff0c7424 */ /* 0x000fe200078e00ff */
[----:B------:R-:W-:-:S05]  /*1e150*/  SEL R3, R14, RZ, P3 ;  /* 0x000000ff0e037207 */ /* 0x000fca0001800000 */
[----:B------:R-:W-:-:S04]  /*1e160*/  IMAD.IADD R3, R2, 0x1, R3 ;  /* 0x0000000102037824 */ /* 0x000fc800078e0203 */
[----:B------:R-:W-:-:S07]  /*1e170*/  IMAD.MOV.U32 R13, RZ, RZ, R3 ;  /* 0x000000ffff0d7224 */ /* 0x000fce00078e0003 */
[----:B------:R-:W-:Y:S05]  /*1e180*/  WARPSYNC.COLLECTIVE R15, `(.L_x_968) ;  /* 0x000000000f087348 */ /* 0x000fea0003c00000 */
[----:B------:R0:W1:Y:S02]  /*1e190*/  SHFL.UP P6, R14, R13, R12, R11 ;  /* 0x0400000c0d0e7389 */ /* 0x00006400000c000b */
[----:B01----:R-:W-:Y:S01]  /*1e1a0*/  ENDCOLLECTIVE ;  /* 0x000000000000791b */ /* 0x003fe20003800000 */
.L_x_968:
[----:B------:R-:W-:Y:S01]  /*1e1b0*/  IMAD.MOV.U32 R12, RZ, RZ, 0x10 ;  /* 0x00000010ff0c7424 */ /* 0x000fe200078e00ff */
[----:B------:R-:W-:-:S05]  /*1e1c0*/  SEL R14, R14, RZ, P4 ;  /* 0x000000ff0e0e7207 */ /* 0x000fca0002000000 */
[----:B------:R-:W-:-:S04]  /*1e1d0*/  IMAD.IADD R5, R3, 0x1, R14 ;  /* 0x0000000103057824 */ /* 0x000fc800078e020e */
[----:B------:R-:W-:-:S07]  /*1e1e0*/  IMAD.MOV.U32 R13, RZ, RZ, R5 ;  /* 0x000000ffff0d7224 */ /* 0x000fce00078e0005 */
[----:B------:R-:W-:Y:S05]  /*1e1f0*/  WARPSYNC.COLLECTIVE R15, `(.L_x_969) ;  /* 0x000000000f087348 */ /* 0x000fea0003c00000 */
[----:B------:R0:W1:Y:S02]  /*1e200*/  SHFL.UP P6, R14, R13, R12, R11 ;  /* 0x0400000c0d0e7389 */ /* 0x00006400000c000b */
[----:B01----:R-:W-:Y:S01]  /*1e210*/  ENDCOLLECTIVE ;  /* 0x000000000000791b */ /* 0x003fe20003800000 */
.L_x_969:
        /* <DEDUP_REMOVED lines=8> */
.L_x_970:
[----:B------:R-:W-:Y:S05]  /*1e2a0*/  BRA `(.L_x_971) ;  /* 0xffffffbc00ec7947 */ /* 0x000fea000383ffff */
.L_x_840:
[----:B------:R-:W-:Y:S01]  /*1e2b0*/  BSSY B0, `(.L_x_972) ;  /* 0x0000006000007945 */ /* 0x000fe20003800000 */
[----:B------:R-:W-:Y:S01]  /*1e2c0*/  PLOP3.LUT P6, PT, P6, PT, PT, 0x8, 0x0 ;  /* 0x000000000000781c */ /* 0x000fe200037ce170 */
[----:B------:R-:W-:-:S12]  /*1e2d0*/  IMAD.MOV.U32 R15, RZ, RZ, -0x1 ;  /* 0xffffffffff0f7424 */ /* 0x000fd800078e00ff */
[----:B0-----:R-:W-:Y:S05]  /*1e2e0*/  WARPSYNC.COLLECTIVE R15, `(.L_x_973) ;  /* 0x000000000f087348 */ /* 0x001fea0003c00000 */
[----:B------:R-:W-:Y:S01]  /*1e2f0*/  VOTE.ANY R14, PT, P6 ;  /* 0x00000000000e7806 */ /* 0x000fe200030e0100 */
[----:B0-----:R-:W-:Y:S06]  /*1e300*/  ENDCOLLECTIVE ;  /* 0x000000000000791b */ /* 0x001fec0003800000 */
.L_x_973:
[----:B------:R-:W-:Y:S05]  /*1e310*/  BSYNC B0 ;  /* 0x0000000000007941 */ /* 0x000fea0003800000 */
.L_x_972:
        /* <DEDUP_REMOVED lines=9> */
.L_x_974:
[----:B------:R-:W-:Y:S02]  /*1e3b0*/  IMAD.MOV.U32 R13, RZ, RZ, R4 ;  /* 0x000000ffff0d7224 */ /* 0x000fe400078e0004 */
[----:B------:R-:W-:-:S07]  /*1e3c0*/  IMAD.MOV.U32 R7, RZ, RZ, R14 ;  /* 0x000000ffff077224 */ /* 0x000fce00078e000e */
[----:B------:R-:W-:Y:S05]  /*1e3d0*/  WARPSYNC.COLLECTIVE R15, `(.L_x_975) ;  /* 0x000000000f087348 */ /* 0x000fea0003c00000 */
[----:B------:R0:W1:Y:S02]  /*1e3e0*/  SHFL.IDX P6, R14, R13, R12, R11 ;  /* 0x0000000c0d0e7389 */ /* 0x00006400000c000b */
[----:B01----:R-:W-:Y:S01]  /*1e3f0*/  ENDCOLLECTIVE ;  /* 0x000000000000791b */ /* 0x003fe20003800000 */
.L_x_975:
[----:B------:R-:W-:Y:S01]  /*1e400*/  IMAD.MOV.U32 R4, RZ, RZ, R14 ;  /* 0x000000ffff047224 */ /* 0x000fe200078e000e */
[----:B------:R-:W-:Y:S06]  /*1e410*/  BRA `(.L_x_976) ;  /* 0xffffffbc00cc7947 */ /* 0x000fec000383ffff */
.L_x_842:
[----:B------:R-:W-:Y:S01]  /*1e420*/  BSSY B0, `(.L_x_977) ;  /* 0x0000007000007945 */ /* 0x000fe20003800000 */
[----:B------:R-:W-:Y:S02]  /*1e430*/  IMAD.MOV.U32 R13, RZ, RZ, R3 ;  /* 0x000000ffff0d7224 */ /* 0x000fe400078e0003 */
[----:B------:R-:W-:Y:S02]  /*1e440*/  IMAD.MOV.U32 R11, RZ, RZ, 0x1f ;  /* 0x0000001fff0b7424 */ /* 0x000fe400078e00ff */
[----:B------:R-:W-:-:S07]  /*1e450*/  IMAD.MOV.U32 R15, RZ, RZ, -0x1 ;  /* 0xffffffffff0f7424 */ /* 0x000fce00078e00ff */
[----:B0123--:R-:W-:Y:S05]  /*1e460*/  WARPSYNC.COLLECTIVE R15, `(.L_x_978) ;  /* 0x000000000f087348 */ /* 0x00ffea0003c00000 */
[----:B------:R4:W0:Y:S02]  /*1e470*/  SHFL.IDX P6, R14, R13, R12, R11 ;  /* 0x0000000c0d0e7389 */ /* 0x00082400000c000b */
[----:B01234-:R-:W-:Y:S01]  /*1e480*/  ENDCOLLECTIVE ;  /* 0x000000000000791b */ /* 0x01ffe20003800000 */
.L_x_978:
[----:B------:R-:W-:Y:S05]  /*1e490*/  BSYNC B0 ;  /* 0x0000000000007941 */ /* 0x000fea0003800000 */
.L_x_977:
[----:B------:R-:W-:Y:S01]  /*1e4a0*/  IMAD.MOV.U32 R24, RZ, RZ, R14 ;  /* 0x000000ffff187224 */ /* 0x000fe200078e000e */
[----:B------:R-:W-:Y:S06]  /*1e4b0*/  BRA `(.L_x_841) ;  /* 0xffffffbc00bc7947 */ /* 0x000fec000383ffff */
.L_x_846:
[----:B-1----:R1:W4:Y:S02]  /*1e4c0*/  SYNCS.PHASECHK.TRANS64.TRYWAIT P0, [R7+URZ+0x28c20], R0 ;  /* 0x028c2000070075a7 */ /* 0x002324000800017f */
[----:B----4-:R-:W-:Y:S05]  /*1e4d0*/  @!P0 NANOSLEEP.SYNCS 0x989680 ;  /* 0x009896800000895d */ /* 0x010fea0003900000 */
[----:B------:R-:W4:Y:S02]  /*1e4e0*/  @!P0 SYNCS.PHASECHK.TRANS64 P0, [R7+URZ+0x28c20], R0 ;  /* 0x028c2000070085a7 */ /* 0x000f24000800007f */
[----:B----4-:R-:W-:Y:S05]  /*1e4f0*/  @!P0 BRA `(.L_x_846) ;  /* 0xfffffffc00f08947 */ /* 0x010fea000383ffff */
[----:B------:R-:W-:Y:S05]  /*1e500*/  BRA `(.L_x_979) ;  /* 0xffffffc400147947 */ /* 0x000fea000383ffff */
.L_x_847:
[----:B------:R-:W4:Y:S01]  /*1e510*/  S2R R2, SR_TID.X ;  /* 0x0000000000027919 */ /* 0x000f220000002100 */
[----:B------:R-:W-:Y:S01]  /*1e520*/  BSSY B0, `(.L_x_980) ;  /* 0x000000a000007945 */ /* 0x000fe20003800000 */
[----:B------:R-:W-:Y:S02]  /*1e530*/  IMAD.MOV.U32 R12, RZ, RZ, RZ ;  /* 0x000000ffff0c7224 */ /* 0x000fe400078e00ff */
[----:B------:R-:W-:Y:S02]  /*1e540*/  IMAD.MOV.U32 R11, RZ, RZ, 0x1f ;  /* 0x0000001fff0b7424 */ /* 0x000fe400078e00ff */
[----:B------:R-:W-:Y:S01]  /*1e550*/  IMAD.MOV.U32 R15, RZ, RZ, -0x1 ;  /* 0xffffffffff0f7424 */ /* 0x000fe200078e00ff */
[----:B----4-:R-:W-:-:S04]  /*1e560*/  SHF.R.U32.HI R2, RZ, 0x5, R2 ;  /* 0x00000005ff027819 */ /* 0x010fc80000011602 */
[----:B------:R-:W-:-:S05]  /*1e570*/  LOP3.LUT R2, R2, 0x3, RZ, 0xc0, !PT ;  /* 0x0000000302027812 */ /* 0x000fca00078ec0ff */
[----:B------:R-:W-:-:S07]  /*1e580*/  IMAD.MOV.U32 R13, RZ, RZ, R2 ;  /* 0x000000ffff0d7224 */ /* 0x000fce00078e0002 */
[----:B0123--:R-:W-:Y:S05]  /*1e590*/  WARPSYNC.COLLECTIVE R15, `(.L_x_981) ;  /* 0x000000000f087348 */ /* 0x00ffea0003c00000 */
[----:B------:R4:W0:Y:S02]  /*1e5a0*/  SHFL.IDX P6, R14, R13, R12, R11 ;  /* 0x0000000c0d0e7389 */ /* 0x00082400000c000b */
[----:B01234-:R-:W-:Y:S01]  /*1e5b0*/  ENDCOLLECTIVE ;  /* 0x000000000000791b */ /* 0x01ffe20003800000 */
.L_x_981:
[----:B------:R-:W-:Y:S05]  /*1e5c0*/  BSYNC B0 ;  /* 0x0000000000007941 */ /* 0x000fea0003800000 */
.L_x_980:
[----:B------:R-:W-:Y:S05]  /*1e5d0*/  BRA `(.L_x_982) ;  /* 0xffffffc000fc7947 */ /* 0x000fea000383ffff */
.L_x_848:
[----:B------:R-:W-:Y:S01]  /*1e5e0*/  BSSY B0, `(.L_x_983) ;  /* 0x0000006000007945 */ /* 0x000fe20003800000 */
[----:B------:R-:W-:-:S07]  /*1e5f0*/  IMAD.MOV.U32 R15, RZ, RZ, -0x1 ;  /* 0xffffffffff0f7424 */ /* 0x000fce00078e00ff */
[----:B0123--:R-:W-:Y:S05]  /*1e600*/  WARPSYNC.COLLECTIVE R15, `(.L_x_984) ;  /* 0x000000000f0c7348 */ /* 0x00ffea0003c00000 */
[----:B------:R-:W-:Y:S02]  /*1e610*/  ELECT P6, UR62, PT ;  /* 0x00000000003e782f */ /* 0x000fe400038c0000 */
[----:B------:R-:W-:Y:S01]  /*1e620*/  MOV R14, UR62 ;  /* 0x0000003e000e7c02 */ /* 0x000fe20008000f00 */
[----:B0123--:R-:W-:Y:S10]  /*1e630*/  ENDCOLLECTIVE ;  /* 0x000000000000791b */ /* 0x00fff40003800000 */
.L_x_984:
[----:B------:R-:W-:Y:S05]  /*1e640*/  BSYNC B0 ;  /* 0x0000000000007941 */ /* 0x000fea0003800000 */
.L_x_983:
[----:B------:R-:W-:Y:S05]  /*1e650*/  BRA `(.L_x_985) ;  /* 0xffffffc000f07947 */ /* 0x000fea000383ffff */
.L_x_850:
[----:B-1----:R1:W4:Y:S02]  /*1e660*/  SYNCS.PHASECHK.TRANS64.TRYWAIT P1, [R5+URZ+0x28c40], R0 ;  /* 0x028c4000050075a7 */ /* 0x002324000802017f */
[----:B----4-:R-:W-:Y:S05]  /*1e670*/  @!P1 NANOSLEEP.SYNCS 0x989680 ;  /* 0x009896800000995d */ /* 0x010fea0003900000 */
[----:B------:R-:W4:Y:S02]  /*1e680*/  @!P1 SYNCS.PHASECHK.TRANS64 P1, [R5+URZ+0x28c40], R0 ;  /* 0x028c4000050095a7 */ /* 0x000f24000802007f */
[----:B----4-:R-:W-:Y:S05]  /*1e690*/  @!P1 BRA `(.L_x_850) ;  /* 0xfffffffc00f09947 */ /* 0x010fea000383ffff */
[----:B------:R-:W-:Y:S05]  /*1e6a0*/  BRA `(.L_x_986) ;  /* 0xffffffc400107947 */ /* 0x000fea000383ffff */
.L_x_852:
[----:B----4-:R4:W0:Y:S02]  /*1e6b0*/  SYNCS.PHASECHK.TRANS64.TRYWAIT P1, [R3+URZ+0x28c40], R2 ;  /* 0x028c4002030075a7 */ /* 0x010824000802017f */
[----:B0-----:R-:W-:Y:S05]  /*1e6c0*/  @!P1 NANOSLEEP.SYNCS 0x989680 ;  /* 0x009896800000995d */ /* 0x001fea0003900000 */
[----:B------:R-:W0:Y:S02]  /*1e6d0*/  @!P1 SYNCS.PHASECHK.TRANS64 P1, [R3+URZ+0x28c40], R2 ;  /* 0x028c4002030095a7 */ /* 0x000e24000802007f */
[----:B0-----:R-:W-:Y:S05]  /*1e6e0*/  @!P1 BRA `(.L_x_852) ;  /* 0xfffffffc00f09947 */ /* 0x001fea000383ffff */
[----:B------:R-:W-:Y:S05]  /*1e6f0*/  BRA `(.L_x_987) ;  /* 0xffffffc4001c7947 */ /* 0x000fea000383ffff */
.L_x_854:
[----:B------:R0:W0:Y:S02]  /*1e700*/  SYNCS.PHASECHK.TRANS64.TRYWAIT P1, [R5+URZ+0x28c60], R0 ;  /* 0x028c6000050075a7 */ /* 0x000024000802017f */
[----:B0-----:R-:W-:Y:S05]  /*1e710*/  @!P1 NANOSLEEP.SYNCS 0x989680 ;  /* 0x009896800000995d */ /* 0x001fea0003900000 */
[----:B------:R-:W0:Y:S02]  /*1e720*/  @!P1 SYNCS.PHASECHK.TRANS64 P1, [R5+URZ+0x28c60], R0 ;  /* 0x028c6000050095a7 */ /* 0x000e24000802007f */
[----:B0-----:R-:W-:Y:S05]  /*1e730*/  @!P1 BRA `(.L_x_854) ;  /* 0xfffffffc00f09947 */ /* 0x001fea000383ffff */
[----:B------:R-:W-:Y:S05]  /*1e740*/  BRA `(.L_x_988) ;  /* 0xffffffc400187947 */ /* 0x000fea000383ffff */
.L_x_989:
        /* <DEDUP_REMOVED lines=11> */
.L_x_5830:


//--------------------- .text._ZN7cutlass13device_kernelIN5flash11enable_sm90INS1_16FlashAttnFwdSm90INS1_25CollectiveMainloopFwdSm90ILi2EN4cute5tupleIJNS5_1CILi1EEES8_S8_EEENS6_IJNS7_ILi64EEESA_SA_EEELi512ENS_10bfloat16_tEfNS_4arch4Sm90ELb0ELb0ELb1ELb1ELb1ELb0ELb1ELb0ELb0ELb1ELb1ELb0EEENS1_21CollectiveEpilogueFwdINS6_IJSA_NS7_ILi512EEESA_EEES9_SC_SE_Li256ELb1ELb1ELb1ELb0EEENS1_36VarlenDynamicPersistentTileSchedulerILi64ELi64ELi256ELi128ELb1ELb1ELb1ELb0ELb1ELb1EEEEEEEEEvNT_6ParamsE --------------------------
	.section	.text._ZN7cutlass13device_kernelIN5flash11enable_sm90INS1_16FlashAttnFwdSm90INS1_25CollectiveMainloopFwdSm90ILi2EN4cute5tupleIJNS5_1CILi1EEES8_S8_EEENS6_IJNS7_ILi64EEESA_SA_EEELi512ENS_10bfloat16_tEfNS_4arch4Sm90ELb0ELb0ELb1ELb1ELb1ELb0ELb1ELb0ELb0ELb1ELb1ELb0EEENS1_21CollectiveEpilogueFwdINS6_IJSA_NS7_ILi512EEESA_EEES9_SC_SE_Li256ELb1ELb1ELb1ELb0EEENS1_36VarlenDynamicPersistentTileSchedulerILi64ELi64ELi256ELi128ELb1ELb1ELb1ELb0ELb1ELb1EEEEEEEEEvNT_6ParamsE,"ax",@progbits
	.align	128
.text._ZN7cutlass13device_kernelIN5flash11enable_sm90INS1_16FlashAttnFwdSm90INS1_25CollectiveMainloopFwdSm90ILi2EN4cute5tupleIJNS5_1CILi1EEES8_S8_EEENS6_IJNS7_ILi64EEESA_SA_EEELi512ENS_10bfloat16_tEfNS_4arch4Sm90ELb0ELb0ELb1ELb1ELb1ELb0ELb1ELb0ELb0ELb1ELb1ELb0EEENS1_21CollectiveEpilogueFwdINS6_IJSA_NS7_ILi512EEESA_EEES9_SC_SE_Li256ELb1ELb1ELb1ELb0EEENS1_36VarlenDynamicPersistentTileSchedulerILi64ELi64ELi256ELi128ELb1ELb1ELb1ELb0ELb1ELb1EEEEEEEEEvNT_6ParamsE:
        .type           _ZN7cutlass13device_kernelIN5flash11enable_sm90INS1_16FlashAttnFwdSm90INS1_25CollectiveMainloopFwdSm90ILi2EN4cute5tupleIJNS5_1CILi1EEES8_S8_EEENS6_IJNS7_ILi64EEESA_SA_EEELi512ENS_10bfloat16_tEfNS_4arch4Sm90ELb0ELb0ELb1ELb1ELb1ELb0ELb1ELb0ELb0ELb1ELb1ELb0EEENS1_21CollectiveEpilogueFwdINS6_IJSA_NS7_ILi512EEESA_EEES9_SC_SE_Li256ELb1ELb1ELb1ELb0EEENS1_36VarlenDynamicPersistentTileSchedulerILi64ELi64ELi256ELi128ELb1ELb1ELb1ELb0ELb1ELb1EEEEEEEEEvNT_6ParamsE,@function
        .size           _ZN7cutlass13device_kernelIN5flash11enable_sm90INS1_16FlashAttnFwdSm90INS1_25CollectiveMainloopFwdSm90ILi2EN4cute5tupleIJNS5_1CILi1EEES8_S8_EEENS6_IJNS7_ILi64EEESA_SA_EEELi512ENS_10bfloat16_tEfNS_4arch4Sm90ELb0ELb0ELb1ELb1ELb1ELb0ELb1ELb0ELb0ELb1ELb1ELb0EEENS1_21CollectiveEpilogueFwdINS6_IJSA_NS7_ILi512EEESA_EEES9_SC_SE_Li256ELb1ELb1ELb1ELb0EEENS1_36VarlenDynamicPersistentTileSchedulerILi64ELi64ELi256ELi128ELb1ELb1ELb1ELb0ELb1ELb1EEEEEEEEEvNT_6ParamsE,(.L_x_5831 - _ZN7cutlass13device_kernelIN5flash11enable_sm90INS1_16FlashAttnFwdSm90INS1_25CollectiveMainloopFwdSm90ILi2EN4cute5tupleIJNS5_1CILi1EEES8_S8_EEENS6_IJNS7_ILi64EEESA_SA_EEELi512ENS_10bfloat16_tEfNS_4arch4Sm90ELb0ELb0ELb1ELb1ELb1ELb0ELb1ELb0ELb0ELb1ELb1ELb0EEENS1_21CollectiveEpilogueFwdINS6_IJSA_NS7_ILi512EEESA_EEES9_SC_SE_Li256ELb1ELb1ELb1ELb0EEENS1_36VarlenDynamicPersistentTileSchedulerILi64ELi64ELi256ELi128ELb1ELb1ELb1ELb0ELb1ELb1EEEEEEEEEvNT_6ParamsE)
        .other          _ZN7cutlass13device_kernelIN5flash11enable_sm90INS1_16FlashAttnFwdSm90INS1_25CollectiveMainloopFwdSm90ILi2EN4cute5tupleIJNS5_1CILi1EEES8_S8_EEENS6_IJNS7_ILi64EEESA_SA_EEELi512ENS_10bfloat16_tEfNS_4arch4Sm90ELb0ELb0ELb1ELb1ELb1ELb0ELb1ELb0ELb0ELb1ELb1ELb0EEENS1_21CollectiveEpilogueFwdINS6_IJSA_NS7_ILi512EEESA_EEES9_SC_SE_Li256ELb1ELb1ELb1ELb0EEENS1_36VarlenDynamicPersistentTileSchedulerILi64ELi64ELi256ELi128ELb1ELb1ELb1ELb0ELb1ELb1EEEEEEEEEvNT_6ParamsE,@"STO_CUDA_ENTRY STV_DEFAULT"
_ZN7cutlass13device_kernelIN5flash11enable_sm90INS1_16FlashAttnFwdSm90INS1_25CollectiveMainloopFwdSm90ILi2EN4cute5tupleIJNS5_1CILi1EEES8_S8_EEENS6_IJNS7_ILi64EEESA_SA_EEELi512ENS_10bfloat16_tEfNS_4arch4Sm90ELb0ELb0ELb1ELb1ELb1ELb0ELb1ELb0ELb0ELb1ELb1ELb0EEENS1_21CollectiveEpilogueFwdINS6_IJSA_NS7_ILi512EEESA_EEES9_SC_SE_Li256ELb1ELb1ELb1ELb0EEENS1_36VarlenDynamicPersistentTileSchedulerILi64ELi64ELi256ELi128ELb1ELb1ELb1ELb0ELb1ELb1EEEEEEEEEvNT_6ParamsE:
        /* <DEDUP_REMOVED lines=43> */
.L_x_990:
        /* <DEDUP_REMOVED lines=22> */
.L_x_991:
        /* <DEDUP_REMOVED lines=18> */
.L_x_992:
        /* <DEDUP_REMOVED lines=22> */
.L_x_993:
        /* <DEDUP_REMOVED lines=23> */
.L_x_994:
        /* <DEDUP_REMOVED lines=8> */
.L_x_996:
        /* <DEDUP_REMOVED lines=24> */
[----:B------:R-:W-:-:S03]  /*0a00*/  UMOV UR37, URZ ;  /* 0x0000003f00257c82 */ /* 0x000fc60008000000 */
[CC--:B------:R-:W-:Y:S02]  /*0a10*/  LEA.HI R2, R3.reuse, R0.reuse, RZ, 0x4 ;  /* 0x0000000003027211 */ /* 0x0c0fe400078f20ff */
[CC--:B------:R-:W-:Y:S02]  /*0a20*/  LEA.HI R4, R3.reuse, R0.reuse, RZ, 0x5 ;  /* 0x0000000003047211 */ /* 0x0c0fe400078f28ff */
[CC--:B------:R-:W-:Y:S02]  /*0a30*/  LEA.HI R5, R3.reuse, R0.reuse, RZ, 0x7 ;  /* 0x0000000003057211 */ /* 0x0c0fe400078f38ff */
[CC--:B------:R-:W-:Y:S02]  /*0a40*/  LEA.HI R6, R3.reuse, R0.reuse, RZ, 0x3 ;  /* 0x0000000003067211 */ /* 0x0c0fe400078f18ff */
[----:B------:R-:W-:Y:S02]  /*0a50*/  SHF.R.S32.HI R9, RZ, 0x4, R2 ;  /* 0x00000004ff097819 */ /* 0x000fe40000011402 */
[----:B------:R-:W-:-:S02]  /*0a60*/  LEA.HI R3, R3, R0, RZ, 0x2 ;  /* 0x0000000003037211 */ /* 0x000fc400078f10ff */
[C---:B------:R-:W-:Y:S02]  /*0a70*/  LOP3.LUT R7, R2.reuse, 0xfffffff0, RZ, 0xc0, !PT ;  /* 0xfffffff002077812 */ /* 0x040fe400078ec0ff */
[----:B------:R-:W-:Y:S02]  /*0a80*/  LEA.HI R2, R2, R9, RZ, 0x1 ;  /* 0x0000000902027211 */ /* 0x000fe400078f08ff */
[--C-:B------:R-:W-:Y:S01]  /*0a90*/  SHF.R.S32.HI R11, RZ, 0x5, R4.reuse ;  /* 0x00000005ff0b7819 */ /* 0x100fe20000011404 */
[C---:B------:R-:W-:Y:S01]  /*0aa0*/  IMAD.IADD R7, R0.reuse, 0x1, -R7 ;  /* 0x0000000100077824 */ /* 0x040fe200078e0a07 */
[----:B------:R-:W-:Y:S02]  /*0ab0*/  LOP3.LUT R15, R3, 0xfffffffc, RZ, 0xc0, !PT ;  /* 0xfffffffc030f7812 */ /* 0x000fe400078ec0ff */
[----:B------:R-:W-:Y:S02]  /*0ac0*/  SHF.R.S32.HI R4, RZ, 0x1f, R4 ;  /* 0x0000001fff047819 */ /* 0x000fe40000011404 */
[----:B------:R-:W-:Y:S01]  /*0ad0*/  LOP3.LUT R3, R5, 0xffffff80, RZ, 0xc0, !PT ;  /* 0xffffff8005037812 */ /* 0x000fe200078ec0ff */
[----:B------:R-:W-:Y:S01]  /*0ae0*/  IMAD.IADD R15, R0, 0x1, -R15 ;  /* 0x00000001000f7824 */ /* 0x000fe200078e0a0f */
[----:B------:R-:W-:-:S02]  /*0af0*/  LOP3.LUT R2, R2, 0x1ffffffe, RZ, 0xc0, !PT ;  /* 0x1ffffffe02027812 */ /* 0x000fc400078ec0ff */
[----:B------:R-:W-:Y:S01]  /*0b00*/  LOP3.LUT R13, R6, 0xfffffff8, RZ, 0xc0, !PT ;  /* 0xfffffff8060d7812 */ /* 0x000fe200078ec0ff */
[----:B------:R-:W-:Y:S01]  /*0b10*/  IMAD.IADD R3, R0, 0x1, -R3 ;  /* 0x0000000100037824 */ /* 0x000fe200078e0a03 */
[----:B------:R-:W-:Y:S01]  /*0b20*/  LEA.HI R4, R4, R11, RZ, 0x2 ;  /* 0x0000000b04047211 */ /* 0x000fe200078f10ff */
[----:B------:R-:W-:Y:S01]  /*0b30*/  IMAD.IADD R9, R9, 0x1, -R2 ;  /* 0x0000000109097824 */ /* 0x000fe200078e0a02 */
[----:B------:R-:W-:Y:S01]  /*0b40*/  SHF.R.S32.HI R228, RZ, 0x7, R5 ;  /* 0x00000007ffe47819 */ /* 0x000fe20000011405 */
[----:B------:R-:W-:Y:S01]  /*0b50*/  IMAD.IADD R13, R0, 0x1, -R13 ;  /* 0x00000001000d7824 */ /* 0x000fe200078e0a0d */
[----:B------:R-:W-:Y:S01]  /*0b60*/  LOP3.LUT R4, R4, 0x3ffffc, RZ, 0xc0, !PT ;  /* 0x003ffffc04047812 */ /* 0x000fe200078ec0ff */
[----:B------:R-:W-:Y:S01]  /*0b70*/  IMAD.SHL.U32 R9, R9, 0x8, RZ ;  /* 0x0000000809097824 */ /* 0x000fe200078e00ff */
[--C-:B------:R-:W-:Y:S01]  /*0b80*/  SHF.R.S32.HI R2, RZ, 0x1f, R7.reuse ;  /* 0x0000001fff027819 */ /* 0x100fe20000011407 */
[----:B------:R-:W-:Y:S01]  /*0b90*/  IMAD R17, R228, 0x100, R7 ;  /* 0x00000100e4117824 */ /* 0x000fe200078e0207 */
[----:B------:R-:W-:Y:S01]  /*0ba0*/  SHF.R.S32.HI R0, RZ, 0x1f, R3 ;  /* 0x0000001fff007819 */ /* 0x000fe20000011403 */
[----:B------:R-:W-:Y:S01]  /*0bb0*/  IMAD.IADD R8, R11, 0x1, -R4 ;  /* 0x000000010b087824 */ /* 0x000fe200078e0a04 */
[----:B------:R-:W-:Y:S01]  /*0bc0*/  LEA.HI R6, R2, R7, RZ, 0x3 ;  /* 0x0000000702067211 */ /* 0x000fe200078f18ff */
[----:B------:R-:W-:Y:S01]  /*0bd0*/  IMAD.SHL.U32 R16, R13, 0x8, RZ ;  /* 0x000000080d107824 */ /* 0x000fe200078e00ff */
[-C--:B------:R-:W-:Y:S01]  /*0be0*/  LEA.HI R2, R0, R3.reuse, RZ, 0x2 ;  /* 0x0000000300027211 */ /* 0x080fe200078f10ff */
[----:B------:R-:W-:Y:S01]  /*0bf0*/  IMAD R14, R8, 0x10, R17 ;  /* 0x00000010080e7824 */ /* 0x000fe200078e0211 */
[C---:B------:R-:W-:Y:S01]  /*0c00*/  LOP3.LUT R4, R6.reuse, 0xfffffff8, RZ, 0xc0, !PT ;  /* 0xfffffff806047812 */ /* 0x040fe200078ec0ff */
[----:B------:R-:W-:Y:S01]  /*0c10*/  IMAD.SHL.U32 R6, R6, 0x40, RZ ;  /* 0x0000004006067824 */ /* 0x000fe200078e00ff */
[----:B------:R-:W-:Y:S01]  /*0c20*/  LOP3.LUT R8, R2, 0x7ffffffc, RZ, 0xc0, !PT ;  /* 0x7ffffffc02087812 */ /* 0x000fe200078ec0ff */
[----:B------:R-:W-:Y:S01]  /*0c30*/  IMAD.U32 R14, R14, 0x40, R9 ;  /* 0x000000400e0e7824 */ /* 0x000fe200078e0009 */
[----:B------:R-:W-:Y:S01]  /*0c40*/  LEA.HI R5, R5, R228, RZ, 0x1 ;  /* 0x000000e405057211 */ /* 0x000fe200078f08ff */
[----:B------:R-:W-:Y:S01]  /*0c50*/  IMAD.IADD R7, R7, 0x1, -R4 ;  /* 0x0000000107077824 */ /* 0x000fe200078e0a04 */
[----:B------:R-:W-:Y:S01]  /*0c60*/  LEA.HI R4, R0, R3, RZ, 0x5 ;  /* 0x0000000300047211 */ /* 0x000fe200078f28ff */
[----:B------:R-:W-:Y:S01]  /*0c70*/  IMAD.IADD R8, R3, 0x1, -R8 ;  /* 0x0000000103087824 */ /* 0x000fe200078e0a08 */
[--C-:B------:R-:W-:Y:S01]  /*0c80*/  SHF.R.S32.HI R0, RZ, 0x2, R2.reuse ;  /* 0x00000002ff007819 */ /* 0x100fe20000011402 */
[C---:B------:R-:W-:Y:S01]  /*0c90*/  VIADD R194, R16.reuse, 0x40 ;  /* 0x0000004010c27836 */ /* 0x040fe20000000000 */
[----:B------:R-:W-:Y:S01]  /*0ca0*/  SHF.R.S32.HI R3, RZ, 0x1f, R2 ;  /* 0x0000001fff037819 */ /* 0x000fe20000011402 */
[----:B------:R-:W-:Y:S01]  /*0cb0*/  IMAD.SHL.U32 R2, R7, 0x40, RZ ;  /* 0x0000004007027824 */ /* 0x000fe200078e00ff */
[----:B------:R-:W-:Y:S01]  /*0cc0*/  LEA.HI R12, R15, R15, RZ, 0x1 ;  /* 0x0000000f0f0c7211 */ /* 0x000fe200078f08ff */
[----:B------:R-:W-:Y:S01]  /*0cd0*/  STL [R1+0x30], R14 ;  /* 0x0000300e01007387 */ /* 0x000fe20000100800 */
[----:B------:R-:W-:Y:S01]  /*0ce0*/  LEA.HI R3, R3, R0, RZ, 0x3 ;  /* 0x0000000003037211 */ /* 0x000fe200078f18ff */
[----:B------:R-:W-:Y:S01]  /*0cf0*/  VIADD R193, R16, 0x80 ;  /* 0x0000008010c17836 */ /* 0x000fe20000000000 */
[----:B------:R-:W-:Y:S01]  /*0d00*/  LOP3.LUT R2, R2, 0x1c0, RZ, 0xc0, !PT ;  /* 0x000001c002027812 */ /* 0x000fe200078ec0ff */
[C---:B------:R-:W-:Y:S01]  /*0d10*/  VIADD R192, R16.reuse, 0xc0 ;  /* 0x000000c010c07836 */ /* 0x040fe20000000000 */
[----:B------:R-:W-:Y:S01]  /*0d20*/  LOP3.LUT R5, R5, 0xfffffe, RZ, 0xc0, !PT ;  /* 0x00fffffe05057812 */ /* 0x000fe200078ec0ff */
[----:B------:R-:W-:Y:S01]  /*0d30*/  VIADD R191, R16, 0x100 ;  /* 0x0000010010bf7836 */ /* 0x000fe20000000000 */
[----:B------:R-:W-:Y:S01]  /*0d40*/  LOP3.LUT R12, R12, 0x1ffffffe, RZ, 0xc0, !PT ;  /* 0x1ffffffe0c0c7812 */ /* 0x000fe200078ec0ff */
[----:B------:R-:W-:Y:S01]  /*0d50*/  VIADD R190, R16, 0x140 ;  /* 0x0000014010be7836 */ /* 0x000fe20000000000 */
[----:B------:R-:W-:Y:S01]  /*0d60*/  LOP3.LUT R3, R3, 0xfffffff8, RZ, 0xc0, !PT ;  /* 0xfffffff803037812 */ /* 0x000fe200078ec0ff */
[----:B------:R-:W-:Y:S01]  /*0d70*/  IMAD.IADD R5, R228, 0x1, -R5 ;  /* 0x00000001e4057824 */ /* 0x000fe200078e0a05 */
[----:B------:R-:W-:Y:S01]  /*0d80*/  LOP3.LUT R9, R2, 0x8, R9, 0xf8, !PT ;  /* 0x0000000802097812 */ /* 0x000fe200078ef809 */
[----:B------:R-:W-:Y:S01]  /*0d90*/  IMAD.IADD R12, R15, 0x1, -R12 ;  /* 0x000000010f0c7824 */ /* 0x000fe200078e0a0c */
[----:B------:R-:W-:Y:S01]  /*0da0*/  LOP3.LUT R6, R6, 0x7ffffe00, RZ, 0xc0, !PT ;  /* 0x7ffffe0006067812 */ /* 0x000fe200078ec0ff */
[----:B------:R-:W-:Y:S01]  /*0db0*/  IMAD.IADD R3, R0, 0x1, -R3 ;  /* 0x0000000100037824 */ /* 0x000fe200078e0a03 */
[----:B------:R-:W-:Y:S01]  /*0dc0*/  SHF.R.U32.HI R2, RZ, 0x3, R2 ;  /* 0x00000003ff027819 */ /* 0x000fe20000011602 */
[----:B------:R-:W-:Y:S01]  /*0dd0*/  IMAD.SHL.U32 R15, R5, 0x100, RZ ;  /* 0x00000100050f7824 */ /* 0x000fe200078e00ff */
[----:B------:R-:W-:Y:S01]  /*0de0*/  SHF.R.S32.HI R4, RZ, 0x5, R4 ;  /* 0x00000005ff047819 */ /* 0x000fe20000011404 */
[----:B------:R-:W-:Y:S01]  /*0df0*/  IMAD.SHL.U32 R0, R8, 0x2, RZ ;  /* 0x0000000208007824 */ /* 0x000fe200078e00ff */
[----:B------:R-:W-:Y:S01]  /*0e00*/  LOP3.LUT R9, R9, R2, RZ, 0x3c, !PT ;  /* 0x0000000209097212 */ /* 0x000fe200078e3cff */
[----:B------:R-:W-:Y:S01]  /*0e10*/  IMAD R6, R11, 0x400, R6 ;  /* 0x000004000b067824 */ /* 0x000fe200078e0206 */
[----:B------:R-:W-:Y:S01]  /*0e20*/  R2P PR, R7, 0x6 ;  /* 0x0000000607007804 */ /* 0x000fe20000000000 */
[----:B------:R-:W-:Y:S01]  /*0e30*/  IMAD.IADD R19, R0, 0x1, R15 ;  /* 0x0000000100137824 */ /* 0x000fe200078e020f */
[----:B------:R-:W-:Y:S01]  /*0e40*/  STL [R1+0x2c], R15 ;  /* 0x00002c0f01007387 */ /* 0x000fe20000100800 */
[----:B------:R-:W-:-:S02]  /*0e50*/  IMAD R17, R4, 0x10, R3 ;  /* 0x0000001004117824 */ /* 0x000fc400078e0203 */
[----:B------:R-:W-:Y:S01]  /*0e60*/  IMAD.IADD R9, R6, 0x1, R9 ;  /* 0x0000000106097824 */ /* 0x000fe200078e0209 */
[----:B------:R0:W-:Y:S01]  /*0e70*/  STL [R1+0x4], R0 ;  /* 0x0000040001007387 */ /* 0x0001e20000100800 */
[C---:B------:R-:W-:Y:S01]  /*0e80*/  VIADD R227, R19.reuse, 0x8 ;  /* 0x0000000813e37836 */ /* 0x040fe20000000000 */
[----:B------:R-:W-:Y:S01]  /*0e90*/  SEL R186, R186, 0xffffffc0, !P2 ;  /* 0xffffffc0baba7807 */ /* 0x000fe20005000000 */
[----:B------:R-:W-:Y:S01]  /*0ea0*/  VIADD R226, R19, 0x10 ;  /* 0x0000001013e27836 */ /* 0x000fe20000000000 */
[----:B------:R-:W-:Y:S01]  /*0eb0*/  LEA R184, R9, UR41, 0x1 ;  /* 0x0000002909b87c11 */ /* 0x000fe2000f8e08ff */
[C---:B------:R-:W-:Y:S02]  /*0ec0*/  VIADD R224, R19.reuse, 0x20 ;  /* 0x0000002013e07836 */ /* 0x040fe40000000000 */
[C---:B------:R-:W-:Y:S02]  /*0ed0*/  VIADD R223, R19.reuse, 0x28 ;  /* 0x0000002813df7836 */ /* 0x040fe40000000000 */
[----:B------:R-:W-:Y:S01]  /*0ee0*/  IMAD R4, R12, 0x8, R17 ;  /* 0x000000080c047824 */ /* 0x000fe200078e0211 */
[----:B0-----:R-:W-:Y:S01]  /*0ef0*/  SHF.R.S32.HI R0, RZ, 0x1f, R19 ;  /* 0x0000001fff007819 */ /* 0x001fe20000011413 */
[C---:B------:R-:W-:Y:S01]  /*0f00*/  VIADD R225, R19.reuse, 0x18 ;  /* 0x0000001813e17836 */ /* 0x040fe20000000000 */
[----:B------:R-:W-:Y:S01]  /*0f10*/  SHF.R.S32.HI R0, RZ, 0x1f, R226 ;  /* 0x0000001fff007819 */ /* 0x000fe200000114e2 */
[C---:B------:R-:W-:Y:S01]  /*0f20*/  VIADD R221, R19.reuse, 0x38 ;  /* 0x0000003813dd7836 */ /* 0x040fe20000000000 */
[----:B------:R0:W-:Y:S01]  /*0f30*/  STL [R1+0x28], R4 ;  /* 0x0000280401007387 */ /* 0x0001e20000100800 */
[C---:B------:R-:W-:Y:S01]  /*0f40*/  VIADD R220, R19.reuse, 0x40 ;  /* 0x0000004013dc7836 */ /* 0x040fe20000000000 */
[----:B------:R-:W-:Y:S01]  /*0f50*/  SHF.R.S32.HI R0, RZ, 0x1f, R223 ;  /* 0x0000001fff007819 */ /* 0x000fe200000114df */
[----:B------:R-:W-:Y:S01]  /*0f60*/  VIADD R3, R16, 0x180 ;  /* 0x0000018010037836 */ /* 0x000fe20000000000 */
[----:B------:R-:W-:Y:S01]  /*0f70*/  SHF.R.S32.HI R3, RZ, 0x1f, R194 ;  /* 0x0000001fff037819 */ /* 0x000fe200000114c2 */
[C---:B------:R-:W-:Y:S01]  /*0f80*/  VIADD R222, R19.reuse, 0x30 ;  /* 0x0000003013de7836 */ /* 0x040fe20000000000 */
[----:B------:R-:W-:Y:S01]  /*0f90*/  SHF.R.S32.HI R3, RZ, 0x1f, R227 ;  /* 0x0000001fff037819 */ /* 0x000fe200000114e3 */
        /* <DEDUP_REMOVED lines=54> */
[----:B------:R-:W-:Y:S01]  /*1300*/  IMAD.MOV.U32 R6, RZ, RZ, R10 ;  /* 0x000000ffff067224 */ /* 0x000fe200078e000a */
[----:B------:R-:W-:Y:S01]  /*1310*/  SHF.R.S32.HI R0, RZ, 0x1f, R196 ;  /* 0x0000001fff007819 */ /* 0x000fe200000114c4 */
[----:B------:R-:W-:-:S02]  /*1320*/  IMAD.MOV.U32 R2, RZ, RZ, RZ ;  /* 0x000000ffff027224 */ /* 0x000fc400078e00ff */
[----:B------:R-:W-:Y:S02]  /*1330*/  VIADD R229, R16, 0x1c0 ;  /* 0x000001c010e57836 */ /* 0x000fe40000000000 */
[----:B------:R-:W-:-:S07]  /*1340*/  IMAD.IADD R186, R186, 0x1, R185 ;  /* 0x00000001baba7824 */ /* 0x000fce00078e02b9 */
.L_x_1046:
[----:B------:R-:W-:Y:S01]  /*1350*/  ULDC.64 UR6, c[0x0][0xd88] ;  /* 0x0003620000067ab9 */ /* 0x000fe20000000a00 */
[----:B012---:R-:W0:Y:S01]  /*1360*/  LDC.64 R8, c[0x0][0x418] ;  /* 0x00010600ff087b82 */ /* 0x007e220000000a00 */
[----:B------:R-:W-:-:S06]  /*1370*/  UIMAD.WIDE UR6, UR5, 0x4, UR6 ;  /* 0x00000004050678a5 */ /* 0x000fcc000f8e0206 */
[----:B------:R-:W-:Y:S01]  /*1380*/  IMAD.U32 R188, RZ, RZ, UR6 ;  /* 0x00000006ffbc7e24 */ /* 0x000fe2000f8e00ff */
[----:B------:R-:W1:Y:S01]  /*1390*/  LDC R0, c[0x0][0x424] ;  /* 0x00010900ff007b82 */ /* 0x000e620000000800 */
[----:B------:R-:W-:Y:S01]  /*13a0*/  IMAD.U32 R189, RZ, RZ, UR7 ;  /* 0x00000007ffbd7e24 */ /* 0x000fe2000f8e00ff */
[----:B------:R-:W-:-:S04]  /*13b0*/  ULDC.64 UR6, c[0x0][0xb20] ;  /* 0x0002c80000067ab9 */ /* 0x000fc80000000a00 */
[----:B------:R-:W2:Y:S01]  /*13c0*/  LDG.E R188, desc[UR44][R188.64] ;  /* 0x0000002cbcbc7981 */ /* 0x000ea2000c1e1900 */
[----:B------:R-:W-:Y:S01]  /*13d0*/  ISETP.NE.U32.AND P0, PT, RZ, UR6, PT ;  /* 0x00000006ff007c0c */ /* 0x000fe2000bf05070 */
[----:B---3--:R-:W3:Y:S01]  /*13e0*/  LDC R153, c[0x0][0x2f0] ;  /* 0x0000bc00ff997b82 */ /* 0x008ee20000000800 */
[----:B------:R-:W-:Y:S02]  /*13f0*/  IMAD.MOV.U32 R10, RZ, RZ, RZ ;  /* 0x000000ffff0a7224 */ /* 0x000fe400078e00ff */
[----:B------:R-:W-:-:S05]  /*1400*/  ISETP.NE.AND.EX P0, PT, RZ, UR7, PT, P0 ;  /* 0x00000007ff007c0c */ /* 0x000fca000bf05300 */
[----:B----4-:R-:W4:Y:S01]  /*1410*/  LDC R7, c[0x0][0xae8] ;  /* 0x0002ba00ff077b82 */ /* 0x010f220000000800 */
[----:B--2---:R-:W-:-:S07]  /*1420*/  SHF.R.S32.HI R218, RZ, 0x1f, R188 ;  /* 0x0000001fffda7819 */ /* 0x004fce00000114bc */
[----:B------:R-:W-:-:S04]  /*1430*/  @P0 LEA R4, P1, R188, UR6, 0x2 ;  /* 0x00000006bc040c11 */ /* 0x000fc8000f8210ff */
[----:B------:R-:W-:Y:S01]  /*1440*/  @P0 LEA.HI.X R5, R188, UR7, R218, 0x2, P1 ;  /* 0x00000007bc050c11 */ /* 0x000fe200088f14da */
[----:B------:R-:W-:Y:S02]  /*1450*/  ULDC.64 UR6, c[0x0][0xb18] ;  /* 0x0002c60000067ab9 */ /* 0x000fe40000000a00 */
[----:B------:R-:W-:Y:S02]  /*1460*/  ISETP.NE.U32.AND P1, PT, RZ, UR6, PT ;  /* 0x00000006ff007c0c */ /* 0x000fe4000bf25070 */
[----:B-----5:R2:W5:Y:S01]  /*1470*/  @P0 LDG.E R10, desc[UR44][R4.64] ;  /* 0x0000002c040a0981 */ /* 0x020562000c1e1900 */
[----:B0-----:R-:W-:Y:S02]  /*1480*/  ISETP.NE.U32.AND P0, PT, R8, RZ, PT ;  /* 0x000000ff0800720c */ /* 0x001fe40003f05070 */
[----:B------:R-:W-:Y:S02]  /*1490*/  ISETP.NE.AND.EX P1, PT, RZ, UR7, PT, P1 ;  /* 0x00000007ff007c0c */ /* 0x000fe4000bf25310 */
[----:B------:R-:W-:-:S04]  /*14a0*/  ISETP.NE.AND.EX P0, PT, R9, RZ, PT, P0 ;  /* 0x000000ff0900720c */ /* 0x000fc80003f05300 */
[----:B-1----:R-:W-:-:S05]  /*14b0*/  SEL R0, R0, 0x1, P0 ;  /* 0x0000000100007807 */ /* 0x002fca0000000000 */
[----:B---3--:R-:W-:Y:S02]  /*14c0*/  IMAD R153, R0, R153, RZ ;  /* 0x0000009900997224 */ /* 0x008fe400078e02ff */
[----:B------:R-:W-:-:S04]  /*14d0*/  @P1 LEA R8, P0, R188, UR6, 0x2 ;  /* 0x00000006bc081c11 */ /* 0x000fc8000f8010ff */
[----:B------:R-:W-:-:S05]  /*14e0*/  @P1 LEA.HI.X R9, R188, UR7, R218, 0x2, P0 ;  /* 0x00000007bc091c11 */ /* 0x000fca00080f14da */
[----:B------:R2:W5:Y:S01]  /*14f0*/  @P1 LDG.E R153, desc[UR44][R8.64] ;  /* 0x0000002c08991981 */ /* 0x000562000c1e1900 */
[C---:B------:R-:W-:Y:S01]  /*1500*/  LOP3.LUT R0, R6.reuse, 0xff000000, RZ, 0xc0, !PT ;  /* 0xff00000006007812 */ /* 0x040fe200078ec0ff */
[----:B------:R-:W-:Y:S01]  /*1510*/  UMOV UR42, UR4 ;  /* 0x00000004002a7c82 */ /* 0x000fe20008000000 */
[----:B------:R-:W-:Y:S02]  /*1520*/  LOP3.LUT R3, R6, 0xff0000, RZ, 0xc0, !PT ;  /* 0x00ff000006037812 */ /* 0x000fe400078ec0ff */
[----:B------:R-:W-:Y:S01]  /*1530*/  SHF.R.U32.HI R12, RZ, 0x8, R0 ;  /* 0x00000008ff0c7819 */ /* 0x000fe20000011600 */
[----:B----4-:R-:W-:Y:S06]  /*1540*/  @P1 BRA `(.L_x_997) ;  /* 0x0000000000241947 */ /* 0x010fec0003800000 */
[----:B------:R-:W-:Y:S02]  /*1550*/  ULDC.64 UR4, c[0x0][0xb00] ;  /* 0x0002c00000047ab9 */ /* 0x000fe40000000a00 */
[----:B------:R-:W-:-:S04]  /*1560*/  ISETP.NE.U32.AND P0, PT, RZ, UR4, PT ;  /* 0x00000004ff007c0c */ /* 0x000fc8000bf05070 */
[----:B------:R-:W-:-:S13]  /*1570*/  ISETP.NE.AND.EX P0, PT, RZ, UR5, PT, P0 ;  /* 0x00000005ff007c0c */ /* 0x000fda000bf05300 */
[----:B------:R-:W-:Y:S05]  /*1580*/  @!P0 BRA `(.L_x_997) ;  /* 0x0000000000148947 */ /* 0x000fea0003800000 */
[----:B--2---:R-:W0:Y:S02]  /*1590*/  LDC.64 R4, c[0x0][0xb00] ;  /* 0x0002c000ff047b82 */ /* 0x004e240000000a00 */
[----:B0-----:R-:W-:-:S05]  /*15a0*/  IMAD.WIDE R4, R188, 0x4, R4 ;  /* 0x00000004bc047825 */ /* 0x001fca00078e0204 */
[----:B-----5:R-:W2:Y:S04]  /*15b0*/  LDG.E R153, desc[UR44][R4.64] ;  /* 0x0000002c04997981 */ /* 0x020ea8000c1e1900 */
[----:B------:R-:W2:Y:S02]  /*15c0*/  LDG.E R0, desc[UR44][R4.64+0x4] ;  /* 0x0000042c04007981 */ /* 0x000ea4000c1e1900 */
[----:B--2---:R-:W-:-:S07]  /*15d0*/  IMAD.IADD R153, R0, 0x1, -R153 ;  /* 0x0000000100997824 */ /* 0x004fce00078e0a99 */
.L_x_997:
[----:B------:R-:W-:Y:S01]  /*15e0*/  UISETP.NE.AND UP0, UPT, UR38, 0x1, UPT ;  /* 0x000000012600788c */ /* 0x000fe2000bf05270 */
[----:B-----5:R-:W-:Y:S01]  /*15f0*/  IMAD.IADD R153, R153, 0x1, -R10 ;  /* 0x0000000199997824 */ /* 0x020fe200078e0a0a */
[----:B------:R-:W-:Y:S02]  /*1600*/  LEA.HI R3, R3, R12, RZ, 0x10 ;  /* 0x0000000c03037211 */ /* 0x000fe400078f80ff */
[----:B------:R-:W-:Y:S01]  /*1610*/  LOP3.LUT R189, R6, 0xffff, RZ, 0xc0, !PT ;  /* 0x0000ffff06bd7812 */ /* 0x000fe200078ec0ff */
[----:B------:R-:W-:Y:S01]  /*1620*/  VIADD R0, R153, 0x3f ;  /* 0x0000003f99007836 */ /* 0x000fe20000000000 */
[----:B------:R-:W-:Y:S02]  /*1630*/  PLOP3.LUT P1, PT, PT, PT, UP0, 0x80, 0x0 ;  /* 0x000000000000781c */ /* 0x000fe40003f2f008 */
[----:B------:R-:W-:Y:S02]  /*1640*/  SHF.R.U32.HI R22, RZ, 0x10, R3 ;  /* 0x00000010ff167819 */ /* 0x000fe40000011603 */
[----:B--2---:R-:W-:-:S02]  /*1650*/  SHF.R.S32.HI R5, RZ, 0x1f, R0 ;  /* 0x0000001fff057819 */ /* 0x004fc40000011400 */
[C---:B------:R-:W-:Y:S02]  /*1660*/  ISETP.NE.AND P0, PT, R22.reuse, RZ, PT ;  /* 0x000000ff1600720c */ /* 0x040fe40003f05270 */
[----:B------:R-:W-:Y:S02]  /*1670*/  LEA.HI R5, R5, R0, RZ, 0x6 ;  /* 0x0000000005057211 */ /* 0x000fe400078f30ff */
[----:B------:R-:W-:Y:S02]  /*1680*/  LOP3.LUT R195, R3, 0xff, RZ, 0xc0, !PT ;  /* 0x000000ff03c37812 */ /* 0x000fe400078ec0ff */
[----:B------:R-:W-:Y:S02]  /*1690*/  SEL R10, R22, R7, P0 ;  /* 0x00000007160a7207 */ /* 0x000fe40000000000 */
[----:B------:R-:W-:Y:S01]  /*16a0*/  SHF.R.S32.HI R9, RZ, 0x6, R5 ;  /* 0x00000006ff097819 */ /* 0x000fe20000011405 */
[----:B------:R-:W-:Y:S06]  /*16b0*/  @!P1 BRA `(.L_x_998) ;  /* 0x0000001c00789947 */ /* 0x000fec0003800000 */
[----:B------:R-:W-:Y:S01]  /*16c0*/  ISETP.GE.AND P0, PT, R153, 0x1, PT ;  /* 0x000000019900780c */ /* 0x000fe20003f06270 */
[----:B------:R-:W-:-:S12]  /*16d0*/  IMAD.MOV.U32 R3, RZ, RZ, RZ ;  /* 0x000000ffff037224 */ /* 0x000fd800078e00ff */
[----:B------:R-:W-:Y:S05]  /*16e0*/  @!P0 BRA `(.L_x_999) ;  /* 0x0000000000688947 */ /* 0x000fea0003800000 */
[-C--:B------:R-:W-:Y:S02]  /*16f0*/  IABS R6, R10.reuse ;  /* 0x0000000a00067213 */ /* 0x080fe40000000000 */
[----:B------:R-:W-:Y:S02]  /*1700*/  IADD3 R0, R9, -0x1, R10 ;  /* 0xffffffff09007810 */ /* 0x000fe40007ffe00a */
[----:B------:R-:W0:Y:S01]  /*1710*/  I2F.RP R3, R6 ;  /* 0x0000000600037306 */ /* 0x000e220000209400 */
[----:B------:R-:W-:Y:S02]  /*1720*/  IABS R11, R10 ;  /* 0x0000000a000b7213 */ /* 0x000fe40000000000 */
        /* <DEDUP_REMOVED lines=22> */
.L_x_999:
[-C--:B------:R-:W-:Y:S01]  /*1890*/  IMAD R0, R195, R3.reuse, RZ ;  /* 0x00000003c3007224 */ /* 0x080fe200078e02ff */
[----:B------:R-:W-:Y:S01]  /*18a0*/  PLOP3.LUT P0, PT, PT, PT, PT, 0x80, 0x0 ;  /* 0x000000000000781c */ /* 0x000fe20003f0f070 */
[----:B------:R-:W-:Y:S01]  /*18b0*/  IMAD.MOV.U32 R152, RZ, RZ, RZ ;  /* 0x000000ffff987224 */ /* 0x000fe200078e00ff */
[----:B------:R-:W-:Y:S02]  /*18c0*/  CS2R R150, SRZ ;  /* 0x0000000000967805 */ /* 0x000fe4000001ff00 */
[----:B------:R-:W-:Y:S02]  /*18d0*/  CS2R R148, SRZ ;  /* 0x0000000000947805 */ /* 0x000fe4000001ff00 */
[----:B------:R-:W-:Y:S02]  /*18e0*/  VIADDMNMX R3, R0, R3, R9, PT ;  /* 0x0000000300037246 */ /* 0x000fe40003800109 */
[----:B------:R-:W-:Y:S02]  /*18f0*/  CS2R R146, SRZ ;  /* 0x0000000000927805 */ /* 0x000fe4000001ff00 */
[----:B------:R-:W-:-:S02]  /*1900*/  CS2R R144, SRZ ;  /* 0x0000000000907805 */ /* 0x000fc4000001ff00 */
[----:B------:R-:W-:Y:S02]  /*1910*/  CS2R R142, SRZ ;  /* 0x00000000008e7805 */ /* 0x000fe4000001ff00 */
[----:B------:R-:W-:Y:S01]  /*1920*/  R2UR UR21, R3 ;  /* 0x00000000031572ca */ /* 0x000fe200000e0000 */
[----:B------:R-:W-:Y:S01]  /*1930*/  IMAD.MOV.U32 R3, RZ, RZ, RZ ;  /* 0x000000ffff037224 */ /* 0x000fe200078e00ff */
        /* <DEDUP_REMOVED lines=11> */
[----:B------:R-:W-:Y:S02]  /*19f0*/  ISETP.LT.AND P1, PT, R0, UR21, PT ;  /* 0x0000001500007c0c */ /* 0x000fe4000bf21270 */
        /* <DEDUP_REMOVED lines=47> */
[----:B------:R-:W-:Y:S01]  /*1cf0*/  CS2R R24, SRZ ;  /* 0x0000000000187805 */ /* 0x000fe2000001ff00 */
[----:B------:R-:W-:Y:S06]  /*1d00*/  @!P1 BRA `(.L_x_1000) ;  /* 0x0000008000749947 */ /* 0x000fec0003800000 */
[----:B------:R-:W0:Y:S01]  /*1d10*/  SHFL.IDX PT, R3, R228, RZ, 0x1f ;  /* 0x00001fffe4037589 */ /* 0x000e2200000e0000 */
[----:B------:R-:W-:Y:S01]  /*1d20*/  UMOV UR9, 0x40000040 ;  /* 0x4000004000097882 */ /* 0x000fe20000000000 */
[----:B------:R-:W-:Y:S01]  /*1d30*/  UMOV UR11, 0x40000040 ;  /* 0x40000040000b7882 */ /* 0x000fe20000000000 */
[----:B------:R-:W-:Y:S01]  /*1d40*/  UMOV UR13, 0x40000040 ;  /* 0x40000040000d7882 */ /* 0x000fe20000000000 */
[----:B------:R-:W-:Y:S01]  /*1d50*/  BAR.SYNC.DEFER_BLOCKING 0xe, 0x100 ;  /* 0x0384000000007b1d */ /* 0x000fe20000010000 */
[----:B------:R-:W-:-:S05]  /*1d60*/  ISETP.NE.AND P0, PT, RZ, UR38, PT ;  /* 0x00000026ff007c0c */ /* 0x000fca000bf05270 */
[----:B------:R-:W-:Y:S01]  /*1d70*/  UMOV UR15, 0x40000040 ;  /* 0x40000040000f7882 */ /* 0x000fe20000000000 */
[----:B------:R-:W-:Y:S01]  /*1d80*/  UMOV UR17, 0x40000040 ;  /* 0x4000004000117882 */ /* 0x000fe20000000000 */
[----:B------:R-:W-:Y:S01]  /*1d90*/  UMOV UR19, 0x40000040 ;  /* 0x4000004000137882 */ /* 0x000fe20000000000 */
[----:B------:R-:W-:Y:S01]  /*1da0*/  UMOV UR7, 0x40000040 ;  /* 0x4000004000077882 */ /* 0x000fe20000000000 */
[----:B0-----:R-:W-:Y:S01]  /*1db0*/  R2UR UR4, R3 ;  /* 0x00000000030472ca */ /* 0x001fe200000e0000 */
[----:B------:R-:W-:Y:S01]  /*1dc0*/  IMAD.MOV.U32 R3, RZ, RZ, 0x1 ;  /* 0x00000001ff037424 */ /* 0x000fe200078e00ff */
[----:B------:R-:W-:-:S04]  /*1dd0*/  WARPGROUP.ARRIVE ;  /* 0x00000000000079c5 */ /* 0x000fc80000000000 */
[----:B------:R-:W-:-:S04]  /*1de0*/  SEL R3, R3, 0x2, !P0 ;  /* 0x0000000203037807 */ /* 0x000fc80004000000 */
[----:B------:R-:W-:-:S03]  /*1df0*/  LOP3.LUT R3, R3, 0x1, RZ, 0xfc, !PT ;  /* 0x0000000103037812 */ /* 0x000fc600078efcff */
[----:B------:R-:W-:Y:S01]  /*1e00*/  ULEA.HI UR5, UR4, UR4, URZ, 0x1 ;  /* 0x0000000404057291 */ /* 0x000fe2000f8f083f */
[----:B------:R-:W-:-:S03]  /*1e10*/  ISETP.NE.AND P1, PT, R3, 0x3, PT ;  /* 0x000000030300780c */ /* 0x000fc60003f25270 */
[----:B------:R-:W-:-:S04]  /*1e20*/  ULOP3.LUT UR5, UR5, 0x1fffe, URZ, 0xc0, !UPT ;  /* 0x0001fffe05057892 */ /* 0x000fc8000f8ec03f */
[----:B------:R-:W-:Y:S02]  /*1e30*/  UIADD3 UR5, UR4, -UR5, URZ ;  /* 0x8000000504057290 */ /* 0x000fe4000fffe03f */
[----:B------:R-:W-:Y:S02]  /*1e40*/  UIADD3 UR4, UR41, 0x36400, URZ ;  /* 0x0003640029047890 */ /* 0x000fe4000fffe03f */
[----:B------:R-:W-:Y:S02]  /*1e50*/  ULEA UR5, UR5, UR41, 0xf ;  /* 0x0000002905057291 */ /* 0x000fe4000f8e783f */
[----:B------:R-:W-:Y:S02]  /*1e60*/  USHF.R.U32.HI UR4, URZ, 0x4, UR4 ;  /* 0x000000043f047899 */ /* 0x000fe40008011604 */
[----:B------:R-:W-:Y:S02]  /*1e70*/  UIADD3 UR5, UR5, 0x400, URZ ;  /* 0x0000040005057890 */ /* 0x000fe4000fffe03f */
[----:B------:R-:W-:-:S02]  /*1e80*/  ULOP3.LUT UR4, UR4, 0x3fff, URZ, 0xc0, !UPT ;  /* 0x00003fff04047892 */ /* 0x000fc4000f8ec03f */
[----:B------:R-:W-:Y:S02]  /*1e90*/  USHF.R.U32.HI UR5, URZ, 0x4, UR5 ;  /* 0x000000043f057899 */ /* 0x000fe40008011605 */
[----:B------:R-:W-:Y:S02]  /*1ea0*/  ULOP3.LUT UR8, UR4, 0x10000, URZ, 0xfc, !UPT ;  /* 0x0001000004087892 */ /* 0x000fe4000f8efc3f */
[----:B------:R-:W-:Y:S02]  /*1eb0*/  ULOP3.LUT UR5, UR5, 0x3fff, URZ, 0xc0, !UPT ;  /* 0x00003fff05057892 */ /* 0x000fe4000f8ec03f */
[----:B------:R-:W-:Y:S02]  /*1ec0*/  UIADD3 UR12, UR8, 0x2, URZ ;  /* 0x00000002080c7890 */ /* 0x000fe4000fffe03f */
[----:B------:R-:W-:Y:S02]  /*1ed0*/  ULOP3.LUT UR20, UR5, 0x2000000, URZ, 0xfc, !UPT ;  /* 0x0200000005147892 */ /* 0x000fe4000f8efc3f */
[----:B------:R-:W-:-:S02]  /*1ee0*/  UIADD3 UR16, UR8, 0x4, URZ ;  /* 0x0000000408107890 */ /* 0x000fc4000fffe03f */
[----:B------:R-:W-:Y:S02]  /*1ef0*/  ULEA UR10, UR36, UR20, 0xc ;  /* 0x00000014240a7291 */ /* 0x000fe4000f8e603f */
[----:B------:R-:W-:Y:S02]  /*1f00*/  UIADD3 UR4, UR8, 0x6, URZ ;  /* 0x0000000608047890 */ /* 0x000fe4000fffe03f */
[----:B------:R-:W-:Y:S02]  /*1f10*/  UIADD3 UR14, UR10, 0x80, URZ ;  /* 0x000000800a0e7890 */ /* 0x000fe4000fffe03f */
[----:B------:R-:W-:Y:S02]  /*1f20*/  UIADD3 UR18, UR10, 0x100, URZ ;  /* 0x000001000a127890 */ /* 0x000fe4000fffe03f */
[----:B------:R-:W-:Y:S02]  /*1f30*/  UIADD3 UR6, UR10, 0x180, URZ ;  /* 0x000001800a067890 */ /* 0x000fe4000fffe03f */
[----:B------:R-:W-:Y:S01]  /*1f40*/  HGMMA.64x256x16.F32.BF16 R24, gdesc[UR8].tnspB, RZ, !UPT, gsb0 ;  /* 0x43e00000081879f0 */ /* 0x000fe2000c0018ff */
[----:B------:R-:W-:-:S02]  /*1f50*/  UMOV UR5, 0x40000040 ;  /* 0x4000004000057882 */ /* 0x000fc40000000000 */
        /* <DEDUP_REMOVED lines=16> */
.L_x_1001:
[----:B------:R-:W-:-:S04]  /*2060*/  ULEA UR6, UR36, UR41, 0x3 ;  /* 0x0000002924067291 */ /* 0x000fc8000f8e183f */
[----:B------:R-:W-:-:S04]  /*2070*/  UIADD3 UR6, UR6, 0x38860, URZ ;  /* 0x0003886006067890 */ /* 0x000fc8000fffe03f */
[----:B------:R-:W-:-:S09]  /*2080*/  UPRMT UR6, UR40, 0x654, UR6 ;  /* 0x0000065428067896 */ /* 0x000fd20008000006 */
[----:B------:R-:W-:Y:S01]  /*2090*/  SYNCS.ARRIVE.TRANS64.RED.A1T0 RZ, [UR6], RZ ;  /* 0x000000ffffff79a7 */ /* 0x000fe20008100406 */
[----:B------:R-:W-:-:S06]  /*20a0*/  UIADD3 UR6, UR21, -0x2, URZ ;  /* 0xfffffffe15067890 */ /* 0x000fcc000fffe03f */
[----:B------:R-:W-:-:S13]  /*20b0*/  ISETP.LE.AND P0, PT, R0, UR6, PT ;  /* 0x0000000600007c0c */ /* 0x000fda000bf03270 */
[----:B------:R-:W-:Y:S05]  /*20c0*/  @!P0 BRA `(.L_x_1002) ;  /* 0x0000000800b48947 */ /* 0x000fea0003800000 */
[----:B------:R-:W-:-:S05]  /*20d0*/  UMOV UR21, UR6 ;  /* 0x0000000600157c82 */ /* 0x000fca0008000000 */
.L_x_1004:
[----:B------:R-:W-:Y:S01]  /*20e0*/  BAR.SYNC.DEFER_BLOCKING 0xe, 0x100 ;  /* 0x0384000000007b1d */ /* 0x000fe20000010000 */
[----:B------:R-:W-:Y:S01]  /*20f0*/  IMAD.U32 R4, RZ, RZ, UR36 ;  /* 0x00000024ff047e24 */ /* 0x000fe2000f8e00ff */
[----:B------:R-:W-:Y:S01]  /*2100*/  UIADD3 UR36, UR36, 0x1, URZ ;  /* 0x0000000124247890 */ /* 0x000fe2000fffe03f */
[----:B------:R-:W-:Y:S01]  /*2110*/  ISETP.LT.AND P0, PT, R0, UR21, PT ;  /* 0x0000001500007c0c */ /* 0x000fe2000bf01270 */
[----:B------:R-:W-:Y:S01]  /*2120*/  UIADD3 UR21, UR21, -0x1, URZ ;  /* 0xffffffff15157890 */ /* 0x000fe2000fffe03f */
        /* <DEDUP_REMOVED lines=10> */
[----:B------:R-:W-:Y:S02]  /*21d0*/  UIADD3 UR18, UR10, 0x100, URZ ;  /* 0x000001000a127890 */ /* 0x000fe4000fffe03f */
[----:B------:R-:W-:Y:S01]  /*21e0*/  UIADD3 UR6, UR10, 0x180, URZ ;  /* 0x000001800a067890 */ /* 0x000fe2000fffe03f */
        /* <DEDUP_REMOVED lines=143> */
[----:B------:R-:W-:Y:S01]  /*2ae0*/  HGMMA.64x256x16.F32.BF16 R24, gdesc[UR4].tnspB, R24, gsb0 ;  /* 0x43e00000041879f0 */ /* 0x000fe20008001818 */
[----:B------:R-:W-:-:S06]  /*2af0*/  USEL UR6, URZ, 0x1, UP0 ;  /* 0x000000013f067887 */ /* 0x000fcc0008000000 */
[----:B------:R-:W-:Y:S01]  /*2b00*/  LOP3.LUT R2, R2, UR6, RZ, 0x3c, !PT ;  /* 0x0000000602027c12 */ /* 0x000fe2000f8e3cff */
[----:B------:R-:W-:Y:S02]  /*2b10*/  WARPGROUP.DEPBAR.LE gsb0, 0x0 ;  /* 0x00008000000079c5 */ /* 0x000fe40000010000 */
[----:B------:R-:W-:Y:S06]  /*2b20*/  BAR.ARV 0xf, 0x100 ;  /* 0x03c4000000007b1d */ /* 0x000fec0000002000 */
[----:B------:R-:W-:Y:S05]  /*2b30*/  @!P1 BRA `(.L_x_1003) ;  /* 0x0000000000049947 */ /* 0x000fea0003800000 */
[----:B------:R-:W-:Y:S01]  /*2b40*/  BPT.TRAP 0x1 ;  /* 0x000000040000795c */ /* 0x000fe20000300000 */
.L_x_1003:
[----:B------:R-:W-:-:S04]  /*2b50*/  ULEA UR6, UR36, UR41, 0x3 ;  /* 0x0000002924067291 */ /* 0x000fc8000f8e183f */
[----:B------:R-:W-:-:S04]  /*2b60*/  UIADD3 UR6, UR6, 0x38860, URZ ;  /* 0x0003886006067890 */ /* 0x000fc8000fffe03f */
[----:B------:R-:W-:-:S09]  /*2b70*/  UPRMT UR6, UR40, 0x654, UR6 ;  /* 0x0000065428067896 */ /* 0x000fd20008000006 */
[----:B------:R-:W-:Y:S01]  /*2b80*/  SYNCS.ARRIVE.TRANS64.RED.A1T0 RZ, [UR6], RZ ;  /* 0x000000ffffff79a7 */ /* 0x000fe20008100406 */
[----:B------:R-:W-:Y:S05]  /*2b90*/  @P0 BRA `(.L_x_1004) ;  /* 0xfffffff400500947 */ /* 0x000fea000383ffff */
.L_x_1002:
[----:B------:R-:W-:Y:S01]  /*2ba0*/  BAR.SYNC.DEFER_BLOCKING 0xe, 0x100 ;  /* 0x0384000000007b1d */ /* 0x000fe20000010000 */
[----:B------:R-:W-:Y:S01]  /*2bb0*/  IMAD.U32 R0, RZ, RZ, UR36 ;  /* 0x00000024ff007e24 */ /* 0x000fe2000f8e00ff */
[----:B------:R-:W-:Y:S01]  /*2bc0*/  UIADD3 UR36, UR36, 0x1, URZ ;  /* 0x0000000124247890 */ /* 0x000fe2000fffe03f */
[----:B------:R-:W-:Y:S01]  /*2bd0*/  PLOP3.LUT P0, PT, PT, PT, PT, 0x8, 0x0 ;  /* 0x000000000000781c */ /* 0x000fe20003f0e170 */
[----:B------:R-:W-:Y:S02]  /*2be0*/  IMAD.MOV.U32 R152, RZ, RZ, RZ ;  /* 0x000000ffff987224 */ /* 0x000fe400078e00ff */
        /* <DEDUP_REMOVED lines=136> */
[----:B------:R-:W-:Y:S01]  /*3470*/  IMAD.MOV.U32 R3, RZ, RZ, RZ ;  /* 0x000000ffff037224 */ /* 0x000fe200078e00ff */
[----:B------:R-:W-:Y:S06]  /*3480*/  BAR.ARV 0xf, 0x100 ;  /* 0x03c4000000007b1d */ /* 0x000fec0000002000 */
[----:B------:R-:W-:Y:S05]  /*3490*/  BRA `(.L_x_1000) ;  /* 0x0000006800907947 */ /* 0x000fea0003800000 */
.L_x_998:
[----:B------:R-:W-:Y:S01]  /*34a0*/  ISETP.GE.AND P0, PT, R153, 0x1, PT ;  /* 0x000000019900780c */ /* 0x000fe20003f06270 */
[----:B------:R-:W-:-:S12]  /*34b0*/  IMAD.MOV.U32 R23, RZ, RZ, RZ ;  /* 0x000000ffff177224 */ /* 0x000fd800078e00ff */
[----:B------:R-:W-:Y:S05]  /*34c0*/  @!P0 BRA `(.L_x_1005) ;  /* 0x0000000000688947 */ /* 0x000fea0003800000 */
[-C--:B------:R-:W-:Y:S02]  /*34d0*/  IABS R0, R10.reuse ;  /* 0x0000000a00007213 */ /* 0x080fe40000000000 */
[----:B------:R-:W-:Y:S02]  /*34e0*/  IADD3 R3, R9, -0x1, R10 ;  /* 0xffffffff09037810 */ /* 0x000fe40007ffe00a */
[----:B------:R-:W0:Y:S01]  /*34f0*/  I2F.RP R6, R0 ;  /* 0x0000000000067306 */ /* 0x000e220000209400 */
[----:B------:R-:W-:-:S05]  /*3500*/  IABS R8, R10 ;  /* 0x0000000a00087213 */ /* 0x000fca0000000000 */
[----:B------:R-:W-:Y:S02]  /*3510*/  IMAD.MOV R8, RZ, RZ, -R8 ;  /* 0x000000ffff087224 */ /* 0x000fe400078e0a08 */
[----:B0-----:R-:W0:Y:S02]  /*3520*/  MUFU.RCP R6, R6 ;  /* 0x0000000600067308 */ /* 0x001e240000001000 */
[----:B0-----:R-:W-:Y:S01]  /*3530*/  VIADD R4, R6, 0xffffffe ;  /* 0x0ffffffe06047836 */ /* 0x001fe20000000000 */
[----:B------:R-:W-:Y:S02]  /*3540*/  IABS R6, R3 ;  /* 0x0000000300067213 */ /* 0x000fe40000000000 */
[----:B------:R-:W-:-:S03]  /*3550*/  LOP3.LUT R3, R3, R10, RZ, 0x3c, !PT ;  /* 0x0000000a03037212 */ /* 0x000fc600078e3cff */
[----:B------:R0:W1:Y:S01]  /*3560*/  F2I.FTZ.U32.TRUNC.NTZ R5, R4 ;  /* 0x0000000400057305 */ /* 0x000062000021f000 */
[----:B------:R-:W-:Y:S01]  /*3570*/  ISETP.GE.AND P2, PT, R3, RZ, PT ;  /* 0x000000ff0300720c */ /* 0x000fe20003f46270 */
        /* <DEDUP_REMOVED lines=13> */
[----:B------:R-:W-:Y:S01]  /*3650*/  @!P2 IMAD.MOV R23, RZ, RZ, -R23 ;  /* 0x000000ffff17a224 */ /* 0x000fe200078e0a17 */
[----:B------:R-:W-:-:S07]  /*3660*/  @!P0 LOP3.LUT R23, RZ, R10, RZ, 0x33, !PT ;  /* 0x0000000aff178212 */ /* 0x000fce00078e33ff */
.L_x_1005:
[-C--:B------:R-:W-:Y:S01]  /*3670*/  IMAD R18, R195, R23.reuse, RZ ;  /* 0x00000017c3127224 */ /* 0x080fe200078e02ff */
[----:B------:R-:W-:Y:S01]  /*3680*/  PLOP3.LUT P0, PT, PT, PT, PT, 0x80, 0x0 ;  /* 0x000000000000781c */ /* 0x000fe20003f0f070 */
[----:B------:R-:W-:Y:S01]  /*3690*/  IMAD.MOV.U32 R152, RZ, RZ, RZ ;  /* 0x000000ffff987224 */ /* 0x000fe200078e00ff */
[----:B------:R-:W-:Y:S01]  /*36a0*/  CS2R R150, SRZ ;  /* 0x0000000000967805 */ /* 0x000fe2000001ff00 */
[----:B------:R-:W-:Y:S01]  /*36b0*/  IMAD.MOV.U32 R3, RZ, RZ, RZ ;  /* 0x000000ffff037224 */ /* 0x000fe200078e00ff */
[----:B------:R-:W-:Y:S02]  /*36c0*/  VIADDMNMX R23, R18, R23, R9, PT ;  /* 0x0000001712177246 */ /* 0x000fe40003800109 */
[----:B------:R-:W-:Y:S02]  /*36d0*/  CS2R R148, SRZ ;  /* 0x0000000000947805 */ /* 0x000fe4000001ff00 */
[----:B------:R-:W-:Y:S02]  /*36e0*/  CS2R R146, SRZ ;  /* 0x0000000000927805 */ /* 0x000fe4000001ff00 */
[----:B------:R-:W-:-:S02]  /*36f0*/  CS2R R144, SRZ ;  /* 0x0000000000907805 */ /* 0x000fc4000001ff00 */
[----:B------:R-:W-:Y:S02]  /*3700*/  ISETP.GT.AND P1, PT, R23, R18, PT ;  /* 0x000000121700720c */ /* 0x000fe40003f24270 */
        /* <DEDUP_REMOVED lines=90> */
.L_x_1006:
        /* <DEDUP_REMOVED lines=12> */
.L_x_1135:
[----:B------:R-:W-:Y:S05]  /*3d70*/  @!P0 BRA `(.L_x_1008) ;  /* 0x0000000000048947 */ /* 0x000fea0003800000 */
[----:B------:R-:W-:Y:S01]  /*3d80*/  BPT.TRAP 0x1 ;  /* 0x000000040000795c */ /* 0x000fe20000300000 */
.L_x_1008:
[----:B------:R-:W-:Y:S01]  /*3d90*/  IMAD.U32 R5, RZ, RZ, UR36 ;  /* 0x00000024ff057e24 */ /* 0x000fe2000f8e00ff */
[----:B------:R-:W-:-:S04]  /*3da0*/  SHF.L.U32 R4, R2, 0x1f, RZ ;  /* 0x0000001f02047819 */ /* 0x000fc800000006ff */
[----:B------:R-:W-:-:S04]  /*3db0*/  LEA R5, R5, UR41, 0x3 ;  /* 0x0000002905057c11 */ /* 0x000fc8000f8e18ff */
[----:B------:R1:W2:Y:S01]  /*3dc0*/  SYNCS.PHASECHK.TRANS64.TRYWAIT P1, [R5+URZ+0x38830], R4 ;  /* 0x03883004050075a7 */ /* 0x0002a2000802017f */
[----:B------:R-:W-:Y:S05]  /*3dd0*/  @!P0 BRA `(.L_x_1009) ;  /* 0x0000000000048947 */ /* 0x000fea0003800000 */
[----:B------:R-:W-:Y:S01]  /*3de0*/  BPT.TRAP 0x1 ;  /* 0x000000040000795c */ /* 0x000fe20000300000 */
.L_x_1009:
[----:B--2---:R-:W-:Y:S05]  /*3df0*/  @P1 BRA `(.L_x_1010) ;  /* 0x0000000000081947 */ /* 0x004fea0003800000 */
[----:B------:R-:W2:Y:S02]  /*3e00*/  SYNCS.PHASECHK.TRANS64.TRYWAIT P1, [R5+URZ+0x38830], R4 ;  /* 0x03883004050075a7 */ /* 0x000ea4000802017f */
[----:B--2---:R-:W-:Y:S05]  /*3e10*/  @!P1 BRA `(.L_x_1011) ;  /* 0x0000011000d09947 */ /* 0x004fea0003800000 */
.L_x_1010:
        /* <DEDUP_REMOVED lines=15> */
[----:B------:R-:W-:Y:S01]  /*3f10*/  UMOV UR15, 0x40000040 ;  /* 0x40000040000f7882 */ /* 0x000fe20000000000 */
[----:B------:R-:W-:-:S02]  /*3f20*/  UMOV UR13, 0x40000040 ;  /* 0x40000040000d7882 */ /* 0x000fc40000000000 */
[----:B------:R-:W-:Y:S02]  /*3f30*/  ULEA UR6, UR36, UR6, 0x9 ;  /* 0x0000000624067291 */ /* 0x000fe4000f8e483f */
[----:B------:R-:W-:Y:S02]  /*3f40*/  ULOP3.LUT UR4, UR4, 0x10000, URZ, 0xfc, !UPT ;  /* 0x0001000004047892 */ /* 0x000fe4000f8efc3f */
[----:B------:R-:W-:Y:S02]  /*3f50*/  UIADD3 UR10, UR6, 0x2, URZ ;  /* 0x00000002060a7890 */ /* 0x000fe4000fffe03f */
[----:B------:R-:W-:Y:S02]  /*3f60*/  UIADD3 UR8, UR4, 0x2, URZ ;  /* 0x0000000204087890 */ /* 0x000fe4000fffe03f */
[----:B------:R-:W-:Y:S02]  /*3f70*/  UIADD3 UR14, UR6, 0x4, URZ ;  /* 0x00000004060e7890 */ /* 0x000fe4000fffe03f */
[----:B------:R-:W-:-:S02]  /*3f80*/  UIADD3 UR12, UR4, 0x4, URZ ;  /* 0x00000004040c7890 */ /* 0x000fc4000fffe03f */
[----:B------:R-:W-:Y:S01]  /*3f90*/  HGMMA.64x64x16.F32.BF16 R24, gdesc[UR4], RZ, !UPT, gsb0 ;  /* 0x00e00000041879f0 */ /* 0x000fe2000c0018ff */
[----:B------:R-:W-:Y:S02]  /*3fa0*/  UIADD3 UR18, UR6, 0x6, URZ ;  /* 0x0000000606127890 */ /* 0x000fe4000fffe03f */
        /* <DEDUP_REMOVED lines=13> */
[----:B------:R-:W0:Y:S02]  /*4080*/  SYNCS.PHASECHK.TRANS64.TRYWAIT P1, [UR41+0x38810], R3 ;  /* 0x03881003ff0075a7 */ /* 0x000e240008020169 */
[----:B0-----:R-:W-:Y:S05]  /*4090*/  @!P1 BRA `(.L_x_1012) ;  /* 0x0000011000449947 */ /* 0x001fea0003800000 */
.L_x_1136:
[----:B------:R-:W-:Y:S05]  /*40a0*/  @!P0 BRA `(.L_x_1013) ;  /* 0x0000000000048947 */ /* 0x000fea0003800000 */
[----:B------:R-:W-:Y:S01]  /*40b0*/  BPT.TRAP 0x1 ;  /* 0x000000040000795c */ /* 0x000fe20000300000 */
.L_x_1013:
[----:B------:R3:W4:Y:S01]  /*40c0*/  SYNCS.PHASECHK.TRANS64.TRYWAIT P1, [R5+URZ+0x38850], R4 ;  /* 0x03885004050075a7 */ /* 0x000722000802017f */
[----:B------:R-:W-:Y:S05]  /*40d0*/  @!P0 BRA `(.L_x_1014) ;  /* 0x0000000000048947 */ /* 0x000fea0003800000 */
[----:B------:R-:W-:Y:S01]  /*40e0*/  BPT.TRAP 0x1 ;  /* 0x000000040000795c */ /* 0x000fe20000300000 */
.L_x_1014:
[----:B----4-:R-:W-:Y:S05]  /*40f0*/  @P1 BRA `(.L_x_1015) ;  /* 0x0000000000081947 */ /* 0x010fea0003800000 */
[----:B------:R-:W4:Y:S02]  /*4100*/  SYNCS.PHASECHK.TRANS64.TRYWAIT P1, [R5+URZ+0x38850], R4 ;  /* 0x03885004050075a7 */ /* 0x000f24000802017f */
[----:B----4-:R-:W-:Y:S05]  /*4110*/  @!P1 BRA `(.L_x_1016) ;  /* 0x00000110003c9947 */ /* 0x010fea0003800000 */
.L_x_1015:
[----:B------:R-:W-:Y:S01]  /*4120*/  UIADD3 UR4, UR41, 0x400, URZ ;  /* 0x0000040029047890 */ /* 0x000fe2000fffe03f */
[----:B------:R-:W-:Y:S01]  /*4130*/  WARPGROUP.ARRIVE ;  /* 0x00000000000079c5 */ /* 0x000fe20000000000 */
[----:B------:R-:W-:-:S05]  /*4140*/  UIADD3 UR5, UR41, 0x26400, URZ ;  /* 0x0002640029057890 */ /* 0x000fca000fffe03f */
[----:B0-----:R-:W0:Y:S01]  /*4150*/  S2R R3, SR_TID.X ;  /* 0x0000000000037919 */ /* 0x001e220000002100 */
[----:B------:R-:W-:Y:S02]  /*4160*/  USHF.R.U32.HI UR4, URZ, 0x4, UR4 ;  /* 0x000000043f047899 */ /* 0x000fe40008011604 */
[----:B------:R-:W-:Y:S02]  /*4170*/  USHF.R.U32.HI UR5, URZ, 0x4, UR5 ;  /* 0x000000043f057899 */ /* 0x000fe40008011605 */
[----:B------:R-:W-:Y:S02]  /*4180*/  ULOP3.LUT UR4, UR4, 0x3fff, URZ, 0xc0, !UPT ;  /* 0x00003fff04047892 */ /* 0x000fe4000f8ec03f */
[----:B------:R-:W-:Y:S02]  /*4190*/  ULOP3.LUT UR5, UR5, 0x3fff, URZ, 0xc0, !UPT ;  /* 0x00003fff05057892 */ /* 0x000fe4000f8ec03f */
[----:B------:R-:W-:Y:S02]  /*41a0*/  ULOP3.LUT UR4, UR4, 0x10000, URZ, 0xfc, !UPT ;  /* 0x0001000004047892 */ /* 0x000fe4000f8efc3f */
[----:B------:R-:W-:-:S02]  /*41b0*/  ULOP3.LUT UR6, UR5, 0x10000, URZ, 0xfc, !UPT ;  /* 0x0001000005067892 */ /* 0x000fc4000f8efc3f */
[----:B------:R-:W-:Y:S01]  /*41c0*/  ULEA UR5, UR36, UR4, 0xc ;  /* 0x0000000424057291 */ /* 0x000fe2000f8e603f */
[----:B------:R-:W-:Y:S01]  /*41d0*/  UMOV UR21, 0x40000040 ;  /* 0x4000004000157882 */ /* 0x000fe20000000000 */
[----:B------:R-:W-:Y:S01]  /*41e0*/  UMOV UR23, 0x40000040 ;  /* 0x4000004000177882 */ /* 0x000fe20000000000 */
[----:B------:R-:W-:Y:S02]  /*41f0*/  UIADD3 UR14, UR6, 0x800, URZ ;  /* 0x00000800060e7890 */ /* 0x000fe4000fffe03f */
[----:B------:R-:W-:Y:S02]  /*4200*/  UMOV UR20, UR6 ;  /* 0x0000000600147c82 */ /* 0x000fe40008000000 */
[----:B------:R-:W-:Y:S01]  /*4210*/  UMOV UR22, UR5 ;  /* 0x0000000500167c82 */ /* 0x000fe20008000000 */
[----:B------:R-:W-:Y:S01]  /*4220*/  UIADD3 UR15, UR5, 0x800, URZ ;  /* 0x00000800050f7890 */ /* 0x000fe2000fffe03f */
[----:B------:R-:W-:Y:S01]  /*4230*/  HGMMA.64x64x16.F32.BF16 R24, gdesc[UR20], R24, gsb0 ;  /* 0x00e00000141879f0 */ /* 0x000fe20008001818 */
[----:B------:R-:W-:-:S02]  /*4240*/  UIADD3 UR20, UR6, 0x2, URZ ;  /* 0x0000000206147890 */ /* 0x000fc4000fffe03f */
[----:B------:R-:W-:Y:S01]  /*4250*/  UIADD3 UR22, UR5, 0x2, URZ ;  /* 0x0000000205167890 */ /* 0x000fe2000fffe03f */
[----:B------:R-:W-:Y:S01]  /*4260*/  UMOV UR21, 0x40000040 ;  /* 0x4000004000157882 */ /* 0x000fe20000000000 */
[----:B------:R-:W-:Y:S01]  /*4270*/  UMOV UR23, 0x40000040 ;  /* 0x4000004000177882 */ /* 0x000fe20000000000 */
[----:B0-----:R-:W-:-:S06]  /*4280*/  SHF.R.U32.HI R3, RZ, 0x7, R3 ;  /* 0x00000007ff037819 */ /* 0x001fcc0000011603 */
[----:B------:R-:W0:Y:S02]  /*4290*/  SHFL.IDX PT, R3, R3, RZ, 0x1f ;  /* 0x00001fff03037589 */ /* 0x000e2400000e0000 */
[----:B0-----:R-:W-:-:S13]  /*42a0*/  R2UR UR7, R3 ;  /* 0x00000000030772ca */ /* 0x001fda00000e0000 */
[----:B------:R-:W-:-:S03]  /*42b0*/  UISETP.GT.AND UP0, UPT, UR7, 0x7f, UPT ;  /* 0x0000007f0700788c */ /* 0x000fc6000bf04270 */
[----:B------:R-:W-:Y:S01]  /*42c0*/  UMOV UR7, 0x4 ;  /* 0x0000000400077882 */ /* 0x000fe20000000000 */
[----:B------:R-:W-:Y:S02]  /*42d0*/  USEL UR11, URZ, 0x2, !UP0 ;  /* 0x000000023f0b7887 */ /* 0x000fe4000c000000 */
[----:B------:R-:W-:Y:S02]  /*42e0*/  USEL UR10, UR7, 0x2, UP0 ;  /* 0x00000002070a7887 */ /* 0x000fe40008000000 */
[----:B------:R-:W-:Y:S01]  /*42f0*/  USEL UR7, UR7, 0x6, !UP0 ;  /* 0x0000000607077887 */ /* 0x000fe2000c000000 */
[----:B------:R-:W-:Y:S02]  /*4300*/  WARPGROUP.DEPBAR.LE gsb0, 0x0 ;  /* 0x00008000000079c5 */ /* 0x000fe40000010000 */
[----:B------:R-:W-:-:S06]  /*4310*/  WARPGROUP.ARRIVE ;  /* 0x00000000000079c5 */ /* 0x000fcc0000000000 */
[----:B------:R-:W-:Y:S01]  /*4320*/  HGMMA.64x64x16.F32.BF16 R24, gdesc[UR20], R24, gsb0 ;  /* 0x00e00000141879f0 */ /* 0x000fe20008001818 */
[----:B------:R-:W-:Y:S02]  /*4330*/  UIADD3 UR20, UR6, 0x4, URZ ;  /* 0x0000000406147890 */ /* 0x000fe4000fffe03f */
[----:B------:R-:W-:Y:S01]  /*4340*/  UIADD3 UR22, UR5, 0x4, URZ ;  /* 0x0000000405167890 */ /* 0x000fe2000fffe03f */
[----:B------:R-:W-:Y:S01]  /*4350*/  UMOV UR21, 0x40000040 ;  /* 0x4000004000157882 */ /* 0x000fe20000000000 */
[----:B------:R-:W-:Y:S01]  /*4360*/  UMOV UR23, 0x40000040 ;  /* 0x4000004000177882 */ /* 0x000fe20000000000 */
        /* <DEDUP_REMOVED lines=94> */
[----:B------:R-:W-:Y:S02]  /*4950*/  UIADD3 UR20, UR11, UR14, URZ ;  /* 0x0000000e0b147290 */ /* 0x000fe4000fffe03f */
[----:B------:R-:W-:Y:S01]  /*4960*/  UIADD3 UR22, UR11, UR15, URZ ;  /* 0x0000000f0b167290 */ /* 0x000fe2000fffe03f */
        /* <DEDUP_REMOVED lines=16> */
[----:B------:R-:W-:Y:S01]  /*4a70*/  UMOV UR14, 0x28 ;  /* 0x00000028000e7882 */ /* 0x000fe20000000000 */
[----:B------:R-:W-:Y:S01]  /*4a80*/  UMOV UR15, 0xa00 ;  /* 0x00000a00000f7882 */ /* 0x000fe20000000000 */
[----:B------:R-:W-:Y:S02]  /*4a90*/  USEL UR14, UR14, 0x26, UP0 ;  /* 0x000000260e0e7887 */ /* 0x000fe40008000000 */
[----:B------:R-:W-:-:S02]  /*4aa0*/  USEL UR15, UR15, 0x980, UP0 ;  /* 0x000009800f0f7887 */ /* 0x000fc40008000000 */
[----:B------:R-:W-:Y:S02]  /*4ab0*/  ULOP3.LUT UR14, UR14, 0x6, URZ, 0xc0, !UPT ;  /* 0x000000060e0e7892 */ /* 0x000fe4000f8ec03f */
[----:B------:R-:W-:Y:S01]  /*4ac0*/  ULOP3.LUT UR15, UR15, 0xa00, URZ, 0xc0, !UPT ;  /* 0x00000a000f0f7892 */ /* 0x000fe2000f8ec03f */
[----:B------:R-:W-:Y:S02]  /*4ad0*/  WARPGROUP.DEPBAR.LE gsb0, 0x0 ;  /* 0x00008000000079c5 */ /* 0x000fe40000010000 */
[----:B------:R-:W-:-:S06]  /*4ae0*/  WARPGROUP.ARRIVE ;  /* 0x00000000000079c5 */ /* 0x000fcc0000000000 */
[----:B------:R-:W-:Y:S01]  /*4af0*/  HGMMA.64x64x16.F32.BF16 R24, gdesc[UR20], R24, gsb0 ;  /* 0x00e00000141879f0 */ /* 0x000fe20008001818 */
[----:B------:R-:W-:Y:S02]  /*4b00*/  UIADD3 UR20, UR14, UR15, UR6 ;  /* 0x0000000f0e147290 */ /* 0x000fe4000fffe006 */
[----:B------:R-:W-:Y:S01]  /*4b10*/  UIADD3 UR22, UR14, UR15, UR5 ;  /* 0x0000000f0e167290 */ /* 0x000fe2000fffe005 */
[----:B------:R-:W-:Y:S01]  /*4b20*/  UMOV UR21, 0x40000040 ;  /* 0x4000004000157882 */ /* 0x000fe20000000000 */
[----:B------:R-:W-:Y:S01]  /*4b30*/  UMOV UR23, 0x40000040 ;  /* 0x4000004000177882 */ /* 0x000fe20000000000 */
[----:B------:R-:W-:Y:S02]  /*4b40*/  UIADD3 UR14, UR6, 0xa00, URZ ;  /* 0x00000a00060e7890 */ /* 0x000fe4000fffe03f */
[----:B------:R-:W-:Y:S01]  /*4b50*/  UIADD3 UR15, UR5, 0xa00, URZ ;  /* 0x00000a00050f7890 */ /* 0x000fe2000fffe03f */
        /* <DEDUP_REMOVED lines=86> */
[----:B------:R-:W-:Y:S02]  /*50c0*/  UMOV UR10, 0x1000 ;  /* 0x00001000000a7882 */ /* 0x000fe40000000000 */
[----:B------:R-:W-:-:S04]  /*50d0*/  USEL UR10, UR10, 0xf80, UP0 ;  /* 0x00000f800a0a7887 */ /* 0x000fc80008000000 */
[----:B------:R-:W-:Y:S01]  /*50e0*/  ULOP3.LUT UR10, UR10, 0x1e00, URZ, 0xc0, !UPT ;  /* 0x00001e000a0a7892 */ /* 0x000fe2000f8ec03f */
        /* <DEDUP_REMOVED lines=17> */
[----:B------:R-:W-:Y:S02]  /*5200*/  WARPGROUP.DEPBAR.LE gsb0, 0x0 ;  /* 0x00008000000079c5 */ /* 0x000fe40000010000 */
[----:B------:R-:W-:-:S06]  /*5210*/  WARPGROUP.ARRIVE ;  /* 0x00000000000079c5 */ /* 0x000fcc0000000000 */
[----:B------:R-:W-:Y:S03]  /*5220*/  HGMMA.64x64x16.F32.BF16 R24, gdesc[UR20], R24, gsb0 ;  /* 0x00e00000141879f0 */ /* 0x000fe60008001818 */
[----:B------:R-:W-:Y:S02]  /*5230*/  WARPGROUP.DEPBAR.LE gsb0, 0x0 ;  /* 0x00008000000079c5 */ /* 0x000fe40000010000 */
[----:B------:R-:W-:Y:S05]  /*5240*/  @!P0 BRA `(.L_x_1017) ;  /* 0x0000000000048947 */ /* 0x000fea0003800000 */
[----:B------:R-:W-:Y:S01]  /*5250*/  BPT.TRAP 0x1 ;  /* 0x000000040000795c */ /* 0x000fe20000300000 */
.L_x_1017:
[----:B------:R-:W5:Y:S01]  /*5260*/  LDL R6, [R1+0x4] ;  /* 0x0000040001067983 */ /* 0x000f620000100800 */
[----:B------:R-:W-:Y:S01]  /*5270*/  ULDC UR5, c[0x0][0xad0] ;  /* 0x0002b40000057ab9 */ /* 0x000fe20000000800 */
[----:B------:R-:W-:Y:S02]  /*5280*/  IMAD R153, R23, -0x40, R153 ;  /* 0xffffffc017997824 */ /* 0x000fe400078e0299 */
        /* <DEDUP_REMOVED lines=36> */
[----:B------:R-:W-:Y:S01]  /*54d0*/  ULDC UR18, c[0x0][0xa80] ;  /* 0x0002a00000127ab9 */ /* 0x000fe20000000800 */
[----:B------:R-:W-:Y:S01]  /*54e0*/  R2UR UR5, R5 ;  /* 0x00000000050572ca */ /* 0x000fe200000e0000 */
[----:B------:R-:W0:Y:S01]  /*54f0*/  MUFU.TANH R32, R32 ;  /* 0x0000002000207308 */ /* 0x000e220000002400 */
[----:B------:R-:W-:Y:S01]  /*5500*/  ULOP3.LUT UR43, UR43, 0x2000000, URZ, 0xfc, !UPT ;  /* 0x020000002b2b7892 */ /* 0x000fe2000f8efc3f */
[----:B------:R-:W-:Y:S01]  /*5510*/  UMOV UR11, 0x40000040 ;  /* 0x40000040000b7882 */ /* 0x000fe20000000000 */
[----:B------:R-:W-:-:S02]  /*5520*/  UMOV UR15, 0x40000040 ;  /* 0x40000040000f7882 */ /* 0x000fc40000000000 */
[----:B------:R-:W-:-:S03]  /*5530*/  ULEA UR10, UR36, UR43, 0xc ;  /* 0x0000002b240a7291 */ /* 0x000fc6000f8e603f */
[----:B------:R-:W0:Y:S01]  /*5540*/  MUFU.TANH R3, R26 ;  /* 0x0000001a00037308 */ /* 0x000e220000002400 */
[----:B------:R-:W-:-:S03]  /*5550*/  UIADD3 UR14, UR10, 0x80, URZ ;  /* 0x000000800a0e7890 */ /* 0x000fc6000fffe03f */
[----:B------:R-:W-:-:S04]  /*5560*/  UIADD3 UR5, UR5, 0x38840, URZ ;  /* 0x0003884005057890 */ /* 0x000fc8000fffe03f */
[----:B------:R-:W0:Y:S01]  /*5570*/  MUFU.TANH R33, R33 ;  /* 0x0000002100217308 */ /* 0x000e220000002400 */
[----:B------:R-:W-:-:S07]  /*5580*/  UPRMT UR5, UR40, 0x654, UR5 ;  /* 0x0000065428057896 */ /* 0x000fce0008000005 */
[----:B-1234-:R-:W1:Y:S02]  /*5590*/  MUFU.TANH R4, R27 ;  /* 0x0000001b00047308 */ /* 0x01ee640000002400 */
[----:B------:R-:W-:Y:S06]  /*55a0*/  SYNCS.ARRIVE.TRANS64.RED.A1T0 RZ, [UR5], RZ ;  /* 0x000000ffffff79a7 */ /* 0x000fec0008100405 */
[----:B------:R-:W2:Y:S08]  /*55b0*/  MUFU.TANH R36, R36 ;  /* 0x0000002400247308 */ /* 0x000eb00000002400 */
[----:B------:R-:W3:Y:S08]  /*55c0*/  MUFU.TANH R8, R30 ;  /* 0x0000001e00087308 */ /* 0x000ef00000002400 */
[----:B------:R-:W4:Y:S08]  /*55d0*/  MUFU.TANH R37, R37 ;  /* 0x0000002500257308 */ /* 0x000f300000002400 */
        /* <DEDUP_REMOVED lines=20> */
[----:B------:R-:W4:Y:S01]  /*5720*/  MUFU.TANH R55, R55 ;  /* 0x0000003700377308 */ /* 0x000f220000002400 */
[----:B-----5:R-:W-:Y:S01]  /*5730*/  IADD3 R153, -R6, 0x40, R153 ;  /* 0x0000004006997810 */ /* 0x020fe20007ffe199 */
[----:B------:R-:W-:Y:S03]  /*5740*/  BAR.SYNC.DEFER_BLOCKING 0xf, 0x100 ;  /* 0x03c4000000007b1d */ /* 0x000fe60000010000 */
[----:B------:R-:W-:-:S02]  /*5750*/  ISETP.GT.AND P5, PT, R153, RZ, PT ;  /* 0x000000ff9900720c */ /* 0x000fc40003fa4270 */
[C---:B------:R-:W-:Y:S02]  /*5760*/  ISETP.GT.AND P4, PT, R153.reuse, 0x1, PT ;  /* 0x000000019900780c */ /* 0x040fe40003f84270 */
[----:B------:R-:W-:Y:S02]  /*5770*/  ISETP.GT.AND P3, PT, R153, 0x8, PT ;  /* 0x000000089900780c */ /* 0x000fe40003f64270 */
[----:B0-----:R-:W-:Y:S02]  /*5780*/  FSEL R24, R24, -INF , P5 ;  /* 0xff80000018187808 */ /* 0x001fe40002800000 */
[----:B------:R-:W-:Y:S02]  /*5790*/  FSEL R25, R25, -INF , P4 ;  /* 0xff80000019197808 */ /* 0x000fe40002000000 */
[----:B------:R-:W-:Y:S02]  /*57a0*/  ISETP.GT.AND P2, PT, R153, 0x9, PT ;  /* 0x000000099900780c */ /* 0x000fe40003f44270 */
[----:B------:R-:W-:-:S02]  /*57b0*/  FSEL R28, R28, -INF , P3 ;  /* 0xff8000001c1c7808 */ /* 0x000fc40001800000 */
[----:B------:R-:W-:Y:S02]  /*57c0*/  FMNMX.FTZ R7, R24, R25, !PT ;  /* 0x0000001918077209 */ /* 0x000fe40007810000 */
[----:B------:R-:W-:Y:S02]  /*57d0*/  ISETP.GT.AND P1, PT, R153, 0x10, PT ;  /* 0x000000109900780c */ /* 0x000fe40003f24270 */
[----:B------:R-:W-:Y:S02]  /*57e0*/  FSEL R29, R29, -INF , P2 ;  /* 0xff8000001d1d7808 */ /* 0x000fe40001000000 */
[----:B------:R-:W-:Y:S02]  /*57f0*/  FMNMX.FTZ R6, R28, R7, !PT ;  /* 0x000000071c067209 */ /* 0x000fe40007810000 */
[----:B------:R-:W-:Y:S02]  /*5800*/  ISETP.GT.AND P6, PT, R153, 0x11, PT ;  /* 0x000000119900780c */ /* 0x000fe40003fc4270 */
[----:B------:R-:W-:-:S02]  /*5810*/  FSEL R32, R32, -INF , P1 ;  /* 0xff80000020207808 */ /* 0x000fc40000800000 */
[----:B------:R-:W-:Y:S02]  /*5820*/  FMNMX.FTZ R7, R29, R6, !PT ;  /* 0x000000061d077209 */ /* 0x000fe40007810000 */
[----:B------:R-:W-:Y:S02]  /*5830*/  FSEL R3, R3, -INF , P5 ;  /* 0xff80000003037808 */ /* 0x000fe40002800000 */
[----:B------:R-:W-:Y:S02]  /*5840*/  ISETP.GT.AND P5, PT, R153, 0x18, PT ;  /* 0x000000189900780c */ /* 0x000fe40003fa4270 */
[----:B------:R-:W-:Y:S02]  /*5850*/  FSEL R33, R33, -INF , P6 ;  /* 0xff80000021217808 */ /* 0x000fe40003000000 */
[----:B------:R-:W-:Y:S02]  /*5860*/  FMNMX.FTZ R6, R32, R7, !PT ;  /* 0x0000000720067209 */ /* 0x000fe40007810000 */
[----:B-1----:R-:W-:-:S02]  /*5870*/  FSEL R4, R4, -INF , P4 ;  /* 0xff80000004047808 */ /* 0x002fc40002000000 */
[----:B------:R-:W-:Y:S02]  /*5880*/  ISETP.GT.AND P4, PT, R153, 0x19, PT ;  /* 0x000000199900780c */ /* 0x000fe40003f84270 */
[----:B--2---:R-:W-:Y:S02]  /*5890*/  FSEL R36, R36, -INF , P5 ;  /* 0xff80000024247808 */ /* 0x004fe40002800000 */
[----:B------:R-:W-:Y:S02]  /*58a0*/  FMNMX.FTZ R7, R33, R6, !PT ;  /* 0x0000000621077209 */ /* 0x000fe40007810000 */
[----:B---3--:R-:W-:Y:S02]  /*58b0*/  FSEL R8, R8, -INF , P3 ;  /* 0xff80000008087808 */ /* 0x008fe40001800000 */
[----:B------:R-:W-:Y:S02]  /*58c0*/  ISETP.GT.AND P3, PT, R153, 0x20, PT ;  /* 0x000000209900780c */ /* 0x000fe40003f64270 */
[----:B----4-:R-:W-:-:S02]  /*58d0*/  FSEL R37, R37, -INF , P4 ;  /* 0xff80000025257808 */ /* 0x010fc40002000000 */
[----:B------:R-:W-:Y:S02]  /*58e0*/  FMNMX.FTZ R6, R36, R7, !PT ;  /* 0x0000000724067209 */ /* 0x000fe40007810000 */
[----:B------:R-:W-:Y:S02]  /*58f0*/  FSEL R9, R9, -INF , P2 ;  /* 0xff80000009097808 */ /* 0x000fe40001000000 */
[----:B------:R-:W-:Y:S02]  /*5900*/  ISETP.GT.AND P2, PT, R153, 0x21, PT ;  /* 0x000000219900780c */ /* 0x000fe40003f44270 */
[----:B------:R-:W-:Y:S02]  /*5910*/  FSEL R40, R40, -INF , P3 ;  /* 0xff80000028287808 */ /* 0x000fe40001800000 */
[----:B------:R-:W-:Y:S02]  /*5920*/  FMNMX.FTZ R7, R37, R6, !PT ;  /* 0x0000000625077209 */ /* 0x000fe40007810000 */
[----:B------:R-:W-:-:S02]  /*5930*/  FSEL R10, R10, -INF , P1 ;  /* 0xff8000000a0a7808 */ /* 0x000fc40000800000 */
[----:B------:R-:W-:Y:S02]  /*5940*/  ISETP.GT.AND P1, PT, R153, 0x28, PT ;  /* 0x000000289900780c */ /* 0x000fe40003f24270 */
[----:B------:R-:W-:Y:S02]  /*5950*/  FSEL R41, R41, -INF , P2 ;  /* 0xff80000029297808 */ /* 0x000fe40001000000 */
[----:B------:R-:W-:Y:S02]  /*5960*/  FMNMX.FTZ R6, R40, R7, !PT ;  /* 0x0000000728067209 */ /* 0x000fe40007810000 */
[----:B------:R-:W-:Y:S02]  /*5970*/  FSEL R11, R11, -INF , P6 ;  /* 0xff8000000b0b7808 */ /* 0x000fe40003000000 */
[----:B------:R-:W-:Y:S02]  /*5980*/  ISETP.GT.AND P6, PT, R153, 0x29, PT ;  /* 0x000000299900780c */ /* 0x000fe40003fc4270 */
[----:B------:R-:W-:-:S02]  /*5990*/  FSEL R44, R44, -INF , P1 ;  /* 0xff8000002c2c7808 */ /* 0x000fc40000800000 */
        /* <DEDUP_REMOVED lines=18> */
[----:B------:R-:W-:Y:S02]  /*5ac0*/  FMNMX.FTZ R6, R52, R7, !PT ;  /* 0x0000000734067209 */ /* 0x000fe40007810000 */
[----:B------:R-:W-:Y:S02]  /*5ad0*/  FSEL R46, R46, -INF , P1 ;  /* 0xff8000002e2e7808 */ /* 0x000fe40000800000 */
[----:B------:R-:W-:Y:S02]  /*5ae0*/  FMNMX.FTZ R14, R53, R6, !PT ;  /* 0x00000006350e7209 */ /* 0x000fe40007810000 */
[----:B------:R-:W-:Y:S02]  /*5af0*/  FSEL R47, R47, -INF , P6 ;  /* 0xff8000002f2f7808 */ /* 0x000fe40003000000 */
[----:B------:R-:W-:Y:S01]  /*5b00*/  FSEL R50, R50, -INF , P5 ;  /* 0xff80000032327808 */ /* 0x000fe20002800000 */
[----:B------:R-:W0:Y:S01]  /*5b10*/  SHFL.BFLY PT, R7, R14, 0x2, 0x1f ;  /* 0x0c401f000e077f89 */ /* 0x000e2200000e0000 */
[----:B------:R-:W-:-:S02]  /*5b20*/  FSEL R51, R51, -INF , P4 ;  /* 0xff80000033337808 */ /* 0x000fc40002000000 */
[----:B------:R-:W-:Y:S02]  /*5b30*/  FSEL R54, R54, -INF , P3 ;  /* 0xff80000036367808 */ /* 0x000fe40001800000 */
[----:B------:R-:W-:Y:S02]  /*5b40*/  FSEL R55, R55, -INF , P2 ;  /* 0xff80000037377808 */ /* 0x000fe40001000000 */
[----:B0-----:R-:W-:Y:S02]  /*5b50*/  FMNMX.FTZ R15, R14, R7, !PT ;  /* 0x000000070e0f7209 */ /* 0x001fe40007810000 */
[----:B------:R-:W-:-:S03]  /*5b60*/  FMNMX.FTZ R7, R3, R4, !PT ;  /* 0x0000000403077209 */ /* 0x000fc60007810000 */
[----:B------:R-:W0:Y:S01]  /*5b70*/  SHFL.BFLY PT, R20, R15, 0x1, 0x1f ;  /* 0x0c201f000f147f89 */ /* 0x000e2200000e0000 */
[----:B------:R-:W-:-:S04]  /*5b80*/  FMNMX.FTZ R6, R8, R7, !PT ;  /* 0x0000000708067209 */ /* 0x000fc80007810000 */
[----:B------:R-:W-:-:S04]  /*5b90*/  FMNMX.FTZ R7, R9, R6, !PT ;  /* 0x0000000609077209 */ /* 0x000fc80007810000 */
[----:B------:R-:W-:-:S04]  /*5ba0*/  FMNMX.FTZ R6, R10, R7, !PT ;  /* 0x000000070a067209 */ /* 0x000fc80007810000 */
[----:B------:R-:W-:-:S04]  /*5bb0*/  FMNMX.FTZ R7, R11, R6, !PT ;  /* 0x000000060b077209 */ /* 0x000fc80007810000 */
[----:B------:R-:W-:-:S04]  /*5bc0*/  FMNMX.FTZ R14, R12, R7, !PT ;  /* 0x000000070c0e7209 */ /* 0x000fc80007810000 */
[----:B------:R-:W-:Y:S02]  /*5bd0*/  FMNMX.FTZ R7, R13, R14, !PT ;  /* 0x0000000e0d077209 */ /* 0x000fe40007810000 */
[----:B0-----:R-:W-:Y:S02]  /*5be0*/  FMNMX.FTZ R6, R15, R20, !PT ;  /* 0x000000140f067209 */ /* 0x001fe40007810000 */
[----:B------:R-:W-:Y:S02]  /*5bf0*/  FMNMX.FTZ R14, R42, R7, !PT ;  /* 0x000000072a0e7209 */ /* 0x000fe40007810000 */
        /* <DEDUP_REMOVED lines=24> */
[----:B------:R-:W1:Y:S01]  /*5d80*/  SHFL.BFLY PT, R7, R14, 0x2, 0x1f ;  /* 0x0c401f000e077f89 */ /* 0x000e6200000e0000 */
[--C-:B------:R-:W-:Y:S01]  /*5d90*/  FFMA.FTZ R48, R48, UR18, -R20.reuse ;  /* 0x0000001230307c23 */ /* 0x100fe20008010814 */
[--C-:B------:R-:W-:Y:S01]  /*5da0*/  FFMA.FTZ R49, R49, UR18, -R20.reuse ;  /* 0x0000001231317c23 */ /* 0x100fe20008010814 */
[--C-:B------:R-:W-:Y:S01]  /*5db0*/  FFMA.FTZ R52, R52, UR18, -R20.reuse ;  /* 0x0000001234347c23 */ /* 0x100fe20008010814 */
[----:B------:R-:W-:Y:S01]  /*5dc0*/  MUFU.EX2 R28, R28 ;  /* 0x0000001c001c7308 */ /* 0x000fe20000000800 */
[----:B------:R-:W-:-:S07]  /*5dd0*/  FFMA.FTZ R20, R53, UR18, -R20 ;  /* 0x0000001235147c23 */ /* 0x000fce0008010814 */
[----:B------:R-:W2:Y:S01]  /*5de0*/  MUFU.EX2 R29, R29 ;  /* 0x0000001d001d7308 */ /* 0x000ea20000000800 */
[----:B0-----:R-:W-:Y:S01]  /*5df0*/  FADD.FTZ R21, R24, R25 ;  /* 0x0000001918157221 */ /* 0x001fe20000010000 */
[----:B------:R-:W-:-:S06]  /*5e00*/  F2FP.BF16.F32.PACK_AB R152, R25, R24 ;  /* 0x000000181998723e */ /* 0x000fcc00000010ff */
[----:B------:R-:W-:Y:S01]  /*5e10*/  MUFU.EX2 R32, R32 ;  /* 0x0000002000207308 */ /* 0x000fe20000000800 */
[----:B-1----:R-:W-:-:S07]  /*5e20*/  FMNMX.FTZ R15, R14, R7, !PT ;  /* 0x000000070e0f7209 */ /* 0x002fce0007810000 */
[----:B------:R-:W0:Y:S01]  /*5e30*/  MUFU.EX2 R33, R33 ;  /* 0x0000002100217308 */ /* 0x000e220000000800 */
[----:B------:R-:W1:Y:S01]  /*5e40*/  SHFL.BFLY PT, R14, R15, 0x1, 0x1f ;  /* 0x0c201f000f0e7f89 */ /* 0x000e6200000e0000 */
[----:B--2---:R-:W-:-:S06]  /*5e50*/  F2FP.BF16.F32.PACK_AB R154, R29, R28 ;  /* 0x0000001c1d9a723e */ /* 0x004fcc00000010ff */
[----:B------:R-:W-:Y:S08]  /*5e60*/  MUFU.EX2 R36, R36 ;  /* 0x0000002400247308 */ /* 0x000ff00000000800 */
[----:B------:R-:W2:Y:S01]  /*5e70*/  MUFU.EX2 R37, R37 ;  /* 0x0000002500257308 */ /* 0x000ea20000000800 */
[----:B0-----:R-:W-:-:S07]  /*5e80*/  F2FP.BF16.F32.PACK_AB R156, R33, R32 ;  /* 0x00000020219c723e */ /* 0x001fce00000010ff */
[----:B------:R-:W-:Y:S01]  /*5e90*/  MUFU.EX2 R40, R40 ;  /* 0x0000002800287308 */ /* 0x000fe20000000800 */
[----:B-1----:R-:W-:-:S04]  /*5ea0*/  FMNMX.FTZ R7, R15, R14, !PT ;  /* 0x0000000e0f077209 */ /* 0x002fc80007810000 */
[C---:B------:R-:W-:Y:S01]  /*5eb0*/  FSETP.NEU.FTZ.AND P1, PT, R7.reuse, -INF , PT ;  /* 0xff8000000700780b */ /* 0x040fe20003f3d000 */
[----:B------:R-:W-:Y:S02]  /*5ec0*/  FMUL.FTZ R14, R7, UR18 ;  /* 0x00000012070e7c20 */ /* 0x000fe40008410000 */
[----:B------:R0:W-:Y:S01]  /*5ed0*/  MUFU.EX2 R15, R20 ;  /* 0x00000014000f7308 */ /* 0x0001e20000000800 */
[----:B--2---:R-:W-:Y:S02]  /*5ee0*/  F2FP.BF16.F32.PACK_AB R158, R37, R36 ;  /* 0x00000024259e723e */ /* 0x004fe400000010ff */
        /* <DEDUP_REMOVED lines=10> */
[----:B0-----:R-:W-:Y:S01]  /*5f90*/  FADD.FTZ R20, R28, R21 ;  /* 0x000000151c147221 */ /* 0x001fe20000010000 */
[--C-:B------:R-:W-:Y:S01]  /*5fa0*/  FFMA.FTZ R42, R42, UR18, -R14.reuse ;  /* 0x000000122a2a7c23 */ /* 0x100fe2000801080e */
[--C-:B------:R-:W-:Y:S01]  /*5fb0*/  FFMA.FTZ R43, R43, UR18, -R14.reuse ;  /* 0x000000122b2b7c23 */ /* 0x100fe2000801080e */
[----:B------:R-:W-:Y:S01]  /*5fc0*/  FFMA.FTZ R46, R46, UR18, -R14 ;  /* 0x000000122e2e7c23 */ /* 0x000fe2000801080e */
[----:B------:R-:W-:Y:S01]  /*5fd0*/  FADD.FTZ R21, R29, R20 ;  /* 0x000000141d157221 */ /* 0x000fe20000010000 */
[----:B------:R-:W0:Y:S01]  /*5fe0*/  MUFU.EX2 R4, R4 ;  /* 0x0000000400047308 */ /* 0x000e220000000800 */
[--C-:B------:R-:W-:Y:S01]  /*5ff0*/  FFMA.FTZ R47, R47, UR18, -R14.reuse ;  /* 0x000000122f2f7c23 */ /* 0x100fe2000801080e */
[--C-:B------:R-:W-:Y:S01]  /*6000*/  FFMA.FTZ R50, R50, UR18, -R14.reuse ;  /* 0x0000001232327c23 */ /* 0x100fe2000801080e */
[----:B------:R-:W-:Y:S01]  /*6010*/  FADD.FTZ R20, R32, R21 ;  /* 0x0000001520147221 */ /* 0x000fe20000010000 */
[--C-:B------:R-:W-:Y:S01]  /*6020*/  FFMA.FTZ R51, R51, UR18, -R14.reuse ;  /* 0x0000001233337c23 */ /* 0x100fe2000801080e */
[--C-:B------:R-:W-:Y:S01]  /*6030*/  FFMA.FTZ R54, R54, UR18, -R14.reuse ;  /* 0x0000001236367c23 */ /* 0x100fe2000801080e */
[----:B------:R-:W-:Y:S01]  /*6040*/  FFMA.FTZ R14, R55, UR18, -R14 ;  /* 0x00000012370e7c23 */ /* 0x000fe2000801080e */
[----:B------:R-:W-:Y:S01]  /*6050*/  FADD.FTZ R21, R33, R20 ;  /* 0x0000001421157221 */ /* 0x000fe20000010000 */
[----:B------:R-:W1:Y:S03]  /*6060*/  MUFU.EX2 R8, R8 ;  /* 0x0000000800087308 */ /* 0x000e660000000800 */
[----:B------:R-:W-:-:S05]  /*6070*/  FADD.FTZ R20, R36, R21 ;  /* 0x0000001524147221 */ /* 0x000fca0000010000 */
[----:B------:R-:W2:Y:S01]  /*6080*/  MUFU.EX2 R9, R9 ;  /* 0x0000000900097308 */ /* 0x000ea20000000800 */
[----:B0-----:R-:W-:Y:S01]  /*6090*/  FADD.FTZ R27, R3, R4 ;  /* 0x00000004031b7221 */ /* 0x001fe20000010000 */
[----:B------:R-:W-:Y:S01]  /*60a0*/  F2FP.BF16.F32.PACK_AB R153, R4, R3 ;  /* 0x000000030499723e */ /* 0x000fe200000010ff */
[----:B------:R-:W-:-:S05]  /*60b0*/  FADD.FTZ R3, R37, R20 ;  /* 0x0000001425037221 */ /* 0x000fca0000010000 */
[----:B------:R-:W0:Y:S01]  /*60c0*/  MUFU.EX2 R10, R10 ;  /* 0x0000000a000a7308 */ /* 0x000e220000000800 */
[----:B-1----:R-:W-:-:S07]  /*60d0*/  FADD.FTZ R26, R8, R27 ;  /* 0x0000001b081a7221 */ /* 0x002fce0000010000 */
[----:B------:R-:W1:Y:S01]  /*60e0*/  MUFU.EX2 R11, R11 ;  /* 0x0000000b000b7308 */ /* 0x000e620000000800 */
[C---:B--2---:R-:W-:Y:S01]  /*60f0*/  FADD.FTZ R27, R9.reuse, R26 ;  /* 0x0000001a091b7221 */ /* 0x044fe20000010000 */
[----:B------:R-:W-:-:S05]  /*6100*/  F2FP.BF16.F32.PACK_AB R155, R9, R8 ;  /* 0x00000008099b723e */ /* 0x000fca00000010ff */
[----:B------:R2:W-:Y:S01]  /*6110*/  STSM.16.M88.4 [R184+0x36400], R152 ;  /* 0x03640098b8007844 */ /* 0x0005e20000000200 */
[----:B------:R-:W3:Y:S01]  /*6120*/  MUFU.EX2 R12, R12 ;  /* 0x0000000c000c7308 */ /* 0x000ee20000000800 */
[----:B0-----:R-:W-:-:S07]  /*6130*/  FADD.FTZ R24, R10, R27 ;  /* 0x0000001b0a187221 */ /* 0x001fce0000010000 */
[----:B------:R-:W0:Y:S01]  /*6140*/  MUFU.EX2 R13, R13 ;  /* 0x0000000d000d7308 */ /* 0x000e220000000800 */
[C---:B-1----:R-:W-:Y:S01]  /*6150*/  FADD.FTZ R25, R11.reuse, R24 ;  /* 0x000000180b197221 */ /* 0x042fe20000010000 */
[----:B------:R-:W-:-:S06]  /*6160*/  F2FP.BF16.F32.PACK_AB R157, R11, R10 ;  /* 0x0000000a0b9d723e */ /* 0x000fcc00000010ff */
[----:B------:R-:W1:Y:S01]  /*6170*/  MUFU.EX2 R42, R42 ;  /* 0x0000002a002a7308 */ /* 0x000e620000000800 */
[----:B---3--:R-:W-:-:S07]  /*6180*/  FADD.FTZ R4, R12, R25 ;  /* 0x000000190c047221 */ /* 0x008fce0000010000 */
[----:B------:R-:W3:Y:S01]  /*6190*/  MUFU.EX2 R41, R41 ;  /* 0x0000002900297308 */ /* 0x000ee20000000800 */
[C---:B0-----:R-:W-:Y:S01]  /*61a0*/  FADD.FTZ R9, R13.reuse, R4 ;  /* 0x000000040d097221 */ /* 0x041fe20000010000 */
[----:B------:R-:W-:Y:S01]  /*61b0*/  FADD.FTZ R4, R40, R3 ;  /* 0x0000000328047221 */ /* 0x000fe20000010000 */
[----:B------:R-:W-:-:S05]  /*61c0*/  F2FP.BF16.F32.PACK_AB R159, R13, R12 ;  /* 0x0000000c0d9f723e */ /* 0x000fca00000010ff */
[----:B------:R-:W0:Y:S01]  /*61d0*/  MUFU.EX2 R43, R43 ;  /* 0x0000002b002b7308 */ /* 0x000e220000000800 */
[----:B-1----:R-:W-:Y:S01]  /*61e0*/  FADD.FTZ R8, R42, R9 ;  /* 0x000000092a087221 */ /* 0x002fe20000010000 */
[----:B------:R2:W-:Y:S06]  /*61f0*/  STSM.16.M88.4 [R185], R156 ;  /* 0x0000009cb9007844 */ /* 0x0005ec0000000200 */
[----:B------:R-:W1:Y:S01]  /*6200*/  MUFU.EX2 R44, R44 ;  /* 0x0000002c002c7308 */ /* 0x000e620000000800 */
[C---:B---3--:R-:W-:Y:S01]  /*6210*/  FADD.FTZ R3, R41.reuse, R4 ;  /* 0x0000000429037221 */ /* 0x048fe20000010000 */
[----:B------:R-:W-:-:S06]  /*6220*/  F2FP.BF16.F32.PACK_AB R160, R41, R40 ;  /* 0x0000002829a0723e */ /* 0x000fcc00000010ff */
[----:B------:R-:W3:Y:S01]  /*6230*/  MUFU.EX2 R46, R46 ;  /* 0x0000002e002e7308 */ /* 0x000ee20000000800 */
[C---:B0-----:R-:W-:Y:S01]  /*6240*/  FADD.FTZ R9, R43.reuse, R8 ;  /* 0x000000082b097221 */ /* 0x041fe20000010000 */
[----:B------:R-:W-:-:S06]  /*6250*/  F2FP.BF16.F32.PACK_AB R161, R43, R42 ;  /* 0x0000002a2ba1723e */ /* 0x000fcc00000010ff */
[----:B------:R-:W0:Y:S01]  /*6260*/  MUFU.EX2 R45, R45 ;  /* 0x0000002d002d7308 */ /* 0x000e220000000800 */
[----:B-1----:R-:W-:-:S07]  /*6270*/  FADD.FTZ R4, R44, R3 ;  /* 0x000000032c047221 */ /* 0x002fce0000010000 */
[----:B------:R-:W1:Y:S01]  /*6280*/  MUFU.EX2 R47, R47 ;  /* 0x0000002f002f7308 */ /* 0x000e620000000800 */
[----:B---3--:R-:W-:-:S07]  /*6290*/  FADD.FTZ R8, R46, R9 ;  /* 0x000000092e087221 */ /* 0x008fce0000010000 */
[----:B------:R-:W3:Y:S01]  /*62a0*/  MUFU.EX2 R48, R48 ;  /* 0x0000003000307308 */ /* 0x000ee20000000800 */
[C---:B0-----:R-:W-:Y:S01]  /*62b0*/  FADD.FTZ R3, R45.reuse, R4 ;  /* 0x000000042d037221 */ /* 0x041fe20000010000 */
[----:B------:R-:W-:-:S06]  /*62c0*/  F2FP.BF16.F32.PACK_AB R162, R45, R44 ;  /* 0x0000002c2da2723e */ /* 0x000fcc00000010ff */
[----:B------:R-:W0:Y:S01]  /*62d0*/  MUFU.EX2 R50, R50 ;  /* 0x0000003200327308 */ /* 0x000e220000000800 */
[C---:B-1----:R-:W-:Y:S01]  /*62e0*/  FADD.FTZ R9, R47.reuse, R8 ;  /* 0x000000082f097221 */ /* 0x042fe20000010000 */
[----:B------:R-:W-:-:S05]  /*62f0*/  F2FP.BF16.F32.PACK_AB R163, R47, R46 ;  /* 0x0000002e2fa3723e */ /* 0x000fca00000010ff */
[----:B------:R2:W-:Y:S01]  /*6300*/  STSM.16.M88.4 [R187], R160 ;  /* 0x000000a0bb007844 */ /* 0x0005e20000000200 */
[----:B------:R-:W1:Y:S01]  /*6310*/  MUFU.EX2 R49, R49 ;  /* 0x0000003100317308 */ /* 0x000e620000000800 */
[----:B---3--:R-:W-:-:S07]  /*6320*/  FADD.FTZ R4, R48, R3 ;  /* 0x0000000330047221 */ /* 0x008fce0000010000 */
[----:B------:R-:W3:Y:S01]  /*6330*/  MUFU.EX2 R51, R51 ;  /* 0x0000003300337308 */ /* 0x000ee20000000800 */
[----:B0-----:R-:W-:-:S07]  /*6340*/  FADD.FTZ R8, R50, R9 ;  /* 0x0000000932087221 */ /* 0x001fce0000010000 */
[----:B------:R-:W0:Y:S01]  /*6350*/  MUFU.EX2 R52, R52 ;  /* 0x0000003400347308 */ /* 0x000e220000000800 */
[C---:B-1----:R-:W-:Y:S01]  /*6360*/  FADD.FTZ R3, R49.reuse, R4 ;  /* 0x0000000431037221 */ /* 0x042fe20000010000 */
[----:B------:R-:W-:-:S06]  /*6370*/  F2FP.BF16.F32.PACK_AB R164, R49, R48 ;  /* 0x0000003031a4723e */ /* 0x000fcc00000010ff */
[----:B------:R-:W1:Y:S01]  /*6380*/  MUFU.EX2 R54, R54 ;  /* 0x0000003600367308 */ /* 0x000e620000000800 */
[C---:B---3--:R-:W-:Y:S01]  /*6390*/  FADD.FTZ R9, R51.reuse, R8 ;  /* 0x0000000833097221 */ /* 0x048fe20000010000 */
[----:B------:R-:W-:-:S06]  /*63a0*/  F2FP.BF16.F32.PACK_AB R165, R51, R50 ;  /* 0x0000003233a5723e */ /* 0x000fcc00000010ff */
[----:B------:R-:W3:Y:S01]  /*63b0*/  MUFU.EX2 R167, R14 ;  /* 0x0000000e00a77308 */ /* 0x000ee20000000800 */
[----:B0-----:R-:W-:Y:S01]  /*63c0*/  FADD.FTZ R4, R52, R3 ;  /* 0x0000000334047221 */ /* 0x001fe20000010000 */
[----:B------:R-:W-:-:S03]  /*63d0*/  F2FP.BF16.F32.PACK_AB R166, R15, R52 ;  /* 0x000000340fa6723e */ /* 0x000fc600000010ff */
[----:B------:R-:W-:Y:S01]  /*63e0*/  FADD.FTZ R3, R15, R4 ;  /* 0x000000040f037221 */ /* 0x000fe20000010000 */
[----:B-1----:R-:W-:-:S04]  /*63f0*/  FADD.FTZ R8, R54, R9 ;  /* 0x0000000936087221 */ /* 0x002fc80000010000 */
[C---:B---3--:R-:W-:Y:S01]  /*6400*/  FADD.FTZ R4, R167.reuse, R8 ;  /* 0x00000008a7047221 */ /* 0x048fe20000010000 */
[----:B------:R-:W-:-:S05]  /*6410*/  F2FP.BF16.F32.PACK_AB R167, R167, R54 ;  /* 0x00000036a7a7723e */ /* 0x000fca00000010ff */
[----:B------:R2:W-:Y:S01]  /*6420*/  STSM.16.M88.4 [R186], R164 ;  /* 0x000000a4ba007844 */ /* 0x0005e20000000200 */
[----:B------:R-:W-:-:S06]  /*6430*/  WARPGROUP.ARRIVE ;  /* 0x00000000000079c5 */ /* 0x000fcc0000000000 */
[----:B------:R-:W-:Y:S01]  /*6440*/  HGMMA.64x256x16.F32.BF16 R24, R152, gdesc[UR8].tnspB, RZ, !UPT, gsb0 ;  /* 0x43e0000898187df0 */ /* 0x000fe2000c0018ff */
        /* <DEDUP_REMOVED lines=17> */
[----:B------:R0:W-:Y:S06]  /*6560*/  MEMBAR.ALL.CTA ;  /* 0x0000000000007992 */ /* 0x0001ec0000008000 */
[----:B0-----:R-:W0:Y:S02]  /*6570*/  FENCE.VIEW.ASYNC.S ;  /* 0x00000000000073c6 */ /* 0x001e240000000000 */
[----:B0-----:R-:W-:Y:S01]  /*6580*/  NOP ;  /* 0x0000000000007918 */ /* 0x001fe20000000000 */
[----:B------:R-:W-:Y:S06]  /*6590*/  BAR.ARV 0xe, 0x100 ;  /* 0x0384000000007b1d */ /* 0x000fec0000002000 */
[----:B--2---:R-:W-:Y:S05]  /*65a0*/  @!P0 BRA `(.L_x_1018) ;  /* 0x0000000000048947 */ /* 0x004fea0003800000 */
[----:B------:R-:W-:Y:S01]  /*65b0*/  BPT.TRAP 0x1 ;  /* 0x000000040000795c */ /* 0x000fe20000300000 */
.L_x_1018:
[----:B------:R-:W-:Y:S01]  /*65c0*/  R2UR UR5, R5 ;  /* 0x00000000050572ca */ /* 0x000fe200000e0000 */
[----:B------:R-:W-:-:S05]  /*65d0*/  VIADD R5, R23, 0xfffffffe ;  /* 0xfffffffe17057836 */ /* 0x000fca0000000000 */
[----:B------:R-:W-:-:S07]  /*65e0*/  ISETP.GE.AND P1, PT, R5, R18, PT ;  /* 0x000000120500720c */ /* 0x000fce0003f26270 */
[----:B------:R-:W-:-:S04]  /*65f0*/  UIADD3 UR5, UR5, 0x38860, URZ ;  /* 0x0003886005057890 */ /* 0x000fc8000fffe03f */
[----:B------:R-:W-:-:S09]  /*6600*/  UPRMT UR5, UR40, 0x654, UR5 ;  /* 0x0000065428057896 */ /* 0x000fd20008000005 */
[----:B------:R-:W-:Y:S01]  /*6610*/  SYNCS.ARRIVE.TRANS64.RED.A1T0 RZ, [UR5], RZ ;  /* 0x000000ffffff79a7 */ /* 0x000fe20008100405 */
[----:B------:R-:W-:Y:S05]  /*6620*/  @!P1 BRA `(.L_x_1019) ;  /* 0x0000002c00849947 */ /* 0x000fea0003800000 */
[----:B------:R-:W-:Y:S01]  /*6630*/  IMAD.MOV.U32 R8, RZ, RZ, R7 ;  /* 0x000000ffff087224 */ /* 0x000fe200078e0007 */
[----:B------:R-:W-:Y:S01]  /*6640*/  UMOV UR7, UR36 ;  /* 0x0000002400077c82 */ /* 0x000fe20008000000 */
[----:B------:R-:W-:-:S07]  /*6650*/  IMAD.MOV.U32 R9, RZ, RZ, R6 ;  /* 0x000000ffff097224 */ /* 0x000fce00078e0006 */
.L_x_1030:
[----:B------:R-:W-:Y:S01]  /*6660*/  UIADD3 UR36, UR7, 0x1, URZ ;  /* 0x0000000107247890 */ /* 0x000fe2000fffe03f */
[C---:B------:R-:W-:Y:S01]  /*6670*/  ISETP.GT.AND P1, PT, R5.reuse, R18, PT ;  /* 0x000000120500720c */ /* 0x040fe20003f24270 */
[----:B------:R-:W-:Y:S02]  /*6680*/  VIADD R5, R5, 0xffffffff ;  /* 0xffffffff05057836 */ /* 0x000fe40000000000 */
[----:B------:R-:W-:-:S04]  /*6690*/  UISETP.NE.AND UP0, UPT, UR36, 0x2, UPT ;  /* 0x000000022400788c */ /* 0x000fc8000bf05270 */
[----:B------:R-:W-:Y:S02]  /*66a0*/  USEL UR5, URZ, 0x1, UP0 ;  /* 0x000000013f057887 */ /* 0x000fe40008000000 */
[----:B------:R-:W-:-:S04]  /*66b0*/  USEL UR36, UR36, URZ, UP0 ;  /* 0x0000003f24247287 */ /* 0x000fc80008000000 */
[----:B------:R-:W-:Y:S01]  /*66c0*/  LOP3.LUT R2, R2, UR5, RZ, 0x3c, !PT ;  /* 0x0000000502027c12 */ /* 0x000fe2000f8e3cff */
[----:B------:R-:W-:Y:S07]  /*66d0*/  @!P0 BRA `(.L_x_1020) ;  /* 0x0000000000048947 */ /* 0x000fee0003800000 */
[----:B------:R-:W-:Y:S01]  /*66e0*/  BPT.TRAP 0x1 ;  /* 0x000000040000795c */ /* 0x000fe20000300000 */
.L_x_1020:
[----:B------:R-:W-:Y:S01]  /*66f0*/  ULEA UR5, UR36, UR41, 0x3 ;  /* 0x0000002924057291 */ /* 0x000fe2000f8e183f */
[----:B------:R-:W-:-:S08]  /*6700*/  SHF.L.U32 R6, R2, 0x1f, RZ ;  /* 0x0000001f02067819 */ /* 0x000fd000000006ff */
[----:B------:R0:W1:Y:S01]  /*6710*/  SYNCS.PHASECHK.TRANS64.TRYWAIT P2, [UR5+0x38830], R6 ;  /* 0x03883006ff0075a7 */ /* 0x0000620008040145 */
[----:B------:R-:W-:Y:S05]  /*6720*/  @!P0 BRA `(.L_x_1021) ;  /* 0x0000000000048947 */ /* 0x000fea0003800000 */
[----:B------:R-:W-:Y:S01]  /*6730*/  BPT.TRAP 0x1 ;  /* 0x000000040000795c */ /* 0x000fe20000300000 */
.L_x_1021:
[----:B-1----:R-:W-:Y:S05]  /*6740*/  @P2 BRA `(.L_x_1022) ;  /* 0x0000000000082947 */ /* 0x002fea0003800000 */
[----:B------:R-:W1:Y:S02]  /*6750*/  SYNCS.PHASECHK.TRANS64.TRYWAIT P2, [UR5+0x38830], R6 ;  /* 0x03883006ff0075a7 */ /* 0x000e640008040145 */
[----:B-1----:R-:W-:Y:S05]  /*6760*/  @!P2 BRA `(.L_x_1023) ;  /* 0x000000e800bca947 */ /* 0x002fea0003800000 */
.L_x_1022:
        /* <DEDUP_REMOVED lines=28> */
.L_x_1024:
[----:B------:R2:W3:Y:S01]  /*6930*/  SYNCS.PHASECHK.TRANS64.TRYWAIT P2, [UR5+0x38850], R6 ;  /* 0x03885006ff0075a7 */ /* 0x0004e20008040145 */
[----:B------:R-:W-:Y:S05]  /*6940*/  @!P0 BRA `(.L_x_1025) ;  /* 0x0000000000048947 */ /* 0x000fea0003800000 */
[----:B------:R-:W-:Y:S01]  /*6950*/  BPT.TRAP 0x1 ;  /* 0x000000040000795c */ /* 0x000fe20000300000 */
.L_x_1025:
[----:B---3--:R-:W-:Y:S05]  /*6960*/  @P2 BRA `(.L_x_1026) ;  /* 0x0000000000082947 */ /* 0x008fea0003800000 */
[----:B------:R-:W3:Y:S02]  /*6970*/  SYNCS.PHASECHK.TRANS64.TRYWAIT P2, [UR5+0x38850], R6 ;  /* 0x03885006ff0075a7 */ /* 0x000ee40008040145 */
[----:B---3--:R-:W-:Y:S05]  /*6980*/  @!P2 BRA `(.L_x_1027) ;  /* 0x000000e8004ca947 */ /* 0x008fea0003800000 */
.L_x_1026:
[----:B------:R-:W-:Y:S01]  /*6990*/  UIADD3 UR10, UR41, 0x26400, URZ ;  /* 0x00026400290a7890 */ /* 0x000fe2000fffe03f */
[----:B------:R-:W-:Y:S01]  /*69a0*/  WARPGROUP.ARRIVE ;  /* 0x00000000000079c5 */ /* 0x000fe20000000000 */
[----:B------:R-:W-:-:S05]  /*69b0*/  UIADD3 UR15, UR6, 0x2, URZ ;  /* 0x00000002060f7890 */ /* 0x000fca000fffe03f */
[----:B-1----:R-:W1:Y:S01]  /*69c0*/  S2R R7, SR_TID.X ;  /* 0x0000000000077919 */ /* 0x002e620000002100 */
[----:B------:R-:W-:Y:S02]  /*69d0*/  USHF.R.U32.HI UR10, URZ, 0x4, UR10 ;  /* 0x000000043f0a7899 */ /* 0x000fe4000801160a */
[----:B------:R-:W-:Y:S02]  /*69e0*/  UIADD3 UR11, UR6, 0x606, URZ ;  /* 0x00000606060b7890 */ /* 0x000fe4000fffe03f */
[----:B------:R-:W-:Y:S02]  /*69f0*/  ULOP3.LUT UR18, UR10, 0x3fff, URZ, 0xc0, !UPT ;  /* 0x00003fff0a127892 */ /* 0x000fe4000f8ec03f */
[----:B------:R-:W-:Y:S02]  /*6a00*/  UIADD3 UR14, UR6, 0x4, URZ ;  /* 0x00000004060e7890 */ /* 0x000fe4000fffe03f */
[----:B------:R-:W-:Y:S02]  /*6a10*/  ULEA UR10, UR36, UR4, 0xc ;  /* 0x00000004240a7291 */ /* 0x000fe4000f8e603f */
[----:B------:R-:W-:Y:S01]  /*6a20*/  ULOP3.LUT UR6, UR18, 0x10000, URZ, 0xfc, !UPT ;  /* 0x0001000012067892 */ /* 0x000fe2000f8efc3f */
[----:B------:R-:W-:Y:S01]  /*6a30*/  UMOV UR23, 0x40000040 ;  /* 0x4000004000177882 */ /* 0x000fe20000000000 */
[----:B------:R-:W-:Y:S01]  /*6a40*/  UMOV UR21, 0x40000040 ;  /* 0x4000004000157882 */ /* 0x000fe20000000000 */
[----:B------:R-:W-:-:S02]  /*6a50*/  UIADD3 UR18, UR10, 0x800, URZ ;  /* 0x000008000a127890 */ /* 0x000fc4000fffe03f */
[----:B------:R-:W-:Y:S02]  /*6a60*/  UMOV UR22, UR10 ;  /* 0x0000000a00167c82 */ /* 0x000fe40008000000 */
[----:B------:R-:W-:Y:S01]  /*6a70*/  UMOV UR20, UR6 ;  /* 0x0000000600147c82 */ /* 0x000fe20008000000 */
[----:B------:R-:W-:Y:S01]  /*6a80*/  UIADD3 UR19, UR6, 0x800, URZ ;  /* 0x0000080006137890 */ /* 0x000fe2000fffe03f */
[----:B------:R-:W-:Y:S01]  /*6a90*/  HGMMA.64x64x16.F32.BF16 R152, gdesc[UR20], R152, gsb0 ;  /* 0x00e00000149879f0 */ /* 0x000fe20008001898 */
[----:B------:R-:W-:Y:S01]  /*6aa0*/  UIADD3 UR22, UR10, 0x2, URZ ;  /* 0x000000020a167890 */ /* 0x000fe2000fffe03f */
[----:B------:R-:W-:Y:S01]  /*6ab0*/  UMOV UR20, UR15 ;  /* 0x0000000f00147c82 */ /* 0x000fe20008000000 */
[----:B------:R-:W-:Y:S01]  /*6ac0*/  UMOV UR21, 0x40000040 ;  /* 0x4000004000157882 */ /* 0x000fe20000000000 */
[----:B------:R-:W-:Y:S01]  /*6ad0*/  UMOV UR23, 0x40000040 ;  /* 0x4000004000177882 */ /* 0x000fe20000000000 */
[----:B-1----:R-:W-:-:S05]  /*6ae0*/  SHF.R.U32.HI R7, RZ, 0x7, R7 ;  /* 0x00000007ff077819 */ /* 0x002fca0000011607 */
[----:B0-2---:R-:W0:Y:S01]  /*6af0*/  SHFL.IDX PT, R6, R7, RZ, 0x1f ;  /* 0x00001fff07067589 */ /* 0x005e2200000e0000 */
[----:B------:R-:W-:Y:S02]  /*6b00*/  WARPGROUP.DEPBAR.LE gsb0, 0x0 ;  /* 0x00008000000079c5 */ /* 0x000fe40000010000 */
[----:B------:R-:W-:-:S06]  /*6b10*/  WARPGROUP.ARRIVE ;  /* 0x00000000000079c5 */ /* 0x000fcc0000000000 */
[----:B------:R-:W-:Y:S01]  /*6b20*/  HGMMA.64x64x16.F32.BF16 R152, gdesc[UR20], R152, gsb0 ;  /* 0x00e00000149879f0 */ /* 0x000fe20008001898 */
[----:B------:R-:W-:Y:S01]  /*6b30*/  UIADD3 UR22, UR10, 0x4, URZ ;  /* 0x000000040a167890 */ /* 0x000fe2000fffe03f */
[----:B------:R-:W-:Y:S01]  /*6b40*/  UMOV UR20, UR14 ;  /* 0x0000000e00147c82 */ /* 0x000fe20008000000 */
        /* <DEDUP_REMOVED lines=89> */
[----:B------:R-:W-:Y:S01]  /*70e0*/  UIADD3 UR22, UR10, 0x606, URZ ;  /* 0x000006060a167890 */ /* 0x000fe2000fffe03f */
[----:B------:R-:W-:Y:S01]  /*70f0*/  UMOV UR20, UR11 ;  /* 0x0000000b00147c82 */ /* 0x000fe20008000000 */
[----:B------:R-:W-:Y:S01]  /*7100*/  UMOV UR21, 0x40000040 ;  /* 0x4000004000157882 */ /* 0x000fe20000000000 */
[----:B------:R-:W-:Y:S01]  /*7110*/  UMOV UR23, 0x40000040 ;  /* 0x4000004000177882 */ /* 0x000fe20000000000 */
        /* <DEDUP_REMOVED lines=154> */
.L_x_1028:
        /* <DEDUP_REMOVED lines=29> */
[----:B------:R-:W-:Y:S01]  /*7c90*/  ISETP.NE.AND P2, PT, R19, RZ, PT ;  /* 0x000000ff1300720c */ /* 0x000fe20003f45270 */
[----:B------:R-:W-:Y:S01]  /*7ca0*/  UMOV UR11, 0x40000040 ;  /* 0x40000040000b7882 */ /* 0x000fe20000000000 */
[----:B------:R-:W-:Y:S01]  /*7cb0*/  UMOV UR15, 0x40000040 ;  /* 0x40000040000f7882 */ /* 0x000fe20000000000 */
        /* <DEDUP_REMOVED lines=26> */
[----:B------:R-:W-:Y:S01]  /*7e60*/  MUFU.TANH R155, R155 ;  /* 0x0000009b009b7308 */ /* 0x000fe20000002400 */
[----:B--2---:R-:W-:-:S07]  /*7e70*/  FMNMX.FTZ R6, R161, R6, !PT ;  /* 0x00000006a1067209 */ /* 0x004fce0007810000 */
[----:B------:R-:W-:Y:S01]  /*7e80*/  MUFU.TANH R158, R158 ;  /* 0x0000009e009e7308 */ /* 0x000fe20000002400 */
[----:B0-----:R-:W-:-:S05]  /*7e90*/  FMNMX.FTZ R6, R164, R6, !PT ;  /* 0x00000006a4067209 */ /* 0x001fca0007810000 */
        /* <DEDUP_REMOVED lines=10> */
[C---:B------:R-:W-:Y:S01]  /*7f40*/  FMUL.FTZ R154, R6.reuse, UR18 ;  /* 0x00000012069a7c20 */ /* 0x040fe20008410000 */
[----:B------:R-:W-:Y:S02]  /*7f50*/  FADD.FTZ R165, -R6, R9 ;  /* 0x0000000906a57221 */ /* 0x000fe40000010100 */
[----:B------:R0:W-:Y:S01]  /*7f60*/  MUFU.TANH R9, R162 ;  /* 0x000000a200097308 */ /* 0x0001e20000002400 */
[--C-:B------:R-:W-:Y:S01]  /*7f70*/  FFMA.FTZ R7, R7, UR18, -R154.reuse ;  /* 0x0000001207077c23 */ /* 0x100fe2000801089a */
[--C-:B------:R-:W-:Y:S01]  /*7f80*/  FFMA.FTZ R11, R11, UR18, -R154.reuse ;  /* 0x000000120b0b7c23 */ /* 0x100fe2000801089a */
[--C-:B------:R-:W-:Y:S01]  /*7f90*/  FFMA.FTZ R12, R12, UR18, -R154.reuse ;  /* 0x000000120c0c7c23 */ /* 0x100fe2000801089a */
[--C-:B------:R-:W-:Y:S01]  /*7fa0*/  FFMA.FTZ R13, R13, UR18, -R154.reuse ;  /* 0x000000120d0d7c23 */ /* 0x100fe2000801089a */
[--C-:B------:R-:W-:Y:S01]  /*7fb0*/  FFMA.FTZ R14, R14, UR18, -R154.reuse ;  /* 0x000000120e0e7c23 */ /* 0x100fe2000801089a */
[--C-:B------:R-:W-:Y:S01]  /*7fc0*/  FFMA.FTZ R15, R15, UR18, -R154.reuse ;  /* 0x000000120f0f7c23 */ /* 0x100fe2000801089a */
[--C-:B------:R-:W-:Y:S01]  /*7fd0*/  FFMA.FTZ R20, R20, UR18, -R154.reuse ;  /* 0x0000001214147c23 */ /* 0x100fe2000801089a */
[----:B------:R-:W-:Y:S01]  /*7fe0*/  MUFU.EX2 R7, R7 ;  /* 0x0000000700077308 */ /* 0x000fe20000000800 */
[----:B0-----:R-:W-:Y:S01]  /*7ff0*/  FMUL.FTZ R162, R165, UR18 ;  /* 0x00000012a5a27c20 */ /* 0x001fe20008410000 */
[--C-:B------:R-:W-:Y:S01]  /*8000*/  FFMA.FTZ R165, R10, UR18, -R154.reuse ;  /* 0x000000120aa57c23 */ /* 0x100fe2000801089a */
[--C-:B------:R-:W-:Y:S01]  /*8010*/  FFMA.FTZ R21, R21, UR18, -R154.reuse ;  /* 0x0000001215157c23 */ /* 0x100fe2000801089a */
[--C-:B------:R-:W-:Y:S01]  /*8020*/  FFMA.FTZ R23, R23, UR18, -R154.reuse ;  /* 0x0000001217177c23 */ /* 0x100fe2000801089a */
[--C-:B------:R-:W-:Y:S01]  /*8030*/  FFMA.FTZ R153, R153, UR18, -R154.reuse ;  /* 0x0000001299997c23 */ /* 0x100fe2000801089a */
[--C-:B------:R-:W-:Y:S01]  /*8040*/  FFMA.FTZ R156, R156, UR18, -R154.reuse ;  /* 0x000000129c9c7c23 */ /* 0x100fe2000801089a */
[--C-:B------:R-:W-:Y:S01]  /*8050*/  FFMA.FTZ R157, R157, UR18, -R154.reuse ;  /* 0x000000129d9d7c23 */ /* 0x100fe2000801089a */
[----:B------:R0:W1:Y:S01]  /*8060*/  MUFU.EX2 R10, R162 ;  /* 0x000000a2000a7308 */ /* 0x0000620000000800 */
[--C-:B------:R-:W-:Y:S01]  /*8070*/  FFMA.FTZ R161, R161, UR18, -R154.reuse ;  /* 0x00000012a1a17c23 */ /* 0x100fe2000801089a */
[----:B------:R-:W-:-:S06]  /*8080*/  FFMA.FTZ R164, R164, UR18, -R154 ;  /* 0x00000012a4a47c23 */ /* 0x000fcc000801089a */
[----:B------:R-:W-:Y:S01]  /*8090*/  MUFU.EX2 R168, R12 ;  /* 0x0000000c00a87308 */ /* 0x000fe20000000800 */
[----:B0-----:R-:W-:-:S07]  /*80a0*/  FFMA.FTZ R162, R152, UR18, -R154 ;  /* 0x0000001298a27c23 */ /* 0x001fce000801089a */
[----:B------:R0:W2:Y:S01]  /*80b0*/  MUFU.EX2 R152, R165 ;  /* 0x000000a500987308 */ /* 0x0000a20000000800 */
[----:B-1----:R-:W-:Y:S01]  /*80c0*/  FFMA.FTZ R154, R10, R3, R7 ;  /* 0x000000030a9a7223 */ /* 0x002fe20000010007 */
[----:B------:R-:W-:Y:S01]  /*80d0*/  FMUL.FTZ R3, R167, UR10 ;  /* 0x0000000aa7037c20 */ /* 0x000fe20008410000 */
[----:B------:R-:W-:Y:S01]  /*80e0*/  FMUL.FTZ R167, R174, UR10 ;  /* 0x0000000aaea77c20 */ /* 0x000fe20008410000 */
[-C--:B------:R-:W-:Y:S01]  /*80f0*/  FMUL.FTZ R24, R24, R10.reuse ;  /* 0x0000000a18187220 */ /* 0x080fe20000410000 */
[-C--:B------:R-:W-:Y:S01]  /*8100*/  FMUL.FTZ R25, R25, R10.reuse ;  /* 0x0000000a19197220 */ /* 0x080fe20000410000 */
[-C--:B------:R-:W-:Y:S01]  /*8110*/  FMUL.FTZ R28, R28, R10.reuse ;  /* 0x0000000a1c1c7220 */ /* 0x080fe20000410000 */
[-C--:B------:R-:W-:Y:S01]  /*8120*/  FMUL.FTZ R29, R29, R10.reuse ;  /* 0x0000000a1d1d7220 */ /* 0x080fe20000410000 */
[----:B------:R-:W-:Y:S01]  /*8130*/  MUFU.TANH R3, R3 ;  /* 0x0000000300037308 */ /* 0x000fe20000002400 */
[----:B0-----:R-:W-:Y:S01]  /*8140*/  FMUL.FTZ R165, R166, UR10 ;  /* 0x0000000aa6a57c20 */ /* 0x001fe20008410000 */
[----:B------:R-:W-:Y:S01]  /*8150*/  FMUL.FTZ R166, R171, UR10 ;  /* 0x0000000aaba67c20 */ /* 0x000fe20008410000 */
[----:B------:R-:W-:Y:S01]  /*8160*/  FMUL.FTZ R171, R182, UR10 ;  /* 0x0000000ab6ab7c20 */ /* 0x000fe20008410000 */
[-C--:B------:R-:W-:Y:S01]  /*8170*/  FMUL.FTZ R32, R32, R10.reuse ;  /* 0x0000000a20207220 */ /* 0x080fe20000410000 */
[-C--:B------:R-:W-:Y:S01]  /*8180*/  FMUL.FTZ R33, R33, R10.reuse ;  /* 0x0000000a21217220 */ /* 0x080fe20000410000 */
[-C--:B------:R-:W-:Y:S01]  /*8190*/  FMUL.FTZ R36, R36, R10.reuse ;  /* 0x0000000a24247220 */ /* 0x080fe20000410000 */
[-C--:B------:R-:W-:Y:S01]  /*81a0*/  FMUL.FTZ R37, R37, R10.reuse ;  /* 0x0000000a25257220 */ /* 0x080fe20000410000 */
[----:B------:R-:W-:Y:S01]  /*81b0*/  MUFU.TANH R165, R165 ;  /* 0x000000a500a57308 */ /* 0x000fe20000002400 */
[C---:B--2---:R-:W-:Y:S01]  /*81c0*/  FADD.FTZ R154, R152.reuse, R154 ;  /* 0x0000009a989a7221 */ /* 0x044fe20000010000 */
[----:B------:R-:W-:Y:S01]  /*81d0*/  F2FP.BF16.F32.PACK_AB R152, R152, R7 ;  /* 0x000000079898723e */ /* 0x000fe200000010ff */
[-C--:B------:R-:W-:Y:S01]  /*81e0*/  FMUL.FTZ R40, R40, R10.reuse ;  /* 0x0000000a28287220 */ /* 0x080fe20000410000 */
[-C--:B------:R-:W-:Y:S01]  /*81f0*/  FMUL.FTZ R41, R41, R10.reuse ;  /* 0x0000000a29297220 */ /* 0x080fe20000410000 */
[-C--:B------:R-:W-:Y:S01]  /*8200*/  FMUL.FTZ R44, R44, R10.reuse ;  /* 0x0000000a2c2c7220 */ /* 0x080fe20000410000 */
[-C--:B------:R-:W-:Y:S01]  /*8210*/  FMUL.FTZ R45, R45, R10.reuse ;  /* 0x0000000a2d2d7220 */ /* 0x080fe20000410000 */
[-C--:B------:R-:W-:Y:S01]  /*8220*/  FMUL.FTZ R48, R48, R10.reuse ;  /* 0x0000000a30307220 */ /* 0x080fe20000410000 */
[----:B------:R0:W1:Y:S01]  /*8230*/  MUFU.EX2 R7, R11 ;  /* 0x0000000b00077308 */ /* 0x0000620000000800 */
[-C--:B------:R-:W-:Y:S01]  /*8240*/  FMUL.FTZ R49, R49, R10.reuse ;  /* 0x0000000a31317220 */ /* 0x080fe20000410000 */
[-C--:B------:R-:W-:Y:S01]  /*8250*/  FMUL.FTZ R52, R52, R10.reuse ;  /* 0x0000000a34347220 */ /* 0x080fe20000410000 */
[-C--:B------:R-:W-:Y:S01]  /*8260*/  FMUL.FTZ R53, R53, R10.reuse ;  /* 0x0000000a35357220 */ /* 0x080fe20000410000 */
[-C--:B------:R-:W-:Y:S01]  /*8270*/  FMUL.FTZ R56, R56, R10.reuse ;  /* 0x0000000a38387220 */ /* 0x080fe20000410000 */
[-C--:B------:R-:W-:Y:S01]  /*8280*/  FMUL.FTZ R57, R57, R10.reuse ;  /* 0x0000000a39397220 */ /* 0x080fe20000410000 */
[-C--:B------:R-:W-:Y:S01]  /*8290*/  FMUL.FTZ R60, R60, R10.reuse ;  /* 0x0000000a3c3c7220 */ /* 0x080fe20000410000 */
[-C--:B------:R-:W-:Y:S01]  /*82a0*/  FMUL.FTZ R61, R61, R10.reuse ;  /* 0x0000000a3d3d7220 */ /* 0x080fe20000410000 */
[----:B------:R-:W-:Y:S01]  /*82b0*/  MUFU.TANH R166, R166 ;  /* 0x000000a600a67308 */ /* 0x000fe20000002400 */
[----:B0-----:R-:W-:Y:S01]  /*82c0*/  FMUL.FTZ R11, R170, UR10 ;  /* 0x0000000aaa0b7c20 */ /* 0x001fe20008410000 */
[----:B------:R-:W-:Y:S01]  /*82d0*/  FMUL.FTZ R170, R179, UR10 ;  /* 0x0000000ab3aa7c20 */ /* 0x000fe20008410000 */
[-C--:B------:R-:W-:Y:S01]  /*82e0*/  FMUL.FTZ R64, R64, R10.reuse ;  /* 0x0000000a40407220 */ /* 0x080fe20000410000 */
[-C--:B------:R-:W-:Y:S01]  /*82f0*/  FMUL.FTZ R65, R65, R10.reuse ;  /* 0x0000000a41417220 */ /* 0x080fe20000410000 */
[-C--:B------:R-:W-:Y:S01]  /*8300*/  FMUL.FTZ R68, R68, R10.reuse ;  /* 0x0000000a44447220 */ /* 0x080fe20000410000 */
[-C--:B------:R-:W-:Y:S01]  /*8310*/  FMUL.FTZ R69, R69, R10.reuse ;  /* 0x0000000a45457220 */ /* 0x080fe20000410000 */
[-C--:B------:R-:W-:Y:S01]  /*8320*/  FMUL.FTZ R72, R72, R10.reuse ;  /* 0x0000000a48487220 */ /* 0x080fe20000410000 */
[----:B------:R-:W0:Y:S01]  /*8330*/  MUFU.TANH R11, R11 ;  /* 0x0000000b000b7308 */ /* 0x000e220000002400 */
[----:B-1----:R-:W-:Y:S01]  /*8340*/  FADD.FTZ R12, R7, R154 ;  /* 0x0000009a070c7221 */ /* 0x002fe20000010000 */
[----:B------:R-:W-:Y:S01]  /*8350*/  F2FP.BF16.F32.PACK_AB R154, R168, R7 ;  /* 0x00000007a89a723e */ /* 0x000fe200000010ff */
[----:B------:R-:W-:Y:S01]  /*8360*/  FMUL.FTZ R73, R73, R10 ;  /* 0x0000000a49497220 */ /* 0x000fe20000410000 */
[----:B------:R-:W-:Y:S01]  /*8370*/  FMNMX.FTZ R7, R160, R8, !PT ;  /* 0x00000008a0077209 */ /* 0x000fe20007810000 */
[----:B------:R-:W-:Y:S01]  /*8380*/  FADD.FTZ R12, R168, R12 ;  /* 0x0000000ca80c7221 */ /* 0x000fe20000010000 */
[----:B------:R-:W-:Y:S01]  /*8390*/  FMUL.FTZ R168, R175, UR10 ;  /* 0x0000000aafa87c20 */ /* 0x000fe20008410000 */
[----:B------:R-:W-:Y:S01]  /*83a0*/  UIADD3 UR10, UR5, 0x38840, URZ ;  /* 0x00038840050a7890 */ /* 0x000fe2000fffe03f */
[----:B------:R-:W-:Y:S01]  /*83b0*/  FMNMX.FTZ R7, R155, R7, !PT ;  /* 0x000000079b077209 */ /* 0x000fe20007810000 */
[----:B------:R-:W1:Y:S01]  /*83c0*/  MUFU.TANH R167, R167 ;  /* 0x000000a700a77308 */ /* 0x000e620000002400 */
[-C--:B------:R-:W-:Y:S01]  /*83d0*/  FMUL.FTZ R76, R76, R10.reuse ;  /* 0x0000000a4c4c7220 */ /* 0x080fe20000410000 */
[----:B------:R-:W-:Y:S01]  /*83e0*/  UPRMT UR10, UR40, 0x654, UR10 ;  /* 0x00000654280a7896 */ /* 0x000fe2000800000a */
[----:B------:R-:W-:Y:S01]  /*83f0*/  FMNMX.FTZ R7, R158, R7, !PT ;  /* 0x000000079e077209 */ /* 0x000fe20007810000 */
[-C--:B------:R-:W-:Y:S01]  /*8400*/  FMUL.FTZ R77, R77, R10.reuse ;  /* 0x0000000a4d4d7220 */ /* 0x080fe20000410000 */
[-C--:B------:R-:W-:Y:S01]  /*8410*/  FMUL.FTZ R80, R80, R10.reuse ;  /* 0x0000000a50507220 */ /* 0x080fe20000410000 */
[-C--:B------:R-:W-:Y:S01]  /*8420*/  FMUL.FTZ R81, R81, R10.reuse ;  /* 0x0000000a51517220 */ /* 0x080fe20000410000 */
[----:B------:R-:W-:Y:S01]  /*8430*/  FMNMX.FTZ R7, R159, R7, !PT ;  /* 0x000000079f077209 */ /* 0x000fe20007810000 */
[----:B------:R-:W2:Y:S01]  /*8440*/  MUFU.TANH R168, R168 ;  /* 0x000000a800a87308 */ /* 0x000ea20000002400 */
[-C--:B------:R-:W-:Y:S01]  /*8450*/  FMUL.FTZ R84, R84, R10.reuse ;  /* 0x0000000a54547220 */ /* 0x080fe20000410000 */
[-C--:B------:R-:W-:Y:S01]  /*8460*/  FMUL.FTZ R85, R85, R10.reuse ;  /* 0x0000000a55557220 */ /* 0x080fe20000410000 */
[----:B------:R-:W-:Y:S01]  /*8470*/  FMNMX.FTZ R7, R9, R7, !PT ;  /* 0x0000000709077209 */ /* 0x000fe20007810000 */
[----:B------:R-:W-:Y:S01]  /*8480*/  SYNCS.ARRIVE.TRANS64.RED.A1T0 RZ, [UR10], RZ ;  /* 0x000000ffffff79a7 */ /* 0x000fe2000810040a */
[-C--:B------:R-:W-:Y:S01]  /*8490*/  FMUL.FTZ R88, R88, R10.reuse ;  /* 0x0000000a58587220 */ /* 0x080fe20000410000 */
[-C--:B------:R-:W-:Y:S01]  /*84a0*/  FMUL.FTZ R89, R89, R10.reuse ;  /* 0x0000000a59597220 */ /* 0x080fe20000410000 */
[----:B------:R-:W-:Y:S01]  /*84b0*/  FMNMX.FTZ R7, R163, R7, !PT ;  /* 0x00000007a3077209 */ /* 0x000fe20007810000 */
[----:B------:R-:W3:Y:S01]  /*84c0*/  MUFU.TANH R170, R170 ;  /* 0x000000aa00aa7308 */ /* 0x000ee20000002400 */
        /* <DEDUP_REMOVED lines=10> */
[----:B0-----:R-:W-:Y:S01]  /*8570*/  FMNMX.FTZ R7, R11, R7, !PT ;  /* 0x000000070b077209 */ /* 0x001fe20007810000 */
[-C--:B------:R-:W-:Y:S01]  /*8580*/  FMUL.FTZ R105, R105, R10.reuse ;  /* 0x0000000a69697220 */ /* 0x080fe20000410000 */
[-C--:B------:R-:W-:Y:S01]  /*8590*/  FMUL.FTZ R108, R108, R10.reuse ;  /* 0x0000000a6c6c7220 */ /* 0x080fe20000410000 */
[-C--:B------:R-:W-:Y:S01]  /*85a0*/  FMUL.FTZ R109, R109, R10.reuse ;  /* 0x0000000a6d6d7220 */ /* 0x080fe20000410000 */
[----:B------:R-:W-:Y:S01]  /*85b0*/  FMNMX.FTZ R7, R166, R7, !PT ;  /* 0x00000007a6077209 */ /* 0x000fe20007810000 */
[----:B------:R-:W-:Y:S01]  /*85c0*/  MUFU.EX2 R13, R13 ;  /* 0x0000000d000d7308 */ /* 0x000fe20000000800 */
[-C--:B------:R-:W-:Y:S01]  /*85d0*/  FMUL.FTZ R112, R112, R10.reuse ;  /* 0x0000000a70707220 */ /* 0x080fe20000410000 */
[-C--:B------:R-:W-:Y:S01]  /*85e0*/  FMUL.FTZ R113, R113, R10.reuse ;  /* 0x0000000a71717220 */ /* 0x080fe20000410000 */
[----:B-1----:R-:W-:Y:S01]  /*85f0*/  FMNMX.FTZ R7, R167, R7, !PT ;  /* 0x00000007a7077209 */ /* 0x002fe20007810000 */
[-C--:B------:R-:W-:Y:S01]  /*8600*/  FMUL.FTZ R116, R116, R10.reuse ;  /* 0x0000000a74747220 */ /* 0x080fe20000410000 */
[-C--:B------:R-:W-:Y:S01]  /*8610*/  FMUL.FTZ R117, R117, R10.reuse ;  /* 0x0000000a75757220 */ /* 0x080fe20000410000 */
[-C--:B------:R-:W-:Y:S01]  /*8620*/  FMUL.FTZ R120, R120, R10.reuse ;  /* 0x0000000a78787220 */ /* 0x080fe20000410000 */
[----:B--2---:R-:W-:Y:S01]  /*8630*/  FMNMX.FTZ R7, R168, R7, !PT ;  /* 0x00000007a8077209 */ /* 0x004fe20007810000 */
[----:B------:R-:W-:Y:S01]  /*8640*/  MUFU.EX2 R14, R14 ;  /* 0x0000000e000e7308 */ /* 0x000fe20000000800 */
[-C--:B------:R-:W-:Y:S01]  /*8650*/  FMUL.FTZ R121, R121, R10.reuse ;  /* 0x0000000a79797220 */ /* 0x080fe20000410000 */
[-C--:B------:R-:W-:Y:S01]  /*8660*/  FMUL.FTZ R124, R124, R10.reuse ;  /* 0x0000000a7c7c7220 */ /* 0x080fe20000410000 */
[----:B------:R-:W-:Y:S01]  /*8670*/  FMNMX.FTZ R7, R169, R7, !PT ;  /* 0x00000007a9077209 */ /* 0x000fe20007810000 */
[-C--:B------:R-:W-:Y:S01]  /*8680*/  FMUL.FTZ R125, R125, R10.reuse ;  /* 0x0000000a7d7d7220 */ /* 0x080fe20000410000 */
[-C--:B------:R-:W-:Y:S01]  /*8690*/  FMUL.FTZ R128, R128, R10.reuse ;  /* 0x0000000a80807220 */ /* 0x080fe20000410000 */
[-C--:B------:R-:W-:Y:S01]  /*86a0*/  FMUL.FTZ R129, R129, R10.reuse ;  /* 0x0000000a81817220 */ /* 0x080fe20000410000 */
[----:B---3--:R-:W-:Y:S01]  /*86b0*/  FMNMX.FTZ R7, R170, R7, !PT ;  /* 0x00000007aa077209 */ /* 0x008fe20007810000 */
[----:B------:R-:W-:Y:S01]  /*86c0*/  MUFU.EX2 R15, R15 ;  /* 0x0000000f000f7308 */ /* 0x000fe20000000800 */
[-C--:B------:R-:W-:Y:S01]  /*86d0*/  FMUL.FTZ R132, R132, R10.reuse ;  /* 0x0000000a84847220 */ /* 0x080fe20000410000 */
[-C--:B------:R-:W-:Y:S01]  /*86e0*/  FMUL.FTZ R133, R133, R10.reuse ;  /* 0x0000000a85857220 */ /* 0x080fe20000410000 */
[----:B----4-:R-:W-:Y:S01]  /*86f0*/  FMNMX.FTZ R7, R171, R7, !PT ;  /* 0x00000007ab077209 */ /* 0x010fe20007810000 */
[-C--:B------:R-:W-:Y:S01]  /*8700*/  FMUL.FTZ R136, R136, R10.reuse ;  /* 0x0000000a88887220 */ /* 0x080fe20000410000 */
[-C--:B------:R-:W-:Y:S01]  /*8710*/  FMUL.FTZ R137, R137, R10.reuse ;  /* 0x0000000a89897220 */ /* 0x080fe20000410000 */
[-C--:B------:R-:W-:Y:S01]  /*8720*/  FMUL.FTZ R140, R140, R10.reuse ;  /* 0x0000000a8c8c7220 */ /* 0x080fe20000410000 */
[----:B------:R-:W-:Y:S01]  /*8730*/  FMNMX.FTZ R7, R172, R7, !PT ;  /* 0x00000007ac077209 */ /* 0x000fe20007810000 */
[----:B------:R-:W-:Y:S01]  /*8740*/  MUFU.EX2 R20, R20 ;  /* 0x0000001400147308 */ /* 0x000fe20000000800 */
[-C--:B------:R-:W-:Y:S01]  /*8750*/  FMUL.FTZ R141, R141, R10.reuse ;  /* 0x0000000a8d8d7220 */ /* 0x080fe20000410000 */
[-C--:B------:R-:W-:Y:S01]  /*8760*/  FMUL.FTZ R144, R144, R10.reuse ;  /* 0x0000000a90907220 */ /* 0x080fe20000410000 */
[-C--:B------:R-:W-:Y:S01]  /*8770*/  FMUL.FTZ R145, R145, R10.reuse ;  /* 0x0000000a91917220 */ /* 0x080fe20000410000 */
[----:B------:R-:W0:Y:S01]  /*8780*/  SHFL.BFLY PT, R173, R7, 0x2, 0x1f ;  /* 0x0c401f0007ad7f89 */ /* 0x000e2200000e0000 */
[-C--:B------:R-:W-:Y:S01]  /*8790*/  FMUL.FTZ R148, R148, R10.reuse ;  /* 0x0000000a94947220 */ /* 0x080fe20000410000 */
[----:B------:R-:W-:Y:S01]  /*87a0*/  FMUL.FTZ R149, R149, R10 ;  /* 0x0000000a95957220 */ /* 0x000fe20000410000 */
[----:B------:R-:W-:Y:S01]  /*87b0*/  ULEA UR10, UR36, UR43, 0xc ;  /* 0x0000002b240a7291 */ /* 0x000fe2000f8e603f */
[----:B------:R-:W-:Y:S03]  /*87c0*/  MUFU.EX2 R21, R21 ;  /* 0x0000001500157308 */ /* 0x000fe60000000800 */
[----:B------:R-:W-:-:S05]  /*87d0*/  UIADD3 UR14, UR10, 0x80, URZ ;  /* 0x000000800a0e7890 */ /* 0x000fca000fffe03f */
[----:B------:R-:W-:Y:S08]  /*87e0*/  MUFU.EX2 R174, R156 ;  /* 0x0000009c00ae7308 */ /* 0x000ff00000000800 */
[----:B------:R-:W-:Y:S01]  /*87f0*/  MUFU.EX2 R23, R23 ;  /* 0x0000001700177308 */ /* 0x000fe20000000800 */
[----:B0-----:R-:W-:-:S07]  /*8800*/  FMNMX.FTZ R7, R7, R173, !PT ;  /* 0x000000ad07077209 */ /* 0x001fce0007810000 */
[----:B------:R-:W-:Y:S01]  /*8810*/  MUFU.EX2 R162, R162 ;  /* 0x000000a200a27308 */ /* 0x000fe20000000800 */
[----:B------:R-:W0:Y:S07]  /*8820*/  SHFL.BFLY PT, R173, R7, 0x1, 0x1f ;  /* 0x0c201f0007ad7f89 */ /* 0x000e2e00000e0000 */
[----:B------:R-:W1:Y:S08]  /*8830*/  MUFU.EX2 R177, R157 ;  /* 0x0000009d00b17308 */ /* 0x000e700000000800 */
[----:B------:R-:W-:Y:S08]  /*8840*/  MUFU.EX2 R161, R161 ;  /* 0x000000a100a17308 */ /* 0x000ff00000000800 */
[----:B------:R1:W-:Y:S01]  /*8850*/  MUFU.EX2 R157, R164 ;  /* 0x000000a4009d7308 */ /* 0x0003e20000000800 */
[----:B0-----:R-:W-:-:S05]  /*8860*/  FMNMX.FTZ R7, R7, R173, !PT ;  /* 0x000000ad07077209 */ /* 0x001fca0007810000 */
[C---:B------:R-:W-:Y:S01]  /*8870*/  FADD.FTZ R173, -R7.reuse, R8 ;  /* 0x0000000807ad7221 */ /* 0x040fe20000010100 */
[----:B------:R-:W-:Y:S01]  /*8880*/  FMUL.FTZ R8, R7, UR18 ;  /* 0x0000001207087c20 */ /* 0x000fe20008410000 */
[----:B-1----:R-:W-:Y:S02]  /*8890*/  F2FP.BF16.F32.PACK_AB R164, R177, R174 ;  /* 0x000000aeb1a4723e */ /* 0x002fe400000010ff */
        /* <DEDUP_REMOVED lines=14> */
[----:B------:R-:W1:Y:S01]  /*8980*/  MUFU.EX2 R160, R160 ;  /* 0x000000a000a07308 */ /* 0x000e620000000800 */
[--C-:B------:R-:W-:Y:S01]  /*8990*/  FFMA.FTZ R169, R169, UR18, -R8.reuse ;  /* 0x00000012a9a97c23 */ /* 0x100fe20008010808 */
[--C-:B------:R-:W-:Y:S01]  /*89a0*/  FFMA.FTZ R170, R170, UR18, -R8.reuse ;  /* 0x00000012aaaa7c23 */ /* 0x100fe20008010808 */
[--C-:B------:R-:W-:Y:S01]  /*89b0*/  FFMA.FTZ R171, R171, UR18, -R8.reuse ;  /* 0x00000012abab7c23 */ /* 0x100fe20008010808 */
[----:B------:R-:W-:-:S04]  /*89c0*/  FFMA.FTZ R8, R172, UR18, -R8 ;  /* 0x00000012ac087c23 */ /* 0x000fc80008010808 */
[----:B------:R-:W2:Y:S01]  /*89d0*/  MUFU.EX2 R155, R155 ;  /* 0x0000009b009b7308 */ /* 0x000ea20000000800 */
        /* <DEDUP_REMOVED lines=8> */
[----:B-1----:R-:W-:Y:S01]  /*8a60*/  FFMA.FTZ R156, R173, R4, R160 ;  /* 0x00000004ad9c7223 */ /* 0x002fe200000100a0 */
[-C--:B------:R-:W-:Y:S01]  /*8a70*/  FMUL.FTZ R39, R39, R173.reuse ;  /* 0x000000ad27277220 */ /* 0x080fe20000410000 */
[-C--:B------:R-:W-:Y:S01]  /*8a80*/  FMUL.FTZ R42, R42, R173.reuse ;  /* 0x000000ad2a2a7220 */ /* 0x080fe20000410000 */
[-C--:B------:R-:W-:Y:S01]  /*8a90*/  FMUL.FTZ R43, R43, R173.reuse ;  /* 0x000000ad2b2b7220 */ /* 0x080fe20000410000 */
[-C--:B------:R-:W-:Y:S01]  /*8aa0*/  FMUL.FTZ R46, R46, R173.reuse ;  /* 0x000000ad2e2e7220 */ /* 0x080fe20000410000 */
[-C--:B------:R-:W-:Y:S01]  /*8ab0*/  FMUL.FTZ R47, R47, R173.reuse ;  /* 0x000000ad2f2f7220 */ /* 0x080fe20000410000 */
[-C--:B------:R-:W-:Y:S01]  /*8ac0*/  FMUL.FTZ R50, R50, R173.reuse ;  /* 0x000000ad32327220 */ /* 0x080fe20000410000 */
[----:B------:R1:W3:Y:S01]  /*8ad0*/  MUFU.EX2 R172, R153 ;  /* 0x0000009900ac7308 */ /* 0x0002e20000000800 */
[----:B0-----:R-:W-:Y:S01]  /*8ae0*/  FADD.FTZ R3, R13, R12 ;  /* 0x0000000c0d037221 */ /* 0x001fe20000010000 */
[----:B--2---:R-:W-:Y:S01]  /*8af0*/  FADD.FTZ R156, R155, R156 ;  /* 0x0000009c9b9c7221 */ /* 0x004fe20000010000 */
[-C--:B------:R-:W-:Y:S01]  /*8b00*/  FMUL.FTZ R51, R51, R173.reuse ;  /* 0x000000ad33337220 */ /* 0x080fe20000410000 */
[-C--:B------:R-:W-:Y:S01]  /*8b10*/  FMUL.FTZ R54, R54, R173.reuse ;  /* 0x000000ad36367220 */ /* 0x080fe20000410000 */
[----:B------:R-:W-:Y:S01]  /*8b20*/  FADD.FTZ R3, R14, R3 ;  /* 0x000000030e037221 */ /* 0x000fe20000010000 */
[-C--:B------:R-:W-:Y:S01]  /*8b30*/  FMUL.FTZ R55, R55, R173.reuse ;  /* 0x000000ad37377220 */ /* 0x080fe20000410000 */
[----:B------:R-:W-:Y:S01]  /*8b40*/  FMUL.FTZ R58, R58, R173 ;  /* 0x000000ad3a3a7220 */ /* 0x000fe20000410000 */
[----:B------:R-:W-:Y:S01]  /*8b50*/  MUFU.EX2 R159, R159 ;  /* 0x0000009f009f7308 */ /* 0x000fe20000000800 */
[----:B-1----:R-:W-:Y:S01]  /*8b60*/  F2FP.BF16.F32.PACK_AB R153, R155, R160 ;  /* 0x000000a09b99723e */ /* 0x002fe200000010ff */
[----:B------:R-:W-:Y:S01]  /*8b70*/  FADD.FTZ R3, R15, R3 ;  /* 0x000000030f037221 */ /* 0x000fe20000010000 */
[----:B------:R-:W-:Y:S01]  /*8b80*/  F2FP.BF16.F32.PACK_AB R160, R23, R21 ;  /* 0x0000001517a0723e */ /* 0x000fe200000010ff */
[-C--:B------:R-:W-:Y:S01]  /*8b90*/  FMUL.FTZ R59, R59, R173.reuse ;  /* 0x000000ad3b3b7220 */ /* 0x080fe20000410000 */
[-C--:B------:R-:W-:Y:S01]  /*8ba0*/  FMUL.FTZ R62, R62, R173.reuse ;  /* 0x000000ad3e3e7220 */ /* 0x080fe20000410000 */
[----:B------:R-:W-:Y:S01]  /*8bb0*/  FADD.FTZ R3, R20, R3 ;  /* 0x0000000314037221 */ /* 0x000fe20000010000 */
[-C--:B------:R-:W-:Y:S01]  /*8bc0*/  FMUL.FTZ R63, R63, R173.reuse ;  /* 0x000000ad3f3f7220 */ /* 0x080fe20000410000 */
[----:B------:R0:W1:Y:S01]  /*8bd0*/  MUFU.EX2 R155, R158 ;  /* 0x0000009e009b7308 */ /* 0x0000620000000800 */
[-C--:B------:R-:W-:Y:S01]  /*8be0*/  FMUL.FTZ R66, R66, R173.reuse ;  /* 0x000000ad42427220 */ /* 0x080fe20000410000 */
[----:B------:R-:W-:Y:S01]  /*8bf0*/  FADD.FTZ R3, R21, R3 ;  /* 0x0000000315037221 */ /* 0x000fe20000010000 */
[-C--:B------:R-:W-:Y:S01]  /*8c00*/  FMUL.FTZ R67, R67, R173.reuse ;  /* 0x000000ad43437220 */ /* 0x080fe20000410000 */
[-C--:B------:R-:W-:Y:S01]  /*8c10*/  FMUL.FTZ R70, R70, R173.reuse ;  /* 0x000000ad46467220 */ /* 0x080fe20000410000 */
[-C--:B------:R-:W-:Y:S01]  /*8c20*/  FMUL.FTZ R71, R71, R173.reuse ;  /* 0x000000ad47477220 */ /* 0x080fe20000410000 */
[----:B------:R-:W-:Y:S01]  /*8c30*/  FADD.FTZ R3, R23, R3 ;  /* 0x0000000317037221 */ /* 0x000fe20000010000 */
[----:B------:R-:W-:Y:S01]  /*8c40*/  FMUL.FTZ R74, R74, R173 ;  /* 0x000000ad4a4a7220 */ /* 0x000fe20000410000 */
[----:B------:R-:W-:Y:S01]  /*8c50*/  MUFU.EX2 R9, R9 ;  /* 0x0000000900097308 */ /* 0x000fe20000000800 */
[----:B0-----:R-:W-:-:S02]  /*8c60*/  IMAD.U32 R158, RZ, RZ, UR7 ;  /* 0x00000007ff9e7e24 */ /* 0x001fc4000f8e00ff */
[----:B------:R-:W-:Y:S01]  /*8c70*/  FADD.FTZ R3, R162, R3 ;  /* 0x00000003a2037221 */ /* 0x000fe20000010000 */
[----:B---3--:R-:W-:Y:S01]  /*8c80*/  F2FP.BF16.F32.PACK_AB R162, R172, R162 ;  /* 0x000000a2aca2723e */ /* 0x008fe200000010ff */
[-C--:B------:R-:W-:Y:S01]  /*8c90*/  FMUL.FTZ R75, R75, R173.reuse ;  /* 0x000000ad4b4b7220 */ /* 0x080fe20000410000 */
[----:B------:R-:W-:Y:S02]  /*8ca0*/  @!P2 IMAD R158, R158, 0x40, R17 ;  /* 0x000000409e9ea824 */ /* 0x000fe400078e0211 */
[----:B------:R-:W-:Y:S01]  /*8cb0*/  FADD.FTZ R3, R172, R3 ;  /* 0x00000003ac037221 */ /* 0x000fe20000010000 */
[----:B------:R-:W-:Y:S01]  /*8cc0*/  FMUL.FTZ R78, R78, R173 ;  /* 0x000000ad4e4e7220 */ /* 0x000fe20000410000 */
[----:B------:R-:W-:Y:S01]  /*8cd0*/  MUFU.EX2 R4, R163 ;  /* 0x000000a300047308 */ /* 0x000fe20000000800 */
[----:B-1----:R-:W-:Y:S01]  /*8ce0*/  FADD.FTZ R156, R155, R156 ;  /* 0x0000009c9b9c7221 */ /* 0x002fe20000010000 */
[----:B------:R-:W-:Y:S01]  /*8cf0*/  @!P2 LEA R158, R158, UR41, 0x2 ;  /* 0x000000299e9eac11 */ /* 0x000fe2000f8e10ff */
[----:B------:R-:W-:Y:S01]  /*8d00*/  FADD.FTZ R3, R174, R3 ;  /* 0x00000003ae037221 */ /* 0x000fe20000010000 */
[C---:B------:R-:W-:Y:S01]  /*8d10*/  F2FP.BF16.F32.PACK_AB R155, R159.reuse, R155 ;  /* 0x0000009b9f9b723e */ /* 0x040fe200000010ff */
[----:B------:R-:W-:Y:S01]  /*8d20*/  FADD.FTZ R12, R159, R156 ;  /* 0x0000009c9f0c7221 */ /* 0x000fe20000010000 */
[----:B------:R-:W-:Y:S01]  /*8d30*/  F2FP.BF16.F32.PACK_AB R156, R14, R13 ;  /* 0x0000000d0e9c723e */ /* 0x000fe200000010ff */
[----:B------:R-:W-:Y:S01]  /*8d40*/  @!P2 STS [R158+0x38400], R10 ;  /* 0x0384000a9e00a388 */ /* 0x000fe20000000800 */
[----:B------:R-:W0:Y:S01]  /*8d50*/  MUFU.EX2 R175, R165 ;  /* 0x000000a500af7308 */ /* 0x000e220000000800 */
[----:B------:R-:W-:Y:S01]  /*8d60*/  FADD.FTZ R3, R177, R3 ;  /* 0x00000003b1037221 */ /* 0x000fe20000010000 */
[-C--:B------:R-:W-:Y:S01]  /*8d70*/  FMUL.FTZ R79, R79, R173.reuse ;  /* 0x000000ad4f4f7220 */ /* 0x080fe20000410000 */
[----:B------:R1:W-:Y:S01]  /*8d80*/  @!P2 STS [R158+0x38420], R173 ;  /* 0x038420ad9e00a388 */ /* 0x0003e20000000800 */
[-C--:B------:R-:W-:Y:S01]  /*8d90*/  FMUL.FTZ R82, R82, R173.reuse ;  /* 0x000000ad52527220 */ /* 0x080fe20000410000 */
[----:B------:R-:W-:Y:S01]  /*8da0*/  FADD.FTZ R3, R161, R3 ;  /* 0x00000003a1037221 */ /* 0x000fe20000010000 */
[-C--:B------:R-:W-:Y:S01]  /*8db0*/  FMUL.FTZ R83, R83, R173.reuse ;  /* 0x000000ad53537220 */ /* 0x080fe20000410000 */
[----:B------:R-:W-:Y:S01]  /*8dc0*/  BAR.SYNC.DEFER_BLOCKING 0xf, 0x100 ;  /* 0x03c4000000007b1d */ /* 0x000fe20000010000 */
[-C--:B------:R-:W-:Y:S01]  /*8dd0*/  FMUL.FTZ R86, R86, R173.reuse ;  /* 0x000000ad56567220 */ /* 0x080fe20000410000 */
[----:B------:R-:W-:Y:S01]  /*8de0*/  FADD.FTZ R3, R157, R3 ;  /* 0x000000039d037221 */ /* 0x000fe20000010000 */
[-C--:B------:R-:W-:Y:S01]  /*8df0*/  FMUL.FTZ R87, R87, R173.reuse ;  /* 0x000000ad57577220 */ /* 0x080fe20000410000 */
[-C--:B------:R-:W-:Y:S01]  /*8e00*/  FMUL.FTZ R90, R90, R173.reuse ;  /* 0x000000ad5a5a7220 */ /* 0x080fe20000410000 */
[----:B------:R-:W-:Y:S01]  /*8e10*/  FMUL.FTZ R91, R91, R173 ;  /* 0x000000ad5b5b7220 */ /* 0x000fe20000410000 */
[----:B------:R-:W-:Y:S01]  /*8e20*/  MUFU.EX2 R11, R11 ;  /* 0x0000000b000b7308 */ /* 0x000fe20000000800 */
[----:B-1----:R-:W-:Y:S01]  /*8e30*/  F2FP.BF16.F32.PACK_AB R158, R20, R15 ;  /* 0x0000000f149e723e */ /* 0x002fe200000010ff */
[-C--:B------:R-:W-:Y:S01]  /*8e40*/  FMUL.FTZ R94, R94, R173.reuse ;  /* 0x000000ad5e5e7220 */ /* 0x080fe20000410000 */
[----:B------:R-:W-:Y:S01]  /*8e50*/  FMUL.FTZ R95, R95, R173 ;  /* 0x000000ad5f5f7220 */ /* 0x000fe20000410000 */
[----:B0-----:R-:W-:Y:S01]  /*8e60*/  F2FP.BF16.F32.PACK_AB R159, R176, R175 ;  /* 0x000000afb09f723e */ /* 0x001fe200000010ff */
        /* <DEDUP_REMOVED lines=10> */
[----:B------:R-:W-:Y:S01]  /*8f10*/  FMUL.FTZ R115, R115, R173 ;  /* 0x000000ad73737220 */ /* 0x000fe20000410000 */
[----:B------:R-:W-:Y:S01]  /*8f20*/  MUFU.EX2 R13, R167 ;  /* 0x000000a7000d7308 */ /* 0x000fe20000000800 */
[----:B0-----:R-:W-:Y:S01]  /*8f30*/  F2FP.BF16.F32.PACK_AB R166, R157, R161 ;  /* 0x000000a19da6723e */ /* 0x001fe200000010ff */
[----:B------:R-:W-:Y:S01]  /*8f40*/  FMUL.FTZ R118, R118, R173 ;  /* 0x000000ad76767220 */ /* 0x000fe20000410000 */
[----:B------:R-:W-:Y:S01]  /*8f50*/  F2FP.BF16.F32.PACK_AB R157, R4, R9 ;  /* 0x00000009049d723e */ /* 0x000fe200000010ff */
[-C--:B------:R-:W-:Y:S01]  /*8f60*/  FMUL.FTZ R119, R119, R173.reuse ;  /* 0x000000ad77777220 */ /* 0x080fe20000410000 */
[-C--:B------:R-:W-:Y:S01]  /*8f70*/  FMUL.FTZ R122, R122, R173.reuse ;  /* 0x000000ad7a7a7220 */ /* 0x080fe20000410000 */
[-C--:B------:R-:W-:Y:S01]  /*8f80*/  FMUL.FTZ R123, R123, R173.reuse ;  /* 0x000000ad7b7b7220 */ /* 0x080fe20000410000 */
[----:B------:R-:W-:Y:S01]  /*8f90*/  FMUL.FTZ R126, R126, R173 ;  /* 0x000000ad7e7e7220 */ /* 0x000fe20000410000 */
[----:B------:R-:W0:Y:S01]  /*8fa0*/  MUFU.EX2 R168, R168 ;  /* 0x000000a800a87308 */ /* 0x000e220000000800 */
[----:B-1----:R-:W-:Y:S01]  /*8fb0*/  F2FP.BF16.F32.PACK_AB R161, R178, R11 ;  /* 0x0000000bb2a1723e */ /* 0x002fe200000010ff */
        /* <DEDUP_REMOVED lines=13> */
[----:B------:R-:W-:Y:S01]  /*9090*/  FMUL.FTZ R151, R151, R173 ;  /* 0x000000ad97977220 */ /* 0x000fe20000410000 */
[----:B------:R-:W1:Y:S01]  /*90a0*/  MUFU.EX2 R170, R170 ;  /* 0x000000aa00aa7308 */ /* 0x000e620000000800 */
[----:B0-----:R-:W-:Y:S01]  /*90b0*/  F2FP.BF16.F32.PACK_AB R163, R168, R13 ;  /* 0x0000000da8a3723e */ /* 0x001fe200000010ff */
[----:B------:R0:W-:Y:S01]  /*90c0*/  STSM.16.M88.4 [R184+0x36400], R152 ;  /* 0x03640098b8007844 */ /* 0x0001e20000000200 */
[----:B------:R-:W-:-:S03]  /*90d0*/  FADD.FTZ R12, R9, R12 ;  /* 0x0000000c090c7221 */ /* 0x000fc60000010000 */
[----:B------:R0:W-:Y:S01]  /*90e0*/  STSM.16.M88.4 [R185], R156 ;  /* 0x0000009cb9007844 */ /* 0x0001e20000000200 */
[----:B------:R-:W-:Y:S01]  /*90f0*/  FADD.FTZ R12, R4, R12 ;  /* 0x0000000c040c7221 */ /* 0x000fe20000010000 */
[----:B------:R-:W-:Y:S02]  /*9100*/  MUFU.EX2 R171, R171 ;  /* 0x000000ab00ab7308 */ /* 0x000fe40000000800 */
[----:B------:R0:W-:Y:S01]  /*9110*/  STSM.16.M88.4 [R187], R160 ;  /* 0x000000a0bb007844 */ /* 0x0001e20000000200 */
[----:B------:R-:W-:-:S04]  /*9120*/  FADD.FTZ R12, R175, R12 ;  /* 0x0000000caf0c7221 */ /* 0x000fc80000010000 */
[----:B------:R-:W-:Y:S01]  /*9130*/  FADD.FTZ R12, R176, R12 ;  /* 0x0000000cb00c7221 */ /* 0x000fe20000010000 */
[----:B------:R-:W2:Y:S01]  /*9140*/  MUFU.EX2 R8, R8 ;  /* 0x0000000800087308 */ /* 0x000ea20000000800 */
[----:B-1----:R-:W-:Y:S02]  /*9150*/  F2FP.BF16.F32.PACK_AB R165, R170, R169 ;  /* 0x000000a9aaa5723e */ /* 0x002fe400000010ff */
[----:B------:R-:W-:-:S04]  /*9160*/  FADD.FTZ R12, R11, R12 ;  /* 0x0000000c0b0c7221 */ /* 0x000fc80000010000 */
[----:B------:R-:W-:-:S04]  /*9170*/  FADD.FTZ R12, R178, R12 ;  /* 0x0000000cb20c7221 */ /* 0x000fc80000010000 */
[----:B------:R-:W-:-:S04]  /*9180*/  FADD.FTZ R12, R13, R12 ;  /* 0x0000000c0d0c7221 */ /* 0x000fc80000010000 */
[----:B------:R-:W-:Y:S01]  /*9190*/  FADD.FTZ R12, R168, R12 ;  /* 0x0000000ca80c7221 */ /* 0x000fe20000010000 */
[----:B--2---:R-:W-:-:S03]  /*91a0*/  F2FP.BF16.F32.PACK_AB R167, R8, R171 ;  /* 0x000000ab08a7723e */ /* 0x004fc600000010ff */
[----:B------:R-:W-:Y:S02]  /*91b0*/  FADD.FTZ R169, R169, R12 ;  /* 0x0000000ca9a97221 */ /* 0x000fe40000010000 */
[----:B------:R0:W-:Y:S01]  /*91c0*/  STSM.16.M88.4 [R186], R164 ;  /* 0x000000a4ba007844 */ /* 0x0001e20000000200 */
[----:B------:R-:W-:Y:S01]  /*91d0*/  WARPGROUP.ARRIVE ;  /* 0x00000000000079c5 */ /* 0x000fe20000000000 */
[----:B------:R-:W-:-:S04]  /*91e0*/  FADD.FTZ R170, R170, R169 ;  /* 0x000000a9aaaa7221 */ /* 0x000fc80000010000 */
[----:B------:R-:W-:Y:S01]  /*91f0*/  FADD.FTZ R171, R171, R170 ;  /* 0x000000aaabab7221 */ /* 0x000fe20000010000 */
[----:B------:R-:W-:Y:S01]  /*9200*/  HGMMA.64x256x16.F32.BF16 R24, R152, gdesc[UR8].tnspB, R24, gsb0 ;  /* 0x43e0000898187df0 */ /* 0x000fe20008001818 */
[----:B------:R-:W-:Y:S02]  /*9210*/  UMOV UR11, 0x40000040 ;  /* 0x40000040000b7882 */ /* 0x000fe40000000000 */
[----:B------:R-:W-:Y:S01]  /*9220*/  FADD.FTZ R4, R8, R171 ;  /* 0x000000ab08047221 */ /* 0x000fe20000010000 */
[----:B------:R-:W-:Y:S02]  /*9230*/  WARPGROUP.DEPBAR.LE gsb0, 0x0 ;  /* 0x00008000000079c5 */ /* 0x000fe40000010000 */
[----:B------:R-:W-:-:S15]  /*9240*/  WARPGROUP.ARRIVE ;  /* 0x00000000000079c5 */ /* 0x000fde0000000000 */
[----:B------:R-:W-:-:S07]  /*9250*/  NOP ;  /* 0x0000000000007918 */ /* 0x000fce0000000000 */
        /* <DEDUP_REMOVED lines=18> */
[----:B-1----:R-:W1:Y:S02]  /*9380*/  FENCE.VIEW.ASYNC.S ;  /* 0x00000000000073c6 */ /* 0x002e640000000000 */
[----:B-1----:R-:W-:Y:S01]  /*9390*/  NOP ;  /* 0x0000000000007918 */ /* 0x002fe20000000000 */
[----:B------:R-:W-:Y:S06]  /*93a0*/  BAR.ARV 0xe, 0x100 ;  /* 0x0384000000007b1d */ /* 0x000fec0000002000 */
[----:B0-----:R-:W-:Y:S05]  /*93b0*/  @!P0 BRA `(.L_x_1029) ;  /* 0x0000000000048947 */ /* 0x001fea0003800000 */
[----:B------:R-:W-:Y:S01]  /*93c0*/  BPT.TRAP 0x1 ;  /* 0x000000040000795c */ /* 0x000fe20000300000 */
.L_x_1029:
[----:B------:R-:W-:Y:S01]  /*93d0*/  UIADD3 UR5, UR5, 0x38860, URZ ;  /* 0x0003886005057890 */ /* 0x000fe2000fffe03f */
[----:B------:R-:W-:Y:S01]  /*93e0*/  IMAD.MOV.U32 R8, RZ, RZ, R7 ;  /* 0x000000ffff087224 */ /* 0x000fe200078e0007 */
[----:B------:R-:W-:Y:S01]  /*93f0*/  UMOV UR7, UR36 ;  /* 0x0000002400077c82 */ /* 0x000fe20008000000 */
[----:B------:R-:W-:Y:S01]  /*9400*/  IMAD.MOV.U32 R9, RZ, RZ, R6 ;  /* 0x000000ffff097224 */ /* 0x000fe200078e0006 */
[----:B------:R-:W-:-:S09]  /*9410*/  UPRMT UR5, UR40, 0x654, UR5 ;  /* 0x0000065428057896 */ /* 0x000fd20008000005 */
[----:B------:R-:W-:Y:S01]  /*9420*/  SYNCS.ARRIVE.TRANS64.RED.A1T0 RZ, [UR5], RZ ;  /* 0x000000ffffff79a7 */ /* 0x000fe20008100405 */
[----:B------:R-:W-:Y:S05]  /*9430*/  @P1 BRA `(.L_x_1030) ;  /* 0xffffffd000881947 */ /* 0x000fea000383ffff */
.L_x_1019:
[----:B------:R-:W0:Y:S01]  /*9440*/  SHFL.BFLY PT, R0, R3, 0x2, 0x1f ;  /* 0x0c401f0003007f89 */ /* 0x000e2200000e0000 */
[----:B------:R-:W-:Y:S01]  /*9450*/  IMAD.MOV.U32 R152, RZ, RZ, -0x800000 ;  /* 0xff800000ff987424 */ /* 0x000fe200078e00ff */
[----:B------:R-:W-:Y:S02]  /*9460*/  UIADD3 UR37, UR37, 0x1, URZ ;  /* 0x0000000125257890 */ /* 0x000fe4000fffe03f */
[----:B------:R-:W1:Y:S01]  /*9470*/  SHFL.BFLY PT, R5, R4, 0x2, 0x1f ;  /* 0x0c401f0004057f89 */ /* 0x000e6200000e0000 */
[----:B------:R-:W-:Y:S08]  /*9480*/  BAR.ARV 0x8, 0x100 ;  /* 0x0204000000007b1d */ /* 0x000ff00000002000 */
[----:B------:R-:W-:Y:S01]  /*9490*/  BAR.SYNC.DEFER_BLOCKING 0xf, 0x100 ;  /* 0x03c4000000007b1d */ /* 0x000fe20000010000 */
[----:B0-----:R-:W-:Y:S01]  /*94a0*/  FADD.FTZ R9, R0, R3 ;  /* 0x0000000300097221 */ /* 0x001fe20000010000 */
[----:B------:R-:W-:-:S02]  /*94b0*/  IMAD.MOV.U32 R3, RZ, RZ, -0x800000 ;  /* 0xff800000ff037424 */ /* 0x000fc400078e00ff */
[----:B-1----:R-:W-:Y:S02]  /*94c0*/  FADD.FTZ R10, R5, R4 ;  /* 0x00000004050a7221 */ /* 0x002fe40000010000 */
[----:B------:R-:W0:Y:S01]  /*94d0*/  SHFL.BFLY PT, R0, R9, 0x1, 0x1f ;  /* 0x0c201f0009007f89 */ /* 0x000e2200000e0000 */
[----:B------:R-:W-:-:S03]  /*94e0*/  IMAD.MOV.U32 R4, RZ, RZ, RZ ;  /* 0x000000ffff047224 */ /* 0x000fc600078e00ff */
[----:B------:R-:W1:Y:S01]  /*94f0*/  SHFL.BFLY PT, R11, R10, 0x1, 0x1f ;  /* 0x0c201f000a0b7f89 */ /* 0x000e6200000e0000 */
[----:B0-----:R-:W-:Y:S01]  /*9500*/  FADD.FTZ R5, R9, R0 ;  /* 0x0000000009057221 */ /* 0x001fe20000010000 */
[----:B------:R-:W-:Y:S02]  /*9510*/  IMAD.U32 R9, RZ, RZ, UR18 ;  /* 0x00000012ff097e24 */ /* 0x000fe4000f8e00ff */
[----:B-1----:R-:W-:Y:S02]  /*9520*/  FADD.FTZ R8, R10, R11 ;  /* 0x0000000b0a087221 */ /* 0x002fe40000010000 */
[----:B------:R-:W-:Y:S01]  /*9530*/  FSETP.NE.FTZ.AND P0, PT, R5, RZ, PT ;  /* 0x000000ff0500720b */ /* 0x000fe20003f15000 */
[----:B------:R-:W-:Y:S02]  /*9540*/  IMAD.U32 R11, RZ, RZ, UR18 ;  /* 0x00000012ff0b7e24 */ /* 0x000fe4000f8e00ff */
[----:B------:R-:W-:-:S10]  /*9550*/  FSETP.NE.FTZ.AND P1, PT, R8, RZ, PT ;  /* 0x000000ff0800720b */ /* 0x000fd40003f35000 */
[----:B------:R-:W0:Y:S01]  /*9560*/  @P0 MUFU.LG2 R12, R5 ;  /* 0x00000005000c0308 */ /* 0x000e220000000c00 */
[----:B------:R-:W-:Y:S02]  /*9570*/  @P0 FMUL.FTZ R11, R11, 0.69314718246459960938 ;  /* 0x3f3172180b0b0820 */ /* 0x000fe40000410000 */
[----:B------:R-:W-:-:S05]  /*9580*/  @P1 FMUL.FTZ R9, R9, 0.69314718246459960938 ;  /* 0x3f31721809091820 */ /* 0x000fca0000410000 */
[----:B------:R-:W1:Y:S08]  /*9590*/  @P1 MUFU.LG2 R0, R8 ;  /* 0x0000000800001308 */ /* 0x000e700000000c00 */
[----:B------:R-:W2:Y:S01]  /*95a0*/  @P0 MUFU.RCP R4, R5 ;  /* 0x0000000500040308 */ /* 0x000ea20000001000 */
[----:B0-----:R-:W-:-:S04]  /*95b0*/  @P0 FMUL.FTZ R12, R12, 0.69314718246459960938 ;  /* 0x3f3172180c0c0820 */ /* 0x001fc80000410000 */
[----:B------:R-:W-:Y:S01]  /*95c0*/  @P0 FFMA.FTZ R3, R11, R6, R12 ;  /* 0x000000060b030223 */ /* 0x000fe2000001000c */
[----:B------:R-:W-:Y:S01]  /*95d0*/  ISETP.NE.AND P0, PT, R19, RZ, PT ;  /* 0x000000ff1300720c */ /* 0x000fe20003f05270 */
[----:B------:R-:W-:Y:S01]  /*95e0*/  IMAD.U32 R6, RZ, RZ, UR36 ;  /* 0x00000024ff067e24 */ /* 0x000fe2000f8e00ff */
[----:B------:R-:W-:Y:S01]  /*95f0*/  UIADD3 UR36, UR36, 0x1, URZ ;  /* 0x0000000124247890 */ /* 0x000fe2000fffe03f */
[----:B-1----:R-:W-:-:S03]  /*9600*/  @P1 FMUL.FTZ R0, R0, 0.69314718246459960938 ;  /* 0x3f31721800001820 */ /* 0x002fc60000410000 */
[----:B------:R-:W-:Y:S01]  /*9610*/  UISETP.NE.AND UP0, UPT, UR36, 0x2, UPT ;  /* 0x000000022400788c */ /* 0x000fe2000bf05270 */
[----:B------:R-:W-:Y:S01]  /*9620*/  @P1 FFMA.FTZ R152, R9, R7, R0 ;  /* 0x0000000709981223 */ /* 0x000fe20000010000 */
[----:B------:R-:W-:Y:S02]  /*9630*/  IMAD.MOV.U32 R0, RZ, RZ, RZ ;  /* 0x000000ffff007224 */ /* 0x000fe400078e00ff */
[----:B------:R-:W-:Y:S01]  /*9640*/  USEL UR4, URZ, 0x1, UP0 ;  /* 0x000000013f047887 */ /* 0x000fe20008000000 */
[-C--:B--2---:R-:W-:Y:S01]  /*9650*/  FMUL.FTZ R24, R24, R4.reuse ;  /* 0x0000000418187220 */ /* 0x084fe20000410000 */
[-C--:B------:R-:W-:Y:S01]  /*9660*/  FMUL.FTZ R25, R25, R4.reuse ;  /* 0x0000000419197220 */ /* 0x080fe20000410000 */
[----:B------:R-:W-:Y:S01]  /*9670*/  @!P0 IMAD R6, R6, 0x40, R17 ;  /* 0x0000004006068824 */ /* 0x000fe200078e0211 */
[----:B------:R-:W0:Y:S01]  /*9680*/  @P1 MUFU.RCP R0, R8 ;  /* 0x0000000800001308 */ /* 0x000e220000001000 */
[-C--:B------:R-:W-:Y:S01]  /*9690*/  FMUL.FTZ R28, R28, R4.reuse ;  /* 0x000000041c1c7220 */ /* 0x080fe20000410000 */
[-C--:B------:R-:W-:Y:S01]  /*96a0*/  FMUL.FTZ R29, R29, R4.reuse ;  /* 0x000000041d1d7220 */ /* 0x080fe20000410000 */
[-C--:B------:R-:W-:Y:S01]  /*96b0*/  FMUL.FTZ R32, R32, R4.reuse ;  /* 0x0000000420207220 */ /* 0x080fe20000410000 */
[----:B------:R-:W-:Y:S01]  /*96c0*/  @!P0 LEA R7, R6, UR41, 0x2 ;  /* 0x0000002906078c11 */ /* 0x000fe2000f8e10ff */
[-C--:B------:R-:W-:Y:S01]  /*96d0*/  FMUL.FTZ R33, R33, R4.reuse ;  /* 0x0000000421217220 */ /* 0x080fe20000410000 */
        /* <DEDUP_REMOVED lines=11> */
[----:B0-----:R1:W-:Y:S01]  /*9790*/  @!P0 STS [R7+0x38420], R0 ;  /* 0x0384200007008388 */ /* 0x0013e20000000800 */
        /* <DEDUP_REMOVED lines=113> */
[----:B------:R-:W-:Y:S01]  /*9eb0*/  LOP3.LUT R2, R2, UR4, RZ, 0x3c, !PT ;  /* 0x0000000402027c12 */ /* 0x000fe2000f8e3cff */
[----:B------:R-:W-:Y:S01]  /*9ec0*/  USEL UR36, UR36, URZ, UP0 ;  /* 0x0000003f24247287 */ /* 0x000fe20008000000 */
[----:B-1----:R-:W-:Y:S11]  /*9ed0*/  BAR.ARV 0xe, 0x100 ;  /* 0x0384000000007b1d */ /* 0x002ff60000002000 */
.L_x_1000:
[----:B------:R-:W0:Y:S08]  /*9ee0*/  S2UR UR40, SR_CgaCtaId ;  /* 0x00000000002879c3 */ /* 0x000e300000008800 */
[----:B------:R-:W-:Y:S06]  /*9ef0*/  BAR.SYNC.DEFER_BLOCKING 0x5, 0x180 ;  /* 0x0146000000007b1d */ /* 0x000fec0000010000 */
[----:B------:R-:W-:Y:S01]  /*9f00*/  UMOV UR41, 0x400 ;  /* 0x0000040000297882 */ /* 0x000fe20000000000 */
[----:B------:R-:W-:Y:S01]  /*9f10*/  BSSY B0, `(.L_x_1031) ;  /* 0x000048a000007945 */ /* 0x000fe20003800000 */
[----:B0-----:R-:W-:-:S09]  /*9f20*/  ULEA UR41, UR40, UR41, 0x18 ;  /* 0x0000002928297291 */ /* 0x001fd2000f8ec03f */
[----:B------:R-:W0:Y:S02]  /*9f30*/  LDS.128 R4, [UR41+0x388d0] ;  /* 0x0388d029ff047984 */ /* 0x000e240008000c00 */
[----:B0-----:R-:W-:Y:S02]  /*9f40*/  R2UR UR4, R5 ;  /* 0x00000000050472ca */ /* 0x001fe400000e0000 */
[----:B------:R-:W-:Y:S01]  /*9f50*/  R2UR UR5, R7 ;  /* 0x00000000070572ca */ /* 0x000fe200000e0000 */
[----:B------:R-:W-:Y:S06]  /*9f60*/  BAR.ARV 0x4, 0x180 ;  /* 0x0106000000007b1d */ /* 0x000fec0000002000 */
[----:B------:R-:W-:Y:S08]  /*9f70*/  @P0 BRA `(.L_x_1032) ;  /* 0x0000003800440947 */ /* 0x000ff00003800000 */
[----:B------:R-:W2:Y:S01]  /*9f80*/  LDL R0, [R1+0x30] ;  /* 0x0000300001007983 */ /* 0x000ea20000100800 */
[----:B------:R-:W0:Y:S01]  /*9f90*/  S2UR UR8, SR_SWINHI ;  /* 0x00000000000879c3 */ /* 0x000e220000002f00 */
[----:B------:R-:W-:Y:S01]  /*9fa0*/  F2FP.BF16.F32.PACK_AB R23, R71, R70 ;  /* 0x000000464717723e */ /* 0x000fe200000010ff */
[----:B------:R-:W-:Y:S01]  /*9fb0*/  UMOV UR6, UR41 ;  /* 0x0000002900067c82 */ /* 0x000fe20008000000 */
[----:B0-----:R-:W-:Y:S01]  /*9fc0*/  UMOV UR7, UR8 ;  /* 0x0000000800077c82 */ /* 0x001fe20008000000 */
[----:B------:R-:W-:Y:S02]  /*9fd0*/  IMAD.U32 R4, RZ, RZ, UR6 ;  /* 0x00000006ff047e24 */ /* 0x000fe4000f8e00ff */
[----:B------:R-:W-:Y:S01]  /*9fe0*/  IMAD.U32 R5, RZ, RZ, UR7 ;  /* 0x00000007ff057e24 */ /* 0x000fe2000f8e00ff */
[----:B------:R-:W-:Y:S01]  /*9ff0*/  ULDC.64 UR6, c[0x0][0xd08] ;  /* 0x0003420000067ab9 */ /* 0x000fe20000000a00 */
[----:B------:R-:W-:Y:S01]  /*a000*/  BAR.SYNC.DEFER_BLOCKING 0x1, 0x100 ;  /* 0x0044000000007b1d */ /* 0x000fe20000010000 */
[----:B--2---:R-:W-:-:S03]  /*a010*/  IMAD.WIDE R20, R0, 0x2, R4 ;  /* 0x0000000200147825 */ /* 0x004fc600078e0204 */
[C---:B------:R-:W-:Y:S02]  /*a020*/  IADD3 R9, P6, R20.reuse, 0x6060, RZ ;  /* 0x0000606014097810 */ /* 0x040fe40007fde0ff */
[C---:B------:R-:W-:Y:S02]  /*a030*/  IADD3 R12, P1, R20.reuse, 0x6020, RZ ;  /* 0x00006020140c7810 */ /* 0x040fe40007f3e0ff */
[----:B------:R-:W-:Y:S02]  /*a040*/  LOP3.LUT R8, R9, 0x380, RZ, 0xc0, !PT ;  /* 0x0000038009087812 */ /* 0x000fe400078ec0ff */
[----:B------:R-:W-:Y:S02]  /*a050*/  IADD3 R10, P0, R20, 0x6040, RZ ;  /* 0x00006040140a7810 */ /* 0x000fe40007f1e0ff */
[----:B------:R-:W-:Y:S02]  /*a060*/  SHF.R.U64 R8, R8, 0x3, RZ ;  /* 0x0000000308087819 */ /* 0x000fe400000012ff */
[----:B------:R-:W-:-:S02]  /*a070*/  LOP3.LUT R13, R12, 0x380, RZ, 0xc0, !PT ;  /* 0x000003800c0d7812 */ /* 0x000fc400078ec0ff */
[----:B------:R-:W-:Y:S01]  /*a080*/  LOP3.LUT R8, R8, R9, RZ, 0x3c, !PT ;  /* 0x0000000908087212 */ /* 0x000fe200078e3cff */
[----:B------:R-:W-:Y:S01]  /*a090*/  IMAD.X R9, RZ, RZ, R21, P6 ;  /* 0x000000ffff097224 */ /* 0x000fe200030e0615 */
[----:B------:R-:W-:Y:S02]  /*a0a0*/  LOP3.LUT R11, R10, 0x380, RZ, 0xc0, !PT ;  /* 0x000003800a0b7812 */ /* 0x000fe400078ec0ff */
[----:B------:R-:W-:Y:S02]  /*a0b0*/  LOP3.LUT R0, R20, 0x380, RZ, 0xc0, !PT ;  /* 0x0000038014007812 */ /* 0x000fe400078ec0ff */
[----:B------:R-:W-:Y:S02]  /*a0c0*/  SHF.R.U64 R13, R13, 0x3, RZ ;  /* 0x000000030d0d7819 */ /* 0x000fe400000012ff */
[----:B------:R-:W-:Y:S02]  /*a0d0*/  SHF.R.U64 R11, R11, 0x3, RZ ;  /* 0x000000030b0b7819 */ /* 0x000fe400000012ff */
[----:B------:R-:W-:-:S02]  /*a0e0*/  SHF.R.U64 R0, R0, 0x3, RZ ;  /* 0x0000000300007819 */ /* 0x000fc400000012ff */
[----:B------:R-:W-:Y:S01]  /*a0f0*/  LOP3.LUT R12, R13, R12, RZ, 0x3c, !PT ;  /* 0x0000000c0d0c7212 */ /* 0x000fe200078e3cff */
[--C-:B------:R-:W-:Y:S01]  /*a100*/  IMAD.X R13, RZ, RZ, R21.reuse, P1 ;  /* 0x000000ffff0d7224 */ /* 0x100fe200008e0615 */
[----:B------:R-:W-:Y:S01]  /*a110*/  MOV R165, R8 ;  /* 0x0000000800a57202 */ /* 0x000fe20000000f00 */
[--C-:B------:R-:W-:Y:S01]  /*a120*/  IMAD.MOV.U32 R9, RZ, RZ, R21.reuse ;  /* 0x000000ffff097224 */ /* 0x100fe200078e0015 */
[----:B------:R-:W-:Y:S01]  /*a130*/  LOP3.LUT R10, R11, R10, RZ, 0x3c, !PT ;  /* 0x0000000a0b0a7212 */ /* 0x000fe200078e3cff */
[----:B------:R-:W-:Y:S01]  /*a140*/  IMAD.X R11, RZ, RZ, R21, P0 ;  /* 0x000000ffff0b7224 */ /* 0x000fe200000e0615 */
[----:B------:R-:W-:Y:S02]  /*a150*/  LOP3.LUT R8, R0, R20, RZ, 0x3c, !PT ;  /* 0x0000001400087212 */ /* 0x000fe400078e3cff */
[----:B------:R-:W-:Y:S02]  /*a160*/  IADD3 R162, P0, R20, 0x2060, RZ ;  /* 0x0000206014a27810 */ /* 0x000fe40007f1e0ff */
[----:B------:R-:W-:-:S02]  /*a170*/  MOV R153, R12 ;  /* 0x0000000c00997202 */ /* 0x000fc40000000f00 */
[----:B------:R-:W-:Y:S02]  /*a180*/  MOV R12, R8 ;  /* 0x00000008000c7202 */ /* 0x000fe40000000f00 */
[----:B------:R-:W0:Y:S01]  /*a190*/  LDC R9, c[0x0][0xbd4] ;  /* 0x0002f500ff097b82 */ /* 0x000e220000000800 */
[----:B------:R-:W-:Y:S02]  /*a1a0*/  LOP3.LUT R163, R162, 0x380, RZ, 0xc0, !PT ;  /* 0x00000380a2a37812 */ /* 0x000fe400078ec0ff */
[----:B------:R-:W-:Y:S02]  /*a1b0*/  ISETP.NE.AND P1, PT, R22, RZ, PT ;  /* 0x000000ff1600720c */ /* 0x000fe40003f25270 */
[----:B------:R-:W-:Y:S02]  /*a1c0*/  SHF.R.U64 R163, R163, 0x3, RZ ;  /* 0x00000003a3a37819 */ /* 0x000fe400000012ff */
[C---:B------:R-:W-:Y:S02]  /*a1d0*/  IADD3 R154, P3, R20.reuse, 0x4060, RZ ;  /* 0x00004060149a7810 */ /* 0x040fe40007f7e0ff */
[----:B------:R-:W-:Y:S01]  /*a1e0*/  LOP3.LUT R162, R163, R162, RZ, 0x3c, !PT ;  /* 0x000000a2a3a27212 */ /* 0x000fe200078e3cff */
[----:B------:R-:W-:Y:S01]  /*a1f0*/  IMAD.X R163, RZ, RZ, R21, P0 ;  /* 0x000000ffffa37224 */ /* 0x000fe200000e0615 */
[----:B------:R-:W-:-:S02]  /*a200*/  IADD3 R8, P0, R20, 0x2040, RZ ;  /* 0x0000204014087810 */ /* 0x000fc40007f1e0ff */
[----:B------:R-:W-:Y:S02]  /*a210*/  LOP3.LUT R155, R154, 0x380, RZ, 0xc0, !PT ;  /* 0x000003809a9b7812 */ /* 0x000fe400078ec0ff */
[----:B------:R-:W-:Y:S02]  /*a220*/  LOP3.LUT R0, R8, 0x380, RZ, 0xc0, !PT ;  /* 0x0000038008007812 */ /* 0x000fe400078ec0ff */
[----:B------:R-:W-:Y:S02]  /*a230*/  SHF.R.U64 R155, R155, 0x3, RZ ;  /* 0x000000039b9b7819 */ /* 0x000fe400000012ff */
[----:B------:R-:W-:Y:S02]  /*a240*/  SHF.R.U64 R0, R0, 0x3, RZ ;  /* 0x0000000300007819 */ /* 0x000fe400000012ff */
[----:B------:R-:W-:Y:S01]  /*a250*/  LOP3.LUT R154, R155, R154, RZ, 0x3c, !PT ;  /* 0x0000009a9b9a7212 */ /* 0x000fe200078e3cff */
[----:B------:R-:W-:Y:S01]  /*a260*/  IMAD.X R155, RZ, RZ, R21, P3 ;  /* 0x000000ffff9b7224 */ /* 0x000fe200018e0615 */
[----:B------:R-:W-:-:S02]  /*a270*/  LOP3.LUT R8, R0, R8, RZ, 0x3c, !PT ;  /* 0x0000000800087212 */ /* 0x000fc400078e3cff */
[----:B0-----:R-:W-:Y:S01]  /*a280*/  SEL R0, R22, R9, P1 ;  /* 0x0000000916007207 */ /* 0x001fe20000800000 */
[----:B------:R-:W-:Y:S01]  /*a290*/  IMAD.X R9, RZ, RZ, R21, P0 ;  /* 0x000000ffff097224 */ /* 0x000fe200000e0615 */
[----:B------:R-:W-:Y:S02]  /*a2a0*/  MOV R154, R154 ;  /* 0x0000009a009a7202 */ /* 0x000fe40000000f00 */
[----:B------:R-:W-:Y:S02]  /*a2b0*/  MOV R164, R10 ;  /* 0x0000000a00a47202 */ /* 0x000fe40000000f00 */
[----:B------:R-:W-:Y:S02]  /*a2c0*/  MOV R18, R8 ;  /* 0x0000000800127202 */ /* 0x000fe40000000f00 */
[----:B------:R-:W-:Y:S02]  /*a2d0*/  IADD3 R8, P0, R20, 0x2020, RZ ;  /* 0x0000202014087810 */ /* 0x000fe40007f1e0ff */
[----:B------:R-:W-:-:S02]  /*a2e0*/  F2FP.BF16.F32.PACK_AB R10, R29, R28 ;  /* 0x0000001c1d0a723e */ /* 0x000fc400000010ff */
[----:B------:R-:W-:Y:S02]  /*a2f0*/  LOP3.LUT R9, R8, 0x380, RZ, 0xc0, !PT ;  /* 0x0000038008097812 */ /* 0x000fe400078ec0ff */
[----:B------:R-:W-:Y:S02]  /*a300*/  F2FP.BF16.F32.PACK_AB R11, R31, R30 ;  /* 0x0000001e1f0b723e */ /* 0x000fe400000010ff */
[----:B------:R-:W-:Y:S02]  /*a310*/  SHF.R.U64 R9, R9, 0x3, RZ ;  /* 0x0000000309097819 */ /* 0x000fe400000012ff */
[----:B------:R-:W-:Y:S02]  /*a320*/  IADD3 R14, P2, R20, 0x6000, RZ ;  /* 0x00006000140e7810 */ /* 0x000fe40007f5e0ff */
[----:B------:R-:W-:Y:S01]  /*a330*/  LOP3.LUT R8, R9, R8, RZ, 0x3c, !PT ;  /* 0x0000000809087212 */ /* 0x000fe200078e3cff */
[----:B------:R-:W-:Y:S01]  /*a340*/  IMAD.X R9, RZ, RZ, R21, P0 ;  /* 0x000000ffff097224 */ /* 0x000fe200000e0615 */
[----:B------:R-:W-:-:S02]  /*a350*/  LOP3.LUT R15, R14, 0x380, RZ, 0xc0, !PT ;  /* 0x000003800e0f7812 */ /* 0x000fc400078ec0ff */
[----:B------:R-:W-:Y:S02]  /*a360*/  F2FP.BF16.F32.PACK_AB R13, R35, R34 ;  /* 0x00000022230d723e */ /* 0x000fe400000010ff */
[----:B------:R-:W-:Y:S02]  /*a370*/  MOV R155, R8 ;  /* 0x00000008009b7202 */ /* 0x000fe40000000f00 */
[----:B------:R-:W-:Y:S02]  /*a380*/  F2FP.BF16.F32.PACK_AB R8, R25, R24 ;  /* 0x000000181908723e */ /* 0x000fe400000010ff */
[----:B------:R-:W-:Y:S02]  /*a390*/  F2FP.BF16.F32.PACK_AB R9, R27, R26 ;  /* 0x0000001a1b09723e */ /* 0x000fe400000010ff */
[----:B------:R-:W-:Y:S02]  /*a3a0*/  SHF.R.U64 R15, R15, 0x3, RZ ;  /* 0x000000030f0f7819 */ /* 0x000fe400000012ff */
[C---:B------:R-:W-:Y:S01]  /*a3b0*/  IADD3 R156, P4, R20.reuse, 0x4040, RZ ;  /* 0x00004040149c7810 */ /* 0x040fe20007f9e0ff */
[----:B------:R0:W-:Y:S01]  /*a3c0*/  STSM.16.M88.4 [R12], R8 ;  /* 0x000000080c007844 */ /* 0x0001e20000000200 */
[----:B------:R-:W-:Y:S01]  /*a3d0*/  LOP3.LUT R14, R15, R14, RZ, 0x3c, !PT ;  /* 0x0000000e0f0e7212 */ /* 0x000fe200078e3cff */
[----:B------:R-:W-:Y:S01]  /*a3e0*/  IMAD.X R15, RZ, RZ, R21, P2 ;  /* 0x000000ffff0f7224 */ /* 0x000fe200010e0615 */
[----:B------:R-:W-:-:S02]  /*a3f0*/  IADD3 R158, P5, R20, 0x4020, RZ ;  /* 0x00004020149e7810 */ /* 0x000fc40007fbe0ff */
[----:B------:R-:W-:Y:S02]  /*a400*/  IADD3 R160, P6, R20, 0x4000, RZ ;  /* 0x0000400014a07810 */ /* 0x000fe40007fde0ff */
[----:B------:R-:W-:Y:S02]  /*a410*/  MOV R7, R14 ;  /* 0x0000000e00077202 */ /* 0x000fe40000000f00 */
[----:B------:R-:W-:Y:S02]  /*a420*/  F2FP.BF16.F32.PACK_AB R14, R37, R36 ;  /* 0x00000024250e723e */ /* 0x000fe400000010ff */
[----:B------:R-:W-:Y:S02]  /*a430*/  F2FP.BF16.F32.PACK_AB R15, R39, R38 ;  /* 0x00000026270f723e */ /* 0x000fe400000010ff */
[----:B------:R-:W-:Y:S02]  /*a440*/  LOP3.LUT R157, R156, 0x380, RZ, 0xc0, !PT ;  /* 0x000003809c9d7812 */ /* 0x000fe400078ec0ff */
[----:B------:R-:W-:-:S02]  /*a450*/  LOP3.LUT R159, R158, 0x380, RZ, 0xc0, !PT ;  /* 0x000003809e9f7812 */ /* 0x000fc400078ec0ff */
[----:B0-----:R-:W-:Y:S02]  /*a460*/  IADD3 R8, P0, R20, 0x20, RZ ;  /* 0x0000002014087810 */ /* 0x001fe40007f1e0ff */
[----:B------:R-:W-:Y:S02]  /*a470*/  F2FP.BF16.F32.PACK_AB R12, R33, R32 ;  /* 0x00000020210c723e */ /* 0x000fe400000010ff */
[----:B------:R-:W-:Y:S02]  /*a480*/  LOP3.LUT R9, R8, 0x380, RZ, 0xc0, !PT ;  /* 0x0000038008097812 */ /* 0x000fe400078ec0ff */
[----:B------:R-:W-:Y:S02]  /*a490*/  F2FP.BF16.F32.PACK_AB R10, R45, R44 ;  /* 0x0000002c2d0a723e */ /* 0x000fe400000010ff */
[----:B------:R-:W-:Y:S02]  /*a4a0*/  SHF.R.U64 R9, R9, 0x3, RZ ;  /* 0x0000000309097819 */ /* 0x000fe400000012ff */
[----:B------:R-:W-:-:S02]  /*a4b0*/  F2FP.BF16.F32.PACK_AB R11, R47, R46 ;  /* 0x0000002e2f0b723e */ /* 0x000fc400000010ff */
[----:B------:R-:W-:Y:S01]  /*a4c0*/  LOP3.LUT R8, R9, R8, RZ, 0x3c, !PT ;  /* 0x0000000809087212 */ /* 0x000fe200078e3cff */
[--C-:B------:R-:W-:Y:S01]  /*a4d0*/  IMAD.X R9, RZ, RZ, R21.reuse, P0 ;  /* 0x000000ffff097224 */ /* 0x100fe200000e0615 */
[----:B------:R-:W-:Y:S02]  /*a4e0*/  LOP3.LUT R161, R160, 0x380, RZ, 0xc0, !PT ;  /* 0x00000380a0a17812 */ /* 0x000fe400078ec0ff */
[----:B------:R-:W-:Y:S02]  /*a4f0*/  SHF.R.U64 R157, R157, 0x3, RZ ;  /* 0x000000039d9d7819 */ /* 0x000fe400000012ff */
[----:B------:R-:W-:Y:S02]  /*a500*/  MOV R8, R8 ;  /* 0x0000000800087202 */ /* 0x000fe40000000f00 */
[----:B------:R-:W-:Y:S02]  /*a510*/  SHF.R.U64 R159, R159, 0x3, RZ ;  /* 0x000000039f9f7819 */ /* 0x000fe400000012ff */
[----:B------:R-:W-:Y:S01]  /*a520*/  SHF.R.U64 R161, R161, 0x3, RZ ;  /* 0x00000003a1a17819 */ /* 0x000fe200000012ff */
[----:B------:R0:W-:Y:S01]  /*a530*/  STSM.16.M88.4 [R8], R12 ;  /* 0x0000000c08007844 */ /* 0x0001e20000000200 */
[----:B------:R-:W-:Y:S01]  /*a540*/  LOP3.LUT R156, R157, R156, RZ, 0x3c, !PT ;  /* 0x0000009c9d9c7212 */ /* 0x000fe200078e3cff */
[--C-:B------:R-:W-:Y:S01]  /*a550*/  IMAD.X R157, RZ, RZ, R21.reuse, P4 ;  /* 0x000000ffff9d7224 */ /* 0x100fe200020e0615 */
[----:B------:R-:W-:Y:S01]  /*a560*/  LOP3.LUT R158, R159, R158, RZ, 0x3c, !PT ;  /* 0x0000009e9f9e7212 */ /* 0x000fe200078e3cff */
[--C-:B------:R-:W-:Y:S01]  /*a570*/  IMAD.X R159, RZ, RZ, R21.reuse, P5 ;  /* 0x000000ffff9f7224 */ /* 0x100fe200028e0615 */
[----:B------:R-:W-:Y:S01]  /*a580*/  LOP3.LUT R160, R161, R160, RZ, 0x3c, !PT ;  /* 0x000000a0a1a07212 */ /* 0x000fe200078e3cff */
[----:B------:R-:W-:Y:S01]  /*a590*/  IMAD.X R161, RZ, RZ, R21, P6 ;  /* 0x000000ffffa17224 */ /* 0x000fe200030e0615 */
[----:B------:R-:W-:-:S02]  /*a5a0*/  MOV R162, R162 ;  /* 0x000000a200a27202 */ /* 0x000fc40000000f00 */
[----:B------:R-:W-:Y:S02]  /*a5b0*/  MOV R158, R158 ;  /* 0x0000009e009e7202 */ /* 0x000fe40000000f00 */
[----:B------:R-:W-:Y:S02]  /*a5c0*/  MOV R160, R160 ;  /* 0x000000a000a07202 */ /* 0x000fe40000000f00 */
[----:B------:R-:W-:Y:S02]  /*a5d0*/  MOV R156, R156 ;  /* 0x0000009c009c7202 */ /* 0x000fe40000000f00 */
[----:B0-----:R-:W-:Y:S02]  /*a5e0*/  IADD3 R8, P0, R20, 0x40, RZ ;  /* 0x0000004014087810 */ /* 0x001fe40007f1e0ff */
[----:B------:R-:W-:Y:S02]  /*a5f0*/  F2FP.BF16.F32.PACK_AB R13, R59, R58 ;  /* 0x0000003a3b0d723e */ /* 0x000fe400000010ff */
[----:B------:R-:W-:-:S02]  /*a600*/  LOP3.LUT R9, R8, 0x380, RZ, 0xc0, !PT ;  /* 0x0000038008097812 */ /* 0x000fc400078ec0ff */
[----:B------:R-:W-:Y:S02]  /*a610*/  F2FP.BF16.F32.PACK_AB R14, R61, R60 ;  /* 0x0000003c3d0e723e */ /* 0x000fe400000010ff */
[----:B------:R-:W-:Y:S02]  /*a620*/  SHF.R.U64 R9, R9, 0x3, RZ ;  /* 0x0000000309097819 */ /* 0x000fe400000012ff */
[----:B------:R-:W-:Y:S02]  /*a630*/  F2FP.BF16.F32.PACK_AB R15, R63, R62 ;  /* 0x0000003e3f0f723e */ /* 0x000fe400000010ff */
[----:B------:R-:W-:Y:S01]  /*a640*/  LOP3.LUT R8, R9, R8, RZ, 0x3c, !PT ;  /* 0x0000000809087212 */ /* 0x000fe200078e3cff */
[----:B------:R-:W-:-:S05]  /*a650*/  IMAD.X R9, RZ, RZ, R21, P0 ;  /* 0x000000ffff097224 */ /* 0x000fca00000e0615 */
[----:B------:R-:W-:Y:S02]  /*a660*/  MOV R12, R8 ;  /* 0x00000008000c7202 */ /* 0x000fe40000000f00 */
[----:B------:R-:W-:Y:S02]  /*a670*/  F2FP.BF16.F32.PACK_AB R8, R41, R40 ;  /* 0x000000282908723e */ /* 0x000fe400000010ff */
[----:B------:R-:W-:-:S05]  /*a680*/  F2FP.BF16.F32.PACK_AB R9, R43, R42 ;  /* 0x0000002a2b09723e */ /* 0x000fca00000010ff */
[----:B------:R0:W-:Y:S02]  /*a690*/  STSM.16.M88.4 [R12], R8 ;  /* 0x000000080c007844 */ /* 0x0001e40000000200 */
[C---:B0-----:R-:W-:Y:S02]  /*a6a0*/  IADD3 R8, P0, R20.reuse, 0x2000, RZ ;  /* 0x0000200014087810 */ /* 0x041fe40007f1e0ff */
[----:B------:R-:W-:Y:S02]  /*a6b0*/  IADD3 R10, P1, R20, 0x60, RZ ;  /* 0x00000060140a7810 */ /* 0x000fe40007f3e0ff */
[----:B------:R-:W-:Y:S02]  /*a6c0*/  LOP3.LUT R9, R8, 0x380, RZ, 0xc0, !PT ;  /* 0x0000038008097812 */ /* 0x000fe400078ec0ff */
[----:B------:R-:W-:Y:S02]  /*a6d0*/  F2FP.BF16.F32.PACK_AB R11, R55, R54 ;  /* 0x00000036370b723e */ /* 0x000fe400000010ff */
[----:B------:R-:W-:-:S02]  /*a6e0*/  SHF.R.U64 R9, R9, 0x3, RZ ;  /* 0x0000000309097819 */ /* 0x000fc400000012ff */
[----:B------:R-:W-:Y:S02]  /*a6f0*/  F2FP.BF16.F32.PACK_AB R12, R57, R56 ;  /* 0x00000038390c723e */ /* 0x000fe400000010ff */
[----:B------:R-:W-:Y:S01]  /*a700*/  LOP3.LUT R8, R9, R8, RZ, 0x3c, !PT ;  /* 0x0000000809087212 */ /* 0x000fe200078e3cff */
[--C-:B------:R-:W-:Y:S01]  /*a710*/  IMAD.X R9, RZ, RZ, R21.reuse, P0 ;  /* 0x000000ffff097224 */ /* 0x100fe200000e0615 */
[----:B------:R-:W-:Y:S01]  /*a720*/  ISETP.NE.U32.AND P0, PT, RZ, UR6, PT ;  /* 0x00000006ff007c0c */ /* 0x000fe2000bf05070 */
[----:B------:R-:W-:-:S03]  /*a730*/  IMAD.X R21, RZ, RZ, R21, P1 ;  /* 0x000000ffff157224 */ /* 0x000fc600008e0615 */
[----:B------:R-:W-:Y:S02]  /*a740*/  MOV R22, R8 ;  /* 0x0000000800167202 */ /* 0x000fe40000000f00 */
[----:B------:R-:W-:Y:S02]  /*a750*/  LOP3.LUT R8, R10, 0x380, RZ, 0xc0, !PT ;  /* 0x000003800a087812 */ /* 0x000fe400078ec0ff */
[----:B------:R-:W-:Y:S02]  /*a760*/  F2FP.BF16.F32.PACK_AB R9, R51, R50 ;  /* 0x000000323309723e */ /* 0x000fe400000010ff */
[----:B------:R-:W-:Y:S02]  /*a770*/  SHF.R.U64 R8, R8, 0x3, RZ ;  /* 0x0000000308087819 */ /* 0x000fe400000012ff */
[----:B------:R-:W-:Y:S02]  /*a780*/  ISETP.NE.AND.EX P0, PT, RZ, UR7, PT, P0 ;  /* 0x00000007ff007c0c */ /* 0x000fe4000bf05300 */
[----:B------:R-:W-:-:S02]  /*a790*/  LOP3.LUT R20, R8, R10, RZ, 0x3c, !PT ;  /* 0x0000000a08147212 */ /* 0x000fc400078e3cff */
[----:B------:R-:W-:Y:S02]  /*a7a0*/  F2FP.BF16.F32.PACK_AB R8, R49, R48 ;  /* 0x000000303108723e */ /* 0x000fe400000010ff */
[----:B------:R-:W-:Y:S02]  /*a7b0*/  MOV R20, R20 ;  /* 0x0000001400147202 */ /* 0x000fe40000000f00 */
[----:B------:R-:W-:Y:S02]  /*a7c0*/  F2FP.BF16.F32.PACK_AB R10, R53, R52 ;  /* 0x00000034350a723e */ /* 0x000fe400000010ff */
[----:B------:R-:W-:-:S03]  /*a7d0*/  F2FP.BF16.F32.PACK_AB R21, R67, R66 ;  /* 0x000000424315723e */ /* 0x000fc600000010ff */
[----:B------:R0:W-:Y:S04]  /*a7e0*/  STSM.16.M88.4 [R20], R8 ;  /* 0x0000000814007844 */ /* 0x0001e80000000200 */
[----:B------:R1:W-:Y:S01]  /*a7f0*/  STSM.16.M88.4 [R22], R12 ;  /* 0x0000000c16007844 */ /* 0x0003e20000000200 */
[----:B0-----:R-:W-:Y:S02]  /*a800*/  F2FP.BF16.F32.PACK_AB R20, R65, R64 ;  /* 0x000000404114723e */ /* 0x001fe400000010ff */
[----:B------:R-:W-:Y:S02]  /*a810*/  F2FP.BF16.F32.PACK_AB R8, R73, R72 ;  /* 0x000000484908723e */ /* 0x000fe400000010ff */
[----:B-1----:R-:W-:Y:S02]  /*a820*/  F2FP.BF16.F32.PACK_AB R22, R69, R68 ;  /* 0x000000444516723e */ /* 0x002fe400000010ff */
[----:B------:R-:W-:-:S02]  /*a830*/  F2FP.BF16.F32.PACK_AB R9, R75, R74 ;  /* 0x0000004a4b09723e */ /* 0x000fc400000010ff */
[----:B------:R-:W-:Y:S01]  /*a840*/  F2FP.BF16.F32.PACK_AB R10, R77, R76 ;  /* 0x0000004c4d0a723e */ /* 0x000fe200000010ff */
[----:B------:R0:W-:Y:S01]  /*a850*/  STSM.16.M88.4 [R155], R20 ;  /* 0x000000149b007844 */ /* 0x0001e20000000200 */
[----:B------:R-:W-:Y:S02]  /*a860*/  F2FP.BF16.F32.PACK_AB R11, R79, R78 ;  /* 0x0000004e4f0b723e */ /* 0x000fe400000010ff */
[----:B------:R-:W-:Y:S02]  /*a870*/  F2FP.BF16.F32.PACK_AB R12, R81, R80 ;  /* 0x00000050510c723e */ /* 0x000fe400000010ff */
[----:B------:R-:W-:Y:S01]  /*a880*/  F2FP.BF16.F32.PACK_AB R13, R83, R82 ;  /* 0x00000052530d723e */ /* 0x000fe200000010ff */
[----:B------:R1:W-:Y:S01]  /*a890*/  STSM.16.M88.4 [R18], R8 ;  /* 0x0000000812007844 */ /* 0x0003e20000000200 */
[----:B------:R-:W-:Y:S02]  /*a8a0*/  F2FP.BF16.F32.PACK_AB R14, R85, R84 ;  /* 0x00000054550e723e */ /* 0x000fe400000010ff */
[----:B------:R-:W-:-:S05]  /*a8b0*/  F2FP.BF16.F32.PACK_AB R15, R87, R86 ;  /* 0x00000056570f723e */ /* 0x000fca00000010ff */
[----:B------:R2:W-:Y:S01]  /*a8c0*/  STSM.16.M88.4 [R162], R12 ;  /* 0x0000000ca2007844 */ /* 0x0005e20000000200 */
[----:B0-----:R-:W-:Y:S02]  /*a8d0*/  F2FP.BF16.F32.PACK_AB R20, R89, R88 ;  /* 0x000000585914723e */ /* 0x001fe400000010ff */
[----:B------:R-:W-:Y:S02]  /*a8e0*/  F2FP.BF16.F32.PACK_AB R21, R91, R90 ;  /* 0x0000005a5b15723e */ /* 0x000fe400000010ff */
[----:B------:R-:W-:Y:S02]  /*a8f0*/  F2FP.BF16.F32.PACK_AB R22, R93, R92 ;  /* 0x0000005c5d16723e */ /* 0x000fe400000010ff */
[----:B------:R-:W-:Y:S02]  /*a900*/  F2FP.BF16.F32.PACK_AB R23, R95, R94 ;  /* 0x0000005e5f17723e */ /* 0x000fe400000010ff */
[----:B-1----:R-:W-:Y:S02]  /*a910*/  F2FP.BF16.F32.PACK_AB R8, R97, R96 ;  /* 0x000000606108723e */ /* 0x002fe400000010ff */
[----:B------:R-:W-:Y:S01]  /*a920*/  F2FP.BF16.F32.PACK_AB R9, R99, R98 ;  /* 0x000000626309723e */ /* 0x000fe200000010ff */
[----:B------:R0:W-:Y:S01]  /*a930*/  STSM.16.M88.4 [R160], R20 ;  /* 0x00000014a0007844 */ /* 0x0001e20000000200 */
[----:B------:R-:W-:-:S02]  /*a940*/  F2FP.BF16.F32.PACK_AB R10, R101, R100 ;  /* 0x00000064650a723e */ /* 0x000fc400000010ff */
[----:B------:R-:W-:Y:S02]  /*a950*/  F2FP.BF16.F32.PACK_AB R11, R103, R102 ;  /* 0x00000066670b723e */ /* 0x000fe400000010ff */
[----:B--2---:R-:W-:Y:S02]  /*a960*/  F2FP.BF16.F32.PACK_AB R12, R105, R104 ;  /* 0x00000068690c723e */ /* 0x004fe400000010ff */
[----:B------:R-:W-:Y:S01]  /*a970*/  F2FP.BF16.F32.PACK_AB R13, R107, R106 ;  /* 0x0000006a6b0d723e */ /* 0x000fe200000010ff */
[----:B------:R1:W-:Y:S01]  /*a980*/  STSM.16.M88.4 [R158], R8 ;  /* 0x000000089e007844 */ /* 0x0003e20000000200 */
[----:B------:R-:W-:Y:S02]  /*a990*/  F2FP.BF16.F32.PACK_AB R14, R109, R108 ;  /* 0x0000006c6d0e723e */ /* 0x000fe400000010ff */
[----:B------:R-:W-:Y:S02]  /*a9a0*/  F2FP.BF16.F32.PACK_AB R15, R111, R110 ;  /* 0x0000006e6f0f723e */ /* 0x000fe400000010ff */
[----:B0-----:R-:W-:-:S03]  /*a9b0*/  F2FP.BF16.F32.PACK_AB R20, R113, R112 ;  /* 0x000000707114723e */ /* 0x001fc600000010ff */
[----:B------:R0:W-:Y:S01]  /*a9c0*/  STSM.16.M88.4 [R156], R12 ;  /* 0x0000000c9c007844 */ /* 0x0001e20000000200 */
        /* <DEDUP_REMOVED lines=8> */
[----:B0-----:R-:W-:Y:S02]  /*aa50*/  F2FP.BF16.F32.PACK_AB R12, R129, R128 ;  /* 0x00000080810c723e */ /* 0x001fe400000010ff */
[----:B------:R-:W-:Y:S01]  /*aa60*/  F2FP.BF16.F32.PACK_AB R13, R131, R130 ;  /* 0x00000082830d723e */ /* 0x000fe200000010ff */
[----:B------:R0:W-:Y:S01]  /*aa70*/  STSM.16.M88.4 [R7], R8 ;  /* 0x0000000807007844 */ /* 0x0001e20000000200 */
[----:B------:R-:W-:Y:S02]  /*aa80*/  F2FP.BF16.F32.PACK_AB R14, R133, R132 ;  /* 0x00000084850e723e */ /* 0x000fe400000010ff */
[----:B------:R-:W-:Y:S02]  /*aa90*/  F2FP.BF16.F32.PACK_AB R15, R135, R134 ;  /* 0x00000086870f723e */ /* 0x000fe400000010ff */
[----:B-1----:R-:W-:-:S03]  /*aaa0*/  F2FP.BF16.F32.PACK_AB R20, R137, R136 ;  /* 0x000000888914723e */ /* 0x002fc600000010ff */
[----:B------:R1:W-:Y:S01]  /*aab0*/  STSM.16.M88.4 [R153], R12 ;  /* 0x0000000c99007844 */ /* 0x0003e20000000200 */
[----:B------:R-:W-:Y:S02]  /*aac0*/  F2FP.BF16.F32.PACK_AB R21, R139, R138 ;  /* 0x0000008a8b15723e */ /* 0x000fe400000010ff */
[----:B------:R-:W-:Y:S02]  /*aad0*/  F2FP.BF16.F32.PACK_AB R22, R141, R140 ;  /* 0x0000008c8d16723e */ /* 0x000fe400000010ff */
[----:B------:R-:W-:Y:S02]  /*aae0*/  F2FP.BF16.F32.PACK_AB R23, R143, R142 ;  /* 0x0000008e8f17723e */ /* 0x000fe400000010ff */
[----:B0-----:R-:W-:Y:S02]  /*aaf0*/  F2FP.BF16.F32.PACK_AB R8, R145, R144 ;  /* 0x000000909108723e */ /* 0x001fe400000010ff */
[----:B------:R-:W-:Y:S01]  /*ab00*/  F2FP.BF16.F32.PACK_AB R9, R147, R146 ;  /* 0x000000929309723e */ /* 0x000fe200000010ff */
[----:B------:R-:W-:Y:S01]  /*ab10*/  STSM.16.M88.4 [R164], R20 ;  /* 0x00000014a4007844 */ /* 0x000fe20000000200 */
[----:B------:R-:W-:-:S02]  /*ab20*/  F2FP.BF16.F32.PACK_AB R10, R149, R148 ;  /* 0x00000094950a723e */ /* 0x000fc400000010ff */
[----:B------:R-:W-:Y:S01]  /*ab30*/  F2FP.BF16.F32.PACK_AB R11, R151, R150 ;  /* 0x00000096970b723e */ /* 0x000fe200000010ff */
[C---:B-1----:R-:W-:Y:S01]  /*ab40*/  IMAD.SHL.U32 R13, R188.reuse, 0x4, RZ ;  /* 0x00000004bc0d7824 */ /* 0x042fe200078e00ff */
[----:B------:R-:W-:-:S03]  /*ab50*/  SHF.L.U64.HI R7, R188, 0x2, R218 ;  /* 0x00000002bc077819 */ /* 0x000fc600000102da */
[----:B------:R0:W-:Y:S02]  /*ab60*/  STSM.16.M88.4 [R165], R8 ;  /* 0x00000008a5007844 */ /* 0x0001e40000000200 */
[----:B0-----:R-:W0:Y:S08]  /*ab70*/  LDC.64 R10, c[0x0][0xd00] ;  /* 0x00034000ff0a7b82 */ /* 0x001e300000000a00 */
[----:B------:R-:W-:Y:S01]  /*ab80*/  BAR.SYNC.DEFER_BLOCKING 0x1, 0x100 ;  /* 0x0044000000007b1d */ /* 0x000fe20000010000 */
[----:B------:R-:W-:-:S04]  /*ab90*/  @P0 IADD3 R8, P2, R13, UR6, RZ ;  /* 0x000000060d080c10 */ /* 0x000fc8000ff5e0ff */
[----:B------:R-:W-:Y:S02]  /*aba0*/  @P0 IADD3.X R9, R7, UR7, RZ, P2, !PT ;  /* 0x0000000707090c10 */ /* 0x000fe400097fe4ff */
[----:B0-----:R-:W-:-:S04]  /*abb0*/  ISETP.NE.U32.AND P1, PT, R10, RZ, PT ;  /* 0x000000ff0a00720c */ /* 0x001fc80003f25070 */
[----:B------:R0:W2:Y:S01]  /*abc0*/  @P0 LDG.E R9, desc[UR44][R8.64] ;  /* 0x0000002c08090981 */ /* 0x0000a2000c1e1900 */
[----:B------:R-:W-:Y:S02]  /*abd0*/  IADD3 R12, P2, R13, R10, RZ ;  /* 0x0000000a0d0c7210 */ /* 0x000fe40007f5e0ff */
[----:B------:R-:W-:-:S03]  /*abe0*/  ISETP.NE.AND.EX P1, PT, R11, RZ, PT, P1 ;  /* 0x000000ff0b00720c */ /* 0x000fc60003f25310 */
[----:B------:R-:W-:Y:S02]  /*abf0*/  IMAD.X R13, R7, 0x1, R11, P2 ;  /* 0x00000001070d7824 */ /* 0x000fe400010e060b */
[----:B0-----:R-:W-:-:S08]  /*ac00*/  IMAD.MOV.U32 R8, RZ, RZ, RZ ;  /* 0x000000ffff087224 */ /* 0x001fd000078e00ff */
[----:B------:R0:W5:Y:S01]  /*ac10*/  @P1 LDG.E R8, desc[UR44][R12.64] ;  /* 0x0000002c0c081981 */ /* 0x000162000c1e1900 */
[----:B------:R-:W-:Y:S01]  /*ac20*/  ULDC UR6, c[0x0][0xb88] ;  /* 0x0002e20000067ab9 */ /* 0x000fe20000000800 */
[----:B--2---:R-:W-:Y:S01]  /*ac30*/  @P0 R2UR UR6, R9 ;  /* 0x00000000090602ca */ /* 0x004fe200000e0000 */
[----:B0-----:R-:W-:-:S14]  /*ac40*/  @P0 BRA `(.L_x_1033) ;  /* 0x0000000000180947 */ /* 0x001fdc0003800000 */
[----:B------:R-:W-:Y:S05]  /*ac50*/  @!P1 BRA `(.L_x_1033) ;  /* 0x0000000000149947 */ /* 0x000fea0003800000 */
[----:B------:R-:W2:Y:S04]  /*ac60*/  LDG.E R7, desc[UR44][R12.64] ;  /* 0x0000002c0c077981 */ /* 0x000ea8000c1e1900 */
[----:B------:R-:W3:Y:S01]  /*ac70*/  LDG.E R9, desc[UR44][R12.64+0x4] ;  /* 0x0000042c0c097981 */ /* 0x000ee2000c1e1900 */
[----:B--2---:R-:W-:Y:S02]  /*ac80*/  R2UR UR7, R7 ;  /* 0x00000000070772ca */ /* 0x004fe400000e0000 */
[----:B---3--:R-:W-:-:S13]  /*ac90*/  R2UR UR6, R9 ;  /* 0x00000000090672ca */ /* 0x008fda00000e0000 */
[----:B------:R-:W-:-:S12]  /*aca0*/  UIADD3 UR6, -UR7, UR6, URZ ;  /* 0x0000000607067290 */ /* 0x000fd8000fffe13f */
.L_x_1033:
[----:B------:R-:W0:Y:S02]  /*acb0*/  SHFL.IDX PT, R7, R228, RZ, 0x1f ;  /* 0x00001fffe4077589 */ /* 0x000e2400000e0000 */
[----:B0-----:R-:W-:Y:S02]  /*acc0*/  ISETP.NE.AND P0, PT, R7, RZ, PT ;  /* 0x000000ff0700720c */ /* 0x001fe40003f05270 */
[----:B-----5:R-:W-:-:S11]  /*acd0*/  SHF.R.S32.HI R7, RZ, 0x1f, R8 ;  /* 0x0000001fff077819 */ /* 0x020fd60000011408 */
[----:B------:R-:W-:Y:S05]  /*ace0*/  @P0 BRA `(.L_x_1034) ;  /* 0x0000000400040947 */ /* 0x000fea0003800000 */
[----:B------:R-:W2:Y:S04]  /*acf0*/  LDL R23, [R1+0x28] ;  /* 0x0000280001177983 */ /* 0x000ea80000100800 */
[----:B------:R-:W3:Y:S04]  /*ad00*/  LDL R155, [R1+0x2c] ;  /* 0x00002c00019b7983 */ /* 0x000ee80000100800 */
[----:B------:R-:W4:Y:S01]  /*ad10*/  LDL R154, [R1+0x4] ;  /* 0x00000400019a7983 */ /* 0x000f220000100800 */
[----:B------:R-:W-:Y:S01]  /*ad20*/  IMAD.MOV.U32 R9, RZ, RZ, 0xab8 ;  /* 0x00000ab8ff097424 */ /* 0x000fe200078e00ff */
[----:B------:R-:W-:Y:S01]  /*ad30*/  ISETP.GT.AND P1, PT, R0, 0x1, PT ;  /* 0x000000010000780c */ /* 0x000fe20003f24270 */
[----:B------:R-:W0:Y:S01]  /*ad40*/  LDC R153, c[0x0][0xce8] ;  /* 0x00033a00ff997b82 */ /* 0x000e220000000800 */
[----:B------:R-:W-:Y:S01]  /*ad50*/  ISETP.NE.U32.AND P0, PT, R10, RZ, PT ;  /* 0x000000ff0a00720c */ /* 0x000fe20003f05070 */
[----:B------:R-:W-:Y:S01]  /*ad60*/  IMAD.U32 R22, RZ, RZ, UR42 ;  /* 0x0000002aff167e24 */ /* 0x000fe2000f8e00ff */
[----:B------:R-:W-:-:S02]  /*ad70*/  SEL R9, R9, 0xa78, P1 ;  /* 0x00000a7809097807 */ /* 0x000fc40000800000 */
[----:B------:R-:W-:-:S03]  /*ad80*/  ISETP.NE.AND.EX P0, PT, R11, RZ, PT, P0 ;  /* 0x000000ff0b00720c */ /* 0x000fc60003f05300 */
[----:B------:R-:W1:Y:S01]  /*ad90*/  LDC.64 R12, c[0x0][R9+0x220] ;  /* 0x00008800090c7b82 */ /* 0x000e620000000a00 */
[----:B------:R-:W-:Y:S02]  /*ada0*/  SEL R20, R188, RZ, !P0 ;  /* 0x000000ffbc147207 */ /* 0x000fe40004000000 */
[----:B------:R-:W-:-:S05]  /*adb0*/  SEL R18, R218, RZ, !P0 ;  /* 0x000000ffda127207 */ /* 0x000fca0004000000 */
[----:B------:R-:W5:Y:S01]  /*adc0*/  LDC.64 R14, c[0x0][R9+0x218] ;  /* 0x00008600090e7b82 */ /* 0x000f620000000a00 */
[----:B0-----:R-:W-:Y:S01]  /*add0*/  ISETP.NE.AND P0, PT, R153, 0x1, PT ;  /* 0x000000019900780c */ /* 0x001fe20003f05270 */
[----:B-1----:R-:W-:-:S04]  /*ade0*/  IMAD R13, R13, R20, RZ ;  /* 0x000000140d0d7224 */ /* 0x002fc800078e02ff */
[C---:B------:R-:W-:Y:S02]  /*adf0*/  IMAD R18, R12.reuse, R18, R13 ;  /* 0x000000120c127224 */ /* 0x040fe400078e020d */
[----:B------:R-:W-:-:S04]  /*ae00*/  IMAD.WIDE.U32 R12, R12, R20, RZ ;  /* 0x000000140c0c7225 */ /* 0x000fc800078e00ff */
[-C--:B-----5:R-:W-:Y:S02]  /*ae10*/  IMAD R20, R15, R189.reuse, RZ ;  /* 0x000000bd0f147224 */ /* 0x0a0fe400078e02ff */
[----:B------:R-:W-:-:S04]  /*ae20*/  IMAD.WIDE.U32 R14, R14, R189, RZ ;  /* 0x000000bd0e0e7225 */ /* 0x000fc800078e00ff */
[----:B------:R-:W-:Y:S01]  /*ae30*/  IMAD.IADD R18, R13, 0x1, R18 ;  /* 0x000000010d127824 */ /* 0x000fe200078e0212 */
[----:B------:R-:W-:Y:S01]  /*ae40*/  IADD3 R21, P2, P3, R12, R14, R8 ;  /* 0x0000000e0c157210 */ /* 0x000fe20007b5e008 */
[----:B------:R-:W0:Y:S01]  /*ae50*/  @P0 LDC R13, c[0x0][0xcec] ;  /* 0x00033b00ff0d0b82 */ /* 0x000e220000000800 */
[----:B------:R-:W-:-:S05]  /*ae60*/  IMAD.IADD R20, R15, 0x1, R20 ;  /* 0x000000010f147824 */ /* 0x000fca00078e0214 */
[----:B------:R-:W-:Y:S02]  /*ae70*/  IADD3.X R18, R18, R20, R7, P2, P3 ;  /* 0x0000001412127210 */ /* 0x000fe400017e6407 */
[----:B------:R-:W1:Y:S01]  /*ae80*/  @P0 LDC R12, c[0x0][0xcf0] ;  /* 0x00033c00ff0c0b82 */ /* 0x000e620000000800 */
[----:B--2---:R-:W-:Y:S01]  /*ae90*/  IMAD R22, R22, 0x40, R23 ;  /* 0x0000004016167824 */ /* 0x004fe200078e0217 */
[----:B------:R-:W-:-:S03]  /*aea0*/  SEL R23, R195, RZ, P1 ;  /* 0x000000ffc3177207 */ /* 0x000fc60000800000 */
[----:B0-----:R-:W-:-:S04]  /*aeb0*/  @P0 IMAD.HI.U32 R13, R22, R13, RZ ;  /* 0x0000000d160d0227 */ /* 0x001fc800078e00ff */
[----:B------:R-:W-:Y:S01]  /*aec0*/  IMAD.MOV.U32 R20, RZ, RZ, R22 ;  /* 0x000000ffff147224 */ /* 0x000fe200078e0016 */
[----:B-1----:R-:W-:Y:S02]  /*aed0*/  @P0 SHF.R.U32.HI R20, RZ, R12, R13 ;  /* 0x0000000cff140219 */ /* 0x002fe4000001160d */
[----:B------:R-:W0:Y:S02]  /*aee0*/  LDC.64 R12, c[0x0][R9+0x228] ;  /* 0x00008a00090c7b82 */ /* 0x000e240000000a00 */
[----:B0-----:R-:W-:-:S04]  /*aef0*/  IMAD.WIDE.U32 R14, R12, R23, RZ ;  /* 0x000000170c0e7225 */ /* 0x001fc800078e00ff */
[----:B------:R-:W-:Y:S01]  /*af00*/  IMAD R12, R13, R23, RZ ;  /* 0x000000170d0c7224 */ /* 0x000fe200078e02ff */
[----:B------:R-:W-:Y:S01]  /*af10*/  IADD3 R14, P0, P2, R20, R21, R14 ;  /* 0x00000015140e7210 */ /* 0x000fe20007a1e00e */
[--C-:B------:R-:W-:Y:S01]  /*af20*/  IMAD.MOV R21, RZ, RZ, -R20.reuse ;  /* 0x000000ffff157224 */ /* 0x100fe200078e0a14 */
[----:B------:R-:W-:Y:S01]  /*af30*/  SHF.R.S32.HI R20, RZ, 0x1f, R20 ;  /* 0x0000001fff147819 */ /* 0x000fe20000011414 */
[----:B------:R-:W-:Y:S02]  /*af40*/  IMAD.IADD R15, R15, 0x1, R12 ;  /* 0x000000010f0f7824 */ /* 0x000fe400078e020c */
[----:B------:R0:W1:Y:S01]  /*af50*/  LDC.64 R12, c[0x0][R9+0x210] ;  /* 0x00008400090c7b82 */ /* 0x0000620000000a00 */
[----:B------:R-:W-:Y:S02]  /*af60*/  IMAD R21, R153, R21, R22 ;  /* 0x0000001599157224 */ /* 0x000fe400078e0216 */
[----:B------:R-:W-:Y:S01]  /*af70*/  IADD3.X R15, R20, R18, R15, P0, P2 ;  /* 0x00000012140f7210 */ /* 0x000fe200007e440f */
[----:B------:R-:W-:-:S02]  /*af80*/  IMAD.U32 R18, RZ, RZ, UR42 ;  /* 0x0000002aff127e24 */ /* 0x000fc4000f8e00ff */
[----:B0-----:R-:W-:Y:S02]  /*af90*/  SHF.R.S32.HI R9, RZ, 0x1f, R21 ;  /* 0x0000001fff097819 */ /* 0x001fe40000011415 */
[----:B------:R-:W-:Y:S02]  /*afa0*/  IMAD R18, R18, 0x40, R17 ;  /* 0x0000004012127824 */ /* 0x000fe400078e0211 */
[-C--:B-1----:R-:W-:Y:S02]  /*afb0*/  IMAD R13, R13, R21.reuse, RZ ;  /* 0x000000150d0d7224 */ /* 0x082fe400078e02ff */
[----:B------:R-:W-:-:S04]  /*afc0*/  IMAD.WIDE.U32 R14, R12, R21, R14 ;  /* 0x000000150c0e7225 */ /* 0x000fc800078e000e */
[----:B------:R-:W-:Y:S02]  /*afd0*/  IMAD R9, R12, R9, R13 ;  /* 0x000000090c097224 */ /* 0x000fe400078e020d */
[----:B------:R-:W0:Y:S02]  /*afe0*/  LDC.64 R12, c[0x0][0xca8] ;  /* 0x00032a00ff0c7b82 */ /* 0x000e240000000a00 */
[----:B------:R-:W-:-:S06]  /*aff0*/  IMAD.IADD R9, R15, 0x1, R9 ;  /* 0x000000010f097824 */ /* 0x000fcc00078e0209 */
[----:B0-----:R-:W0:Y:S08]  /*b000*/  @!P1 LDC R12, c[0x0][0xc50] ;  /* 0x00031400ff0c9b82 */ /* 0x001e300000000800 */
[----:B------:R-:W1:Y:S01]  /*b010*/  @!P1 LDC R13, c[0x0][0xc54] ;  /* 0x00031500ff0d9b82 */ /* 0x000e620000000800 */
[----:B0-----:R-:W-:Y:S01]  /*b020*/  LEA R15, P0, R14, R12, 0x2 ;  /* 0x0000000c0e0f7211 */ /* 0x001fe200078010ff */
[----:B---3--:R-:W-:-:S03]  /*b030*/  IMAD.MOV R12, RZ, RZ, -R155 ;  /* 0x000000ffff0c7224 */ /* 0x008fc600078e0a9b */
[----:B-1----:R-:W-:Y:S02]  /*b040*/  LEA.HI.X R9, R14, R13, R9, 0x2, P0 ;  /* 0x0000000d0e097211 */ /* 0x002fe400000f1409 */
[----:B----4-:R-:W-:Y:S01]  /*b050*/  ISETP.NE.AND P0, PT, R154, R12, PT ;  /* 0x0000000c9a00720c */ /* 0x010fe20003f05270 */
[----:B------:R-:W-:Y:S04]  /*b060*/  SHFL.IDX PT, R14, R15, 0x1, 0x1c1f ;  /* 0x003c1f000f0e7f89 */ /* 0x000fe800000e0000 */
[----:B------:R-:W-:Y:S04]  /*b070*/  SHFL.IDX PT, R12, R15, RZ, 0x1c1f ;  /* 0x001c1fff0f0c7589 */ /* 0x000fe800000e0000 */
[----:B------:R-:W0:Y:S04]  /*b080*/  SHFL.IDX PT, R13, R9, RZ, 0x1c1f ;  /* 0x001c1fff090d7589 */ /* 0x000e2800000e0000 */
[----:B------:R1:W2:Y:S02]  /*b090*/  SHFL.IDX PT, R15, R9, 0x1, 0x1c1f ;  /* 0x003c1f00090f7f89 */ /* 0x0002a400000e0000 */
[----:B-1----:R-:W-:-:S05]  /*b0a0*/  IMAD R9, R153, UR6, RZ ;  /* 0x0000000699097c24 */ /* 0x002fca000f8e02ff */
[C---:B------:R-:W-:Y:S01]  /*b0b0*/  ISETP.GE.OR P1, PT, R18.reuse, R9, P0 ;  /* 0x000000091200720c */ /* 0x040fe20000726670 */
[----:B------:R-:W-:-:S05]  /*b0c0*/  VIADD R18, R18, 0x8 ;  /* 0x0000000812127836 */ /* 0x000fca0000000000 */
[----:B------:R-:W-:-:S07]  /*b0d0*/  ISETP.GE.OR P0, PT, R18, R9, P0 ;  /* 0x000000091200720c */ /* 0x000fce0000706670 */
[----:B0-----:R0:W-:Y:S06]  /*b0e0*/  @!P1 ST.E desc[UR44][R12.64], R3 ;  /* 0x000000030c009985 */ /* 0x0011ec000c10192c */
[----:B--2---:R0:W-:Y:S02]  /*b0f0*/  @!P0 ST.E desc[UR44][R14.64], R152 ;  /* 0x000000980e008985 */ /* 0x0041e4000c10192c */
.L_x_1034:
[----:B------:R-:W-:Y:S02]  /*b100*/  ISETP.GT.AND P1, PT, R0, 0x1, PT ;  /* 0x000000010000780c */ /* 0x000fe40003f24270 */
[----:B------:R-:W-:-:S04]  /*b110*/  ISETP.NE.U32.AND P0, PT, R10, RZ, PT ;  /* 0x000000ff0a00720c */ /* 0x000fc80003f05070 */
[----:B------:R-:W-:-:S04]  /*b120*/  ISETP.NE.AND.EX P0, PT, R11, RZ, PT, P0 ;  /* 0x000000ff0b00720c */ /* 0x000fc80003f05300 */
[----:B------:R-:W-:-:S03]  /*b130*/  SEL R188, R188, RZ, !P0 ;  /* 0x000000ffbcbc7207 */ /* 0x000fc60004000000 */
[----:B------:R-:W-:Y:S06]  /*b140*/  @P1 BRA `(.L_x_1035) ;  /* 0x0000001000481947 */ /* 0x000fec0003800000 */
[----:B------:R-:W1:Y:S01]  /*b150*/  S2R R0, SR_TID.X ;  /* 0x0000000000007919 */ /* 0x000e620000002100 */
[----:B------:R-:W2:Y:S01]  /*b160*/  LDC R18, c[0x0][0xce8] ;  /* 0x00033a00ff127b82 */ /* 0x000ea20000000800 */
[----:B------:R-:W-:Y:S01]  /*b170*/  ULDC.64 UR8, c[0x0][0xba0] ;  /* 0x0002e80000087ab9 */ /* 0x000fe20000000a00 */
[----:B------:R-:W-:Y:S01]  /*b180*/  ULDC UR10, c[0x0][0xbc8] ;  /* 0x0002f200000a7ab9 */ /* 0x000fe20000000800 */
[----:B-1----:R-:W-:-:S05]  /*b190*/  VIADD R0, R0, 0xffffff80 ;  /* 0xffffff8000007836 */ /* 0x002fca0000000000 */
[----:B0-----:R-:W-:-:S04]  /*b1a0*/  SHF.R.S32.HI R3, RZ, 0x1f, R0 ;  /* 0x0000001fff037819 */ /* 0x001fc80000011400 */
[----:B------:R-:W-:-:S04]  /*b1b0*/  LEA.HI R10, R3, R0, RZ, 0x3 ;  /* 0x00000000030a7211 */ /* 0x000fc800078f18ff */
[----:B------:R-:W-:-:S05]  /*b1c0*/  SHF.R.S32.HI R3, RZ, 0x3, R10 ;  /* 0x00000003ff037819 */ /* 0x000fca000001140a */
[----:B------:R-:W-:-:S04]  /*b1d0*/  IMAD R9, R3, 0x40, R16 ;  /* 0x0000004003097824 */ /* 0x000fc800078e0210 */
[----:B------:R-:W-:-:S03]  /*b1e0*/  IMAD.WIDE R4, R9, 0x2, R4 ;  /* 0x0000000209047825 */ /* 0x000fc600078e0204 */
[C---:B------:R-:W-:Y:S02]  /*b1f0*/  IADD3 R21, P3, R4.reuse, 0x1000, RZ ;  /* 0x0000100004157810 */ /* 0x040fe40007f7e0ff */
[----:B------:R-:W-:Y:S02]  /*b200*/  IADD3 R45, P2, R4, 0x7000, RZ ;  /* 0x00007000042d7810 */ /* 0x000fe40007f5e0ff */
[----:B------:R-:W-:Y:S02]  /*b210*/  LOP3.LUT R20, R21, 0x380, RZ, 0xc0, !PT ;  /* 0x0000038015147812 */ /* 0x000fe400078ec0ff */
[----:B------:R-:W-:Y:S02]  /*b220*/  LOP3.LUT R44, R45, 0x380, RZ, 0xc0, !PT ;  /* 0x000003802d2c7812 */ /* 0x000fe400078ec0ff */
[----:B------:R-:W-:Y:S02]  /*b230*/  SHF.R.U64 R20, R20, 0x3, RZ ;  /* 0x0000000314147819 */ /* 0x000fe400000012ff */
[----:B------:R-:W-:-:S02]  /*b240*/  IADD3 R37, P0, R4, 0x5000, RZ ;  /* 0x0000500004257810 */ /* 0x000fc40007f1e0ff */
[----:B------:R-:W-:Y:S02]  /*b250*/  SHF.R.U64 R44, R44, 0x3, RZ ;  /* 0x000000032c2c7819 */ /* 0x000fe400000012ff */
[----:B------:R-:W-:Y:S01]  /*b260*/  LOP3.LUT R20, R20, R21, RZ, 0x3c, !PT ;  /* 0x0000001514147212 */ /* 0x000fe200078e3cff */
[----:B------:R-:W-:Y:S01]  /*b270*/  IMAD.X R21, RZ, RZ, R5, P3 ;  /* 0x000000ffff157224 */ /* 0x000fe200018e0605 */
[C---:B------:R-:W-:Y:S02]  /*b280*/  IADD3 R25, P4, R4.reuse, 0x2000, RZ ;  /* 0x0000200004197810 */ /* 0x040fe40007f9e0ff */
[C---:B------:R-:W-:Y:S02]  /*b290*/  IADD3 R29, P5, R4.reuse, 0x3000, RZ ;  /* 0x00003000041d7810 */ /* 0x040fe40007fbe0ff */
[C---:B------:R-:W-:Y:S01]  /*b2a0*/  IADD3 R33, P6, R4.reuse, 0x4000, RZ ;  /* 0x0000400004217810 */ /* 0x040fe20007fde0ff */
[----:B------:R-:W-:Y:S01]  /*b2b0*/  IMAD R7, R7, UR8, RZ ;  /* 0x0000000807077c24 */ /* 0x000fe2000f8e02ff */
[----:B------:R-:W-:Y:S01]  /*b2c0*/  IADD3 R41, P1, R4, 0x6000, RZ ;  /* 0x0000600004297810 */ /* 0x000fe20007f3e0ff */
[----:B------:R-:W-:Y:S01]  /*b2d0*/  VIADD R152, R16, 0x180 ;  /* 0x0000018010987836 */ /* 0x000fe20000000000 */
[----:B------:R-:W-:Y:S01]  /*b2e0*/  LOP3.LUT R36, R37, 0x380, RZ, 0xc0, !PT ;  /* 0x0000038025247812 */ /* 0x000fe200078ec0ff */
[----:B------:R-:W5:Y:S01]  /*b2f0*/  LD.E.128 R20, desc[UR44][R20.64] ;  /* 0x0000002c14147980 */ /* 0x000f62000c101d00 */
[----:B------:R-:W-:-:S02]  /*b300*/  IADD3 R49, P3, R4, 0x8000, RZ ;  /* 0x0000800004317810 */ /* 0x000fc40007f7e0ff */
[----:B------:R-:W-:Y:S01]  /*b310*/  LOP3.LUT R44, R44, R45, RZ, 0x3c, !PT ;  /* 0x0000002d2c2c7212 */ /* 0x000fe200078e3cff */
[----:B------:R-:W-:Y:S01]  /*b320*/  IMAD.X R45, RZ, RZ, R5, P2 ;  /* 0x000000ffff2d7224 */ /* 0x000fe200010e0605 */
[C---:B------:R-:W-:Y:S02]  /*b330*/  IADD3 R73, P2, R4.reuse, 0xe000, RZ ;  /* 0x0000e00004497810 */ /* 0x040fe40007f5e0ff */
[----:B------:R-:W-:Y:S02]  /*b340*/  LOP3.LUT R24, R25, 0x380, RZ, 0xc0, !PT ;  /* 0x0000038019187812 */ /* 0x000fe400078ec0ff */
[----:B------:R-:W-:Y:S02]  /*b350*/  LOP3.LUT R28, R29, 0x380, RZ, 0xc0, !PT ;  /* 0x000003801d1c7812 */ /* 0x000fe400078ec0ff */
[----:B------:R-:W-:Y:S02]  /*b360*/  LOP3.LUT R32, R33, 0x380, RZ, 0xc0, !PT ;  /* 0x0000038021207812 */ /* 0x000fe400078ec0ff */
[----:B------:R-:W-:Y:S01]  /*b370*/  LOP3.LUT R11, R4, 0x380, RZ, 0xc0, !PT ;  /* 0x00000380040b7812 */ /* 0x000fe200078ec0ff */
[----:B------:R-:W-:Y:S01]  /*b380*/  IMAD R7, R8, UR9, R7 ;  /* 0x0000000908077c24 */ /* 0x000fe2000f8e0207 */
[----:B------:R-:W-:Y:S01]  /*b390*/  LOP3.LUT R40, R41, 0x380, RZ, 0xc0, !PT ;  /* 0x0000038029287812 */ /* 0x000fe200078ec0ff */
[----:B------:R-:W5:Y:S01]  /*b3a0*/  LD.E.128 R44, desc[UR44][R44.64] ;  /* 0x0000002c2c2c7980 */ /* 0x000f62000c101d00 */
[----:B------:R-:W-:-:S02]  /*b3b0*/  SHF.R.U64 R36, R36, 0x3, RZ ;  /* 0x0000000324247819 */ /* 0x000fc400000012ff */
[----:B------:R-:W-:Y:S02]  /*b3c0*/  LOP3.LUT R48, R49, 0x380, RZ, 0xc0, !PT ;  /* 0x0000038031307812 */ /* 0x000fe400078ec0ff */
[----:B------:R-:W-:Y:S02]  /*b3d0*/  LOP3.LUT R72, R73, 0x380, RZ, 0xc0, !PT ;  /* 0x0000038049487812 */ /* 0x000fe400078ec0ff */
[----:B------:R-:W-:Y:S02]  /*b3e0*/  SHF.R.U64 R24, R24, 0x3, RZ ;  /* 0x0000000318187819 */ /* 0x000fe400000012ff */
[----:B------:R-:W-:Y:S02]  /*b3f0*/  SHF.R.U64 R28, R28, 0x3, RZ ;  /* 0x000000031c1c7819 */ /* 0x000fe400000012ff */
[----:B------:R-:W-:Y:S02]  /*b400*/  SHF.R.U64 R32, R32, 0x3, RZ ;  /* 0x0000000320207819 */ /* 0x000fe400000012ff */
[----:B------:R-:W-:-:S02]  /*b410*/  SHF.R.U64 R40, R40, 0x3, RZ ;  /* 0x0000000328287819 */ /* 0x000fc400000012ff */
[----:B------:R-:W-:Y:S01]  /*b420*/  LOP3.LUT R36, R36, R37, RZ, 0x3c, !PT ;  /* 0x0000002524247212 */ /* 0x000fe200078e3cff */
[--C-:B------:R-:W-:Y:S01]  /*b430*/  IMAD.X R37, RZ, RZ, R5.reuse, P0 ;  /* 0x000000ffff257224 */ /* 0x100fe200000e0605 */
[----:B------:R-:W-:Y:S02]  /*b440*/  SHF.R.U64 R48, R48, 0x3, RZ ;  /* 0x0000000330307819 */ /* 0x000fe400000012ff */
[----:B------:R-:W-:Y:S02]  /*b450*/  IADD3 R65, P0, R4, 0xc000, RZ ;  /* 0x0000c00004417810 */ /* 0x000fe40007f1e0ff */
[----:B------:R-:W-:Y:S01]  /*b460*/  SHF.R.U64 R72, R72, 0x3, RZ ;  /* 0x0000000348487819 */ /* 0x000fe200000012ff */
[----:B------:R-:W5:Y:S01]  /*b470*/  LD.E.128 R36, desc[UR44][R36.64] ;  /* 0x0000002c24247980 */ /* 0x000f62000c101d00 */
[----:B------:R-:W-:Y:S01]  /*b480*/  LOP3.LUT R24, R24, R25, RZ, 0x3c, !PT ;  /* 0x0000001918187212 */ /* 0x000fe200078e3cff */
[--C-:B------:R-:W-:Y:S01]  /*b490*/  IMAD.X R25, RZ, RZ, R5.reuse, P4 ;  /* 0x000000ffff197224 */ /* 0x100fe200020e0605 */
        /* <DEDUP_REMOVED lines=8> */
[C---:B------:R-:W-:Y:S01]  /*b520*/  IADD3 R53, P4, R4.reuse, 0x9000, RZ ;  /* 0x0000900004357810 */ /* 0x040fe20007f9e0ff */
[----:B------:R-:W5:Y:S01]  /*b530*/  LD.E.128 R24, desc[UR44][R24.64] ;  /* 0x0000002c18187980 */ /* 0x000f62000c101d00 */
[----:B------:R-:W-:-:S02]  /*b540*/  IADD3 R57, P5, R4, 0xa000, RZ ;  /* 0x0000a00004397810 */ /* 0x000fc40007fbe0ff */
[C---:B------:R-:W-:Y:S01]  /*b550*/  IADD3 R61, P6, R4.reuse, 0xb000, RZ ;  /* 0x0000b000043d7810 */ /* 0x040fe20007fde0ff */
[----:B------:R-:W5:Y:S01]  /*b560*/  LD.E.128 R28, desc[UR44][R28.64] ;  /* 0x0000002c1c1c7980 */ /* 0x000f62000c101d00 */
[----:B------:R-:W-:Y:S02]  /*b570*/  IADD3 R69, P1, R4, 0xd000, RZ ;  /* 0x0000d00004457810 */ /* 0x000fe40007f3e0ff */
[----:B------:R-:W-:Y:S01]  /*b580*/  LOP3.LUT R64, R65, 0x380, RZ, 0xc0, !PT ;  /* 0x0000038041407812 */ /* 0x000fe200078ec0ff */
[----:B------:R-:W5:Y:S01]  /*b590*/  LD.E.128 R32, desc[UR44][R32.64] ;  /* 0x0000002c20207980 */ /* 0x000f62000c101d00 */
[----:B------:R-:W-:Y:S01]  /*b5a0*/  LOP3.LUT R72, R72, R73, RZ, 0x3c, !PT ;  /* 0x0000004948487212 */ /* 0x000fe200078e3cff */
[----:B------:R-:W-:Y:S01]  /*b5b0*/  IMAD.X R73, RZ, RZ, R5, P2 ;  /* 0x000000ffff497224 */ /* 0x000fe200010e0605 */
[----:B------:R-:W-:Y:S01]  /*b5c0*/  IADD3 R12, P3, R4, 0xf000, RZ ;  /* 0x0000f000040c7810 */ /* 0x000fe20007f7e0ff */
[----:B------:R-:W5:Y:S01]  /*b5d0*/  LD.E.128 R40, desc[UR44][R40.64] ;  /* 0x0000002c28287980 */ /* 0x000f62000c101d00 */
[----:B--2---:R-:W-:-:S02]  /*b5e0*/  ISETP.NE.AND P2, PT, R18, 0x1, PT ;  /* 0x000000011200780c */ /* 0x004fc40003f45270 */
[----:B------:R-:W-:Y:S01]  /*b5f0*/  LOP3.LUT R52, R53, 0x380, RZ, 0xc0, !PT ;  /* 0x0000038035347812 */ /* 0x000fe200078ec0ff */
[----:B------:R-:W-:Y:S01]  /*b600*/  IMAD.X R77, RZ, RZ, R5, P3 ;  /* 0x000000ffff4d7224 */ /* 0x000fe200018e0605 */
[----:B------:R-:W-:Y:S01]  /*b610*/  LOP3.LUT R56, R57, 0x380, RZ, 0xc0, !PT ;  /* 0x0000038039387812 */ /* 0x000fe200078ec0ff */
[----:B------:R-:W5:Y:S01]  /*b620*/  LD.E.128 R48, desc[UR44][R48.64] ;  /* 0x0000002c30307980 */ /* 0x000f62000c101d00 */
[----:B------:R-:W-:Y:S02]  /*b630*/  LOP3.LUT R60, R61, 0x380, RZ, 0xc0, !PT ;  /* 0x000003803d3c7812 */ /* 0x000fe400078ec0ff */
[----:B------:R-:W-:Y:S01]  /*b640*/  LOP3.LUT R68, R69, 0x380, RZ, 0xc0, !PT ;  /* 0x0000038045447812 */ /* 0x000fe200078ec0ff */
[----:B------:R-:W5:Y:S01]  /*b650*/  LD.E.128 R72, desc[UR44][R72.64] ;  /* 0x0000002c48487980 */ /* 0x000f62000c101d00 */
[----:B------:R-:W-:Y:S02]  /*b660*/  SHF.R.U64 R64, R64, 0x3, RZ ;  /* 0x0000000340407819 */ /* 0x000fe400000012ff */
[----:B------:R-:W-:Y:S01]  /*b670*/  SHF.R.U64 R11, R11, 0x3, RZ ;  /* 0x000000030b0b7819 */ /* 0x000fe200000012ff */
[----:B------:R-:W0:Y:S01]  /*b680*/  @P2 LDC R81, c[0x0][0xcec] ;  /* 0x00033b00ff512b82 */ /* 0x000e220000000800 */
[----:B------:R-:W-:-:S02]  /*b690*/  LOP3.LUT R9, R12, 0x380, RZ, 0xc0, !PT ;  /* 0x000003800c097812 */ /* 0x000fc400078ec0ff */
[----:B------:R-:W-:Y:S02]  /*b6a0*/  SHF.R.U64 R52, R52, 0x3, RZ ;  /* 0x0000000334347819 */ /* 0x000fe400000012ff */
[----:B------:R-:W-:Y:S02]  /*b6b0*/  SHF.R.U64 R56, R56, 0x3, RZ ;  /* 0x0000000338387819 */ /* 0x000fe400000012ff */
[----:B------:R-:W-:Y:S01]  /*b6c0*/  SHF.R.U64 R60, R60, 0x3, RZ ;  /* 0x000000033c3c7819 */ /* 0x000fe200000012ff */
[----:B------:R-:W1:Y:S01]  /*b6d0*/  @P2 LDC R83, c[0x0][0xcf0] ;  /* 0x00033c00ff532b82 */ /* 0x000e620000000800 */
[----:B------:R-:W-:Y:S02]  /*b6e0*/  SHF.R.U64 R68, R68, 0x3, RZ ;  /* 0x0000000344447819 */ /* 0x000fe400000012ff */
[----:B------:R-:W-:Y:S01]  /*b6f0*/  LOP3.LUT R64, R64, R65, RZ, 0x3c, !PT ;  /* 0x0000004140407212 */ /* 0x000fe200078e3cff */
[----:B------:R-:W-:Y:S01]  /*b700*/  IMAD.X R65, RZ, RZ, R5, P0 ;  /* 0x000000ffff417224 */ /* 0x000fe200000e0605 */
[----:B------:R-:W-:-:S02]  /*b710*/  LOP3.LUT R4, R11, R4, RZ, 0x3c, !PT ;  /* 0x000000040b047212 */ /* 0x000fc400078e3cff */
[----:B------:R-:W-:Y:S02]  /*b720*/  SHF.R.U64 R9, R9, 0x3, RZ ;  /* 0x0000000309097819 */ /* 0x000fe400000012ff */
[----:B------:R-:W-:Y:S01]  /*b730*/  ISETP.GE.AND P0, PT, R194, UR10, PT ;  /* 0x0000000ac2007c0c */ /* 0x000fe2000bf06270 */
        /* <DEDUP_REMOVED lines=9> */
[----:B------:R-:W-:Y:S01]  /*b7d0*/  LOP3.LUT R76, R9, R12, RZ, 0x3c, !PT ;  /* 0x0000000c094c7212 */ /* 0x000fe200078e3cff */
[----:B------:R-:W-:Y:S01]  /*b7e0*/  IMAD.WIDE.U32 R8, R8, UR8, RZ ;  /* 0x0000000808087c25 */ /* 0x000fe2000f8e00ff */
[----:B------:R2:W5:Y:S01]  /*b7f0*/  LD.E.128 R12, desc[UR44][R4.64] ;  /* 0x0000002c040c7980 */ /* 0x000562000c101d00 */
[----:B------:R-:W-:Y:S01]  /*b800*/  ISETP.GE.AND P1, PT, R16, UR10, PT ;  /* 0x0000000a10007c0c */ /* 0x000fe2000bf26270 */
[----:B------:R-:W-:Y:S01]  /*b810*/  ULDC.64 UR8, c[0x0][0xbe8] ;  /* 0x0002fa0000087ab9 */ /* 0x000fe20000000a00 */
[----:B------:R-:W-:Y:S01]  /*b820*/  IMAD.IADD R9, R9, 0x1, R7 ;  /* 0x0000000109097824 */ /* 0x000fe200078e0207 */
[----:B------:R-:W-:Y:S01]  /*b830*/  LOP3.LUT R7, R10, 0xfffffff8, RZ, 0xc0, !PT ;  /* 0xfffffff80a077812 */ /* 0x000fe200078ec0ff */
[----:B------:R-:W5:Y:S04]  /*b840*/  LD.E.128 R52, desc[UR44][R52.64] ;  /* 0x0000002c34347980 */ /* 0x000f68000c101d00 */
[----:B------:R-:W5:Y:S01]  /*b850*/  LD.E.128 R56, desc[UR44][R56.64] ;  /* 0x0000002c38387980 */ /* 0x000f62000c101d00 */
[----:B--2---:R-:W-:-:S02]  /*b860*/  SEL R5, RZ, 0xffffffff, P0 ;  /* 0xffffffffff057807 */ /* 0x004fc40000000000 */
[----:B------:R-:W-:Y:S01]  /*b870*/  ISETP.GE.AND P0, PT, R193, UR10, PT ;  /* 0x0000000ac1007c0c */ /* 0x000fe2000bf06270 */
[----:B------:R-:W5:Y:S02]  /*b880*/  LD.E.128 R60, desc[UR44][R60.64] ;  /* 0x0000002c3c3c7980 */ /* 0x000f64000c101d00 */
[----:B------:R-:W-:Y:S01]  /*b890*/  IMAD.SHL.U32 R11, R5, 0x2, RZ ;  /* 0x00000002050b7824 */ /* 0x000fe200078e00ff */
[----:B------:R-:W-:Y:S01]  /*b8a0*/  SEL R5, RZ, 0xffffffff, P0 ;  /* 0xffffffffff057807 */ /* 0x000fe20000000000 */
[----:B------:R-:W5:Y:S01]  /*b8b0*/  LD.E.128 R68, desc[UR44][R68.64] ;  /* 0x0000002c44447980 */ /* 0x000f62000c101d00 */
[----:B------:R-:W-:Y:S01]  /*b8c0*/  ISETP.GE.AND P0, PT, R192, UR10, PT ;  /* 0x0000000ac0007c0c */ /* 0x000fe2000bf06270 */
[----:B------:R-:W-:Y:S01]  /*b8d0*/  IMAD.IADD R10, R0, 0x1, -R7 ;  /* 0x00000001000a7824 */ /* 0x000fe200078e0a07 */
[----:B------:R-:W-:Y:S01]  /*b8e0*/  SEL R4, RZ, 0x1, P1 ;  /* 0x00000001ff047807 */ /* 0x000fe20000800000 */
[----:B------:R-:W5:Y:S01]  /*b8f0*/  LD.E.128 R76, desc[UR44][R76.64] ;  /* 0x0000002c4c4c7980 */ /* 0x000f62000c101d00 */
[----:B------:R-:W-:Y:S01]  /*b900*/  SEL R0, RZ, 0xffffffff, P0 ;  /* 0xffffffffff007807 */ /* 0x000fe20000000000 */
[----:B------:R-:W-:Y:S01]  /*b910*/  IMAD.SHL.U32 R5, R5, 0x4, RZ ;  /* 0x0000000405057824 */ /* 0x000fe200078e00ff */
[----:B------:R-:W-:Y:S01]  /*b920*/  LOP3.LUT R4, R11, 0x2, R4, 0xe2, !PT ;  /* 0x000000020b047812 */ /* 0x000fe200078ee204 */
[----:B------:R-:W-:Y:S01]  /*b930*/  IMAD.WIDE.U32 R8, R189, UR8, R8 ;  /* 0x00000008bd087c25 */ /* 0x000fe2000f8e0008 */
[----:B------:R-:W-:Y:S01]  /*b940*/  ISETP.GE.AND P1, PT, R191, UR10, PT ;  /* 0x0000000abf007c0c */ /* 0x000fe2000bf26270 */
[----:B------:R-:W-:Y:S01]  /*b950*/  @!PT LDS RZ, [RZ] ;  /* 0x00000000fffff984 */ /* 0x000fe20000000800 */
[----:B------:R-:W-:Y:S01]  /*b960*/  @!PT LDS RZ, [RZ] ;  /* 0x00000000fffff984 */ /* 0x000fe20000000800 */
[----:B------:R-:W-:Y:S01]  /*b970*/  @!PT LDS RZ, [RZ] ;  /* 0x00000000fffff984 */ /* 0x000fe20000000800 */
[----:B------:R-:W-:Y:S01]  /*b980*/  @!PT LDS RZ, [RZ] ;  /* 0x00000000fffff984 */ /* 0x000fe20000000800 */
[----:B------:R2:W-:Y:S06]  /*b990*/  MEMBAR.ALL.CTA ;  /* 0x0000000000007992 */ /* 0x0005ec0000008000 */
[----:B--2---:R-:W2:Y:S01]  /*b9a0*/  FENCE.VIEW.ASYNC.S ;  /* 0x00000000000073c6 */ /* 0x004ea20000000000 */
[----:B------:R-:W-:Y:S01]  /*b9b0*/  IMAD.SHL.U32 R7, R0, 0x8, RZ ;  /* 0x0000000800077824 */ /* 0x000fe200078e00ff */
[----:B------:R-:W-:Y:S01]  /*b9c0*/  LOP3.LUT R4, R5, 0x4, R4, 0xe2, !PT ;  /* 0x0000000405047812 */ /* 0x000fe200078ee204 */
[----:B------:R-:W-:-:S02]  /*b9d0*/  IMAD.U32 R11, RZ, RZ, UR42 ;  /* 0x0000002aff0b7e24 */ /* 0x000fc4000f8e00ff */
[----:B------:R-:W-:Y:S01]  /*b9e0*/  IMAD R0, R10, 0x20, R3 ;  /* 0x000000200a007824 */ /* 0x000fe200078e0203 */
[----:B------:R-:W-:Y:S01]  /*b9f0*/  SHF.R.S32.HI R5, RZ, 0x1f, R188 ;  /* 0x0000001fff057819 */ /* 0x000fe200000114bc */
[----:B------:R-:W-:Y:S01]  /*ba00*/  IMAD R9, R189, UR9, R9 ;  /* 0x00000009bd097c24 */ /* 0x000fe2000f8e0209 */
[----:B------:R-:W-:Y:S01]  /*ba10*/  LOP3.LUT R4, R7, 0x8, R4, 0xe2, !PT ;  /* 0x0000000807047812 */ /* 0x000fe200078ee204 */
[----:B------:R-:W-:Y:S01]  /*ba20*/  IMAD R10, R11, 0x40, R0 ;  /* 0x000000400b0a7824 */ /* 0x000fe200078e0200 */
[----:B------:R-:W-:Y:S01]  /*ba30*/  ULDC.64 UR8, c[0x0][0xbf0] ;  /* 0x0002fc0000087ab9 */ /* 0x000fe20000000a00 */
[----:B------:R-:W-:Y:S01]  /*ba40*/  SEL R7, RZ, 0xffffffff, P1 ;  /* 0xffffffffff077807 */ /* 0x000fe20000800000 */
[----:B------:R-:W-:Y:S01]  /*ba50*/  IMAD R5, R5, UR8, RZ ;  /* 0x0000000805057c24 */ /* 0x000fe2000f8e02ff */
[----:B------:R-:W-:Y:S01]  /*ba60*/  ISETP.GE.AND P0, PT, R190, UR10, PT ;  /* 0x0000000abe007c0c */ /* 0x000fe2000bf06270 */
[----:B0-----:R-:W-:-:S04]  /*ba70*/  @P2 IMAD.HI.U32 R0, R10, R81, RZ ;  /* 0x000000510a002227 */ /* 0x001fc800078e00ff */
[----:B------:R-:W-:Y:S02]  /*ba80*/  IMAD R11, R188, UR9, R5 ;  /* 0x00000009bc0b7c24 */ /* 0x000fe4000f8e0205 */
[----:B------:R-:W-:Y:S01]  /*ba90*/  IMAD.SHL.U32 R81, R7, 0x10, RZ ;  /* 0x0000001007517824 */ /* 0x000fe200078e00ff */
[----:B------:R-:W-:Y:S01]  /*baa0*/  SEL R7, RZ, 0xffffffff, P0 ;  /* 0xffffffffff077807 */ /* 0x000fe20000000000 */
[----:B------:R-:W-:Y:S01]  /*bab0*/  IMAD.MOV.U32 R5, RZ, RZ, R10 ;  /* 0x000000ffff057224 */ /* 0x000fe200078e000a */
[----:B-1----:R-:W-:Y:S02]  /*bac0*/  @P2 SHF.R.U32.HI R5, RZ, R83, R0 ;  /* 0x00000053ff052219 */ /* 0x002fe40000011600 */
[----:B------:R-:W-:Y:S01]  /*bad0*/  LOP3.LUT R4, R81, 0x10, R4, 0xe2, !PT ;  /* 0x0000001051047812 */ /* 0x000fe200078ee204 */
[----:B------:R-:W-:Y:S01]  /*bae0*/  IMAD.SHL.U32 R81, R7, 0x20, RZ ;  /* 0x0000002007517824 */ /* 0x000fe200078e00ff */
[--C-:B------:R-:W-:Y:S01]  /*baf0*/  SHF.R.S32.HI R0, RZ, 0x1f, R5.reuse ;  /* 0x0000001fff007819 */ /* 0x100fe20000011405 */
[----:B------:R-:W-:-:S02]  /*bb00*/  IMAD.MOV R7, RZ, RZ, -R5 ;  /* 0x000000ffff077224 */ /* 0x000fc400078e0a05 */
[----:B------:R-:W-:Y:S01]  /*bb10*/  IMAD.WIDE.U32 R8, R188, UR8, R8 ;  /* 0x00000008bc087c25 */ /* 0x000fe2000f8e0008 */
[----:B------:R-:W-:-:S03]  /*bb20*/  ULDC.64 UR8, c[0x0][0xbe0] ;  /* 0x0002f80000087ab9 */ /* 0x000fc60000000a00 */
[----:B------:R-:W-:Y:S02]  /*bb30*/  IMAD R0, R0, UR8, RZ ;  /* 0x0000000800007c24 */ /* 0x000fe4000f8e02ff */
[----:B------:R-:W-:Y:S02]  /*bb40*/  IMAD R7, R18, R7, R10 ;  /* 0x0000000712077224 */ /* 0x000fe400078e020a */
[----:B------:R-:W-:Y:S01]  /*bb50*/  IMAD.IADD R9, R9, 0x1, R11 ;  /* 0x0000000109097824 */ /* 0x000fe200078e020b */
[----:B------:R-:W-:Y:S01]  /*bb60*/  ISETP.GE.AND P0, PT, R152, UR10, PT ;  /* 0x0000000a98007c0c */ /* 0x000fe2000bf06270 */
[C---:B------:R-:W-:Y:S01]  /*bb70*/  IMAD R11, R5.reuse, UR9, R0 ;  /* 0x00000009050b7c24 */ /* 0x040fe2000f8e0200 */
[----:B------:R-:W-:Y:S01]  /*bb80*/  SHF.R.S32.HI R0, RZ, 0x1f, R7 ;  /* 0x0000001fff007819 */ /* 0x000fe20000011407 */
[----:B------:R-:W-:Y:S01]  /*bb90*/  IMAD.WIDE.U32 R8, R5, UR8, R8 ;  /* 0x0000000805087c25 */ /* 0x000fe2000f8e0008 */
[----:B------:R-:W-:Y:S01]  /*bba0*/  ULDC.64 UR8, c[0x0][0xbd8] ;  /* 0x0002f60000087ab9 */ /* 0x000fe20000000a00 */
[----:B------:R-:W-:-:S02]  /*bbb0*/  LOP3.LUT R4, R81, 0x20, R4, 0xe2, !PT ;  /* 0x0000002051047812 */ /* 0x000fc400078ee204 */
[----:B------:R-:W-:Y:S01]  /*bbc0*/  IMAD.U32 R80, RZ, RZ, UR42 ;  /* 0x0000002aff507e24 */ /* 0x000fe2000f8e00ff */
[----:B------:R-:W-:Y:S01]  /*bbd0*/  SEL R5, RZ, 0x40, P0 ;  /* 0x00000040ff057807 */ /* 0x000fe20000000000 */
[----:B------:R-:W-:Y:S01]  /*bbe0*/  IMAD.IADD R9, R9, 0x1, R11 ;  /* 0x0000000109097824 */ /* 0x000fe200078e020b */
[----:B------:R-:W-:Y:S01]  /*bbf0*/  ISETP.GE.AND P0, PT, R229, UR10, PT ;  /* 0x0000000ae5007c0c */ /* 0x000fe2000bf06270 */
[----:B------:R-:W-:Y:S02]  /*bc00*/  IMAD R10, R0, UR8, RZ ;  /* 0x00000008000a7c24 */ /* 0x000fe4000f8e02ff */
[----:B------:R-:W-:Y:S02]  /*bc10*/  IMAD R81, R80, 0x40, R3 ;  /* 0x0000004050517824 */ /* 0x000fe400078e0203 */
        /* <DEDUP_REMOVED lines=12> */
[----:B--2---:R0:W1:Y:S01]  /*bce0*/  SHFL.IDX PT, R4, R18, RZ, 0x181f ;  /* 0x00181fff12047589 */ /* 0x00406200000e0000 */
[----:B------:R-:W-:Y:S02]  /*bcf0*/  BSSY B1, `(.L_x_1036) ;  /* 0x000002b000017945 */ /* 0x000fe40003800000 */
[----:B------:R-:W-:Y:S01]  /*bd00*/  SYNCS.ARRIVE.TRANS64.RED.A1T0 RZ, [UR7], RZ ;  /* 0x000000ffffff79a7 */ /* 0x000fe20008100407 */
        /* <DEDUP_REMOVED lines=11> */
[----:B-1----:R-:W-:Y:S01]  /*bdc0*/  @!P1 LEA R8, P2, R194, R4, 0x1 ;  /* 0x00000004c2089211 */ /* 0x002fe200078408ff */
[----:B--2---:R-:W-:-:S03]  /*bdd0*/  @!P0 IMAD.WIDE R10, R16, 0x2, R4 ;  /* 0x00000002100a8825 */ /* 0x004fc600078e0204 */
[----:B------:R-:W-:Y:S02]  /*bde0*/  @!P1 LEA.HI.X R9, R194, R5, R153, 0x1, P2 ;  /* 0x00000005c2099211 */ /* 0x000fe400010f0c99 */
[----:B------:R-:W-:Y:S01]  /*bdf0*/  ISETP.GE.AND P2, PT, R191, UR10, PT ;  /* 0x0000000abf007c0c */ /* 0x000fe2000bf46270 */
[----:B-----5:R1:W-:Y:S01]  /*be00*/  @!P0 ST.E.128 desc[UR44][R10.64], R12 ;  /* 0x0000000c0a008985 */ /* 0x0203e2000c101d2c */
[----:B------:R-:W-:-:S03]  /*be10*/  LOP3.LUT P0, RZ, R0, 0x40, RZ, 0xc0, !PT ;  /* 0x0000004000ff7812 */ /* 0x000fc6000780c0ff */
[----:B------:R2:W-:Y:S01]  /*be20*/  @!P1 ST.E.128 desc[UR44][R8.64], R24 ;  /* 0x0000001808009985 */ /* 0x0005e2000c101d2c */
[----:B------:R-:W-:Y:S02]  /*be30*/  ISETP.GE.AND P1, PT, R190, UR10, PT ;  /* 0x0000000abe007c0c */ /* 0x000fe4000bf26270 */
[CC--:B-1----:R-:W-:Y:S02]  /*be40*/  @!P3 LEA R14, P6, R192.reuse, R4.reuse, 0x1 ;  /* 0x00000004c00eb211 */ /* 0x0c2fe400078c08ff */
[CC--:B--2---:R-:W-:Y:S02]  /*be50*/  @!P4 LEA R24, P5, R193.reuse, R4.reuse, 0x1 ;  /* 0x00000004c118c211 */ /* 0x0c4fe400078a08ff */
[-C--:B------:R-:W-:Y:S02]  /*be60*/  @!P3 LEA.HI.X R15, R192, R5.reuse, R85, 0x1, P6 ;  /* 0x00000005c00fb211 */ /* 0x080fe400030f0c55 */
[----:B------:R-:W-:Y:S02]  /*be70*/  @!P4 LEA.HI.X R25, R193, R5, R7, 0x1, P5 ;  /* 0x00000005c119c211 */ /* 0x000fe400028f0c07 */
[----:B------:R-:W-:-:S02]  /*be80*/  @!P2 LEA R12, P5, R191, R4, 0x1 ;  /* 0x00000004bf0ca211 */ /* 0x000fc400078a08ff */
[----:B------:R-:W-:Y:S01]  /*be90*/  LOP3.LUT P6, RZ, R3, 0x80, RZ, 0xc0, !PT ;  /* 0x0000008003ff7812 */ /* 0x000fe200078cc0ff */
[----:B------:R3:W-:Y:S01]  /*bea0*/  @!P4 ST.E.128 desc[UR44][R24.64], R32 ;  /* 0x000000201800c985 */ /* 0x0007e2000c101d2c */
[-C--:B------:R-:W-:Y:S02]  /*beb0*/  @!P2 LEA.HI.X R13, R191, R5.reuse, R83, 0x1, P5 ;  /* 0x00000005bf0da211 */ /* 0x080fe400028f0c53 */
[----:B------:R-:W-:Y:S01]  /*bec0*/  SHF.R.S32.HI R7, RZ, 0x1f, R190 ;  /* 0x0000001fff077819 */ /* 0x000fe200000114be */
[----:B------:R3:W-:Y:S01]  /*bed0*/  @!P3 ST.E.128 desc[UR44][R14.64], R40 ;  /* 0x000000280e00b985 */ /* 0x0007e2000c101d2c */
[C---:B------:R-:W-:Y:S02]  /*bee0*/  @!P1 LEA R10, P5, R190.reuse, R4, 0x1 ;  /* 0x00000004be0a9211 */ /* 0x040fe400078a08ff */
[----:B------:R-:W-:Y:S01]  /*bef0*/  SHF.R.S32.HI R9, RZ, 0x1f, R152 ;  /* 0x0000001fff097819 */ /* 0x000fe20000011498 */
[----:B------:R3:W-:Y:S01]  /*bf00*/  @!P2 ST.E.128 desc[UR44][R12.64], R48 ;  /* 0x000000300c00a985 */ /* 0x0007e2000c101d2c */
[----:B------:R-:W-:-:S02]  /*bf10*/  @!P1 LEA.HI.X R11, R190, R5, R7, 0x1, P5 ;  /* 0x00000005be0b9211 */ /* 0x000fc400028f0c07 */
[CC--:B------:R-:W-:Y:S02]  /*bf20*/  @P0 LEA R8, P5, R152.reuse, R4.reuse, 0x1 ;  /* 0x0000000498080211 */ /* 0x0c0fe400078a08ff */
[----:B------:R-:W-:Y:S01]  /*bf30*/  SHF.R.S32.HI R7, RZ, 0x1f, R229 ;  /* 0x0000001fff077819 */ /* 0x000fe200000114e5 */
[----:B------:R3:W-:Y:S01]  /*bf40*/  @!P1 ST.E.128 desc[UR44][R10.64], R56 ;  /* 0x000000380a009985 */ /* 0x0007e2000c101d2c */
[----:B------:R-:W-:Y:S02]  /*bf50*/  @P0 LEA.HI.X R9, R152, R5, R9, 0x1, P5 ;  /* 0x0000000598090211 */ /* 0x000fe400028f0c09 */
[----:B------:R-:W-:-:S03]  /*bf60*/  @P6 LEA R4, P5, R229, R4, 0x1 ;  /* 0x00000004e5046211 */ /* 0x000fc600078a08ff */
[----:B------:R3:W-:Y:S01]  /*bf70*/  @P0 ST.E.128 desc[UR44][R8.64], R64 ;  /* 0x0000004008000985 */ /* 0x0007e2000c101d2c */
[----:B------:R-:W-:-:S05]  /*bf80*/  @P6 LEA.HI.X R5, R229, R5, R7, 0x1, P5 ;  /* 0x00000005e5056211 */ /* 0x000fca00028f0c07 */
[----:B------:R3:W-:Y:S04]  /*bf90*/  @P6 ST.E.128 desc[UR44][R4.64], R72 ;  /* 0x0000004804006985 */ /* 0x0007e8000c101d2c */
.L_x_1037:
[----:B------:R-:W-:Y:S05]  /*bfa0*/  BSYNC B1 ;  /* 0x0000000000017941 */ /* 0x000fea0003800000 */
.L_x_1036:
[----:B------:R-:W-:Y:S01]  /*bfb0*/  VIADD R7, R81, 0x20 ;  /* 0x0000002051077836 */ /* 0x000fe20000000000 */
[----:B--23--:R2:W3:Y:S04]  /*bfc0*/  SHFL.IDX PT, R5, R80, 0x1, 0x181f ;  /* 0x00381f0050057f89 */ /* 0x00c4e800000e0000 */
[----:B------:R-:W-:Y:S01]  /*bfd0*/  ISETP.GE.AND P0, PT, R7, R82, PT ;  /* 0x000000520700720c */ /* 0x000fe20003f06270 */
[----:B-1----:R2:W1:-:S12]  /*bfe0*/  SHFL.IDX PT, R4, R18, 0x1, 0x181f ;  /* 0x00381f0012047f89 */ /* 0x00245800000e0000 */
[----:B--2---:R-:W-:Y:S05]  /*bff0*/  @P0 BRA `(.L_x_1038) ;  /* 0x0000002400ec0947 */ /* 0x004fea0003800000 */
[----:B------:R-:W-:Y:S02]  /*c000*/  ISETP.GE.AND P0, PT, R194, UR10, PT ;  /* 0x0000000ac2007c0c */ /* 0x000fe4000bf06270 */
[----:B------:R-:W-:Y:S02]  /*c010*/  ISETP.GE.AND P5, PT, R16, UR10, PT ;  /* 0x0000000a10007c0c */ /* 0x000fe4000bfa6270 */
[----:B------:R-:W-:Y:S02]  /*c020*/  ISETP.GE.AND P2, PT, R193, UR10, PT ;  /* 0x0000000ac1007c0c */ /* 0x000fe4000bf46270 */
[----:B------:R-:W-:Y:S02]  /*c030*/  ISETP.GE.AND P1, PT, R192, UR10, PT ;  /* 0x0000000ac0007c0c */ /* 0x000fe4000bf26270 */
[----:B------:R-:W-:Y:S02]  /*c040*/  ISETP.GE.AND P3, PT, R191, UR10, PT ;  /* 0x0000000abf007c0c */ /* 0x000fe4000bf66270 */
[----:B------:R-:W-:-:S02]  /*c050*/  SHF.R.S32.HI R7, RZ, 0x1f, R193 ;  /* 0x0000001fff077819 */ /* 0x000fc400000114c1 */
[----:B-----5:R-:W-:Y:S02]  /*c060*/  SHF.R.S32.HI R15, RZ, 0x1f, R192 ;  /* 0x0000001fff0f7819 */ /* 0x020fe400000114c0 */
[----:B-1----:R-:W-:Y:S01]  /*c070*/  @!P0 LEA R10, P4, R194, R4, 0x1 ;  /* 0x00000004c20a8211 */ /* 0x002fe200078808ff */
[----:B---3--:R-:W-:Y:S01]  /*c080*/  @!P5 IMAD.WIDE R8, R16, 0x2, R4 ;  /* 0x000000021008d825 */ /* 0x008fe200078e0204 */
[----:B------:R-:W-:Y:S02]  /*c090*/  SHF.R.S32.HI R27, RZ, 0x1f, R190 ;  /* 0x0000001fff1b7819 */ /* 0x000fe400000114be */
[----:B------:R-:W-:Y:S02]  /*c0a0*/  @!P0 LEA.HI.X R11, R194, R5, R153, 0x1, P4 ;  /* 0x00000005c20b8211 */ /* 0x000fe400020f0c99 */
[----:B------:R-:W-:Y:S01]  /*c0b0*/  ISETP.GE.AND P4, PT, R190, UR10, PT ;  /* 0x0000000abe007c0c */ /* 0x000fe2000bf86270 */
[----:B------:R1:W-:Y:S01]  /*c0c0*/  @!P5 ST.E.128 desc[UR44][R8.64], R20 ;  /* 0x000000140800d985 */ /* 0x0003e2000c101d2c */
[----:B------:R-:W-:-:S02]  /*c0d0*/  LOP3.LUT P5, RZ, R0, 0x40, RZ, 0xc0, !PT ;  /* 0x0000004000ff7812 */ /* 0x000fc400078ac0ff */
[CC--:B------:R-:W-:Y:S01]  /*c0e0*/  @!P2 LEA R12, P6, R193.reuse, R4.reuse, 0x1 ;  /* 0x00000004c10ca211 */ /* 0x0c0fe200078c08ff */
[----:B------:R2:W-:Y:S01]  /*c0f0*/  @!P0 ST.E.128 desc[UR44][R10.64], R28 ;  /* 0x0000001c0a008985 */ /* 0x0005e2000c101d2c */
[----:B------:R-:W-:Y:S02]  /*c100*/  SHF.R.S32.HI R0, RZ, 0x1f, R191 ;  /* 0x0000001fff007819 */ /* 0x000fe400000114bf */
[----:B------:R-:W-:Y:S02]  /*c110*/  @!P2 LEA.HI.X R13, R193, R5, R7, 0x1, P6 ;  /* 0x00000005c10da211 */ /* 0x000fe400030f0c07 */
[-C--:B------:R-:W-:Y:S02]  /*c120*/  @!P1 LEA R14, P6, R192, R4.reuse, 0x1 ;  /* 0x00000004c00e9211 */ /* 0x080fe400078c08ff */
[----:B------:R-:W-:Y:S01]  /*c130*/  SHF.R.S32.HI R7, RZ, 0x1f, R152 ;  /* 0x0000001fff077819 */ /* 0x000fe20000011498 */
[----:B------:R2:W-:Y:S01]  /*c140*/  @!P2 ST.E.128 desc[UR44][R12.64], R36 ;  /* 0x000000240c00a985 */ /* 0x0005e2000c101d2c */
[----:B------:R-:W-:-:S02]  /*c150*/  @!P3 LEA R24, P2, R191, R4, 0x1 ;  /* 0x00000004bf18b211 */ /* 0x000fc400078408ff */
[-C--:B------:R-:W-:Y:S02]  /*c160*/  @!P4 LEA R26, P0, R190, R4.reuse, 0x1 ;  /* 0x00000004be1ac211 */ /* 0x080fe400078008ff */
[-C--:B------:R-:W-:Y:S02]  /*c170*/  @!P1 LEA.HI.X R15, R192, R5.reuse, R15, 0x1, P6 ;  /* 0x00000005c00f9211 */ /* 0x080fe400030f0c0f */
[----:B-1----:R-:W-:Y:S02]  /*c180*/  @P5 LEA R8, P6, R152, R4, 0x1 ;  /* 0x0000000498085211 */ /* 0x002fe400078c08ff */
[-C--:B------:R-:W-:Y:S01]  /*c190*/  @!P3 LEA.HI.X R25, R191, R5.reuse, R0, 0x1, P2 ;  /* 0x00000005bf19b211 */ /* 0x080fe200010f0c00 */
[----:B------:R2:W-:Y:S01]  /*c1a0*/  @!P1 ST.E.128 desc[UR44][R14.64], R44 ;  /* 0x0000002c0e009985 */ /* 0x0005e2000c101d2c */
[-C--:B------:R-:W-:Y:S02]  /*c1b0*/  @!P4 LEA.HI.X R27, R190, R5.reuse, R27, 0x1, P0 ;  /* 0x00000005be1bc211 */ /* 0x080fe400000f0c1b */
[----:B------:R-:W-:Y:S01]  /*c1c0*/  @P5 LEA.HI.X R9, R152, R5, R7, 0x1, P6 ;  /* 0x0000000598095211 */ /* 0x000fe200030f0c07 */
[----:B------:R2:W-:Y:S01]  /*c1d0*/  @!P3 ST.E.128 desc[UR44][R24.64], R52 ;  /* 0x000000341800b985 */ /* 0x0005e2000c101d2c */
[----:B------:R-:W-:-:S03]  /*c1e0*/  LOP3.LUT P0, RZ, R3, 0x80, RZ, 0xc0, !PT ;  /* 0x0000008003ff7812 */ /* 0x000fc6000780c0ff */
[----:B------:R2:W-:Y:S04]  /*c1f0*/  @!P4 ST.E.128 desc[UR44][R26.64], R60 ;  /* 0x0000003c1a00c985 */ /* 0x0005e8000c101d2c */
[----:B------:R2:W-:Y:S06]  /*c200*/  @P5 ST.E.128 desc[UR44][R8.64], R68 ;  /* 0x0000004408005985 */ /* 0x0005ec000c101d2c */
[----:B------:R-:W-:Y:S05]  /*c210*/  @!P0 BRA `(.L_x_1038) ;  /* 0x0000002400648947 */ /* 0x000fea0003800000 */
[----:B------:R-:W-:Y:S02]  /*c220*/  LEA R4, P0, R229, R4, 0x1 ;  /* 0x00000004e5047211 */ /* 0x000fe400078008ff */
[----:B------:R-:W-:-:S04]  /*c230*/  SHF.R.S32.HI R0, RZ, 0x1f, R229 ;  /* 0x0000001fff007819 */ /* 0x000fc800000114e5 */
[----:B------:R-:W-:-:S05]  /*c240*/  LEA.HI.X R5, R229, R5, R0, 0x1, P0 ;  /* 0x00000005e5057211 */ /* 0x000fca00000f0c00 */
[----:B------:R4:W-:Y:S01]  /*c250*/  ST.E.128 desc[UR44][R4.64], R76 ;  /* 0x0000004c04007985 */ /* 0x0009e2000c101d2c */
[----:B------:R-:W-:Y:S05]  /*c260*/  BRA `(.L_x_1038) ;  /* 0x0000002400507947 */ /* 0x000fea0003800000 */
.L_x_1035:
[----:B------:R-:W2:Y:S01]  /*c270*/  LDL R0, [R1+0x28] ;  /* 0x0000280001007983 */ /* 0x000ea20000100800 */
[----:B------:R-:W-:Y:S01]  /*c280*/  ULDC.64 UR8, c[0x0][0xc08] ;  /* 0x0003020000087ab9 */ /* 0x000fe20000000a00 */
[----:B0-----:R-:W-:Y:S01]  /*c290*/  SHF.R.S32.HI R3, RZ, 0x1f, R188 ;  /* 0x0000001fff037819 */ /* 0x001fe200000114bc */
[----:B------:R-:W-:Y:S01]  /*c2a0*/  IMAD R7, R7, UR8, RZ ;  /* 0x0000000807077c24 */ /* 0x000fe2000f8e02ff */
[----:B------:R-:W-:Y:S01]  /*c2b0*/  ULDC.64 UR10, c[0x0][0xc40] ;  /* 0x00031000000a7ab9 */ /* 0x000fe20000000a00 */
[----:B------:R-:W-:Y:S01]  /*c2c0*/  IMAD.U32 R4, RZ, RZ, UR42 ;  /* 0x0000002aff047e24 */ /* 0x000fe2000f8e00ff */
[----:B------:R-:W-:Y:S01]  /*c2d0*/  ULDC.64 UR12, c[0x0][0xc30] ;  /* 0x00030c00000c7ab9 */ /* 0x000fe20000000a00 */
[C---:B------:R-:W-:Y:S01]  /*c2e0*/  IMAD R7, R8.reuse, UR9, R7 ;  /* 0x0000000908077c24 */ /* 0x040fe2000f8e0207 */
[----:B------:R-:W-:Y:S01]  /*c2f0*/  BSSY B1, `(.L_x_1039) ;  /* 0x00000d1000017945 */ /* 0x000fe20003800000 */
[----:B------:R-:W-:Y:S01]  /*c300*/  IMAD.WIDE.U32 R8, R8, UR8, RZ ;  /* 0x0000000808087c25 */ /* 0x000fe2000f8e00ff */
[----:B------:R-:W-:Y:S01]  /*c310*/  ULDC.64 UR8, c[0x0][0xc38] ;  /* 0x00030e0000087ab9 */ /* 0x000fe20000000a00 */
[----:B------:R-:W-:-:S02]  /*c320*/  SHF.R.S32.HI R22, RZ, 0x1f, R196 ;  /* 0x0000001fff167819 */ /* 0x000fc400000114c4 */
[----:B------:R-:W-:Y:S01]  /*c330*/  IMAD.IADD R9, R9, 0x1, R7 ;  /* 0x0000000109097824 */ /* 0x000fe200078e0207 */
[----:B------:R-:W-:Y:S01]  /*c340*/  SHF.R.S32.HI R23, RZ, 0x1f, R197 ;  /* 0x0000001fff177819 */ /* 0x000fe200000114c5 */
[----:B------:R-:W-:Y:S01]  /*c350*/  IMAD R3, R3, UR10, RZ ;  /* 0x0000000a03037c24 */ /* 0x000fe2000f8e02ff */
[----:B------:R-:W-:Y:S01]  /*c360*/  SHF.R.S32.HI R152, RZ, 0x1f, R198 ;  /* 0x0000001fff987819 */ /* 0x000fe200000114c6 */
[C---:B------:R-:W-:Y:S01]  /*c370*/  IMAD.WIDE.U32 R8, R189.reuse, UR8, R8 ;  /* 0x00000008bd087c25 */ /* 0x040fe2000f8e0008 */
[----:B------:R-:W-:Y:S01]  /*c380*/  ULDC UR8, c[0x0][0xce8] ;  /* 0x00033a0000087ab9 */ /* 0x000fe20000000800 */
[----:B------:R-:W-:Y:S01]  /*c390*/  SHF.R.S32.HI R153, RZ, 0x1f, R199 ;  /* 0x0000001fff997819 */ /* 0x000fe200000114c7 */
[----:B------:R-:W-:Y:S01]  /*c3a0*/  UISETP.NE.AND UP0, UPT, UR8, 0x1, UPT ;  /* 0x000000010800788c */ /* 0x000fe2000bf05270 */
[----:B------:R-:W-:Y:S01]  /*c3b0*/  IMAD R9, R189, UR9, R9 ;  /* 0x00000009bd097c24 */ /* 0x000fe2000f8e0209 */
[----:B------:R-:W-:Y:S01]  /*c3c0*/  UIMAD UR6, UR6, UR8, URZ ;  /* 0x00000008060672a4 */ /* 0x000fe2000f8e023f */
[C---:B------:R-:W-:Y:S01]  /*c3d0*/  IMAD R3, R188.reuse, UR11, R3 ;  /* 0x0000000bbc037c24 */ /* 0x040fe2000f8e0203 */
[----:B------:R-:W-:Y:S01]  /*c3e0*/  SHF.R.S32.HI R154, RZ, 0x1f, R200 ;  /* 0x0000001fff9a7819 */ /* 0x000fe200000114c8 */
[----:B------:R-:W-:Y:S01]  /*c3f0*/  IMAD.WIDE.U32 R8, R188, UR10, R8 ;  /* 0x0000000abc087c25 */ /* 0x000fe2000f8e0008 */
[----:B------:R-:W-:Y:S01]  /*c400*/  PLOP3.LUT P0, PT, PT, PT, UP0, 0x80, 0x0 ;  /* 0x000000000000781c */ /* 0x000fe20003f0f008 */
[----:B------:R-:W-:Y:S01]  /*c410*/  ULDC.64 UR10, c[0x0][0xc48] ;  /* 0x00031200000a7ab9 */ /* 0x000fe20000000a00 */
[----:B------:R-:W-:Y:S01]  /*c420*/  SHF.R.S32.HI R155, RZ, 0x1f, R201 ;  /* 0x0000001fff9b7819 */ /* 0x000fe200000114c9 */
[----:B------:R-:W-:Y:S01]  /*c430*/  IMAD.IADD R9, R9, 0x1, R3 ;  /* 0x0000000109097824 */ /* 0x000fe200078e0203 */
[----:B------:R-:W-:Y:S01]  /*c440*/  SHF.R.S32.HI R156, RZ, 0x1f, R202 ;  /* 0x0000001fff9c7819 */ /* 0x000fe200000114ca */
[----:B------:R-:W-:Y:S01]  /*c450*/  @UP0 ULDC UR7, c[0x0][0xcec] ;  /* 0x00033b0000070ab9 */ /* 0x000fe20000000800 */
[----:B------:R-:W-:Y:S01]  /*c460*/  SHF.R.S32.HI R157, RZ, 0x1f, R203 ;  /* 0x0000001fff9d7819 */ /* 0x000fe200000114cb */
[----:B------:R-:W-:Y:S01]  /*c470*/  IMAD.WIDE.U32 R8, R195, UR10, R8 ;  /* 0x0000000ac3087c25 */ /* 0x000fe2000f8e0008 */
[----:B------:R-:W-:-:S02]  /*c480*/  SHF.R.S32.HI R158, RZ, 0x1f, R204 ;  /* 0x0000001fff9e7819 */ /* 0x000fc400000114cc */
[----:B------:R-:W-:Y:S01]  /*c490*/  SHF.R.S32.HI R159, RZ, 0x1f, R205 ;  /* 0x0000001fff9f7819 */ /* 0x000fe200000114cd */
[----:B------:R-:W-:Y:S01]  /*c4a0*/  IMAD R9, R195, UR11, R9 ;  /* 0x0000000bc3097c24 */ /* 0x000fe2000f8e0209 */
[----:B------:R-:W-:Y:S01]  /*c4b0*/  ULDC.64 UR10, c[0x0][0xc28] ;  /* 0x00030a00000a7ab9 */ /* 0x000fe20000000a00 */
        /* <DEDUP_REMOVED lines=23> */
[----:B------:R-:W-:Y:S01]  /*c630*/  @P0 IMAD.HI.U32 R0, R4, UR7, RZ ;  /* 0x0000000704000c27 */ /* 0x000fe2000f8e00ff */
[----:B------:R-:W-:-:S03]  /*c640*/  @UP0 ULDC UR7, c[0x0][0xcf0] ;  /* 0x00033c0000070ab9 */ /* 0x000fc60000000800 */
[----:B------:R-:W-:Y:S01]  /*c650*/  IMAD.MOV.U32 R3, RZ, RZ, R4 ;  /* 0x000000ffff037224 */ /* 0x000fe200078e0004 */
[----:B------:R-:W-:Y:S01]  /*c660*/  @P0 SHF.R.U32.HI R3, RZ, UR7, R0 ;  /* 0x00000007ff030c19 */ /* 0x000fe20008011600 */
[----:B------:R-:W-:-:S03]  /*c670*/  UIADD3 UR7, UR41, 0x38820, URZ ;  /* 0x0003882029077890 */ /* 0x000fc6000fffe03f */
[--C-:B------:R-:W-:Y:S01]  /*c680*/  SHF.R.S32.HI R0, RZ, 0x1f, R3.reuse ;  /* 0x0000001fff007819 */ /* 0x100fe20000011403 */
[----:B------:R-:W-:Y:S01]  /*c690*/  IMAD.MOV R5, RZ, RZ, -R3 ;  /* 0x000000ffff057224 */ /* 0x000fe200078e0a03 */
[----:B------:R-:W-:Y:S01]  /*c6a0*/  UPRMT UR7, URZ, 0x654, UR7 ;  /* 0x000006543f077896 */ /* 0x000fe20008000007 */
[----:B------:R-:W-:-:S04]  /*c6b0*/  IMAD.WIDE.U32 R8, R3, UR12, R8 ;  /* 0x0000000c03087c25 */ /* 0x000fc8000f8e0008 */
[----:B------:R-:W-:Y:S02]  /*c6c0*/  IMAD R0, R0, UR12, RZ ;  /* 0x0000000c00007c24 */ /* 0x000fe4000f8e02ff */
[----:B------:R-:W-:Y:S02]  /*c6d0*/  IMAD R5, R5, UR8, R4 ;  /* 0x0000000805057c24 */ /* 0x000fe4000f8e0204 */
[----:B------:R-:W-:Y:S01]  /*c6e0*/  IMAD R7, R3, UR13, R0 ;  /* 0x0000000d03077c24 */ /* 0x000fe2000f8e0200 */
[----:B------:R-:W-:Y:S01]  /*c6f0*/  SYNCS.ARRIVE.TRANS64.RED.A1T0 RZ, [UR7], RZ ;  /* 0x000000ffffff79a7 */ /* 0x000fe20008100407 */
[----:B------:R-:W-:Y:S01]  /*c700*/  IMAD.U32 R4, RZ, RZ, UR42 ;  /* 0x0000002aff047e24 */ /* 0x000fe2000f8e00ff */
[----:B------:R-:W-:Y:S01]  /*c710*/  SHF.R.S32.HI R0, RZ, 0x1f, R5 ;  /* 0x0000001fff007819 */ /* 0x000fe20000011405 */
[----:B------:R-:W-:Y:S02]  /*c720*/  IMAD.IADD R9, R9, 0x1, R7 ;  /* 0x0000000109097824 */ /* 0x000fe400078e0207 */
[----:B------:R-:W-:-:S02]  /*c730*/  IMAD R7, R4, 0x40, R17 ;  /* 0x0000004004077824 */ /* 0x000fc400078e0211 */
[----:B------:R-:W-:Y:S02]  /*c740*/  IMAD R0, R0, UR10, RZ ;  /* 0x0000000a00007c24 */ /* 0x000fe4000f8e02ff */
[----:B------:R-:W-:-:S04]  /*c750*/  IMAD.WIDE.U32 R8, R5, UR10, R8 ;  /* 0x0000000a05087c25 */ /* 0x000fc8000f8e0008 */
[----:B------:R-:W-:Y:S01]  /*c760*/  IMAD R3, R5, UR11, R0 ;  /* 0x0000000b05037c24 */ /* 0x000fe2000f8e0200 */
[----:B------:R-:W-:Y:S02]  /*c770*/  ULDC.64 UR10, c[0x0][0xc00] ;  /* 0x00030000000a7ab9 */ /* 0x000fe40000000a00 */
[----:B------:R-:W-:Y:S01]  /*c780*/  LEA R0, P0, R8, UR10, 0x2 ;  /* 0x0000000a08007c11 */ /* 0x000fe2000f8010ff */
[----:B------:R-:W-:-:S04]  /*c790*/  IMAD.IADD R3, R9, 0x1, R3 ;  /* 0x0000000109037824 */ /* 0x000fc800078e0203 */
[----:B------:R0:W1:Y:S01]  /*c7a0*/  SHFL.IDX PT, R13, R0, RZ, 0x1c1f ;  /* 0x001c1fff000d7589 */ /* 0x00006200000e0000 */
[----:B------:R-:W-:Y:S02]  /*c7b0*/  LEA.HI.X R3, R8, UR11, R3, 0x2, P0 ;  /* 0x0000000b08037c11 */ /* 0x000fe400080f1403 */
[----:B------:R-:W-:-:S03]  /*c7c0*/  ISETP.GE.AND P0, PT, R7, UR6, PT ;  /* 0x0000000607007c0c */ /* 0x000fc6000bf06270 */
[----:B------:R0:W2:Y:S10]  /*c7d0*/  SHFL.IDX PT, R12, R3, RZ, 0x1c1f ;  /* 0x001c1fff030c7589 */ /* 0x0000b400000e0000 */
[----:B0-----:R-:W-:Y:S05]  /*c7e0*/  @P0 BRA `(.L_x_1040) ;  /* 0x0000000800040947 */ /* 0x001fea0003800000 */
[----:B------:R-:W-:Y:S02]  /*c7f0*/  ULDC UR7, c[0x0][0xbc8] ;  /* 0x0002f20000077ab9 */ /* 0x000fe40000000800 */
[----:B------:R-:W-:Y:S02]  /*c800*/  ISETP.GE.AND P0, PT, R19, UR7, PT ;  /* 0x0000000713007c0c */ /* 0x000fe4000bf06270 */
[----:B------:R-:W-:Y:S02]  /*c810*/  ISETP.GE.AND P1, PT, R227, UR7, PT ;  /* 0x00000007e3007c0c */ /* 0x000fe4000bf26270 */
[----:B------:R-:W-:Y:S02]  /*c820*/  ISETP.GE.AND P4, PT, R219, UR7, PT ;  /* 0x00000007db007c0c */ /* 0x000fe4000bf86270 */
[----:B------:R-:W-:-:S07]  /*c830*/  ISETP.GE.AND P5, PT, R217, UR7, PT ;  /* 0x00000007d9007c0c */ /* 0x000fce000bfa6270 */
[----:B-1----:R-:W-:-:S04]  /*c840*/  @!P0 LEA R4, P2, R19, R13, 0x2 ;  /* 0x0000000d13048211 */ /* 0x002fc800078410ff */
[----:B--2---:R-:W-:-:S05]  /*c850*/  @!P0 LEA.HI.X R5, R19, R12, R179, 0x2, P2 ;  /* 0x0000000c13058211 */ /* 0x004fca00010f14b3 */
[----:B------:R0:W-:Y:S01]  /*c860*/  @!P0 ST.E.64 desc[UR44][R4.64], R24 ;  /* 0x0000001804008985 */ /* 0x0001e2000c101b2c */
[----:B------:R-:W-:Y:S02]  /*c870*/  ISETP.GE.AND P0, PT, R226, UR7, PT ;  /* 0x00000007e2007c0c */ /* 0x000fe4000bf06270 */
[----:B0-----:R-:W-:-:S04]  /*c880*/  @!P1 LEA R4, P2, R227, R13, 0x2 ;  /* 0x0000000de3049211 */ /* 0x001fc800078410ff */
[----:B------:R-:W-:-:S05]  /*c890*/  @!P1 LEA.HI.X R5, R227, R12, R178, 0x2, P2 ;  /* 0x0000000ce3059211 */ /* 0x000fca00010f14b2 */
[----:B------:R0:W-:Y:S01]  /*c8a0*/  @!P1 ST.E.64 desc[UR44][R4.64], R28 ;  /* 0x0000001c04009985 */ /* 0x0001e2000c101b2c */
[----:B------:R-:W-:Y:S02]  /*c8b0*/  ISETP.GE.AND P1, PT, R225, UR7, PT ;  /* 0x00000007e1007c0c */ /* 0x000fe4000bf26270 */
[----:B0-----:R-:W-:-:S04]  /*c8c0*/  @!P0 LEA R4, P2, R226, R13, 0x2 ;  /* 0x0000000de2048211 */ /* 0x001fc800078410ff */
[----:B------:R-:W-:-:S05]  /*c8d0*/  @!P0 LEA.HI.X R5, R226, R12, R177, 0x2, P2 ;  /* 0x0000000ce2058211 */ /* 0x000fca00010f14b1 */
[----:B------:R0:W-:Y:S01]  /*c8e0*/  @!P0 ST.E.64 desc[UR44][R4.64], R32 ;  /* 0x0000002004008985 */ /* 0x0001e2000c101b2c */
[----:B------:R-:W-:Y:S02]  /*c8f0*/  ISETP.GE.AND P0, PT, R224, UR7, PT ;  /* 0x00000007e0007c0c */ /* 0x000fe4000bf06270 */
[----:B0-----:R-:W-:-:S04]  /*c900*/  @!P1 LEA R4, P2, R225, R13, 0x2 ;  /* 0x0000000de1049211 */ /* 0x001fc800078410ff */
[----:B------:R-:W-:Y:S02]  /*c910*/  @!P1 LEA.HI.X R5, R225, R12, R176, 0x2, P2 ;  /* 0x0000000ce1059211 */ /* 0x000fe400010f14b0 */
[----:B------:R-:W-:-:S03]  /*c920*/  ISETP.GE.AND P2, PT, R223, UR7, PT ;  /* 0x00000007df007c0c */ /* 0x000fc6000bf46270 */
[----:B------:R0:W-:Y:S02]  /*c930*/  @!P1 ST.E.64 desc[UR44][R4.64], R36 ;  /* 0x0000002404009985 */ /* 0x0001e4000c101b2c */
[----:B0-----:R-:W-:-:S04]  /*c940*/  @!P0 LEA R4, P1, R224, R13, 0x2 ;  /* 0x0000000de0048211 */ /* 0x001fc800078210ff */
[----:B------:R-:W-:Y:S02]  /*c950*/  @!P0 LEA.HI.X R5, R224, R12, R175, 0x2, P1 ;  /* 0x0000000ce0058211 */ /* 0x000fe400008f14af */
[----:B------:R-:W-:-:S03]  /*c960*/  ISETP.GE.AND P1, PT, R221, UR7, PT ;  /* 0x00000007dd007c0c */ /* 0x000fc6000bf26270 */
[----:B------:R0:W-:Y:S01]  /*c970*/  @!P0 ST.E.64 desc[UR44][R4.64], R40 ;  /* 0x0000002804008985 */ /* 0x0001e2000c101b2c */
[----:B------:R-:W-:-:S09]  /*c980*/  ISETP.GE.AND P0, PT, R222, UR7, PT ;  /* 0x00000007de007c0c */ /* 0x000fd2000bf06270 */
[-C--:B------:R-:W-:Y:S02]  /*c990*/  @!P1 LEA R8, P6, R221, R13.reuse, 0x2 ;  /* 0x0000000ddd089211 */ /* 0x080fe400078c10ff */
[----:B0-----:R-:W-:Y:S02]  /*c9a0*/  @!P2 LEA R4, P3, R223, R13, 0x2 ;  /* 0x0000000ddf04a211 */ /* 0x001fe400078610ff */
[-C--:B------:R-:W-:Y:S02]  /*c9b0*/  @!P1 LEA.HI.X R9, R221, R12.reuse, R20, 0x2, P6 ;  /* 0x0000000cdd099211 */ /* 0x080fe400030f1414 */
[----:B------:R-:W-:Y:S02]  /*c9c0*/  @!P2 LEA.HI.X R5, R223, R12, R174, 0x2, P3 ;  /* 0x0000000cdf05a211 */ /* 0x000fe400018f14ae */
[----:B------:R-:W-:-:S03]  /*c9d0*/  ISETP.GE.AND P3, PT, R220, UR7, PT ;  /* 0x00000007dc007c0c */ /* 0x000fc6000bf66270 */
[----:B------:R0:W-:Y:S02]  /*c9e0*/  @!P2 ST.E.64 desc[UR44][R4.64], R44 ;  /* 0x0000002c0400a985 */ /* 0x0001e4000c101b2c */
[----:B0-----:R-:W-:-:S04]  /*c9f0*/  @!P0 LEA R4, P2, R222, R13, 0x2 ;  /* 0x0000000dde048211 */ /* 0x001fc800078410ff */
[----:B------:R-:W-:-:S05]  /*ca00*/  @!P0 LEA.HI.X R5, R222, R12, R21, 0x2, P2 ;  /* 0x0000000cde058211 */ /* 0x000fca00010f1415 */
[----:B------:R0:W-:Y:S01]  /*ca10*/  @!P0 ST.E.64 desc[UR44][R4.64], R48 ;  /* 0x0000003004008985 */ /* 0x0001e2000c101b2c */
[----:B------:R-:W-:-:S03]  /*ca20*/  ISETP.GE.AND P0, PT, R216, UR7, PT ;  /* 0x00000007d8007c0c */ /* 0x000fc6000bf06270 */
[----:B------:R1:W-:Y:S01]  /*ca30*/  @!P1 ST.E.64 desc[UR44][R8.64], R52 ;  /* 0x0000003408009985 */ /* 0x0003e2000c101b2c */
[----:B------:R-:W-:Y:S02]  /*ca40*/  ISETP.GE.AND P1, PT, R215, UR7, PT ;  /* 0x00000007d7007c0c */ /* 0x000fe4000bf26270 */
[CC--:B0-----:R-:W-:Y:S02]  /*ca50*/  @!P3 LEA R4, P6, R220.reuse, R13.reuse, 0x2 ;  /* 0x0000000ddc04b211 */ /* 0x0c1fe400078c10ff */
[-C--:B-1----:R-:W-:Y:S02]  /*ca60*/  @!P4 LEA R8, P2, R219, R13.reuse, 0x2 ;  /* 0x0000000ddb08c211 */ /* 0x082fe400078410ff */
[-C--:B------:R-:W-:Y:S02]  /*ca70*/  @!P3 LEA.HI.X R5, R220, R12.reuse, R173, 0x2, P6 ;  /* 0x0000000cdc05b211 */ /* 0x080fe400030f14ad */
[----:B------:R-:W-:Y:S02]  /*ca80*/  @!P5 LEA R10, P6, R217, R13, 0x2 ;  /* 0x0000000dd90ad211 */ /* 0x000fe400078c10ff */
        /* <DEDUP_REMOVED lines=8> */
[CC--:B0-----:R-:W-:Y:S02]  /*cb10*/  @!P0 LEA R4, P6, R216.reuse, R13.reuse, 0x2 ;  /* 0x0000000dd8048211 */ /* 0x0c1fe400078c10ff */
[----:B-1----:R-:W-:Y:S02]  /*cb20*/  @!P1 LEA R8, P5, R215, R13, 0x2 ;  /* 0x0000000dd7089211 */ /* 0x002fe400078a10ff */
[----:B------:R-:W-:-:S02]  /*cb30*/  @!P0 LEA.HI.X R5, R216, R12, R170, 0x2, P6 ;  /* 0x0000000cd8058211 */ /* 0x000fc400030f14aa */
[-C--:B------:R-:W-:Y:S02]  /*cb40*/  @!P1 LEA.HI.X R9, R215, R12.reuse, R169, 0x2, P5 ;  /* 0x0000000cd7099211 */ /* 0x080fe400028f14a9 */
[----:B------:R-:W-:Y:S01]  /*cb50*/  ISETP.GE.AND P5, PT, R211, UR7, PT ;  /* 0x00000007d3007c0c */ /* 0x000fe2000bfa6270 */
[----:B------:R0:W-:Y:S01]  /*cb60*/  @!P0 ST.E.64 desc[UR44][R4.64], R68 ;  /* 0x0000004404008985 */ /* 0x0001e2000c101b2c */
[----:B--2---:R-:W-:Y:S02]  /*cb70*/  @!P2 LEA R10, P6, R214, R13, 0x2 ;  /* 0x0000000dd60aa211 */ /* 0x004fe400078c10ff */
[----:B------:R-:W-:Y:S01]  /*cb80*/  ISETP.GE.AND P0, PT, R210, UR7, PT ;  /* 0x00000007d2007c0c */ /* 0x000fe2000bf06270 */
[----:B------:R1:W-:Y:S01]  /*cb90*/  @!P1 ST.E.64 desc[UR44][R8.64], R72 ;  /* 0x0000004808009985 */ /* 0x0003e2000c101b2c */
[----:B------:R-:W-:-:S05]  /*cba0*/  @!P2 LEA.HI.X R11, R214, R12, R168, 0x2, P6 ;  /* 0x0000000cd60ba211 */ /* 0x000fca00030f14a8 */
[----:B------:R2:W-:Y:S01]  /*cbb0*/  @!P2 ST.E.64 desc[UR44][R10.64], R76 ;  /* 0x0000004c0a00a985 */ /* 0x0005e2000c101b2c */
[----:B0-----:R-:W-:-:S04]  /*cbc0*/  @!P3 LEA R4, P1, R213, R13, 0x2 ;  /* 0x0000000dd504b211 */ /* 0x001fc800078210ff */
[-C--:B------:R-:W-:Y:S02]  /*cbd0*/  @!P3 LEA.HI.X R5, R213, R12.reuse, R167, 0x2, P1 ;  /* 0x0000000cd505b211 */ /* 0x080fe400008f14a7 */
[----:B------:R-:W-:Y:S02]  /*cbe0*/  ISETP.GE.AND P1, PT, R209, UR7, PT ;  /* 0x00000007d1007c0c */ /* 0x000fe4000bf26270 */
[CC--:B-1----:R-:W-:Y:S01]  /*cbf0*/  @!P4 LEA R8, P2, R212.reuse, R13.reuse, 0x2 ;  /* 0x0000000dd408c211 */ /* 0x0c2fe200078410ff */
[----:B------:R0:W-:Y:S01]  /*cc00*/  @!P3 ST.E.64 desc[UR44][R4.64], R80 ;  /* 0x000000500400b985 */ /* 0x0001e2000c101b2c */
[----:B--2---:R-:W-:Y:S02]  /*cc10*/  @!P5 LEA R10, P6, R211, R13, 0x2 ;  /* 0x0000000dd30ad211 */ /* 0x004fe400078c10ff */
[----:B------:R-:W-:Y:S02]  /*cc20*/  @!P4 LEA.HI.X R9, R212, R12, R166, 0x2, P2 ;  /* 0x0000000cd409c211 */ /* 0x000fe400010f14a6 */
[----:B------:R-:W-:-:S02]  /*cc30*/  ISETP.GE.AND P2, PT, R208, UR7, PT ;  /* 0x00000007d0007c0c */ /* 0x000fc4000bf46270 */
[----:B------:R-:W-:Y:S01]  /*cc40*/  @!P5 LEA.HI.X R11, R211, R12, R165, 0x2, P6 ;  /* 0x0000000cd30bd211 */ /* 0x000fe200030f14a5 */
[----:B------:R1:W-:Y:S01]  /*cc50*/  @!P4 ST.E.64 desc[UR44][R8.64], R84 ;  /* 0x000000540800c985 */ /* 0x0003e2000c101b2c */
[----:B------:R-:W-:-:S03]  /*cc60*/  ISETP.GE.AND P4, PT, R206, UR7, PT ;  /* 0x00000007ce007c0c */ /* 0x000fc6000bf86270 */
[----:B------:R2:W-:Y:S01]  /*cc70*/  @!P5 ST.E.64 desc[UR44][R10.64], R88 ;  /* 0x000000580a00d985 */ /* 0x0005e2000c101b2c */
[----:B------:R-:W-:Y:S02]  /*cc80*/  ISETP.GE.AND P5, PT, R207, UR7, PT ;  /* 0x00000007cf007c0c */ /* 0x000fe4000bfa6270 */
[----:B0-----:R-:W-:-:S04]  /*cc90*/  @!P0 LEA R4, P6, R210, R13, 0x2 ;  /* 0x0000000dd2048211 */ /* 0x001fc800078c10ff */
[----:B------:R-:W-:Y:S02]  /*cca0*/  @!P0 LEA.HI.X R5, R210, R12, R164, 0x2, P6 ;  /* 0x0000000cd2058211 */ /* 0x000fe400030f14a4 */
[----:B-1----:R-:W-:-:S03]  /*ccb0*/  @!P1 LEA R8, P3, R209, R13, 0x2 ;  /* 0x0000000dd1089211 */ /* 0x002fc600078610ff */
[----:B------:R0:W-:Y:S01]  /*ccc0*/  @!P0 ST.E.64 desc[UR44][R4.64], R92 ;  /* 0x0000005c04008985 */ /* 0x0001e2000c101b2c */
[-C--:B------:R-:W-:Y:S02]  /*ccd0*/  @!P1 LEA.HI.X R9, R209, R12.reuse, R163, 0x2, P3 ;  /* 0x0000000cd1099211 */ /* 0x080fe400018f14a3 */
[----:B------:R-:W-:Y:S02]  /*cce0*/  ISETP.GE.AND P3, PT, R205, UR7, PT ;  /* 0x00000007cd007c0c */ /* 0x000fe4000bf66270 */
[CC--:B--2---:R-:W-:Y:S01]  /*ccf0*/  @!P2 LEA R10, P6, R208.reuse, R13.reuse, 0x2 ;  /* 0x0000000dd00aa211 */ /* 0x0c4fe200078c10ff */
[----:B------:R1:W-:Y:S01]  /*cd00*/  @!P1 ST.E.64 desc[UR44][R8.64], R96 ;  /* 0x0000006008009985 */ /* 0x0003e2000c101b2c */
[----:B------:R-:W-:Y:S02]  /*cd10*/  ISETP.GE.AND P1, PT, R203, UR7, PT ;  /* 0x00000007cb007c0c */ /* 0x000fe4000bf26270 */
[----:B------:R-:W-:Y:S02]  /*cd20*/  @!P2 LEA.HI.X R11, R208, R12, R162, 0x2, P6 ;  /* 0x0000000cd00ba211 */ /* 0x000fe400030f14a2 */
[----:B0-----:R-:W-:-:S03]  /*cd30*/  @!P5 LEA R4, P6, R207, R13, 0x2 ;  /* 0x0000000dcf04d211 */ /* 0x001fc600078c10ff */
[----:B------:R0:W-:Y:S01]  /*cd40*/  @!P2 ST.E.64 desc[UR44][R10.64], R100 ;  /* 0x000000640a00a985 */ /* 0x0001e2000c101b2c */
[----:B------:R-:W-:Y:S02]  /*cd50*/  ISETP.GE.AND P2, PT, R204, UR7, PT ;  /* 0x00000007cc007c0c */ /* 0x000fe4000bf46270 */
[----:B------:R-:W-:Y:S02]  /*cd60*/  @!P5 LEA.HI.X R5, R207, R12, R161, 0x2, P6 ;  /* 0x0000000ccf05d211 */ /* 0x000fe400030f14a1 */
[----:B-1----:R-:W-:-:S03]  /*cd70*/  @!P4 LEA R8, P0, R206, R13, 0x2 ;  /* 0x0000000dce08c211 */ /* 0x002fc600078010ff */
[----:B------:R1:W-:Y:S01]  /*cd80*/  @!P5 ST.E.64 desc[UR44][R4.64], R104 ;  /* 0x000000680400d985 */ /* 0x0003e2000c101b2c */
[-C--:B------:R-:W-:Y:S02]  /*cd90*/  @!P4 LEA.HI.X R9, R206, R12.reuse, R160, 0x2, P0 ;  /* 0x0000000cce09c211 */ /* 0x080fe400000f14a0 */
[----:B------:R-:W-:Y:S02]  /*cda0*/  ISETP.GE.AND P0, PT, R202, UR7, PT ;  /* 0x00000007ca007c0c */ /* 0x000fe4000bf06270 */
[CC--:B0-----:R-:W-:Y:S01]  /*cdb0*/  @!P3 LEA R10, P6, R205.reuse, R13.reuse, 0x2 ;  /* 0x0000000dcd0ab211 */ /* 0x0c1fe200078c10ff */
[----:B------:R0:W-:Y:S03]  /*cdc0*/  @!P4 ST.E.64 desc[UR44][R8.64], R108 ;  /* 0x0000006c0800c985 */ /* 0x0001e6000c101b2c */
[----:B------:R-:W-:Y:S02]  /*cdd0*/  @!P3 LEA.HI.X R11, R205, R12, R159, 0x2, P6 ;  /* 0x0000000ccd0bb211 */ /* 0x000fe400030f149f */
[----:B-1----:R-:W-:-:S03]  /*cde0*/  @!P2 LEA R4, P4, R204, R13, 0x2 ;  /* 0x0000000dcc04a211 */ /* 0x002fc600078810ff */
[----:B------:R1:W-:Y:S01]  /*cdf0*/  @!P3 ST.E.64 desc[UR44][R10.64], R112 ;  /* 0x000000700a00b985 */ /* 0x0003e2000c101b2c */
[----:B------:R-:W-:Y:S02]  /*ce00*/  ISETP.GE.AND P3, PT, R201, UR7, PT ;  /* 0x00000007c9007c0c */ /* 0x000fe4000bf66270 */
[-C--:B------:R-:W-:Y:S02]  /*ce10*/  @!P2 LEA.HI.X R5, R204, R12.reuse, R158, 0x2, P4 ;  /* 0x0000000ccc05a211 */ /* 0x080fe400020f149e */
[----:B------:R-:W-:Y:S02]  /*ce20*/  ISETP.GE.AND P4, PT, R200, UR7, PT ;  /* 0x00000007c8007c0c */ /* 0x000fe4000bf86270 */
[----:B0-----:R-:W-:Y:S01]  /*ce30*/  @!P1 LEA R8, P5, R203, R13, 0x2 ;  /* 0x0000000dcb089211 */ /* 0x001fe200078a10ff */
[----:B------:R0:W-:Y:S01]  /*ce40*/  @!P2 ST.E.64 desc[UR44][R4.64], R116 ;  /* 0x000000740400a985 */ /* 0x0001e2000c101b2c */
[----:B------:R-:W-:Y:S02]  /*ce50*/  ISETP.GE.AND P2, PT, R199, UR7, PT ;  /* 0x00000007c7007c0c */ /* 0x000fe4000bf46270 */
[----:B------:R-:W-:-:S02]  /*ce60*/  @!P1 LEA.HI.X R9, R203, R12, R157, 0x2, P5 ;  /* 0x0000000ccb099211 */ /* 0x000fc400028f149d */
[----:B-1----:R-:W-:-:S03]  /*ce70*/  @!P0 LEA R10, P6, R202, R13, 0x2 ;  /* 0x0000000dca0a8211 */ /* 0x002fc600078c10ff */
[----:B------:R1:W-:Y:S01]  /*ce80*/  @!P1 ST.E.64 desc[UR44][R8.64], R120 ;  /* 0x0000007808009985 */ /* 0x0003e2000c101b2c */
[----:B------:R-:W-:Y:S02]  /*ce90*/  ISETP.GE.AND P1, PT, R198, UR7, PT ;  /* 0x00000007c6007c0c */ /* 0x000fe4000bf26270 */
[----:B------:R-:W-:Y:S02]  /*cea0*/  @!P0 LEA.HI.X R11, R202, R12, R156, 0x2, P6 ;  /* 0x0000000cca0b8211 */ /* 0x000fe400030f149c */
[----:B0-----:R-:W-:-:S03]  /*ceb0*/  @!P3 LEA R4, P5, R201, R13, 0x2 ;  /* 0x0000000dc904b211 */ /* 0x001fc600078a10ff */
[----:B------:R0:W-:Y:S01]  /*cec0*/  @!P0 ST.E.64 desc[UR44][R10.64], R124 ;  /* 0x0000007c0a008985 */ /* 0x0001e2000c101b2c */
[----:B------:R-:W-:Y:S02]  /*ced0*/  ISETP.GE.AND P0, PT, R197, UR7, PT ;  /* 0x00000007c5007c0c */ /* 0x000fe4000bf06270 */
[-C--:B------:R-:W-:Y:S02]  /*cee0*/  @!P3 LEA.HI.X R5, R201, R12.reuse, R155, 0x2, P5 ;  /* 0x0000000cc905b211 */ /* 0x080fe400028f149b */
[----:B------:R-:W-:Y:S02]  /*cef0*/  ISETP.GE.AND P5, PT, R196, UR7, PT ;  /* 0x00000007c4007c0c */ /* 0x000fe4000bfa6270 */
[C---:B-1----:R-:W-:Y:S01]  /*cf00*/  @!P4 LEA R8, P6, R200.reuse, R13, 0x2 ;  /* 0x0000000dc808c211 */ /* 0x042fe200078c10ff */
[----:B------:R1:W-:Y:S03]  /*cf10*/  @!P3 ST.E.64 desc[UR44][R4.64], R128 ;  /* 0x000000800400b985 */ /* 0x0003e6000c101b2c */
[----:B------:R-:W-:-:S02]  /*cf20*/  @!P4 LEA.HI.X R9, R200, R12, R154, 0x2, P6 ;  /* 0x0000000cc809c211 */ /* 0x000fc400030f149a */
[----:B0-----:R-:W-:-:S03]  /*cf30*/  @!P1 LEA R10, P6, R198, R13, 0x2 ;  /* 0x0000000dc60a9211 */ /* 0x001fc600078c10ff */
[----:B------:R0:W-:Y:S01]  /*cf40*/  @!P4 ST.E.64 desc[UR44][R8.64], R132 ;  /* 0x000000840800c985 */ /* 0x0001e2000c101b2c */
[----:B------:R-:W-:Y:S02]  /*cf50*/  @!P1 LEA.HI.X R11, R198, R12, R152, 0x2, P6 ;  /* 0x0000000cc60b9211 */ /* 0x000fe400030f1498 */
[----:B-1----:R-:W-:-:S04]  /*cf60*/  @!P2 LEA R4, P3, R199, R13, 0x2 ;  /* 0x0000000dc704a211 */ /* 0x002fc800078610ff */
[-C--:B------:R-:W-:Y:S02]  /*cf70*/  @!P2 LEA.HI.X R5, R199, R12.reuse, R153, 0x2, P3 ;  /* 0x0000000cc705a211 */ /* 0x080fe400018f1499 */
[CC--:B------:R-:W-:Y:S02]  /*cf80*/  @!P5 LEA R14, P3, R196.reuse, R13.reuse, 0x2 ;  /* 0x0000000dc40ed211 */ /* 0x0c0fe400078610ff */
[C---:B0-----:R-:W-:Y:S01]  /*cf90*/  @!P0 LEA R8, P4, R197.reuse, R13, 0x2 ;  /* 0x0000000dc5088211 */ /* 0x041fe200078810ff */
[----:B------:R0:W-:Y:S01]  /*cfa0*/  @!P2 ST.E.64 desc[UR44][R4.64], R136 ;  /* 0x000000880400a985 */ /* 0x0001e2000c101b2c */
[-C--:B------:R-:W-:Y:S02]  /*cfb0*/  @!P5 LEA.HI.X R15, R196, R12.reuse, R22, 0x2, P3 ;  /* 0x0000000cc40fd211 */ /* 0x080fe400018f1416 */
[----:B------:R-:W-:Y:S01]  /*cfc0*/  @!P0 LEA.HI.X R9, R197, R12, R23, 0x2, P4 ;  /* 0x0000000cc5098211 */ /* 0x000fe200020f1417 */
[----:B------:R0:W-:Y:S04]  /*cfd0*/  @!P1 ST.E.64 desc[UR44][R10.64], R140 ;  /* 0x0000008c0a009985 */ /* 0x0001e8000c101b2c */
[----:B------:R0:W-:Y:S04]  /*cfe0*/  @!P0 ST.E.64 desc[UR44][R8.64], R144 ;  /* 0x0000009008008985 */ /* 0x0001e8000c101b2c */
[----:B------:R0:W-:Y:S02]  /*cff0*/  @!P5 ST.E.64 desc[UR44][R14.64], R148 ;  /* 0x000000940e00d985 */ /* 0x0001e4000c101b2c */
.L_x_1040:
[----:B------:R-:W-:Y:S05]  /*d000*/  BSYNC B1 ;  /* 0x0000000000017941 */ /* 0x000fea0003800000 */
.L_x_1039:
[----:B------:R-:W-:Y:S01]  /*d010*/  VIADD R7, R7, 0x8 ;  /* 0x0000000807077836 */ /* 0x000fe20000000000 */
[----:B------:R3:W4:Y:S04]  /*d020*/  SHFL.IDX PT, R18, R3, 0x1, 0x1c1f ;  /* 0x003c1f0003127f89 */ /* 0x00072800000e0000 */
[----:B------:R-:W-:Y:S01]  /*d030*/  ISETP.GE.AND P0, PT, R7, UR6, PT ;  /* 0x0000000607007c0c */ /* 0x000fe2000bf06270 */
[----:B------:R-:W0:-:S12]  /*d040*/  SHFL.IDX PT, R0, R0, 0x1, 0x1c1f ;  /* 0x003c1f0000007f89 */ /* 0x000e1800000e0000 */
[----:B---3--:R-:W-:Y:S05]  /*d050*/  @P0 BRA `(.L_x_1038) ;  /* 0x0000001400d40947 */ /* 0x008fea0003800000 */
[----:B------:R-:W-:Y:S02]  /*d060*/  ULDC UR6, c[0x0][0xbc8] ;  /* 0x0002f20000067ab9 */ /* 0x000fe40000000800 */
[----:B------:R-:W-:Y:S02]  /*d070*/  ISETP.GE.AND P4, PT, R19, UR6, PT ;  /* 0x0000000613007c0c */ /* 0x000fe4000bf86270 */
[----:B------:R-:W-:Y:S02]  /*d080*/  ISETP.GE.AND P2, PT, R227, UR6, PT ;  /* 0x00000006e3007c0c */ /* 0x000fe4000bf46270 */
[----:B------:R-:W-:Y:S02]  /*d090*/  ISETP.GE.AND P1, PT, R226, UR6, PT ;  /* 0x00000006e2007c0c */ /* 0x000fe4000bf26270 */
[----:B------:R-:W-:-:S07]  /*d0a0*/  ISETP.GE.AND P0, PT, R225, UR6, PT ;  /* 0x00000006e1007c0c */ /* 0x000fce000bf06270 */
[----:B0-----:R-:W-:-:S04]  /*d0b0*/  @!P4 LEA R4, P3, R19, R0, 0x2 ;  /* 0x000000001304c211 */ /* 0x001fc800078610ff */
[----:B----4-:R-:W-:Y:S02]  /*d0c0*/  @!P4 LEA.HI.X R5, R19, R18, R179, 0x2, P3 ;  /* 0x000000121305c211 */ /* 0x010fe400018f14b3 */
[----:B------:R-:W-:Y:S02]  /*d0d0*/  ISETP.GE.AND P3, PT, R224, UR6, PT ;  /* 0x00000006e0007c0c */ /* 0x000fe4000bf66270 */
[C---:B------:R-:W-:Y:S01]  /*d0e0*/  @!P1 LEA R8, P5, R226.reuse, R0, 0x2 ;  /* 0x00000000e2089211 */ /* 0x040fe200078a10ff */
[----:B------:R0:W-:Y:S01]  /*d0f0*/  @!P4 ST.E.64 desc[UR44][R4.64], R26 ;  /* 0x0000001a0400c985 */ /* 0x0001e2000c101b2c */
[----:B------:R-:W-:Y:S02]  /*d100*/  ISETP.GE.AND P4, PT, R223, UR6, PT ;  /* 0x00000006df007c0c */ /* 0x000fe4000bf86270 */
[----:B------:R-:W-:Y:S02]  /*d110*/  @!P1 LEA.HI.X R9, R226, R18, R177, 0x2, P5 ;  /* 0x00000012e2099211 */ /* 0x000fe400028f14b1 */
[----:B------:R-:W-:-:S02]  /*d120*/  ISETP.GE.AND P5, PT, R222, UR6, PT ;  /* 0x00000006de007c0c */ /* 0x000fc4000bfa6270 */
[----:B0-----:R-:W-:-:S04]  /*d130*/  @!P2 LEA R4, P6, R227, R0, 0x2 ;  /* 0x00000000e304a211 */ /* 0x001fc800078c10ff */
[----:B------:R-:W-:Y:S02]  /*d140*/  @!P2 LEA.HI.X R5, R227, R18, R178, 0x2, P6 ;  /* 0x00000012e305a211 */ /* 0x000fe400030f14b2 */
[----:B------:R-:W-:-:S03]  /*d150*/  @!P0 LEA R10, P6, R225, R0, 0x2 ;  /* 0x00000000e10a8211 */ /* 0x000fc600078c10ff */
[----:B------:R0:W-:Y:S01]  /*d160*/  @!P2 ST.E.64 desc[UR44][R4.64], R30 ;  /* 0x0000001e0400a985 */ /* 0x0001e2000c101b2c */
[----:B------:R-:W-:-:S03]  /*d170*/  @!P0 LEA.HI.X R11, R225, R18, R176, 0x2, P6 ;  /* 0x00000012e10b8211 */ /* 0x000fc600030f14b0 */
[----:B------:R3:W-:Y:S04]  /*d180*/  @!P1 ST.E.64 desc[UR44][R8.64], R34 ;  /* 0x0000002208009985 */ /* 0x0007e8000c101b2c */
[----:B------:R4:W-:Y:S01]  /*d190*/  @!P0 ST.E.64 desc[UR44][R10.64], R38 ;  /* 0x000000260a008985 */ /* 0x0009e2000c101b2c */
[----:B------:R-:W-:Y:S02]  /*d1a0*/  ISETP.GE.AND P0, PT, R221, UR6, PT ;  /* 0x00000006dd007c0c */ /* 0x000fe4000bf06270 */
[CC--:B0-----:R-:W-:Y:S02]  /*d1b0*/  @!P3 LEA R4, P1, R224.reuse, R0.reuse, 0x2 ;  /* 0x00000000e004b211 */ /* 0x0c1fe400078210ff */
[----:B---3--:R-:W-:Y:S02]  /*d1c0*/  @!P4 LEA R8, P2, R223, R0, 0x2 ;  /* 0x00000000df08c211 */ /* 0x008fe400078410ff */
[----:B------:R-:W-:-:S02]  /*d1d0*/  @!P3 LEA.HI.X R5, R224, R18, R175, 0x2, P1 ;  /* 0x00000012e005b211 */ /* 0x000fc400008f14af */
[----:B------:R-:W-:Y:S02]  /*d1e0*/  ISETP.GE.AND P1, PT, R220, UR6, PT ;  /* 0x00000006dc007c0c */ /* 0x000fe4000bf26270 */
[----:B------:R-:W-:Y:S01]  /*d1f0*/  @!P4 LEA.HI.X R9, R223, R18, R174, 0x2, P2 ;  /* 0x00000012df09c211 */ /* 0x000fe200010f14ae */
[----:B------:R0:W-:Y:S01]  /*d200*/  @!P3 ST.E.64 desc[UR44][R4.64], R42 ;  /* 0x0000002a0400b985 */ /* 0x0001e2000c101b2c */
[----:B------:R-:W-:Y:S02]  /*d210*/  ISETP.GE.AND P2, PT, R219, UR6, PT ;  /* 0x00000006db007c0c */ /* 0x000fe4000bf46270 */
[C---:B----4-:R-:W-:Y:S01]  /*d220*/  @!P5 LEA R10, P6, R222.reuse, R0, 0x2 ;  /* 0x00000000de0ad211 */ /* 0x050fe200078c10ff */
[----:B------:R3:W-:Y:S01]  /*d230*/  @!P4 ST.E.64 desc[UR44][R8.64], R46 ;  /* 0x0000002e0800c985 */ /* 0x0007e2000c101b2c */
[----:B------:R-:W-:Y:S02]  /*d240*/  ISETP.GE.AND P3, PT, R217, UR6, PT ;  /* 0x00000006d9007c0c */ /* 0x000fe4000bf66270 */
[----:B------:R-:W-:-:S02]  /*d250*/  @!P5 LEA.HI.X R11, R222, R18, R21, 0x2, P6 ;  /* 0x00000012de0bd211 */ /* 0x000fc400030f1415 */
[CC--:B--2---:R-:W-:Y:S02]  /*d260*/  @!P0 LEA R12, P6, R221.reuse, R0.reuse, 0x2 ;  /* 0x00000000dd0c8211 */ /* 0x0c4fe400078c10ff */
[----:B------:R-:W-:Y:S01]  /*d270*/  ISETP.GE.AND P4, PT, R216, UR6, PT ;  /* 0x00000006d8007c0c */ /* 0x000fe2000bf86270 */
[----:B------:R2:W-:Y:S01]  /*d280*/  @!P5 ST.E.64 desc[UR44][R10.64], R50 ;  /* 0x000000320a00d985 */ /* 0x0005e2000c101b2c */
[C---:B------:R-:W-:Y:S02]  /*d290*/  @!P1 LEA R14, P5, R220.reuse, R0, 0x2 ;  /* 0x00000000dc0e9211 */ /* 0x040fe400078a10ff */
[----:B-1----:R-:W-:Y:S02]  /*d2a0*/  @!P0 LEA.HI.X R13, R221, R18, R20, 0x2, P6 ;  /* 0x00000012dd0d8211 */ /* 0x002fe400030f1414 */
[----:B------:R-:W-:Y:S02]  /*d2b0*/  @!P2 LEA R20, P6, R219, R0, 0x2 ;  /* 0x00000000db14a211 */ /* 0x000fe400078c10ff */
[----:B------:R-:W-:Y:S01]  /*d2c0*/  @!P1 LEA.HI.X R15, R220, R18, R173, 0x2, P5 ;  /* 0x00000012dc0f9211 */ /* 0x000fe200028f14ad */
[----:B------:R1:W-:Y:S01]  /*d2d0*/  @!P0 ST.E.64 desc[UR44][R12.64], R54 ;  /* 0x000000360c008985 */ /* 0x0003e2000c101b2c */
[----:B------:R-:W-:-:S02]  /*d2e0*/  ISETP.GE.AND P5, PT, R215, UR6, PT ;  /* 0x00000006d7007c0c */ /* 0x000fc4000bfa6270 */
[----:B------:R-:W-:Y:S01]  /*d2f0*/  @!P2 LEA.HI.X R21, R219, R18, R172, 0x2, P6 ;  /* 0x00000012db15a211 */ /* 0x000fe200030f14ac */
[----:B------:R4:W-:Y:S01]  /*d300*/  @!P1 ST.E.64 desc[UR44][R14.64], R58 ;  /* 0x0000003a0e009985 */ /* 0x0009e2000c101b2c */
[----:B------:R-:W-:Y:S02]  /*d310*/  ISETP.GE.AND P0, PT, R214, UR6, PT ;  /* 0x00000006d6007c0c */ /* 0x000fe4000bf06270 */
[-C--:B0-----:R-:W-:Y:S01]  /*d320*/  @!P3 LEA R4, P6, R217, R0.reuse, 0x2 ;  /* 0x00000000d904b211 */ /* 0x081fe200078c10ff */
[----:B------:R0:W-:Y:S01]  /*d330*/  @!P2 ST.E.64 desc[UR44][R20.64], R62 ;  /* 0x0000003e1400a985 */ /* 0x0001e2000c101b2c */
[----:B---3--:R-:W-:Y:S02]  /*d340*/  @!P4 LEA R8, P2, R216, R0, 0x2 ;  /* 0x00000000d808c211 */ /* 0x008fe400078410ff */
[----:B------:R-:W-:Y:S02]  /*d350*/  ISETP.GE.AND P1, PT, R213, UR6, PT ;  /* 0x00000006d5007c0c */ /* 0x000fe4000bf26270 */
[----:B------:R-:W-:-:S02]  /*d360*/  @!P3 LEA.HI.X R5, R217, R18, R171, 0x2, P6 ;  /* 0x00000012d905b211 */ /* 0x000fc400030f14ab */
[----:B------:R-:W-:Y:S02]  /*d370*/  @!P4 LEA.HI.X R9, R216, R18, R170, 0x2, P2 ;  /* 0x00000012d809c211 */ /* 0x000fe400010f14aa */
[----:B------:R-:W-:Y:S01]  /*d380*/  ISETP.GE.AND P2, PT, R212, UR6, PT ;  /* 0x00000006d4007c0c */ /* 0x000fe2000bf46270 */
[----:B------:R-:W-:Y:S01]  /*d390*/  @!P3 ST.E.64 desc[UR44][R4.64], R66 ;  /* 0x000000420400b985 */ /* 0x000fe2000c101b2c */
[----:B--2---:R-:W-:-:S03]  /*d3a0*/  @!P5 LEA R10, P6, R215, R0, 0x2 ;  /* 0x00000000d70ad211 */ /* 0x004fc600078c10ff */
[----:B------:R2:W-:Y:S01]  /*d3b0*/  @!P4 ST.E.64 desc[UR44][R8.64], R70 ;  /* 0x000000460800c985 */ /* 0x0005e2000c101b2c */
[----:B------:R-:W-:Y:S02]  /*d3c0*/  @!P5 LEA.HI.X R11, R215, R18, R169, 0x2, P6 ;  /* 0x00000012d70bd211 */ /* 0x000fe400030f14a9 */
[CC--:B-1----:R-:W-:Y:S02]  /*d3d0*/  @!P0 LEA R12, P4, R214.reuse, R0.reuse, 0x2 ;  /* 0x00000000d60c8211 */ /* 0x0c2fe400078810ff */
[----:B----4-:R-:W-:Y:S01]  /*d3e0*/  @!P1 LEA R14, P3, R213, R0, 0x2 ;  /* 0x00000000d50e9211 */ /* 0x010fe200078610ff */
[----:B------:R1:W-:Y:S01]  /*d3f0*/  @!P5 ST.E.64 desc[UR44][R10.64], R74 ;  /* 0x0000004a0a00d985 */ /* 0x0003e2000c101b2c */
[----:B------:R-:W-:Y:S02]  /*d400*/  @!P0 LEA.HI.X R13, R214, R18, R168, 0x2, P4 ;  /* 0x00000012d60d8211 */ /* 0x000fe400020f14a8 */
[----:B------:R-:W-:Y:S02]  /*d410*/  ISETP.GE.AND P4, PT, R210, UR6, PT ;  /* 0x00000006d2007c0c */ /* 0x000fe4000bf86270 */
[----:B------:R-:W-:Y:S01]  /*d420*/  ISETP.GE.AND P5, PT, R211, UR6, PT ;  /* 0x00000006d3007c0c */ /* 0x000fe2000bfa6270 */
[----:B------:R3:W-:Y:S01]  /*d430*/  @!P0 ST.E.64 desc[UR44][R12.64], R78 ;  /* 0x0000004e0c008985 */ /* 0x0007e2000c101b2c */
[----:B0-----:R-:W-:-:S02]  /*d440*/  @!P2 LEA R20, P6, R212, R0, 0x2 ;  /* 0x00000000d414a211 */ /* 0x001fc400078c10ff */
[-C--:B------:R-:W-:Y:S02]  /*d450*/  @!P1 LEA.HI.X R15, R213, R18.reuse, R167, 0x2, P3 ;  /* 0x00000012d50f9211 */ /* 0x080fe400018f14a7 */
[----:B------:R-:W-:Y:S02]  /*d460*/  ISETP.GE.AND P3, PT, R209, UR6, PT ;  /* 0x00000006d1007c0c */ /* 0x000fe4000bf66270 */
[----:B------:R-:W-:Y:S01]  /*d470*/  @!P2 LEA.HI.X R21, R212, R18, R166, 0x2, P6 ;  /* 0x00000012d415a211 */ /* 0x000fe200030f14a6 */
[----:B------:R0:W-:Y:S01]  /*d480*/  @!P1 ST.E.64 desc[UR44][R14.64], R82 ;  /* 0x000000520e009985 */ /* 0x0001e2000c101b2c */
[----:B------:R-:W-:Y:S02]  /*d490*/  ISETP.GE.AND P1, PT, R207, UR6, PT ;  /* 0x00000006cf007c0c */ /* 0x000fe4000bf26270 */
[----:B--2---:R-:W-:Y:S01]  /*d4a0*/  @!P4 LEA R8, P0, R210, R0, 0x2 ;  /* 0x00000000d208c211 */ /* 0x004fe200078010ff */
[----:B------:R2:W-:Y:S01]  /*d4b0*/  @!P2 ST.E.64 desc[UR44][R20.64], R86 ;  /* 0x000000561400a985 */ /* 0x0005e2000c101b2c */
[----:B------:R-:W-:-:S02]  /*d4c0*/  ISETP.GE.AND P2, PT, R208, UR6, PT ;  /* 0x00000006d0007c0c */ /* 0x000fc4000bf46270 */
[C---:B------:R-:W-:Y:S02]  /*d4d0*/  @!P5 LEA R4, P6, R211.reuse, R0, 0x2 ;  /* 0x00000000d304d211 */ /* 0x040fe400078c10ff */
[-C--:B------:R-:W-:Y:S02]  /*d4e0*/  @!P4 LEA.HI.X R9, R210, R18.reuse, R164, 0x2, P0 ;  /* 0x00000012d209c211 */ /* 0x080fe400000f14a4 */
[----:B------:R-:W-:Y:S02]  /*d4f0*/  @!P5 LEA.HI.X R5, R211, R18, R165, 0x2, P6 ;  /* 0x00000012d305d211 */ /* 0x000fe400030f14a5 */
[----:B------:R-:W-:Y:S02]  /*d500*/  ISETP.GE.AND P0, PT, R206, UR6, PT ;  /* 0x00000006ce007c0c */ /* 0x000fe4000bf06270 */
[----:B-1----:R-:W-:Y:S01]  /*d510*/  @!P3 LEA R10, P6, R209, R0, 0x2 ;  /* 0x00000000d10ab211 */ /* 0x002fe200078c10ff */
[----:B------:R1:W-:Y:S01]  /*d520*/  @!P5 ST.E.64 desc[UR44][R4.64], R90 ;  /* 0x0000005a0400d985 */ /* 0x0003e2000c101b2c */
[----:B------:R-:W-:-:S02]  /*d530*/  ISETP.GE.AND P5, PT, R205, UR6, PT ;  /* 0x00000006cd007c0c */ /* 0x000fc4000bfa6270 */
[----:B------:R-:W-:Y:S01]  /*d540*/  @!P3 LEA.HI.X R11, R209, R18, R163, 0x2, P6 ;  /* 0x00000012d10bb211 */ /* 0x000fe200030f14a3 */
[----:B------:R4:W-:Y:S01]  /*d550*/  @!P4 ST.E.64 desc[UR44][R8.64], R94 ;  /* 0x0000005e0800c985 */ /* 0x0009e2000c101b2c */
[-C--:B---3--:R-:W-:Y:S02]  /*d560*/  @!P2 LEA R12, P6, R208, R0.reuse, 0x2 ;  /* 0x00000000d00ca211 */ /* 0x088fe400078c10ff */
[----:B------:R-:W-:Y:S01]  /*d570*/  ISETP.GE.AND P4, PT, R204, UR6, PT ;  /* 0x00000006cc007c0c */ /* 0x000fe2000bf86270 */
[----:B------:R3:W-:Y:S01]  /*d580*/  @!P3 ST.E.64 desc[UR44][R10.64], R98 ;  /* 0x000000620a00b985 */ /* 0x0007e2000c101b2c */
[----:B0-----:R-:W-:Y:S02]  /*d590*/  @!P1 LEA R14, P3, R207, R0, 0x2 ;  /* 0x00000000cf0e9211 */ /* 0x001fe400078610ff */
[----:B------:R-:W-:Y:S02]  /*d5a0*/  @!P2 LEA.HI.X R13, R208, R18, R162, 0x2, P6 ;  /* 0x00000012d00da211 */ /* 0x000fe400030f14a2 */
[----:B--2---:R-:W-:-:S02]  /*d5b0*/  @!P0 LEA R20, P6, R206, R0, 0x2 ;  /* 0x00000000ce148211 */ /* 0x004fc400078c10ff */
[-C--:B------:R-:W-:Y:S01]  /*d5c0*/  @!P1 LEA.HI.X R15, R207, R18.reuse, R161, 0x2, P3 ;  /* 0x00000012cf0f9211 */ /* 0x080fe200018f14a1 */
[----:B------:R0:W-:Y:S01]  /*d5d0*/  @!P2 ST.E.64 desc[UR44][R12.64], R102 ;  /* 0x000000660c00a985 */ /* 0x0001e2000c101b2c */
[----:B------:R-:W-:Y:S02]  /*d5e0*/  ISETP.GE.AND P3, PT, R203, UR6, PT ;  /* 0x00000006cb007c0c */ /* 0x000fe4000bf66270 */
[----:B------:R-:W-:Y:S01]  /*d5f0*/  @!P0 LEA.HI.X R21, R206, R18, R160, 0x2, P6 ;  /* 0x00000012ce158211 */ /* 0x000fe200030f14a0 */
[----:B------:R2:W-:Y:S01]  /*d600*/  @!P1 ST.E.64 desc[UR44][R14.64], R106 ;  /* 0x0000006a0e009985 */ /* 0x0005e2000c101b2c */
[-C--:B-1----:R-:W-:Y:S02]  /*d610*/  @!P5 LEA R4, P1, R205, R0.reuse, 0x2 ;  /* 0x00000000cd04d211 */ /* 0x082fe400078210ff */
[----:B----4-:R-:W-:Y:S01]  /*d620*/  @!P4 LEA R8, P2, R204, R0, 0x2 ;  /* 0x00000000cc08c211 */ /* 0x010fe200078410ff */
[----:B------:R-:W-:Y:S01]  /*d630*/  @!P0 ST.E.64 desc[UR44][R20.64], R110 ;  /* 0x0000006e14008985 */ /* 0x000fe2000c101b2c */
[----:B------:R-:W-:-:S02]  /*d640*/  ISETP.GE.AND P0, PT, R202, UR6, PT ;  /* 0x00000006ca007c0c */ /* 0x000fc4000bf06270 */
[----:B------:R-:W-:Y:S02]  /*d650*/  @!P5 LEA.HI.X R5, R205, R18, R159, 0x2, P1 ;  /* 0x00000012cd05d211 */ /* 0x000fe400008f149f */
[----:B------:R-:W-:Y:S02]  /*d660*/  ISETP.GE.AND P1, PT, R201, UR6, PT ;  /* 0x00000006c9007c0c */ /* 0x000fe4000bf26270 */
[C---:B---3--:R-:W-:Y:S01]  /*d670*/  @!P3 LEA R10, P6, R203.reuse, R0, 0x2 ;  /* 0x00000000cb0ab211 */ /* 0x048fe200078c10ff */
[----:B------:R1:W-:Y:S01]  /*d680*/  @!P5 ST.E.64 desc[UR44][R4.64], R114 ;  /* 0x000000720400d985 */ /* 0x0003e2000c101b2c */
[-C--:B------:R-:W-:Y:S02]  /*d690*/  @!P4 LEA.HI.X R9, R204, R18.reuse, R158, 0x2, P2 ;  /* 0x00000012cc09c211 */ /* 0x080fe400010f149e */
[----:B------:R-:W-:Y:S02]  /*d6a0*/  @!P3 LEA.HI.X R11, R203, R18, R157, 0x2, P6 ;  /* 0x00000012cb0bb211 */ /* 0x000fe400030f149d */
[----:B------:R-:W-:Y:S01]  /*d6b0*/  ISETP.GE.AND P2, PT, R198, UR6, PT ;  /* 0x00000006c6007c0c */ /* 0x000fe2000bf46270 */
[----:B------:R3:W-:Y:S01]  /*d6c0*/  @!P4 ST.E.64 desc[UR44][R8.64], R118 ;  /* 0x000000760800c985 */ /* 0x0007e2000c101b2c */
[----:B------:R-:W-:-:S02]  /*d6d0*/  ISETP.GE.AND P4, PT, R200, UR6, PT ;  /* 0x00000006c8007c0c */ /* 0x000fc4000bf86270 */
[C---:B0-----:R-:W-:Y:S01]  /*d6e0*/  @!P0 LEA R12, P5, R202.reuse, R0, 0x2 ;  /* 0x00000000ca0c8211 */ /* 0x041fe200078a10ff */
[----:B------:R0:W-:Y:S01]  /*d6f0*/  @!P3 ST.E.64 desc[UR44][R10.64], R122 ;  /* 0x0000007a0a00b985 */ /* 0x0001e2000c101b2c */
[----:B------:R-:W-:Y:S02]  /*d700*/  ISETP.GE.AND P3, PT, R199, UR6, PT ;  /* 0x00000006c7007c0c */ /* 0x000fe4000bf66270 */
[----:B------:R-:W-:Y:S02]  /*d710*/  @!P0 LEA.HI.X R13, R202, R18, R156, 0x2, P5 ;  /* 0x00000012ca0d8211 */ /* 0x000fe400028f149c */
[----:B------:R-:W-:Y:S02]  /*d720*/  ISETP.GE.AND P5, PT, R197, UR6, PT ;  /* 0x00000006c5007c0c */ /* 0x000fe4000bfa6270 */
[-C--:B--2---:R-:W-:Y:S01]  /*d730*/  @!P1 LEA R14, P6, R201, R0.reuse, 0x2 ;  /* 0x00000000c90e9211 */ /* 0x084fe200078c10ff */
[----:B------:R2:W-:Y:S02]  /*d740*/  @!P0 ST.E.64 desc[UR44][R12.64], R126 ;  /* 0x0000007e0c008985 */ /* 0x0005e4000c101b2c */
[----:B-1----:R-:W-:-:S02]  /*d750*/  @!P4 LEA R4, P0, R200, R0, 0x2 ;  /* 0x00000000c804c211 */ /* 0x002fc400078010ff */
[----:B------:R-:W-:Y:S02]  /*d760*/  @!P1 LEA.HI.X R15, R201, R18, R155, 0x2, P6 ;  /* 0x00000012c90f9211 */ /* 0x000fe400030f149b */
[----:B---3--:R-:W-:Y:S02]  /*d770*/  @!P3 LEA R8, P6, R199, R0, 0x2 ;  /* 0x00000000c708b211 */ /* 0x008fe400078c10ff */
[----:B------:R-:W-:Y:S01]  /*d780*/  @!P4 LEA.HI.X R5, R200, R18, R154, 0x2, P0 ;  /* 0x00000012c805c211 */ /* 0x000fe200000f149a */
[----:B------:R2:W-:Y:S01]  /*d790*/  @!P1 ST.E.64 desc[UR44][R14.64], R130 ;  /* 0x000000820e009985 */ /* 0x0005e2000c101b2c */
[-C--:B0-----:R-:W-:Y:S02]  /*d7a0*/  @!P2 LEA R10, P1, R198, R0.reuse, 0x2 ;  /* 0x00000000c60aa211 */ /* 0x081fe400078210ff */
[----:B------:R-:W-:Y:S01]  /*d7b0*/  @!P5 LEA R20, P0, R197, R0, 0x2 ;  /* 0x00000000c514d211 */ /* 0x000fe200078010ff */
        /* <DEDUP_REMOVED lines=9> */
[----:B--2---:R-:W-:-:S04]  /*d850*/  LEA R4, P0, R196, R0, 0x2 ;  /* 0x00000000c4047211 */ /* 0x004fc800078010ff */
[----:B------:R-:W-:-:S05]  /*d860*/  LEA.HI.X R5, R196, R18, R22, 0x2, P0 ;  /* 0x00000012c4057211 */ /* 0x000fca00000f1416 */
[----:B------:R0:W-:Y:S01]  /*d870*/  ST.E.64 desc[UR44][R4.64], R150 ;  /* 0x0000009604007985 */ /* 0x0001e2000c101b2c */
[----:B------:R-:W-:Y:S05]  /*d880*/  BRA `(.L_x_1038) ;  /* 0x0000000c00c87947 */ /* 0x000fea0003800000 */
.L_x_1032:
[----:B------:R-:W0:Y:S01]  /*d890*/  LDC.64 R8, c[0x0][0xd00] ;  /* 0x00034000ff087b82 */ /* 0x000e220000000a00 */
[----:B------:R-:W-:Y:S01]  /*d8a0*/  ULDC.64 UR6, c[0x0][0xd08] ;  /* 0x0003420000067ab9 */ /* 0x000fe20000000a00 */
[----:B------:R-:W-:Y:S01]  /*d8b0*/  IMAD.MOV.U32 R3, RZ, RZ, RZ ;  /* 0x000000ffff037224 */ /* 0x000fe200078e00ff */
[----:B------:R-:W-:-:S04]  /*d8c0*/  ISETP.NE.U32.AND P0, PT, RZ, UR6, PT ;  /* 0x00000006ff007c0c */ /* 0x000fc8000bf05070 */
[----:B------:R-:W-:Y:S01]  /*d8d0*/  ISETP.NE.AND.EX P1, PT, RZ, UR7, PT, P0 ;  /* 0x00000007ff007c0c */ /* 0x000fe2000bf25300 */
[----:B------:R-:W1:Y:S01]  /*d8e0*/  LDC.64 R4, c[0x0][0xd00] ;  /* 0x00034000ff047b82 */ /* 0x000e620000000a00 */
[----:B0-----:R-:W-:-:S04]  /*d8f0*/  ISETP.NE.U32.AND P0, PT, R8, RZ, PT ;  /* 0x000000ff0800720c */ /* 0x001fc80003f05070 */
[----:B------:R-:W-:-:S07]  /*d900*/  ISETP.NE.AND.EX P0, PT, R9, RZ, PT, P0 ;  /* 0x000000ff0900720c */ /* 0x000fce0003f05300 */
[----:B------:R-:W0:Y:S01]  /*d910*/  @P1 LDC.64 R8, c[0x0][0xd08] ;  /* 0x00034200ff081b82 */ /* 0x000e220000000a00 */
[----:B------:R-:W-:Y:S01]  /*d920*/  ULDC UR6, c[0x0][0xb88] ;  /* 0x0002e20000067ab9 */ /* 0x000fe20000000800 */
[----:B-1----:R-:W-:-:S04]  /*d930*/  IMAD.WIDE R10, R188, 0x4, R4 ;  /* 0x00000004bc0a7825 */ /* 0x002fc800078e0204 */
[----:B------:R-:W-:Y:S01]  /*d940*/  IMAD.U32 R0, RZ, RZ, UR6 ;  /* 0x00000006ff007e24 */ /* 0x000fe2000f8e00ff */
[----:B------:R1:W5:Y:S01]  /*d950*/  @P0 LDG.E R3, desc[UR44][R10.64] ;  /* 0x0000002c0a030981 */ /* 0x000362000c1e1900 */
[----:B0-----:R-:W-:-:S05]  /*d960*/  @P1 IMAD.WIDE R4, R188, 0x4, R8 ;  /* 0x00000004bc041825 */ /* 0x001fca00078e0208 */
[----:B------:R1:W5:Y:S01]  /*d970*/  @P1 LDG.E R0, desc[UR44][R4.64] ;  /* 0x0000002c04001981 */ /* 0x000362000c1e1900 */
[----:B------:R-:W-:Y:S01]  /*d980*/  ISETP.NE.AND P2, PT, R22, RZ, PT ;  /* 0x000000ff1600720c */ /* 0x000fe20003f45270 */
[----:B------:R-:W0:-:S12]  /*d990*/  S2R R7, SR_TID.X ;  /* 0x0000000000077919 */ /* 0x000e180000002100 */
[----:B------:R-:W2:Y:S01]  /*d9a0*/  @!P2 LDC R22, c[0x0][0xbd4] ;  /* 0x0002f500ff16ab82 */ /* 0x000ea20000000800 */
[----:B0-----:R-:W-:Y:S01]  /*d9b0*/  VIADD R28, R7, 0xffffff80 ;  /* 0xffffff80071c7836 */ /* 0x001fe20000000000 */
[----:B--2---:R-:W-:-:S04]  /*d9c0*/  ISETP.GT.AND P2, PT, R22, 0x1, PT ;  /* 0x000000011600780c */ /* 0x004fc80003f44270 */
[----:B------:R-:W-:Y:S01]  /*d9d0*/  ISETP.GT.AND P3, PT, R28, 0x3f, PT ;  /* 0x0000003f1c00780c */ /* 0x000fe20003f64270 */
[----:B-1----:R-:W-:-:S12]  /*d9e0*/  @P1 BRA `(.L_x_1041) ;  /* 0x0000000000101947 */ /* 0x002fd80003800000 */
[----:B------:R-:W-:Y:S05]  /*d9f0*/  @!P0 BRA `(.L_x_1041) ;  /* 0x00000000000c8947 */ /* 0x000fea0003800000 */
[----:B------:R-:W2:Y:S04]  /*da00*/  LDG.E R5, desc[UR44][R10.64] ;  /* 0x0000002c0a057981 */ /* 0x000ea8000c1e1900 */
[----:B-----5:R-:W2:Y:S02]  /*da10*/  LDG.E R0, desc[UR44][R10.64+0x4] ;  /* 0x0000042c0a007981 */ /* 0x020ea4000c1e1900 */
[----:B--2---:R-:W-:-:S07]  /*da20*/  IMAD.IADD R0, R0, 0x1, -R5 ;  /* 0x0000000100007824 */ /* 0x004fce00078e0a05 */
.L_x_1041:
[----:B------:R-:W-:Y:S01]  /*da30*/  BSSY B1, `(.L_x_1042) ;  /* 0x0000038000017945 */ /* 0x000fe20003800000 */
[----:B------:R-:W-:Y:S02]  /*da40*/  SEL R25, R188, RZ, !P0 ;  /* 0x000000ffbc197207 */ /* 0x000fe40004000000 */
[----:B------:R-:W-:Y:S02]  /*da50*/  SEL R218, R218, RZ, !P0 ;  /* 0x000000ffdada7207 */ /* 0x000fe40004000000 */
[----:B-----5:R-:W-:Y:S01]  /*da60*/  SHF.R.S32.HI R24, RZ, 0x1f, R3 ;  /* 0x0000001fff187819 */ /* 0x020fe20000011403 */
[----:B------:R-:W-:Y:S06]  /*da70*/  @P3 BRA `(.L_x_1043) ;  /* 0x0000000000cc3947 */ /* 0x000fec0003800000 */
[----:B------:R-:W0:Y:S01]  /*da80*/  S2R R4, SR_TID.X ;  /* 0x0000000000047919 */ /* 0x000e220000002100 */
[----:B------:R-:W1:Y:S01]  /*da90*/  LDC R27, c[0x0][0xce8] ;  /* 0x00033a00ff1b7b82 */ /* 0x000e620000000800 */
[----:B------:R-:W-:-:S04]  /*daa0*/  IMAD.U32 R5, RZ, RZ, UR42 ;  /* 0x0000002aff057e24 */ /* 0x000fc8000f8e00ff */
[----:B0-----:R-:W-:Y:S02]  /*dab0*/  IMAD R4, R5, 0x40, R4 ;  /* 0x0000004005047824 */ /* 0x001fe400078e0204 */
[----:B-1----:R-:W-:Y:S02]  /*dac0*/  IMAD R5, R0, R27, RZ ;  /* 0x0000001b00057224 */ /* 0x002fe400078e02ff */
[----:B------:R-:W-:-:S05]  /*dad0*/  VIADD R26, R4, 0xffffff80 ;  /* 0xffffff80041a7836 */ /* 0x000fca0000000000 */
[----:B------:R-:W-:-:S13]  /*dae0*/  ISETP.GE.AND P0, PT, R26, R5, PT ;  /* 0x000000051a00720c */ /* 0x000fda0003f06270 */
[----:B------:R-:W-:Y:S05]  /*daf0*/  @P0 BRA `(.L_x_1043) ;  /* 0x0000000000ac0947 */ /* 0x000fea0003800000 */
[----:B------:R-:W-:Y:S01]  /*db00*/  ISETP.NE.AND P1, PT, R27, 0x1, PT ;  /* 0x000000011b00780c */ /* 0x000fe20003f25270 */
[----:B------:R-:W0:Y:S01]  /*db10*/  LDC.64 R4, c[0x0][0xca8] ;  /* 0x00032a00ff047b82 */ /* 0x000e220000000a00 */
[----:B------:R-:W-:Y:S01]  /*db20*/  ISETP.GT.AND P0, PT, R22, 0x1, PT ;  /* 0x000000011600780c */ /* 0x000fe20003f04270 */
[----:B------:R-:W-:Y:S02]  /*db30*/  IMAD.MOV.U32 R22, RZ, RZ, 0xab8 ;  /* 0x00000ab8ff167424 */ /* 0x000fe400078e00ff */
[----:B------:R-:W-:Y:S01]  /*db40*/  IMAD.MOV.U32 R7, RZ, RZ, R26 ;  /* 0x000000ffff077224 */ /* 0x000fe200078e001a */
[----:B------:R-:W-:Y:S02]  /*db50*/  SEL R195, R195, RZ, P0 ;  /* 0x000000ffc3c37207 */ /* 0x000fe40000000000 */
[----:B------:R-:W-:-:S04]  /*db60*/  SEL R22, R22, 0xa78, P0 ;  /* 0x00000a7816167807 */ /* 0x000fc80000000000 */
[----:B------:R-:W1:Y:S08]  /*db70*/  LDC.64 R14, c[0x0][R22+0x220] ;  /* 0x00008800160e7b82 */ /* 0x000e700000000a00 */
[----:B------:R-:W2:Y:S08]  /*db80*/  @P1 LDC R21, c[0x0][0xcec] ;  /* 0x00033b00ff151b82 */ /* 0x000eb00000000800 */
[----:B------:R-:W3:Y:S08]  /*db90*/  LDC.64 R12, c[0x0][R22+0x218] ;  /* 0x00008600160c7b82 */ /* 0x000ef00000000a00 */
[----:B------:R-:W4:Y:S01]  /*dba0*/  @P1 LDC R29, c[0x0][0xcf0] ;  /* 0x00033c00ff1d1b82 */ /* 0x000f220000000800 */
[----:B-1----:R-:W-:-:S04]  /*dbb0*/  IMAD R15, R15, R25, RZ ;  /* 0x000000190f0f7224 */ /* 0x002fc800078e02ff */
[----:B------:R-:W-:-:S03]  /*dbc0*/  IMAD R15, R14, R218, R15 ;  /* 0x000000da0e0f7224 */ /* 0x000fc600078e020f */
[----:B------:R-:W1:Y:S01]  /*dbd0*/  LDC.64 R10, c[0x0][R22+0x228] ;  /* 0x00008a00160a7b82 */ /* 0x000e620000000a00 */
[----:B--2---:R-:W-:-:S04]  /*dbe0*/  @P1 IMAD.HI.U32 R18, R26, R21, RZ ;  /* 0x000000151a121227 */ /* 0x004fc800078e00ff */
[----:B------:R-:W-:-:S03]  /*dbf0*/  IMAD.WIDE.U32 R20, R14, R25, RZ ;  /* 0x000000190e147225 */ /* 0x000fc600078e00ff */
[----:B------:R-:W2:Y:S01]  /*dc00*/  LDC.64 R8, c[0x0][R22+0x210] ;  /* 0x0000840016087b82 */ /* 0x000ea20000000a00 */
[-C--:B---3--:R-:W-:Y:S02]  /*dc10*/  IMAD R23, R13, R189.reuse, RZ ;  /* 0x000000bd0d177224 */ /* 0x088fe400078e02ff */
[----:B------:R-:W-:-:S04]  /*dc20*/  IMAD.WIDE.U32 R12, R12, R189, RZ ;  /* 0x000000bd0c0c7225 */ /* 0x000fc800078e00ff */
[----:B------:R-:W-:Y:S01]  /*dc30*/  IMAD.IADD R14, R21, 0x1, R15 ;  /* 0x00000001150e7824 */ /* 0x000fe200078e020f */
[----:B----4-:R-:W-:Y:S01]  /*dc40*/  @P1 SHF.R.U32.HI R7, RZ, R29, R18 ;  /* 0x0000001dff071219 */ /* 0x010fe20000011612 */
[----:B0-----:R-:W0:Y:S01]  /*dc50*/  @!P0 LDC R4, c[0x0][0xc50] ;  /* 0x00031400ff048b82 */ /* 0x001e220000000800 */
[----:B------:R-:W-:Y:S01]  /*dc60*/  IMAD.IADD R23, R13, 0x1, R23 ;  /* 0x000000010d177824 */ /* 0x000fe200078e0217 */
[----:B------:R-:W-:Y:S02]  /*dc70*/  IADD3 R12, P1, P3, R20, R12, R3 ;  /* 0x0000000c140c7210 */ /* 0x000fe40007b3e003 */
[----:B------:R-:W-:Y:S02]  /*dc80*/  IMAD.MOV R13, RZ, RZ, -R7 ;  /* 0x000000ffff0d7224 */ /* 0x000fe400078e0a07 */
[----:B------:R-:W-:Y:S01]  /*dc90*/  IADD3.X R14, R14, R23, R24, P1, P3 ;  /* 0x000000170e0e7210 */ /* 0x000fe20000fe6418 */
[-C--:B-1----:R-:W-:Y:S01]  /*dca0*/  IMAD R15, R11, R195.reuse, RZ ;  /* 0x000000c30b0f7224 */ /* 0x082fe200078e02ff */
[----:B------:R-:W1:Y:S01]  /*dcb0*/  @!P0 LDC R5, c[0x0][0xc54] ;  /* 0x00031500ff058b82 */ /* 0x000e620000000800 */
[----:B------:R-:W-:-:S04]  /*dcc0*/  IMAD.WIDE.U32 R10, R10, R195, RZ ;  /* 0x000000c30a0a7225 */ /* 0x000fc800078e00ff */
[----:B------:R-:W-:Y:S01]  /*dcd0*/  IMAD.IADD R15, R11, 0x1, R15 ;  /* 0x000000010b0f7824 */ /* 0x000fe200078e020f */
[----:B------:R-:W-:Y:S01]  /*dce0*/  IADD3 R10, P0, P1, R7, R12, R10 ;  /* 0x0000000c070a7210 */ /* 0x000fe2000791e00a */
[----:B------:R-:W-:Y:S01]  /*dcf0*/  IMAD R13, R27, R13, R26 ;  /* 0x0000000d1b0d7224 */ /* 0x000fe200078e021a */
[----:B------:R-:W-:-:S03]  /*dd00*/  SHF.R.S32.HI R7, RZ, 0x1f, R7 ;  /* 0x0000001fff077819 */ /* 0x000fc60000011407 */
[----:B--2---:R-:W-:Y:S01]  /*dd10*/  IMAD R9, R9, R13, RZ ;  /* 0x0000000d09097224 */ /* 0x004fe200078e02ff */
[----:B------:R-:W-:Y:S02]  /*dd20*/  IADD3.X R11, R7, R14, R15, P0, P1 ;  /* 0x0000000e070b7210 */ /* 0x000fe400007e240f */
[----:B------:R-:W-:-:S05]  /*dd30*/  SHF.R.S32.HI R7, RZ, 0x1f, R13 ;  /* 0x0000001fff077819 */ /* 0x000fca000001140d */
[C---:B------:R-:W-:Y:S02]  /*dd40*/  IMAD R7, R8.reuse, R7, R9 ;  /* 0x0000000708077224 */ /* 0x040fe400078e0209 */
[----:B------:R-:W-:-:S04]  /*dd50*/  IMAD.WIDE.U32 R8, R8, R13, R10 ;  /* 0x0000000d08087225 */ /* 0x000fc800078e000a */
[----:B------:R-:W-:Y:S01]  /*dd60*/  IMAD.IADD R7, R9, 0x1, R7 ;  /* 0x0000000109077824 */ /* 0x000fe200078e0207 */
[----:B0-----:R-:W-:-:S04]  /*dd70*/  LEA R4, P0, R8, R4, 0x2 ;  /* 0x0000000408047211 */ /* 0x001fc800078010ff */
[----:B-1----:R-:W-:Y:S01]  /*dd80*/  LEA.HI.X R5, R8, R5, R7, 0x2, P0 ;  /* 0x0000000508057211 */ /* 0x002fe200000f1407 */
[----:B------:R-:W-:-:S05]  /*dd90*/  IMAD.MOV.U32 R7, RZ, RZ, -0x800000 ;  /* 0xff800000ff077424 */ /* 0x000fca00078e00ff */
[----:B------:R0:W-:Y:S03]  /*dda0*/  STG.E desc[UR44][R4.64], R7 ;  /* 0x0000000704007986 */ /* 0x0001e6000c10192c */
.L_x_1043:
[----:B------:R-:W-:Y:S05]  /*ddb0*/  BSYNC B1 ;  /* 0x0000000000017941 */ /* 0x000fea0003800000 */
.L_x_1042:
[----:B------:R-:W-:Y:S05]  /*ddc0*/  @P2 BRA `(.L_x_1038) ;  /* 0x0000000800782947 */ /* 0x000fea0003800000 */
[----:B------:R-:W1:Y:S01]  /*ddd0*/  LDC R11, c[0x0][0xce8] ;  /* 0x00033a00ff0b7b82 */ /* 0x000e620000000800 */
[----:B------:R-:W-:Y:S01]  /*dde0*/  ULDC.64 UR6, c[0x0][0xba0] ;  /* 0x0002e80000067ab9 */ /* 0x000fe20000000a00 */
[----:B0-----:R-:W-:Y:S01]  /*ddf0*/  SHF.R.S32.HI R7, RZ, 0x1f, R28 ;  /* 0x0000001fff077819 */ /* 0x001fe2000001141c */
[----:B------:R-:W-:Y:S01]  /*de00*/  IMAD R8, R24, UR6, RZ ;  /* 0x0000000618087c24 */ /* 0x000fe2000f8e02ff */
[----:B------:R-:W-:Y:S01]  /*de10*/  ULDC UR8, c[0x0][0xbc8] ;  /* 0x0002f20000087ab9 */ /* 0x000fe20000000800 */
[----:B------:R-:W-:Y:S01]  /*de20*/  IMAD.WIDE.U32 R4, R3, UR6, RZ ;  /* 0x0000000603047c25 */ /* 0x000fe2000f8e00ff */
[----:B------:R-:W-:Y:S01]  /*de30*/  ISETP.GE.AND P2, PT, R194, UR8, PT ;  /* 0x00000008c2007c0c */ /* 0x000fe2000bf46270 */
[----:B------:R-:W-:Y:S01]  /*de40*/  BSSY B1, `(.L_x_1044) ;  /* 0x0000072000017945 */ /* 0x000fe20003800000 */
[----:B------:R-:W-:Y:S01]  /*de50*/  ISETP.GE.AND P1, PT, R193, UR8, PT ;  /* 0x00000008c1007c0c */ /* 0x000fe2000bf26270 */
[----:B------:R-:W-:Y:S01]  /*de60*/  IMAD R3, R3, UR7, R8 ;  /* 0x0000000703037c24 */ /* 0x000fe2000f8e0208 */
[----:B------:R-:W-:Y:S01]  /*de70*/  LEA.HI R8, R7, R28, RZ, 0x3 ;  /* 0x0000001c07087211 */ /* 0x000fe200078f18ff */
[----:B------:R-:W-:Y:S01]  /*de80*/  ULDC.64 UR6, c[0x0][0xbe8] ;  /* 0x0002fa0000067ab9 */ /* 0x000fe20000000a00 */
[----:B------:R-:W-:Y:S01]  /*de90*/  IMAD.U32 R10, RZ, RZ, UR42 ;  /* 0x0000002aff0a7e24 */ /* 0x000fe2000f8e00ff */
[----:B------:R-:W-:Y:S01]  /*dea0*/  SEL R13, RZ, 0xffffffff, P2 ;  /* 0xffffffffff0d7807 */ /* 0x000fe20001000000 */
[----:B------:R-:W-:Y:S01]  /*deb0*/  IMAD.IADD R5, R5, 0x1, R3 ;  /* 0x0000000105057824 */ /* 0x000fe200078e0203 */
[----:B------:R-:W-:Y:S01]  /*dec0*/  LOP3.LUT R3, R8, 0xfffffff8, RZ, 0xc0, !PT ;  /* 0xfffffff808037812 */ /* 0x000fe200078ec0ff */
[C---:B------:R-:W-:Y:S01]  /*ded0*/  VIADD R30, R16.reuse, 0x180 ;  /* 0x00000180101e7836 */ /* 0x040fe20000000000 */
[----:B------:R-:W-:Y:S01]  /*dee0*/  SHF.R.S32.HI R24, RZ, 0x3, R8 ;  /* 0x00000003ff187819 */ /* 0x000fe20000011408 */
[----:B------:R-:W-:Y:S01]  /*def0*/  IMAD.WIDE.U32 R4, R189, UR6, R4 ;  /* 0x00000006bd047c25 */ /* 0x000fe2000f8e0004 */
[----:B------:R-:W-:-:S02]  /*df00*/  ISETP.GE.AND P3, PT, R16, UR8, PT ;  /* 0x0000000810007c0c */ /* 0x000fc4000bf66270 */
[----:B------:R-:W-:Y:S01]  /*df10*/  SHF.R.S32.HI R26, RZ, 0x1f, R193 ;  /* 0x0000001fff1a7819 */ /* 0x000fe200000114c1 */
[----:B------:R-:W-:Y:S01]  /*df20*/  IMAD.IADD R3, R28, 0x1, -R3 ;  /* 0x000000011c037824 */ /* 0x000fe200078e0a03 */
[----:B------:R-:W-:Y:S01]  /*df30*/  SEL R12, RZ, 0x1, P3 ;  /* 0x00000001ff0c7807 */ /* 0x000fe20001800000 */
[----:B------:R-:W-:Y:S01]  /*df40*/  IMAD R5, R189, UR7, R5 ;  /* 0x00000007bd057c24 */ /* 0x000fe2000f8e0205 */
[----:B-1----:R-:W-:Y:S01]  /*df50*/  ISETP.NE.AND P0, PT, R11, 0x1, PT ;  /* 0x000000010b00780c */ /* 0x002fe20003f05270 */
[----:B------:R-:W-:Y:S01]  /*df60*/  IMAD R3, R3, 0x20, R24 ;  /* 0x0000002003037824 */ /* 0x000fe200078e0218 */
[----:B------:R-:W-:Y:S01]  /*df70*/  ULDC.64 UR6, c[0x0][0xbf0] ;  /* 0x0002fc0000067ab9 */ /* 0x000fe20000000a00 */
[----:B------:R-:W-:Y:S01]  /*df80*/  IMAD.SHL.U32 R15, R13, 0x2, RZ ;  /* 0x000000020d0f7824 */ /* 0x000fe200078e00ff */
[----:B------:R-:W-:Y:S01]  /*df90*/  SEL R13, RZ, 0xffffffff, P1 ;  /* 0xffffffffff0d7807 */ /* 0x000fe20000800000 */
[----:B------:R-:W-:Y:S01]  /*dfa0*/  IMAD R10, R10, 0x40, R3 ;  /* 0x000000400a0a7824 */ /* 0x000fe200078e0203 */
[----:B------:R-:W-:Y:S01]  /*dfb0*/  ISETP.GE.AND P1, PT, R229, UR8, PT ;  /* 0x00000008e5007c0c */ /* 0x000fe2000bf26270 */
[----:B------:R-:W-:Y:S01]  /*dfc0*/  IMAD R3, R218, UR6, RZ ;  /* 0x00000006da037c24 */ /* 0x000fe2000f8e02ff */
[----:B------:R-:W-:Y:S01]  /*dfd0*/  LOP3.LUT R12, R15, 0x2, R12, 0xe2, !PT ;  /* 0x000000020f0c7812 */ /* 0x000fe200078ee20c */
[----:B------:R-:W-:Y:S01]  /*dfe0*/  IMAD.WIDE.U32 R4, R25, UR6, R4 ;  /* 0x0000000619047c25 */ /* 0x000fe2000f8e0004 */
[----:B------:R-:W-:-:S02]  /*dff0*/  SHF.R.S32.HI R27, RZ, 0x1f, R30 ;  /* 0x0000001fff1b7819 */ /* 0x000fc4000001141e */
[----:B------:R-:W-:Y:S01]  /*e000*/  SHF.R.S32.HI R29, RZ, 0x1f, R192 ;  /* 0x0000001fff1d7819 */ /* 0x000fe200000114c0 */
[----:B------:R-:W0:Y:S01]  /*e010*/  @P0 LDC R7, c[0x0][0xcec] ;  /* 0x00033b00ff070b82 */ /* 0x000e220000000800 */
[----:B------:R-:W-:Y:S01]  /*e020*/  IMAD R9, R25, UR7, R3 ;  /* 0x0000000719097c24 */ /* 0x000fe2000f8e0203 */
[----:B------:R-:W-:Y:S01]  /*e030*/  ULDC.64 UR6, c[0x0][0xbe0] ;  /* 0x0002f80000067ab9 */ /* 0x000fe20000000a00 */
[----:B------:R-:W-:Y:S01]  /*e040*/  IMAD.MOV.U32 R3, RZ, RZ, R10 ;  /* 0x000000ffff037224 */ /* 0x000fe200078e000a */
[----:B------:R-:W-:Y:S01]  /*e050*/  SHF.R.S32.HI R25, RZ, 0x1f, R191 ;  /* 0x0000001fff197819 */ /* 0x000fe200000114bf */
[----:B------:R-:W-:Y:S01]  /*e060*/  IMAD.SHL.U32 R13, R13, 0x4, RZ ;  /* 0x000000040d0d7824 */ /* 0x000fe200078e00ff */
[----:B------:R-:W-:Y:S01]  /*e070*/  SHF.R.S32.HI R31, RZ, 0x1f, R190 ;  /* 0x0000001fff1f7819 */ /* 0x000fe200000114be */
[----:B------:R-:W-:Y:S01]  /*e080*/  IMAD.IADD R5, R5, 0x1, R9 ;  /* 0x0000000105057824 */ /* 0x000fe200078e0209 */
[----:B------:R-:W1:Y:S01]  /*e090*/  @P0 LDC R8, c[0x0][0xcf0] ;  /* 0x00033c00ff080b82 */ /* 0x000e620000000800 */
[----:B------:R-:W-:Y:S01]  /*e0a0*/  IMAD R23, R0, R11, RZ ;  /* 0x0000000b00177224 */ /* 0x000fe200078e02ff */
[----:B------:R-:W-:-:S02]  /*e0b0*/  LOP3.LUT R12, R13, 0x4, R12, 0xe2, !PT ;  /* 0x000000040d0c7812 */ /* 0x000fc400078ee20c */
[----:B------:R-:W-:Y:S02]  /*e0c0*/  SHF.R.S32.HI R28, RZ, 0x1f, R229 ;  /* 0x0000001fff1c7819 */ /* 0x000fe400000114e5 */
[----:B------:R-:W-:Y:S01]  /*e0d0*/  SHF.R.S32.HI R32, RZ, 0x1f, R194 ;  /* 0x0000001fff207819 */ /* 0x000fe200000114c2 */
[----:B0-----:R-:W-:-:S05]  /*e0e0*/  @P0 IMAD.HI.U32 R7, R10, R7, RZ ;  /* 0x000000070a070227 */ /* 0x001fca00078e00ff */
[----:B-1----:R-:W-:Y:S02]  /*e0f0*/  @P0 SHF.R.U32.HI R3, RZ, R8, R7 ;  /* 0x00000008ff030219 */ /* 0x002fe40000011607 */
[----:B------:R-:W-:Y:S02]  /*e100*/  ISETP.GE.AND P0, PT, R192, UR8, PT ;  /* 0x00000008c0007c0c */ /* 0x000fe4000bf06270 */
[--C-:B------:R-:W-:Y:S01]  /*e110*/  SHF.R.S32.HI R7, RZ, 0x1f, R3.reuse ;  /* 0x0000001fff077819 */ /* 0x100fe20000011403 */
[----:B------:R-:W-:Y:S01]  /*e120*/  IMAD.MOV R9, RZ, RZ, -R3 ;  /* 0x000000ffff097224 */ /* 0x000fe200078e0a03 */
[----:B------:R-:W-:Y:S01]  /*e130*/  SEL R13, RZ, 0xffffffff, P0 ;  /* 0xffffffffff0d7807 */ /* 0x000fe20000000000 */
[----:B------:R-:W-:Y:S01]  /*e140*/  IMAD.WIDE.U32 R4, R3, UR6, R4 ;  /* 0x0000000603047c25 */ /* 0x000fe2000f8e0004 */
[----:B------:R-:W-:-:S03]  /*e150*/  ISETP.GE.AND P0, PT, R191, UR8, PT ;  /* 0x00000008bf007c0c */ /* 0x000fc6000bf06270 */
[----:B------:R-:W-:Y:S02]  /*e160*/  IMAD R8, R7, UR6, RZ ;  /* 0x0000000607087c24 */ /* 0x000fe4000f8e02ff */
[----:B------:R-:W-:Y:S02]  /*e170*/  IMAD R7, R11, R9, R10 ;  /* 0x000000090b077224 */ /* 0x000fe400078e020a */
[----:B------:R-:W-:Y:S01]  /*e180*/  IMAD R9, R3, UR7, R8 ;  /* 0x0000000703097c24 */ /* 0x000fe2000f8e0208 */
[----:B------:R-:W-:Y:S01]  /*e190*/  SEL R8, RZ, 0xffffffff, P0 ;  /* 0xffffffffff087807 */ /* 0x000fe20000000000 */
[----:B------:R-:W-:Y:S01]  /*e1a0*/  IMAD.SHL.U32 R13, R13, 0x8, RZ ;  /* 0x000000080d0d7824 */ /* 0x000fe200078e00ff */
[----:B------:R-:W-:Y:S01]  /*e1b0*/  ISETP.GE.AND P0, PT, R190, UR8, PT ;  /* 0x00000008be007c0c */ /* 0x000fe2000bf06270 */
[----:B------:R-:W-:Y:S01]  /*e1c0*/  IMAD.IADD R5, R5, 0x1, R9 ;  /* 0x0000000105057824 */ /* 0x000fe200078e0209 */
[----:B------:R-:W-:Y:S01]  /*e1d0*/  SHF.R.S32.HI R3, RZ, 0x1f, R7 ;  /* 0x0000001fff037819 */ /* 0x000fe20000011407 */
[----:B------:R-:W-:Y:S01]  /*e1e0*/  ULDC.64 UR6, c[0x0][0xbd8] ;  /* 0x0002f60000067ab9 */ /* 0x000fe20000000a00 */
[----:B------:R-:W-:Y:S01]  /*e1f0*/  LOP3.LUT R12, R13, 0x8, R12, 0xe2, !PT ;  /* 0x000000080d0c7812 */ /* 0x000fe200078ee20c */
[----:B------:R-:W-:Y:S01]  /*e200*/  IMAD.SHL.U32 R13, R8, 0x10, RZ ;  /* 0x00000010080d7824 */ /* 0x000fe200078e00ff */
[----:B------:R-:W-:Y:S01]  /*e210*/  SEL R9, RZ, 0xffffffff, P0 ;  /* 0xffffffffff097807 */ /* 0x000fe20000000000 */
[----:B------:R-:W-:Y:S01]  /*e220*/  IMAD R8, R3, UR6, RZ ;  /* 0x0000000603087c24 */ /* 0x000fe2000f8e02ff */
[----:B------:R-:W-:Y:S01]  /*e230*/  ISETP.GE.AND P0, PT, R30, UR8, PT ;  /* 0x000000081e007c0c */ /* 0x000fe2000bf06270 */
[----:B------:R-:W-:Y:S01]  /*e240*/  IMAD.WIDE.U32 R4, R7, UR6, R4 ;  /* 0x0000000607047c25 */ /* 0x000fe2000f8e0004 */
[----:B------:R-:W-:-:S03]  /*e250*/  LOP3.LUT R12, R13, 0x10, R12, 0xe2, !PT ;  /* 0x000000100d0c7812 */ /* 0x000fc600078ee20c */
[----:B------:R-:W-:Y:S02]  /*e260*/  IMAD.SHL.U32 R9, R9, 0x20, RZ ;  /* 0x0000002009097824 */ /* 0x000fe400078e00ff */
[----:B------:R-:W-:Y:S01]  /*e270*/  IMAD R3, R7, UR7, R8 ;  /* 0x0000000707037c24 */ /* 0x000fe2000f8e0208 */
[----:B------:R-:W-:Y:S01]  /*e280*/  ULDC.64 UR6, c[0x0][0xb80] ;  /* 0x0002e00000067ab9 */ /* 0x000fe20000000a00 */
[----:B------:R-:W-:Y:S01]  /*e290*/  IMAD.U32 R13, RZ, RZ, UR42 ;  /* 0x0000002aff0d7e24 */ /* 0x000fe2000f8e00ff */
[----:B------:R-:W-:Y:S01]  /*e2a0*/  LOP3.LUT R12, R9, 0x20, R12, 0xe2, !PT ;  /* 0x00000020090c7812 */ /* 0x000fe200078ee20c */
[----:B------:R-:W-:Y:S01]  /*e2b0*/  IMAD.IADD R3, R5, 0x1, R3 ;  /* 0x0000000105037824 */ /* 0x000fe200078e0203 */
[----:B------:R-:W-:Y:S01]  /*e2c0*/  SEL R9, RZ, 0x40, P0 ;  /* 0x00000040ff097807 */ /* 0x000fe20000000000 */
[----:B------:R-:W-:Y:S01]  /*e2d0*/  IMAD R24, R13, 0x40, R24 ;  /* 0x000000400d187824 */ /* 0x000fe200078e0218 */
[----:B------:R-:W-:Y:S02]  /*e2e0*/  LEA R7, P0, R4, UR6, 0x1 ;  /* 0x0000000604077c11 */ /* 0x000fe4000f8008ff */
[----:B------:R-:W-:-:S02]  /*e2f0*/  LOP3.LUT R18, R12, R9, RZ, 0xfc, !PT ;  /* 0x000000090c127212 */ /* 0x000fc400078efcff */
[----:B------:R-:W-:Y:S01]  /*e300*/  LEA.HI.X R3, R4, UR7, R3, 0x1, P0 ;  /* 0x0000000704037c11 */ /* 0x000fe200080f0c03 */
[----:B------:R0:W1:Y:S01]  /*e310*/  SHFL.IDX PT, R8, R7, RZ, 0x181f ;  /* 0x00181fff07087589 */ /* 0x00006200000e0000 */
[----:B------:R-:W-:Y:S02]  /*e320*/  ISETP.GE.AND P0, PT, R24, R23, PT ;  /* 0x000000171800720c */ /* 0x000fe40003f06270 */
[----:B------:R-:W-:Y:S01]  /*e330*/  SEL R5, RZ, 0x80, P1 ;  /* 0x00000080ff057807 */ /* 0x000fe20000800000 */
[----:B------:R0:W2:Y:S03]  /*e340*/  SHFL.IDX PT, R9, R3, RZ, 0x181f ;  /* 0x00181fff03097589 */ /* 0x0000a600000e0000 */
[----:B------:R-:W-:-:S07]  /*e350*/  LOP3.LUT R22, R18, R5, RZ, 0xfc, !PT ;  /* 0x0000000512167212 */ /* 0x000fce00078efcff */
[----:B0-----:R-:W-:Y:S05]  /*e360*/  @P0 BRA `(.L_x_1045) ;  /* 0x00000000007c0947 */ /* 0x001fea0003800000 */
[----:B------:R-:W-:Y:S02]  /*e370*/  ISETP.GE.AND P2, PT, R194, UR8, PT ;  /* 0x00000008c2007c0c */ /* 0x000fe4000bf46270 */
[----:B------:R-:W-:Y:S02]  /*e380*/  ISETP.GE.AND P1, PT, R16, UR8, PT ;  /* 0x0000000810007c0c */ /* 0x000fe4000bf26270 */
[----:B------:R-:W-:Y:S02]  /*e390*/  ISETP.GE.AND P5, PT, R193, UR8, PT ;  /* 0x00000008c1007c0c */ /* 0x000fe4000bfa6270 */
[----:B------:R-:W-:-:S07]  /*e3a0*/  ISETP.GE.AND P3, PT, R192, UR8, PT ;  /* 0x00000008c0007c0c */ /* 0x000fce000bf66270 */
[-C--:B-1----:R-:W-:Y:S02]  /*e3b0*/  @!P2 LEA R10, P0, R194, R8.reuse, 0x1 ;  /* 0x00000008c20aa211 */ /* 0x082fe400078008ff */
        /* <DEDUP_REMOVED lines=14> */
[CC--:B------:R-:W-:Y:S01]  /*e4a0*/  @!P2 LEA R4, P5, R191.reuse, R8.reuse, 0x1 ;  /* 0x00000008bf04a211 */ /* 0x0c0fe200078a08ff */
        /* <DEDUP_REMOVED lines=11> */
.L_x_1045:
[----:B------:R-:W-:Y:S05]  /*e560*/  BSYNC B1 ;  /* 0x0000000000017941 */ /* 0x000fea0003800000 */
.L_x_1044:
        /* <DEDUP_REMOVED lines=20> */
[CC--:B------:R-:W-:Y:S02]  /*e6b0*/  @!P2 LEA R20, P6, R191.reuse, R8.reuse, 0x1 ;  /* 0x00000008bf14a211 */ /* 0x0c0fe400078c08ff */
        /* <DEDUP_REMOVED lines=15> */
.L_x_1038:
[----:B------:R-:W-:Y:S05]  /*e7b0*/  BSYNC B0 ;  /* 0x0000000000007941 */ /* 0x000fea0003800000 */
.L_x_1031:
[----:B------:R-:W-:Y:S02]  /*e7c0*/  ULDC UR6, c[0x0][0xd3c] ;  /* 0x00034f0000067ab9 */ /* 0x000fe40000000800 */
[----:B------:R-:W-:-:S06]  /*e7d0*/  UISETP.GE.AND UP0, UPT, UR5, UR6, UPT ;  /* 0x000000060500728c */ /* 0x000fcc000bf06270 */
[----:B------:R-:W-:-:S13]  /*e7e0*/  PLOP3.LUT P0, PT, PT, PT, UP0, 0x80, 0x0 ;  /* 0x000000000000781c */ /* 0x000fda0003f0f008 */
[----:B------:R-:W-:Y:S05]  /*e7f0*/  @!P0 BRA `(.L_x_1046) ;  /* 0xffffff2800d48947 */ /* 0x000fea000383ffff */
[----:B------:R-:W-:Y:S05]  /*e800*/  EXIT ;  /* 0x000000000000794d */ /* 0x000fea0003800000 */
.L_x_995:
        /* <DEDUP_REMOVED lines=16> */
.L_x_1047:
        /* <DEDUP_REMOVED lines=43> */
.L_x_1051:
        /* <DEDUP_REMOVED lines=35> */
.L_x_1049:
        /* <DEDUP_REMOVED lines=18> */
.L_x_1052:
        /* <DEDUP_REMOVED lines=57> */
.L_x_1050:
[----:B------:R-:W-:Y:S01]  /*f2a0*/  ULDC UR4, c[0x0][0xd3c] ;  /* 0x00034f0000047ab9 */ /* 0x000fe20000000800 */
[----:B------:R-:W-:Y:S02]  /*f2b0*/  IMAD.MOV.U32 R25, RZ, RZ, RZ ;  /* 0x000000ffff197224 */ /* 0x000fe400078e00ff */
[----:B------:R-:W-:Y:S02]  /*f2c0*/  IMAD.U32 R24, RZ, RZ, UR6 ;  /* 0x00000006ff187e24 */ /* 0x000fe4000f8e00ff */
[----:B------:R-:W-:Y:S02]  /*f2d0*/  IMAD.MOV.U32 R26, RZ, RZ, RZ ;  /* 0x000000ffff1a7224 */ /* 0x000fe400078e00ff */
[----:B------:R-:W-:-:S07]  /*f2e0*/  IMAD.U32 R27, RZ, RZ, UR4 ;  /* 0x00000004ff1b7e24 */ /* 0x000fce000f8e00ff */
.L_x_1053:
[----:B------:R-:W-:-:S13]  /*f2f0*/  ISETP.NE.AND P0, PT, R7, RZ, PT ;  /* 0x000000ff0700720c */ /* 0x000fda0003f05270 */
[----:B------:R-:W0:Y:S01]  /*f300*/  @!P0 S2R R3, SR_CgaCtaId ;  /* 0x0000000000038919 */ /* 0x000e220000008800 */
[----:B------:R-:W-:-:S04]  /*f310*/  @!P0 MOV R2, 0x400 ;  /* 0x0000040000028802 */ /* 0x000fc80000000f00 */
[----:B0-----:R-:W-:-:S05]  /*f320*/  @!P0 LEA R2, R3, R2, 0x18 ;  /* 0x0000000203028211 */ /* 0x001fca00078ec0ff */
[----:B------:R1:W-:Y:S01]  /*f330*/  @!P0 STS.128 [R2+0x388d0], R24 ;  /* 0x0388d01802008388 */ /* 0x0003e20000000c00 */
[----:B------:R-:W-:Y:S06]  /*f340*/  BAR.ARV 0x5, 0x180 ;  /* 0x0146000000007b1d */ /* 0x000fec0000002000 */
.L_x_1048:
[----:B------:R2:W-:Y:S01]  /*f350*/  STL [R1+0x20], RZ ;  /* 0x000020ff01007387 */ /* 0x0005e20000100800 */
[----:B------:R-:W-:Y:S01]  /*f360*/  ULDC UR4, c[0x0][0xd3c] ;  /* 0x00034f0000047ab9 */ /* 0x000fe20000000800 */
[----:B------:R-:W-:Y:S01]  /*f370*/  IMAD.MOV.U32 R23, RZ, RZ, 0x1 ;  /* 0x00000001ff177424 */ /* 0x000fe200078e00ff */
[----:B0-----:R-:W-:Y:S01]  /*f380*/  ISETP.GE.AND P0, PT, R27, UR4, PT ;  /* 0x000000041b007c0c */ /* 0x001fe2000bf06270 */
[----:B------:R-:W-:-:S12]  /*f390*/  IMAD.MOV.U32 R18, RZ, RZ, RZ ;  /* 0x000000ffff127224 */ /* 0x000fd800078e00ff */
[----:B--2---:R-:W-:Y:S05]  /*f3a0*/  @P0 BRA `(.L_x_1054) ;  /* 0x00000058006c0947 */ /* 0x004fea0003800000 */
[----:B------:R-:W0:Y:S01]  /*f3b0*/  S2UR UR5, SR_CgaCtaId ;  /* 0x00000000000579c3 */ /* 0x000e220000008800 */
[----:B------:R2:W-:Y:S01]  /*f3c0*/  STL [R1+0x20], RZ ;  /* 0x000020ff01007387 */ /* 0x0005e20000100800 */
[C---:B-1----:R-:W-:Y:S01]  /*f3d0*/  IMAD.SHL.U32 R2, R0.reuse, 0x8, RZ ;  /* 0x0000000800027824 */ /* 0x042fe200078e00ff */
[----:B------:R-:W-:Y:S01]  /*f3e0*/  UMOV UR4, 0x400 ;  /* 0x0000040000047882 */ /* 0x000fe20000000000 */
[----:B------:R-:W-:Y:S01]  /*f3f0*/  LOP3.LUT R4, R0, 0x7f, RZ, 0xc0, !PT ;  /* 0x0000007f00047812 */ /* 0x000fe200078ec0ff */
[----:B------:R-:W-:Y:S01]  /*f400*/  BSSY B8, `(.L_x_1054) ;  /* 0x0000595000087945 */ /* 0x000fe20003800000 */
[----:B------:R-:W-:Y:S01]  /*f410*/  IMAD.MOV.U32 R23, RZ, RZ, 0x1 ;  /* 0x00000001ff177424 */ /* 0x000fe200078e00ff */
[----:B------:R-:W-:Y:S01]  /*f420*/  LOP3.LUT R3, R2, 0x1f8, RZ, 0xc0, !PT ;  /* 0x000001f802037812 */ /* 0x000fe200078ec0ff */
[----:B------:R-:W-:Y:S01]  /*f430*/  IMAD.MOV.U32 R18, RZ, RZ, RZ ;  /* 0x000000ffff127224 */ /* 0x000fe200078e00ff */
[----:B------:R-:W-:Y:S01]  /*f440*/  SHF.R.U32.HI R5, RZ, 0x3, R4 ;  /* 0x00000003ff057819 */ /* 0x000fe20000011604 */
[----:B------:R-:W-:Y:S01]  /*f450*/  ULOP3.LUT UR36, UR39, 0x2, URZ, 0xfc, !UPT ;  /* 0x0000000227247892 */ /* 0x000fe2000f8efc3f */
[----:B------:R-:W-:Y:S01]  /*f460*/  LOP3.LUT R3, R3, 0x38, R0, 0x78, !PT ;  /* 0x0000003803037812 */ /* 0x000fe200078e7800 */
[----:B------:R-:W-:Y:S01]  /*f470*/  IMAD.SHL.U32 R0, R0, 0x10, RZ ;  /* 0x0000001000007824 */ /* 0x000fe200078e00ff */
[----:B------:R-:W-:Y:S01]  /*f480*/  LOP3.LUT R4, R2, 0x38, RZ, 0xc0, !PT ;  /* 0x0000003802047812 */ /* 0x000fe200078ec0ff */
[----:B------:R-:W-:Y:S01]  /*f490*/  ULDC UR37, c[0x0][0xc] ;  /* 0x0000030000257ab9 */ /* 0x000fe20000000800 */
[----:B------:R-:W-:-:S02]  /*f4a0*/  LOP3.LUT R34, R3, 0x200, R2, 0xf8, !PT ;  /* 0x0000020003227812 */ /* 0x000fc400078ef802 */
[----:B------:R-:W-:Y:S02]  /*f4b0*/  LOP3.LUT R2, R5, 0x70, R0, 0xf8, !PT ;  /* 0x0000007005027812 */ /* 0x000fe400078ef800 */
[C---:B------:R-:W-:Y:S02]  /*f4c0*/  LOP3.LUT R0, R4.reuse, 0x40, RZ, 0xfc, !PT ;  /* 0x0000004004007812 */ /* 0x040fe400078efcff */
[C---:B------:R-:W-:Y:S02]  /*f4d0*/  LOP3.LUT R3, R4.reuse, 0x80, RZ, 0xfc, !PT ;  /* 0x0000008004037812 */ /* 0x040fe400078efcff */
[C---:B------:R-:W-:Y:S01]  /*f4e0*/  LOP3.LUT R2, R4.reuse, 0xc0, RZ, 0xfc, !PT ;  /* 0x000000c004027812 */ /* 0x040fe200078efcff */
[----:B0-----:R-:W-:Y:S01]  /*f4f0*/  ULEA UR4, UR5, UR4, 0x18 ;  /* 0x0000000405047291 */ /* 0x001fe2000f8ec03f */
[C---:B------:R-:W-:Y:S02]  /*f500*/  LOP3.LUT R0, R4.reuse, 0x100, RZ, 0xfc, !PT ;  /* 0x0000010004007812 */ /* 0x040fe400078efcff */
[----:B------:R-:W-:-:S02]  /*f510*/  LOP3.LUT R3, R4, 0x140, RZ, 0xfc, !PT ;  /* 0x0000014004037812 */ /* 0x000fc400078efcff */
[C---:B------:R-:W-:Y:S01]  /*f520*/  LOP3.LUT R2, R4.reuse, 0x180, RZ, 0xfc, !PT ;  /* 0x0000018004027812 */ /* 0x040fe200078efcff */
[----:B------:R-:W-:Y:S01]  /*f530*/  IMAD.U32 R17, RZ, RZ, UR4 ;  /* 0x00000004ff117e24 */ /* 0x000fe2000f8e00ff */
[----:B------:R-:W-:-:S03]  /*f540*/  LOP3.LUT R0, R4, 0x1c0, RZ, 0xfc, !PT ;  /* 0x000001c004007812 */ /* 0x000fc600078efcff */
[----:B--2---:R-:W-:-:S07]  /*f550*/  IMAD R19, R34, 0x2, R17 ;  /* 0x0000000222137824 */ /* 0x004fce00078e0211 */
.L_x_1121:
[----:B------:R-:W0:Y:S02]  /*f560*/  LDC.64 R2, c[0x0][0xd88] ;  /* 0x00036200ff027b82 */ /* 0x000e240000000a00 */
[----:B0-----:R-:W-:-:S05]  /*f570*/  IMAD.WIDE R2, R27, 0x4, R2 ;  /* 0x000000041b027825 */ /* 0x001fca00078e0202 */
[----:B--2---:R-:W2:Y:S01]  /*f580*/  LDG.E R35, desc[UR44][R2.64] ;  /* 0x0000002c02237981 */ /* 0x004ea2000c1e1900 */
[----:B------:R-:W-:Y:S05]  /*f590*/  YIELD ;  /* 0x0000000000007946 */ /* 0x000fea0003800000 */
[----:B------:R-:W-:Y:S01]  /*f5a0*/  ULDC.64 UR4, c[0x0][0xb20] ;  /* 0x0002c80000047ab9 */ /* 0x000fe20000000a00 */
[----:B------:R-:W-:Y:S01]  /*f5b0*/  IMAD.MOV.U32 R32, RZ, RZ, RZ ;  /* 0x000000ffff207224 */ /* 0x000fe200078e00ff */
[----:B------:R-:W-:Y:S01]  /*f5c0*/  ISETP.NE.U32.AND P0, PT, RZ, UR4, PT ;  /* 0x00000004ff007c0c */ /* 0x000fe2000bf05070 */
[----:B------:R-:W-:-:S03]  /*f5d0*/  ULDC.64 UR6, c[0x0][0xb10] ;  /* 0x0002c40000067ab9 */ /* 0x000fc60000000a00 */
[----:B------:R-:W-:Y:S01]  /*f5e0*/  ISETP.NE.AND.EX P0, PT, RZ, UR5, PT, P0 ;  /* 0x00000005ff007c0c */ /* 0x000fe2000bf05300 */
[----:B------:R-:W-:Y:S01]  /*f5f0*/  IMAD.MOV.U32 R36, RZ, RZ, RZ ;  /* 0x000000ffff247224 */ /* 0x000fe200078e00ff */
[----:B--2---:R-:W-:-:S11]  /*f600*/  SHF.R.S32.HI R0, RZ, 0x1f, R35 ;  /* 0x0000001fff007819 */ /* 0x004fd60000011423 */
[C---:B------:R-:W-:Y:S01]  /*f610*/  @P0 LEA R2, P1, R35.reuse, UR4, 0x2 ;  /* 0x0000000423020c11 */ /* 0x040fe2000f8210ff */
[C---:B------:R-:W-:Y:S01]  /*f620*/  IMAD.SHL.U32 R22, R35.reuse, 0x4, RZ ;  /* 0x0000000423167824 */ /* 0x040fe200078e00ff */
[C-C-:B------:R-:W-:Y:S01]  /*f630*/  SHF.L.U64.HI R30, R35.reuse, 0x2, R0.reuse ;  /* 0x00000002231e7819 */ /* 0x140fe20000010200 */
[----:B------:R0:W-:Y:S01]  /*f640*/  STL [R1+0x8], R0 ;  /* 0x0000080001007387 */ /* 0x0001e20000100800 */
[----:B------:R-:W-:Y:S01]  /*f650*/  @P0 LEA.HI.X R3, R35, UR5, R0, 0x2, P1 ;  /* 0x0000000523030c11 */ /* 0x000fe200088f1400 */
[----:B------:R-:W-:-:S04]  /*f660*/  ULDC.64 UR4, c[0x0][0xaf8] ;  /* 0x0002be0000047ab9 */ /* 0x000fc80000000a00 */
[----:B-1----:R1:W5:Y:S01]  /*f670*/  @P0 LDG.E R32, desc[UR44][R2.64] ;  /* 0x0000002c02200981 */ /* 0x002362000c1e1900 */
        /* <DEDUP_REMOVED lines=12> */
[----:B0-----:R-:W2:Y:S01]  /*f740*/  @P0 LDG.E R0, desc[UR44][R4.64] ;  /* 0x0000002c04000981 */ /* 0x001ea2000c1e1900 */
        /* <DEDUP_REMOVED lines=17> */
.L_x_1055:
        /* <DEDUP_REMOVED lines=9> */
.L_x_1056:
[----:B------:R-:W-:Y:S02]  /*f8f0*/  ULDC.64 UR4, c[0x0][0xb00] ;  /* 0x0002c00000047ab9 */ /* 0x000fe40000000a00 */
[----:B------:R-:W-:-:S04]  /*f900*/  ISETP.NE.U32.AND P0, PT, RZ, UR4, PT ;  /* 0x00000004ff007c0c */ /* 0x000fc8000bf05070 */
[----:B------:R-:W-:-:S13]  /*f910*/  ISETP.NE.AND.EX P0, PT, RZ, UR5, PT, P0 ;  /* 0x00000005ff007c0c */ /* 0x000fda000bf05300 */
[----:B------:R-:W-:Y:S05]  /*f920*/  @!P0 BRA `(.L_x_1057) ;  /* 0x0000000000148947 */ /* 0x000fea0003800000 */
[----:B-1----:R-:W1:Y:S02]  /*f930*/  LDC.64 R2, c[0x0][0xb00] ;  /* 0x0002c000ff027b82 */ /* 0x002e640000000a00 */
[----:B-1----:R-:W-:-:S05]  /*f940*/  IMAD.WIDE R2, R28, 0x4, R2 ;  /* 0x000000041c027825 */ /* 0x002fca00078e0202 */
[----:B------:R-:W3:Y:S04]  /*f950*/  LDG.E R29, desc[UR44][R2.64] ;  /* 0x0000002c021d7981 */ /* 0x000ee8000c1e1900 */
[----:B0-2---:R-:W3:Y:S02]  /*f960*/  LDG.E R0, desc[UR44][R2.64+0x4] ;  /* 0x0000042c02007981 */ /* 0x005ee4000c1e1900 */
[----:B---3--:R-:W-:-:S07]  /*f970*/  IMAD.IADD R29, R0, 0x1, -R29 ;  /* 0x00000001001d7824 */ /* 0x008fce00078e0a1d */
.L_x_1057:
[----:B-----5:R-:W-:Y:S01]  /*f980*/  IMAD.IADD R29, R29, 0x1, -R32 ;  /* 0x000000011d1d7824 */ /* 0x020fe200078e0a20 */
[C---:B012---:R-:W-:Y:S01]  /*f990*/  LOP3.LUT R0, R26.reuse, 0xff000000, RZ, 0xc0, !PT ;  /* 0xff0000001a007812 */ /* 0x047fe200078ec0ff */
[----:B------:R-:W-:Y:S01]  /*f9a0*/  BSSY B0, `(.L_x_1058) ;  /* 0x0000028000007945 */ /* 0x000fe20003800000 */
[----:B------:R-:W-:Y:S01]  /*f9b0*/  LOP3.LUT R4, R26, 0xff0000, RZ, 0xc0, !PT ;  /* 0x00ff00001a047812 */ /* 0x000fe200078ec0ff */
[----:B------:R-:W-:Y:S01]  /*f9c0*/  IMAD.MOV.U32 R2, RZ, RZ, RZ ;  /* 0x000000ffff027224 */ /* 0x000fe200078e00ff */
[C---:B------:R-:W-:Y:S02]  /*f9d0*/  ISETP.GE.AND P0, PT, R29.reuse, 0x1, PT ;  /* 0x000000011d00780c */ /* 0x040fe40003f06270 */
[----:B------:R-:W-:Y:S01]  /*f9e0*/  SHF.R.U32.HI R3, RZ, 0x8, R0 ;  /* 0x00000008ff037819 */ /* 0x000fe20000011600 */
[----:B------:R-:W-:-:S03]  /*f9f0*/  VIADD R0, R29, 0x3f ;  /* 0x0000003f1d007836 */ /* 0x000fc60000000000 */
[----:B------:R-:W-:Y:S02]  /*fa00*/  LEA.HI R4, R4, R3, RZ, 0x10 ;  /* 0x0000000304047211 */ /* 0x000fe400078f80ff */
[----:B------:R-:W-:-:S04]  /*fa10*/  SHF.R.S32.HI R3, RZ, 0x1f, R0 ;  /* 0x0000001fff037819 */ /* 0x000fc80000011400 */
[----:B------:R-:W-:-:S04]  /*fa20*/  LEA.HI R0, R3, R0, RZ, 0x6 ;  /* 0x0000000003007211 */ /* 0x000fc800078f30ff */
        /* <DEDUP_REMOVED lines=31> */
.L_x_1059:
[----:B------:R-:W-:Y:S05]  /*fc20*/  BSYNC B0 ;  /* 0x0000000000007941 */ /* 0x000fea0003800000 */
.L_x_1058:
        /* <DEDUP_REMOVED lines=24> */
.L_x_1061:
        /* <DEDUP_REMOVED lines=20> */
.L_x_1064:
[----:B------:R-:W-:Y:S05]  /*fef0*/  BSYNC B6 ;  /* 0x0000000000067941 */ /* 0x000fea0003800000 */
.L_x_1063:
        /* <DEDUP_REMOVED lines=20> */
.L_x_1067:
        /* <DEDUP_REMOVED lines=15> */
.L_x_1066:
[----:B------:R-:W-:Y:S05]  /*10130*/  BSYNC B6 ;  /* 0x0000000000067941 */ /* 0x000fea0003800000 */
.L_x_1065:
[----:B------:R-:W2:Y:S01]  /*10140*/  LDL R33, [R1+0x14] ;  /* 0x0000140001217983 */ /* 0x000ea20000100800 */
[----:B------:R-:W-:Y:S01]  /*10150*/  ULDC.64 UR4, c[0x0][0xaf0] ;  /* 0x0002bc0000047ab9 */ /* 0x000fe20000000a00 */
[----:B------:R-:W0:Y:S01]  /*10160*/  LDC R20, c[0x0][0x430] ;  /* 0x00010c00ff147b82 */ /* 0x000e220000000800 */
[----:B------:R-:W-:Y:S01]  /*10170*/  ISETP.NE.U32.AND P0, PT, RZ, UR4, PT ;  /* 0x00000004ff007c0c */ /* 0x000fe2000bf05070 */
[----:B------:R-:W1:Y:S03]  /*10180*/  S2R R4, SR_TID.X ;  /* 0x0000000000047919 */ /* 0x000e660000002100 */
[----:B------:R-:W-:Y:S01]  /*10190*/  ISETP.NE.AND.EX P0, PT, RZ, UR5, PT, P0 ;  /* 0x00000005ff007c0c */ /* 0x000fe2000bf05300 */
[----:B------:R-:W3:-:S12]  /*101a0*/  S2R R0, SR_TID.X ;  /* 0x0000000000007919 */ /* 0x000ed80000002100 */
[----:B------:R-:W-:Y:S01]  /*101b0*/  @P0 IADD3 R2, P1, R22, UR4, RZ ;  /* 0x0000000416020c10 */ /* 0x000fe2000ff3e0ff */
[----:B------:R-:W-:-:S03]  /*101c0*/  ULDC UR4, c[0x0][0x320] ;  /* 0x0000c80000047ab9 */ /* 0x000fc60000000800 */
[----:B------:R-:W-:Y:S01]  /*101d0*/  @P0 IADD3.X R3, R30, UR5, RZ, P1, !PT ;  /* 0x000000051e030c10 */ /* 0x000fe20008ffe4ff */
[----:B------:R-:W4:Y:S04]  /*101e0*/  S2R R21, SR_TID.X ;  /* 0x0000000000157919 */ /* 0x000f280000002100 */
[----:B------:R0:W5:Y:S01]  /*101f0*/  @P0 LDG.E R28, desc[UR44][R2.64] ;  /* 0x0000002c021c0981 */ /* 0x000162000c1e1900 */
[----:B------:R-:W-:Y:S01]  /*10200*/  LOP3.LUT R16, R16, 0xfffffdff, RZ, 0xc0, !PT ;  /* 0xfffffdff10107812 */ /* 0x000fe200078ec0ff */
[----:B------:R-:W-:Y:S01]  /*10210*/  UMOV UR5, 0xffffffff ;  /* 0xffffffff00057882 */ /* 0x000fe20000000000 */
[----:B-1----:R-:W-:Y:S02]  /*10220*/  IMAD.SHL.U32 R4, R4, 0x8, RZ ;  /* 0x0000000804047824 */ /* 0x002fe400078e00ff */
[----:B---3--:R-:W-:-:S03]  /*10230*/  IMAD.SHL.U32 R0, R0, 0x8, RZ ;  /* 0x0000000800007824 */ /* 0x008fc600078e00ff */
[----:B------:R-:W-:-:S04]  /*10240*/  LOP3.LUT R4, R4, 0x38, RZ, 0xc0, !PT ;  /* 0x0000003804047812 */ /* 0x000fc800078ec0ff */
[C---:B------:R-:W-:Y:S02]  /*10250*/  LOP3.LUT R5, R4.reuse, 0x40, RZ, 0xfc, !PT ;  /* 0x0000004004057812 */ /* 0x040fe400078efcff */
[----:B------:R-:W-:Y:S02]  /*10260*/  LOP3.LUT R4, R4, 0x180, RZ, 0xfc, !PT ;  /* 0x0000018004047812 */ /* 0x000fe400078efcff */
[----:B------:R-:W-:Y:S02]  /*10270*/  ISETP.GE.AND P0, PT, R5, UR4, PT ;  /* 0x0000000405007c0c */ /* 0x000fe4000bf06270 */
[----:B------:R-:W-:Y:S02]  /*10280*/  LOP3.LUT R0, R0, 0x38, RZ, 0xc0, !PT ;  /* 0x0000003800007812 */ /* 0x000fe400078ec0ff */
[----:B------:R-:W-:Y:S02]  /*10290*/  ISETP.GE.AND P1, PT, R4, UR4, PT ;  /* 0x0000000404007c0c */ /* 0x000fe4000bf26270 */
[----:B------:R-:W-:-:S02]  /*102a0*/  LOP3.LUT R4, R0, 0x1c0, RZ, 0xfc, !PT ;  /* 0x000001c000047812 */ /* 0x000fc400078efcff */
[----:B------:R-:W-:Y:S01]  /*102b0*/  LOP3.LUT R0, R0, 0x80, RZ, 0xfc, !PT ;  /* 0x0000008000007812 */ /* 0x000fe200078efcff */
[----:B----4-:R-:W-:Y:S01]  /*102c0*/  IMAD.SHL.U32 R21, R21, 0x8, RZ ;  /* 0x0000000815157824 */ /* 0x010fe200078e00ff */
[----:B------:R-:W-:Y:S02]  /*102d0*/  SEL R8, RZ, 0x40, P1 ;  /* 0x00000040ff087807 */ /* 0x000fe40000800000 */
[----:B------:R-:W-:Y:S02]  /*102e0*/  ISETP.GE.AND P5, PT, R0, UR4, PT ;  /* 0x0000000400007c0c */ /* 0x000fe4000bfa6270 */
[----:B------:R-:W-:Y:S01]  /*102f0*/  @P0 LOP3.LUT R16, R16, 0x200, RZ, 0xfc, !PT ;  /* 0x0000020010100812 */ /* 0x000fe200078efcff */
[----:B------:R-:W1:Y:S01]  /*10300*/  S2R R0, SR_TID.X ;  /* 0x0000000000007919 */ /* 0x000e620000002100 */
[----:B------:R-:W-:Y:S02]  /*10310*/  ISETP.GE.AND P0, PT, R4, UR4, PT ;  /* 0x0000000404007c0c */ /* 0x000fe4000bf06270 */
[----:B------:R-:W-:Y:S01]  /*10320*/  LOP3.LUT R21, R21, 0x38, RZ, 0xc0, !PT ;  /* 0x0000003815157812 */ /* 0x000fe200078ec0ff */
[----:B------:R-:W3:Y:S01]  /*10330*/  S2R R4, SR_TID.X ;  /* 0x0000000000047919 */ /* 0x000ee20000002100 */
        /* <DEDUP_REMOVED lines=8> */
[----:B-1----:R-:W-:-:S03]  /*103c0*/  IMAD.SHL.U32 R0, R0, 0x8, RZ ;  /* 0x0000000800007824 */ /* 0x002fc600078e00ff */
[----:B------:R-:W-:Y:S01]  /*103d0*/  LOP3.LUT R16, R16, 0xffffffef, RZ, 0xc0, !PT ;  /* 0xffffffef10107812 */ /* 0x000fe200078ec0ff */
[----:B---3--:R-:W-:Y:S01]  /*103e0*/  IMAD.SHL.U32 R4, R4, 0x8, RZ ;  /* 0x0000000804047824 */ /* 0x008fe200078e00ff */
[----:B------:R-:W-:-:S04]  /*103f0*/  LOP3.LUT R0, R0, 0x38, RZ, 0xc0, !PT ;  /* 0x0000003800007812 */ /* 0x000fc800078ec0ff */
[----:B------:R-:W-:Y:S02]  /*10400*/  LOP3.LUT R4, R4, 0x38, RZ, 0xc0, !PT ;  /* 0x0000003804047812 */ /* 0x000fe400078ec0ff */
[----:B------:R-:W-:Y:S02]  /*10410*/  LOP3.LUT R0, R0, 0x100, RZ, 0xfc, !PT ;  /* 0x0000010000007812 */ /* 0x000fe400078efcff */
[----:B------:R-:W-:Y:S02]  /*10420*/  LOP3.LUT R4, R4, 0xc0, RZ, 0xfc, !PT ;  /* 0x000000c004047812 */ /* 0x000fe400078efcff */
[----:B------:R-:W-:Y:S02]  /*10430*/  ISETP.GE.AND P3, PT, R0, UR4, PT ;  /* 0x0000000400007c0c */ /* 0x000fe4000bf66270 */
[----:B------:R-:W-:-:S13]  /*10440*/  ISETP.GE.AND P4, PT, R4, UR4, PT ;  /* 0x0000000404007c0c */ /* 0x000fda000bf86270 */
[----:B------:R-:W-:-:S04]  /*10450*/  @P4 LOP3.LUT R16, R16, 0x10, RZ, 0xfc, !PT ;  /* 0x0000001010104812 */ /* 0x000fc800078efcff */
[----:B------:R-:W-:-:S04]  /*10460*/  LOP3.LUT R16, R16, 0xfffffffb, RZ, 0xc0, !PT ;  /* 0xfffffffb10107812 */ /* 0x000fc800078ec0ff */
[----:B------:R-:W-:-:S04]  /*10470*/  LOP3.LUT R16, R16, 0xfffffff7, RZ, 0xc0, !PT ;  /* 0xfffffff710107812 */ /* 0x000fc800078ec0ff */
[----:B------:R-:W-:-:S04]  /*10480*/  @P3 LOP3.LUT R16, R16, 0x8, RZ, 0xfc, !PT ;  /* 0x0000000810103812 */ /* 0x000fc800078efcff */
[----:B------:R-:W-:Y:S02]  /*10490*/  @P2 LOP3.LUT R16, R16, 0x4, RZ, 0xfc, !PT ;  /* 0x0000000410102812 */ /* 0x000fe400078efcff */
[----:B--2---:R-:W-:Y:S01]  /*104a0*/  LEA R0, R33, 0xffffffc0, 0x6 ;  /* 0xffffffc021007811 */ /* 0x004fe200078e30ff */
[----:B0-----:R-:W-:Y:S06]  /*104b0*/  BRA.DIV UR5, `(.L_x_1068) ;  /* 0x0000004e05987947 */ /* 0x001fec000b800000 */
.L_x_1139:
[----:B------:R-:W0:Y:S01]  /*104c0*/  S2R R2, SR_TID.X ;  /* 0x0000000000027919 */ /* 0x000e220000002100 */
[----:B------:R-:W-:Y:S01]  /*104d0*/  ISETP.NE.AND P1, PT, R20, 0x1, PT ;  /* 0x000000011400780c */ /* 0x000fe20003f25270 */
[----:B------:R-:W-:Y:S01]  /*104e0*/  IMAD.MOV.U32 R37, RZ, RZ, RZ ;  /* 0x000000ffff257224 */ /* 0x000fe200078e00ff */
[----:B-----5:R-:W-:Y:S01]  /*104f0*/  SHF.R.S32.HI R33, RZ, 0x1f, R28 ;  /* 0x0000001fff217819 */ /* 0x020fe2000001141c */
[----:B------:R-:W1:Y:S01]  /*10500*/  S2R R10, SR_TID.X ;  /* 0x00000000000a7919 */ /* 0x000e620000002100 */
[C---:B------:R-:W-:Y:S02]  /*10510*/  LOP3.LUT P6, RZ, R16.reuse, 0x400, RZ, 0xc0, !PT ;  /* 0x0000040010ff7812 */ /* 0x040fe400078cc0ff */
[----:B------:R-:W-:-:S07]  /*10520*/  LOP3.LUT R16, R16, 0xffffdfff, RZ, 0xc0, !PT ;  /* 0xffffdfff10107812 */ /* 0x000fce00078ec0ff */
[----:B------:R-:W2:Y:S01]  /*10530*/  @P1 LDC R3, c[0x0][0x434] ;  /* 0x00010d00ff031b82 */ /* 0x000ea20000000800 */
[----:B------:R-:W-:Y:S02]  /*10540*/  @P1 LOP3.LUT R16, R16, 0x2000, RZ, 0xfc, !PT ;  /* 0x0000200010101812 */ /* 0x000fe400078efcff */
[----:B0-----:R-:W-:Y:S01]  /*10550*/  LOP3.LUT R2, R2, 0x7f, RZ, 0xc0, !PT ;  /* 0x0000007f02027812 */ /* 0x001fe200078ec0ff */
[----:B-1----:R-:W-:-:S03]  /*10560*/  IMAD.SHL.U32 R10, R10, 0x10, RZ ;  /* 0x000000100a0a7824 */ /* 0x002fc600078e00ff */
[----:B------:R-:W-:-:S04]  /*10570*/  SHF.R.U32.HI R2, RZ, 0x3, R2 ;  /* 0x00000003ff027819 */ /* 0x000fc80000011602 */
[----:B------:R-:W-:Y:S02]  /*10580*/  LOP3.LUT R10, R2, 0x70, R10, 0xf8, !PT ;  /* 0x00000070020a7812 */ /* 0x000fe400078ef80a */
[----:B------:R-:W0:Y:S03]  /*10590*/  @P1 LDC R2, c[0x0][0x438] ;  /* 0x00010e00ff021b82 */ /* 0x000e260000000800 */
[----:B------:R-:W-:-:S05]  /*105a0*/  IMAD.IADD R6, R10, 0x1, R0 ;  /* 0x000000010a067824 */ /* 0x000fca00078e0200 */
[C---:B------:R-:W-:Y:S01]  /*105b0*/  ISETP.GE.AND P0, PT, R6.reuse, R29, PT ;  /* 0x0000001d0600720c */ /* 0x040fe20003f06270 */
[----:B------:R-:W-:-:S03]  /*105c0*/  IMAD.IADD R6, R6, 0x1, R32 ;  /* 0x0000000106067824 */ /* 0x000fc600078e0220 */
[----:B------:R-:W-:Y:S01]  /*105d0*/  ISETP.GT.U32.OR P0, PT, R10, 0x3f, P0 ;  /* 0x0000003f0a00780c */ /* 0x000fe20000704470 */
[----:B--2---:R-:W-:-:S04]  /*105e0*/  @P1 IMAD.HI.U32 R3, R6, R3, RZ ;  /* 0x0000000306031227 */ /* 0x004fc800078e00ff */
[----:B------:R-:W-:Y:S01]  /*105f0*/  IMAD.MOV.U32 R7, RZ, RZ, R6 ;  /* 0x000000ffff077224 */ /* 0x000fe200078e0006 */
[----:B0-----:R-:W-:-:S07]  /*10600*/  @P1 SHF.R.U32.HI R7, RZ, R2, R3 ;  /* 0x00000002ff071219 */ /* 0x001fce0000011603 */
        /* <DEDUP_REMOVED lines=28> */
[----:B------:R-:W-:Y:S02]  /*107d0*/  ISETP.NE.AND P0, PT, R3, 0x3, PT ;  /* 0x000000030300780c */ /* 0x000fe40003f05270 */
[----:B------:R-:W-:Y:S01]  /*107e0*/  LOP3.LUT R30, R8, R30, RZ, 0xfc, !PT ;  /* 0x0000001e081e7212 */ /* 0x000fe200078efcff */
[----:B------:R-:W-:Y:S01]  /*107f0*/  IMAD R2, R20, R2, R6 ;  /* 0x0000000214027224 */ /* 0x000fe200078e0206 */
[----:B------:R0:W-:Y:S04]  /*10800*/  STL [R1+0x24], R8 ;  /* 0x0000240801007387 */ /* 0x0001e80000100800 */
[----:B------:R0:W-:Y:S05]  /*10810*/  STL [R1], R2 ;  /* 0x0000000201007387 */ /* 0x0001ea0000100800 */
[----:B------:R-:W-:-:S04]  /*10820*/  @P0 LOP3.LUT R16, R16, 0x1000, RZ, 0xfc, !PT ;  /* 0x0000100010100812 */ /* 0x000fc800078efcff */
[----:B------:R-:W-:-:S04]  /*10830*/  LOP3.LUT R16, R16, 0xfffffffe, RZ, 0xc0, !PT ;  /* 0xfffffffe10107812 */ /* 0x000fc800078ec0ff */
[----:B------:R-:W-:Y:S01]  /*10840*/  @P1 LOP3.LUT R16, R16, 0x1, RZ, 0xfc, !PT ;  /* 0x0000000110101812 */ /* 0x000fe200078efcff */
[----:B0-----:R-:W-:Y:S06]  /*10850*/  @!P0 BRA `(.L_x_1069) ;  /* 0x0000000000048947 */ /* 0x001fec0003800000 */
[----:B------:R-:W-:Y:S01]  /*10860*/  BPT.TRAP 0x1 ;  /* 0x000000040000795c */ /* 0x000fe20000300000 */
.L_x_1069:
        /* <DEDUP_REMOVED lines=9> */
.L_x_1140:
[----:B------:R-:W-:Y:S05]  /*10900*/  BSYNC B0 ;  /* 0x0000000000007941 */ /* 0x000fea0003800000 */
.L_x_1070:
[----:B------:R-:W0:Y:S01]  /*10910*/  LDL R2, [R1] ;  /* 0x0000000001027983 */ /* 0x000e220000100800 */
[----:B------:R-:W-:Y:S01]  /*10920*/  ULDC.64 UR4, c[0x0][0x300] ;  /* 0x0000c00000047ab9 */ /* 0x000fe20000000a00 */
[----:B-----5:R-:W-:Y:S01]  /*10930*/  SHF.R.S32.HI R4, RZ, 0x1f, R37 ;  /* 0x0000001fff047819 */ /* 0x020fe20000011425 */
[----:B------:R-:W-:Y:S01]  /*10940*/  ULDC.64 UR6, c[0x0][0x2e8] ;  /* 0x0000ba0000067ab9 */ /* 0x000fe20000000a00 */
[----:B------:R-:W1:Y:S01]  /*10950*/  S2R R7, SR_TID.X ;  /* 0x0000000000077919 */ /* 0x000e620000002100 */
[----:B------:R-:W-:Y:S01]  /*10960*/  LOP3.LUT R16, R16, 0xfffffffd, RZ, 0xc0, !PT ;  /* 0xfffffffd10107812 */ /* 0x000fe200078ec0ff */
[----:B-1----:R-:W-:-:S05]  /*10970*/  IMAD.SHL.U32 R7, R7, 0x8, RZ ;  /* 0x0000000807077824 */ /* 0x002fca00078e00ff */
[----:B------:R-:W-:Y:S02]  /*10980*/  LOP3.LUT R7, R7, 0x38, RZ, 0xc0, !PT ;  /* 0x0000003807077812 */ /* 0x000fe400078ec0ff */
[----:B0-----:R-:W-:-:S05]  /*10990*/  SHF.R.S32.HI R0, RZ, 0x1f, R2 ;  /* 0x0000001fff007819 */ /* 0x001fca0000011402 */
[----:B------:R0:W-:Y:S04]  /*109a0*/  STL [R1+0x18], R0 ;  /* 0x0000180001007387 */ /* 0x0001e80000100800 */
[----:B------:R1:W-:Y:S01]  /*109b0*/  STL [R1+0x1c], R4 ;  /* 0x00001c0401007387 */ /* 0x0003e20000100800 */
[----:B0-----:R-:W-:-:S04]  /*109c0*/  IMAD R0, R0, UR4, RZ ;  /* 0x0000000400007c24 */ /* 0x001fc8000f8e02ff */
[C---:B------:R-:W-:Y:S02]  /*109d0*/  IMAD R0, R2.reuse, UR5, R0 ;  /* 0x0000000502007c24 */ /* 0x040fe4000f8e0200 */
[----:B------:R-:W-:Y:S01]  /*109e0*/  IMAD.WIDE.U32 R2, R2, UR4, RZ ;  /* 0x0000000402027c25 */ /* 0x000fe2000f8e00ff */
[----:B------:R-:W-:-:S03]  /*109f0*/  ULDC.64 UR4, c[0x0][0x310] ;  /* 0x0000c40000047ab9 */ /* 0x000fc60000000a00 */
[----:B------:R-:W-:Y:S02]  /*10a00*/  IMAD.IADD R3, R3, 0x1, R0 ;  /* 0x0000000103037824 */ /* 0x000fe400078e0200 */
[----:B------:R-:W-:Y:S02]  /*10a10*/  IMAD R0, R4, UR4, RZ ;  /* 0x0000000404007c24 */ /* 0x000fe4000f8e02ff */
[----:B------:R-:W-:-:S04]  /*10a20*/  IMAD.WIDE.U32 R2, R37, UR4, R2 ;  /* 0x0000000425027c25 */ /* 0x000fc8000f8e0002 */
[----:B------:R-:W-:Y:S01]  /*10a30*/  IMAD R0, R37, UR5, R0 ;  /* 0x0000000525007c24 */ /* 0x000fe2000f8e0200 */
[----:B------:R-:W-:Y:S01]  /*10a40*/  ULDC.64 UR4, c[0x0][0x308] ;  /* 0x0000c20000047ab9 */ /* 0x000fe20000000a00 */
[----:B-1----:R-:W-:Y:S02]  /*10a50*/  IMAD R4, R18, 0x1000, R34 ;  /* 0x0000100012047824 */ /* 0x002fe400078e0222 */
[----:B------:R-:W-:Y:S02]  /*10a60*/  IMAD.IADD R3, R3, 0x1, R0 ;  /* 0x0000000103037824 */ /* 0x000fe400078e0200 */
        /* <DEDUP_REMOVED lines=42> */
.L_x_1150:
        /* <DEDUP_REMOVED lines=10> */
.L_x_1073:
        /* <DEDUP_REMOVED lines=11> */
.L_x_1074:
[----:B------:R1:W5:Y:S01]  /*10e60*/  LDL.LU R0, [R1+0x8] ;  /* 0x0000080001007983 */ /* 0x0003620000300800 */
[----:B------:R-:W-:Y:S01]  /*10e70*/  LOP3.LUT P0, RZ, R16, 0x40, RZ, 0xc0, !PT ;  /* 0x0000004010ff7812 */ /* 0x000fe2000780c0ff */
[----:B------:R1:W-:-:S12]  /*10e80*/  SYNCS.ARRIVE.TRANS64.A1T0 RZ, [R22+URZ+0x38830], RZ ;  /* 0x038830ff16ff79a7 */ /* 0x0003d8000810003f */
[----:B------:R-:W-:Y:S05]  /*10e90*/  WARPSYNC.ALL ;  /* 0x0000000000007948 */ /* 0x000fea0003800000 */
[----:B0-----:R-:W-:Y:S01]  /*10ea0*/  SEL R2, R35, RZ, !P0 ;  /* 0x000000ff23027207 */ /* 0x001fe20004000000 */
[----:B------:R-:W-:Y:S04]  /*10eb0*/  BSSY B6, `(.L_x_1075) ;  /* 0x000001a000067945 */ /* 0x000fe80003800000 */
[----:B------:R0:W-:Y:S01]  /*10ec0*/  STL [R1+0x4], R2 ;  /* 0x0000040201007387 */ /* 0x0001e20000100800 */
[----:B------:R-:W-:Y:S01]  /*10ed0*/  BAR.SYNC.DEFER_BLOCKING 0x8, 0x100 ;  /* 0x0204000000007b1d */ /* 0x000fe20000010000 */
[----:B-----5:R-:W-:Y:S01]  /*10ee0*/  SEL R35, R0, RZ, !P0 ;  /* 0x000000ff00237207 */ /* 0x020fe20004000000 */
[----:B------:R-:W-:-:S04]  /*10ef0*/  VIADD R0, R17, 0x20400 ;  /* 0x0002040011007836 */ /* 0x000fc80000000000 */
[----:B------:R0:W-:Y:S01]  /*10f00*/  STL [R1+0x10], R35 ;  /* 0x0000102301007387 */ /* 0x0001e20000100800 */
[----:B------:R-:W-:Y:S02]  /*10f10*/  LOP3.LUT P0, RZ, R0, 0x3ff, RZ, 0xc0, !PT ;  /* 0x000003ff00ff7812 */ /* 0x000fe4000780c0ff */
[----:B------:R-:W-:-:S05]  /*10f20*/  SHF.R.S32.HI R0, RZ, 0x1f, R36 ;  /* 0x0000001fff007819 */ /* 0x000fca0000011424 */
[----:B------:R0:W-:Y:S06]  /*10f30*/  STL [R1+0x8], R0 ;  /* 0x0000080001007387 */ /* 0x0001ec0000100800 */
[----:B------:R-:W-:Y:S05]  /*10f40*/  @!P0 BRA `(.L_x_1076) ;  /* 0x0000000000408947 */ /* 0x000fea0003800000 */
[----:B0-----:R-:W-:Y:S01]  /*10f50*/  MOV R2, 0x0 ;  /* 0x0000000000027802 */ /* 0x001fe20000000f00 */
        /* <DEDUP_REMOVED lines=15> */
.L_x_1076:
[----:B------:R-:W-:Y:S05]  /*11050*/  BSYNC B6 ;  /* 0x0000000000067941 */ /* 0x000fea0003800000 */
.L_x_1075:
[----:B------:R-:W2:Y:S01]  /*11060*/  LDL R4, [R1+0x8] ;  /* 0x0000080001047983 */ /* 0x000ea20000100800 */
[----:B------:R-:W3:Y:S01]  /*11070*/  LDC R10, c[0x0][0x448] ;  /* 0x00011200ff0a7b82 */ /* 0x000ee20000000800 */
[----:B------:R-:W-:Y:S01]  /*11080*/  IMAD.MOV.U32 R21, RZ, RZ, R35 ;  /* 0x000000ffff157224 */ /* 0x000fe200078e0023 */
[----:B------:R-:W-:Y:S01]  /*11090*/  ULDC.64 UR4, c[0x0][0x298] ;  /* 0x0000a60000047ab9 */ /* 0x000fe20000000a00 */
[----:B------:R-:W4:Y:S04]  /*110a0*/  LDL R20, [R1+0x4] ;  /* 0x0000040001147983 */ /* 0x000f280000100800 */
[----:B------:R1:W5:Y:S01]  /*110b0*/  LDL R9, [R1+0xc] ;  /* 0x00000c0001097983 */ /* 0x0003620000100800 */
[----:B0-----:R-:W0:Y:S01]  /*110c0*/  S2R R2, SR_TID.X ;  /* 0x0000000000027919 */ /* 0x001e220000002100 */
[----:B------:R-:W1:Y:S01]  /*110d0*/  S2R R35, SR_TID.X ;  /* 0x0000000000237919 */ /* 0x000e620000002100 */
[----:B---3--:R-:W-:-:S13]  /*110e0*/  ISETP.NE.AND P0, PT, R10, 0x1, PT ;  /* 0x000000010a00780c */ /* 0x008fda0003f05270 */
[----:B------:R-:W3:Y:S01]  /*110f0*/  @P0 LDC R3, c[0x0][0x44c] ;  /* 0x00011300ff030b82 */ /* 0x000ee20000000800 */
[----:B0-----:R-:W-:-:S04]  /*11100*/  LOP3.LUT R2, R2, 0x7f, RZ, 0xc0, !PT ;  /* 0x0000007f02027812 */ /* 0x001fc800078ec0ff */
[----:B------:R-:W-:Y:S01]  /*11110*/  SHF.R.U32.HI R2, RZ, 0x3, R2 ;  /* 0x00000003ff027819 */ /* 0x000fe20000011602 */
[----:B-1----:R-:W-:-:S05]  /*11120*/  IMAD.SHL.U32 R35, R35, 0x10, RZ ;  /* 0x0000001023237824 */ /* 0x002fca00078e00ff */
[----:B------:R-:W-:Y:S02]  /*11130*/  LOP3.LUT R35, R2, 0x70, R35, 0xf8, !PT ;  /* 0x0000007002237812 */ /* 0x000fe400078ef823 */
[----:B------:R-:W0:Y:S03]  /*11140*/  @P0 LDC R2, c[0x0][0x450] ;  /* 0x00011400ff020b82 */ /* 0x000e260000000800 */
[----:B------:R-:W-:-:S04]  /*11150*/  IMAD R35, R25, 0x40, R35 ;  /* 0x0000004019237824 */ /* 0x000fc800078e0223 */
[----:B---3--:R-:W-:-:S04]  /*11160*/  @P0 IMAD.HI.U32 R3, R35, R3, RZ ;  /* 0x0000000323030227 */ /* 0x008fc800078e00ff */
[----:B------:R-:W-:Y:S01]  /*11170*/  IMAD.MOV.U32 R0, RZ, RZ, R35 ;  /* 0x000000ffff007224 */ /* 0x000fe200078e0023 */
[----:B0-----:R-:W-:Y:S01]  /*11180*/  @P0 SHF.R.U32.HI R0, RZ, R2, R3 ;  /* 0x00000002ff000219 */ /* 0x001fe20000011603 */
[----:B------:R-:W-:Y:S01]  /*11190*/  IMAD.WIDE.U32 R2, R36, UR4, RZ ;  /* 0x0000000424027c25 */ /* 0x000fe2000f8e00ff */
[----:B------:R-:W0:Y:S01]  /*111a0*/  S2R R7, SR_TID.X ;  /* 0x0000000000077919 */ /* 0x000e220000002100 */
[----:B------:R-:W-:-:S04]  /*111b0*/  LOP3.LUT R16, R16, 0xfffff7ff, RZ, 0xc0, !PT ;  /* 0xfffff7ff10107812 */ /* 0x000fc800078ec0ff */
[----:B------:R-:W-:Y:S01]  /*111c0*/  @P0 LOP3.LUT R16, R16, 0x800, RZ, 0xfc, !PT ;  /* 0x0000080010100812 */ /* 0x000fe200078efcff */
[----:B0-----:R-:W-:-:S05]  /*111d0*/  IMAD.SHL.U32 R7, R7, 0x8, RZ ;  /* 0x0000000807077824 */ /* 0x001fca00078e00ff */
[----:B------:R-:W-:Y:S01]  /*111e0*/  LOP3.LUT R7, R7, 0x38, RZ, 0xc0, !PT ;  /* 0x0000003807077812 */ /* 0x000fe200078ec0ff */
[----:B--2---:R-:W-:-:S04]  /*111f0*/  IMAD R4, R4, UR4, RZ ;  /* 0x0000000404047c24 */ /* 0x004fc8000f8e02ff */
[----:B------:R-:W-:Y:S01]  /*11200*/  IMAD R4, R36, UR5, R4 ;  /* 0x0000000524047c24 */ /* 0x000fe2000f8e0204 */
[----:B------:R-:W-:-:S03]  /*11210*/  ULDC.64 UR4, c[0x0][0x2d8] ;  /* 0x0000b60000047ab9 */ /* 0x000fc60000000a00 */
[----:B------:R-:W-:Y:S02]  /*11220*/  IMAD.IADD R3, R3, 0x1, R4 ;  /* 0x0000000103037824 */ /* 0x000fe400078e0204 */
[----:B------:R-:W-:-:S04]  /*11230*/  IMAD.WIDE.U32 R2, R26, UR4, R2 ;  /* 0x000000041a027c25 */ /* 0x000fc8000f8e0002 */
[----:B------:R-:W-:Y:S01]  /*11240*/  IMAD R3, R26, UR5, R3 ;  /* 0x000000051a037c24 */ /* 0x000fe2000f8e0203 */
[----:B------:R-:W-:Y:S02]  /*11250*/  ULDC.64 UR4, c[0x0][0x2e0] ;  /* 0x0000b80000047ab9 */ /* 0x000fe40000000a00 */
[----:B------:R-:W-:Y:S02]  /*11260*/  IMAD R4, R21, UR4, RZ ;  /* 0x0000000415047c24 */ /* 0x000fe4000f8e02ff */
[----:B----4-:R-:W-:-:S04]  /*11270*/  IMAD.WIDE.U32 R2, R20, UR4, R2 ;  /* 0x0000000414027c25 */ /* 0x010fc8000f8e0002 */
[----:B------:R-:W-:Y:S01]  /*11280*/  IMAD R4, R20, UR5, R4 ;  /* 0x0000000514047c24 */ /* 0x000fe2000f8e0204 */
[----:B------:R-:W-:-:S03]  /*11290*/  ULDC.64 UR4, c[0x0][0x2d0] ;  /* 0x0000b40000047ab9 */ /* 0x000fc60000000a00 */
[----:B------:R-:W-:Y:S01]  /*112a0*/  IMAD.IADD R3, R3, 0x1, R4 ;  /* 0x0000000103037824 */ /* 0x000fe200078e0204 */
[----:B------:R-:W-:Y:S01]  /*112b0*/  SHF.R.S32.HI R4, RZ, 0x1f, R0 ;  /* 0x0000001fff047819 */ /* 0x000fe20000011400 */
[----:B------:R-:W0:Y:S04]  /*112c0*/  S2R R20, SR_TID.X ;  /* 0x0000000000147919 */ /* 0x000e280000002100 */
[----:B------:R-:W-:Y:S02]  /*112d0*/  IMAD R4, R4, UR4, RZ ;  /* 0x0000000404047c24 */ /* 0x000fe4000f8e02ff */
[----:B------:R-:W-:-:S04]  /*112e0*/  IMAD.WIDE.U32 R2, R0, UR4, R2 ;  /* 0x0000000400027c25 */ /* 0x000fc8000f8e0002 */
[----:B------:R-:W-:Y:S01]  /*112f0*/  IMAD R4, R0, UR5, R4 ;  /* 0x0000000500047c24 */ /* 0x000fe2000f8e0204 */
[----:B------:R-:W-:Y:S01]  /*11300*/  ULDC.64 UR4, c[0x0][0x2c8] ;  /* 0x0000b20000047ab9 */ /* 0x000fe20000000a00 */
[----:B------:R-:W-:-:S04]  /*11310*/  IMAD.MOV R0, RZ, RZ, -R0 ;  /* 0x000000ffff007224 */ /* 0x000fc800078e0a00 */
[----:B------:R-:W-:Y:S02]  /*11320*/  IMAD R0, R10, R0, R35 ;  /* 0x000000000a007224 */ /* 0x000fe400078e0223 */
[----:B------:R-:W-:-:S03]  /*11330*/  IMAD.IADD R3, R3, 0x1, R4 ;  /* 0x0000000103037824 */ /* 0x000fc600078e0204 */
[----:B------:R-:W-:Y:S01]  /*11340*/  SHF.R.S32.HI R4, RZ, 0x1f, R0 ;  /* 0x0000001fff047819 */ /* 0x000fe20000011400 */
[----:B------:R-:W-:-:S04]  /*11350*/  IMAD.WIDE.U32 R2, R0, UR4, R2 ;  /* 0x0000000400027c25 */ /* 0x000fc8000f8e0002 */
[----:B------:R-:W-:-:S04]  /*11360*/  IMAD R4, R4, UR4, RZ ;  /* 0x0000000404047c24 */ /* 0x000fc8000f8e02ff */
[----:B------:R-:W-:Y:S01]  /*11370*/  IMAD R4, R0, UR5, R4 ;  /* 0x0000000500047c24 */ /* 0x000fe2000f8e0204 */
[----:B------:R-:W-:Y:S02]  /*11380*/  ULDC.64 UR4, c[0x0][0x280] ;  /* 0x0000a00000047ab9 */ /* 0x000fe40000000a00 */
[----:B------:R-:W-:Y:S01]  /*11390*/  LEA R0, P0, R2, UR4, 0x1 ;  /* 0x0000000402007c11 */ /* 0x000fe2000f8008ff */
[----:B------:R-:W-:Y:S01]  /*113a0*/  IMAD.IADD R3, R3, 0x1, R4 ;  /* 0x0000000103037824 */ /* 0x000fe200078e0204 */
[----:B------:R-:W-:Y:S01]  /*113b0*/  ULDC UR4, c[0x0][0x2b8] ;  /* 0x0000ae0000047ab9 */ /* 0x000fe20000000800 */
[----:B0-----:R-:W-:-:S03]  /*113c0*/  LOP3.LUT R20, R20, 0x7f, RZ, 0xc0, !PT ;  /* 0x0000007f14147812 */ /* 0x001fc600078ec0ff */
[----:B------:R-:W-:Y:S01]  /*113d0*/  LEA.HI.X R2, R2, UR5, R3, 0x1, P0 ;  /* 0x0000000502027c11 */ /* 0x000fe200080f0c03 */
[----:B------:R-:W-:Y:S01]  /*113e0*/  UMOV UR5, 0xffffffff ;  /* 0xffffffff00057882 */ /* 0x000fe20000000000 */
[----:B------:R-:W-:Y:S02]  /*113f0*/  ISETP.GE.AND P0, PT, R7, UR4, PT ;  /* 0x0000000407007c0c */ /* 0x000fe4000bf06270 */
[----:B------:R-:W-:Y:S01]  /*11400*/  SHF.R.U32.HI R8, RZ, 0x3, R20 ;  /* 0x00000003ff087819 */ /* 0x000fe20000011614 */
[----:B------:R-:W-:Y:S10]  /*11410*/  BRA.DIV UR5, `(.L_x_1077) ;  /* 0x0000004605587947 */ /* 0x000ff4000b800000 */
[----:B------:R-:W0:Y:S01]  /*11420*/  SHFL.IDX PT, R5, R0, RZ, 0x181f ;  /* 0x00181fff00057589 */ /* 0x000e2200000e0000 */
[----:B-----5:R-:W-:Y:S01]  /*11430*/  IMAD R3, R9, R10, RZ ;  /* 0x0000000a09037224 */ /* 0x020fe200078e02ff */
[----:B------:R-:W-:Y:S01]  /*11440*/  LOP3.LUT R16, R16, 0xfffffeff, RZ, 0xc0, !PT ;  /* 0xfffffeff10107812 */ /* 0x000fe200078ec0ff */
[----:B------:R-:W-:Y:S01]  /*11450*/  IMAD R25, R25, 0x40, R8 ;  /* 0x0000004019197824 */ /* 0x000fe200078e0208 */
[----:B------:R-:W1:Y:S04]  /*11460*/  SHFL.IDX PT, R4, R2, RZ, 0x181f ;  /* 0x00181fff02047589 */ /* 0x000e6800000e0000 */
[----:B------:R-:W-:-:S13]  /*11470*/  ISETP.GE.AND P2, PT, R25, R3, PT ;  /* 0x000000031900720c */ /* 0x000fda0003f46270 */
[----:B------:R-:W-:Y:S02]  /*11480*/  @P2 LOP3.LUT R16, R16, 0x100, RZ, 0xfc, !PT ;  /* 0x0000010010102812 */ /* 0x000fe400078efcff */
[----:B0-----:R-:W-:Y:S02]  /*11490*/  @!P2 LEA R5, P1, R7, R5, 0x1 ;  /* 0x000000050705a211 */ /* 0x001fe400078208ff */
[----:B------:R-:W-:-:S03]  /*114a0*/  LOP3.LUT R16, R16, 0xffffff7f, RZ, 0xc0, !PT ;  /* 0xffffff7f10107812 */ /* 0x000fc600078ec0ff */
        /* <DEDUP_REMOVED lines=10> */
[----:B------:R-:W-:-:S04]  /*11550*/  @P2 LOP3.LUT R16, R16, 0x80, RZ, 0xfc, !PT ;  /* 0x0000008010102812 */ /* 0x000fc800078efcff */
[----:B------:R-:W-:Y:S02]  /*11560*/  LOP3.LUT R16, R16, 0xffffffbf, RZ, 0xc0, !PT ;  /* 0xffffffbf10107812 */ /* 0x000fe400078ec0ff */
        /* <DEDUP_REMOVED lines=11> */
[----:B------:R-:W-:-:S02]  /*11620*/  @P2 LOP3.LUT R16, R16, 0x40, RZ, 0xfc, !PT ;  /* 0x0000004010102812 */ /* 0x000fc400078efcff */
[----:B0-----:R-:W-:-:S05]  /*11630*/  @!P2 LEA R5, P1, R7, R5, 0x1 ;  /* 0x000000050705a211 */ /* 0x001fca00078208ff */
[----:B-1----:R-:W-:-:S05]  /*11640*/  @!P2 IMAD.X R4, RZ, RZ, R4, P1 ;  /* 0x000000ffff04a224 */ /* 0x002fca00008e0604 */
[----:B------:R-:W-:-:S04]  /*11650*/  @!P2 LOP3.LUT R5, R5, R4, RZ, 0x3c, !PT ;  /* 0x000000040505a212 */ /* 0x000fc800078e3cff */
[----:B------:R-:W-:-:S04]  /*11660*/  @!P2 LOP3.LUT R4, R5, R4, RZ, 0x3c, !PT ;  /* 0x000000040504a212 */ /* 0x000fc800078e3cff */
[----:B------:R-:W-:-:S05]  /*11670*/  @!P2 LOP3.LUT R5, R5, R4, RZ, 0x3c, !PT ;  /* 0x000000040505a212 */ /* 0x000fca00078e3cff */
[----:B------:R0:W-:Y:S04]  /*11680*/  @!P2 LDGSTS.E.BYPASS.LTC128B.128 [R19+0x21400], desc[UR44][R4.64], !P0 ;  /* 0x214000000413afae */ /* 0x0001e8000c101d6c */
[----:B0-----:R0:W1:Y:S02]  /*11690*/  SHFL.IDX PT, R4, R2, 0x3, 0x181f ;  /* 0x00781f0002047f89 */ /* 0x00106400000e0000 */
.L_x_1159:
[----:B------:R-:W-:Y:S01]  /*116a0*/  VIADD R25, R25, 0x30 ;  /* 0x0000003019197836 */ /* 0x000fe20000000000 */
[----:B------:R-:W-:-:S04]  /*116b0*/  LOP3.LUT R16, R16, 0xfffeffff, RZ, 0xc0, !PT ;  /* 0xfffeffff10107812 */ /* 0x000fc800078ec0ff */
[----:B------:R-:W-:-:S13]  /*116c0*/  ISETP.GE.AND P2, PT, R25, R3, PT ;  /* 0x000000031900720c */ /* 0x000fda0003f46270 */
[----:B0-----:R-:W-:Y:S02]  /*116d0*/  @!P2 LEA R2, P1, R7, R0, 0x1 ;  /* 0x000000000702a211 */ /* 0x001fe400078208ff */
[----:B------:R-:W-:-:S03]  /*116e0*/  @P2 LOP3.LUT R16, R16, 0x10000, RZ, 0xfc, !PT ;  /* 0x0001000010102812 */ /* 0x000fc600078efcff */
[----:B-1----:R-:W-:-:S05]  /*116f0*/  @!P2 IMAD.X R3, RZ, RZ, R4, P1 ;  /* 0x000000ffff03a224 */ /* 0x002fca00008e0604 */
[----:B------:R-:W-:Y:S01]  /*11700*/  @!PT LDS RZ, [RZ] ;  /* 0x00000000fffff984 */ /* 0x000fe20000000800 */
[----:B------:R-:W-:Y:S01]  /*11710*/  @!PT LDS RZ, [RZ] ;  /* 0x00000000fffff984 */ /* 0x000fe20000000800 */
[----:B------:R-:W-:Y:S01]  /*11720*/  @!PT LDS RZ, [RZ] ;  /* 0x00000000fffff984 */ /* 0x000fe20000000800 */
[----:B------:R0:W-:Y:S01]  /*11730*/  @!P2 LDGSTS.E.BYPASS.LTC128B.128 [R19+0x21c00], desc[UR44][R2.64], !P0 ;  /* 0x21c000000213afae */ /* 0x0001e2000c101d6c */
[----:B------:R-:W-:Y:S01]  /*11740*/  PLOP3.LUT P0, PT, PT, PT, PT, 0x80, 0x0 ;  /* 0x000000000000781c */ /* 0x000fe20003f0f070 */
[----:B------:R-:W-:-:S12]  /*11750*/  NOP ;  /* 0x0000000000007918 */ /* 0x000fd80000000000 */
.L_x_1078:
[----:B------:R-:W-:Y:S02]  /*11760*/  PLOP3.LUT P1, PT, P1, P0, PT, 0xa2, 0x0 ;  /* 0x000000000000781c */ /* 0x000fe40000f21472 */
[----:B------:R-:W-:-:S08]  /*11770*/  @P0 R2UR P1, UR4, R17 ;  /* 0x00000000110402ca */ /* 0x000fd00000020000 */
[----:B------:R-:W-:-:S05]  /*11780*/  @P0 PLOP3.LUT P0, PT, P1, PT, PT, 0x80, 0x0 ;  /* 0x000000000000081c */ /* 0x000fca0000f0f070 */
[----:B------:R-:W-:Y:S01]  /*11790*/  @!P1 SYNCS.ARRIVE.TRANS64.RED.A0T1 RZ, [UR4+0x38800], RZ ;  /* 0x038800ffffff99a7 */ /* 0x000fe20008200404 */
[----:B------:R-:W-:Y:S07]  /*117a0*/  @!P1 ARRIVES.LDGSTSBAR.64.TRANSCNT [UR4+0x38800] ;  /* 0x03880000ff0099b0 */ /* 0x000fee0008000a84 */
[----:B------:R-:W-:Y:S05]  /*117b0*/  @P0 BRA.U.ANY `(.L_x_1078) ;  /* 0xfffffffd00e80947 */ /* 0x000fea000393ffff */
[----:B------:R-:W-:Y:S01]  /*117c0*/  NOP ;  /* 0x0000000000007918 */ /* 0x000fe20000000000 */
[----:B------:R-:W-:Y:S01]  /*117d0*/  VIADD R0, R17, 0x26400 ;  /* 0x0002640011007836 */ /* 0x000fe20000000000 */
[----:B------:R1:W-:Y:S01]  /*117e0*/  SYNCS.ARRIVE.TRANS64.A1T0 RZ, [R17+URZ+0x38800], RZ ;  /* 0x038800ff11ff79a7 */ /* 0x0003e2000810003f */
[----:B------:R-:W-:Y:S03]  /*117f0*/  BSSY B6, `(.L_x_1079) ;  /* 0x0000013000067945 */ /* 0x000fe60003800000 */
[----:B------:R-:W-:-:S13]  /*11800*/  LOP3.LUT P0, RZ, R0, 0x3ff, RZ, 0xc0, !PT ;  /* 0x000003ff00ff7812 */ /* 0x000fda000780c0ff */
[----:B-1----:R-:W-:Y:S05]  /*11810*/  @!P0 BRA `(.L_x_1080) ;  /* 0x0000000000408947 */ /* 0x002fea0003800000 */
        /* <DEDUP_REMOVED lines=16> */
.L_x_1080:
[----:B------:R-:W-:Y:S05]  /*11920*/  BSYNC B6 ;  /* 0x0000000000067941 */ /* 0x000fea0003800000 */
.L_x_1079:
[----:B------:R-:W2:Y:S01]  /*11930*/  LDL.LU R25, [R1+0x8] ;  /* 0x0000080001197983 */ /* 0x000ea20000300800 */
[----:B0-----:R-:W0:Y:S01]  /*11940*/  LDC R2, c[0x0][0x448] ;  /* 0x00011200ff027b82 */ /* 0x001e220000000800 */
[----:B------:R-:W-:Y:S02]  /*11950*/  ULDC.64 UR4, c[0x0][0x398] ;  /* 0x0000e60000047ab9 */ /* 0x000fe40000000a00 */
[----:B------:R-:W3:Y:S04]  /*11960*/  LDL.LU R21, [R1+0x10] ;  /* 0x0000100001157983 */ /* 0x000ee80000300800 */
[----:B------:R-:W4:Y:S01]  /*11970*/  LDL.LU R20, [R1+0x4] ;  /* 0x0000040001147983 */ /* 0x000f220000300800 */
[----:B0-----:R-:W-:-:S13]  /*11980*/  ISETP.NE.AND P6, PT, R2, 0x1, PT ;  /* 0x000000010200780c */ /* 0x001fda0003fc5270 */
[----:B------:R-:W0:Y:S08]  /*11990*/  @P6 LDC R3, c[0x0][0x44c] ;  /* 0x00011300ff036b82 */ /* 0x000e300000000800 */
[----:B------:R-:W1:Y:S01]  /*119a0*/  @P6 LDC R2, c[0x0][0x450] ;  /* 0x00011400ff026b82 */ /* 0x000e620000000800 */
[----:B------:R-:W-:Y:S02]  /*119b0*/  IMAD.MOV.U32 R0, RZ, RZ, R35 ;  /* 0x000000ffff007224 */ /* 0x000fe400078e0023 */
[----:B0-----:R-:W-:-:S05]  /*119c0*/  @P6 IMAD.HI.U32 R3, R35, R3, RZ ;  /* 0x0000000323036227 */ /* 0x001fca00078e00ff */
[----:B-1----:R-:W-:Y:S01]  /*119d0*/  @P6 SHF.R.U32.HI R0, RZ, R2, R3 ;  /* 0x00000002ff006219 */ /* 0x002fe20000011603 */
[----:B------:R-:W-:-:S03]  /*119e0*/  IMAD.WIDE.U32 R2, R36, UR4, RZ ;  /* 0x0000000424027c25 */ /* 0x000fc6000f8e00ff */
[----:B------:R-:W-:Y:S01]  /*119f0*/  SHF.R.S32.HI R5, RZ, 0x1f, R0 ;  /* 0x0000001fff057819 */ /* 0x000fe20000011400 */
[----:B------:R-:W0:Y:S01]  /*11a00*/  S2R R8, SR_TID.X ;  /* 0x0000000000087919 */ /* 0x000e220000002100 */
[----:B------:R-:W-:Y:S01]  /*11a10*/  LOP3.LUT R16, R16, 0xfffff7ff, RZ, 0xc0, !PT ;  /* 0xfffff7ff10107812 */ /* 0x000fe200078ec0ff */
        /* <DEDUP_REMOVED lines=9> */
[----:B---3--:R-:W-:Y:S02]  /*11ab0*/  IMAD R4, R21, UR4, RZ ;  /* 0x0000000415047c24 */ /* 0x008fe4000f8e02ff */
[----:B------:R-:W0:Y:S01]  /*11ac0*/  S2R R21, SR_TID.X ;  /* 0x0000000000157919 */ /* 0x000e220000002100 */
[----:B----4-:R-:W-:Y:S01]  /*11ad0*/  IMAD.WIDE.U32 R2, R20, UR4, R2 ;  /* 0x0000000414027c25 */ /* 0x010fe2000f8e0002 */
[----:B------:R-:W-:-:S03]  /*11ae0*/  ULDC UR4, c[0x0][0x448] ;  /* 0x0001120000047ab9 */ /* 0x000fc60000000800 */
[----:B------:R-:W-:Y:S02]  /*11af0*/  IMAD R4, R20, UR5, R4 ;  /* 0x0000000514047c24 */ /* 0x000fe4000f8e0204 */
[----:B------:R-:W1:Y:S02]  /*11b00*/  S2R R20, SR_TID.X ;  /* 0x0000000000147919 */ /* 0x000e640000002100 */
[----:B------:R-:W-:Y:S02]  /*11b10*/  IMAD.IADD R3, R3, 0x1, R4 ;  /* 0x0000000103037824 */ /* 0x000fe400078e0204 */
[----:B------:R-:W-:-:S04]  /*11b20*/  IMAD.MOV R4, RZ, RZ, -R0 ;  /* 0x000000ffff047224 */ /* 0x000fc800078e0a00 */
[----:B------:R-:W-:Y:S01]  /*11b30*/  IMAD R4, R4, UR4, R35 ;  /* 0x0000000404047c24 */ /* 0x000fe2000f8e0223 */
[----:B------:R-:W-:Y:S02]  /*11b40*/  ULDC.64 UR4, c[0x0][0x3d0] ;  /* 0x0000f40000047ab9 */ /* 0x000fe40000000a00 */
[----:B------:R-:W-:Y:S02]  /*11b50*/  IMAD R5, R5, UR4, RZ ;  /* 0x0000000405057c24 */ /* 0x000fe4000f8e02ff */
[----:B------:R-:W-:-:S04]  /*11b60*/  IMAD.WIDE.U32 R2, R0, UR4, R2 ;  /* 0x0000000400027c25 */ /* 0x000fc8000f8e0002 */
[----:B------:R-:W-:Y:S01]  /*11b70*/  IMAD R5, R0, UR5, R5 ;  /* 0x0000000500057c24 */ /* 0x000fe2000f8e0205 */
[----:B------:R-:W-:Y:S01]  /*11b80*/  SHF.R.S32.HI R0, RZ, 0x1f, R4 ;  /* 0x0000001fff007819 */ /* 0x000fe20000011404 */
[----:B------:R-:W-:Y:S02]  /*11b90*/  ULDC.64 UR4, c[0x0][0x3c8] ;  /* 0x0000f20000047ab9 */ /* 0x000fe40000000a00 */
[----:B------:R-:W-:Y:S02]  /*11ba0*/  IMAD.IADD R3, R3, 0x1, R5 ;  /* 0x0000000103037824 */ /* 0x000fe400078e0205 */
[----:B------:R-:W-:Y:S02]  /*11bb0*/  IMAD R0, R0, UR4, RZ ;  /* 0x0000000400007c24 */ /* 0x000fe4000f8e02ff */
[----:B0-----:R-:W-:Y:S02]  /*11bc0*/  IMAD.SHL.U32 R21, R21, 0x8, RZ ;  /* 0x0000000815157824 */ /* 0x001fe400078e00ff */
[----:B------:R-:W-:-:S02]  /*11bd0*/  IMAD R0, R4, UR5, R0 ;  /* 0x0000000504007c24 */ /* 0x000fc4000f8e0200 */
[----:B------:R-:W-:Y:S01]  /*11be0*/  IMAD.WIDE.U32 R2, R4, UR4, R2 ;  /* 0x0000000404027c25 */ /* 0x000fe2000f8e0002 */
[----:B------:R-:W-:Y:S01]  /*11bf0*/  LOP3.LUT R21, R21, 0x38, RZ, 0xc0, !PT ;  /* 0x0000003815157812 */ /* 0x000fe200078ec0ff */
[----:B------:R-:W-:Y:S02]  /*11c00*/  ULDC.64 UR4, c[0x0][0x390] ;  /* 0x0000e40000047ab9 */ /* 0x000fe40000000a00 */
[----:B-1----:R-:W-:Y:S01]  /*11c10*/  IMAD.SHL.U32 R20, R20, 0x8, RZ ;  /* 0x0000000814147824 */ /* 0x002fe200078e00ff */
[----:B------:R-:W-:Y:S01]  /*11c20*/  LOP3.LUT R7, R21, 0x80, RZ, 0xfc, !PT ;  /* 0x0000008015077812 */ /* 0x000fe200078efcff */
[----:B------:R-:W-:Y:S01]  /*11c30*/  IMAD.IADD R6, R3, 0x1, R0 ;  /* 0x0000000103067824 */ /* 0x000fe200078e0200 */
[----:B------:R-:W0:Y:S01]  /*11c40*/  S2R R25, SR_TID.X ;  /* 0x0000000000197919 */ /* 0x000e220000002100 */
[----:B------:R-:W-:Y:S01]  /*11c50*/  LEA R0, P0, R2, UR4, 0x1 ;  /* 0x0000000402007c11 */ /* 0x000fe2000f8008ff */
[----:B------:R-:W-:Y:S01]  /*11c60*/  ULDC UR4, c[0x0][0x3b8] ;  /* 0x0000ee0000047ab9 */ /* 0x000fe20000000800 */
[----:B------:R-:W-:Y:S01]  /*11c70*/  LOP3.LUT R20, R20, 0x38, RZ, 0xc0, !PT ;  /* 0x0000003814147812 */ /* 0x000fe200078ec0ff */
[----:B------:R-:W1:Y:S01]  /*11c80*/  S2R R21, SR_TID.X ;  /* 0x0000000000157919 */ /* 0x000e620000002100 */
[----:B------:R-:W-:-:S02]  /*11c90*/  ISETP.GE.AND P4, PT, R7, UR4, PT ;  /* 0x0000000407007c0c */ /* 0x000fc4000bf86270 */
[C---:B------:R-:W-:Y:S02]  /*11ca0*/  LOP3.LUT R9, R20.reuse, 0x40, RZ, 0xfc, !PT ;  /* 0x0000004014097812 */ /* 0x040fe400078efcff */
[----:B------:R-:W-:Y:S02]  /*11cb0*/  LOP3.LUT R7, R20, 0x100, RZ, 0xfc, !PT ;  /* 0x0000010014077812 */ /* 0x000fe400078efcff */
[----:B------:R-:W2:Y:S01]  /*11cc0*/  S2R R20, SR_TID.X ;  /* 0x0000000000147919 */ /* 0x000ea20000002100 */
[----:B------:R-:W-:Y:S02]  /*11cd0*/  ISETP.GE.AND P1, PT, R8, UR4, PT ;  /* 0x0000000408007c0c */ /* 0x000fe4000bf26270 */
[----:B------:R-:W-:Y:S02]  /*11ce0*/  ISETP.GE.AND P5, PT, R9, UR4, PT ;  /* 0x0000000409007c0c */ /* 0x000fe4000bfa6270 */
[----:B------:R-:W-:Y:S02]  /*11cf0*/  ISETP.GE.AND P2, PT, R7, UR4, PT ;  /* 0x0000000407007c0c */ /* 0x000fe4000bf46270 */
[----:B------:R-:W-:-:S02]  /*11d00*/  LEA.HI.X R6, R2, UR5, R6, 0x1, P0 ;  /* 0x0000000502067c11 */ /* 0x000fc400080f0c06 */
[----:B------:R-:W-:Y:S01]  /*11d10*/  SEL R2, RZ, 0x1, P1 ;  /* 0x00000001ff027807 */ /* 0x000fe20000800000 */
[----:B0-----:R-:W-:Y:S02]  /*11d20*/  IMAD.SHL.U32 R25, R25, 0x8, RZ ;  /* 0x0000000819197824 */ /* 0x001fe400078e00ff */
[----:B-1----:R-:W-:-:S03]  /*11d30*/  IMAD.SHL.U32 R21, R21, 0x8, RZ ;  /* 0x0000000815157824 */ /* 0x002fc600078e00ff */
[----:B------:R-:W-:Y:S01]  /*11d40*/  LOP3.LUT R25, R25, 0x38, RZ, 0xc0, !PT ;  /* 0x0000003819197812 */ /* 0x000fe200078ec0ff */
[----:B--2---:R-:W-:-:S03]  /*11d50*/  IMAD.SHL.U32 R20, R20, 0x8, RZ ;  /* 0x0000000814147824 */ /* 0x004fc600078e00ff */
[----:B------:R-:W-:Y:S02]  /*11d60*/  LOP3.LUT R7, R25, 0xc0, RZ, 0xfc, !PT ;  /* 0x000000c019077812 */ /* 0x000fe400078efcff */
[----:B------:R-:W-:Y:S02]  /*11d70*/  LOP3.LUT R21, R21, 0x38, RZ, 0xc0, !PT ;  /* 0x0000003815157812 */ /* 0x000fe400078ec0ff */
[----:B------:R-:W-:Y:S02]  /*11d80*/  LOP3.LUT R20, R20, 0x38, RZ, 0xc0, !PT ;  /* 0x0000003814147812 */ /* 0x000fe400078ec0ff */
[----:B------:R-:W-:Y:S02]  /*11d90*/  SEL R3, RZ, 0x4, P4 ;  /* 0x00000004ff037807 */ /* 0x000fe40002000000 */
[----:B------:R-:W-:Y:S02]  /*11da0*/  SEL R4, RZ, 0x2, P5 ;  /* 0x00000002ff047807 */ /* 0x000fe40002800000 */
[----:B------:R-:W-:-:S02]  /*11db0*/  ISETP.GE.AND P3, PT, R7, UR4, PT ;  /* 0x0000000407007c0c */ /* 0x000fc4000bf66270 */
[----:B------:R-:W-:Y:S02]  /*11dc0*/  LOP3.LUT R7, R21, 0x180, RZ, 0xfc, !PT ;  /* 0x0000018015077812 */ /* 0x000fe400078efcff */
[----:B------:R-:W-:Y:S02]  /*11dd0*/  LOP3.LUT R9, R20, 0x140, RZ, 0xfc, !PT ;  /* 0x0000014014097812 */ /* 0x000fe400078efcff */
[----:B------:R-:W-:Y:S02]  /*11de0*/  IADD3 R2, R3, R4, R2 ;  /* 0x0000000403027210 */ /* 0x000fe40007ffe002 */
[----:B------:R-:W-:Y:S02]  /*11df0*/  SEL R3, RZ, 0x10, P2 ;  /* 0x00000010ff037807 */ /* 0x000fe40001000000 */
[----:B------:R-:W-:Y:S02]  /*11e00*/  SEL R4, RZ, 0x8, P3 ;  /* 0x00000008ff047807 */ /* 0x000fe40001800000 */
[----:B------:R-:W-:-:S02]  /*11e10*/  @P1 LOP3.LUT R16, R16, 0x800, RZ, 0xfc, !PT ;  /* 0x0000080010101812 */ /* 0x000fc400078efcff */
[----:B------:R-:W-:Y:S02]  /*11e20*/  ISETP.GE.AND P0, PT, R7, UR4, PT ;  /* 0x0000000407007c0c */ /* 0x000fe4000bf06270 */
[----:B------:R-:W-:Y:S02]  /*11e30*/  LOP3.LUT R7, R20, 0x1c0, RZ, 0xfc, !PT ;  /* 0x000001c014077812 */ /* 0x000fe400078efcff */
[----:B------:R-:W-:Y:S02]  /*11e40*/  ISETP.GE.AND P1, PT, R9, UR4, PT ;  /* 0x0000000409007c0c */ /* 0x000fe4000bf26270 */
[----:B------:R-:W-:Y:S02]  /*11e50*/  IADD3 R4, R3, R2, R4 ;  /* 0x0000000203047210 */ /* 0x000fe40007ffe004 */
[----:B------:R-:W-:Y:S02]  /*11e60*/  SEL R2, RZ, 0x40, P0 ;  /* 0x00000040ff027807 */ /* 0x000fe40000000000 */
[----:B------:R-:W-:-:S02]  /*11e70*/  SEL R3, RZ, 0x20, P1 ;  /* 0x00000020ff037807 */ /* 0x000fc40000800000 */
[----:B------:R-:W-:Y:S01]  /*11e80*/  ISETP.GE.AND P0, PT, R7, UR4, PT ;  /* 0x0000000407007c0c */ /* 0x000fe2000bf06270 */
[----:B------:R-:W-:Y:S01]  /*11e90*/  UMOV UR4, 0xffffffff ;  /* 0xffffffff00047882 */ /* 0x000fe20000000000 */
[----:B------:R-:W-:Y:S02]  /*11ea0*/  IADD3 R4, R2, R4, R3 ;  /* 0x0000000402047210 */ /* 0x000fe40007ffe003 */
[----:B------:R-:W-:-:S05]  /*11eb0*/  SEL R5, RZ, 0x80, P0 ;  /* 0x00000080ff057807 */ /* 0x000fca0000000000 */
[----:B------:R-:W-:Y:S01]  /*11ec0*/  IMAD.IADD R5, R4, 0x1, R5 ;  /* 0x0000000104057824 */ /* 0x000fe200078e0205 */
[----:B------:R-:W-:Y:S06]  /*11ed0*/  BRA.DIV UR4, `(.L_x_1081) ;  /* 0x0000004204047947 */ /* 0x000fec000b800000 */
[C---:B------:R-:W-:Y:S01]  /*11ee0*/  LOP3.LUT P6, RZ, R16.reuse, 0x40, RZ, 0xc0, !PT ;  /* 0x0000004010ff7812 */ /* 0x040fe200078cc0ff */
[----:B------:R-:W0:Y:S01]  /*11ef0*/  SHFL.IDX PT, R3, R0, RZ, 0x181f ;  /* 0x00181fff00037589 */ /* 0x000e2200000e0000 */
[----:B------:R-:W-:-:S03]  /*11f00*/  LOP3.LUT R16, R16, 0xffbfffff, RZ, 0xc0, !PT ;  /* 0xffbfffff10107812 */ /* 0x000fc600078ec0ff */
[----:B------:R-:W1:Y:S08]  /*11f10*/  SHFL.IDX PT, R2, R6, RZ, 0x181f ;  /* 0x00181fff06027589 */ /* 0x000e7000000e0000 */
[----:B------:R-:W-:-:S04]  /*11f20*/  @P6 LOP3.LUT R16, R16, 0x400000, RZ, 0xfc, !PT ;  /* 0x0040000010106812 */ /* 0x000fc800078efcff */
[C---:B------:R-:W-:Y:S02]  /*11f30*/  LOP3.LUT P6, RZ, R16.reuse, 0x80, RZ, 0xc0, !PT ;  /* 0x0000008010ff7812 */ /* 0x040fe400078cc0ff */
[----:B------:R-:W-:-:S11]  /*11f40*/  LOP3.LUT R16, R16, 0xff7fffff, RZ, 0xc0, !PT ;  /* 0xff7fffff10107812 */ /* 0x000fd600078ec0ff */
[----:B------:R-:W-:-:S04]  /*11f50*/  @P6 LOP3.LUT R16, R16, 0x800000, RZ, 0xfc, !PT ;  /* 0x0080000010106812 */ /* 0x000fc800078efcff */
[----:B------:R-:W-:-:S13]  /*11f60*/  LOP3.LUT P6, RZ, R16, 0x100, RZ, 0xc0, !PT ;  /* 0x0000010010ff7812 */ /* 0x000fda00078cc0ff */
[----:B0-----:R-:W-:Y:S02]  /*11f70*/  @!P6 LEA R3, P0, R8, R3, 0x1 ;  /* 0x000000030803e211 */ /* 0x001fe400078008ff */
[----:B------:R-:W-:-:S03]  /*11f80*/  @!P6 LOP3.LUT R7, R4, 0x40, RZ, 0xc0, !PT ;  /* 0x000000400407e812 */ /* 0x000fc600078ec0ff */
[----:B-1----:R-:W-:Y:S01]  /*11f90*/  @!P6 IMAD.X R2, RZ, RZ, R2, P0 ;  /* 0x000000ffff02e224 */ /* 0x002fe200000e0602 */
[----:B------:R-:W-:Y:S02]  /*11fa0*/  LOP3.LUT P0, RZ, R16, 0x800, RZ, 0xc0, !PT ;  /* 0x0000080010ff7812 */ /* 0x000fe4000780c0ff */
[----:B------:R-:W-:Y:S02]  /*11fb0*/  @!P6 SHF.R.U32.HI R7, RZ, 0x2, R7 ;  /* 0x00000002ff07e819 */ /* 0x000fe40000011607 */
[----:B------:R-:W-:-:S04]  /*11fc0*/  @!P6 LOP3.LUT R3, R3, R2, RZ, 0x3c, !PT ;  /* 0x000000020303e212 */ /* 0x000fc800078e3cff */
[----:B------:R-:W-:-:S04]  /*11fd0*/  @!P6 LOP3.LUT R2, R3, R2, RZ, 0x3c, !PT ;  /* 0x000000020302e212 */ /* 0x000fc800078e3cff */
[----:B------:R-:W-:-:S05]  /*11fe0*/  @!P6 LOP3.LUT R3, R3, R2, RZ, 0x3c, !PT ;  /* 0x000000020303e212 */ /* 0x000fca00078e3cff */
[----:B------:R-:W-:Y:S01]  /*11ff0*/  @!PT LDS RZ, [RZ] ;  /* 0x00000000fffff984 */ /* 0x000fe20000000800 */
[----:B------:R-:W-:Y:S01]  /*12000*/  @!P6 LDGSTS.E.BYPASS.LTC128B.128 [R19+0x26400], desc[UR44][R2.64], !P0 ;  /* 0x264000000213efae */ /* 0x000fe2000c101d6c */
[----:B------:R-:W-:Y:S02]  /*12010*/  @!P6 ISETP.NE.U32.AND P0, PT, R7, RZ, PT ;  /* 0x000000ff0700e20c */ /* 0x000fe40003f05070 */
[----:B------:R-:W-:Y:S01]  /*12020*/  @!P6 LOP3.LUT R7, R5, 0x80, RZ, 0xc0, !PT ;  /* 0x000000800507e812 */ /* 0x000fe200078ec0ff */
[----:B------:R-:W-:Y:S03]  /*12030*/  @!P6 LDGSTS.E.BYPASS.LTC128B.128 [R19+0x28400], desc[UR44][R2.64+0x80], !P5 ;  /* 0x284000800213efae */ /* 0x000fe6000e901d6c */
[----:B------:R-:W-:Y:S01]  /*12040*/  @!P6 SHF.R.U32.HI R7, RZ, 0x3, R7 ;  /* 0x00000003ff07e819 */ /* 0x000fe20000011607 */
[----:B------:R-:W-:Y:S04]  /*12050*/  @!P6 LDGSTS.E.BYPASS.LTC128B.128 [R19+0x2a400], desc[UR44][R2.64+0x100], !P4 ;  /* 0x2a4001000213efae */ /* 0x000fe8000e101d6c */
[----:B------:R-:W-:Y:S04]  /*12060*/  @!P6 LDGSTS.E.BYPASS.LTC128B.128 [R19+0x2c400], desc[UR44][R2.64+0x180], !P3 ;  /* 0x2c4001800213efae */ /* 0x000fe8000d901d6c */
[----:B------:R-:W-:Y:S04]  /*12070*/  @!P6 LDGSTS.E.BYPASS.LTC128B.128 [R19+0x2e400], desc[UR44][R2.64+0x200], !P2 ;  /* 0x2e4002000213efae */ /* 0x000fe8000d101d6c */
[----:B------:R-:W-:Y:S04]  /*12080*/  @!P6 LDGSTS.E.BYPASS.LTC128B.128 [R19+0x30400], desc[UR44][R2.64+0x280], !P1 ;  /* 0x304002800213efae */ /* 0x000fe8000c901d6c */
[----:B------:R-:W-:Y:S01]  /*12090*/  @!P6 LDGSTS.E.BYPASS.LTC128B.128 [R19+0x32400], desc[UR44][R2.64+0x300], P0 ;  /* 0x324003000213efae */ /* 0x000fe20008101d6c */
[----:B------:R-:W-:-:S03]  /*120a0*/  @!P6 ISETP.NE.U32.AND P0, PT, R7, RZ, PT ;  /* 0x000000ff0700e20c */ /* 0x000fc60003f05070 */
[----:B------:R-:W-:Y:S10]  /*120b0*/  SHFL.IDX PT, R7, R6, 0x1, 0x181f ;  /* 0x00381f0006077f89 */ /* 0x000ff400000e0000 */
[----:B------:R0:W-:Y:S01]  /*120c0*/  @!P6 LDGSTS.E.BYPASS.LTC128B.128 [R19+0x34400], desc[UR44][R2.64+0x380], P0 ;  /* 0x344003800213efae */ /* 0x0001e20008101d6c */
[----:B------:R-:W-:-:S03]  /*120d0*/  LOP3.LUT P6, RZ, R16, 0x800000, RZ, 0xc0, !PT ;  /* 0x0080000010ff7812 */ /* 0x000fc600078cc0ff */
[----:B0-----:R-:W0:Y:S10]  /*120e0*/  SHFL.IDX PT, R2, R0, 0x1, 0x181f ;  /* 0x00381f0000027f89 */ /* 0x001e3400000e0000 */
[----:B0-----:R-:W-:-:S05]  /*120f0*/  @!P6 LEA R2, P0, R8, R2, 0x1 ;  /* 0x000000020802e211 */ /* 0x001fca00078008ff */
[----:B------:R-:W-:Y:S01]  /*12100*/  @!P6 IMAD.X R3, RZ, RZ, R7, P0 ;  /* 0x000000ffff03e224 */ /* 0x000fe200000e0607 */
[----:B------:R-:W-:Y:S02]  /*12110*/  LOP3.LUT P0, RZ, R16, 0x800, RZ, 0xc0, !PT ;  /* 0x0000080010ff7812 */ /* 0x000fe4000780c0ff */
[----:B------:R-:W-:-:S04]  /*12120*/  @!P6 LOP3.LUT R7, R4, 0x40, RZ, 0xc0, !PT ;  /* 0x000000400407e812 */ /* 0x000fc800078ec0ff */
[----:B------:R-:W-:-:S07]  /*12130*/  @!P6 SHF.R.U32.HI R7, RZ, 0x2, R7 ;  /* 0x00000002ff07e819 */ /* 0x000fce0000011607 */
        /* <DEDUP_REMOVED lines=11> */
[----:B------:R-:W-:Y:S04]  /*121f0*/  SHFL.IDX PT, R7, R6, 0x2, 0x181f ;  /* 0x00581f0006077f89 */ /* 0x000fe800000e0000 */
[----:B------:R-:W-:Y:S06]  /*12200*/  SHFL.IDX PT, R6, R6, 0x3, 0x181f ;  /* 0x00781f0006067f89 */ /* 0x000fec00000e0000 */
[----:B------:R0:W-:Y:S01]  /*12210*/  @!P6 LDGSTS.E.BYPASS.LTC128B.128 [R19+0x34c00], desc[UR44][R2.64+0x380], P0 ;  /* 0x34c003800213efae */ /* 0x0001e20008101d6c */
[----:B------:R-:W-:-:S03]  /*12220*/  LOP3.LUT P6, RZ, R16, 0x400000, RZ, 0xc0, !PT ;  /* 0x0040000010ff7812 */ /* 0x000fc600078cc0ff */
[----:B0-----:R-:W0:Y:S04]  /*12230*/  SHFL.IDX PT, R2, R0, 0x2, 0x181f ;  /* 0x00581f0000027f89 */ /* 0x001e2800000e0000 */
[----:B------:R-:W1:Y:S06]  /*12240*/  SHFL.IDX PT, R0, R0, 0x3, 0x181f ;  /* 0x00781f0000007f89 */ /* 0x000e6c00000e0000 */
[----:B0-----:R-:W-:-:S05]  /*12250*/  @!P6 LEA R2, P0, R8, R2, 0x1 ;  /* 0x000000020802e211 */ /* 0x001fca00078008ff */
[----:B------:R-:W-:Y:S01]  /*12260*/  @!P6 IMAD.X R3, RZ, RZ, R7, P0 ;  /* 0x000000ffff03e224 */ /* 0x000fe200000e0607 */
[----:B------:R-:W-:Y:S02]  /*12270*/  LOP3.LUT P0, RZ, R16, 0x800, RZ, 0xc0, !PT ;  /* 0x0000080010ff7812 */ /* 0x000fe4000780c0ff */
[----:B------:R-:W-:-:S04]  /*12280*/  @!P6 LOP3.LUT R7, R4, 0x40, RZ, 0xc0, !PT ;  /* 0x000000400407e812 */ /* 0x000fc800078ec0ff */
[----:B------:R-:W-:-:S07]  /*12290*/  @!P6 SHF.R.U32.HI R7, RZ, 0x2, R7 ;  /* 0x00000002ff07e819 */ /* 0x000fce0000011607 */
[----:B------:R0:W-:Y:S01]  /*122a0*/  @!P6 LDGSTS.E.BYPASS.LTC128B.128 [R19+0x27400], desc[UR44][R2.64], !P0 ;  /* 0x274000000213efae */ /* 0x0001e2000c101d6c */
[----:B------:R-:W-:Y:S02]  /*122b0*/  @!P6 ISETP.NE.U32.AND P0, PT, R7, RZ, PT ;  /* 0x000000ff0700e20c */ /* 0x000fe40003f05070 */
[----:B------:R-:W-:Y:S01]  /*122c0*/  @!P6 LOP3.LUT R7, R5, 0x80, RZ, 0xc0, !PT ;  /* 0x000000800507e812 */ /* 0x000fe200078ec0ff */
[----:B------:R0:W-:Y:S03]  /*122d0*/  @!P6 LDGSTS.E.BYPASS.LTC128B.128 [R19+0x29400], desc[UR44][R2.64+0x80], !P5 ;  /* 0x294000800213efae */ /* 0x0001e6000e901d6c */
[----:B------:R-:W-:Y:S01]  /*122e0*/  @!P6 SHF.R.U32.HI R7, RZ, 0x3, R7 ;  /* 0x00000003ff07e819 */ /* 0x000fe20000011607 */
[----:B------:R0:W-:Y:S04]  /*122f0*/  @!P6 LDGSTS.E.BYPASS.LTC128B.128 [R19+0x2b400], desc[UR44][R2.64+0x100], !P4 ;  /* 0x2b4001000213efae */ /* 0x0001e8000e101d6c */
[----:B------:R0:W-:Y:S04]  /*12300*/  @!P6 LDGSTS.E.BYPASS.LTC128B.128 [R19+0x2d400], desc[UR44][R2.64+0x180], !P3 ;  /* 0x2d4001800213efae */ /* 0x0001e8000d901d6c */
[----:B------:R0:W-:Y:S04]  /*12310*/  @!P6 LDGSTS.E.BYPASS.LTC128B.128 [R19+0x2f400], desc[UR44][R2.64+0x200], !P2 ;  /* 0x2f4002000213efae */ /* 0x0001e8000d101d6c */
[----:B------:R0:W-:Y:S04]  /*12320*/  @!P6 LDGSTS.E.BYPASS.LTC128B.128 [R19+0x31400], desc[UR44][R2.64+0x280], !P1 ;  /* 0x314002800213efae */ /* 0x0001e8000c901d6c */
[----:B------:R0:W-:Y:S01]  /*12330*/  @!P6 LDGSTS.E.BYPASS.LTC128B.128 [R19+0x33400], desc[UR44][R2.64+0x300], P0 ;  /* 0x334003000213efae */ /* 0x0001e20008101d6c */
[----:B------:R-:W-:-:S13]  /*12340*/  @!P6 ISETP.NE.U32.AND P0, PT, R7, RZ, PT ;  /* 0x000000ff0700e20c */ /* 0x000fda0003f05070 */
[----:B-1----:R0:W-:Y:S02]  /*12350*/  @!P6 LDGSTS.E.BYPASS.LTC128B.128 [R19+0x35400], desc[UR44][R2.64+0x380], P0 ;  /* 0x354003800213efae */ /* 0x0021e40008101d6c */
.L_x_1169:
[----:B------:R-:W-:Y:S01]  /*12360*/  LOP3.LUT P0, RZ, R16, 0x10000, RZ, 0xc0, !PT ;  /* 0x0001000010ff7812 */ /* 0x000fe2000780c0ff */
[----:B------:R-:W-:-:S12]  /*12370*/  BSSY B0, `(.L_x_1082) ;  /* 0x0000016000007945 */ /* 0x000fd80003800000 */
[----:B------:R-:W-:Y:S05]  /*12380*/  @P0 BRA `(.L_x_1083) ;  /* 0x0000000000500947 */ /* 0x000fea0003800000 */
[----:B------:R-:W-:Y:S02]  /*12390*/  LOP3.LUT R4, R4, 0x40, RZ, 0xc0, !PT ;  /* 0x0000004004047812 */ /* 0x000fe400078ec0ff */
[----:B------:R-:W-:Y:S02]  /*123a0*/  LOP3.LUT P6, RZ, R16, 0x800, RZ, 0xc0, !PT ;  /* 0x0000080010ff7812 */ /* 0x000fe400078cc0ff */
[----:B0-----:R-:W-:Y:S02]  /*123b0*/  LEA R2, P0, R8, R0, 0x1 ;  /* 0x0000000008027211 */ /* 0x001fe400078008ff */
[----:B------:R-:W-:Y:S02]  /*123c0*/  SHF.R.U32.HI R4, RZ, 0x2, R4 ;  /* 0x00000002ff047819 */ /* 0x000fe40000011604 */
[----:B------:R-:W-:Y:S01]  /*123d0*/  LOP3.LUT R5, R5, 0x80, RZ, 0xc0, !PT ;  /* 0x0000008005057812 */ /* 0x000fe200078ec0ff */
[----:B------:R-:W-:Y:S01]  /*123e0*/  IMAD.X R3, RZ, RZ, R6, P0 ;  /* 0x000000ffff037224 */ /* 0x000fe200000e0606 */
[----:B------:R-:W-:-:S02]  /*123f0*/  ISETP.NE.U32.AND P0, PT, R4, RZ, PT ;  /* 0x000000ff0400720c */ /* 0x000fc40003f05070 */
[----:B------:R-:W-:-:S03]  /*12400*/  SHF.R.U32.HI R5, RZ, 0x3, R5 ;  /* 0x00000003ff057819 */ /* 0x000fc60000011605 */
[----:B------:R-:W-:Y:S01]  /*12410*/  @!PT LDS RZ, [RZ] ;  /* 0x00000000fffff984 */ /* 0x000fe20000000800 */
[----:B------:R-:W-:Y:S01]  /*12420*/  @!PT LDS RZ, [RZ] ;  /* 0x00000000fffff984 */ /* 0x000fe20000000800 */
[----:B------:R-:W-:Y:S01]  /*12430*/  @!PT LDS RZ, [RZ] ;  /* 0x00000000fffff984 */ /* 0x000fe20000000800 */
[----:B------:R1:W-:Y:S04]  /*12440*/  LDGSTS.E.BYPASS.LTC128B.128 [R19+0x27c00], desc[UR44][R2.64], !P6 ;  /* 0x27c0000002137fae */ /* 0x0003e8000f101d6c */
        /* <DEDUP_REMOVED lines=8> */
.L_x_1083:
[----:B------:R-:W-:Y:S05]  /*124d0*/  BSYNC B0 ;  /* 0x0000000000007941 */ /* 0x000fea0003800000 */
.L_x_1082:
[----:B------:R-:W-:Y:S01]  /*124e0*/  NOP ;  /* 0x0000000000007918 */ /* 0x000fe20000000000 */
[----:B------:R-:W-:-:S13]  /*124f0*/  PLOP3.LUT P0, PT, PT, PT, PT, 0x80, 0x0 ;  /* 0x000000000000781c */ /* 0x000fda0003f0f070 */
.L_x_1084:
[----:B------:R-:W-:Y:S02]  /*12500*/  PLOP3.LUT P1, PT, P1, P0, PT, 0xa2, 0x0 ;  /* 0x000000000000781c */ /* 0x000fe40000f21472 */
[----:B------:R-:W-:-:S08]  /*12510*/  @P0 R2UR P1, UR4, R17 ;  /* 0x00000000110402ca */ /* 0x000fd00000020000 */
[----:B------:R-:W-:-:S05]  /*12520*/  @P0 PLOP3.LUT P0, PT, P1, PT, PT, 0x80, 0x0 ;  /* 0x000000000000081c */ /* 0x000fca0000f0f070 */
[----:B------:R-:W-:Y:S01]  /*12530*/  @!P1 SYNCS.ARRIVE.TRANS64.RED.A0T1 RZ, [UR4+0x38810], RZ ;  /* 0x038810ffffff99a7 */ /* 0x000fe20008200404 */
[----:B------:R-:W-:Y:S07]  /*12540*/  @!P1 ARRIVES.LDGSTSBAR.64.TRANSCNT [UR4+0x38810] ;  /* 0x03881000ff0099b0 */ /* 0x000fee0008000a84 */
[----:B------:R-:W-:Y:S05]  /*12550*/  @P0 BRA.U.ANY `(.L_x_1084) ;  /* 0xfffffffd00e80947 */ /* 0x000fea000393ffff */
[----:B01----:R-:W2:Y:S02]  /*12560*/  LDL.LU R2, [R1+0x20] ;  /* 0x0000200001027983 */ /* 0x003ea40000300800 */
        /* <DEDUP_REMOVED lines=11> */
.L_x_1170:
[----:B------:R-:W-:Y:S05]  /*12620*/  BSYNC B0 ;  /* 0x0000000000007941 */ /* 0x000fea0003800000 */
.L_x_1085:
[----:B------:R-:W-:-:S05]  /*12630*/  IMAD.U32 R2, RZ, RZ, UR36 ;  /* 0x00000024ff027e24 */ /* 0x000fca000f8e00ff */
[----:B------:R-:W-:-:S13]  /*12640*/  ISETP.NE.AND P0, PT, R2, 0x3, PT ;  /* 0x000000030200780c */ /* 0x000fda0003f05270 */
[----:B------:R-:W-:Y:S05]  /*12650*/  @!P0 BRA `(.L_x_1087) ;  /* 0x0000000000048947 */ /* 0x000fea0003800000 */
[----:B------:R-:W-:Y:S01]  /*12660*/  BPT.TRAP 0x1 ;  /* 0x000000040000795c */ /* 0x000fe20000300000 */
.L_x_1087:
[----:B0-----:R-:W-:Y:S01]  /*12670*/  SHF.L.U32 R0, R23, 0x1f, RZ ;  /* 0x0000001f17007819 */ /* 0x001fe200000006ff */
[----:B------:R-:W-:Y:S03]  /*12680*/  BSSY B0, `(.L_x_1088) ;  /* 0x0000003000007945 */ /* 0x000fe60003800000 */
[----:B------:R-:W0:Y:S02]  /*12690*/  SYNCS.PHASECHK.TRANS64.TRYWAIT P0, [R22+URZ+0x38860], R0 ;  /* 0x03886000160075a7 */ /* 0x000e24000800017f */
[----:B0-----:R-:W-:Y:S05]  /*126a0*/  @!P0 BRA `(.L_x_1089) ;  /* 0x0000004000e08947 */ /* 0x001fea0003800000 */
.L_x_1171:
[----:B------:R-:W-:Y:S05]  /*126b0*/  BSYNC B0 ;  /* 0x0000000000007941 */ /* 0x000fea0003800000 */
.L_x_1088:
[----:B------:R-:W0:Y:S01]  /*126c0*/  LDL.LU R3, [R1+0x18] ;  /* 0x0000180001037983 */ /* 0x000e220000300800 */
[----:B------:R-:W-:Y:S01]  /*126d0*/  ULDC.64 UR4, c[0x0][0x328] ;  /* 0x0000ca0000047ab9 */ /* 0x000fe20000000a00 */
[----:B------:R-:W-:Y:S02]  /*126e0*/  ULDC.64 UR6, c[0x0][0x318] ;  /* 0x0000c60000067ab9 */ /* 0x000fe40000000a00 */
[----:B------:R-:W2:Y:S04]  /*126f0*/  LDL.LU R2, [R1] ;  /* 0x0000000001027983 */ /* 0x000ea80000300800 */
[----:B------:R-:W3:Y:S01]  /*12700*/  LDL.LU R4, [R1+0x1c] ;  /* 0x00001c0001047983 */ /* 0x000ee20000300800 */
[----:B------:R-:W-:Y:S02]  /*12710*/  IMAD R5, R18, 0x8000, R34 ;  /* 0x0000800012057824 */ /* 0x000fe400078e0222 */
[----:B0-----:R-:W-:-:S04]  /*12720*/  IMAD R0, R3, UR4, RZ ;  /* 0x0000000403007c24 */ /* 0x001fc8000f8e02ff */
[C---:B--2---:R-:W-:Y:S02]  /*12730*/  IMAD R0, R2.reuse, UR5, R0 ;  /* 0x0000000502007c24 */ /* 0x044fe4000f8e0200 */
[----:B------:R-:W-:Y:S01]  /*12740*/  IMAD.WIDE.U32 R2, R2, UR4, RZ ;  /* 0x0000000402027c25 */ /* 0x000fe2000f8e00ff */
[----:B------:R-:W-:-:S03]  /*12750*/  ULDC.64 UR4, c[0x0][0x338] ;  /* 0x0000ce0000047ab9 */ /* 0x000fc60000000a00 */
[----:B------:R-:W-:Y:S02]  /*12760*/  IMAD.IADD R3, R3, 0x1, R0 ;  /* 0x0000000103037824 */ /* 0x000fe400078e0200 */
[----:B---3--:R-:W-:Y:S02]  /*12770*/  IMAD R0, R4, UR4, RZ ;  /* 0x0000000404007c24 */ /* 0x008fe4000f8e02ff */
        /* <DEDUP_REMOVED lines=10> */
[----:B------:R-:W0:Y:S01]  /*12820*/  S2R R7, SR_TID.X ;  /* 0x0000000000077919 */ /* 0x000e220000002100 */
[----:B------:R-:W-:Y:S01]  /*12830*/  IMAD R5, R5, 0x2, R17 ;  /* 0x0000000205057824 */ /* 0x000fe200078e0211 */
[C---:B------:R-:W-:Y:S01]  /*12840*/  LOP3.LUT P5, RZ, R30.reuse, 0x2, RZ, 0xc0, !PT ;  /* 0x000000021eff7812 */ /* 0x040fe200078ac0ff */
[----:B------:R-:W1:Y:S01]  /*12850*/  SHFL.IDX PT, R2, R4, RZ, 0x181f ;  /* 0x00181fff04027589 */ /* 0x000e6200000e0000 */
[C---:B------:R-:W-:Y:S02]  /*12860*/  LOP3.LUT P4, RZ, R30.reuse, 0x4, RZ, 0xc0, !PT ;  /* 0x000000041eff7812 */ /* 0x040fe4000788c0ff */
[C---:B------:R-:W-:Y:S01]  /*12870*/  LOP3.LUT P3, RZ, R30.reuse, 0x8, RZ, 0xc0, !PT ;  /* 0x000000081eff7812 */ /* 0x040fe2000786c0ff */
[----:B------:R-:W2:Y:S01]  /*12880*/  SHFL.IDX PT, R3, R6, RZ, 0x181f ;  /* 0x00181fff06037589 */ /* 0x000ea200000e0000 */
[----:B------:R-:W-:Y:S02]  /*12890*/  LOP3.LUT P2, RZ, R30, 0x10, RZ, 0xc0, !PT ;  /* 0x000000101eff7812 */ /* 0x000fe4000784c0ff */
[----:B------:R-:W-:Y:S01]  /*128a0*/  LOP3.LUT R16, R16, 0xffffffbf, RZ, 0xc0, !PT ;  /* 0xffffffbf10107812 */ /* 0x000fe200078ec0ff */
[----:B0-----:R-:W-:-:S05]  /*128b0*/  IMAD.SHL.U32 R7, R7, 0x8, RZ ;  /* 0x0000000807077824 */ /* 0x001fca00078e00ff */
[----:B------:R-:W-:-:S05]  /*128c0*/  LOP3.LUT R7, R7, 0x38, RZ, 0xc0, !PT ;  /* 0x0000003807077812 */ /* 0x000fca00078ec0ff */
[----:B------:R-:W-:Y:S01]  /*128d0*/  IMAD.SHL.U32 R0, R7, 0x2, RZ ;  /* 0x0000000207007824 */ /* 0x000fe200078e00ff */
[----:B------:R-:W-:-:S04]  /*128e0*/  LOP3.LUT R7, R30, 0x1, RZ, 0xc0, !PT ;  /* 0x000000011e077812 */ /* 0x000fc800078ec0ff */
[----:B-1----:R-:W-:Y:S02]  /*128f0*/  IADD3 R2, P0, R2, R0, RZ ;  /* 0x0000000002027210 */ /* 0x002fe40007f1e0ff */
[----:B------:R-:W-:Y:S02]  /*12900*/  ISETP.NE.U32.AND P1, PT, R7, 0x1, PT ;  /* 0x000000010700780c */ /* 0x000fe40003f25070 */
[----:B------:R-:W-:Y:S01]  /*12910*/  PRMT R7, R30, 0x8880, RZ ;  /* 0x000088801e077816 */ /* 0x000fe200000000ff */
[----:B--2---:R-:W-:Y:S01]  /*12920*/  IMAD.X R3, RZ, RZ, R3, P0 ;  /* 0x000000ffff037224 */ /* 0x004fe200000e0603 */
[----:B------:R-:W-:-:S09]  /*12930*/  ISETP.LT.OR P0, PT, R29, 0x1, P1 ;  /* 0x000000011d00780c */ /* 0x000fd20000f01670 */
[----:B------:R-:W-:Y:S02]  /*12940*/  @P1 LOP3.LUT R16, R16, 0x40, RZ, 0xfc, !PT ;  /* 0x0000004010101812 */ /* 0x000fe400078efcff */
[----:B------:R-:W-:Y:S02]  /*12950*/  LOP3.LUT P1, RZ, R30, 0x20, RZ, 0xc0, !PT ;  /* 0x000000201eff7812 */ /* 0x000fe4000782c0ff */
[----:B------:R-:W-:Y:S01]  /*12960*/  @!PT LDS RZ, [RZ] ;  /* 0x00000000fffff984 */ /* 0x000fe20000000800 */
[----:B------:R-:W-:Y:S01]  /*12970*/  LDGSTS.E.BYPASS.LTC128B.128 [R5+0x400], desc[UR44][R2.64], !P0 ;  /* 0x0040000002057fae */ /* 0x000fe2000c101d6c */
[----:B------:R-:W-:Y:S02]  /*12980*/  ISETP.LT.OR P0, PT, R29, 0x1, !P5 ;  /* 0x000000011d00780c */ /* 0x000fe40006f01670 */
[----:B------:R-:W-:-:S11]  /*12990*/  LOP3.LUT R16, R16, 0xffffff7f, RZ, 0xc0, !PT ;  /* 0xffffff7f10107812 */ /* 0x000fd600078ec0ff */
        /* <DEDUP_REMOVED lines=62> */
.L_x_1181:
        /* <DEDUP_REMOVED lines=34> */
.L_x_1091:
        /* <DEDUP_REMOVED lines=11> */
.L_x_1092:
[----:B------:R-:W2:Y:S01]  /*13050*/  LDL.LU R2, [R1+0x14] ;  /* 0x0000140001027983 */ /* 0x000ea20000300800 */
[----:B------:R1:W-:Y:S01]  /*13060*/  SYNCS.ARRIVE.TRANS64.A1T0 RZ, [R22+URZ+0x38850], RZ ;  /* 0x038850ff16ff79a7 */ /* 0x0003e2000810003f */
[----:B------:R-:W-:Y:S01]  /*13070*/  BSSY B0, `(.L_x_1093) ;  /* 0x00000f3000007945 */ /* 0x000fe20003800000 */
[----:B--2---:R-:W-:-:S05]  /*13080*/  VIADD R7, R2, 0xfffffffe ;  /* 0xfffffffe02077836 */ /* 0x004fca0000000000 */
[----:B------:R-:W-:-:S13]  /*13090*/  ISETP.GE.AND P0, PT, R7, R31, PT ;  /* 0x0000001f0700720c */ /* 0x000fda0003f06270 */
[----:B-1----:R-:W-:Y:S05]  /*130a0*/  @!P0 BRA `(.L_x_1094) ;  /* 0x0000000c00bc8947 */ /* 0x002fea0003800000 */
[----:B------:R-:W2:Y:S01]  /*130b0*/  LDL.LU R2, [R1+0x24] ;  /* 0x0000240001027983 */ /* 0x000ea20000300800 */
[----:B------:R-:W-:-:S04]  /*130c0*/  LOP3.LUT R29, R30, 0x80, RZ, 0xc0, !PT ;  /* 0x000000801e1d7812 */ /* 0x000fc800078ec0ff */
[----:B------:R-:W-:Y:S02]  /*130d0*/  SHF.R.U32.HI R29, RZ, 0x3, R29 ;  /* 0x00000003ff1d7819 */ /* 0x000fe4000001161d */
[----:B--2---:R-:W-:-:S04]  /*130e0*/  LOP3.LUT R2, R2, 0x40, RZ, 0xc0, !PT ;  /* 0x0000004002027812 */ /* 0x004fc800078ec0ff */
[----:B------:R-:W-:-:S07]  /*130f0*/  SHF.R.U32.HI R30, RZ, 0x2, R2 ;  /* 0x00000002ff1e7819 */ /* 0x000fce0000011602 */
.L_x_1107:
[----:B-1----:R-:W1:Y:S01]  /*13100*/  S2R R2, SR_TID.X ;  /* 0x0000000000027919 */ /* 0x002e620000002100 */
[----:B--2---:R-:W2:Y:S01]  /*13110*/  LDC R3, c[0x0][0x430] ;  /* 0x00010c00ff037b82 */ /* 0x004ea20000000800 */
[----:B---3--:R-:W-:Y:S01]  /*13120*/  IMAD R6, R7, 0x40, R32 ;  /* 0x0000004007067824 */ /* 0x008fe200078e0220 */
[----:B------:R-:W-:Y:S05]  /*13130*/  YIELD ;  /* 0x0000000000007946 */ /* 0x000fea0003800000 */
[----:B0-----:R-:W0:Y:S01]  /*13140*/  S2R R4, SR_TID.X ;  /* 0x0000000000047919 */ /* 0x001e220000002100 */
[----:B------:R-:W-:Y:S01]  /*13150*/  IMAD.U32 R11, RZ, RZ, UR36 ;  /* 0x00000024ff0b7e24 */ /* 0x000fe2000f8e00ff */
[----:B------:R-:W-:Y:S01]  /*13160*/  ULDC UR4, c[0x0][0x430] ;  /* 0x00010c0000047ab9 */ /* 0x000fe20000000800 */
[----:B------:R-:W-:Y:S01]  /*13170*/  VIADD R18, R18, 0x1 ;  /* 0x0000000112127836 */ /* 0x000fe20000000000 */
[----:B--2---:R-:W-:-:S02]  /*13180*/  ISETP.NE.AND P0, PT, R3, 0x1, PT ;  /* 0x000000010300780c */ /* 0x004fc40003f05270 */
[----:B-1----:R-:W-:-:S04]  /*13190*/  LOP3.LUT R2, R2, 0x7f, RZ, 0xc0, !PT ;  /* 0x0000007f02027812 */ /* 0x002fc800078ec0ff */
[----:B------:R-:W-:-:S07]  /*131a0*/  SHF.R.U32.HI R2, RZ, 0x3, R2 ;  /* 0x00000003ff027819 */ /* 0x000fce0000011602 */
[----:B------:R-:W1:Y:S01]  /*131b0*/  @P0 LDC R3, c[0x0][0x434] ;  /* 0x00010d00ff030b82 */ /* 0x000e620000000800 */
[----:B0-----:R-:W-:-:S05]  /*131c0*/  IMAD.SHL.U32 R4, R4, 0x10, RZ ;  /* 0x0000001004047824 */ /* 0x001fca00078e00ff */
[----:B------:R-:W-:Y:S02]  /*131d0*/  LOP3.LUT R4, R2, 0x70, R4, 0xf8, !PT ;  /* 0x0000007002047812 */ /* 0x000fe400078ef804 */
[----:B------:R-:W0:Y:S02]  /*131e0*/  @P0 LDC R2, c[0x0][0x438] ;  /* 0x00010e00ff020b82 */ /* 0x000e240000000800 */
[C---:B------:R-:W-:Y:S01]  /*131f0*/  ISETP.GT.U32.AND P1, PT, R4.reuse, 0x3f, PT ;  /* 0x0000003f0400780c */ /* 0x040fe20003f24070 */
[----:B------:R-:W-:-:S04]  /*13200*/  IMAD.IADD R6, R4, 0x1, R6 ;  /* 0x0000000104067824 */ /* 0x000fc800078e0206 */
[----:B------:R-:W-:-:S08]  /*13210*/  IMAD.MOV.U32 R10, RZ, RZ, R6 ;  /* 0x000000ffff0a7224 */ /* 0x000fd000078e0006 */
[----:B------:R-:W2:Y:S01]  /*13220*/  @!P1 LDC.64 R4, c[0x0][0x428] ;  /* 0x00010a00ff049b82 */ /* 0x000ea20000000a00 */
[----:B-1----:R-:W-:-:S07]  /*13230*/  @P0 IMAD.HI.U32 R3, R6, R3, RZ ;  /* 0x0000000306030227 */ /* 0x002fce00078e00ff */
[----:B------:R-:W1:Y:S01]  /*13240*/  @!P1 LDC.64 R8, c[0x0][0x418] ;  /* 0x00010600ff089b82 */ /* 0x000e620000000a00 */
[----:B0-----:R-:W-:-:S04]  /*13250*/  @P0 SHF.R.U32.HI R10, RZ, R2, R3 ;  /* 0x00000002ff0a0219 */ /* 0x001fc80000011603 */
[--C-:B------:R-:W-:Y:S01]  /*13260*/  @!P1 SHF.R.S32.HI R3, RZ, 0x1f, R10.reuse ;  /* 0x0000001fff039819 */ /* 0x100fe2000001140a */
[----:B------:R-:W-:-:S04]  /*13270*/  @!P1 IMAD.MOV.U32 R2, RZ, RZ, R10 ;  /* 0x000000ffff029224 */ /* 0x000fc800078e000a */
[----:B--2---:R-:W-:-:S04]  /*13280*/  @!P1 IMAD.WIDE.U32 R2, R28, R4, R2 ;  /* 0x000000041c029225 */ /* 0x004fc800078e0002 */
[----:B------:R-:W-:-:S04]  /*13290*/  @!P1 IMAD R4, R33, R4, RZ ;  /* 0x0000000421049224 */ /* 0x000fc800078e02ff */
[----:B------:R-:W-:Y:S01]  /*132a0*/  @!P1 IMAD R5, R28, R5, R4 ;  /* 0x000000051c059224 */ /* 0x000fe200078e0204 */
[----:B-1----:R-:W-:Y:S01]  /*132b0*/  @!P1 LEA R8, P0, R2, R8, 0x2 ;  /* 0x0000000802089211 */ /* 0x002fe200078010ff */
[----:B------:R-:W-:Y:S02]  /*132c0*/  IMAD.MOV.U32 R4, RZ, RZ, RZ ;  /* 0x000000ffff047224 */ /* 0x000fe400078e00ff */
[----:B------:R-:W-:Y:S02]  /*132d0*/  @!P1 IMAD.IADD R3, R5, 0x1, R3 ;  /* 0x0000000105039824 */ /* 0x000fe400078e0203 */
[----:B------:R-:W-:-:S03]  /*132e0*/  IMAD.MOV R5, RZ, RZ, -R10 ;  /* 0x000000ffff057224 */ /* 0x000fc600078e0a0a */
[----:B------:R-:W-:Y:S01]  /*132f0*/  @!P1 LEA.HI.X R9, R2, R9, R3, 0x2, P0 ;  /* 0x0000000902099211 */ /* 0x000fe200000f1403 */
[----:B------:R-:W-:Y:S01]  /*13300*/  IMAD R5, R5, UR4, R6 ;  /* 0x0000000405057c24 */ /* 0x000fe2000f8e0206 */
[----:B------:R-:W-:-:S03]  /*13310*/  ISETP.NE.AND P0, PT, R18, 0x2, PT ;  /* 0x000000021200780c */ /* 0x000fc60003f05270 */
[----:B------:R0:W5:Y:S01]  /*13320*/  @!P1 LDG.E R4, desc[UR44][R8.64] ;  /* 0x0000002c08049981 */ /* 0x000162000c1e1900 */
[----:B------:R-:W-:Y:S02]  /*13330*/  ISETP.NE.AND P1, PT, R11, 0x3, PT ;  /* 0x000000030b00780c */ /* 0x000fe40003f25270 */
[----:B------:R-:W-:Y:S02]  /*13340*/  SEL R2, RZ, 0x1, P0 ;  /* 0x00000001ff027807 */ /* 0x000fe40000000000 */
[----:B------:R-:W-:Y:S02]  /*13350*/  SEL R18, R18, RZ, P0 ;  /* 0x000000ff12127207 */ /* 0x000fe40000000000 */
[----:B------:R-:W-:Y:S01]  /*13360*/  LOP3.LUT R23, R23, R2, RZ, 0x3c, !PT ;  /* 0x0000000217177212 */ /* 0x000fe200078e3cff */
[----:B------:R-:W-:Y:S02]  /*13370*/  IMAD.MOV.U32 R2, RZ, RZ, R7 ;  /* 0x000000ffff027224 */ /* 0x000fe400078e0007 */
[----:B------:R-:W-:-:S03]  /*13380*/  VIADD R7, R7, 0xffffffff ;  /* 0xffffffff07077836 */ /* 0x000fc60000000000 */
[----:B------:R-:W-:Y:S01]  /*13390*/  ISETP.GT.AND P3, PT, R2, R31, PT ;  /* 0x0000001f0200720c */ /* 0x000fe20003f64270 */
[----:B0-----:R-:W-:-:S12]  /*133a0*/  @!P1 BRA `(.L_x_1095) ;  /* 0x0000000000049947 */ /* 0x001fd80003800000 */
[----:B------:R-:W-:Y:S01]  /*133b0*/  BPT.TRAP 0x1 ;  /* 0x000000040000795c */ /* 0x000fe20000300000 */
.L_x_1095:
[----:B------:R-:W-:Y:S01]  /*133c0*/  IMAD R6, R18, 0x8, R17 ;  /* 0x0000000812067824 */ /* 0x000fe200078e0211 */
[----:B------:R-:W-:Y:S01]  /*133d0*/  SHF.L.U32 R20, R23, 0x1f, RZ ;  /* 0x0000001f17147819 */ /* 0x000fe200000006ff */
[----:B------:R-:W-:Y:S01]  /*133e0*/  BSSY B1, `(.L_x_1096) ;  /* 0x0000004000017945 */ /* 0x000fe20003800000 */
[----:B------:R-:W-:Y:S02]  /*133f0*/  SHF.R.S32.HI R9, RZ, 0x1f, R5 ;  /* 0x0000001fff097819 */ /* 0x000fe40000011405 */
[----:B------:R-:W0:Y:S02]  /*13400*/  SYNCS.PHASECHK.TRANS64.TRYWAIT P0, [R6+URZ+0x38840], R20 ;  /* 0x03884014060075a7 */ /* 0x000e24000800017f */
[----:B0-----:R-:W-:Y:S05]  /*13410*/  @!P0 BRA `(.L_x_1097) ;  /* 0x0000003c00c08947 */ /* 0x001fea0003800000 */
.L_x_1182:
[----:B------:R-:W-:Y:S05]  /*13420*/  BSYNC B1 ;  /* 0x0000000000017941 */ /* 0x000fea0003800000 */
.L_x_1096:
        /* <DEDUP_REMOVED lines=40> */
.L_x_1192:
        /* <DEDUP_REMOVED lines=8> */
.L_x_1099:
        /* <DEDUP_REMOVED lines=11> */
.L_x_1100:
[----:B------:R2:W-:Y:S01]  /*137e0*/  SYNCS.ARRIVE.TRANS64.A1T0 RZ, [R6+URZ+0x38830], RZ ;  /* 0x038830ff06ff79a7 */ /* 0x0005e2000810003f */
[----:B------:R-:W-:Y:S05]  /*137f0*/  @!P2 BRA `(.L_x_1101) ;  /* 0x000000000004a947 */ /* 0x000fea0003800000 */
[----:B------:R-:W-:Y:S01]  /*13800*/  BPT.TRAP 0x1 ;  /* 0x000000040000795c */ /* 0x000fe20000300000 */
.L_x_1101:
[----:B------:R-:W3:Y:S01]  /*13810*/  SYNCS.PHASECHK.TRANS64.TRYWAIT P0, [R6+URZ+0x38860], R20 ;  /* 0x03886014060075a7 */ /* 0x000ee2000800017f */
[----:B------:R-:W-:Y:S04]  /*13820*/  BSSY B1, `(.L_x_1102) ;  /* 0x0000002000017945 */ /* 0x000fe80003800000 */
[----:B---3--:R-:W-:Y:S05]  /*13830*/  @!P0 BRA `(.L_x_1103) ;  /* 0x0000003c00e88947 */ /* 0x008fea0003800000 */
.L_x_1193:
[----:B------:R-:W-:Y:S05]  /*13840*/  BSYNC B1 ;  /* 0x0000000000017941 */ /* 0x000fea0003800000 */
.L_x_1102:
        /* <DEDUP_REMOVED lines=79> */
.L_x_1203:
        /* <DEDUP_REMOVED lines=25> */
.L_x_1105:
        /* <DEDUP_REMOVED lines=11> */
.L_x_1106:
[----:B------:R1:W-:Y:S01]  /*13f80*/  SYNCS.ARRIVE.TRANS64.A1T0 RZ, [R6+URZ+0x38850], RZ ;  /* 0x038850ff06ff79a7 */ /* 0x0003e2000810003f */
[----:B------:R-:W-:Y:S05]  /*13f90*/  @P3 BRA `(.L_x_1107) ;  /* 0xfffffff000583947 */ /* 0x000fea000383ffff */
.L_x_1094:
[----:B------:R-:W-:Y:S05]  /*13fa0*/  BSYNC B0 ;  /* 0x0000000000007941 */ /* 0x000fea0003800000 */
.L_x_1093:
        /* <DEDUP_REMOVED lines=21> */
.L_x_1109:
[----:B------:R-:W-:Y:S05]  /*14100*/  BSYNC B0 ;  /* 0x0000000000007941 */ /* 0x000fea0003800000 */
.L_x_1108:
[----:B------:R-:W-:-:S07]  /*14110*/  SEL R18, R18, RZ, P0 ;  /* 0x000000ff12127207 */ /* 0x000fce0000000000 */
.L_x_1062:
[----:B------:R-:W-:Y:S05]  /*14120*/  BSYNC B7 ;  /* 0x0000000000077941 */ /* 0x000fea0003800000 */
.L_x_1060:
        /* <DEDUP_REMOVED lines=11> */
.L_x_1110:
        /* <DEDUP_REMOVED lines=43> */
.L_x_1213:
[----:B------:R-:W-:Y:S02]  /*14490*/  ULDC UR4, c[0x0][0xd38] ;  /* 0x00034e0000047ab9 */ /* 0x000fe40000000800 */
[----:B------:R-:W-:-:S04]  /*144a0*/  IMAD.U32 R5, RZ, RZ, UR4 ;  /* 0x00000004ff057e24 */ /* 0x000fc8000f8e00ff */
[----:B-1----:R-:W-:-:S04]  /*144b0*/  IMAD R9, R14, R5, RZ ;  /* 0x000000050e097224 */ /* 0x002fc800078e02ff */
[----:B------:R-:W-:-:S05]  /*144c0*/  IMAD.IADD R6, R6, 0x1, R9 ;  /* 0x0000000106067824 */ /* 0x000fca00078e0209 */
[----:B------:R-:W-:-:S13]  /*144d0*/  ISETP.GT.AND P6, PT, R6, R0, PT ;  /* 0x000000000600720c */ /* 0x000fda0003fc4270 */
[----:B------:R-:W-:Y:S05]  /*144e0*/  @P6 BRA `(.L_x_1113) ;  /* 0x0000000000a46947 */ /* 0x000fea0003800000 */
.L_x_1116:
        /* <DEDUP_REMOVED lines=35> */
.L_x_1221:
[----:B------:R-:W-:Y:S02]  /*14720*/  ULDC UR4, c[0x0][0xd38] ;  /* 0x00034e0000047ab9 */ /* 0x000fe40000000800 */
[----:B------:R-:W-:-:S04]  /*14730*/  IMAD.U32 R5, RZ, RZ, UR4 ;  /* 0x00000004ff057e24 */ /* 0x000fc8000f8e00ff */
[----:B-1----:R-:W-:-:S04]  /*14740*/  IMAD R9, R14, R5, RZ ;  /* 0x000000050e097224 */ /* 0x002fc800078e02ff */
[----:B------:R-:W-:-:S05]  /*14750*/  IMAD.IADD R6, R9, 0x1, R6 ;  /* 0x0000000109067824 */ /* 0x000fca00078e0206 */
[----:B------:R-:W-:-:S13]  /*14760*/  ISETP.GT.AND P6, PT, R6, R0, PT ;  /* 0x000000000600720c */ /* 0x000fda0003fc4270 */
[----:B------:R-:W-:Y:S05]  /*14770*/  @!P6 BRA `(.L_x_1116) ;  /* 0xfffffffc005ce947 */ /* 0x000fea000383ffff */
.L_x_1113:
        /* <DEDUP_REMOVED lines=9> */
.L_x_1226:
[----:B------:R-:W-:-:S13]  /*14810*/  ISETP.NE.AND P0, PT, R8, RZ, PT ;  /* 0x000000ff0800720c */ /* 0x000fda0003f05270 */
[----:B------:R-:W-:Y:S05]  /*14820*/  @!P0 BRA `(.L_x_1118) ;  /* 0x0000000000108947 */ /* 0x000fea0003800000 */
[----:B------:R-:W-:Y:S01]  /*14830*/  UMOV UR4, 0xffffffff ;  /* 0xffffffff00047882 */ /* 0x000fe20000000000 */
[----:B------:R-:W-:Y:S02]  /*14840*/  VIADD R12, R6, 0xffffffff ;  /* 0xffffffff060c7836 */ /* 0x000fe40000000000 */
[----:B------:R-:W-:Y:S05]  /*14850*/  BRA.DIV UR4, `(.L_x_1119) ;  /* 0x0000004204207947 */ /* 0x000fea000b800000 */
[----:B------:R4:W0:Y:S02]  /*14860*/  SHFL.IDX PT, R24, R3, R12, 0x1f ;  /* 0x00001f0c03187589 */ /* 0x00082400000e0000 */
.L_x_1118:
        /* <DEDUP_REMOVED lines=58> */
.L_x_1114:
[----:B------:R-:W-:Y:S01]  /*14c10*/  UMOV UR4, URZ ;  /* 0x0000003f00047c82 */ /* 0x000fe20008000000 */
[----:B------:R-:W-:Y:S01]  /*14c20*/  UMOV UR5, URZ ;  /* 0x0000003f00057c82 */ /* 0x000fe20008000000 */
[----:B------:R-:W-:Y:S01]  /*14c30*/  ULDC UR6, c[0x0][0xd3c] ;  /* 0x00034f0000067ab9 */ /* 0x000fe20000000800 */
[----:B------:R-:W-:Y:S02]  /*14c40*/  IMAD.MOV.U32 R24, RZ, RZ, R0 ;  /* 0x000000ffff187224 */ /* 0x000fe400078e0000 */
[----:B------:R-:W-:Y:S02]  /*14c50*/  IMAD.U32 R25, RZ, RZ, UR4 ;  /* 0x00000004ff197e24 */ /* 0x000fe4000f8e00ff */
[----:B------:R-:W-:Y:S02]  /*14c60*/  IMAD.U32 R26, RZ, RZ, UR5 ;  /* 0x00000005ff1a7e24 */ /* 0x000fe4000f8e00ff */
[----:B------:R-:W-:-:S07]  /*14c70*/  IMAD.U32 R27, RZ, RZ, UR6 ;  /* 0x00000006ff1b7e24 */ /* 0x000fce000f8e00ff */
.L_x_1120:
        /* <DEDUP_REMOVED lines=10> */
.L_x_1111:
[----:B------:R-:W-:Y:S02]  /*14d20*/  ULDC UR4, c[0x0][0xd3c] ;  /* 0x00034f0000047ab9 */ /* 0x000fe40000000800 */
[----:B0-----:R-:W-:-:S13]  /*14d30*/  ISETP.GE.AND P0, PT, R27, UR4, PT ;  /* 0x000000041b007c0c */ /* 0x001fda000bf06270 */
[----:B------:R-:W-:Y:S05]  /*14d40*/  @!P0 BRA `(.L_x_1121) ;  /* 0xffffffa800048947 */ /* 0x000fea000383ffff */
[----:B------:R-:W-:Y:S05]  /*14d50*/  BSYNC B8 ;  /* 0x0000000000087941 */ /* 0x000fea0003800000 */
.L_x_1054:
        /* <DEDUP_REMOVED lines=12> */
.L_x_1229:
[----:B------:R-:W-:Y:S05]  /*14e20*/  BSYNC B0 ;  /* 0x0000000000007941 */ /* 0x000fea0003800000 */
.L_x_1122:
[----:B------:R-:W-:-:S03]  /*14e30*/  UMOV UR4, 0xffffffff ;  /* 0xffffffff00047882 */ /* 0x000fc60000000000 */
[----:B------:R-:W-:Y:S05]  /*14e40*/  BRA.DIV UR4, `(.L_x_1124) ;  /* 0x0000003a04e07947 */ /* 0x000fea000b800000 */
[----:B0-----:R-:W0:Y:S02]  /*14e50*/  S2R R0, SR_TID.X ;  /* 0x0000000000007919 */ /* 0x001e240000002100 */
[----:B0-----:R-:W-:-:S04]  /*14e60*/  SHF.R.U32.HI R0, RZ, 0x5, R0 ;  /* 0x00000005ff007819 */ /* 0x001fc80000011600 */
[----:B------:R-:W-:-:S05]  /*14e70*/  LOP3.LUT R0, R0, 0x3, RZ, 0xc0, !PT ;  /* 0x0000000300007812 */ /* 0x000fca00078ec0ff */
[----:B------:R0:W1:Y:S02]  /*14e80*/  SHFL.IDX PT, R14, R0, RZ, 0x1f ;  /* 0x00001fff000e7589 */ /* 0x00006400000e0000 */
.L_x_1232:
[----:B-1----:R-:W-:Y:S01]  /*14e90*/  ISETP.NE.AND P0, PT, R14, RZ, PT ;  /* 0x000000ff0e00720c */ /* 0x002fe20003f05270 */
[----:B------:R-:W-:-:S12]  /*14ea0*/  BSSY B0, `(.L_x_1125) ;  /* 0x0000024000007945 */ /* 0x000fd80003800000 */
[----:B------:R-:W-:Y:S05]  /*14eb0*/  @P0 BRA `(.L_x_1126) ;  /* 0x0000000000880947 */ /* 0x000fea0003800000 */
[----:B------:R-:W-:-:S03]  /*14ec0*/  UMOV UR4, 0xffffffff ;  /* 0xffffffff00047882 */ /* 0x000fc60000000000 */
[----:B------:R-:W-:Y:S05]  /*14ed0*/  BRA.DIV UR4, `(.L_x_1127) ;  /* 0x0000003a04f07947 */ /* 0x000fea000b800000 */
[----:B------:R-:W-:-:S13]  /*14ee0*/  ELECT P6, URZ, PT ;  /* 0x00000000003f782f */ /* 0x000fda00038c0000 */
.L_x_1235:
[----:B------:R-:W-:Y:S05]  /*14ef0*/  @!P6 BRA `(.L_x_1126) ;  /* 0x000000000078e947 */ /* 0x000fea0003800000 */
[----:B------:R-:W-:-:S06]  /*14f00*/  ULOP3.LUT UR4, UR39, 0x2, URZ, 0xfc, !UPT ;  /* 0x0000000227047892 */ /* 0x000fcc000f8efc3f */
[----:B0-----:R-:W-:-:S05]  /*14f10*/  IMAD.U32 R0, RZ, RZ, UR4 ;  /* 0x00000004ff007e24 */ /* 0x001fca000f8e00ff */
[----:B------:R-:W-:-:S13]  /*14f20*/  ISETP.NE.AND P0, PT, R0, 0x3, PT ;  /* 0x000000030000780c */ /* 0x000fda0003f05270 */
[----:B------:R-:W-:Y:S05]  /*14f30*/  @!P0 BRA `(.L_x_1128) ;  /* 0x0000000000048947 */ /* 0x000fea0003800000 */
[----:B------:R-:W-:Y:S01]  /*14f40*/  BPT.TRAP 0x1 ;  /* 0x000000040000795c */ /* 0x000fe20000300000 */
.L_x_1128:
[C---:B------:R-:W-:Y:S01]  /*14f50*/  IMAD R3, R18.reuse, 0x8, R5 ;  /* 0x0000000812037824 */ /* 0x040fe200078e0205 */
[----:B------:R-:W-:Y:S01]  /*14f60*/  SHF.L.U32 R2, R23, 0x1f, RZ ;  /* 0x0000001f17027819 */ /* 0x000fe200000006ff */
[----:B------:R-:W-:-:S03]  /*14f70*/  VIADD R18, R18, 0x1 ;  /* 0x0000000112127836 */ /* 0x000fc60000000000 */
[----:B------:R-:W0:Y:S02]  /*14f80*/  SYNCS.PHASECHK.TRANS64.TRYWAIT P1, [R3+URZ+0x38840], R2 ;  /* 0x03884002030075a7 */ /* 0x000e24000802017f */
[----:B------:R-:W-:-:S04]  /*14f90*/  ISETP.NE.AND P2, PT, R18, 0x2, PT ;  /* 0x000000021200780c */ /* 0x000fc80003f45270 */
[----:B------:R-:W-:Y:S01]  /*14fa0*/  SEL R0, RZ, 0x1, P2 ;  /* 0x00000001ff007807 */ /* 0x000fe20001000000 */
[----:B0-----:R-:W-:Y:S08]  /*14fb0*/  @!P1 BRA `(.L_x_1129) ;  /* 0x0000003800d89947 */ /* 0x001ff00003800000 */
.L_x_1236:
[----:B------:R-:W-:Y:S02]  /*14fc0*/  SEL R18, R18, RZ, P2 ;  /* 0x000000ff12127207 */ /* 0x000fe40001000000 */
[----:B------:R-:W-:Y:S01]  /*14fd0*/  LOP3.LUT R0, R23, R0, RZ, 0x3c, !PT ;  /* 0x0000000017007212 */ /* 0x000fe200078e3cff */
[----:B------:R-:W-:Y:S06]  /*14fe0*/  @!P0 BRA `(.L_x_1130) ;  /* 0x0000000000048947 */ /* 0x000fec0003800000 */
[----:B------:R-:W-:Y:S01]  /*14ff0*/  BPT.TRAP 0x1 ;  /* 0x000000040000795c */ /* 0x000fe20000300000 */
.L_x_1130:
[----:B------:R-:W-:Y:S01]  /*15000*/  IMAD R5, R18, 0x8, R5 ;  /* 0x0000000812057824 */ /* 0x000fe200078e0205 */
[----:B------:R-:W-:-:S04]  /*15010*/  SHF.L.U32 R0, R0, 0x1f, RZ ;  /* 0x0000001f00007819 */ /* 0x000fc800000006ff */
[----:B------:R-:W1:Y:S02]  /*15020*/  SYNCS.PHASECHK.TRANS64.TRYWAIT P1, [R5+URZ+0x38840], R0 ;  /* 0x03884000050075a7 */ /* 0x000e64000802017f */
[----:B-1----:R-:W-:Y:S05]  /*15030*/  @!P1 BRA `(.L_x_1131) ;  /* 0x0000003800cc9947 */ /* 0x002fea0003800000 */
.L_x_1237:
[----:B------:R-:W-:Y:S05]  /*15040*/  @!P0 BRA `(.L_x_1132) ;  /* 0x0000000000048947 */ /* 0x000fea0003800000 */
[----:B------:R-:W-:Y:S01]  /*15050*/  BPT.TRAP 0x1 ;  /* 0x000000040000795c */ /* 0x000fe20000300000 */
.L_x_1132:
[----:B------:R-:W5:Y:S02]  /*15060*/  SYNCS.PHASECHK.TRANS64.TRYWAIT P1, [R3+URZ+0x38860], R2 ;  /* 0x03886002030075a7 */ /* 0x000f64000802017f */
[----:B-----5:R-:W-:Y:S05]  /*15070*/  @!P1 BRA `(.L_x_1133) ;  /* 0x0000003800d09947 */ /* 0x020fea0003800000 */
.L_x_1238:
[----:B------:R-:W-:Y:S05]  /*15080*/  @!P0 BRA `(.L_x_1134) ;  /* 0x0000000000048947 */ /* 0x000fea0003800000 */
[----:B------:R-:W-:Y:S01]  /*15090*/  BPT.TRAP 0x1 ;  /* 0x000000040000795c */ /* 0x000fe20000300000 */
.L_x_1134:
[----:B------:R0:W0:Y:S02]  /*150a0*/  SYNCS.PHASECHK.TRANS64.TRYWAIT P0, [R5+URZ+0x38860], R0 ;  /* 0x03886000050075a7 */ /* 0x000024000800017f */
[----:B0-----:R-:W-:Y:S05]  /*150b0*/  @!P0 NANOSLEEP.SYNCS 0x989680 ;  /* 0x009896800000895d */ /* 0x001fea0003900000 */
[----:B------:R-:W0:Y:S02]  /*150c0*/  @!P0 SYNCS.PHASECHK.TRANS64 P0, [R5+URZ+0x38860], R0 ;  /* 0x03886000050085a7 */ /* 0x000e24000800007f */
[----:B0-----:R-:W-:Y:S05]  /*150d0*/  @!P0 BRA `(.L_x_1134) ;  /* 0xfffffffc00f08947 */ /* 0x001fea000383ffff */
.L_x_1126:
[----:B------:R-:W-:Y:S05]  /*150e0*/  BSYNC B0 ;  /* 0x0000000000007941 */ /* 0x000fea0003800000 */
.L_x_1125:
[----:B------:R-:W-:Y:S05]  /*150f0*/  EXIT ;  /* 0x000000000000794d */ /* 0x000fea0003800000 */
.L_x_1007:
[----:B0-----:R-:W-:-:S04]  /*15100*/  IMAD.U32 R0, RZ, RZ, UR41 ;  /* 0x00000029ff007e24 */ /* 0x001fc8000f8e00ff */
[----:B------:R0:W1:Y:S03]  /*15110*/  SYNCS.PHASECHK.TRANS64.TRYWAIT P1, [R0+URZ+0x38800], R3 ;  /* 0x03880003000075a7 */ /* 0x000066000802017f */
[----:B-1----:R-:W-:Y:S05]  /*15120*/  @!P1 NANOSLEEP.SYNCS 0x989680 ;  /* 0x009896800000995d */ /* 0x002fea0003900000 */
[----:B------:R-:W1:Y:S02]  /*15130*/  @!P1 SYNCS.PHASECHK.TRANS64 P1, [R0+URZ+0x38800], R3 ;  /* 0x03880003000095a7 */ /* 0x000e64000802007f */
[----:B-1----:R-:W-:Y:S05]  /*15140*/  @!P1 BRA `(.L_x_1007) ;  /* 0xfffffffc00ec9947 */ /* 0x002fea000383ffff */
[----:B------:R-:W-:Y:S05]  /*15150*/  BRA `(.L_x_1135) ;  /* 0xfffffeec00047947 */ /* 0x000fea000383ffff */
.L_x_1011:
[----:B--2---:R2:W3:Y:S02]  /*15160*/  SYNCS.PHASECHK.TRANS64.TRYWAIT P1, [R5+URZ+0x38830], R4 ;  /* 0x03883004050075a7 */ /* 0x0044e4000802017f */
[----:B---3--:R-:W-:Y:S05]  /*15170*/  @!P1 NANOSLEEP.SYNCS 0x989680 ;  /* 0x009896800000995d */ /* 0x008fea0003900000 */
[----:B------:R-:W3:Y:S02]  /*15180*/  @!P1 SYNCS.PHASECHK.TRANS64 P1, [R5+URZ+0x38830], R4 ;  /* 0x03883004050095a7 */ /* 0x000ee4000802007f */
[----:B---3--:R-:W-:Y:S05]  /*15190*/  @!P1 BRA `(.L_x_1011) ;  /* 0xfffffffc00f09947 */ /* 0x008fea000383ffff */
[----:B------:R-:W-:Y:S05]  /*151a0*/  BRA `(.L_x_1010) ;  /* 0xfffffeec001c7947 */ /* 0x000fea000383ffff */
.L_x_1012:
[----:B0-----:R-:W-:-:S04]  /*151b0*/  IMAD.U32 R6, RZ, RZ, UR41 ;  /* 0x00000029ff067e24 */ /* 0x001fc8000f8e00ff */
[----:B------:R0:W3:Y:S03]  /*151c0*/  SYNCS.PHASECHK.TRANS64.TRYWAIT P1, [R6+URZ+0x38810], R3 ;  /* 0x03881003060075a7 */ /* 0x0000e6000802017f */
[----:B---3--:R-:W-:Y:S05]  /*151d0*/  @!P1 NANOSLEEP.SYNCS 0x989680 ;  /* 0x009896800000995d */ /* 0x008fea0003900000 */
[----:B------:R-:W3:Y:S02]  /*151e0*/  @!P1 SYNCS.PHASECHK.TRANS64 P1, [R6+URZ+0x38810], R3 ;  /* 0x03881003060095a7 */ /* 0x000ee4000802007f */
[----:B---3--:R-:W-:Y:S05]  /*151f0*/  @!P1 BRA `(.L_x_1012) ;  /* 0xfffffffc00ec9947 */ /* 0x008fea000383ffff */
[----:B------:R-:W-:Y:S05]  /*15200*/  BRA `(.L_x_1136) ;  /* 0xfffffeec00a47947 */ /* 0x000fea000383ffff */
.L_x_1016:
[----:B----4-:R4:W0:Y:S02]  /*15210*/  SYNCS.PHASECHK.TRANS64.TRYWAIT P1, [R5+URZ+0x38850], R4 ;  /* 0x03885004050075a7 */ /* 0x010824000802017f */
[----:B0-----:R-:W-:Y:S05]  /*15220*/  @!P1 NANOSLEEP.SYNCS 0x989680 ;  /* 0x009896800000995d */ /* 0x001fea0003900000 */
[----:B------:R-:W0:Y:S02]  /*15230*/  @!P1 SYNCS.PHASECHK.TRANS64 P1, [R5+URZ+0x38850], R4 ;  /* 0x03885004050095a7 */ /* 0x000e24000802007f */
[----:B0-----:R-:W-:Y:S05]  /*15240*/  @!P1 BRA `(.L_x_1016) ;  /* 0xfffffffc00f09947 */ /* 0x001fea000383ffff */
[----:B------:R-:W-:Y:S05]  /*15250*/  BRA `(.L_x_1015) ;  /* 0xfffffeec00b07947 */ /* 0x000fea000383ffff */
.L_x_1023:
[----:B-1----:R-:W-:-:S04]  /*15260*/  IMAD.U32 R7, RZ, RZ, UR5 ;  /* 0x00000005ff077e24 */ /* 0x002fc8000f8e00ff */
[----:B------:R1:W2:Y:S03]  /*15270*/  SYNCS.PHASECHK.TRANS64.TRYWAIT P2, [R7+URZ+0x38830], R6 ;  /* 0x03883006070075a7 */ /* 0x0002a6000804017f */
[----:B--2---:R-:W-:Y:S05]  /*15280*/  @!P2 NANOSLEEP.SYNCS 0x989680 ;  /* 0x009896800000a95d */ /* 0x004fea0003900000 */
[----:B------:R-:W2:Y:S02]  /*15290*/  @!P2 SYNCS.PHASECHK.TRANS64 P2, [R7+URZ+0x38830], R6 ;  /* 0x038830060700a5a7 */ /* 0x000ea4000804007f */
[----:B--2---:R-:W-:Y:S05]  /*152a0*/  @!P2 BRA `(.L_x_1023) ;  /* 0xfffffffc00eca947 */ /* 0x004fea000383ffff */
[----:B------:R-:W-:Y:S05]  /*152b0*/  BRA `(.L_x_1022) ;  /* 0xffffff14002c7947 */ /* 0x000fea000383ffff */
.L_x_1027:
[----:B-1----:R-:W-:-:S04]  /*152c0*/  IMAD.U32 R7, RZ, RZ, UR5 ;  /* 0x00000005ff077e24 */ /* 0x002fc8000f8e00ff */
[----:B------:R1:W3:Y:S03]  /*152d0*/  SYNCS.PHASECHK.TRANS64.TRYWAIT P2, [R7+URZ+0x38850], R6 ;  /* 0x03885006070075a7 */ /* 0x0002e6000804017f */
[----:B---3--:R-:W-:Y:S05]  /*152e0*/  @!P2 NANOSLEEP.SYNCS 0x989680 ;  /* 0x009896800000a95d */ /* 0x008fea0003900000 */
[----:B------:R-:W3:Y:S02]  /*152f0*/  @!P2 SYNCS.PHASECHK.TRANS64 P2, [R7+URZ+0x38850], R6 ;  /* 0x038850060700a5a7 */ /* 0x000ee4000804007f */
[----:B---3--:R-:W-:Y:S05]  /*15300*/  @!P2 BRA `(.L_x_1027) ;  /* 0xfffffffc00eca947 */ /* 0x008fea000383ffff */
[----:B------:R-:W-:Y:S05]  /*15310*/  BRA `(.L_x_1026) ;  /* 0xffffff14009c7947 */ /* 0x000fea000383ffff */
.L_x_1068:
        /* <DEDUP_REMOVED lines=11> */
.L_x_1138:
[----:B------:R-:W-:Y:S05]  /*153d0*/  BSYNC B0 ;  /* 0x0000000000007941 */ /* 0x000fea0003800000 */
.L_x_1137:
[----:B------:R-:W-:Y:S05]  /*153e0*/  BRA `(.L_x_1139) ;  /* 0xffffffb000347947 */ /* 0x000fea000383ffff */
.L_x_1071:
[----:B0-----:R0:W1:Y:S02]  /*153f0*/  SYNCS.PHASECHK.TRANS64.TRYWAIT P0, [R22+URZ+0x38840], R0 ;  /* 0x03884000160075a7 */ /* 0x001064000800017f */
[----:B-1----:R-:W-:Y:S05]  /*15400*/  @!P0 NANOSLEEP.SYNCS 0x989680 ;  /* 0x009896800000895d */ /* 0x002fea0003900000 */
[----:B------:R-:W1:Y:S02]  /*15410*/  @!P0 SYNCS.PHASECHK.TRANS64 P0, [R22+URZ+0x38840], R0 ;  /* 0x03884000160085a7 */ /* 0x000e64000800007f */
[----:B-1----:R-:W-:Y:S05]  /*15420*/  @!P0 BRA `(.L_x_1071) ;  /* 0xfffffffc00f08947 */ /* 0x002fea000383ffff */
[----:B------:R-:W-:Y:S05]  /*15430*/  BRA `(.L_x_1140) ;  /* 0xffffffb400307947 */ /* 0x000fea000383ffff */
.L_x_1072:
        /* <DEDUP_REMOVED lines=8> */
.L_x_1142:
[----:B------:R-:W-:Y:S05]  /*154c0*/  BSYNC B0 ;  /* 0x0000000000007941 */ /* 0x000fea0003800000 */
.L_x_1141:
        /* <DEDUP_REMOVED lines=9> */
.L_x_1143:
[----:B------:R-:W-:Y:S02]  /*15560*/  IMAD.MOV.U32 R13, RZ, RZ, R5 ;  /* 0x000000ffff0d7224 */ /* 0x000fe400078e0005 */
[----:B------:R-:W-:Y:S02]  /*15570*/  IMAD.MOV.U32 R12, RZ, RZ, 0x1 ;  /* 0x00000001ff0c7424 */ /* 0x000fe400078e00ff */
[----:B------:R-:W-:-:S07]  /*15580*/  IMAD.MOV.U32 R3, RZ, RZ, R14 ;  /* 0x000000ffff037224 */ /* 0x000fce00078e000e */
[----:B------:R-:W-:Y:S05]  /*15590*/  WARPSYNC.COLLECTIVE R15, `(.L_x_1144) ;  /* 0x000000000f087348 */ /* 0x000fea0003c00000 */
[----:B------:R0:W1:Y:S02]  /*155a0*/  SHFL.IDX P6, R14, R13, R12, R11 ;  /* 0x0000000c0d0e7389 */ /* 0x00006400000c000b */
[----:B01----:R-:W-:Y:S01]  /*155b0*/  ENDCOLLECTIVE ;  /* 0x000000000000791b */ /* 0x003fe20003800000 */
.L_x_1144:
        /* <DEDUP_REMOVED lines=15> */
.L_x_1145:
[----:B------:R-:W-:Y:S02]  /*156b0*/  @P0 IMAD R6, R4, 0x2, R17 ;  /* 0x0000000204060824 */ /* 0x000fe400078e0211 */
[----:B------:R-:W-:Y:S02]  /*156c0*/  IMAD.MOV.U32 R13, RZ, RZ, R5 ;  /* 0x000000ffff0d7224 */ /* 0x000fe400078e0005 */
[----:B------:R-:W-:Y:S02]  /*156d0*/  IMAD.MOV.U32 R12, RZ, RZ, 0x2 ;  /* 0x00000002ff0c7424 */ /* 0x000fe400078e00ff */
[----:B------:R-:W-:-:S07]  /*156e0*/  IMAD.MOV.U32 R3, RZ, RZ, R14 ;  /* 0x000000ffff037224 */ /* 0x000fce00078e000e */
[----:B------:R-:W-:Y:S05]  /*156f0*/  WARPSYNC.COLLECTIVE R15, `(.L_x_1146) ;  /* 0x000000000f087348 */ /* 0x000fea0003c00000 */
[----:B------:R0:W1:Y:S02]  /*15700*/  SHFL.IDX P6, R14, R13, R12, R11 ;  /* 0x0000000c0d0e7389 */ /* 0x00006400000c000b */
[----:B01----:R-:W-:Y:S01]  /*15710*/  ENDCOLLECTIVE ;  /* 0x000000000000791b */ /* 0x003fe20003800000 */
.L_x_1146:
        /* <DEDUP_REMOVED lines=15> */
.L_x_1147:
[----:B------:R-:W-:Y:S02]  /*15810*/  @P0 IMAD R6, R4, 0x2, R17 ;  /* 0x0000000204060824 */ /* 0x000fe400078e0211 */
[----:B------:R-:W-:Y:S02]  /*15820*/  IMAD.MOV.U32 R13, RZ, RZ, R5 ;  /* 0x000000ffff0d7224 */ /* 0x000fe400078e0005 */
[----:B------:R-:W-:Y:S02]  /*15830*/  IMAD.MOV.U32 R12, RZ, RZ, 0x3 ;  /* 0x00000003ff0c7424 */ /* 0x000fe400078e00ff */
[----:B------:R-:W-:-:S07]  /*15840*/  IMAD.MOV.U32 R3, RZ, RZ, R14 ;  /* 0x000000ffff037224 */ /* 0x000fce00078e000e */
[----:B------:R-:W-:Y:S05]  /*15850*/  WARPSYNC.COLLECTIVE R15, `(.L_x_1148) ;  /* 0x000000000f087348 */ /* 0x000fea0003c00000 */
[----:B------:R0:W1:Y:S02]  /*15860*/  SHFL.IDX P6, R14, R13, R12, R11 ;  /* 0x0000000c0d0e7389 */ /* 0x00006400000c000b */
[----:B01----:R-:W-:Y:S01]  /*15870*/  ENDCOLLECTIVE ;  /* 0x000000000000791b */ /* 0x003fe20003800000 */
.L_x_1148:
        /* <DEDUP_REMOVED lines=10> */
.L_x_1149:
[----:B------:R-:W-:Y:S01]  /*15920*/  @!PT LDS RZ, [RZ] ;  /* 0x00000000fffff984 */ /* 0x000fe20000000800 */
[----:B------:R-:W-:Y:S01]  /*15930*/  @!PT LDS RZ, [RZ] ;  /* 0x00000000fffff984 */ /* 0x000fe20000000800 */
[----:B------:R-:W-:Y:S01]  /*15940*/  @!PT LDS RZ, [RZ] ;  /* 0x00000000fffff984 */ /* 0x000fe20000000800 */
[----:B------:R0:W-:Y:S01]  /*15950*/  @P0 LDGSTS.E.BYPASS.LTC128B.128 [R6+0x23400], desc[UR44][R2.64], !P2 ;  /* 0x2340000002060fae */ /* 0x0001e2000d101d6c */
[----:B------:R-:W-:Y:S01]  /*15960*/  IMAD.MOV.U32 R0, RZ, RZ, R14 ;  /* 0x000000ffff007224 */ /* 0x000fe200078e000e */
[----:B------:R-:W-:Y:S06]  /*15970*/  BRA `(.L_x_1150) ;  /* 0xffffffb000e47947 */ /* 0x000fec000383ffff */
.L_x_1077:
[----:B------:R-:W-:Y:S01]  /*15980*/  IMAD.MOV.U32 R13, RZ, RZ, R2 ;  /* 0x000000ffff0d7224 */ /* 0x000fe200078e0002 */
[----:B------:R-:W-:Y:S01]  /*15990*/  LOP3.LUT R16, R16, 0xfffffeff, RZ, 0xc0, !PT ;  /* 0xfffffeff10107812 */ /* 0x000fe200078ec0ff */
        /* <DEDUP_REMOVED lines=8> */
.L_x_1151:
[C---:B------:R-:W-:Y:S01]  /*15a20*/  VIADD R6, R25.reuse, 0x10 ;  /* 0x0000001019067836 */ /* 0x040fe20000000000 */
[----:B------:R-:W-:Y:S01]  /*15a30*/  ISETP.GE.AND P2, PT, R25, R3, PT ;  /* 0x000000031900720c */ /* 0x000fe20003f46270 */
[----:B------:R-:W-:-:S12]  /*15a40*/  IMAD.MOV.U32 R13, RZ, RZ, R0 ;  /* 0x000000ffff0d7224 */ /* 0x000fd800078e0000 */
[----:B------:R-:W-:-:S04]  /*15a50*/  @P2 LOP3.LUT R16, R16, 0x100, RZ, 0xfc, !PT ;  /* 0x0000010010102812 */ /* 0x000fc800078efcff */
[----:B------:R-:W-:Y:S01]  /*15a60*/  LOP3.LUT R16, R16, 0xffffff7f, RZ, 0xc0, !PT ;  /* 0xffffff7f10107812 */ /* 0x000fe200078ec0ff */
[----:B------:R-:W-:-:S07]  /*15a70*/  IMAD.MOV.U32 R4, RZ, RZ, R14 ;  /* 0x000000ffff047224 */ /* 0x000fce00078e000e */
[----:B------:R-:W-:Y:S05]  /*15a80*/  WARPSYNC.COLLECTIVE R15, `(.L_x_1152) ;  /* 0x000000000f087348 */ /* 0x000fea0003c00000 */
[----:B------:R0:W1:Y:S02]  /*15a90*/  SHFL.IDX P6, R14, R13, R12, R11 ;  /* 0x0000000c0d0e7389 */ /* 0x00006400000c000b */
[----:B01----:R-:W-:Y:S01]  /*15aa0*/  ENDCOLLECTIVE ;  /* 0x000000000000791b */ /* 0x003fe20003800000 */
.L_x_1152:
[----:B------:R-:W-:Y:S02]  /*15ab0*/  IMAD.MOV.U32 R13, RZ, RZ, R2 ;  /* 0x000000ffff0d7224 */ /* 0x000fe400078e0002 */
[----:B------:R-:W-:Y:S02]  /*15ac0*/  IMAD.MOV.U32 R12, RZ, RZ, 0x1 ;  /* 0x00000001ff0c7424 */ /* 0x000fe400078e00ff */
[----:B------:R-:W-:-:S07]  /*15ad0*/  IMAD.MOV.U32 R5, RZ, RZ, R14 ;  /* 0x000000ffff057224 */ /* 0x000fce00078e000e */
[----:B------:R-:W-:Y:S05]  /*15ae0*/  WARPSYNC.COLLECTIVE R15, `(.L_x_1153) ;  /* 0x000000000f087348 */ /* 0x000fea0003c00000 */
[----:B------:R0:W1:Y:S02]  /*15af0*/  SHFL.IDX P6, R14, R13, R12, R11 ;  /* 0x0000000c0d0e7389 */ /* 0x00006400000c000b */
[----:B01----:R-:W-:Y:S01]  /*15b00*/  ENDCOLLECTIVE ;  /* 0x000000000000791b */ /* 0x003fe20003800000 */
.L_x_1153:
        /* <DEDUP_REMOVED lines=15> */
.L_x_1154:
[----:B------:R-:W-:-:S04]  /*15c00*/  @P2 LOP3.LUT R16, R16, 0x80, RZ, 0xfc, !PT ;  /* 0x0000008010102812 */ /* 0x000fc800078efcff */
[----:B------:R-:W-:Y:S01]  /*15c10*/  LOP3.LUT R16, R16, 0xffffffbf, RZ, 0xc0, !PT ;  /* 0xffffffbf10107812 */ /* 0x000fe200078ec0ff */
[----:B------:R-:W-:Y:S02]  /*15c20*/  IMAD.MOV.U32 R13, RZ, RZ, R2 ;  /* 0x000000ffff0d7224 */ /* 0x000fe400078e0002 */
[----:B------:R-:W-:Y:S02]  /*15c30*/  IMAD.MOV.U32 R12, RZ, RZ, 0x2 ;  /* 0x00000002ff0c7424 */ /* 0x000fe400078e00ff */
[----:B------:R-:W-:-:S07]  /*15c40*/  IMAD.MOV.U32 R5, RZ, RZ, R14 ;  /* 0x000000ffff057224 */ /* 0x000fce00078e000e */
[----:B------:R-:W-:Y:S05]  /*15c50*/  WARPSYNC.COLLECTIVE R15, `(.L_x_1155) ;  /* 0x000000000f087348 */ /* 0x000fea0003c00000 */
[----:B------:R0:W1:Y:S02]  /*15c60*/  SHFL.IDX P6, R14, R13, R12, R11 ;  /* 0x0000000c0d0e7389 */ /* 0x00006400000c000b */
[----:B01----:R-:W-:Y:S01]  /*15c70*/  ENDCOLLECTIVE ;  /* 0x000000000000791b */ /* 0x003fe20003800000 */
.L_x_1155:
        /* <DEDUP_REMOVED lines=16> */
.L_x_1156:
[----:B------:R-:W-:Y:S01]  /*15d80*/  @P2 LOP3.LUT R16, R16, 0x40, RZ, 0xfc, !PT ;  /* 0x0000004010102812 */ /* 0x000fe200078efcff */
[----:B------:R-:W-:Y:S02]  /*15d90*/  IMAD.MOV.U32 R13, RZ, RZ, R2 ;  /* 0x000000ffff0d7224 */ /* 0x000fe400078e0002 */
[----:B------:R-:W-:Y:S02]  /*15da0*/  IMAD.MOV.U32 R12, RZ, RZ, 0x3 ;  /* 0x00000003ff0c7424 */ /* 0x000fe400078e00ff */
[----:B------:R-:W-:-:S07]  /*15db0*/  IMAD.MOV.U32 R5, RZ, RZ, R14 ;  /* 0x000000ffff057224 */ /* 0x000fce00078e000e */
[----:B------:R-:W-:Y:S05]  /*15dc0*/  WARPSYNC.COLLECTIVE R15, `(.L_x_1157) ;  /* 0x000000000f087348 */ /* 0x000fea0003c00000 */
[----:B------:R0:W1:Y:S02]  /*15dd0*/  SHFL.IDX P6, R14, R13, R12, R11 ;  /* 0x0000000c0d0e7389 */ /* 0x00006400000c000b */
[----:B01----:R-:W-:Y:S01]  /*15de0*/  ENDCOLLECTIVE ;  /* 0x000000000000791b */ /* 0x003fe20003800000 */
.L_x_1157:
        /* <DEDUP_REMOVED lines=14> */
.L_x_1158:
[----:B------:R-:W-:Y:S01]  /*15ed0*/  IMAD.MOV.U32 R0, RZ, RZ, R14 ;  /* 0x000000ffff007224 */ /* 0x000fe200078e000e */
[----:B------:R-:W-:Y:S06]  /*15ee0*/  BRA `(.L_x_1159) ;  /* 0xffffffb400ec7947 */ /* 0x000fec000383ffff */
.L_x_1081:
[----:B------:R-:W-:Y:S01]  /*15ef0*/  LOP3.LUT R16, R16, 0xff7fffff, RZ, 0xc0, !PT ;  /* 0xff7fffff10107812 */ /* 0x000fe200078ec0ff */
[----:B------:R-:W-:Y:S01]  /*15f00*/  BSSY B0, `(.L_x_1160) ;  /* 0x000002e000007945 */ /* 0x000fe20003800000 */
[----:B------:R-:W-:Y:S02]  /*15f10*/  IMAD.MOV.U32 R13, RZ, RZ, R6 ;  /* 0x000000ffff0d7224 */ /* 0x000fe400078e0006 */
[----:B------:R-:W-:Y:S01]  /*15f20*/  @P2 LOP3.LUT R16, R16, 0x800000, RZ, 0xfc, !PT ;  /* 0x0080000010102812 */ /* 0x000fe200078efcff */
[----:B------:R-:W-:Y:S02]  /*15f30*/  IMAD.MOV.U32 R12, RZ, RZ, RZ ;  /* 0x000000ffff0c7224 */ /* 0x000fe400078e00ff */
[----:B------:R-:W-:Y:S01]  /*15f40*/  IMAD.MOV.U32 R11, RZ, RZ, 0x181f ;  /* 0x0000181fff0b7424 */ /* 0x000fe200078e00ff */
[----:B------:R-:W-:Y:S01]  /*15f50*/  LOP3.LUT R16, R16, 0xffbfffff, RZ, 0xc0, !PT ;  /* 0xffbfffff10107812 */ /* 0x000fe200078ec0ff */
[----:B------:R-:W-:-:S03]  /*15f60*/  IMAD.MOV.U32 R15, RZ, RZ, -0x1 ;  /* 0xffffffffff0f7424 */ /* 0x000fc600078e00ff */
[----:B------:R-:W-:-:S04]  /*15f70*/  @P1 LOP3.LUT R16, R16, 0x400000, RZ, 0xfc, !PT ;  /* 0x0040000010101812 */ /* 0x000fc800078efcff */
[C---:B------:R-:W-:Y:S02]  /*15f80*/  LOP3.LUT P1, RZ, R16.reuse, 0x100, RZ, 0xc0, !PT ;  /* 0x0000010010ff7812 */ /* 0x040fe4000782c0ff */
[C---:B------:R-:W-:Y:S02]  /*15f90*/  LOP3.LUT P0, RZ, R16.reuse, 0x80, RZ, 0xc0, !PT ;  /* 0x0000008010ff7812 */ /* 0x040fe4000780c0ff */
[C---:B------:R-:W-:Y:S02]  /*15fa0*/  LOP3.LUT P6, RZ, R16.reuse, 0x40, RZ, 0xc0, !PT ;  /* 0x0000004010ff7812 */ /* 0x040fe400078cc0ff */
[----:B------:R-:W-:-:S07]  /*15fb0*/  LOP3.LUT R16, R16, 0xffff7fff, RZ, 0xc0, !PT ;  /* 0xffff7fff10107812 */ /* 0x000fce00078ec0ff */
[----:B------:R-:W-:-:S04]  /*15fc0*/  @!P1 LOP3.LUT R7, R4, 0x40, RZ, 0xc0, !PT ;  /* 0x0000004004079812 */ /* 0x000fc800078ec0ff */
[----:B------:R-:W-:-:S04]  /*15fd0*/  @!P1 SHF.R.U32.HI R7, RZ, 0x2, R7 ;  /* 0x00000002ff079819 */ /* 0x000fc80000011607 */
[----:B------:R-:W-:Y:S02]  /*15fe0*/  @!P1 ISETP.NE.U32.AND P2, PT, R7, RZ, PT ;  /* 0x000000ff0700920c */ /* 0x000fe40003f45070 */
[----:B------:R-:W-:-:S04]  /*15ff0*/  @!P1 LOP3.LUT R7, R5, 0x80, RZ, 0xc0, !PT ;  /* 0x0000008005079812 */ /* 0x000fc800078ec0ff */
[----:B------:R-:W-:-:S04]  /*16000*/  @!P1 SHF.R.U32.HI R7, RZ, 0x3, R7 ;  /* 0x00000003ff079819 */ /* 0x000fc80000011607 */
[----:B------:R-:W-:Y:S02]  /*16010*/  @!P1 ISETP.NE.U32.AND P1, PT, R7, RZ, PT ;  /* 0x000000ff0700920c */ /* 0x000fe40003f25070 */
[----:B------:R-:W-:Y:S02]  /*16020*/  @!P0 LOP3.LUT R7, R4, 0x40, RZ, 0xc0, !PT ;  /* 0x0000004004078812 */ /* 0x000fe400078ec0ff */
[----:B------:R-:W-:Y:S02]  /*16030*/  @P2 LOP3.LUT R16, R16, 0x8000, RZ, 0xfc, !PT ;  /* 0x0000800010102812 */ /* 0x000fe400078efcff */
[----:B------:R-:W-:Y:S02]  /*16040*/  @!P0 SHF.R.U32.HI R7, RZ, 0x2, R7 ;  /* 0x00000002ff078819 */ /* 0x000fe40000011607 */
[C---:B------:R-:W-:Y:S02]  /*16050*/  LOP3.LUT P2, RZ, R16.reuse, 0x800000, RZ, 0xc0, !PT ;  /* 0x0080000010ff7812 */ /* 0x040fe4000784c0ff */
[----:B------:R-:W-:-:S04]  /*16060*/  LOP3.LUT R16, R16, 0xffffbfff, RZ, 0xc0, !PT ;  /* 0xffffbfff10107812 */ /* 0x000fc800078ec0ff */
[----:B------:R-:W-:Y:S02]  /*16070*/  @P1 LOP3.LUT R16, R16, 0x4000, RZ, 0xfc, !PT ;  /* 0x0000400010101812 */ /* 0x000fe400078efcff */
[----:B------:R-:W-:Y:S02]  /*16080*/  @!P0 ISETP.NE.U32.AND P1, PT, R7, RZ, PT ;  /* 0x000000ff0700820c */ /* 0x000fe40003f25070 */
[----:B------:R-:W-:Y:S02]  /*16090*/  @!P0 LOP3.LUT R7, R5, 0x80, RZ, 0xc0, !PT ;  /* 0x0000008005078812 */ /* 0x000fe400078ec0ff */
[----:B------:R-:W-:Y:S02]  /*160a0*/  LOP3.LUT R16, R16, 0xfffbffff, RZ, 0xc0, !PT ;  /* 0xfffbffff10107812 */ /* 0x000fe400078ec0ff */
        /* <DEDUP_REMOVED lines=11> */
[----:B------:R-:W-:-:S07]  /*16160*/  @!P6 SHF.R.U32.HI R7, RZ, 0x3, R7 ;  /* 0x00000003ff07e819 */ /* 0x000fce0000011607 */
[----:B------:R-:W-:Y:S02]  /*16170*/  @P0 LOP3.LUT R16, R16, 0x100000, RZ, 0xfc, !PT ;  /* 0x0010000010100812 */ /* 0x000fe400078efcff */
[----:B------:R-:W-:Y:S02]  /*16180*/  @!P6 ISETP.NE.U32.AND P0, PT, R7, RZ, PT ;  /* 0x000000ff0700e20c */ /* 0x000fe40003f05070 */
[----:B------:R-:W-:-:S11]  /*16190*/  LOP3.LUT R16, R16, 0xfff7ffff, RZ, 0xc0, !PT ;  /* 0xfff7ffff10107812 */ /* 0x000fd600078ec0ff */
[----:B------:R-:W-:-:S07]  /*161a0*/  @P0 LOP3.LUT R16, R16, 0x80000, RZ, 0xfc, !PT ;  /* 0x0008000010100812 */ /* 0x000fce00078efcff */
[----:B------:R-:W-:Y:S05]  /*161b0*/  WARPSYNC.COLLECTIVE R15, `(.L_x_1161) ;  /* 0x000000000f087348 */ /* 0x000fea0003c00000 */
[----:B------:R0:W1:Y:S02]  /*161c0*/  SHFL.IDX P6, R14, R13, R12, R11 ;  /* 0x0000000c0d0e7389 */ /* 0x00006400000c000b */
[----:B01----:R-:W-:Y:S01]  /*161d0*/  ENDCOLLECTIVE ;  /* 0x000000000000791b */ /* 0x003fe20003800000 */
.L_x_1161:
[----:B------:R-:W-:Y:S05]  /*161e0*/  BSYNC B0 ;  /* 0x0000000000007941 */ /* 0x000fea0003800000 */
.L_x_1160:
[----:B------:R-:W-:Y:S01]  /*161f0*/  IMAD.MOV.U32 R13, RZ, RZ, R0 ;  /* 0x000000ffff0d7224 */ /* 0x000fe200078e0000 */
[----:B------:R-:W-:Y:S01]  /*16200*/  LOP3.LUT R16, R16, 0xbfffffff, RZ, 0xc0, !PT ;  /* 0xbfffffff10107812 */ /* 0x000fe200078ec0ff */
[----:B------:R-:W-:Y:S02]  /*16210*/  IMAD.MOV.U32 R12, RZ, RZ, RZ ;  /* 0x000000ffff0c7224 */ /* 0x000fe400078e00ff */
[----:B------:R-:W-:Y:S01]  /*16220*/  IMAD.MOV.U32 R11, RZ, RZ, 0x181f ;  /* 0x0000181fff0b7424 */ /* 0x000fe200078e00ff */
[----:B------:R-:W-:Y:S01]  /*16230*/  @P2 LOP3.LUT R16, R16, 0x40000000, RZ, 0xfc, !PT ;  /* 0x4000000010102812 */ /* 0x000fe200078efcff */
[----:B------:R-:W-:Y:S02]  /*16240*/  IMAD.MOV.U32 R15, RZ, RZ, -0x1 ;  /* 0xffffffffff0f7424 */ /* 0x000fe400078e00ff */
[----:B------:R-:W-:Y:S01]  /*16250*/  IMAD.MOV.U32 R2, RZ, RZ, R14 ;  /* 0x000000ffff027224 */ /* 0x000fe200078e000e */
[----:B------:R-:W-:-:S13]  /*16260*/  LOP3.LUT P2, RZ, R16, 0x100, RZ, 0xc0, !PT ;  /* 0x0000010010ff7812 */ /* 0x000fda000784c0ff */
[----:B------:R-:W-:Y:S05]  /*16270*/  WARPSYNC.COLLECTIVE R15, `(.L_x_1162) ;  /* 0x000000000f087348 */ /* 0x000fea0003c00000 */
[----:B------:R0:W1:Y:S02]  /*16280*/  SHFL.IDX P6, R14, R13, R12, R11 ;  /* 0x0000000c0d0e7389 */ /* 0x00006400000c000b */
[----:B01----:R-:W-:Y:S01]  /*16290*/  ENDCOLLECTIVE ;  /* 0x000000000000791b */ /* 0x003fe20003800000 */
.L_x_1162:
[----:B------:R-:W-:-:S04]  /*162a0*/  LOP3.LUT R16, R16, 0xdfffffff, RZ, 0xc0, !PT ;  /* 0xdfffffff10107812 */ /* 0x000fc800078ec0ff */
[----:B------:R-:W-:-:S04]  /*162b0*/  @P1 LOP3.LUT R16, R16, 0x20000000, RZ, 0xfc, !PT ;  /* 0x2000000010101812 */ /* 0x000fc800078efcff */
[C---:B------:R-:W-:Y:S01]  /*162c0*/  LOP3.LUT P1, RZ, R16.reuse, 0x800, RZ, 0xc0, !PT ;  /* 0x0000080010ff7812 */ /* 0x040fe2000782c0ff */
[----:B------:R-:W-:Y:S02]  /*162d0*/  IMAD.MOV.U32 R13, RZ, RZ, R6 ;  /* 0x000000ffff0d7224 */ /* 0x000fe400078e0006 */
[----:B------:R-:W-:Y:S01]  /*162e0*/  IMAD.MOV.U32 R12, RZ, RZ, 0x1 ;  /* 0x00000001ff0c7424 */ /* 0x000fe200078e00ff */
[C---:B------:R-:W-:Y:S01]  /*162f0*/  LOP3.LUT P6, RZ, R16.reuse, 0x4000, RZ, 0xc0, !PT ;  /* 0x0000400010ff7812 */ /* 0x040fe200078cc0ff */
[----:B------:R-:W-:Y:S01]  /*16300*/  IMAD.MOV.U32 R3, RZ, RZ, R14 ;  /* 0x000000ffff037224 */ /* 0x000fe200078e000e */
[----:B------:R-:W-:-:S04]  /*16310*/  LOP3.LUT R16, R16, 0xefffffff, RZ, 0xc0, !PT ;  /* 0xefffffff10107812 */ /* 0x000fc800078ec0ff */
[----:B------:R-:W-:-:S05]  /*16320*/  @!P2 LEA R3, P0, R8, R3, 0x1 ;  /* 0x000000030803a211 */ /* 0x000fca00078008ff */
[----:B------:R-:W-:Y:S02]  /*16330*/  @!P2 IMAD.X R2, RZ, RZ, R2, P0 ;  /* 0x000000ffff02a224 */ /* 0x000fe400000e0602 */
[----:B------:R-:W-:-:S04]  /*16340*/  @P6 LOP3.LUT R16, R16, 0x10000000, RZ, 0xfc, !PT ;  /* 0x1000000010106812 */ /* 0x000fc800078efcff */
[C---:B------:R-:W-:Y:S02]  /*16350*/  LOP3.LUT P0, RZ, R16.reuse, 0x100, RZ, 0xc0, !PT ;  /* 0x0000010010ff7812 */ /* 0x040fe4000780c0ff */
[C---:B------:R-:W-:Y:S02]  /*16360*/  LOP3.LUT P6, RZ, R16.reuse, 0x8000, RZ, 0xc0, !PT ;  /* 0x0000800010ff7812 */ /* 0x040fe400078cc0ff */
[----:B------:R-:W-:-:S09]  /*16370*/  LOP3.LUT P2, RZ, R16, 0x40000000, RZ, 0xc0, !PT ;  /* 0x4000000010ff7812 */ /* 0x000fd2000784c0ff */
[----:B------:R-:W-:-:S04]  /*16380*/  @!P0 LOP3.LUT R3, R3, R2, RZ, 0x3c, !PT ;  /* 0x0000000203038212 */ /* 0x000fc800078e3cff */
[----:B------:R-:W-:-:S04]  /*16390*/  @!P0 LOP3.LUT R2, R3, R2, RZ, 0x3c, !PT ;  /* 0x0000000203028212 */ /* 0x000fc800078e3cff */
[----:B------:R-:W-:-:S05]  /*163a0*/  @!P0 LOP3.LUT R3, R3, R2, RZ, 0x3c, !PT ;  /* 0x0000000203038212 */ /* 0x000fca00078e3cff */
[----:B------:R-:W-:Y:S01]  /*163b0*/  @!PT LDS RZ, [RZ] ;  /* 0x00000000fffff984 */ /* 0x000fe20000000800 */
[----:B------:R-:W-:Y:S01]  /*163c0*/  @!PT LDS RZ, [RZ] ;  /* 0x00000000fffff984 */ /* 0x000fe20000000800 */
[----:B------:R-:W-:Y:S01]  /*163d0*/  @!PT LDS RZ, [RZ] ;  /* 0x00000000fffff984 */ /* 0x000fe20000000800 */
[----:B------:R0:W-:Y:S01]  /*163e0*/  @!P0 LDGSTS.E.BYPASS.LTC128B.128 [R19+0x26400], desc[UR44][R2.64], !P1 ;  /* 0x2640000002138fae */ /* 0x0001e2000c901d6c */
[C---:B------:R-:W-:Y:S02]  /*163f0*/  LOP3.LUT P1, RZ, R16.reuse, 0x20000000, RZ, 0xc0, !PT ;  /* 0x2000000010ff7812 */ /* 0x040fe4000782c0ff */
[----:B------:R-:W-:Y:S01]  /*16400*/  LOP3.LUT R16, R16, 0xfbffffff, RZ, 0xc0, !PT ;  /* 0xfbffffff10107812 */ /* 0x000fe200078ec0ff */
[----:B------:R0:W-:Y:S03]  /*16410*/  @!P0 LDGSTS.E.BYPASS.LTC128B.128 [R19+0x28400], desc[UR44][R2.64+0x80], !P5 ;  /* 0x2840008002138fae */ /* 0x0001e6000e901d6c */
[----:B------:R-:W-:Y:S01]  /*16420*/  @P5 LOP3.LUT R16, R16, 0x4000000, RZ, 0xfc, !PT ;  /* 0x0400000010105812 */ /* 0x000fe200078efcff */
[----:B------:R0:W-:Y:S03]  /*16430*/  @!P0 LDGSTS.E.BYPASS.LTC128B.128 [R19+0x2a400], desc[UR44][R2.64+0x100], !P4 ;  /* 0x2a40010002138fae */ /* 0x0001e6000e101d6c */
[C---:B------:R-:W-:Y:S01]  /*16440*/  LOP3.LUT P5, RZ, R16.reuse, 0x800, RZ, 0xc0, !PT ;  /* 0x0000080010ff7812 */ /* 0x040fe200078ac0ff */
[----:B------:R0:W-:Y:S01]  /*16450*/  @!P0 LDGSTS.E.BYPASS.LTC128B.128 [R19+0x2c400], desc[UR44][R2.64+0x180], !P3 ;  /* 0x2c40018002138fae */ /* 0x0001e2000d901d6c */
[----:B------:R-:W-:-:S03]  /*16460*/  LOP3.LUT R16, R16, 0xf7ffffff, RZ, 0xc0, !PT ;  /* 0xf7ffffff10107812 */ /* 0x000fc600078ec0ff */
[----:B------:R0:W-:Y:S04]  /*16470*/  @!P0 LDGSTS.E.BYPASS.LTC128B.128 [R19+0x2e400], desc[UR44][R2.64+0x200], !P2 ;  /* 0x2e40020002138fae */ /* 0x0001e8000d101d6c */
[----:B------:R0:W-:Y:S04]  /*16480*/  @!P0 LDGSTS.E.BYPASS.LTC128B.128 [R19+0x30400], desc[UR44][R2.64+0x280], !P1 ;  /* 0x3040028002138fae */ /* 0x0001e8000c901d6c */
[----:B------:R-:W-:Y:S01]  /*16490*/  @P5 LOP3.LUT R16, R16, 0x8000000, RZ, 0xfc, !PT ;  /* 0x0800000010105812 */ /* 0x000fe200078efcff */
[----:B------:R0:W-:Y:S03]  /*164a0*/  @!P0 LDGSTS.E.BYPASS.LTC128B.128 [R19+0x32400], desc[UR44][R2.64+0x300], P6 ;  /* 0x3240030002138fae */ /* 0x0001e6000b101d6c */
[----:B------:R-:W-:-:S02]  /*164b0*/  LOP3.LUT P6, RZ, R16, 0x10000000, RZ, 0xc0, !PT ;  /* 0x1000000010ff7812 */ /* 0x000fc400078cc0ff */
[----:B------:R-:W-:-:S11]  /*164c0*/  LOP3.LUT P5, RZ, R16, 0x80, RZ, 0xc0, !PT ;  /* 0x0000008010ff7812 */ /* 0x000fd600078ac0ff */
[----:B------:R0:W-:Y:S02]  /*164d0*/  @!P0 LDGSTS.E.BYPASS.LTC128B.128 [R19+0x34400], desc[UR44][R2.64+0x380], P6 ;  /* 0x3440038002138fae */ /* 0x0001e4000b101d6c */
[----:B0-----:R-:W-:Y:S05]  /*164e0*/  WARPSYNC.COLLECTIVE R15, `(.L_x_1163) ;  /* 0x000000000f087348 */ /* 0x001fea0003c00000 */
[----:B------:R1:W2:Y:S02]  /*164f0*/  SHFL.IDX P6, R14, R13, R12, R11 ;  /* 0x0000000c0d0e7389 */ /* 0x0002a400000c000b */
[----:B012---:R-:W-:Y:S01]  /*16500*/  ENDCOLLECTIVE ;  /* 0x000000000000791b */ /* 0x007fe20003800000 */
.L_x_1163:
[----:B------:R-:W-:Y:S02]  /*16510*/  IMAD.MOV.U32 R13, RZ, RZ, R0 ;  /* 0x000000ffff0d7224 */ /* 0x000fe400078e0000 */
[----:B------:R-:W-:-:S07]  /*16520*/  IMAD.MOV.U32 R7, RZ, RZ, R14 ;  /* 0x000000ffff077224 */ /* 0x000fce00078e000e */
[----:B------:R-:W-:Y:S05]  /*16530*/  WARPSYNC.COLLECTIVE R15, `(.L_x_1164) ;  /* 0x000000000f087348 */ /* 0x000fea0003c00000 */
[----:B------:R0:W1:Y:S02]  /*16540*/  SHFL.IDX P6, R14, R13, R12, R11 ;  /* 0x0000000c0d0e7389 */ /* 0x00006400000c000b */
[----:B01----:R-:W-:Y:S01]  /*16550*/  ENDCOLLECTIVE ;  /* 0x000000000000791b */ /* 0x003fe20003800000 */
.L_x_1164:
        /* <DEDUP_REMOVED lines=10> */
[----:B------:R-:W-:-:S11]  /*16600*/  LOP3.LUT P6, RZ, R16, 0x40000, RZ, 0xc0, !PT ;  /* 0x0004000010ff7812 */ /* 0x000fd600078cc0ff */
[----:B------:R-:W-:Y:S01]  /*16610*/  @!PT LDS RZ, [RZ] ;  /* 0x00000000fffff984 */ /* 0x000fe20000000800 */
[----:B------:R-:W-:Y:S01]  /*16620*/  @!PT LDS RZ, [RZ] ;  /* 0x00000000fffff984 */ /* 0x000fe20000000800 */
[----:B------:R-:W-:Y:S01]  /*16630*/  @!PT LDS RZ, [RZ] ;  /* 0x00000000fffff984 */ /* 0x000fe20000000800 */
[----:B------:R0:W-:Y:S01]  /*16640*/  @!P0 LDGSTS.E.BYPASS.LTC128B.128 [R19+0x26c00], desc[UR44][R2.64], !P5 ;  /* 0x26c0000002138fae */ /* 0x0001e2000e901d6c */
[C---:B------:R-:W-:Y:S02]  /*16650*/  LOP3.LUT P5, RZ, R16.reuse, 0x4000000, RZ, 0xc0, !PT ;  /* 0x0400000010ff7812 */ /* 0x040fe400078ac0ff */
[----:B------:R-:W-:-:S11]  /*16660*/  LOP3.LUT R16, R16, 0xff7fffff, RZ, 0xc0, !PT ;  /* 0xff7fffff10107812 */ /* 0x000fd600078ec0ff */
        /* <DEDUP_REMOVED lines=8> */
[----:B------:R0:W-:Y:S03]  /*166f0*/  @!P0 LDGSTS.E.BYPASS.LTC128B.128 [R19+0x30c00], desc[UR44][R2.64+0x280], !P1 ;  /* 0x30c0028002138fae */ /* 0x0001e6000c901d6c */
[C---:B------:R-:W-:Y:S01]  /*16700*/  LOP3.LUT P5, RZ, R16.reuse, 0x40, RZ, 0xc0, !PT ;  /* 0x0000004010ff7812 */ /* 0x040fe200078ac0ff */
[----:B------:R0:W-:Y:S01]  /*16710*/  @!P0 LDGSTS.E.BYPASS.LTC128B.128 [R19+0x32c00], desc[UR44][R2.64+0x300], P6 ;  /* 0x32c0030002138fae */ /* 0x0001e2000b101d6c */
[----:B------:R-:W-:-:S13]  /*16720*/  LOP3.LUT P6, RZ, R16, 0x2000000, RZ, 0xc0, !PT ;  /* 0x0200000010ff7812 */ /* 0x000fda00078cc0ff */
[----:B------:R0:W-:Y:S02]  /*16730*/  @!P0 LDGSTS.E.BYPASS.LTC128B.128 [R19+0x34c00], desc[UR44][R2.64+0x380], P6 ;  /* 0x34c0038002138fae */ /* 0x0001e4000b101d6c */
[----:B0-----:R-:W-:Y:S05]  /*16740*/  WARPSYNC.COLLECTIVE R15, `(.L_x_1165) ;  /* 0x000000000f087348 */ /* 0x001fea0003c00000 */
[----:B------:R1:W2:Y:S02]  /*16750*/  SHFL.IDX P6, R14, R13, R12, R11 ;  /* 0x0000000c0d0e7389 */ /* 0x0002a400000c000b */
[----:B012---:R-:W-:Y:S01]  /*16760*/  ENDCOLLECTIVE ;  /* 0x000000000000791b */ /* 0x007fe20003800000 */
.L_x_1165:
[----:B------:R-:W-:Y:S02]  /*16770*/  IMAD.MOV.U32 R13, RZ, RZ, R0 ;  /* 0x000000ffff0d7224 */ /* 0x000fe400078e0000 */
[----:B------:R-:W-:-:S07]  /*16780*/  IMAD.MOV.U32 R7, RZ, RZ, R14 ;  /* 0x000000ffff077224 */ /* 0x000fce00078e000e */
[----:B------:R-:W-:Y:S05]  /*16790*/  WARPSYNC.COLLECTIVE R15, `(.L_x_1166) ;  /* 0x000000000f087348 */ /* 0x000fea0003c00000 */
[----:B------:R0:W1:Y:S02]  /*167a0*/  SHFL.IDX P6, R14, R13, R12, R11 ;  /* 0x0000000c0d0e7389 */ /* 0x00006400000c000b */
[----:B01----:R-:W-:Y:S01]  /*167b0*/  ENDCOLLECTIVE ;  /* 0x000000000000791b */ /* 0x003fe20003800000 */
.L_x_1166:
        /* <DEDUP_REMOVED lines=15> */
[----:B------:R-:W-:-:S13]  /*168b0*/  LOP3.LUT P5, RZ, R16, 0x800000, RZ, 0xc0, !PT ;  /* 0x0080000010ff7812 */ /* 0x000fda00078ac0ff */
[----:B------:R0:W-:Y:S04]  /*168c0*/  @!P0 LDGSTS.E.BYPASS.LTC128B.128 [R19+0x29400], desc[UR44][R2.64+0x80], !P5 ;  /* 0x2940008002138fae */ /* 0x0001e8000e901d6c */
[----:B------:R0:W-:Y:S04]  /*168d0*/  @!P0 LDGSTS.E.BYPASS.LTC128B.128 [R19+0x2b400], desc[UR44][R2.64+0x100], !P4 ;  /* 0x2b40010002138fae */ /* 0x0001e8000e101d6c */
[----:B------:R0:W-:Y:S04]  /*168e0*/  @!P0 LDGSTS.E.BYPASS.LTC128B.128 [R19+0x2d400], desc[UR44][R2.64+0x180], !P3 ;  /* 0x2d40018002138fae */ /* 0x0001e8000d901d6c */
[----:B------:R0:W-:Y:S04]  /*168f0*/  @!P0 LDGSTS.E.BYPASS.LTC128B.128 [R19+0x2f400], desc[UR44][R2.64+0x200], !P2 ;  /* 0x2f40020002138fae */ /* 0x0001e8000d101d6c */
[----:B------:R0:W-:Y:S04]  /*16900*/  @!P0 LDGSTS.E.BYPASS.LTC128B.128 [R19+0x31400], desc[UR44][R2.64+0x280], !P1 ;  /* 0x3140028002138fae */ /* 0x0001e8000c901d6c */
[----:B------:R0:W-:Y:S01]  /*16910*/  @!P0 LDGSTS.E.BYPASS.LTC128B.128 [R19+0x33400], desc[UR44][R2.64+0x300], P6 ;  /* 0x3340030002138fae */ /* 0x0001e2000b101d6c */
[----:B------:R-:W-:-:S13]  /*16920*/  LOP3.LUT P6, RZ, R16, 0x400000, RZ, 0xc0, !PT ;  /* 0x0040000010ff7812 */ /* 0x000fda00078cc0ff */
[----:B------:R0:W-:Y:S02]  /*16930*/  @!P0 LDGSTS.E.BYPASS.LTC128B.128 [R19+0x35400], desc[UR44][R2.64+0x380], P6 ;  /* 0x3540038002138fae */ /* 0x0001e4000b101d6c */
[----:B0-----:R-:W-:Y:S05]  /*16940*/  WARPSYNC.COLLECTIVE R15, `(.L_x_1167) ;  /* 0x000000000f087348 */ /* 0x001fea0003c00000 */
[----:B------:R1:W2:Y:S02]  /*16950*/  SHFL.IDX P6, R14, R13, R12, R11 ;  /* 0x0000000c0d0e7389 */ /* 0x0002a400000c000b */
[----:B012---:R-:W-:Y:S01]  /*16960*/  ENDCOLLECTIVE ;  /* 0x000000000000791b */ /* 0x007fe20003800000 */
.L_x_1167:
[----:B------:R-:W-:Y:S02]  /*16970*/  IMAD.MOV.U32 R13, RZ, RZ, R0 ;  /* 0x000000ffff0d7224 */ /* 0x000fe400078e0000 */
[----:B------:R-:W-:-:S07]  /*16980*/  IMAD.MOV.U32 R6, RZ, RZ, R14 ;  /* 0x000000ffff067224 */ /* 0x000fce00078e000e */
[----:B------:R-:W-:Y:S05]  /*16990*/  WARPSYNC.COLLECTIVE R15, `(.L_x_1168) ;  /* 0x000000000f087348 */ /* 0x000fea0003c00000 */
[----:B------:R0:W1:Y:S02]  /*169a0*/  SHFL.IDX P6, R14, R13, R12, R11 ;  /* 0x0000000c0d0e7389 */ /* 0x00006400000c000b */
[----:B01----:R-:W-:Y:S01]  /*169b0*/  ENDCOLLECTIVE ;  /* 0x000000000000791b */ /* 0x003fe20003800000 */
.L_x_1168:
[----:B------:R-:W-:Y:S01]  /*169c0*/  IMAD.MOV.U32 R0, RZ, RZ, R14 ;  /* 0x000000ffff007224 */ /* 0x000fe200078e000e */
[----:B------:R-:W-:Y:S06]  /*169d0*/  BRA `(.L_x_1169) ;  /* 0xffffffb800607947 */ /* 0x000fec000383ffff */
.L_x_1086:
[----:B0-----:R0:W1:Y:S02]  /*169e0*/  SYNCS.PHASECHK.TRANS64.TRYWAIT P0, [R17+URZ+0x38820], R0 ;  /* 0x03882000110075a7 */ /* 0x001064000800017f */
[----:B-1----:R-:W-:Y:S05]  /*169f0*/  @!P0 NANOSLEEP.SYNCS 0x989680 ;  /* 0x009896800000895d */ /* 0x002fea0003900000 */
[----:B------:R-:W1:Y:S02]  /*16a00*/  @!P0 SYNCS.PHASECHK.TRANS64 P0, [R17+URZ+0x38820], R0 ;  /* 0x03882000110085a7 */ /* 0x000e64000800007f */
[----:B-1----:R-:W-:Y:S05]  /*16a10*/  @!P0 BRA `(.L_x_1086) ;  /* 0xfffffffc00f08947 */ /* 0x002fea000383ffff */
[----:B------:R-:W-:Y:S05]  /*16a20*/  BRA `(.L_x_1170) ;  /* 0xffffffb800fc7947 */ /* 0x000fea000383ffff */
.L_x_1089:
[----:B0-----:R0:W1:Y:S02]  /*16a30*/  SYNCS.PHASECHK.TRANS64.TRYWAIT P0, [R22+URZ+0x38860], R0 ;  /* 0x03886000160075a7 */ /* 0x001064000800017f */
[----:B-1----:R-:W-:Y:S05]  /*16a40*/  @!P0 NANOSLEEP.SYNCS 0x989680 ;  /* 0x009896800000895d */ /* 0x002fea0003900000 */
[----:B------:R-:W1:Y:S02]  /*16a50*/  @!P0 SYNCS.PHASECHK.TRANS64 P0, [R22+URZ+0x38860], R0 ;  /* 0x03886000160085a7 */ /* 0x000e64000800007f */
[----:B-1----:R-:W-:Y:S05]  /*16a60*/  @!P0 BRA `(.L_x_1089) ;  /* 0xfffffffc00f08947 */ /* 0x002fea000383ffff */
[----:B------:R-:W-:Y:S05]  /*16a70*/  BRA `(.L_x_1171) ;  /* 0xffffffbc000c7947 */ /* 0x000fea000383ffff */
.L_x_1090:
        /* <DEDUP_REMOVED lines=8> */
.L_x_1173:
[----:B------:R-:W-:Y:S05]  /*16b00*/  BSYNC B0 ;  /* 0x0000000000007941 */ /* 0x000fea0003800000 */
.L_x_1172:
[----:B------:R-:W0:Y:S01]  /*16b10*/  S2R R7, SR_TID.X ;  /* 0x0000000000077919 */ /* 0x000e220000002100 */
[----:B------:R-:W-:Y:S01]  /*16b20*/  IMAD.MOV.U32 R13, RZ, RZ, R4 ;  /* 0x000000ffff0d7224 */ /* 0x000fe200078e0004 */
[C---:B------:R-:W-:Y:S01]  /*16b30*/  LOP3.LUT P5, RZ, R30.reuse, 0x2, RZ, 0xc0, !PT ;  /* 0x000000021eff7812 */ /* 0x040fe200078ac0ff */
[----:B------:R-:W-:Y:S01]  /*16b40*/  IMAD.MOV.U32 R12, RZ, RZ, RZ ;  /* 0x000000ffff0c7224 */ /* 0x000fe200078e00ff */
[C---:B------:R-:W-:Y:S01]  /*16b50*/  LOP3.LUT P4, RZ, R30.reuse, 0x4, RZ, 0xc0, !PT ;  /* 0x000000041eff7812 */ /* 0x040fe2000788c0ff */
[----:B------:R-:W-:Y:S01]  /*16b60*/  IMAD.MOV.U32 R11, RZ, RZ, 0x181f ;  /* 0x0000181fff0b7424 */ /* 0x000fe200078e00ff */
[C---:B------:R-:W-:Y:S01]  /*16b70*/  LOP3.LUT P3, RZ, R30.reuse, 0x8, RZ, 0xc0, !PT ;  /* 0x000000081eff7812 */ /* 0x040fe2000786c0ff */
[----:B------:R-:W-:Y:S01]  /*16b80*/  IMAD.MOV.U32 R15, RZ, RZ, -0x1 ;  /* 0xffffffffff0f7424 */ /* 0x000fe200078e00ff */
[----:B------:R-:W-:Y:S01]  /*16b90*/  LOP3.LUT P2, RZ, R30, 0x10, RZ, 0xc0, !PT ;  /* 0x000000101eff7812 */ /* 0x000fe2000784c0ff */
[----:B------:R-:W-:Y:S01]  /*16ba0*/  IMAD.MOV.U32 R3, RZ, RZ, R14 ;  /* 0x000000ffff037224 */ /* 0x000fe200078e000e */
[----:B------:R-:W-:Y:S01]  /*16bb0*/  LOP3.LUT R16, R16, 0xffffffbf, RZ, 0xc0, !PT ;  /* 0xffffffbf10107812 */ /* 0x000fe200078ec0ff */
[----:B------:R-:W-:-:S10]  /*16bc0*/  IMAD R5, R5, 0x2, R17 ;  /* 0x0000000205057824 */ /* 0x000fd400078e0211 */
[----:B0-----:R-:W-:Y:S05]  /*16bd0*/  WARPSYNC.COLLECTIVE R15, `(.L_x_1174) ;  /* 0x000000000f087348 */ /* 0x001fea0003c00000 */
[----:B------:R1:W2:Y:S02]  /*16be0*/  SHFL.IDX P6, R14, R13, R12, R11 ;  /* 0x0000000c0d0e7389 */ /* 0x0002a400000c000b */
[----:B012---:R-:W-:Y:S01]  /*16bf0*/  ENDCOLLECTIVE ;  /* 0x000000000000791b */ /* 0x007fe20003800000 */
.L_x_1174:
        /* <DEDUP_REMOVED lines=8> */
[----:B------:R-:W-:Y:S02]  /*16c80*/  ISETP.NE.U32.AND P1, PT, R7, 0x1, PT ;  /* 0x000000010700780c */ /* 0x000fe40003f25070 */
[----:B------:R-:W-:Y:S01]  /*16c90*/  PRMT R7, R30, 0x8880, RZ ;  /* 0x000088801e077816 */ /* 0x000fe200000000ff */
        /* <DEDUP_REMOVED lines=8> */
[----:B------:R-:W-:Y:S02]  /*16d20*/  ISETP.LT.OR P0, PT, R29, 0x1, !P5 ;  /* 0x000000011d00780c */ /* 0x000fe40006f01670 */
[----:B------:R-:W-:-:S11]  /*16d30*/  LOP3.LUT R16, R16, 0xffffff7f, RZ, 0xc0, !PT ;  /* 0xffffff7f10107812 */ /* 0x000fd600078ec0ff */
        /* <DEDUP_REMOVED lines=12> */
[----:B------:R-:W-:-:S13]  /*16e00*/  ISETP.GT.AND P6, PT, R7, -0x1, PT ;  /* 0xffffffff0700780c */ /* 0x000fda0003fc4270 */
[----:B------:R-:W-:Y:S02]  /*16e10*/  @P6 LOP3.LUT R16, R16, 0x80, RZ, 0xfc, !PT ;  /* 0x0000008010106812 */ /* 0x000fe400078efcff */
[----:B------:R-:W-:-:S13]  /*16e20*/  ISETP.LT.OR P6, PT, R29, 0x1, P6 ;  /* 0x000000011d00780c */ /* 0x000fda00037c1670 */
[----:B------:R0:W-:Y:S02]  /*16e30*/  LDGSTS.E.BYPASS.LTC128B.128 [R5+0xe400], desc[UR44][R2.64+0x380], !P6 ;  /* 0x0e40038002057fae */ /* 0x0001e4000f101d6c */
[----:B0-----:R-:W-:Y:S05]  /*16e40*/  WARPSYNC.COLLECTIVE R15, `(.L_x_1175) ;  /* 0x000000000f087348 */ /* 0x001fea0003c00000 */
[----:B------:R1:W2:Y:S02]  /*16e50*/  SHFL.IDX P6, R14, R13, R12, R11 ;  /* 0x0000000c0d0e7389 */ /* 0x0002a400000c000b */
[----:B012---:R-:W-:Y:S01]  /*16e60*/  ENDCOLLECTIVE ;  /* 0x000000000000791b */ /* 0x007fe20003800000 */
.L_x_1175:
[----:B------:R-:W-:Y:S02]  /*16e70*/  IMAD.MOV.U32 R13, RZ, RZ, R4 ;  /* 0x000000ffff0d7224 */ /* 0x000fe400078e0004 */
[----:B------:R-:W-:-:S07]  /*16e80*/  IMAD.MOV.U32 R3, RZ, RZ, R14 ;  /* 0x000000ffff037224 */ /* 0x000fce00078e000e */
[----:B------:R-:W-:Y:S05]  /*16e90*/  WARPSYNC.COLLECTIVE R15, `(.L_x_1176) ;  /* 0x000000000f087348 */ /* 0x000fea0003c00000 */
[----:B------:R0:W1:Y:S02]  /*16ea0*/  SHFL.IDX P6, R14, R13, R12, R11 ;  /* 0x0000000c0d0e7389 */ /* 0x00006400000c000b */
[----:B01----:R-:W-:Y:S01]  /*16eb0*/  ENDCOLLECTIVE ;  /* 0x000000000000791b */ /* 0x003fe20003800000 */
.L_x_1176:
        /* <DEDUP_REMOVED lines=29> */
.L_x_1177:
[----:B------:R-:W-:Y:S02]  /*17090*/  IMAD.MOV.U32 R13, RZ, RZ, R4 ;  /* 0x000000ffff0d7224 */ /* 0x000fe400078e0004 */
[----:B------:R-:W-:-:S07]  /*170a0*/  IMAD.MOV.U32 R7, RZ, RZ, R14 ;  /* 0x000000ffff077224 */ /* 0x000fce00078e000e */
[----:B------:R-:W-:Y:S05]  /*170b0*/  WARPSYNC.COLLECTIVE R15, `(.L_x_1178) ;  /* 0x000000000f087348 */ /* 0x000fea0003c00000 */
[----:B------:R0:W1:Y:S02]  /*170c0*/  SHFL.IDX P6, R14, R13, R12, R11 ;  /* 0x0000000c0d0e7389 */ /* 0x00006400000c000b */
[----:B01----:R-:W-:Y:S01]  /*170d0*/  ENDCOLLECTIVE ;  /* 0x000000000000791b */ /* 0x003fe20003800000 */
.L_x_1178:
        /* <DEDUP_REMOVED lines=29> */
.L_x_1179:
[----:B------:R-:W-:Y:S02]  /*172b0*/  IMAD.MOV.U32 R13, RZ, RZ, R4 ;  /* 0x000000ffff0d7224 */ /* 0x000fe400078e0004 */
[----:B------:R-:W-:-:S07]  /*172c0*/  IMAD.MOV.U32 R6, RZ, RZ, R14 ;  /* 0x000000ffff067224 */ /* 0x000fce00078e000e */
[----:B------:R-:W-:Y:S05]  /*172d0*/  WARPSYNC.COLLECTIVE R15, `(.L_x_1180) ;  /* 0x000000000f087348 */ /* 0x000fea0003c00000 */
[----:B------:R0:W1:Y:S02]  /*172e0*/  SHFL.IDX P6, R14, R13, R12, R11 ;  /* 0x0000000c0d0e7389 */ /* 0x00006400000c000b */
[----:B01----:R-:W-:Y:S01]  /*172f0*/  ENDCOLLECTIVE ;  /* 0x000000000000791b */ /* 0x003fe20003800000 */
.L_x_1180:
[----:B------:R-:W-:Y:S01]  /*17300*/  IMAD.MOV.U32 R2, RZ, RZ, R14 ;  /* 0x000000ffff027224 */ /* 0x000fe200078e000e */
[----:B------:R-:W-:Y:S06]  /*17310*/  BRA `(.L_x_1181) ;  /* 0xffffffb800987947 */ /* 0x000fec000383ffff */
.L_x_1097:
[----:B0-----:R0:W1:Y:S02]  /*17320*/  SYNCS.PHASECHK.TRANS64.TRYWAIT P0, [R6+URZ+0x38840], R20 ;  /* 0x03884014060075a7 */ /* 0x001064000800017f */
[----:B-1----:R-:W-:Y:S05]  /*17330*/  @!P0 NANOSLEEP.SYNCS 0x989680 ;  /* 0x009896800000895d */ /* 0x002fea0003900000 */
[----:B------:R-:W1:Y:S02]  /*17340*/  @!P0 SYNCS.PHASECHK.TRANS64 P0, [R6+URZ+0x38840], R20 ;  /* 0x03884014060085a7 */ /* 0x000e64000800007f */
[----:B-1----:R-:W-:Y:S05]  /*17350*/  @!P0 BRA `(.L_x_1097) ;  /* 0xfffffffc00f08947 */ /* 0x002fea000383ffff */
[----:B------:R-:W-:Y:S05]  /*17360*/  BRA `(.L_x_1182) ;  /* 0xffffffc0002c7947 */ /* 0x000fea000383ffff */
.L_x_1098:
        /* <DEDUP_REMOVED lines=8> */
.L_x_1184:
[----:B------:R-:W-:Y:S05]  /*173f0*/  BSYNC B1 ;  /* 0x0000000000017941 */ /* 0x000fea0003800000 */
.L_x_1183:
        /* <DEDUP_REMOVED lines=9> */
.L_x_1185:
[----:B------:R-:W-:Y:S02]  /*17490*/  IMAD.MOV.U32 R13, RZ, RZ, R25 ;  /* 0x000000ffff0d7224 */ /* 0x000fe400078e0019 */
[----:B------:R-:W-:Y:S02]  /*174a0*/  IMAD.MOV.U32 R12, RZ, RZ, 0x1 ;  /* 0x00000001ff0c7424 */ /* 0x000fe400078e00ff */
[----:B------:R-:W-:-:S07]  /*174b0*/  IMAD.MOV.U32 R2, RZ, RZ, R14 ;  /* 0x000000ffff027224 */ /* 0x000fce00078e000e */
[----:B------:R-:W-:Y:S05]  /*174c0*/  WARPSYNC.COLLECTIVE R15, `(.L_x_1186) ;  /* 0x000000000f087348 */ /* 0x000fea0003c00000 */
[----:B------:R0:W1:Y:S02]  /*174d0*/  SHFL.IDX P6, R14, R13, R12, R11 ;  /* 0x0000000c0d0e7389 */ /* 0x00006400000c000b */
[----:B01----:R-:W-:Y:S01]  /*174e0*/  ENDCOLLECTIVE ;  /* 0x000000000000791b */ /* 0x003fe20003800000 */
.L_x_1186:
        /* <DEDUP_REMOVED lines=11> */
.L_x_1187:
[----:B------:R-:W-:Y:S02]  /*175a0*/  IMAD.MOV.U32 R13, RZ, RZ, R25 ;  /* 0x000000ffff0d7224 */ /* 0x000fe400078e0019 */
[----:B------:R-:W-:Y:S02]  /*175b0*/  IMAD.MOV.U32 R12, RZ, RZ, 0x2 ;  /* 0x00000002ff0c7424 */ /* 0x000fe400078e00ff */
[----:B------:R-:W-:-:S07]  /*175c0*/  IMAD.MOV.U32 R2, RZ, RZ, R14 ;  /* 0x000000ffff027224 */ /* 0x000fce00078e000e */
[----:B------:R-:W-:Y:S05]  /*175d0*/  WARPSYNC.COLLECTIVE R15, `(.L_x_1188) ;  /* 0x000000000f087348 */ /* 0x000fea0003c00000 */
[----:B------:R0:W1:Y:S02]  /*175e0*/  SHFL.IDX P6, R14, R13, R12, R11 ;  /* 0x0000000c0d0e7389 */ /* 0x00006400000c000b */
[----:B01----:R-:W-:Y:S01]  /*175f0*/  ENDCOLLECTIVE ;  /* 0x000000000000791b */ /* 0x003fe20003800000 */
.L_x_1188:
        /* <DEDUP_REMOVED lines=11> */
.L_x_1189:
[----:B------:R-:W-:Y:S02]  /*176b0*/  IMAD.MOV.U32 R13, RZ, RZ, R25 ;  /* 0x000000ffff0d7224 */ /* 0x000fe400078e0019 */
[----:B------:R-:W-:Y:S02]  /*176c0*/  IMAD.MOV.U32 R12, RZ, RZ, 0x3 ;  /* 0x00000003ff0c7424 */ /* 0x000fe400078e00ff */
[----:B------:R-:W-:-:S07]  /*176d0*/  IMAD.MOV.U32 R2, RZ, RZ, R14 ;  /* 0x000000ffff027224 */ /* 0x000fce00078e000e */
[----:B------:R-:W-:Y:S05]  /*176e0*/  WARPSYNC.COLLECTIVE R15, `(.L_x_1190) ;  /* 0x000000000f087348 */ /* 0x000fea0003c00000 */
[----:B------:R0:W1:Y:S02]  /*176f0*/  SHFL.IDX P6, R14, R13, R12, R11 ;  /* 0x0000000c0d0e7389 */ /* 0x00006400000c000b */
[----:B01----:R-:W-:Y:S01]  /*17700*/  ENDCOLLECTIVE ;  /* 0x000000000000791b */ /* 0x003fe20003800000 */
.L_x_1190:
        /* <DEDUP_REMOVED lines=11> */
.L_x_1191:
[----:B------:R-:W-:Y:S01]  /*177c0*/  IMAD.MOV.U32 R2, RZ, RZ, R14 ;  /* 0x000000ffff027224 */ /* 0x000fe200078e000e */
[----:B------:R-:W-:Y:S06]  /*177d0*/  BRA `(.L_x_1192) ;  /* 0xffffffbc00b47947 */ /* 0x000fec000383ffff */
.L_x_1103:
[----:B---3--:R3:W4:Y:S02]  /*177e0*/  SYNCS.PHASECHK.TRANS64.TRYWAIT P0, [R6+URZ+0x38860], R20 ;  /* 0x03886014060075a7 */ /* 0x008724000800017f */
[----:B----4-:R-:W-:Y:S05]  /*177f0*/  @!P0 NANOSLEEP.SYNCS 0x989680 ;  /* 0x009896800000895d */ /* 0x010fea0003900000 */
[----:B------:R-:W4:Y:S02]  /*17800*/  @!P0 SYNCS.PHASECHK.TRANS64 P0, [R6+URZ+0x38860], R20 ;  /* 0x03886014060085a7 */ /* 0x000f24000800007f */
[----:B----4-:R-:W-:Y:S05]  /*17810*/  @!P0 BRA `(.L_x_1103) ;  /* 0xfffffffc00f08947 */ /* 0x010fea000383ffff */
[----:B------:R-:W-:Y:S05]  /*17820*/  BRA `(.L_x_1193) ;  /* 0xffffffc000047947 */ /* 0x000fea000383ffff */
.L_x_1104:
        /* <DEDUP_REMOVED lines=8> */
.L_x_1195:
[----:B------:R-:W-:Y:S05]  /*178b0*/  BSYNC B1 ;  /* 0x0000000000017941 */ /* 0x000fea0003800000 */
.L_x_1194:
        /* <DEDUP_REMOVED lines=13> */
.L_x_1196:
        /* <DEDUP_REMOVED lines=17> */
.L_x_1197:
        /* <DEDUP_REMOVED lines=16> */
.L_x_1198:
        /* <DEDUP_REMOVED lines=19> */
.L_x_1199:
        /* <DEDUP_REMOVED lines=14> */
.L_x_1200:
        /* <DEDUP_REMOVED lines=16> */
.L_x_1201:
        /* <DEDUP_REMOVED lines=14> */
.L_x_1202:
[----:B------:R-:W-:Y:S05]  /*17f90*/  BRA `(.L_x_1203) ;  /* 0xffffffbc00687947 */ /* 0x000fea000383ffff */
.L_x_1112:
        /* <DEDUP_REMOVED lines=8> */
.L_x_1205:
[----:B------:R-:W-:Y:S05]  /*18020*/  BSYNC B0 ;  /* 0x0000000000007941 */ /* 0x000fea0003800000 */
.L_x_1204:
        /* <DEDUP_REMOVED lines=9> */
.L_x_1206:
        /* <DEDUP_REMOVED lines=24> */
.L_x_1207:
[----:B------:R-:W-:Y:S01]  /*18240*/  IMAD.MOV.U32 R12, RZ, RZ, 0x2 ;  /* 0x00000002ff0c7424 */ /* 0x000fe200078e00ff */
[----:B------:R-:W-:-:S05]  /*18250*/  SEL R14, R14, RZ, P1 ;  /* 0x000000ff0e0e7207 */ /* 0x000fca0000800000 */
[----:B------:R-:W-:-:S04]  /*18260*/  IMAD.IADD R5, R13, 0x1, R14 ;  /* 0x000000010d057824 */ /* 0x000fc800078e020e */
[----:B------:R-:W-:-:S07]  /*18270*/  IMAD.MOV.U32 R13, RZ, RZ, R5 ;  /* 0x000000ffff0d7224 */ /* 0x000fce00078e0005 */
[----:B------:R-:W-:Y:S05]  /*18280*/  WARPSYNC.COLLECTIVE R15, `(.L_x_1208) ;  /* 0x000000000f087348 */ /* 0x000fea0003c00000 */
[----:B------:R0:W1:Y:S02]  /*18290*/  SHFL.UP P6, R14, R13, R12, R11 ;  /* 0x0400000c0d0e7389 */ /* 0x00006400000c000b */
[----:B01----:R-:W-:Y:S01]  /*182a0*/  ENDCOLLECTIVE ;  /* 0x000000000000791b */ /* 0x003fe20003800000 */
.L_x_1208:
[----:B------:R-:W-:Y:S01]  /*182b0*/  IMAD.MOV.U32 R12, RZ, RZ, 0x4 ;  /* 0x00000004ff0c7424 */ /* 0x000fe200078e00ff */
[----:B------:R-:W-:-:S05]  /*182c0*/  SEL R2, R14, RZ, P2 ;  /* 0x000000ff0e027207 */ /* 0x000fca0001000000 */
[----:B------:R-:W-:-:S04]  /*182d0*/  IMAD.IADD R2, R5, 0x1, R2 ;  /* 0x0000000105027824 */ /* 0x000fc800078e0202 */
[----:B------:R-:W-:-:S07]  /*182e0*/  IMAD.MOV.U32 R13, RZ, RZ, R2 ;  /* 0x000000ffff0d7224 */ /* 0x000fce00078e0002 */
[----:B------:R-:W-:Y:S05]  /*182f0*/  WARPSYNC.COLLECTIVE R15, `(.L_x_1209) ;  /* 0x000000000f087348 */ /* 0x000fea0003c00000 */
[----:B------:R0:W1:Y:S02]  /*18300*/  SHFL.UP P6, R14, R13, R12, R11 ;  /* 0x0400000c0d0e7389 */ /* 0x00006400000c000b */
[----:B01----:R-:W-:Y:S01]  /*18310*/  ENDCOLLECTIVE ;  /* 0x000000000000791b */ /* 0x003fe20003800000 */
.L_x_1209:
[----:B------:R-:W-:Y:S01]  /*18320*/  IMAD.MOV.U32 R12, RZ, RZ, 0x8 ;  /* 0x00000008ff0c7424 */ /* 0x000fe200078e00ff */
[----:B------:R-:W-:-:S05]  /*18330*/  SEL R3, R14, RZ, P3 ;  /* 0x000000ff0e037207 */ /* 0x000fca0001800000 */
[----:B------:R-:W-:-:S04]  /*18340*/  IMAD.IADD R3, R2, 0x1, R3 ;  /* 0x0000000102037824 */ /* 0x000fc800078e0203 */
[----:B------:R-:W-:-:S07]  /*18350*/  IMAD.MOV.U32 R13, RZ, RZ, R3 ;  /* 0x000000ffff0d7224 */ /* 0x000fce00078e0003 */
[----:B------:R-:W-:Y:S05]  /*18360*/  WARPSYNC.COLLECTIVE R15, `(.L_x_1210) ;  /* 0x000000000f087348 */ /* 0x000fea0003c00000 */
[----:B------:R0:W1:Y:S02]  /*18370*/  SHFL.UP P6, R14, R13, R12, R11 ;  /* 0x0400000c0d0e7389 */ /* 0x00006400000c000b */
[----:B01----:R-:W-:Y:S01]  /*18380*/  ENDCOLLECTIVE ;  /* 0x000000000000791b */ /* 0x003fe20003800000 */
.L_x_1210:
[----:B------:R-:W-:Y:S01]  /*18390*/  IMAD.MOV.U32 R12, RZ, RZ, 0x10 ;  /* 0x00000010ff0c7424 */ /* 0x000fe200078e00ff */
[----:B------:R-:W-:-:S05]  /*183a0*/  SEL R14, R14, RZ, P4 ;  /* 0x000000ff0e0e7207 */ /* 0x000fca0002000000 */
[----:B------:R-:W-:-:S04]  /*183b0*/  IMAD.IADD R5, R3, 0x1, R14 ;  /* 0x0000000103057824 */ /* 0x000fc800078e020e */
[----:B------:R-:W-:-:S07]  /*183c0*/  IMAD.MOV.U32 R13, RZ, RZ, R5 ;  /* 0x000000ffff0d7224 */ /* 0x000fce00078e0005 */
[----:B------:R-:W-:Y:S05]  /*183d0*/  WARPSYNC.COLLECTIVE R15, `(.L_x_1211) ;  /* 0x000000000f087348 */ /* 0x000fea0003c00000 */
[----:B------:R0:W1:Y:S02]  /*183e0*/  SHFL.UP P6, R14, R13, R12, R11 ;  /* 0x0400000c0d0e7389 */ /* 0x00006400000c000b */
[----:B01----:R-:W-:Y:S01]  /*183f0*/  ENDCOLLECTIVE ;  /* 0x000000000000791b */ /* 0x003fe20003800000 */
.L_x_1211:
        /* <DEDUP_REMOVED lines=8> */
.L_x_1212:
[----:B------:R-:W-:Y:S05]  /*18480*/  BRA `(.L_x_1213) ;  /* 0xffffffc000007947 */ /* 0x000fea000383ffff */
.L_x_1115:
[----:B------:R-:W-:Y:S01]  /*18490*/  BSSY B0, `(.L_x_1214) ;  /* 0x0000007000007945 */ /* 0x000fe20003800000 */
[----:B------:R-:W-:Y:S02]  /*184a0*/  IMAD.MOV.U32 R12, RZ, RZ, 0x1 ;  /* 0x00000001ff0c7424 */ /* 0x000fe400078e00ff */
[----:B------:R-:W-:Y:S02]  /*184b0*/  IMAD.MOV.U32 R11, RZ, RZ, RZ ;  /* 0x000000ffff0b7224 */ /* 0x000fe400078e00ff */
[----:B------:R-:W-:-:S07]  /*184c0*/  IMAD.MOV.U32 R15, RZ, RZ, -0x1 ;  /* 0xffffffffff0f7424 */ /* 0x000fce00078e00ff */
[----:B------:R-:W-:Y:S05]  /*184d0*/  WARPSYNC.COLLECTIVE R15, `(.L_x_1215) ;  /* 0x000000000f087348 */ /* 0x000fea0003c00000 */
[----:B------:R0:W1:Y:S02]  /*184e0*/  SHFL.UP P6, R14, R13, R12, R11 ;  /* 0x0400000c0d0e7389 */ /* 0x00006400000c000b */
[----:B01----:R-:W-:Y:S01]  /*184f0*/  ENDCOLLECTIVE ;  /* 0x000000000000791b */ /* 0x003fe20003800000 */
.L_x_1215:
[----:B------:R-:W-:Y:S05]  /*18500*/  BSYNC B0 ;  /* 0x0000000000007941 */ /* 0x000fea0003800000 */
.L_x_1214:
        /* <DEDUP_REMOVED lines=8> */
.L_x_1216:
[----:B------:R-:W-:Y:S01]  /*18590*/  IMAD.MOV.U32 R12, RZ, RZ, 0x4 ;  /* 0x00000004ff0c7424 */ /* 0x000fe200078e00ff */
[----:B------:R-:W-:-:S05]  /*185a0*/  SEL R2, R14, RZ, P2 ;  /* 0x000000ff0e027207 */ /* 0x000fca0001000000 */
[----:B------:R-:W-:-:S04]  /*185b0*/  IMAD.IADD R2, R13, 0x1, R2 ;  /* 0x000000010d027824 */ /* 0x000fc800078e0202 */
[----:B------:R-:W-:-:S07]  /*185c0*/  IMAD.MOV.U32 R13, RZ, RZ, R2 ;  /* 0x000000ffff0d7224 */ /* 0x000fce00078e0002 */
[----:B------:R-:W-:Y:S05]  /*185d0*/  WARPSYNC.COLLECTIVE R15, `(.L_x_1217) ;  /* 0x000000000f087348 */ /* 0x000fea0003c00000 */
[----:B------:R0:W1:Y:S02]  /*185e0*/  SHFL.UP P6, R14, R13, R12, R11 ;  /* 0x0400000c0d0e7389 */ /* 0x00006400000c000b */
[----:B01----:R-:W-:Y:S01]  /*185f0*/  ENDCOLLECTIVE ;  /* 0x000000000000791b */ /* 0x003fe20003800000 */
.L_x_1217:
[----:B------:R-:W-:Y:S01]  /*18600*/  IMAD.MOV.U32 R12, RZ, RZ, 0x8 ;  /* 0x00000008ff0c7424 */ /* 0x000fe200078e00ff */
[----:B------:R-:W-:-:S05]  /*18610*/  SEL R3, R14, RZ, P3 ;  /* 0x000000ff0e037207 */ /* 0x000fca0001800000 */
[----:B------:R-:W-:-:S04]  /*18620*/  IMAD.IADD R3, R2, 0x1, R3 ;  /* 0x0000000102037824 */ /* 0x000fc800078e0203 */
[----:B------:R-:W-:-:S07]  /*18630*/  IMAD.MOV.U32 R13, RZ, RZ, R3 ;  /* 0x000000ffff0d7224 */ /* 0x000fce00078e0003 */
[----:B------:R-:W-:Y:S05]  /*18640*/  WARPSYNC.COLLECTIVE R15, `(.L_x_1218) ;  /* 0x000000000f087348 */ /* 0x000fea0003c00000 */
[----:B------:R0:W1:Y:S02]  /*18650*/  SHFL.UP P6, R14, R13, R12, R11 ;  /* 0x0400000c0d0e7389 */ /* 0x00006400000c000b */
[----:B01----:R-:W-:Y:S01]  /*18660*/  ENDCOLLECTIVE ;  /* 0x000000000000791b */ /* 0x003fe20003800000 */
.L_x_1218:
[----:B------:R-:W-:Y:S01]  /*18670*/  IMAD.MOV.U32 R12, RZ, RZ, 0x10 ;  /* 0x00000010ff0c7424 */ /* 0x000fe200078e00ff */
[----:B------:R-:W-:-:S05]  /*18680*/  SEL R14, R14, RZ, P4 ;  /* 0x000000ff0e0e7207 */ /* 0x000fca0002000000 */
[----:B------:R-:W-:-:S04]  /*18690*/  IMAD.IADD R5, R3, 0x1, R14 ;  /* 0x0000000103057824 */ /* 0x000fc800078e020e */
[----:B------:R-:W-:-:S07]  /*186a0*/  IMAD.MOV.U32 R13, RZ, RZ, R5 ;  /* 0x000000ffff0d7224 */ /* 0x000fce00078e0005 */
[----:B------:R-:W-:Y:S05]  /*186b0*/  WARPSYNC.COLLECTIVE R15, `(.L_x_1219) ;  /* 0x000000000f087348 */ /* 0x000fea0003c00000 */
[----:B------:R0:W1:Y:S02]  /*186c0*/  SHFL.UP P6, R14, R13, R12, R11 ;  /* 0x0400000c0d0e7389 */ /* 0x00006400000c000b */
[----:B01----:R-:W-:Y:S01]  /*186d0*/  ENDCOLLECTIVE ;  /* 0x000000000000791b */ /* 0x003fe20003800000 */
.L_x_1219:
        /* <DEDUP_REMOVED lines=8> */
.L_x_1220:
[----:B------:R-:W-:Y:S05]  /*18760*/  BRA `(.L_x_1221) ;  /* 0xffffffbc00ec7947 */ /* 0x000fea000383ffff */
.L_x_1117:
[----:B------:R-:W-:Y:S01]  /*18770*/  BSSY B0, `(.L_x_1222) ;  /* 0x0000006000007945 */ /* 0x000fe20003800000 */
[----:B------:R-:W-:Y:S01]  /*18780*/  PLOP3.LUT P6, PT, P6, PT, PT, 0x8, 0x0 ;  /* 0x000000000000781c */ /* 0x000fe200037ce170 */
[----:B------:R-:W-:-:S12]  /*18790*/  IMAD.MOV.U32 R15, RZ, RZ, -0x1 ;  /* 0xffffffffff0f7424 */ /* 0x000fd800078e00ff */
[----:B0-----:R-:W-:Y:S05]  /*187a0*/  WARPSYNC.COLLECTIVE R15, `(.L_x_1223) ;  /* 0x000000000f087348 */ /* 0x001fea0003c00000 */
[----:B------:R-:W-:Y:S01]  /*187b0*/  VOTE.ANY R14, PT, P6 ;  /* 0x00000000000e7806 */ /* 0x000fe200030e0100 */
[----:B0-----:R-:W-:Y:S06]  /*187c0*/  ENDCOLLECTIVE ;  /* 0x000000000000791b */ /* 0x001fec0003800000 */
.L_x_1223:
[----:B------:R-:W-:Y:S05]  /*187d0*/  BSYNC B0 ;  /* 0x0000000000007941 */ /* 0x000fea0003800000 */
.L_x_1222:
        /* <DEDUP_REMOVED lines=9> */
.L_x_1224:
[----:B------:R-:W-:Y:S02]  /*18870*/  IMAD.MOV.U32 R13, RZ, RZ, R4 ;  /* 0x000000ffff0d7224 */ /* 0x000fe400078e0004 */
[----:B------:R-:W-:-:S07]  /*18880*/  IMAD.MOV.U32 R7, RZ, RZ, R14 ;  /* 0x000000ffff077224 */ /* 0x000fce00078e000e */
[----:B------:R-:W-:Y:S05]  /*18890*/  WARPSYNC.COLLECTIVE R15, `(.L_x_1225) ;  /* 0x000000000f087348 */ /* 0x000fea0003c00000 */
[----:B------:R0:W1:Y:S02]  /*188a0*/  SHFL.IDX P6, R14, R13, R12, R11 ;  /* 0x0000000c0d0e7389 */ /* 0x00006400000c000b */
[----:B01----:R-:W-:Y:S01]  /*188b0*/  ENDCOLLECTIVE ;  /* 0x000000000000791b */ /* 0x003fe20003800000 */
.L_x_1225:
[----:B------:R-:W-:Y:S01]  /*188c0*/  IMAD.MOV.U32 R4, RZ, RZ, R14 ;  /* 0x000000ffff047224 */ /* 0x000fe200078e000e */
[----:B------:R-:W-:Y:S06]  /*188d0*/  BRA `(.L_x_1226) ;  /* 0xffffffbc00cc7947 */ /* 0x000fec000383ffff */
.L_x_1119:
[----:B------:R-:W-:Y:S01]  /*188e0*/  BSSY B0, `(.L_x_1227) ;  /* 0x0000007000007945 */ /* 0x000fe20003800000 */
[----:B------:R-:W-:Y:S02]  /*188f0*/  IMAD.MOV.U32 R13, RZ, RZ, R3 ;  /* 0x000000ffff0d7224 */ /* 0x000fe400078e0003 */
[----:B------:R-:W-:Y:S02]  /*18900*/  IMAD.MOV.U32 R11, RZ, RZ, 0x1f ;  /* 0x0000001fff0b7424 */ /* 0x000fe400078e00ff */
[----:B------:R-:W-:-:S07]  /*18910*/  IMAD.MOV.U32 R15, RZ, RZ, -0x1 ;  /* 0xffffffffff0f7424 */ /* 0x000fce00078e00ff */
[----:B0123--:R-:W-:Y:S05]  /*18920*/  WARPSYNC.COLLECTIVE R15, `(.L_x_1228) ;  /* 0x000000000f087348 */ /* 0x00ffea0003c00000 */
[----:B------:R4:W0:Y:S02]  /*18930*/  SHFL.IDX P6, R14, R13, R12, R11 ;  /* 0x0000000c0d0e7389 */ /* 0x00082400000c000b */
[----:B01234-:R-:W-:Y:S01]  /*18940*/  ENDCOLLECTIVE ;  /* 0x000000000000791b */ /* 0x01ffe20003800000 */
.L_x_1228:
[----:B------:R-:W-:Y:S05]  /*18950*/  BSYNC B0 ;  /* 0x0000000000007941 */ /* 0x000fea0003800000 */
.L_x_1227:
[----:B------:R-:W-:Y:S01]  /*18960*/  IMAD.MOV.U32 R24, RZ, RZ, R14 ;  /* 0x000000ffff187224 */ /* 0x000fe200078e000e */
[----:B------:R-:W-:Y:S06]  /*18970*/  BRA `(.L_x_1118) ;  /* 0xffffffbc00bc7947 */ /* 0x000fec000383ffff */
.L_x_1123:
[----:B0-----:R0:W1:Y:S02]  /*18980*/  SYNCS.PHASECHK.TRANS64.TRYWAIT P0, [R5+URZ+0x38820], R0 ;  /* 0x03882000050075a7 */ /* 0x001064000800017f */
[----:B-1----:R-:W-:Y:S05]  /*18990*/  @!P0 NANOSLEEP.SYNCS 0x989680 ;  /* 0x009896800000895d */ /* 0x002fea0003900000 */
[----:B------:R-:W1:Y:S02]  /*189a0*/  @!P0 SYNCS.PHASECHK.TRANS64 P0, [R5+URZ+0x38820], R0 ;  /* 0x03882000050085a7 */ /* 0x000e64000800007f */
[----:B-1----:R-:W-:Y:S05]  /*189b0*/  @!P0 BRA `(.L_x_1123) ;  /* 0xfffffffc00f08947 */ /* 0x002fea000383ffff */
[----:B------:R-:W-:Y:S05]  /*189c0*/  BRA `(.L_x_1229) ;  /* 0xffffffc400147947 */ /* 0x000fea000383ffff */
.L_x_1124:
        /* <DEDUP_REMOVED lines=11> */
.L_x_1231:
[----:B------:R-:W-:Y:S05]  /*18a80*/  BSYNC B0 ;  /* 0x0000000000007941 */ /* 0x000fea0003800000 */
.L_x_1230:
[----:B------:R-:W-:Y:S05]  /*18a90*/  BRA `(.L_x_1232) ;  /* 0xffffffc000fc7947 */ /* 0x000fea000383ffff */
.L_x_1127:
[----:B------:R-:W-:Y:S01]  /*18aa0*/  BSSY B1, `(.L_x_1233) ;  /* 0x0000006000017945 */ /* 0x000fe20003800000 */
[----:B------:R-:W-:-:S07]  /*18ab0*/  IMAD.MOV.U32 R15, RZ, RZ, -0x1 ;  /* 0xffffffffff0f7424 */ /* 0x000fce00078e00ff */
[----:B0-234-:R-:W-:Y:S05]  /*18ac0*/  WARPSYNC.COLLECTIVE R15, `(.L_x_1234) ;  /* 0x000000000f0c7348 */ /* 0x01dfea0003c00000 */
[----:B------:R-:W-:Y:S02]  /*18ad0*/  ELECT P6, UR62, PT ;  /* 0x00000000003e782f */ /* 0x000fe400038c0000 */
[----:B------:R-:W-:Y:S01]  /*18ae0*/  MOV R14, UR62 ;  /* 0x0000003e000e7c02 */ /* 0x000fe20008000f00 */
[----:B0-234-:R-:W-:Y:S10]  /*18af0*/  ENDCOLLECTIVE ;  /* 0x000000000000791b */ /* 0x01dff40003800000 */
.L_x_1234:
[----:B------:R-:W-:Y:S05]  /*18b00*/  BSYNC B1 ;  /* 0x0000000000017941 */ /* 0x000fea0003800000 */
.L_x_1233:
[----:B------:R-:W-:Y:S05]  /*18b10*/  BRA `(.L_x_1235) ;  /* 0xffffffc000f47947 */ /* 0x000fea000383ffff */
.L_x_1129:
[----:B0-----:R0:W1:Y:S02]  /*18b20*/  SYNCS.PHASECHK.TRANS64.TRYWAIT P1, [R3+URZ+0x38840], R2 ;  /* 0x03884002030075a7 */ /* 0x001064000802017f */
[----:B-1----:R-:W-:Y:S05]  /*18b30*/  @!P1 NANOSLEEP.SYNCS 0x989680 ;  /* 0x009896800000995d */ /* 0x002fea0003900000 */
[----:B------:R-:W1:Y:S02]  /*18b40*/  @!P1 SYNCS.PHASECHK.TRANS64 P1, [R3+URZ+0x38840], R2 ;  /* 0x03884002030095a7 */ /* 0x000e64000802007f */
[----:B-1----:R-:W-:Y:S05]  /*18b50*/  @!P1 BRA `(.L_x_1129) ;  /* 0xfffffffc00f09947 */ /* 0x002fea000383ffff */
[----:B------:R-:W-:Y:S05]  /*18b60*/  BRA `(.L_x_1236) ;  /* 0xffffffc400147947 */ /* 0x000fea000383ffff */
.L_x_1131:
[----:B-1----:R1:W0:Y:S02]  /*18b70*/  SYNCS.PHASECHK.TRANS64.TRYWAIT P1, [R5+URZ+0x38840], R0 ;  /* 0x03884000050075a7 */ /* 0x002224000802017f */
[----:B0-----:R-:W-:Y:S05]  /*18b80*/  @!P1 NANOSLEEP.SYNCS 0x989680 ;  /* 0x009896800000995d */ /* 0x001fea0003900000 */
[----:B------:R-:W0:Y:S02]  /*18b90*/  @!P1 SYNCS.PHASECHK.TRANS64 P1, [R5+URZ+0x38840], R0 ;  /* 0x03884000050095a7 */ /* 0x000e24000802007f */
[----:B0-----:R-:W-:Y:S05]  /*18ba0*/  @!P1 BRA `(.L_x_1131) ;  /* 0xfffffffc00f09947 */ /* 0x001fea000383ffff */
[----:B------:R-:W-:Y:S05]  /*18bb0*/  BRA `(.L_x_1237) ;  /* 0xffffffc400207947 */ /* 0x000fea000383ffff */
.L_x_1133:
[----:B------:R0:W0:Y:S02]  /*18bc0*/  SYNCS.PHASECHK.TRANS64.TRYWAIT P1, [R3+URZ+0x38860], R2 ;  /* 0x03886002030075a7 */ /* 0x000024000802017f */
[----:B0-----:R-:W-:Y:S05]  /*18bd0*/  @!P1 NANOSLEEP.SYNCS 0x989680 ;  /* 0x009896800000995d */ /* 0x001fea0003900000 */
[----:B------:R-:W0:Y:S02]  /*18be0*/  @!P1 SYNCS.PHASECHK.TRANS64 P1, [R3+URZ+0x38860], R2 ;  /* 0x03886002030095a7 */ /* 0x000e24000802007f */
[----:B0-----:R-:W-:Y:S05]  /*18bf0*/  @!P1 BRA `(.L_x_1133) ;  /* 0xfffffffc00f09947 */ /* 0x001fea000383ffff */
[----:B------:R-:W-:Y:S05]  /*18c00*/  BRA `(.L_x_1238) ;  /* 0xffffffc4001c7947 */ /* 0x000fea000383ffff */
.L_x_1239:
        /* <DEDUP_REMOVED lines=15> */
.L_x_5831:


//--------------------- .text._ZN7cutlass13device_kernelIN5flash11enable_sm90INS1_16FlashAttnFwdSm90INS1_25CollectiveMainloopFwdSm90ILi2EN4cute5tupleIJNS5_1CILi1EEES8_S8_EEENS6_IJNS7_ILi64EEESA_SA_EEELi512ENS_10bfloat16_tEfNS_4arch4Sm90ELb0ELb0ELb1ELb1ELb1ELb1ELb1ELb0ELb0ELb1ELb1ELb0EEENS1_21CollectiveEpilogueFwdINS6_IJSA_NS7_ILi512EEESA_EEES9_SC_SE_Li256ELb1ELb1ELb1ELb0EEENS1_36VarlenDynamicPersistentTileSchedulerILi64ELi64ELi256ELi128ELb1ELb1ELb1ELb0ELb1ELb1EEEEEEEEEvNT_6ParamsE --------------------------
	.section	.text._ZN7cutlass13device_kernelIN5flash11enable_sm90INS1_16FlashAttnFwdSm90INS1_25CollectiveMainloopFwdSm90ILi2EN4cute5tupleIJNS5_1CILi1EEES8_S8_EEENS6_IJNS7_ILi64EEESA_SA_EEELi512ENS_10bfloat16_tEfNS_4arch4Sm90ELb0ELb0ELb1ELb1ELb1ELb1ELb1ELb0ELb0ELb1ELb1ELb0EEENS1_21CollectiveEpilogueFwdINS6_IJSA_NS7_ILi512EEESA_EEES9_SC_SE_Li256ELb1ELb1ELb1ELb0EEENS1_36VarlenDynamicPersistentTileSchedulerILi64ELi64ELi256ELi128ELb1ELb1ELb1ELb0ELb1ELb1EEEEEEEEEvNT_6ParamsE,"ax",@progbits
	.align	128
.text._ZN7cutlass13device_kernelIN5flash11enable_sm90INS1_16FlashAttnFwdSm90INS1_25CollectiveMainloopFwdSm90ILi2EN4cute5tupleIJNS5_1CILi1EEES8_S8_EEENS6_IJNS7_ILi64EEESA_SA_EEELi512ENS_10bfloat16_tEfNS_4arch4Sm90ELb0ELb0ELb1ELb1ELb1ELb1ELb1ELb0ELb0ELb1ELb1ELb0EEENS1_21CollectiveEpilogueFwdINS6_IJSA_NS7_ILi512EEESA_EEES9_SC_SE_Li256ELb1ELb1ELb1ELb0EEENS1_36VarlenDynamicPersistentTileSchedulerILi64ELi64ELi256ELi128ELb1ELb1ELb1ELb0ELb1ELb1EEEEEEEEEvNT_6ParamsE:
        .type           _ZN7cutlass13device_kernelIN5flash11enable_sm90INS1_16FlashAttnFwdSm90INS1_25CollectiveMainloopFwdSm90ILi2EN4cute5tupleIJNS5_1CILi1EEES8_S8_EEENS6_IJNS7_ILi64EEESA_SA_EEELi512ENS_10bfloat16_tEfNS_4arch4Sm90ELb0ELb0ELb1ELb1ELb1ELb1ELb1ELb0ELb0ELb1ELb1ELb0EEENS1_21CollectiveEpilogueFwdINS6_IJSA_NS7_ILi512EEESA_EEES9_SC_SE_Li256ELb1ELb1ELb1ELb0EEENS1_36VarlenDynamicPersistentTileSchedulerILi64ELi64ELi256ELi128ELb1ELb1ELb1ELb0ELb1ELb1EEEEEEEEEvNT_6ParamsE,@function
        .size           _ZN7cutlass13device_kernelIN5flash11enable_sm90INS1_16FlashAttnFwdSm90INS1_25CollectiveMainloopFwdSm90ILi2EN4cute5tupleIJNS5_1CILi1EEES8_S8_EEENS6_IJNS7_ILi64EEESA_SA_EEELi512ENS_10bfloat16_tEfNS_4arch4Sm90ELb0ELb0ELb1ELb1ELb1ELb1ELb1ELb0ELb0ELb1ELb1ELb0EEENS1_21CollectiveEpilogueFwdINS6_IJSA_NS7_ILi512EEESA_EEES9_SC_SE_Li256ELb1ELb1ELb1ELb0EEENS1_36VarlenDynamicPersistentTileSchedulerILi64ELi64ELi256ELi128ELb1ELb1ELb1ELb0ELb1ELb1EEEEEEEEEvNT_6ParamsE,(.L_x_5832 - _ZN7cutlass13device_kernelIN5flash11enable_sm90INS1_16FlashAttnFwdSm90INS1_25CollectiveMainloopFwdSm90ILi2EN4cute5tupleIJNS5_1CILi1EEES8_S8_EEENS6_IJNS7_ILi64EEESA_SA_EEELi512ENS_10bfloat16_tEfNS_4arch4Sm90ELb0ELb0ELb1ELb1ELb1ELb1ELb1ELb0ELb0ELb1ELb1ELb0EEENS1_21CollectiveEpilogueFwdINS6_IJSA_NS7_ILi512EEESA_EEES9_SC_SE_Li256ELb1ELb1ELb1ELb0EEENS1_36VarlenDynamicPersistentTileSchedulerILi64ELi64ELi256ELi128ELb1ELb1ELb1ELb0ELb1ELb1EEEEEEEEEvNT_6ParamsE)
        .other          _ZN7cutlass13device_kernelIN5flash11enable_sm90INS1_16FlashAttnFwdSm90INS1_25CollectiveMainloopFwdSm90ILi2EN4cute5tupleIJNS5_1CILi1EEES8_S8_EEENS6_IJNS7_ILi64EEESA_SA_EEELi512ENS_10bfloat16_tEfNS_4arch4Sm90ELb0ELb0ELb1ELb1ELb1ELb1ELb1ELb0ELb0ELb1ELb1ELb0EEENS1_21CollectiveEpilogueFwdINS6_IJSA_NS7_ILi512EEESA_EEES9_SC_SE_Li256ELb1ELb1ELb1ELb0EEENS1_36VarlenDynamicPersistentTileSchedulerILi64ELi64ELi256ELi128ELb1ELb1ELb1ELb0ELb1ELb1EEEEEEEEEvNT_6ParamsE,@"STO_CUDA_ENTRY STV_DEFAULT"
_ZN7cutlass13device_kernelIN5flash11enable_sm90INS1_16FlashAttnFwdSm90INS1_25CollectiveMainloopFwdSm90ILi2EN4cute5tupleIJNS5_1CILi1EEES8_S8_EEENS6_IJNS7_ILi64EEESA_SA_EEELi512ENS_10bfloat16_tEfNS_4arch4Sm90ELb0ELb0ELb1ELb1ELb1ELb1ELb1ELb0ELb0ELb1ELb1ELb0EEENS1_21CollectiveEpilogueFwdINS6_IJSA_NS7_ILi512EEESA_EEES9_SC_SE_Li256ELb1ELb1ELb1ELb0EEENS1_36VarlenDynamicPersistentTileSchedulerILi64ELi64ELi256ELi128ELb1ELb1ELb1ELb0ELb1ELb1EEEEEEEEEvNT_6ParamsE:
[----:B------:R-:W0:Y:S02]  /*0000*/  LDC R1, c[0x0][0x28] ;  /* 0x00000a00ff017b82 */ /* 0x000e240000000800 */
[----:B0-----:R-:W-:Y:S01]  /*0010*/  VIADD R1, R1, 0xffffff90 ;  /* 0xffffff9001017836 */ /* 0x001fe20000000000 */
[----:B------:R-:W0:Y:S01]  /*0020*/  S2R R0, SR_TID.X ;  /* 0x0000000000007919 */ /* 0x000e220000002100 */
[----:B------:R-:W-:Y:S01]  /*0030*/  ELECT P0, URZ, PT ;  /* 0x00000000003f782f */ /* 0x000fe20003800000 */
[----:B------:R-:W-:Y:S01]  /*0040*/  BSSY B0, `(.L_x_1240) ;  /* 0x000000e000007945 */ /* 0x000fe20003800000 */
[--C-:B0-----:R-:W-:Y:S02]  /*0050*/  SHF.R.U32.HI R2, RZ, 0x5, R0.reuse ;  /* 0x00000005ff027819 */ /* 0x101fe40000011600 */
[----:B------:R-:W-:-:S03]  /*0060*/  SHF.R.U32.HI R4, RZ, 0x7, R0 ;  /* 0x00000007ff047819 */ /* 0x000fc60000011600 */
[----:B------:R-:W0:Y:S02]  /*0070*/  SHFL.IDX PT, R3, R2, RZ, 0x1f ;  /* 0x00001fff02037589 */ /* 0x000e2400000e0000 */
[----:B0-----:R-:W-:-:S13]  /*0080*/  ISETP.EQ.AND P0, PT, R3, RZ, P0 ;  /* 0x000000ff0300720c */ /* 0x001fda0000702270 */
        /* <DEDUP_REMOVED lines=9> */
.L_x_1241:
[----:B------:R-:W-:Y:S05]  /*0120*/  BSYNC B0 ;  /* 0x0000000000007941 */ /* 0x000fea0003800000 */
.L_x_1240:
        /* <DEDUP_REMOVED lines=21> */
[----:B0-----:R0:W1:Y:S01]  /*0280*/  @UP1 SYNCS.EXCH.64 URZ, [UR8+0x38800], UR4 ;  /* 0x03880004083f15b2 */ /* 0x0010620008000100 */
[----:B------:R0:W2:Y:S04]  /*0290*/  @UP2 SYNCS.EXCH.64 URZ, [UR8+0x38810], UR4 ;  /* 0x03881004083f25b2 */ /* 0x0000a80008000100 */
[----:B------:R0:W3:Y:S01]  /*02a0*/  @UP3 SYNCS.EXCH.64 URZ, [UR8+0x38820], UR6 ;  /* 0x03882006083f35b2 */ /* 0x0000e20008000100 */
        /* <DEDUP_REMOVED lines=14> */
[----:B----4-:R-:W-:Y:S01]  /*0390*/  NOP ;  /* 0x0000000000007918 */ /* 0x010fe20000000000 */
.L_x_1242:
[----:B------:R-:W4:Y:S01]  /*03a0*/  SHFL.IDX PT, R3, R2, RZ, 0x1f ;  /* 0x00001fff02037589 */ /* 0x000f2200000e0000 */
[----:B------:R-:W-:Y:S01]  /*03b0*/  NOP ;  /* 0x0000000000007918 */ /* 0x000fe20000000000 */
[----:B----4-:R-:W-:-:S13]  /*03c0*/  ISETP.NE.AND P0, PT, R3, RZ, PT ;  /* 0x000000ff0300720c */ /* 0x010fda0003f05270 */
        /* <DEDUP_REMOVED lines=18> */
[----:B----4-:R-:W-:Y:S01]  /*04f0*/  NOP ;  /* 0x0000000000007918 */ /* 0x010fe20000000000 */
.L_x_1243:
[----:B------:R-:W4:Y:S01]  /*0500*/  SHFL.IDX PT, R3, R2, RZ, 0x1f ;  /* 0x00001fff02037589 */ /* 0x000f2200000e0000 */
[----:B------:R-:W-:Y:S01]  /*0510*/  NOP ;  /* 0x0000000000007918 */ /* 0x000fe20000000000 */
[----:B----4-:R-:W-:-:S13]  /*0520*/  ISETP.NE.AND P0, PT, R3, RZ, PT ;  /* 0x000000ff0300720c */ /* 0x010fda0003f05270 */
        /* <DEDUP_REMOVED lines=15> */
.L_x_1244:
        /* <DEDUP_REMOVED lines=22> */
.L_x_1245:
        /* <DEDUP_REMOVED lines=22> */
.L_x_1246:
[----:B------:R-:W-:Y:S01]  /*08e0*/  PLOP3.LUT P0, PT, PT, PT, UP0, 0x80, 0x0 ;  /* 0x000000000000781c */ /* 0x000fe20003f0f008 */
[----:B------:R-:W-:Y:S01]  /*08f0*/  UMOV UR36, 0x1 ;  /* 0x0000000100247882 */ /* 0x000fe20000000000 */
[----:B------:R-:W-:Y:S01]  /*0900*/  NOP ;  /* 0x0000000000007918 */ /* 0x000fe20000000000 */
[----:B------:R-:W-:Y:S01]  /*0910*/  USEL UR36, UR36, 0x2, !UP0 ;  /* 0x0000000224247887 */ /* 0x000fe2000c000000 */
[----:B------:R-:W-:Y:S01]  /*0920*/  BSSY B9, `(.L_x_1247) ;  /* 0x0001e1e000097945 */ /* 0x000fe20003800000 */
[----:B------:R-:W-:Y:S01]  /*0930*/  ULDC.64 UR42, c[0x0][0x208] ;  /* 0x00008200002a7ab9 */ /* 0x000fe20000000a00 */
[----:B0123--:R-:W-:Y:S07]  /*0940*/  BAR.SYNC.DEFER_BLOCKING 0x0 ;  /* 0x0000000000007b1d */ /* 0x00ffee0000010000 */
[----:B------:R-:W-:Y:S05]  /*0950*/  @!P0 BRA `(.L_x_1248) ;  /* 0x0000015800688947 */ /* 0x000fea0003800000 */
.L_x_1249:
[----:B------:R-:W-:-:S08]  /*0960*/  NOP ;  /* 0x0000000000007918 */ /* 0x000fd00000000000 */
[----:B------:R-:W0:Y:S02]  /*0970*/  USETMAXREG.TRY_ALLOC.CTAPOOL UP0, 0xe8 ;  /* 0x000000e8000079c8 */ /* 0x000e240008000600 */
[----:B0-----:R-:W-:-:S13]  /*0980*/  PLOP3.LUT P0, PT, PT, PT, UP0, 0x80, 0x0 ;  /* 0x000000000000781c */ /* 0x001fda0003f0f008 */
[----:B------:R-:W-:Y:S05]  /*0990*/  @!P0 BRA `(.L_x_1249) ;  /* 0xfffffffc00f08947 */ /* 0x000fea000383ffff */
[----:B------:R-:W-:Y:S01]  /*09a0*/  SHF.R.U32.HI R2, RZ, 0x7, R0 ;  /* 0x00000007ff027819 */ /* 0x000fe20000011600 */
[----:B------:R-:W0:Y:S01]  /*09b0*/  S2UR UR4, SR_CgaCtaId ;  /* 0x00000000000479c3 */ /* 0x000e220000008800 */
[----:B------:R-:W-:Y:S02]  /*09c0*/  MOV R3, 0x400 ;  /* 0x0000040000037802 */ /* 0x000fe40000000f00 */
[----:B------:R-:W-:-:S13]  /*09d0*/  ISETP.NE.AND P0, PT, R2, 0x1, PT ;  /* 0x000000010200780c */ /* 0x000fda0003f05270 */
        /* <DEDUP_REMOVED lines=12> */
[----:B------:R-:W-:Y:S01]  /*0aa0*/  CS2R R186, SRZ ;  /* 0x0000000000ba7805 */ /* 0x000fe2000001ff00 */
[----:B------:R-:W-:Y:S01]  /*0ab0*/  IMAD.MOV.U32 R227, RZ, RZ, 0x40 ;  /* 0x00000040ffe37424 */ /* 0x000fe200078e00ff */
[----:B------:R-:W-:Y:S01]  /*0ac0*/  ULOP3.LUT UR37, UR36, 0x1, URZ, 0xfc, !UPT ;  /* 0x0000000124257892 */ /* 0x000fe2000f8efc3f */
[----:B------:R-:W-:Y:S01]  /*0ad0*/  IMAD.MOV.U32 R23, RZ, RZ, RZ ;  /* 0x000000ffff177224 */ /* 0x000fe200078e00ff */
[----:B------:R-:W-:-:S04]  /*0ae0*/  SHF.R.S32.HI R3, RZ, 0x1f, R0 ;  /* 0x0000001fff037819 */ /* 0x000fc80000011400 */
[CC--:B------:R-:W-:Y:S02]  /*0af0*/  LEA.HI R7, R3.reuse, R0.reuse, RZ, 0x5 ;  /* 0x0000000003077211 */ /* 0x0c0fe400078f28ff */
[CC--:B------:R-:W-:Y:S02]  /*0b00*/  LEA.HI R5, R3.reuse, R0.reuse, RZ, 0x4 ;  /* 0x0000000003057211 */ /* 0x0c0fe400078f20ff */
[CC--:B------:R-:W-:Y:S02]  /*0b10*/  LEA.HI R4, R3.reuse, R0.reuse, RZ, 0x7 ;  /* 0x0000000003047211 */ /* 0x0c0fe400078f38ff */
[CC--:B------:R-:W-:Y:S02]  /*0b20*/  LEA.HI R13, R3.reuse, R0.reuse, RZ, 0x2 ;  /* 0x00000000030d7211 */ /* 0x0c0fe400078f10ff */
[----:B------:R-:W-:Y:S02]  /*0b30*/  LEA.HI R3, R3, R0, RZ, 0x3 ;  /* 0x0000000003037211 */ /* 0x000fe400078f18ff */
[----:B------:R-:W-:-:S02]  /*0b40*/  SHF.R.S32.HI R224, RZ, 0x5, R7 ;  /* 0x00000005ffe07819 */ /* 0x000fc40000011407 */
[----:B------:R-:W-:Y:S02]  /*0b50*/  SHF.R.S32.HI R9, RZ, 0x1f, R7 ;  /* 0x0000001fff097819 */ /* 0x000fe40000011407 */
[----:B------:R-:W-:Y:S02]  /*0b60*/  LOP3.LUT R7, R5, 0xfffffff0, RZ, 0xc0, !PT ;  /* 0xfffffff005077812 */ /* 0x000fe400078ec0ff */
[----:B------:R-:W-:Y:S02]  /*0b70*/  LOP3.LUT R15, R3, 0xfffffff8, RZ, 0xc0, !PT ;  /* 0xfffffff8030f7812 */ /* 0x000fe400078ec0ff */
[----:B------:R-:W-:Y:S01]  /*0b80*/  SHF.R.S32.HI R6, RZ, 0x4, R5 ;  /* 0x00000004ff067819 */ /* 0x000fe20000011405 */
[----:B------:R-:W-:Y:S01]  /*0b90*/  IMAD.IADD R8, R0, 0x1, -R7 ;  /* 0x0000000100087824 */ /* 0x000fe200078e0a07 */
[----:B------:R-:W-:Y:S01]  /*0ba0*/  LOP3.LUT R3, R4, 0xffffff80, RZ, 0xc0, !PT ;  /* 0xffffff8004037812 */ /* 0x000fe200078ec0ff */
[----:B------:R-:W-:Y:S01]  /*0bb0*/  IMAD.IADD R15, R0, 0x1, -R15 ;  /* 0x00000001000f7824 */ /* 0x000fe200078e0a0f */
[----:B------:R-:W-:-:S02]  /*0bc0*/  LEA.HI R5, R5, R6, RZ, 0x1 ;  /* 0x0000000605057211 */ /* 0x000fc400078f08ff */
[----:B------:R-:W-:Y:S01]  /*0bd0*/  LOP3.LUT R11, R13, 0xfffffffc, RZ, 0xc0, !PT ;  /* 0xfffffffc0d0b7812 */ /* 0x000fe200078ec0ff */
[C---:B------:R-:W-:Y:S01]  /*0be0*/  IMAD.IADD R3, R0.reuse, 0x1, -R3 ;  /* 0x0000000100037824 */ /* 0x040fe200078e0a03 */
[----:B------:R-:W-:Y:S01]  /*0bf0*/  LEA.HI R9, R9, R224, RZ, 0x2 ;  /* 0x000000e009097211 */ /* 0x000fe200078f10ff */
[----:B------:R-:W-:Y:S01]  /*0c00*/  IMAD.SHL.U32 R192, R15, 0x8, RZ ;  /* 0x000000080fc07824 */ /* 0x000fe200078e00ff */
[----:B------:R-:W-:Y:S01]  /*0c10*/  LOP3.LUT R5, R5, 0x1ffffffe, RZ, 0xc0, !PT ;  /* 0x1ffffffe05057812 */ /* 0x000fe200078ec0ff */
[----:B------:R-:W-:Y:S01]  /*0c20*/  IMAD.IADD R188, R0, 0x1, -R11 ;  /* 0x0000000100bc7824 */ /* 0x000fe200078e0a0b */
[----:B------:R-:W-:Y:S01]  /*0c30*/  SHF.R.S32.HI R7, RZ, 0x1f, R8 ;  /* 0x0000001fff077819 */ /* 0x000fe20000011408 */
[----:B------:R-:W-:Y:S01]  /*0c40*/  VIADD R24, R192, 0x1c0 ;  /* 0x000001c0c0187836 */ /* 0x000fe20000000000 */
[----:B------:R-:W-:Y:S01]  /*0c50*/  SHF.R.S32.HI R0, RZ, 0x1f, R3 ;  /* 0x0000001fff007819 */ /* 0x000fe20000011403 */
[----:B------:R-:W-:Y:S01]  /*0c60*/  IMAD.IADD R10, R6, 0x1, -R5 ;  /* 0x00000001060a7824 */ /* 0x000fe200078e0a05 */
[----:B------:R-:W-:Y:S01]  /*0c70*/  LOP3.LUT R11, R9, 0x3ffffc, RZ, 0xc0, !PT ;  /* 0x003ffffc090b7812 */ /* 0x000fe200078ec0ff */
[----:B------:R-:W-:Y:S01]  /*0c80*/  IMAD.SHL.U32 R18, R188, 0x8, RZ ;  /* 0x00000008bc127824 */ /* 0x000fe200078e00ff */
[----:B------:R-:W-:Y:S01]  /*0c90*/  LEA.HI R9, R7, R8, RZ, 0x3 ;  /* 0x0000000807097211 */ /* 0x000fe200078f18ff */
[----:B------:R-:W-:Y:S01]  /*0ca0*/  IMAD.SHL.U32 R10, R10, 0x8, RZ ;  /* 0x000000080a0a7824 */ /* 0x000fe200078e00ff */
[-C--:B------:R-:W-:Y:S01]  /*0cb0*/  LEA.HI R5, R0, R3.reuse, RZ, 0x2 ;  /* 0x0000000300057211 */ /* 0x080fe200078f10ff */
[----:B------:R-:W-:Y:S01]  /*0cc0*/  IMAD.IADD R12, R224, 0x1, -R11 ;  /* 0x00000001e00c7824 */ /* 0x000fe200078e0a0b */
[----:B------:R-:W-:Y:S01]  /*0cd0*/  SHF.R.S32.HI R14, RZ, 0x7, R4 ;  /* 0x00000007ff0e7819 */ /* 0x000fe20000011404 */
[----:B------:R-:W-:Y:S01]  /*0ce0*/  VIADD R211, R18, 0x60 ;  /* 0x0000006012d37836 */ /* 0x000fe20000000000 */
[C---:B------:R-:W-:Y:S01]  /*0cf0*/  LOP3.LUT R11, R9.reuse, 0xfffffff8, RZ, 0xc0, !PT ;  /* 0xfffffff8090b7812 */ /* 0x040fe200078ec0ff */
[----:B------:R-:W-:Y:S01]  /*0d00*/  IMAD.SHL.U32 R9, R9, 0x40, RZ ;  /* 0x0000004009097824 */ /* 0x000fe200078e00ff */
[--C-:B------:R-:W-:Y:S01]  /*0d10*/  SHF.R.S32.HI R6, RZ, 0x2, R5.reuse ;  /* 0x00000002ff067819 */ /* 0x100fe20000011405 */
[----:B------:R-:W-:Y:S01]  /*0d20*/  IMAD R17, R14, 0x100, R8 ;  /* 0x000001000e117824 */ /* 0x000fe200078e0208 */
[----:B------:R-:W-:Y:S01]  /*0d30*/  SHF.R.S32.HI R7, RZ, 0x1f, R5 ;  /* 0x0000001fff077819 */ /* 0x000fe20000011405 */
[----:B------:R-:W-:Y:S01]  /*0d40*/  IMAD.IADD R11, R8, 0x1, -R11 ;  /* 0x00000001080b7824 */ /* 0x000fe200078e0a0b */
[----:B------:R-:W-:Y:S01]  /*0d50*/  SHF.R.S32.HI R185, RZ, 0x2, R13 ;  /* 0x00000002ffb97819 */ /* 0x000fe2000001140d */
[----:B------:R-:W-:Y:S01]  /*0d60*/  IMAD R17, R12, 0x10, R17 ;  /* 0x000000100c117824 */ /* 0x000fe200078e0211 */
[----:B------:R-:W-:Y:S01]  /*0d70*/  LEA.HI R7, R7, R6, RZ, 0x3 ;  /* 0x0000000607077211 */ /* 0x000fe200078f18ff */
[C---:B------:R-:W-:Y:S01]  /*0d80*/  VIADD R210, R18.reuse, 0x80 ;  /* 0x0000008012d27836 */ /* 0x040fe20000000000 */
[----:B------:R-:W-:Y:S01]  /*0d90*/  LOP3.LUT R8, R5, 0x7ffffffc, RZ, 0xc0, !PT ;  /* 0x7ffffffc05087812 */ /* 0x000fe200078ec0ff */
[----:B------:R-:W-:Y:S01]  /*0da0*/  VIADD R16, R185, 0x20 ;  /* 0x00000020b9107836 */ /* 0x000fe20000000000 */
[----:B------:R-:W-:Y:S01]  /*0db0*/  LOP3.LUT R7, R7, 0xfffffff8, RZ, 0xc0, !PT ;  /* 0xfffffff807077812 */ /* 0x000fe200078ec0ff */
[----:B------:R-:W-:Y:S01]  /*0dc0*/  VIADD R209, R18, 0xa0 ;  /* 0x000000a012d17836 */ /* 0x000fe20000000000 */
[----:B------:R-:W-:Y:S01]  /*0dd0*/  LEA.HI R0, R0, R3, RZ, 0x5 ;  /* 0x0000000300007211 */ /* 0x000fe200078f28ff */
[----:B------:R-:W-:Y:S01]  /*0de0*/  IMAD.IADD R8, R3, 0x1, -R8 ;  /* 0x0000000103087824 */ /* 0x000fe200078e0a08 */
[----:B------:R-:W-:Y:S01]  /*0df0*/  SHF.R.S32.HI R3, RZ, 0x1f, R16 ;  /* 0x0000001fff037819 */ /* 0x000fe20000011410 */
[----:B------:R-:W-:Y:S01]  /*0e00*/  IMAD.IADD R7, R6, 0x1, -R7 ;  /* 0x0000000106077824 */ /* 0x000fe200078e0a07 */
[----:B------:R-:W-:Y:S01]  /*0e10*/  SHF.R.S32.HI R0, RZ, 0x5, R0 ;  /* 0x00000005ff007819 */ /* 0x000fe20000011400 */
[----:B------:R-:W-:Y:S01]  /*0e20*/  IMAD.SHL.U32 R5, R16, 0x40, RZ ;  /* 0x0000004010057824 */ /* 0x000fe200078e00ff */
[----:B------:R-:W-:Y:S01]  /*0e30*/  LEA.HI R6, R3, R16, RZ, 0x3 ;  /* 0x0000001003067211 */ /* 0x000fe200078f18ff */
[----:B------:R-:W-:Y:S01]  /*0e40*/  IMAD.SHL.U32 R3, R11, 0x40, RZ ;  /* 0x000000400b037824 */ /* 0x000fe200078e00ff */
[----:B------:R-:W-:Y:S01]  /*0e50*/  LEA.HI R4, R4, R14, RZ, 0x1 ;  /* 0x0000000e04047211 */ /* 0x000fe200078f08ff */
[--C-:B------:R-:W-:Y:S01]  /*0e60*/  IMAD.U32 R16, R17, 0x40, R10.reuse ;  /* 0x0000004011107824 */ /* 0x100fe200078e000a */
[----:B------:R-:W-:Y:S01]  /*0e70*/  LOP3.LUT R5, R5, 0x1c0, RZ, 0xc0, !PT ;  /* 0x000001c005057812 */ /* 0x000fe200078ec0ff */
[----:B------:R-:W-:Y:S01]  /*0e80*/  IMAD R195, R0, 0x10, R7 ;  /* 0x0000001000c37824 */ /* 0x000fe200078e0207 */
[----:B------:R-:W-:Y:S01]  /*0e90*/  LOP3.LUT R3, R3, 0x1c0, RZ, 0xc0, !PT ;  /* 0x000001c003037812 */ /* 0x000fe200078ec0ff */
[----:B------:R-:W-:Y:S01]  /*0ea0*/  IMAD.SHL.U32 R6, R6, 0x40, RZ ;  /* 0x0000004006067824 */ /* 0x000fe200078e00ff */
[----:B------:R-:W-:Y:S01]  /*0eb0*/  SHF.R.S32.HI R0, RZ, 0x1f, R13 ;  /* 0x0000001fff007819 */ /* 0x000fe2000001140d */
[C---:B------:R-:W-:Y:S01]  /*0ec0*/  VIADD R208, R18.reuse, 0xc0 ;  /* 0x000000c012d07836 */ /* 0x040fe20000000000 */
[----:B------:R-:W-:Y:S01]  /*0ed0*/  LOP3.LUT R10, R3, 0x8, R10, 0xf8, !PT ;  /* 0x00000008030a7812 */ /* 0x000fe200078ef80a */
[C---:B------:R-:W-:Y:S01]  /*0ee0*/  VIADD R207, R18.reuse, 0xe0 ;  /* 0x000000e012cf7836 */ /* 0x040fe20000000000 */
[----:B------:R-:W-:Y:S01]  /*0ef0*/  SHF.R.U32.HI R3, RZ, 0x3, R3 ;  /* 0x00000003ff037819 */ /* 0x000fe20000011603 */
[----:B------:R-:W-:Y:S01]  /*0f00*/  VIADD R206, R18, 0x100 ;  /* 0x0000010012ce7836 */ /* 0x000fe20000000000 */
[----:B------:R-:W-:Y:S01]  /*0f10*/  LEA.HI R0, R0, R185, RZ, 0x3 ;  /* 0x000000b900007211 */ /* 0x000fe200078f18ff */
[----:B------:R-:W-:Y:S01]  /*0f20*/  STL [R1+0x54], R14 ;  /* 0x0000540e01007387 */ /* 0x000fe20000100800 */
[----:B------:R-:W-:Y:S01]  /*0f30*/  LOP3.LUT R10, R10, R3, RZ, 0x3c, !PT ;  /* 0x000000030a0a7212 */ /* 0x000fe200078e3cff */
[----:B------:R-:W-:Y:S01]  /*0f40*/  VIADD R205, R18, 0x120 ;  /* 0x0000012012cd7836 */ /* 0x000fe20000000000 */
[----:B------:R-:W-:Y:S01]  /*0f50*/  LEA.HI R3, R188, R188, RZ, 0x1 ;  /* 0x000000bcbc037211 */ /* 0x000fe200078f08ff */
[----:B------:R-:W-:Y:S01]  /*0f60*/  STL [R1+0x68], R16 ;  /* 0x0000681001007387 */ /* 0x000fe20000100800 */
[----:B------:R-:W-:Y:S01]  /*0f70*/  LOP3.LUT R4, R4, 0xfffffe, RZ, 0xc0, !PT ;  /* 0x00fffffe04047812 */ /* 0x000fe200078ec0ff */
[----:B------:R-:W-:Y:S01]  /*0f80*/  VIADD R204, R18, 0x140 ;  /* 0x0000014012cc7836 */ /* 0x000fe20000000000 */
[----:B------:R-:W-:Y:S01]  /*0f90*/  SHF.R.U32.HI R12, RZ, 0x3, R5 ;  /* 0x00000003ff0c7819 */ /* 0x000fe20000011605 */
[----:B------:R-:W-:Y:S01]  /*0fa0*/  STL [R1+0x4c], RZ ;  /* 0x00004cff01007387 */ /* 0x000fe20000100800 */
[----:B------:R-:W-:Y:S01]  /*0fb0*/  LOP3.LUT R0, R0, 0xfffffff8, RZ, 0xc0, !PT ;  /* 0xfffffff800007812 */ /* 0x000fe200078ec0ff */
[----:B------:R-:W-:Y:S01]  /*0fc0*/  IMAD.IADD R4, R14, 0x1, -R4 ;  /* 0x000000010e047824 */ /* 0x000fe200078e0a04 */
[----:B------:R-:W-:Y:S01]  /*0fd0*/  LOP3.LUT R5, R5, 0x38, R18, 0xf8, !PT ;  /* 0x0000003805057812 */ /* 0x000fe200078ef812 */
[----:B------:R-:W-:Y:S01]  /*0fe0*/  VIADD R203, R18, 0x160 ;  /* 0x0000016012cb7836 */ /* 0x000fe20000000000 */
[----:B------:R-:W-:Y:S01]  /*0ff0*/  LOP3.LUT R6, R6, 0xfffffe00, RZ, 0xc0, !PT ;  /* 0xfffffe0006067812 */ /* 0x000fe200078ec0ff */
[----:B------:R-:W-:Y:S01]  /*1000*/  IMAD.IADD R191, R185, 0x1, -R0 ;  /* 0x00000001b9bf7824 */ /* 0x000fe200078e0a00 */
[----:B------:R-:W-:Y:S01]  /*1010*/  LOP3.LUT R3, R3, 0x1ffffffe, RZ, 0xc0, !PT ;  /* 0x1ffffffe03037812 */ /* 0x000fe200078ec0ff */
[----:B------:R-:W-:Y:S01]  /*1020*/  IMAD.SHL.U32 R20, R4, 0x100, RZ ;  /* 0x0000010004147824 */ /* 0x000fe200078e00ff */
[----:B------:R-:W-:Y:S01]  /*1030*/  LOP3.LUT R9, R9, 0x7ffffe00, RZ, 0xc0, !PT ;  /* 0x7ffffe0009097812 */ /* 0x000fe200078ec0ff */
[----:B------:R-:W-:Y:S01]  /*1040*/  VIADD R202, R18, 0x180 ;  /* 0x0000018012ca7836 */ /* 0x000fe20000000000 */
[----:B------:R-:W-:Y:S01]  /*1050*/  LOP3.LUT R5, R6, R5, R12, 0xf6, !PT ;  /* 0x0000000506057212 */ /* 0x000fe200078ef60c */
[----:B------:R-:W-:Y:S01]  /*1060*/  IMAD.IADD R6, R188, 0x1, -R3 ;  /* 0x00000001bc067824 */ /* 0x000fe200078e0a03 */
[----:B------:R-:W-:Y:S01]  /*1070*/  SHF.R.S32.HI R0, RZ, 0x1f, R211 ;  /* 0x0000001fff007819 */ /* 0x000fe200000114d3 */
[----:B------:R-:W-:Y:S01]  /*1080*/  IMAD R9, R224, 0x400, R9 ;  /* 0x00000400e0097824 */ /* 0x000fe200078e0209 */
[----:B------:R-:W-:Y:S01]  /*1090*/  SHF.R.S32.HI R3, RZ, 0x1f, R210 ;  /* 0x0000001fff037819 */ /* 0x000fe200000114d2 */
[----:B------:R-:W-:Y:S01]  /*10a0*/  STL [R1+0x64], R20 ;  /* 0x0000641401007387 */ /* 0x000fe20000100800 */
[----:B------:R-:W-:Y:S01]  /*10b0*/  SHF.R.S32.HI R4, RZ, 0x1f, R209 ;  /* 0x0000001fff047819 */ /* 0x000fe200000114d1 */
[----:B------:R-:W-:Y:S01]  /*10c0*/  IMAD.IADD R9, R9, 0x1, R10 ;  /* 0x0000000109097824 */ /* 0x000fe200078e020a */
[----:B------:R-:W-:Y:S01]  /*10d0*/  SHF.R.S32.HI R24, RZ, 0x1f, R24 ;  /* 0x0000001fff187819 */ /* 0x000fe20000011418 */
[C---:B------:R-:W-:Y:S01]  /*10e0*/  VIADD R216, R18.reuse, 0x1a0 ;  /* 0x000001a012d87836 */ /* 0x040fe20000000000 */
[----:B------:R-:W-:Y:S01]  /*10f0*/  SHF.L.U64.HI R0, R211, 0x1, R0 ;  /* 0x00000001d3007819 */ /* 0x000fe20000010200 */
[----:B------:R-:W-:Y:S01]  /*1100*/  VIADD R215, R18, 0x1c0 ;  /* 0x000001c012d77836 */ /* 0x000fe20000000000 */
[----:B------:R-:W-:Y:S01]  /*1110*/  SHF.L.U64.HI R24, R210, 0x1, R3 ;  /* 0x00000001d2187819 */ /* 0x000fe20000010203 */
[----:B------:R-:W-:Y:S01]  /*1120*/  VIADD R214, R18, 0x1e0 ;  /* 0x000001e012d67836 */ /* 0x000fe20000000000 */
[----:B------:R-:W-:Y:S01]  /*1130*/  SHF.R.S32.HI R7, RZ, 0x1f, R208 ;  /* 0x0000001fff077819 */ /* 0x000fe200000114d0 */
[----:B------:R0:W-:Y:S01]  /*1140*/  STL [R1], R0 ;  /* 0x0000000001007387 */ /* 0x0001e20000100800 */
[----:B------:R-:W-:Y:S01]  /*1150*/  SHF.L.U64.HI R3, R209, 0x1, R4 ;  /* 0x00000001d1037819 */ /* 0x000fe20000010204 */
[C---:B------:R-:W-:Y:S01]  /*1160*/  VIADD R29, R192.reuse, 0xc0 ;  /* 0x000000c0c01d7836 */ /* 0x040fe20000000000 */
[----:B------:R-:W-:Y:S01]  /*1170*/  R2P PR, R11, 0x6 ;  /* 0x000000060b007804 */ /* 0x000fe20000000000 */
[----:B------:R-:W-:Y:S01]  /*1180*/  STL [R1+0x4], R24 ;  /* 0x0000041801007387 */ /* 0x000fe20000100800 */
[----:B------:R-:W-:Y:S01]  /*1190*/  SHF.R.S32.HI R10, RZ, 0x1f, R207 ;  /* 0x0000001fff0a7819 */ /* 0x000fe200000114cf */
[----:B------:R-:W-:Y:S01]  /*11a0*/  VIADD R26, R192, 0x180 ;  /* 0x00000180c01a7836 */ /* 0x000fe20000000000 */
[----:B------:R-:W-:Y:S01]  /*11b0*/  SHF.R.S32.HI R11, RZ, 0x1f, R206 ;  /* 0x0000001fff0b7819 */ /* 0x000fe200000114ce */
[----:B------:R1:W-:Y:S01]  /*11c0*/  STL [R1+0x8], R3 ;  /* 0x0000080301007387 */ /* 0x0003e20000100800 */
[----:B------:R-:W-:Y:S01]  /*11d0*/  SHF.L.U64.HI R4, R207, 0x1, R10 ;  /* 0x00000001cf047819 */ /* 0x000fe2000001020a */
[----:B------:R-:W-:Y:S01]  /*11e0*/  IMAD R6, R6, 0x8, R195 ;  /* 0x0000000806067824 */ /* 0x000fe200078e02c3 */
[----:B0-----:R-:W-:Y:S01]  /*11f0*/  SHF.L.U64.HI R0, R208, 0x1, R7 ;  /* 0x00000001d0007819 */ /* 0x001fe20000010207 */
[----:B------:R-:W-:Y:S01]  /*1200*/  IMAD R225, R9, 0x2, R2 ;  /* 0x0000000209e17824 */ /* 0x000fe200078e0202 */
[----:B------:R-:W-:Y:S01]  /*1210*/  SHF.R.S32.HI R12, RZ, 0x1f, R205 ;  /* 0x0000001fff0c7819 */ /* 0x000fe200000114cd */
[C---:B------:R-:W-:Y:S01]  /*1220*/  VIADD R31, R192.reuse, 0x40 ;  /* 0x00000040c01f7836 */ /* 0x040fe20000000000 */
[----:B------:R-:W-:Y:S01]  /*1230*/  SHF.R.S32.HI R13, RZ, 0x1f, R204 ;  /* 0x0000001fff0d7819 */ /* 0x000fe200000114cc */
[----:B------:R0:W-:Y:S01]  /*1240*/  STL [R1+0xc], R0 ;  /* 0x00000c0001007387 */ /* 0x0001e20000100800 */
[----:B------:R-:W-:Y:S01]  /*1250*/  SHF.R.S32.HI R14, RZ, 0x1f, R203 ;  /* 0x0000001fff0e7819 */ /* 0x000fe200000114cb */
[----:B------:R-:W-:Y:S01]  /*1260*/  VIADD R30, R192, 0x80 ;  /* 0x00000080c01e7836 */ /* 0x000fe20000000000 */
[----:B-1----:R-:W-:Y:S01]  /*1270*/  SHF.L.U64.HI R3, R206, 0x1, R11 ;  /* 0x00000001ce037819 */ /* 0x002fe2000001020b */
[----:B------:R1:W-:Y:S01]  /*1280*/  STL [R1+0x10], R4 ;  /* 0x0000100401007387 */ /* 0x0003e20000100800 */
[----:B------:R-:W-:Y:S01]  /*1290*/  SHF.R.S32.HI R15, RZ, 0x1f, R202 ;  /* 0x0000001fff0f7819 */ /* 0x000fe200000114ca */
[C---:B------:R-:W-:Y:S01]  /*12a0*/  VIADD R28, R192.reuse, 0x100 ;  /* 0x00000100c01c7836 */ /* 0x040fe20000000000 */
[----:B------:R-:W-:Y:S01]  /*12b0*/  SHF.R.S32.HI R21, RZ, 0x1f, R216 ;  /* 0x0000001fff157819 */ /* 0x000fe200000114d8 */
[----:B------:R2:W-:Y:S01]  /*12c0*/  STL [R1+0x14], R3 ;  /* 0x0000140301007387 */ /* 0x0005e20000100800 */
[----:B------:R-:W-:Y:S01]  /*12d0*/  SHF.R.S32.HI R16, RZ, 0x1f, R215 ;  /* 0x0000001fff107819 */ /* 0x000fe200000114d7 */
[----:B------:R-:W-:Y:S01]  /*12e0*/  VIADD R27, R192, 0x140 ;  /* 0x00000140c01b7836 */ /* 0x000fe20000000000 */
[----:B0-----:R-:W-:Y:S01]  /*12f0*/  SHF.L.U64.HI R0, R205, 0x1, R12 ;  /* 0x00000001cd007819 */ /* 0x001fe2000001020c */
[----:B------:R-:W-:Y:S01]  /*1300*/  VIADD R212, R18, 0x40 ;  /* 0x0000004012d47836 */ /* 0x000fe20000000000 */
[----:B------:R-:W-:Y:S01]  /*1310*/  SHF.L.U64.HI R7, R202, 0x1, R15 ;  /* 0x00000001ca077819 */ /* 0x000fe2000001020f */
[----:B------:R-:W-:Y:S01]  /*1320*/  VIADD R228, R225, 0x36400 ;  /* 0x00036400e1e47836 */ /* 0x000fe20000000000 */
[----:B-1----:R-:W-:Y:S01]  /*1330*/  SHF.L.U64.HI R4, R204, 0x1, R13 ;  /* 0x00000001cc047819 */ /* 0x002fe2000001020d */
[----:B------:R0:W-:Y:S01]  /*1340*/  STL [R1+0x18], R0 ;  /* 0x0000180001007387 */ /* 0x0001e20000100800 */
[----:B------:R-:W-:Y:S01]  /*1350*/  SHF.R.S32.HI R25, RZ, 0x1f, R214 ;  /* 0x0000001fff197819 */ /* 0x000fe200000114d6 */
[----:B------:R-:W-:Y:S01]  /*1360*/  VIADD R22, R18, 0x20 ;  /* 0x0000002012167836 */ /* 0x000fe20000000000 */
[----:B--2---:R-:W-:Y:S01]  /*1370*/  SHF.L.U64.HI R3, R203, 0x1, R14 ;  /* 0x00000001cb037819 */ /* 0x004fe2000001020e */
[----:B------:R1:W-:Y:S01]  /*1380*/  STL [R1+0x1c], R4 ;  /* 0x00001c0401007387 */ /* 0x0003e20000100800 */
[----:B------:R-:W-:Y:S01]  /*1390*/  SHF.R.S32.HI R29, RZ, 0x1f, R29 ;  /* 0x0000001fff1d7819 */ /* 0x000fe2000001141d */
[----:B------:R-:W-:Y:S01]  /*13a0*/  VIADD R226, R225, 0x36420 ;  /* 0x00036420e1e27836 */ /* 0x000fe20000000000 */
[----:B------:R-:W-:Y:S01]  /*13b0*/  SHF.R.S32.HI R26, RZ, 0x1f, R26 ;  /* 0x0000001fff1a7819 */ /* 0x000fe2000001141a */
[----:B------:R2:W-:Y:S01]  /*13c0*/  STL [R1+0x20], R3 ;  /* 0x0000200301007387 */ /* 0x0005e20000100800 */
[----:B------:R-:W-:Y:S01]  /*13d0*/  SHF.R.S32.HI R31, RZ, 0x1f, R31 ;  /* 0x0000001fff1f7819 */ /* 0x000fe2000001141f */
[----:B0-----:R-:W-:Y:S01]  /*13e0*/  IMAD.SHL.U32 R0, R8, 0x2, RZ ;  /* 0x0000000208007824 */ /* 0x001fe200078e00ff */
[----:B------:R-:W-:Y:S01]  /*13f0*/  SHF.R.S32.HI R30, RZ, 0x1f, R30 ;  /* 0x0000001fff1e7819 */ /* 0x000fe2000001141e */
[----:B------:R-:W-:Y:S01]  /*1400*/  STL [R1+0x24], R7 ;  /* 0x0000240701007387 */ /* 0x000fe20000100800 */
[----:B------:R-:W-:Y:S01]  /*1410*/  SHF.R.S32.HI R28, RZ, 0x1f, R28 ;  /* 0x0000001fff1c7819 */ /* 0x000fe2000001141c */
[----:B------:R-:W-:Y:S01]  /*1420*/  IMAD.IADD R223, R0, 0x1, R20 ;  /* 0x0000000100df7824 */ /* 0x000fe200078e0214 */
[----:B-1----:R-:W-:Y:S01]  /*1430*/  SHF.L.U64.HI R4, R216, 0x1, R21 ;  /* 0x00000001d8047819 */ /* 0x002fe20000010215 */
[----:B------:R0:W-:Y:S01]  /*1440*/  STL [R1+0x58], R0 ;  /* 0x0000580001007387 */ /* 0x0001e20000100800 */
[----:B------:R-:W-:Y:S01]  /*1450*/  SHF.R.S32.HI R27, RZ, 0x1f, R27 ;  /* 0x0000001fff1b7819 */ /* 0x000fe2000001141b */
[----:B------:R-:W-:Y:S01]  /*1460*/  VIADD R38, R223, 0x10 ;  /* 0x00000010df267836 */ /* 0x000fe20000000000 */
[----:B--2---:R-:W-:Y:S01]  /*1470*/  SHF.L.U64.HI R3, R215, 0x1, R16 ;  /* 0x00000001d7037819 */ /* 0x004fe20000010210 */
[----:B------:R-:W-:Y:S01]  /*1480*/  STL [R1+0x28], R4 ;  /* 0x0000280401007387 */ /* 0x000fe20000100800 */
[----:B------:R-:W-:Y:S01]  /*1490*/  VIADD R35, R223, 0x28 ;  /* 0x00000028df237836 */ /* 0x000fe20000000000 */
[----:B------:R-:W-:Y:S01]  /*14a0*/  SEL R227, R227, 0xffffffc0, !P2 ;  /* 0xffffffc0e3e37807 */ /* 0x000fe20005000000 */
[C---:B------:R-:W-:Y:S01]  /*14b0*/  VIADD R32, R223.reuse, 0x40 ;  /* 0x00000040df207836 */ /* 0x040fe20000000000 */
[----:B------:R1:W-:Y:S01]  /*14c0*/  STL [R1+0x2c], R3 ;  /* 0x00002c0301007387 */ /* 0x0003e20000100800 */
[C---:B------:R-:W-:Y:S01]  /*14d0*/  VIADD R29, R223.reuse, 0x58 ;  /* 0x00000058df1d7836 */ /* 0x040fe20000000000 */
[----:B0-----:R-:W-:Y:S01]  /*14e0*/  SHF.L.U64.HI R0, R214, 0x1, R25 ;  /* 0x00000001d6007819 */ /* 0x001fe20000010219 */
[C---:B------:R-:W-:Y:S01]  /*14f0*/  VIADD R26, R223.reuse, 0x70 ;  /* 0x00000070df1a7836 */ /* 0x040fe20000000000 */
[----:B------:R-:W-:Y:S01]  /*1500*/  SHF.R.S32.HI R229, RZ, 0x1f, R212 ;  /* 0x0000001fffe57819 */ /* 0x000fe200000114d4 */
[C---:B------:R-:W-:Y:S01]  /*1510*/  VIADD R21, R223.reuse, 0x88 ;  /* 0x00000088df157836 */ /* 0x040fe20000000000 */
[----:B------:R-:W-:Y:S01]  /*1520*/  SHF.R.S32.HI R19, RZ, 0x1f, R18 ;  /* 0x0000001fff137819 */ /* 0x000fe20000011412 */
[----:B------:R0:W-:Y:S01]  /*1530*/  STL [R1+0x30], R0 ;  /* 0x0000300001007387 */ /* 0x0001e20000100800 */
[----:B------:R-:W-:Y:S01]  /*1540*/  VIADD R15, R223, 0xa0 ;  /* 0x000000a0df0f7836 */ /* 0x000fe20000000000 */
[----:B------:R-:W-:Y:S01]  /*1550*/  SHF.R.S32.HI R193, RZ, 0x1f, R22 ;  /* 0x0000001fffc17819 */ /* 0x000fe20000011416 */
[----:B-1----:R-:W-:Y:S01]  /*1560*/  IMAD R3, R5, 0x2, R2 ;  /* 0x0000000205037824 */ /* 0x002fe200078e0202 */
[----:B------:R-:W-:Y:S01]  /*1570*/  SHF.L.U64.HI R229, R212, 0x1, R229 ;  /* 0x00000001d4e57819 */ /* 0x000fe200000102e5 */
[----:B------:R-:W-:-:S02]  /*1580*/  VIADD R12, R223, 0xb8 ;  /* 0x000000b8df0c7836 */ /* 0x000fc40000000000 */
[C---:B------:R-:W-:Y:S01]  /*1590*/  VIADD R8, R223.reuse, 0xd0 ;  /* 0x000000d0df087836 */ /* 0x040fe20000000000 */
[----:B------:R-:W-:Y:S01]  /*15a0*/  STL [R1+0x5c], R3 ;  /* 0x00005c0301007387 */ /* 0x000fe20000100800 */
[C---:B------:R-:W-:Y:S01]  /*15b0*/  VIADD R39, R223.reuse, 0x8 ;  /* 0x00000008df277836 */ /* 0x040fe20000000000 */
[----:B0-----:R-:W-:Y:S01]  /*15c0*/  SHF.R.S32.HI R0, RZ, 0x1f, R223 ;  /* 0x0000001fff007819 */ /* 0x001fe200000114df */
[C---:B------:R-:W-:Y:S01]  /*15d0*/  VIADD R37, R223.reuse, 0x18 ;  /* 0x00000018df257836 */ /* 0x040fe20000000000 */
[----:B------:R0:W-:Y:S01]  /*15e0*/  STL [R1+0x60], R6 ;  /* 0x0000600601007387 */ /* 0x0001e20000100800 */
        /* <DEDUP_REMOVED lines=46> */
[----:B------:R-:W-:Y:S01]  /*18d0*/  IMAD.MOV.U32 R17, RZ, RZ, RZ ;  /* 0x000000ffff117224 */ /* 0x000fe200078e00ff */
        /* <DEDUP_REMOVED lines=9> */
[----:B------:R-:W-:-:S07]  /*1970*/  SHF.R.S32.HI R0, RZ, 0x1f, R0 ;  /* 0x0000001fff007819 */ /* 0x000fce0000011400 */
.L_x_1380:
[----:B01-34-:R-:W0:Y:S01]  /*1980*/  LDC.64 R4, c[0x0][0xd88] ;  /* 0x00036200ff047b82 */ /* 0x01be220000000a00 */
[----:B------:R-:W-:Y:S01]  /*1990*/  ULDC.64 UR4, c[0x0][0xb20] ;  /* 0x0002c80000047ab9 */ /* 0x000fe20000000a00 */
[----:B------:R-:W-:Y:S01]  /*19a0*/  ULDC.64 UR8, c[0x0][0xb10] ;  /* 0x0002c40000087ab9 */ /* 0x000fe20000000a00 */
[----:B------:R-:W-:Y:S01]  /*19b0*/  ULDC.64 UR6, c[0x0][0xb00] ;  /* 0x0002c00000067ab9 */ /* 0x000fe20000000a00 */
[----:B0-----:R-:W-:-:S05]  /*19c0*/  IMAD.WIDE R4, R87, 0x4, R4 ;  /* 0x0000000457047825 */ /* 0x001fca00078e0204 */
[----:B--2---:R-:W2:Y:S01]  /*19d0*/  LDG.E R26, desc[UR42][R4.64] ;  /* 0x0000002a041a7981 */ /* 0x004ea2000c1e1900 */
[----:B------:R-:W-:Y:S01]  /*19e0*/  ISETP.NE.U32.AND P2, PT, RZ, UR4, PT ;  /* 0x00000004ff007c0c */ /* 0x000fe2000bf45070 */
[----:B------:R-:W-:Y:S01]  /*19f0*/  IMAD.MOV.U32 R8, RZ, RZ, RZ ;  /* 0x000000ffff087224 */ /* 0x000fe200078e00ff */
        /* <DEDUP_REMOVED lines=51> */
.L_x_1251:
[----:B------:R-:W-:Y:S02]  /*1d30*/  IMAD.U32 R36, RZ, RZ, UR5 ;  /* 0x00000005ff247e24 */ /* 0x000fe4000f8e00ff */
[----:B------:R-:W-:Y:S01]  /*1d40*/  IMAD.U32 R25, RZ, RZ, UR4 ;  /* 0x00000004ff197e24 */ /* 0x000fe2000f8e00ff */
[----:B------:R-:W-:Y:S06]  /*1d50*/  @!P2 BRA `(.L_x_1252) ;  /* 0x000000000010a947 */ /* 0x000fec0003800000 */
[----:B------:R-:W-:-:S04]  /*1d60*/  IADD3 R4, P0, R28, UR8, RZ ;  /* 0x000000081c047c10 */ /* 0x000fc8000ff1e0ff */
[----:B------:R-:W-:-:S05]  /*1d70*/  IADD3.X R5, R27, UR9, RZ, P0, !PT ;  /* 0x000000091b057c10 */ /* 0x000fca00087fe4ff */
[----:B------:R0:W5:Y:S01]  /*1d80*/  LDG.E R25, desc[UR42][R4.64] ;  /* 0x0000002a04197981 */ /* 0x000162000c1e1900 */
[----:B------:R-:W-:Y:S05]  /*1d90*/  BRA `(.L_x_1253) ;  /* 0x0000000000107947 */ /* 0x000fea0003800000 */
.L_x_1252:
[----:B------:R-:W-:Y:S05]  /*1da0*/  @!P0 BRA `(.L_x_1253) ;  /* 0x00000000000c8947 */ /* 0x000fea0003800000 */
[----:B------:R-:W2:Y:S04]  /*1db0*/  LDG.E R0, desc[UR42][R4.64] ;  /* 0x0000002a04007981 */ /* 0x000ea8000c1e1900 */
[----:B------:R-:W2:Y:S02]  /*1dc0*/  LDG.E R25, desc[UR42][R4.64+0x4] ;  /* 0x0000042a04197981 */ /* 0x000ea4000c1e1900 */
[----:B--2---:R-:W-:-:S07]  /*1dd0*/  IMAD.IADD R25, R25, 0x1, -R0 ;  /* 0x0000000119197824 */ /* 0x004fce00078e0a00 */
.L_x_1253:
        /* <DEDUP_REMOVED lines=60> */
.L_x_1255:
[----:B------:R-:W-:Y:S05]  /*21a0*/  BSYNC B0 ;  /* 0x0000000000007941 */ /* 0x000fea0003800000 */
.L_x_1254:
        /* <DEDUP_REMOVED lines=36> */
.L_x_1258:
[----:B------:R-:W-:Y:S05]  /*23f0*/  BSYNC B6 ;  /* 0x0000000000067941 */ /* 0x000fea0003800000 */
.L_x_1257:
        /* <DEDUP_REMOVED lines=20> */
.L_x_1260:
[----:B------:R-:W-:Y:S05]  /*2540*/  BSYNC B6 ;  /* 0x0000000000067941 */ /* 0x000fea0003800000 */
.L_x_1259:
        /* <DEDUP_REMOVED lines=15> */
[-C--:B-1----:R-:W-:Y:S01]  /*2640*/  IMAD R6, R7, R40.reuse, RZ ;  /* 0x0000002807067224 */ /* 0x082fe200078e02ff */
[----:B------:R-:W-:Y:S01]  /*2650*/  LOP3.LUT R38, R38, 0x1c0, RZ, 0xc0, !PT ;  /* 0x000001c026267812 */ /* 0x000fe200078ec0ff */
[-C--:B------:R-:W-:Y:S01]  /*2660*/  IMAD.WIDE.U32 R20, R185, R40.reuse, R188 ;  /* 0x00000028b9147225 */ /* 0x080fe200078e00bc */
[----:B------:R-:W-:Y:S02]  /*2670*/  SHF.L.U64.HI R39, R40, 0x6, R41 ;  /* 0x0000000628277819 */ /* 0x000fe40000010229 */
[----:B--2---:R-:W-:Y:S01]  /*2680*/  ISETP.GE.AND P2, PT, R18, R45, PT ;  /* 0x0000002d1200720c */ /* 0x004fe20003f46270 */
[----:B0-----:R-:W-:Y:S01]  /*2690*/  VIADD R8, R3, 0xffffff80 ;  /* 0xffffff8003087836 */ /* 0x001fe20000000000 */
[----:B------:R-:W-:Y:S01]  /*26a0*/  SHF.R.U32.HI R42, RZ, 0x3, R38 ;  /* 0x00000003ff2a7819 */ /* 0x000fe20000011626 */
[----:B------:R-:W-:Y:S01]  /*26b0*/  IMAD.WIDE.U32 R28, R185, R40, R18 ;  /* 0x00000028b91c7225 */ /* 0x000fe200078e0012 */
[----:B----4-:R-:W0:Y:S01]  /*26c0*/  LDC.64 R4, c[0x0][0x408] ;  /* 0x00010200ff047b82 */ /* 0x010e220000000a00 */
[----:B------:R-:W-:-:S02]  /*26d0*/  ISETP.GE.AND P1, PT, R22, UR4, PT ;  /* 0x0000000416007c0c */ /* 0x000fc4000bf26270 */
[----:B------:R-:W-:Y:S02]  /*26e0*/  SHF.R.S32.HI R3, RZ, 0x1f, R8 ;  /* 0x0000001fff037819 */ /* 0x000fe40000011408 */
[----:B------:R-:W-:Y:S02]  /*26f0*/  LOP3.LUT R16, R16, 0xfffffffe, RZ, 0xc0, !PT ;  /* 0xfffffffe10107812 */ /* 0x000fe400078ec0ff */
[----:B------:R-:W-:Y:S01]  /*2700*/  LEA.HI R9, R3, R8, RZ, 0x2 ;  /* 0x0000000803097211 */ /* 0x000fe200078f10ff */
[----:B------:R-:W-:Y:S01]  /*2710*/  IMAD.IADD R3, R24, 0x1, R25 ;  /* 0x0000000118037824 */ /* 0x000fe200078e0219 */
[----:B------:R-:W-:Y:S02]  /*2720*/  @P2 LOP3.LUT R16, R16, 0x1, RZ, 0xfc, !PT ;  /* 0x0000000110102812 */ /* 0x000fe400078efcff */
[----:B------:R-:W-:Y:S01]  /*2730*/  LOP3.LUT R11, R9, 0xfffffffc, RZ, 0xc0, !PT ;  /* 0xfffffffc090b7812 */ /* 0x000fe200078ec0ff */
[----:B------:R-:W-:Y:S01]  /*2740*/  IMAD R9, R185, R41, R6 ;  /* 0x00000029b9097224 */ /* 0x000fe200078e0206 */
[----:B------:R-:W-:-:S02]  /*2750*/  LOP3.LUT R16, R16, 0xfffffffd, RZ, 0xc0, !PT ;  /* 0xfffffffd10107812 */ /* 0x000fc400078ec0ff */
[----:B------:R-:W-:Y:S01]  /*2760*/  ISETP.GE.AND P0, PT, R18, UR4, PT ;  /* 0x0000000412007c0c */ /* 0x000fe2000bf06270 */
[----:B------:R-:W-:Y:S01]  /*2770*/  IMAD.IADD R21, R21, 0x1, R9 ;  /* 0x0000000115157824 */ /* 0x000fe200078e0209 */
[----:B---3--:R-:W-:Y:S01]  /*2780*/  SHF.R.U32.HI R12, RZ, 0x7, R12 ;  /* 0x00000007ff0c7819 */ /* 0x008fe2000001160c */
[----:B------:R-:W-:Y:S01]  /*2790*/  IMAD.IADD R29, R9, 0x1, R29 ;  /* 0x00000001091d7824 */ /* 0x000fe200078e021d */
[----:B-----5:R-:W-:Y:S01]  /*27a0*/  SHF.R.S32.HI R9, RZ, 0x1f, R86 ;  /* 0x0000001fff097819 */ /* 0x020fe20000011456 */
[----:B------:R-:W-:Y:S01]  /*27b0*/  IMAD.IADD R10, R8, 0x1, -R11 ;  /* 0x00000001080a7824 */ /* 0x000fe200078e0a0b */
[----:B------:R-:W-:Y:S01]  /*27c0*/  @P1 LOP3.LUT R16, R16, 0x2, RZ, 0xfc, !PT ;  /* 0x0000000210101812 */ /* 0x000fe200078efcff */
[----:B------:R-:W-:-:S04]  /*27d0*/  IMAD.WIDE.U32 R20, R86, R40, R20 ;  /* 0x0000002856147225 */ /* 0x000fc800078e0014 */
[----:B0-----:R-:W-:Y:S01]  /*27e0*/  IMAD R6, R7, R4, RZ ;  /* 0x0000000407067224 */ /* 0x001fe200078e02ff */
[----:B------:R-:W-:Y:S01]  /*27f0*/  SEL R7, R45, RZ, P2 ;  /* 0x000000ff2d077207 */ /* 0x000fe20001000000 */
[C---:B------:R-:W-:Y:S02]  /*2800*/  IMAD R8, R9.reuse, R40, RZ ;  /* 0x0000002809087224 */ /* 0x040fe400078e02ff */
[-C--:B------:R-:W-:Y:S02]  /*2810*/  IMAD R9, R9, R4.reuse, RZ ;  /* 0x0000000409097224 */ /* 0x080fe400078e02ff */
[----:B------:R-:W-:Y:S02]  /*2820*/  IMAD.IADD R7, R18, 0x1, R7 ;  /* 0x0000000112077824 */ /* 0x000fe400078e0207 */
[----:B------:R-:W-:Y:S01]  /*2830*/  IMAD R49, R86, R41, R8 ;  /* 0x0000002956317224 */ /* 0x000fe200078e0208 */
[----:B------:R-:W-:Y:S01]  /*2840*/  SHF.L.U64.HI R41, R4, 0x6, R5 ;  /* 0x0000000604297819 */ /* 0x000fe20000010205 */
[CC--:B------:R-:W-:Y:S01]  /*2850*/  IMAD R11, R185.reuse, R5.reuse, R6 ;  /* 0x00000005b90b7224 */ /* 0x0c0fe200078e0206 */
[----:B------:R-:W-:Y:S01]  /*2860*/  SHF.R.S32.HI R6, RZ, 0x1f, R7 ;  /* 0x0000001fff067819 */ /* 0x000fe20000011407 */
[----:B------:R-:W-:Y:S01]  /*2870*/  IMAD R9, R86, R5, R9 ;  /* 0x0000000556097224 */ /* 0x000fe200078e0209 */
[----:B------:R-:W-:Y:S01]  /*2880*/  LOP3.LUT R5, R38, 0x18, R18, 0xf8, !PT ;  /* 0x0000001826057812 */ /* 0x000fe200078ef812 */
[----:B------:R-:W-:Y:S01]  /*2890*/  IMAD.WIDE.U32 R30, R185, R4, R188 ;  /* 0x00000004b91e7225 */ /* 0x000fe200078e00bc */
[----:B------:R-:W-:-:S02]  /*28a0*/  LEA.HI R37, R6, R7, RZ, 0x3 ;  /* 0x0000000706257211 */ /* 0x000fc400078f18ff */
[----:B------:R-:W-:Y:S01]  /*28b0*/  LOP3.LUT R5, R5, R42, RZ, 0x3c, !PT ;  /* 0x0000002a05057212 */ /* 0x000fe200078e3cff */
[----:B------:R-:W-:Y:S01]  /*28c0*/  IMAD.WIDE.U32 R32, R185, R4, R18 ;  /* 0x00000004b9207225 */ /* 0x000fe200078e0012 */
[----:B------:R-:W-:-:S03]  /*28d0*/  LOP3.LUT R51, R37, 0xfffffff8, RZ, 0xc0, !PT ;  /* 0xfffffff825337812 */ /* 0x000fc600078ec0ff */
[----:B------:R-:W-:Y:S01]  /*28e0*/  IMAD R46, R224, 0x200, R5 ;  /* 0x00000200e02e7824 */ /* 0x000fe200078e0205 */
[----:B------:R-:W-:Y:S01]  /*28f0*/  LOP3.LUT R5, R38, 0x38, R37, 0xf8, !PT ;  /* 0x0000003826057812 */ /* 0x000fe200078ef825 */
[----:B------:R-:W-:Y:S01]  /*2900*/  IMAD.IADD R31, R31, 0x1, R11 ;  /* 0x000000011f1f7824 */ /* 0x000fe200078e020b */
[----:B------:R-:W-:Y:S01]  /*2910*/  SHF.R.S32.HI R54, RZ, 0x1f, R51 ;  /* 0x0000001fff367819 */ /* 0x000fe20000011433 */
[----:B------:R-:W-:Y:S01]  /*2920*/  IMAD.IADD R33, R11, 0x1, R33 ;  /* 0x000000010b217824 */ /* 0x000fe200078e0221 */
[----:B------:R-:W-:Y:S01]  /*2930*/  LOP3.LUT R5, R5, R42, RZ, 0x3c, !PT ;  /* 0x0000002a05057212 */ /* 0x000fe200078e3cff */
[----:B------:R-:W-:-:S04]  /*2940*/  IMAD.WIDE.U32 R28, R86, R40, R28 ;  /* 0x00000028561c7225 */ /* 0x000fc800078e001c */
[----:B------:R-:W-:-:S04]  /*2950*/  IMAD.WIDE.U32 R30, R86, R4, R30 ;  /* 0x00000004561e7225 */ /* 0x000fc800078e001e */
[----:B------:R-:W-:-:S04]  /*2960*/  IMAD.WIDE.U32 R32, R86, R4, R32 ;  /* 0x0000000456207225 */ /* 0x000fc800078e0020 */
[----:B------:R-:W-:Y:S02]  /*2970*/  IMAD.IADD R48, R21, 0x1, R49 ;  /* 0x0000000115307824 */ /* 0x000fe400078e0231 */
[----:B------:R-:W-:Y:S02]  /*2980*/  IMAD.SHL.U32 R40, R40, 0x40, RZ ;  /* 0x0000004028287824 */ /* 0x000fe400078e00ff */
[----:B------:R-:W-:Y:S02]  /*2990*/  IMAD.SHL.U32 R43, R4, 0x40, RZ ;  /* 0x00000040042b7824 */ /* 0x000fe400078e00ff */
[----:B------:R-:W-:Y:S02]  /*29a0*/  VIADD R44, R12, 0x8 ;  /* 0x000000080c2c7836 */ /* 0x000fe40000000000 */
[----:B------:R-:W-:Y:S02]  /*29b0*/  IMAD.SHL.U32 R45, R45, 0x2, RZ ;  /* 0x000000022d2d7824 */ /* 0x000fe400078e00ff */
[----:B------:R-:W-:-:S02]  /*29c0*/  IMAD R47, R10, 0x40, R185 ;  /* 0x000000400a2f7824 */ /* 0x000fc400078e02b9 */
[----:B------:R-:W-:Y:S02]  /*29d0*/  IMAD.IADD R49, R49, 0x1, R29 ;  /* 0x0000000131317824 */ /* 0x000fe400078e021d */
[----:B------:R-:W-:Y:S02]  /*29e0*/  IMAD.IADD R50, R31, 0x1, R9 ;  /* 0x000000011f327824 */ /* 0x000fe400078e0209 */
[----:B------:R-:W-:Y:S02]  /*29f0*/  IMAD.IADD R52, R9, 0x1, R33 ;  /* 0x0000000109347824 */ /* 0x000fe400078e0221 */
[----:B------:R-:W-:Y:S01]  /*2a00*/  IMAD R55, R224, 0x200, R5 ;  /* 0x00000200e0377824 */ /* 0x000fe200078e0205 */
[----:B------:R-:W-:-:S07]  /*2a10*/  SHF.R.S32.HI R53, RZ, 0x1f, R0 ;  /* 0x0000001fff357819 */ /* 0x000fce0000011400 */
.L_x_1293:
        /* <DEDUP_REMOVED lines=91> */
.L_x_1265:
[----:B------:R-:W-:Y:S05]  /*2fd0*/  BSYNC B1 ;  /* 0x0000000000017941 */ /* 0x000fea0003800000 */
.L_x_1264:
[----:B------:R-:W-:Y:S01]  /*2fe0*/  UISETP.NE.AND UP0, UPT, UR37, 0x3, UPT ;  /* 0x000000032500788c */ /* 0x000fe2000bf05270 */
[----:B0----5:R-:W-:Y:S02]  /*2ff0*/  IMAD.MOV.U32 R4, RZ, RZ, R8 ;  /* 0x000000ffff047224 */ /* 0x021fe400078e0008 */
[----:B------:R-:W-:Y:S02]  /*3000*/  IMAD.MOV.U32 R5, RZ, RZ, R9 ;  /* 0x000000ffff057224 */ /* 0x000fe400078e0009 */
[----:B------:R-:W-:Y:S01]  /*3010*/  IMAD.MOV.U32 R6, RZ, RZ, R26 ;  /* 0x000000ffff067224 */ /* 0x000fe200078e001a */
[----:B------:R-:W-:Y:S01]  /*3020*/  PLOP3.LUT P3, PT, PT, PT, UP0, 0x80, 0x0 ;  /* 0x000000000000781c */ /* 0x000fe20003f6f008 */
[----:B------:R-:W-:Y:S01]  /*3030*/  IMAD.MOV.U32 R7, RZ, RZ, R57 ;  /* 0x000000ffff077224 */ /* 0x000fe200078e0039 */
[----:B------:R-:W-:Y:S01]  /*3040*/  PRMT R71, R5, 0x5410, R4 ;  /* 0x0000541005477816 */ /* 0x000fe20000000004 */
[----:B------:R-:W-:Y:S01]  /*3050*/  IMAD.MOV.U32 R4, RZ, RZ, R27 ;  /* 0x000000ffff047224 */ /* 0x000fe200078e001b */
[----:B------:R-:W-:Y:S01]  /*3060*/  PRMT R70, R6, 0x7610, R70 ;  /* 0x0000761006467816 */ /* 0x000fe20000000046 */
[----:B------:R-:W-:-:S02]  /*3070*/  IMAD.MOV.U32 R5, RZ, RZ, R25 ;  /* 0x000000ffff057224 */ /* 0x000fc400078e0019 */
[----:B------:R-:W-:Y:S01]  /*3080*/  IMAD.MOV.U32 R6, RZ, RZ, R56 ;  /* 0x000000ffff067224 */ /* 0x000fe200078e0038 */
[----:B------:R-:W-:Y:S01]  /*3090*/  PRMT R72, R4, 0x7610, R72 ;  /* 0x0000761004487816 */ /* 0x000fe20000000048 */
[----:B------:R-:W-:Y:S01]  /*30a0*/  IMAD.MOV.U32 R4, RZ, RZ, R24 ;  /* 0x000000ffff047224 */ /* 0x000fe200078e0018 */
[----:B------:R-:W-:Y:S02]  /*30b0*/  PRMT R70, R70, 0x5410, R7 ;  /* 0x0000541046467816 */ /* 0x000fe40000000007 */
[----:B------:R-:W-:Y:S02]  /*30c0*/  PRMT R73, R6, 0x5410, R5 ;  /* 0x0000541006497816 */ /* 0x000fe40000000005 */
[----:B------:R-:W-:Y:S01]  /*30d0*/  PRMT R72, R72, 0x5410, R4 ;  /* 0x0000541048487816 */ /* 0x000fe20000000004 */
[----:B------:R-:W-:Y:S06]  /*30e0*/  @!P3 BRA `(.L_x_1266) ;  /* 0x000000000004b947 */ /* 0x000fec0003800000 */
[----:B------:R-:W-:Y:S01]  /*30f0*/  BPT.TRAP 0x1 ;  /* 0x000000040000795c */ /* 0x000fe20000300000 */
.L_x_1266:
[----:B------:R-:W-:Y:S01]  /*3100*/  IMAD R58, R23, 0x8, R2 ;  /* 0x00000008173a7824 */ /* 0x000fe200078e0202 */
[----:B------:R-:W-:Y:S01]  /*3110*/  SHF.L.U32 R65, R187, 0x1f, RZ ;  /* 0x0000001fbb417819 */ /* 0x000fe200000006ff */
[----:B------:R-:W-:Y:S03]  /*3120*/  BSSY B1, `(.L_x_1267) ;  /* 0x0000003000017945 */ /* 0x000fe60003800000 */
[----:B------:R-:W0:Y:S02]  /*3130*/  SYNCS.PHASECHK.TRANS64.TRYWAIT P4, [R58+URZ+0x38890], R65 ;  /* 0x038890413a0075a7 */ /* 0x000e24000808017f */
[----:B0-----:R-:W-:Y:S05]  /*3140*/  @!P4 BRA `(.L_x_1268) ;  /* 0x000001b80074c947 */ /* 0x001fea0003800000 */
.L_x_1515:
[----:B------:R-:W-:Y:S05]  /*3150*/  BSYNC B1 ;  /* 0x0000000000017941 */ /* 0x000fea0003800000 */
.L_x_1267:
[----:B------:R-:W-:-:S03]  /*3160*/  UMOV UR4, 0xffffffff ;  /* 0xffffffff00047882 */ /* 0x000fc60000000000 */
[----:B------:R-:W-:Y:S05]  /*3170*/  BRA.DIV UR4, `(.L_x_1269) ;  /* 0x000001ba047c7947 */ /* 0x000fea000b800000 */
[----:B------:R1:W2:Y:S04]  /*3180*/  SHFL.IDX PT, R69, R13, RZ, 0x1c1f ;  /* 0x001c1fff0d457589 */ /* 0x0002a800000e0000 */
[----:B------:R1:W3:Y:S02]  /*3190*/  SHFL.IDX PT, R14, R67, RZ, 0x1c1f ;  /* 0x001c1fff430e7589 */ /* 0x0002e400000e0000 */
.L_x_1519:
        /* <DEDUP_REMOVED lines=9> */
[----:B------:R-:W-:Y:S01]  /*3230*/  SHF.R.U64 R15, R56, 0x10, R57 ;  /* 0x00000010380f7819 */ /* 0x000fe20000001239 */
[----:B0-----:R-:W-:Y:S01]  /*3240*/  IMAD.U32 R12, R5, 0x10000, RZ ;  /* 0x00010000050c7824 */ /* 0x001fe200078e00ff */
[----:B-1----:R-:W-:Y:S02]  /*3250*/  SHF.R.U64 R13, R26, 0x10, R27 ;  /* 0x000000101a0d7819 */ /* 0x002fe4000000121b */
[----:B------:R-:W-:Y:S02]  /*3260*/  PRMT R15, R73, 0x5410, R15 ;  /* 0x00005410490f7816 */ /* 0x000fe4000000000f */
[----:B------:R-:W-:Y:S02]  /*3270*/  PRMT R13, R70, 0x5410, R13 ;  /* 0x00005410460d7816 */ /* 0x000fe4000000000d */
[----:B------:R-:W-:Y:S02]  /*3280*/  SHF.R.U32.HI R66, RZ, 0x10, R57 ;  /* 0x00000010ff427819 */ /* 0x000fe40000011639 */
[----:B------:R-:W-:-:S02]  /*3290*/  SHF.R.U32.HI R67, RZ, 0x10, R27 ;  /* 0x00000010ff437819 */ /* 0x000fc4000001161b */
[----:B------:R-:W-:Y:S02]  /*32a0*/  LOP3.LUT R26, R5, 0xffff0000, RZ, 0xc0, !PT ;  /* 0xffff0000051a7812 */ /* 0x000fe400078ec0ff */
[C---:B------:R-:W-:Y:S01]  /*32b0*/  LOP3.LUT R57, R15.reuse, 0xffff0000, RZ, 0xc0, !PT ;  /* 0xffff00000f397812 */ /* 0x040fe200078ec0ff */
[----:B------:R-:W-:Y:S01]  /*32c0*/  IMAD.U32 R15, R15, 0x10000, RZ ;  /* 0x000100000f0f7824 */ /* 0x000fe200078e00ff */
[C---:B------:R-:W-:Y:S01]  /*32d0*/  LOP3.LUT R27, R13.reuse, 0xffff0000, RZ, 0xc0, !PT ;  /* 0xffff00000d1b7812 */ /* 0x040fe200078ec0ff */
[----:B------:R-:W-:Y:S01]  /*32e0*/  IMAD.U32 R13, R13, 0x10000, RZ ;  /* 0x000100000d0d7824 */ /* 0x000fe200078e00ff */
[----:B------:R-:W-:Y:S01]  /*32f0*/  PRMT R66, R70, 0x5432, R66 ;  /* 0x0000543246427816 */ /* 0x000fe20000000042 */
[----:B------:R-:W-:Y:S01]  /*3300*/  FMUL.FTZ R5, R26, R57 ;  /* 0x000000391a057220 */ /* 0x000fe20000410000 */
[----:B------:R-:W-:Y:S01]  /*3310*/  PRMT R56, R72, 0x5410, R67 ;  /* 0x0000541048387816 */ /* 0x000fe20000000043 */
[-C--:B------:R-:W-:Y:S02]  /*3320*/  FMUL.FTZ R26, R26, R27.reuse ;  /* 0x0000001b1a1a7220 */ /* 0x080fe40000410000 */
[----:B------:R-:W-:Y:S01]  /*3330*/  FFMA.FTZ R5, R12, R27, -R5 ;  /* 0x0000001b0c057223 */ /* 0x000fe20000010805 */
[----:B------:R-:W-:-:S02]  /*3340*/  IMAD.U32 R67, R66, 0x10000, RZ ;  /* 0x0001000042437824 */ /* 0x000fc400078e00ff */
[----:B------:R-:W-:Y:S01]  /*3350*/  FFMA.FTZ R12, R12, R57, R26 ;  /* 0x000000390c0c7223 */ /* 0x000fe2000001001a */
[----:B------:R-:W-:Y:S01]  /*3360*/  LOP3.LUT R26, R6, 0xffff0000, RZ, 0xc0, !PT ;  /* 0xffff0000061a7812 */ /* 0x000fe200078ec0ff */
[C---:B------:R-:W-:Y:S01]  /*3370*/  IMAD.U32 R57, R56.reuse, 0x10000, RZ ;  /* 0x0001000038397824 */ /* 0x040fe200078e00ff */
[----:B------:R-:W-:Y:S01]  /*3380*/  LOP3.LUT R56, R56, 0xffff0000, RZ, 0xc0, !PT ;  /* 0xffff000038387812 */ /* 0x000fe200078ec0ff */
[----:B------:R-:W-:Y:S01]  /*3390*/  IMAD.U32 R27, R6, 0x10000, RZ ;  /* 0x00010000061b7824 */ /* 0x000fe200078e00ff */
[----:B------:R-:W-:Y:S01]  /*33a0*/  LOP3.LUT R66, R66, 0xffff0000, RZ, 0xc0, !PT ;  /* 0xffff000042427812 */ /* 0x000fe200078ec0ff */
[C---:B------:R-:W-:Y:S01]  /*33b0*/  FMUL.FTZ R6, R26.reuse, R67 ;  /* 0x000000431a067220 */ /* 0x040fe20000410000 */
[----:B------:R-:W-:Y:S01]  /*33c0*/  FMUL.FTZ R26, R26, R57 ;  /* 0x000000391a1a7220 */ /* 0x000fe20000410000 */
[----:B------:R-:W-:Y:S02]  /*33d0*/  F2FP.BF16.F32.PACK_AB R5, R12, R5 ;  /* 0x000000050c05723e */ /* 0x000fe400000010ff */
[C---:B------:R-:W-:Y:S01]  /*33e0*/  FFMA.FTZ R6, R27.reuse, R57, -R6 ;  /* 0x000000391b067223 */ /* 0x040fe20000010806 */
[----:B------:R-:W-:Y:S01]  /*33f0*/  FFMA.FTZ R27, R27, R67, R26 ;  /* 0x000000431b1b7223 */ /* 0x000fe2000001001a */
[C---:B------:R-:W-:Y:S01]  /*3400*/  LOP3.LUT R26, R7.reuse, 0xffff0000, RZ, 0xc0, !PT ;  /* 0xffff0000071a7812 */ /* 0x040fe200078ec0ff */
[----:B------:R-:W-:-:S03]  /*3410*/  IMAD.U32 R7, R7, 0x10000, RZ ;  /* 0x0001000007077824 */ /* 0x000fc600078e00ff */
[----:B------:R-:W-:Y:S01]  /*3420*/  F2FP.BF16.F32.PACK_AB R6, R27, R6 ;  /* 0x000000061b06723e */ /* 0x000fe200000010ff */
[C---:B------:R-:W-:Y:S01]  /*3430*/  FMUL.FTZ R70, R26.reuse, R66 ;  /* 0x000000421a467220 */ /* 0x040fe20000410000 */
[----:B------:R-:W-:-:S03]  /*3440*/  FMUL.FTZ R57, R26, R56 ;  /* 0x000000381a397220 */ /* 0x000fc60000410000 */
[C---:B------:R-:W-:Y:S01]  /*3450*/  FFMA.FTZ R70, R7.reuse, R56, -R70 ;  /* 0x0000003807467223 */ /* 0x040fe20000010846 */
[----:B------:R-:W-:Y:S01]  /*3460*/  FFMA.FTZ R67, R7, R66, R57 ;  /* 0x0000004207437223 */ /* 0x000fe20000010039 */
[C---:B------:R-:W-:Y:S01]  /*3470*/  LOP3.LUT R7, R4.reuse, 0xffff0000, RZ, 0xc0, !PT ;  /* 0xffff000004077812 */ /* 0x040fe200078ec0ff */
[----:B------:R-:W-:-:S04]  /*3480*/  IMAD.U32 R4, R4, 0x10000, RZ ;  /* 0x0001000004047824 */ /* 0x000fc800078e00ff */
[C---:B------:R-:W-:Y:S01]  /*3490*/  FMUL.FTZ R57, R7.reuse, R15 ;  /* 0x0000000f07397220 */ /* 0x040fe20000410000 */
[-C--:B------:R-:W-:Y:S01]  /*34a0*/  FMUL.FTZ R26, R7, R13.reuse ;  /* 0x0000000d071a7220 */ /* 0x080fe20000410000 */
[----:B------:R-:W-:Y:S02]  /*34b0*/  F2FP.BF16.F32.PACK_AB R7, R67, R70 ;  /* 0x000000464307723e */ /* 0x000fe400000010ff */
[C---:B------:R-:W-:Y:S01]  /*34c0*/  FFMA.FTZ R57, R4.reuse, R13, -R57 ;  /* 0x0000000d04397223 */ /* 0x040fe20000010839 */
[----:B------:R-:W-:-:S05]  /*34d0*/  FFMA.FTZ R26, R4, R15, R26 ;  /* 0x0000000f041a7223 */ /* 0x000fca000001001a */
[----:B------:R-:W-:-:S07]  /*34e0*/  F2FP.BF16.F32.PACK_AB R4, R26, R57 ;  /* 0x000000391a04723e */ /* 0x000fce00000010ff */
.L_x_1274:
[----:B------:R-:W-:Y:S05]  /*34f0*/  BSYNC B2 ;  /* 0x0000000000027941 */ /* 0x000fea0003800000 */
.L_x_1273:
[----:B0-----:R4:W-:Y:S02]  /*3500*/  ST.E.128 desc[UR42][R10.64], R4 ;  /* 0x000000040a007985 */ /* 0x0019e4000c101d2a */
.L_x_1272:
[----:B------:R-:W-:Y:S05]  /*3510*/  BSYNC B1 ;  /* 0x0000000000017941 */ /* 0x000fea0003800000 */
.L_x_1271:
        /* <DEDUP_REMOVED lines=58> */
.L_x_1276:
[----:B------:R-:W-:Y:S05]  /*38c0*/  BSYNC B1 ;  /* 0x0000000000017941 */ /* 0x000fea0003800000 */
.L_x_1275:
[----:B--2---:R2:W-:Y:S01]  /*38d0*/  ST.E.128 desc[UR42][R10.64], R4 ;  /* 0x000000040a007985 */ /* 0x0045e2000c101d2a */
[----:B------:R-:W-:Y:S05]  /*38e0*/  BRA `(.L_x_1270) ;  /* 0x0000000c00a47947 */ /* 0x000fea0003800000 */
.L_x_1263:
        /* <DEDUP_REMOVED lines=43> */
.L_x_1277:
[----:B------:R-:W-:Y:S01]  /*3ba0*/  IMAD R58, R23, 0x8, R2 ;  /* 0x00000008173a7824 */ /* 0x000fe200078e0202 */
[----:B------:R-:W-:Y:S01]  /*3bb0*/  SHF.L.U32 R65, R187, 0x1f, RZ ;  /* 0x0000001fbb417819 */ /* 0x000fe200000006ff */
[----:B------:R-:W-:Y:S03]  /*3bc0*/  BSSY B1, `(.L_x_1278) ;  /* 0x0000003000017945 */ /* 0x000fe60003800000 */
[----:B------:R-:W0:Y:S02]  /*3bd0*/  SYNCS.PHASECHK.TRANS64.TRYWAIT P4, [R58+URZ+0x38890], R65 ;  /* 0x038890413a0075a7 */ /* 0x000e24000808017f */
[----:B0-----:R-:W-:Y:S05]  /*3be0*/  @!P4 BRA `(.L_x_1279) ;  /* 0x000001b00024c947 */ /* 0x001fea0003800000 */
.L_x_1520:
[----:B------:R-:W-:Y:S05]  /*3bf0*/  BSYNC B1 ;  /* 0x0000000000017941 */ /* 0x000fea0003800000 */
.L_x_1278:
[----:B------:R-:W-:-:S03]  /*3c00*/  UMOV UR4, 0xffffffff ;  /* 0xffffffff00047882 */ /* 0x000fc60000000000 */
[----:B------:R-:W-:Y:S05]  /*3c10*/  BRA.DIV UR4, `(.L_x_1280) ;  /* 0x000001b2042c7947 */ /* 0x000fea000b800000 */
[----:B------:R1:W2:Y:S04]  /*3c20*/  SHFL.IDX PT, R56, R13, RZ, 0x1c1f ;  /* 0x001c1fff0d387589 */ /* 0x0002a800000e0000 */
[----:B------:R-:W3:Y:S02]  /*3c30*/  SHFL.IDX PT, R67, R67, RZ, 0x1c1f ;  /* 0x001c1fff43437589 */ /* 0x000ee400000e0000 */
.L_x_1524:
[----:B------:R-:W-:-:S13]  /*3c40*/  ISETP.GE.OR P4, PT, R185, R63, P0 ;  /* 0x0000003fb900720c */ /* 0x000fda0000786670 */
[----:B------:R-:W-:Y:S05]  /*3c50*/  @P4 BRA `(.L_x_1270) ;  /* 0x0000000800c84947 */ /* 0x000fea0003800000 */
[----:B------:R-:W4:Y:S01]  /*3c60*/  LDC R66, c[0x0][0x2f4] ;  /* 0x0000bd00ff427b82 */ /* 0x000f220000000800 */
[----:B------:R-:W-:Y:S01]  /*3c70*/  LOP3.LUT P5, RZ, R16, 0x1, RZ, 0xc0, !PT ;  /* 0x0000000110ff7812 */ /* 0x000fe200078ac0ff */
[----:B------:R-:W-:Y:S01]  /*3c80*/  BSSY B1, `(.L_x_1281) ;  /* 0x0000070000017945 */ /* 0x000fe20003800000 */
        /* <DEDUP_REMOVED lines=14> */
[----:B------:R-:W4:Y:S04]  /*3d70*/  LDS.128 R8, [R9+0x22400] ;  /* 0x0224000009087984 */ /* 0x000f280000000c00 */
[----:B-1----:R-:W1:Y:S01]  /*3d80*/  LDS.128 R12, [R12+0x22400] ;  /* 0x022400000c0c7984 */ /* 0x002e620000000c00 */
[----:B------:R-:W-:Y:S05]  /*3d90*/  @P2 BRA `(.L_x_1282) ;  /* 0x0000000400782947 */ /* 0x000fea0003800000 */
[----:B------:R-:W-:Y:S01]  /*3da0*/  SHF.R.U32.HI R72, RZ, 0x10, R25 ;  /* 0x00000010ff487819 */ /* 0x000fe20000011619 */
[----:B-1----:R-:W-:Y:S01]  /*3db0*/  IMAD.U32 R64, R13, 0x10000, RZ ;  /* 0x000100000d407824 */ /* 0x002fe200078e00ff */
[----:B------:R-:W-:Y:S02]  /*3dc0*/  SHF.R.U32.HI R69, RZ, 0x10, R5 ;  /* 0x00000010ff457819 */ /* 0x000fe40000011605 */
[C---:B------:R-:W-:Y:S02]  /*3dd0*/  PRMT R72, R68.reuse, 0x5432, R72 ;  /* 0x0000543244487816 */ /* 0x040fe40000000048 */
[----:B------:R-:W-:Y:S01]  /*3de0*/  PRMT R69, R68, 0x5410, R69 ;  /* 0x0000541044457816 */ /* 0x000fe20000000045 */
[----:B----4-:R-:W-:Y:S01]  /*3df0*/  IMAD.U32 R68, R9, 0x10000, RZ ;  /* 0x0001000009447824 */ /* 0x010fe200078e00ff */
        /* <DEDUP_REMOVED lines=88> */
.L_x_1282:
[----:B------:R-:W-:Y:S05]  /*4380*/  BSYNC B1 ;  /* 0x0000000000017941 */ /* 0x000fea0003800000 */
.L_x_1281:
[----:B---3--:R-:W-:-:S04]  /*4390*/  LEA R4, P2, R51, R67, 0x1 ;  /* 0x0000004333047211 */ /* 0x008fc800078408ff */
[----:B--2---:R-:W-:Y:S02]  /*43a0*/  LEA.HI.X R5, R51, R56, R54, 0x1, P2 ;  /* 0x0000003833057211 */ /* 0x004fe400010f0c36 */
[----:B------:R-:W-:-:S03]  /*43b0*/  ISETP.GE.AND P2, PT, R57, R66, PT ;  /* 0x000000423900720c */ /* 0x000fc60003f46270 */
[----:B----4-:R2:W-:Y:S02]  /*43c0*/  ST.E.128 desc[UR42][R4.64], R8 ;  /* 0x0000000804007985 */ /* 0x0105e4000c101d2a */
[----:B--2---:R-:W-:Y:S02]  /*43d0*/  IMAD.MOV.U32 R4, RZ, RZ, R67 ;  /* 0x000000ffff047224 */ /* 0x004fe400078e0043 */
[----:B------:R-:W-:-:S06]  /*43e0*/  IMAD.MOV.U32 R5, RZ, RZ, R56 ;  /* 0x000000ffff057224 */ /* 0x000fcc00078e0038 */
[----:B------:R-:W-:Y:S05]  /*43f0*/  @P2 BRA `(.L_x_1270) ;  /* 0x0000000000e02947 */ /* 0x000fea0003800000 */
[----:B------:R-:W-:-:S05]  /*4400*/  IMAD.WIDE R4, R57, 0x2, R4 ;  /* 0x0000000239047825 */ /* 0x000fca00078e0204 */
[----:B-1----:R1:W-:Y:S01]  /*4410*/  ST.E.128 desc[UR42][R4.64], R12 ;  /* 0x0000000c04007985 */ /* 0x0023e2000c101d2a */
[----:B------:R-:W-:Y:S05]  /*4420*/  BRA `(.L_x_1270) ;  /* 0x0000000000d47947 */ /* 0x000fea0003800000 */
.L_x_1262:
[----:B------:R-:W-:-:S06]  /*4430*/  UISETP.NE.AND UP0, UPT, UR37, 0x3, UPT ;  /* 0x000000032500788c */ /* 0x000fcc000bf05270 */
[----:B------:R-:W-:-:S13]  /*4440*/  PLOP3.LUT P3, PT, PT, PT, UP0, 0x80, 0x0 ;  /* 0x000000000000781c */ /* 0x000fda0003f6f008 */
[----:B------:R-:W-:Y:S05]  /*4450*/  @!P3 BRA `(.L_x_1283) ;  /* 0x000000000004b947 */ /* 0x000fea0003800000 */
[----:B------:R-:W-:Y:S01]  /*4460*/  BPT.TRAP 0x1 ;  /* 0x000000040000795c */ /* 0x000fe20000300000 */
.L_x_1283:
[----:B------:R-:W-:Y:S01]  /*4470*/  IMAD R58, R23, 0x8, R2 ;  /* 0x00000008173a7824 */ /* 0x000fe200078e0202 */
[----:B------:R-:W-:Y:S01]  /*4480*/  SHF.L.U32 R65, R187, 0x1f, RZ ;  /* 0x0000001fbb417819 */ /* 0x000fe200000006ff */
[----:B------:R-:W-:Y:S01]  /*4490*/  BSSY B1, `(.L_x_1284) ;  /* 0x0000004000017945 */ /* 0x000fe20003800000 */
[----:B------:R-:W-:Y:S02]  /*44a0*/  SHF.R.S32.HI R62, RZ, 0x1f, R60 ;  /* 0x0000001fff3e7819 */ /* 0x000fe4000001143c */
[----:B------:R-:W1:Y:S02]  /*44b0*/  SYNCS.PHASECHK.TRANS64.TRYWAIT P2, [R58+URZ+0x38890], R65 ;  /* 0x038890413a0075a7 */ /* 0x000e64000804017f */
[----:B-1----:R-:W-:Y:S05]  /*44c0*/  @!P2 BRA `(.L_x_1285) ;  /* 0x000001a80048a947 */ /* 0x002fea0003800000 */
.L_x_1525:
[----:B------:R-:W-:Y:S05]  /*44d0*/  BSYNC B1 ;  /* 0x0000000000017941 */ /* 0x000fea0003800000 */
.L_x_1284:
        /* <DEDUP_REMOVED lines=24> */
.L_x_1529:
        /* <DEDUP_REMOVED lines=18> */
.L_x_1270:
[----:B------:R-:W-:Y:S05]  /*4780*/  BSYNC B0 ;  /* 0x0000000000007941 */ /* 0x000fea0003800000 */
.L_x_1261:
        /* <DEDUP_REMOVED lines=17> */
.L_x_1288:
[----:B------:R-:W-:Y:S05]  /*48a0*/  BSYNC B0 ;  /* 0x0000000000007941 */ /* 0x000fea0003800000 */
.L_x_1287:
[----:B------:R-:W1:Y:S01]  /*48b0*/  SYNCS.PHASECHK.TRANS64.TRYWAIT P3, [R58+URZ+0x388b0], R65 ;  /* 0x0388b0413a0075a7 */ /* 0x000e62000806017f */
[----:B------:R-:W-:Y:S04]  /*48c0*/  BSSY B0, `(.L_x_1289) ;  /* 0x0000002000007945 */ /* 0x000fe80003800000 */
[----:B-1----:R-:W-:Y:S05]  /*48d0*/  @!P3 BRA `(.L_x_1290) ;  /* 0x000001a4009cb947 */ /* 0x002fea0003800000 */
.L_x_1530:
[----:B------:R-:W-:Y:S05]  /*48e0*/  BSYNC B0 ;  /* 0x0000000000007941 */ /* 0x000fea0003800000 */
.L_x_1289:
        /* <DEDUP_REMOVED lines=21> */
[----:B------:R-:W4:Y:S04]  /*4a40*/  LDL R26, [R1] ;  /* 0x00000000011a7983 */ /* 0x000f280000100800 */
[----:B------:R-:W5:Y:S04]  /*4a50*/  LDL R64, [R1+0x4] ;  /* 0x0000040001407983 */ /* 0x000f680000100800 */
[----:B------:R-:W5:Y:S01]  /*4a60*/  LDL R57, [R1+0x8] ;  /* 0x0000080001397983 */ /* 0x000f620000100800 */
[----:B------:R-:W-:Y:S01]  /*4a70*/  LOP3.LUT P3, RZ, R191, 0x4, RZ, 0xc0, !PT ;  /* 0x00000004bfff7812 */ /* 0x000fe2000786c0ff */
[----:B------:R-:W-:Y:S01]  /*4a80*/  IMAD R5, R23, 0x8000, R46 ;  /* 0x0000800017057824 */ /* 0x000fe200078e022e */
[----:B------:R-:W-:Y:S01]  /*4a90*/  ULDC UR4, c[0x0][0x320] ;  /* 0x0000c80000047ab9 */ /* 0x000fe20000000800 */
[----:B------:R-:W5:Y:S02]  /*4aa0*/  LDL R56, [R1+0xc] ;  /* 0x00000c0001387983 */ /* 0x000f640000100800 */
[----:B------:R-:W-:-:S02]  /*4ab0*/  VIADD R15, R5, 0x20 ;  /* 0x00000020050f7836 */ /* 0x000fc40000000000 */
[----:B------:R-:W5:Y:S01]  /*4ac0*/  LDL R27, [R1+0x10] ;  /* 0x00001000011b7983 */ /* 0x000f620000100800 */
[C---:B---3--:R-:W-:Y:S01]  /*4ad0*/  IMAD R14, R5.reuse, 0x2, R2 ;  /* 0x00000002050e7824 */ /* 0x048fe200078e0202 */
[----:B------:R-:W-:Y:S02]  /*4ae0*/  ISETP.GE.AND P5, PT, R22, UR4, PT ;  /* 0x0000000416007c0c */ /* 0x000fe4000bfa6270 */
[----:B------:R-:W3:Y:S02]  /*4af0*/  LDL R61, [R1+0x18] ;  /* 0x00001800013d7983 */ /* 0x000ee40000100800 */
[----:B------:R-:W-:Y:S01]  /*4b00*/  @P3 VIADD R15, R5, 0xffffffe0 ;  /* 0xffffffe0050f3836 */ /* 0x000fe20000000000 */
[C---:B------:R-:W-:Y:S01]  /*4b10*/  ISETP.GE.AND P3, PT, R18.reuse, UR4, PT ;  /* 0x0000000412007c0c */ /* 0x040fe2000bf66270 */
[----:B------:R-:W3:Y:S04]  /*4b20*/  LDL R60, [R1+0x1c] ;  /* 0x00001c00013c7983 */ /* 0x000ee80000100800 */
[----:B------:R-:W3:Y:S08]  /*4b30*/  LDL R59, [R1+0x20] ;  /* 0x00002000013b7983 */ /* 0x000ef00000100800 */
[----:B------:R-:W1:Y:S01]  /*4b40*/  @!P3 LDS.128 R4, [R14+0x400] ;  /* 0x000400000e04b984 */ /* 0x000e620000000c00 */
[----:B0-----:R-:W-:-:S04]  /*4b50*/  @!P3 LEA R8, P4, R18, R25, 0x1 ;  /* 0x000000191208b211 */ /* 0x001fc800078808ff */
[----:B--2---:R-:W-:Y:S02]  /*4b60*/  @!P3 LEA.HI.X R9, R18, R24, R19, 0x1, P4 ;  /* 0x000000181209b211 */ /* 0x004fe400020f0c13 */
[----:B------:R-:W-:-:S04]  /*4b70*/  @!P5 LEA R12, P4, R22, R25, 0x1 ;  /* 0x00000019160cd211 */ /* 0x000fc800078808ff */
[----:B------:R-:W-:Y:S02]  /*4b80*/  @!P5 LEA.HI.X R13, R22, R24, R193, 0x1, P4 ;  /* 0x00000018160dd211 */ /* 0x000fe400020f0cc1 */
[C---:B------:R-:W-:Y:S01]  /*4b90*/  ISETP.GE.AND P4, PT, R212.reuse, UR4, PT ;  /* 0x00000004d4007c0c */ /* 0x040fe2000bf86270 */
[----:B------:R-:W-:Y:S01]  /*4ba0*/  IMAD R15, R15, 0x2, R2 ;  /* 0x000000020f0f7824 */ /* 0x000fe200078e0202 */
[----:B-1----:R0:W-:Y:S04]  /*4bb0*/  @!P3 ST.E.128 desc[UR42][R8.64], R4 ;  /* 0x000000040800b985 */ /* 0x0021e8000c101d2a */
[----:B------:R-:W1:Y:S07]  /*4bc0*/  @!P5 LDS.128 R4, [R15+0x400] ;  /* 0x000400000f04d984 */ /* 0x000e6e0000000c00 */
[----:B0-----:R-:W-:-:S05]  /*4bd0*/  @!P4 LEA R8, P3, R212, R25, 0x1 ;  /* 0x00000019d408c211 */ /* 0x001fca00078608ff */
[----:B------:R-:W-:Y:S01]  /*4be0*/  @!P4 IMAD.X R9, R24, 0x1, R229, P3 ;  /* 0x000000011809c824 */ /* 0x000fe200018e06e5 */
[----:B------:R-:W-:-:S13]  /*4bf0*/  ISETP.GE.AND P3, PT, R211, UR4, PT ;  /* 0x00000004d3007c0c */ /* 0x000fda000bf66270 */
[----:B------:R-:W-:Y:S01]  /*4c00*/  @!P3 LEA R10, P6, R211, R25, 0x1 ;  /* 0x00000019d30ab211 */ /* 0x000fe200078c08ff */
[----:B-1----:R-:W-:Y:S04]  /*4c10*/  @!P5 ST.E.128 desc[UR42][R12.64], R4 ;  /* 0x000000040c00d985 */ /* 0x002fe8000c101d2a */
[----:B------:R-:W0:Y:S01]  /*4c20*/  @!P4 LDS.128 R4, [R14+0x2400] ;  /* 0x002400000e04c984 */ /* 0x000e220000000c00 */
[----:B------:R-:W-:-:S03]  /*4c30*/  ISETP.GE.AND P5, PT, R210, UR4, PT ;  /* 0x00000004d2007c0c */ /* 0x000fc6000bfa6270 */
[----:B0-----:R-:W-:Y:S04]  /*4c40*/  @!P4 ST.E.128 desc[UR42][R8.64], R4 ;  /* 0x000000040800c985 */ /* 0x001fe8000c101d2a */
[----:B------:R-:W0:Y:S01]  /*4c50*/  @!P3 LDS.128 R4, [R15+0x2400] ;  /* 0x002400000f04b984 */ /* 0x000e220000000c00 */
[----:B----4-:R-:W-:-:S03]  /*4c60*/  @!P3 IMAD.X R11, R24, 0x1, R26, P6 ;  /* 0x00000001180bb824 */ /* 0x010fc600030e061a */
[----:B------:R-:W2:Y:S01]  /*4c70*/  LDL R26, [R1+0x14] ;  /* 0x00001400011a7983 */ /* 0x000ea20000100800 */
[----:B------:R-:W-:Y:S02]  /*4c80*/  ISETP.GE.AND P4, PT, R209, UR4, PT ;  /* 0x00000004d1007c0c */ /* 0x000fe4000bf86270 */
[----:B------:R-:W-:Y:S01]  /*4c90*/  @!P5 LEA R12, P6, R210, R25, 0x1 ;  /* 0x00000019d20cd211 */ /* 0x000fe200078c08ff */
[----:B0-----:R-:W-:Y:S04]  /*4ca0*/  @!P3 ST.E.128 desc[UR42][R10.64], R4 ;  /* 0x000000040a00b985 */ /* 0x001fe8000c101d2a */
[----:B------:R-:W0:Y:S01]  /*4cb0*/  @!P5 LDS.128 R4, [R14+0x4400] ;  /* 0x004400000e04d984 */ /* 0x000e220000000c00 */
[----:B-----5:R-:W-:-:S05]  /*4cc0*/  @!P5 IMAD.X R13, R24, 0x1, R64, P6 ;  /* 0x00000001180dd824 */ /* 0x020fca00030e0640 */
[----:B------:R-:W-:-:S05]  /*4cd0*/  @!P4 LEA R8, P6, R209, R25, 0x1 ;  /* 0x00000019d108c211 */ /* 0x000fca00078c08ff */
[----:B------:R-:W-:Y:S02]  /*4ce0*/  @!P4 IMAD.X R9, R24, 0x1, R57, P6 ;  /* 0x000000011809c824 */ /* 0x000fe400030e0639 */
[----:B------:R-:W4:Y:S04]  /*4cf0*/  LDL R57, [R1+0x24] ;  /* 0x0000240001397983 */ /* 0x000f280000100800 */
[----:B0-----:R-:W-:Y:S04]  /*4d00*/  @!P5 ST.E.128 desc[UR42][R12.64], R4 ;  /* 0x000000040c00d985 */ /* 0x001fe8000c101d2a */
[----:B------:R-:W0:Y:S01]  /*4d10*/  @!P4 LDS.128 R4, [R15+0x4400] ;  /* 0x004400000f04c984 */ /* 0x000e220000000c00 */
[----:B------:R-:W-:-:S13]  /*4d20*/  ISETP.GE.AND P3, PT, R208, UR4, PT ;  /* 0x00000004d0007c0c */ /* 0x000fda000bf66270 */
[----:B------:R-:W-:Y:S01]  /*4d30*/  @!P3 LEA R10, P6, R208, R25, 0x1 ;  /* 0x00000019d00ab211 */ /* 0x000fe200078c08ff */
[----:B0-----:R-:W-:Y:S04]  /*4d40*/  @!P4 ST.E.128 desc[UR42][R8.64], R4 ;  /* 0x000000040800c985 */ /* 0x001fe8000c101d2a */
[----:B------:R-:W0:Y:S01]  /*4d50*/  @!P3 LDS.128 R4, [R14+0x6400] ;  /* 0x006400000e04b984 */ /* 0x000e220000000c00 */
[----:B------:R-:W-:-:S03]  /*4d60*/  @!P3 IMAD.X R11, R24, 0x1, R56, P6 ;  /* 0x00000001180bb824 */ /* 0x000fc600030e0638 */
[----:B------:R-:W5:Y:S01]  /*4d70*/  LDL R56, [R1+0x28] ;  /* 0x0000280001387983 */ /* 0x000f620000100800 */
[----:B------:R-:W-:-:S13]  /*4d80*/  ISETP.GE.AND P5, PT, R207, UR4, PT ;  /* 0x00000004cf007c0c */ /* 0x000fda000bfa6270 */
[----:B------:R-:W-:Y:S01]  /*4d90*/  @!P5 LEA R12, P6, R207, R25, 0x1 ;  /* 0x00000019cf0cd211 */ /* 0x000fe200078c08ff */
[----:B0-----:R-:W-:Y:S04]  /*4da0*/  @!P3 ST.E.128 desc[UR42][R10.64], R4 ;  /* 0x000000040a00b985 */ /* 0x001fe8000c101d2a */
[----:B------:R-:W0:Y:S01]  /*4db0*/  @!P5 LDS.128 R4, [R15+0x6400] ;  /* 0x006400000f04d984 */ /* 0x000e220000000c00 */
[----:B------:R-:W-:-:S03]  /*4dc0*/  @!P5 IMAD.X R13, R24, 0x1, R27, P6 ;  /* 0x00000001180dd824 */ /* 0x000fc600030e061b */
[----:B------:R-:W5:Y:S01]  /*4dd0*/  LDL R27, [R1+0x2c] ;  /* 0x00002c00011b7983 */ /* 0x000f620000100800 */
[----:B------:R-:W-:-:S13]  /*4de0*/  ISETP.GE.AND P4, PT, R206, UR4, PT ;  /* 0x00000004ce007c0c */ /* 0x000fda000bf86270 */
[-C--:B------:R-:W-:Y:S01]  /*4df0*/  @!P4 LEA R8, P6, R206, R25.reuse, 0x1 ;  /* 0x00000019ce08c211 */ /* 0x080fe200078c08ff */
[----:B0-----:R-:W-:Y:S04]  /*4e00*/  @!P5 ST.E.128 desc[UR42][R12.64], R4 ;  /* 0x000000040c00d985 */ /* 0x001fe8000c101d2a */
[----:B------:R-:W0:Y:S01]  /*4e10*/  @!P4 LDS.128 R4, [R14+0x8400] ;  /* 0x008400000e04c984 */ /* 0x000e220000000c00 */
[C---:B------:R-:W-:Y:S02]  /*4e20*/  ISETP.GE.AND P3, PT, R205.reuse, UR4, PT ;  /* 0x00000004cd007c0c */ /* 0x040fe4000bf66270 */
[----:B------:R-:W-:Y:S01]  /*4e30*/  ISETP.GE.AND P5, PT, R204, UR4, PT ;  /* 0x00000004cc007c0c */ /* 0x000fe2000bfa6270 */
[----:B--2---:R-:W-:Y:S02]  /*4e40*/  @!P4 IMAD.X R9, R24, 0x1, R26, P6 ;  /* 0x000000011809c824 */ /* 0x004fe400030e061a */
[----:B------:R-:W2:Y:S04]  /*4e50*/  LDL R26, [R1+0x30] ;  /* 0x00003000011a7983 */ /* 0x000ea80000100800 */
[----:B0-----:R-:W-:Y:S04]  /*4e60*/  @!P4 ST.E.128 desc[UR42][R8.64], R4 ;  /* 0x000000040800c985 */ /* 0x001fe8000c101d2a */
[----:B------:R-:W0:Y:S01]  /*4e70*/  @!P3 LDS.128 R4, [R15+0x8400] ;  /* 0x008400000f04b984 */ /* 0x000e220000000c00 */
[----:B------:R-:W-:-:S05]  /*4e80*/  @!P3 LEA R10, P6, R205, R25, 0x1 ;  /* 0x00000019cd0ab211 */ /* 0x000fca00078c08ff */
[----:B---3--:R-:W-:Y:S01]  /*4e90*/  @!P3 IMAD.X R11, R24, 0x1, R61, P6 ;  /* 0x00000001180bb824 */ /* 0x008fe200030e063d */
[----:B------:R-:W-:Y:S02]  /*4ea0*/  ISETP.GE.AND P4, PT, R203, UR4, PT ;  /* 0x00000004cb007c0c */ /* 0x000fe4000bf86270 */
[----:B------:R-:W-:Y:S02]  /*4eb0*/  @!P5 LEA R12, P6, R204, R25, 0x1 ;  /* 0x00000019cc0cd211 */ /* 0x000fe400078c08ff */
[----:B0-----:R-:W-:Y:S04]  /*4ec0*/  @!P3 ST.E.128 desc[UR42][R10.64], R4 ;  /* 0x000000040a00b985 */ /* 0x001fe8000c101d2a */
[----:B------:R-:W0:Y:S01]  /*4ed0*/  @!P5 LDS.128 R4, [R14+0xa400] ;  /* 0x00a400000e04d984 */ /* 0x000e220000000c00 */
[----:B------:R-:W-:Y:S01]  /*4ee0*/  @!P5 IMAD.X R13, R24, 0x1, R60, P6 ;  /* 0x00000001180dd824 */ /* 0x000fe200030e063c */
[----:B------:R-:W-:-:S03]  /*4ef0*/  ISETP.GE.AND P3, PT, R202, UR4, PT ;  /* 0x00000004ca007c0c */ /* 0x000fc6000bf66270 */
[----:B------:R-:W-:Y:S01]  /*4f00*/  @!P4 LEA R8, P6, R203, R25, 0x1 ;  /* 0x00000019cb08c211 */ /* 0x000fe200078c08ff */
[----:B0-----:R-:W-:Y:S04]  /*4f10*/  @!P5 ST.E.128 desc[UR42][R12.64], R4 ;  /* 0x000000040c00d985 */ /* 0x001fe8000c101d2a */
[----:B------:R-:W0:Y:S01]  /*4f20*/  @!P4 LDS.128 R4, [R15+0xa400] ;  /* 0x00a400000f04c984 */ /* 0x000e220000000c00 */
[----:B------:R-:W-:Y:S01]  /*4f30*/  @!P4 IMAD.X R9, R24, 0x1, R59, P6 ;  /* 0x000000011809c824 */ /* 0x000fe200030e063b */
[----:B------:R-:W-:-:S03]  /*4f40*/  ISETP.GE.AND P5, PT, R216, UR4, PT ;  /* 0x00000004d8007c0c */ /* 0x000fc6000bfa6270 */
[----:B------:R-:W-:Y:S01]  /*4f50*/  @!P3 LEA R10, P6, R202, R25, 0x1 ;  /* 0x00000019ca0ab211 */ /* 0x000fe200078c08ff */
[----:B0-----:R-:W-:Y:S04]  /*4f60*/  @!P4 ST.E.128 desc[UR42][R8.64], R4 ;  /* 0x000000040800c985 */ /* 0x001fe8000c101d2a */
[----:B------:R-:W0:Y:S01]  /*4f70*/  @!P3 LDS.128 R4, [R14+0xc400] ;  /* 0x00c400000e04b984 */ /* 0x000e220000000c00 */
[----:B----4-:R-:W-:Y:S01]  /*4f80*/  @!P3 IMAD.X R11, R24, 0x1, R57, P6 ;  /* 0x00000001180bb824 */ /* 0x010fe200030e0639 */
[----:B------:R-:W-:-:S03]  /*4f90*/  ISETP.GE.AND P4, PT, R215, UR4, PT ;  /* 0x00000004d7007c0c */ /* 0x000fc6000bf86270 */
[----:B------:R-:W-:Y:S01]  /*4fa0*/  @!P5 LEA R12, P6, R216, R25, 0x1 ;  /* 0x00000019d80cd211 */ /* 0x000fe200078c08ff */
[----:B0-----:R-:W-:Y:S04]  /*4fb0*/  @!P3 ST.E.128 desc[UR42][R10.64], R4 ;  /* 0x000000040a00b985 */ /* 0x001fe8000c101d2a */
[----:B------:R-:W0:Y:S01]  /*4fc0*/  @!P5 LDS.128 R4, [R15+0xc400] ;  /* 0x00c400000f04d984 */ /* 0x000e220000000c00 */
[----:B-----5:R-:W-:Y:S01]  /*4fd0*/  @!P5 IMAD.X R13, R24, 0x1, R56, P6 ;  /* 0x00000001180dd824 */ /* 0x020fe200030e0638 */
[----:B------:R-:W-:-:S03]  /*4fe0*/  ISETP.GE.AND P3, PT, R214, UR4, PT ;  /* 0x00000004d6007c0c */ /* 0x000fc6000bf66270 */
[----:B------:R-:W-:Y:S01]  /*4ff0*/  @!P4 LEA R8, P6, R215, R25, 0x1 ;  /* 0x00000019d708c211 */ /* 0x000fe200078c08ff */
[----:B0-----:R-:W-:Y:S04]  /*5000*/  @!P5 ST.E.128 desc[UR42][R12.64], R4 ;  /* 0x000000040c00d985 */ /* 0x001fe8000c101d2a */
[----:B------:R-:W0:Y:S01]  /*5010*/  @!P4 LDS.128 R4, [R14+0xe400] ;  /* 0x00e400000e04c984 */ /* 0x000e220000000c00 */
[----:B------:R-:W-:-:S04]  /*5020*/  @!P4 IMAD.X R9, R24, 0x1, R27, P6 ;  /* 0x000000011809c824 */ /* 0x000fc800030e061b */
[----:B------:R-:W-:Y:S01]  /*5030*/  @!P3 LEA R10, P6, R214, R25, 0x1 ;  /* 0x00000019d60ab211 */ /* 0x000fe200078c08ff */
[----:B0-----:R-:W-:Y:S04]  /*5040*/  @!P4 ST.E.128 desc[UR42][R8.64], R4 ;  /* 0x000000040800c985 */ /* 0x001fe8000c101d2a */
[----:B------:R-:W0:Y:S01]  /*5050*/  @!P3 LDS.128 R4, [R15+0xe400] ;  /* 0x00e400000f04b984 */ /* 0x000e220000000c00 */
[----:B--2---:R-:W-:-:S05]  /*5060*/  @!P3 IMAD.X R11, R24, 0x1, R26, P6 ;  /* 0x00000001180bb824 */ /* 0x004fca00030e061a */
[----:B0-----:R4:W-:Y:S02]  /*5070*/  @!P3 ST.E.128 desc[UR42][R10.64], R4 ;  /* 0x000000040a00b985 */ /* 0x0019e4000c101d2a */
.L_x_1292:
[----:B------:R-:W-:Y:S05]  /*5080*/  BSYNC B0 ;  /* 0x0000000000007941 */ /* 0x000fea0003800000 */
.L_x_1291:
        /* <DEDUP_REMOVED lines=17> */
.L_x_1256:
[----:B------:R-:W-:Y:S04]  /*51a0*/  BSSY B0, `(.L_x_1294) ;  /* 0x0000004000007945 */ /* 0x000fe80003800000 */
[----:B------:R-:W-:Y:S05]  /*51b0*/  @P2 BRA `(.L_x_1295) ;  /* 0x0000000000082947 */ /* 0x000fea0003800000 */
[----:B------:R-:W4:Y:S02]  /*51c0*/  FENCE.VIEW.ASYNC.G ;  /* 0x00000000000073c6 */ /* 0x000f240000000100 */
[----:B----4-:R-:W-:Y:S06]  /*51d0*/  BAR.ARV 0xc, 0x180 ;  /* 0x0306000000007b1d */ /* 0x010fec0000002000 */
.L_x_1295:
[----:B------:R-:W-:Y:S05]  /*51e0*/  BSYNC B0 ;  /* 0x0000000000007941 */ /* 0x000fea0003800000 */
.L_x_1294:
        /* <DEDUP_REMOVED lines=38> */
.L_x_1299:
[----:B------:R-:W-:Y:S05]  /*5450*/  BSYNC B0 ;  /* 0x0000000000007941 */ /* 0x000fea0003800000 */
.L_x_1298:
        /* <DEDUP_REMOVED lines=72> */
[----:B------:R-:W-:Y:S02]  /*58e0*/  IMAD.MOV.U32 R7, RZ, RZ, 0x40000040 ;  /* 0x40000040ff077424 */ /* 0x000fe400078e00ff */
[----:B------:R-:W-:Y:S01]  /*58f0*/  IMAD.MOV.U32 R11, RZ, RZ, 0x40000040 ;  /* 0x40000040ff0b7424 */ /* 0x000fe200078e00ff */
[----:B------:R-:W-:Y:S01]  /*5900*/  BAR.SYNC.DEFER_BLOCKING 0xe, 0x100 ;  /* 0x0384000000007b1d */ /* 0x000fe20000010000 */
[----:B------:R-:W-:Y:S01]  /*5910*/  IMAD.MOV.U32 R9, RZ, RZ, 0x40000040 ;  /* 0x40000040ff097424 */ /* 0x000fe200078e00ff */
[----:B------:R-:W-:Y:S01]  /*5920*/  R2UR UR7, R7 ;  /* 0x00000000070772ca */ /* 0x000fe200000e0000 */
[----:B------:R-:W-:Y:S01]  /*5930*/  IMAD.MOV.U32 R7, RZ, RZ, 0x40000040 ;  /* 0x40000040ff077424 */ /* 0x000fe200078e00ff */
[----:B------:R-:W-:Y:S01]  /*5940*/  R2UR UR15, R11 ;  /* 0x000000000b0f72ca */ /* 0x000fe200000e0000 */
[----:B------:R-:W-:Y:S01]  /*5950*/  IMAD.MOV.U32 R11, RZ, RZ, 0x40000040 ;  /* 0x40000040ff0b7424 */ /* 0x000fe200078e00ff */
[----:B------:R-:W-:Y:S01]  /*5960*/  R2UR UR11, R9 ;  /* 0x00000000090b72ca */ /* 0x000fe200000e0000 */
[----:B------:R-:W-:-:S03]  /*5970*/  IMAD.MOV.U32 R9, RZ, RZ, 0x40000040 ;  /* 0x40000040ff097424 */ /* 0x000fc600078e00ff */
[----:B------:R-:W-:Y:S02]  /*5980*/  R2UR UR9, R11 ;  /* 0x000000000b0972ca */ /* 0x000fe400000e0000 */
[----:B------:R-:W-:Y:S01]  /*5990*/  R2UR UR13, R9 ;  /* 0x00000000090d72ca */ /* 0x000fe200000e0000 */
[----:B-----5:R-:W-:Y:S01]  /*59a0*/  WARPGROUP.ARRIVE ;  /* 0x00000000000079c5 */ /* 0x020fe20000000000 */
[----:B--2---:R-:W0:Y:S02]  /*59b0*/  SHFL.IDX PT, R4, R8, RZ, 0x1f ;  /* 0x00001fff08047589 */ /* 0x004e2400000e0000 */
[----:B0-----:R-:W-:-:S04]  /*59c0*/  LEA.HI R5, R4, R4, RZ, 0x1 ;  /* 0x0000000404057211 */ /* 0x001fc800078f08ff */
[----:B------:R-:W-:-:S05]  /*59d0*/  LOP3.LUT R5, R5, 0x1fffe, RZ, 0xc0, !PT ;  /* 0x0001fffe05057812 */ /* 0x000fca00078ec0ff */
[----:B------:R-:W-:Y:S02]  /*59e0*/  IMAD.IADD R5, R4, 0x1, -R5 ;  /* 0x0000000104057824 */ /* 0x000fe400078e0a05 */
[----:B------:R-:W-:Y:S02]  /*59f0*/  VIADD R4, R2, 0x36400 ;  /* 0x0003640002047836 */ /* 0x000fe40000000000 */
[----:B------:R-:W-:-:S03]  /*5a00*/  IMAD R5, R5, 0x8000, R2 ;  /* 0x0000800005057824 */ /* 0x000fc600078e0202 */
[----:B------:R-:W-:Y:S01]  /*5a10*/  SHF.R.U32.HI R4, RZ, 0x4, R4 ;  /* 0x00000004ff047819 */ /* 0x000fe20000011604 */
[----:B------:R-:W-:-:S03]  /*5a20*/  VIADD R5, R5, 0x400 ;  /* 0x0000040005057836 */ /* 0x000fc60000000000 */
[----:B------:R-:W-:Y:S02]  /*5a30*/  LOP3.LUT R4, R4, 0x3fff, RZ, 0xc0, !PT ;  /* 0x00003fff04047812 */ /* 0x000fe400078ec0ff */
[----:B------:R-:W-:Y:S02]  /*5a40*/  SHF.R.U32.HI R5, RZ, 0x4, R5 ;  /* 0x00000004ff057819 */ /* 0x000fe40000011605 */
[----:B------:R-:W-:Y:S02]  /*5a50*/  LOP3.LUT R4, R4, 0x10000, RZ, 0xfc, !PT ;  /* 0x0001000004047812 */ /* 0x000fe400078efcff */
[----:B------:R-:W-:Y:S02]  /*5a60*/  LOP3.LUT R5, R5, 0x3fff, RZ, 0xc0, !PT ;  /* 0x00003fff05057812 */ /* 0x000fe400078ec0ff */
[----:B------:R-:W-:Y:S02]  /*5a70*/  R2UR UR4, R4 ;  /* 0x00000000040472ca */ /* 0x000fe400000e0000 */
[----:B------:R-:W-:Y:S01]  /*5a80*/  LOP3.LUT R20, R5, 0x2000000, RZ, 0xfc, !PT ;  /* 0x0200000005147812 */ /* 0x000fe200078efcff */
[----:B------:R-:W-:-:S04]  /*5a90*/  IMAD.MOV.U32 R5, RZ, RZ, 0x40000040 ;  /* 0x40000040ff057424 */ /* 0x000fc800078e00ff */
[----:B------:R-:W-:Y:S01]  /*5aa0*/  IMAD R6, R17, 0x1000, R20 ;  /* 0x0000100011067824 */ /* 0x000fe200078e0214 */
[----:B------:R-:W-:-:S03]  /*5ab0*/  R2UR UR5, R5 ;  /* 0x00000000050572ca */ /* 0x000fc600000e0000 */
[C---:B------:R-:W-:Y:S01]  /*5ac0*/  VIADD R10, R6.reuse, 0x100 ;  /* 0x00000100060a7836 */ /* 0x040fe20000000000 */
[C---:B------:R-:W-:Y:S01]  /*5ad0*/  R2UR UR6, R6.reuse ;  /* 0x00000000060672ca */ /* 0x040fe200000e0000 */
[C---:B------:R-:W-:Y:S02]  /*5ae0*/  VIADD R8, R6.reuse, 0x80 ;  /* 0x0000008006087836 */ /* 0x040fe40000000000 */
[----:B------:R-:W-:Y:S01]  /*5af0*/  VIADD R6, R6, 0x180 ;  /* 0x0000018006067836 */ /* 0x000fe20000000000 */
[----:B------:R-:W-:Y:S01]  /*5b00*/  R2UR UR14, R10 ;  /* 0x000000000a0e72ca */ /* 0x000fe200000e0000 */
[----:B------:R-:W-:Y:S01]  /*5b10*/  VIADD R10, R4, 0x2 ;  /* 0x00000002040a7836 */ /* 0x000fe20000000000 */
[----:B------:R-:W-:Y:S01]  /*5b20*/  R2UR UR10, R8 ;  /* 0x00000000080a72ca */ /* 0x000fe200000e0000 */
[----:B------:R-:W-:-:S03]  /*5b30*/  VIADD R8, R4, 0x4 ;  /* 0x0000000404087836 */ /* 0x000fc60000000000 */
[----:B------:R-:W-:Y:S02]  /*5b40*/  R2UR UR8, R10 ;  /* 0x000000000a0872ca */ /* 0x000fe400000e0000 */
[----:B------:R-:W-:Y:S01]  /*5b50*/  R2UR UR12, R8 ;  /* 0x00000000080c72ca */ /* 0x000fe200000e0000 */
[----:B------:R-:W-:Y:S01]  /*5b60*/  HGMMA.64x256x16.F32.BF16 R24, gdesc[UR4].tnspB, RZ, !UPT, gsb0 ;  /* 0x43e00000041879f0 */ /* 0x000fe2000c0018ff */
[----:B------:R-:W-:Y:S01]  /*5b70*/  R2UR UR6, R6 ;  /* 0x00000000060672ca */ /* 0x000fe200000e0000 */
[----:B------:R-:W-:Y:S01]  /*5b80*/  IMAD.U32 R6, RZ, RZ, UR37 ;  /* 0x00000025ff067e24 */ /* 0x000fe2000f8e00ff */
[----:B------:R-:W-:Y:S01]  /*5b90*/  R2UR UR7, R7 ;  /* 0x00000000070772ca */ /* 0x000fe200000e0000 */
[----:B------:R-:W-:-:S03]  /*5ba0*/  IMAD.MOV.U32 R7, RZ, RZ, 0x40000040 ;  /* 0x40000040ff077424 */ /* 0x000fc600078e00ff */
[----:B------:R-:W-:Y:S01]  /*5bb0*/  ISETP.NE.AND P2, PT, R6, 0x3, PT ;  /* 0x000000030600780c */ /* 0x000fe20003f45270 */
[----:B------:R-:W-:Y:S01]  /*5bc0*/  VIADD R6, R4, 0x6 ;  /* 0x0000000604067836 */ /* 0x000fe20000000000 */
[----:B------:R-:W-:-:S04]  /*5bd0*/  R2UR UR5, R7 ;  /* 0x00000000070572ca */ /* 0x000fc800000e0000 */
[----:B------:R-:W-:Y:S01]  /*5be0*/  R2UR UR4, R6 ;  /* 0x00000000060472ca */ /* 0x000fe200000e0000 */
[----:B------:R-:W-:Y:S02]  /*5bf0*/  WARPGROUP.DEPBAR.LE gsb0, 0x0 ;  /* 0x00008000000079c5 */ /* 0x000fe40000010000 */
[----:B------:R-:W-:-:S12]  /*5c00*/  WARPGROUP.ARRIVE ;  /* 0x00000000000079c5 */ /* 0x000fd80000000000 */
        /* <DEDUP_REMOVED lines=13> */
.L_x_1301:
[----:B------:R-:W-:Y:S01]  /*5ce0*/  VIADD R3, R3, 0xfffffffe ;  /* 0xfffffffe03037836 */ /* 0x000fe20000000000 */
[----:B------:R-:W-:Y:S01]  /*5cf0*/  BSSY B0, `(.L_x_1302) ;  /* 0x00000c1000007945 */ /* 0x000fe20003800000 */
[----:B------:R-:W-:-:S03]  /*5d00*/  IMAD R12, R17, 0x8, R2 ;  /* 0x00000008110c7824 */ /* 0x000fc600078e0202 */
[----:B------:R-:W-:Y:S01]  /*5d10*/  ISETP.GE.AND P0, PT, R3, R0, PT ;  /* 0x000000000300720c */ /* 0x000fe20003f06270 */
[----:B------:R-:W-:-:S05]  /*5d20*/  VIADD R12, R12, 0x38860 ;  /* 0x000388600c0c7836 */ /* 0x000fca0000000000 */
[----:B------:R-:W-:-:S04]  /*5d30*/  PRMT R12, R190, 0x654, R12 ;  /* 0x00000654be0c7816 */ /* 0x000fc8000000000c */
[----:B------:R0:W-:Y:S03]  /*5d40*/  SYNCS.ARRIVE.TRANS64.RED.A1T0 RZ, [R12+URZ], RZ ;  /* 0x000000ff0cff79a7 */ /* 0x0001e6000810043f */
[----:B------:R-:W-:Y:S05]  /*5d50*/  @!P0 BRA `(.L_x_1303) ;  /* 0x0000000800e88947 */ /* 0x000fea0003800000 */
.L_x_1305:
[----:B------:R-:W-:Y:S01]  /*5d60*/  BAR.SYNC.DEFER_BLOCKING 0xe, 0x100 ;  /* 0x0384000000007b1d */ /* 0x000fe20000010000 */
[C---:B01----:R-:W-:Y:S01]  /*5d70*/  IMAD R12, R17.reuse, 0x40, R195 ;  /* 0x00000040110c7824 */ /* 0x043fe200078e02c3 */
[----:B------:R-:W-:Y:S01]  /*5d80*/  R2UR UR4, R4 ;  /* 0x00000000040472ca */ /* 0x000fe200000e0000 */
[----:B------:R-:W-:Y:S01]  /*5d90*/  VIADD R17, R17, 0x1 ;  /* 0x0000000111117836 */ /* 0x000fe20000000000 */
[----:B------:R-:W-:Y:S01]  /*5da0*/  R2UR UR5, R5 ;  /* 0x00000000050572ca */ /* 0x000fe200000e0000 */
[----:B------:R-:W-:Y:S01]  /*5db0*/  IMAD R12, R12, 0x4, R2 ;  /* 0x000000040c0c7824 */ /* 0x000fe200078e0202 */
[----:B------:R-:W-:Y:S01]  /*5dc0*/  ISETP.GT.AND P1, PT, R3, R0, PT ;  /* 0x000000000300720c */ /* 0x000fe20003f24270 */
[----:B------:R-:W-:Y:S01]  /*5dd0*/  IMAD.MOV.U32 R15, RZ, RZ, 0x40000040 ;  /* 0x40000040ff0f7424 */ /* 0x000fe200078e00ff */
[----:B------:R-:W-:Y:S01]  /*5de0*/  ISETP.NE.AND P0, PT, R17, 0x2, PT ;  /* 0x000000021100780c */ /* 0x000fe20003f05270 */
[----:B------:R-:W-:-:S03]  /*5df0*/  VIADD R3, R3, 0xffffffff ;  /* 0xffffffff03037836 */ /* 0x000fc60000000000 */
[----:B------:R-:W-:Y:S01]  /*5e00*/  SEL R17, R17, RZ, P0 ;  /* 0x000000ff11117207 */ /* 0x000fe20000000000 */
        /* <DEDUP_REMOVED lines=130> */
[----:B------:R-:W-:-:S02]  /*6630*/  IMAD R12, R17, 0x1000, R20 ;  /* 0x00001000110c7824 */ /* 0x000fc400078e0214 */
[----:B------:R-:W-:Y:S02]  /*6640*/  IMAD.MOV.U32 R13, RZ, RZ, 0x40000040 ;  /* 0x40000040ff0d7424 */ /* 0x000fe400078e00ff */
[C---:B------:R-:W-:Y:S01]  /*6650*/  VIADD R14, R12.reuse, 0x80 ;  /* 0x000000800c0e7836 */ /* 0x040fe20000000000 */
[----:B------:R-:W-:Y:S01]  /*6660*/  R2UR UR6, R12 ;  /* 0x000000000c0672ca */ /* 0x000fe200000e0000 */
[----:B------:R-:W-:Y:S01]  /*6670*/  WARPGROUP.ARRIVE ;  /* 0x00000000000079c5 */ /* 0x000fe20000000000 */
[----:B------:R-:W-:Y:S01]  /*6680*/  R2UR UR7, R13 ;  /* 0x000000000d0772ca */ /* 0x000fe200000e0000 */
[----:B------:R-:W-:-:S12]  /*6690*/  IMAD.MOV.U32 R13, RZ, RZ, 0x40000040 ;  /* 0x40000040ff0d7424 */ /* 0x000fd800078e00ff */
[----:B------:R-:W-:Y:S01]  /*66a0*/  HGMMA.64x256x16.F32.BF16 R24, gdesc[UR4].tnspB, R24, gsb0 ;  /* 0x43e00000041879f0 */ /* 0x000fe20008001818 */
[----:B------:R-:W-:Y:S01]  /*66b0*/  R2UR UR6, R14 ;  /* 0x000000000e0672ca */ /* 0x000fe200000e0000 */
[----:B------:R-:W-:Y:S01]  /*66c0*/  VIADD R14, R12, 0x100 ;  /* 0x000001000c0e7836 */ /* 0x000fe20000000000 */
[----:B------:R-:W-:Y:S01]  /*66d0*/  R2UR UR7, R15 ;  /* 0x000000000f0772ca */ /* 0x000fe200000e0000 */
[----:B------:R-:W-:Y:S01]  /*66e0*/  IMAD.MOV.U32 R15, RZ, RZ, 0x40000040 ;  /* 0x40000040ff0f7424 */ /* 0x000fe200078e00ff */
[----:B------:R-:W-:Y:S01]  /*66f0*/  R2UR UR4, R10 ;  /* 0x000000000a0472ca */ /* 0x000fe200000e0000 */
[----:B------:R-:W-:Y:S01]  /*6700*/  VIADD R12, R12, 0x180 ;  /* 0x000001800c0c7836 */ /* 0x000fe20000000000 */
[----:B------:R-:W-:Y:S01]  /*6710*/  R2UR UR5, R11 ;  /* 0x000000000b0572ca */ /* 0x000fe200000e0000 */
[----:B------:R-:W-:Y:S02]  /*6720*/  WARPGROUP.DEPBAR.LE gsb0, 0x0 ;  /* 0x00008000000079c5 */ /* 0x000fe40000010000 */
[----:B------:R-:W-:-:S15]  /*6730*/  WARPGROUP.ARRIVE ;  /* 0x00000000000079c5 */ /* 0x000fde0000000000 */
[----:B------:R-:W-:-:S03]  /*6740*/  NOP ;  /* 0x0000000000007918 */ /* 0x000fc60000000000 */
[----:B------:R-:W-:Y:S01]  /*6750*/  HGMMA.64x256x16.F32.BF16 R24, gdesc[UR4].tnspB, R24, gsb0 ;  /* 0x43e00000041879f0 */ /* 0x000fe20008001818 */
[----:B------:R-:W-:Y:S02]  /*6760*/  R2UR UR6, R14 ;  /* 0x000000000e0672ca */ /* 0x000fe400000e0000 */
[----:B------:R-:W-:Y:S02]  /*6770*/  R2UR UR7, R15 ;  /* 0x000000000f0772ca */ /* 0x000fe400000e0000 */
[----:B------:R-:W-:Y:S02]  /*6780*/  R2UR UR4, R8 ;  /* 0x00000000080472ca */ /* 0x000fe400000e0000 */
        /* <DEDUP_REMOVED lines=8> */
[----:B------:R-:W-:Y:S02]  /*6810*/  R2UR UR5, R7 ;  /* 0x00000000070572ca */ /* 0x000fe400000e0000 */
[----:B------:R-:W-:-:S04]  /*6820*/  SEL R12, RZ, 0x1, P0 ;  /* 0x00000001ff0c7807 */ /* 0x000fc80000000000 */
[----:B------:R-:W-:Y:S01]  /*6830*/  LOP3.LUT R186, R186, R12, RZ, 0x3c, !PT ;  /* 0x0000000cbaba7212 */ /* 0x000fe200078e3cff */
[----:B------:R-:W-:Y:S02]  /*6840*/  WARPGROUP.DEPBAR.LE gsb0, 0x0 ;  /* 0x00008000000079c5 */ /* 0x000fe40000010000 */
[----:B------:R-:W-:-:S12]  /*6850*/  WARPGROUP.ARRIVE ;  /* 0x00000000000079c5 */ /* 0x000fd80000000000 */
[----:B------:R-:W-:Y:S03]  /*6860*/  HGMMA.64x256x16.F32.BF16 R24, gdesc[UR4].tnspB, R24, gsb0 ;  /* 0x43e00000041879f0 */ /* 0x000fe60008001818 */
[----:B------:R-:W-:Y:S02]  /*6870*/  WARPGROUP.DEPBAR.LE gsb0, 0x0 ;  /* 0x00008000000079c5 */ /* 0x000fe40000010000 */
[----:B------:R-:W-:Y:S06]  /*6880*/  BAR.ARV 0xf, 0x100 ;  /* 0x03c4000000007b1d */ /* 0x000fec0000002000 */
[----:B------:R-:W-:Y:S05]  /*6890*/  @!P2 BRA `(.L_x_1304) ;  /* 0x000000000004a947 */ /* 0x000fea0003800000 */
[----:B------:R-:W-:Y:S01]  /*68a0*/  BPT.TRAP 0x1 ;  /* 0x000000040000795c */ /* 0x000fe20000300000 */
.L_x_1304:
[----:B------:R-:W-:-:S04]  /*68b0*/  IMAD R12, R17, 0x8, R2 ;  /* 0x00000008110c7824 */ /* 0x000fc800078e0202 */
[----:B------:R-:W-:-:S05]  /*68c0*/  VIADD R12, R12, 0x38860 ;  /* 0x000388600c0c7836 */ /* 0x000fca0000000000 */
[----:B------:R-:W-:-:S04]  /*68d0*/  PRMT R12, R190, 0x654, R12 ;  /* 0x00000654be0c7816 */ /* 0x000fc8000000000c */
[----:B------:R1:W-:Y:S01]  /*68e0*/  SYNCS.ARRIVE.TRANS64.RED.A1T0 RZ, [R12+URZ], RZ ;  /* 0x000000ff0cff79a7 */ /* 0x0003e2000810043f */
[----:B------:R-:W-:Y:S05]  /*68f0*/  @P1 BRA `(.L_x_1305) ;  /* 0xfffffff400181947 */ /* 0x000fea000383ffff */
.L_x_1303:
[----:B------:R-:W-:Y:S05]  /*6900*/  BSYNC B0 ;  /* 0x0000000000007941 */ /* 0x000fea0003800000 */
.L_x_1302:
        /* <DEDUP_REMOVED lines=142> */
.L_x_1297:
        /* <DEDUP_REMOVED lines=31> */
.L_x_1307:
[----:B------:R-:W-:Y:S05]  /*73e0*/  BSYNC B0 ;  /* 0x0000000000007941 */ /* 0x000fea0003800000 */
.L_x_1306:
        /* <DEDUP_REMOVED lines=100> */
.L_x_1309:
[----:B------:R-:W-:Y:S05]  /*7a30*/  BSYNC B6 ;  /* 0x0000000000067941 */ /* 0x000fea0003800000 */
.L_x_1308:
        /* <DEDUP_REMOVED lines=13> */
.L_x_1313:
[----:B-1----:R1:W2:Y:S02]  /*7b10*/  SYNCS.PHASECHK.TRANS64.TRYWAIT P0, [R2+URZ+0x38800], R3 ;  /* 0x03880003020075a7 */ /* 0x0022a4000800017f */
[----:B--2---:R-:W-:Y:S05]  /*7b20*/  @!P0 NANOSLEEP.SYNCS 0x989680 ;  /* 0x009896800000895d */ /* 0x004fea0003900000 */
[----:B------:R-:W2:Y:S02]  /*7b30*/  @!P0 SYNCS.PHASECHK.TRANS64 P0, [R2+URZ+0x38800], R3 ;  /* 0x03880003020085a7 */ /* 0x000ea4000800007f */
[----:B--2---:R-:W-:Y:S05]  /*7b40*/  @!P0 BRA `(.L_x_1313) ;  /* 0xfffffffc00f08947 */ /* 0x004fea000383ffff */
.L_x_1312:
[----:B------:R-:W-:Y:S05]  /*7b50*/  BSYNC B0 ;  /* 0x0000000000007941 */ /* 0x000fea0003800000 */
.L_x_1311:
[----:B------:R-:W-:Y:S05]  /*7b60*/  BRA `(.L_x_1314) ;  /* 0x0000002000c87947 */ /* 0x000fea0003800000 */
.L_x_1310:
        /* <DEDUP_REMOVED lines=37> */
.L_x_1316:
[----:B------:R-:W-:Y:S05]  /*7dc0*/  BSYNC B6 ;  /* 0x0000000000067941 */ /* 0x000fea0003800000 */
.L_x_1315:
        /* <DEDUP_REMOVED lines=11> */
.L_x_1536:
        /* <DEDUP_REMOVED lines=27> */
[----:B------:R-:W-:Y:S02]  /*8030*/  @!P2 IMAD.WIDE R4, R188, 0x2, R4 ;  /* 0x00000002bc04a825 */ /* 0x000fe400078e0204 */
        /* <DEDUP_REMOVED lines=12> */
.L_x_1321:
[----:B------:R-:W-:Y:S05]  /*8100*/  BSYNC B1 ;  /* 0x0000000000017941 */ /* 0x000fea0003800000 */
.L_x_1320:
[----:B------:R-:W4:Y:S01]  /*8110*/  SYNCS.PHASECHK.TRANS64.TRYWAIT P0, [R2+URZ+0x38800], R25 ;  /* 0x03880019020075a7 */ /* 0x000f22000800017f */
[----:B-1----:R-:W-:Y:S01]  /*8120*/  LOP3.LUT R3, R27, 0x18, R18, 0xf8, !PT ;  /* 0x000000181b037812 */ /* 0x002fe200078ef812 */
[----:B0----5:R-:W-:Y:S01]  /*8130*/  IMAD.MOV.U32 R13, RZ, RZ, R8 ;  /* 0x000000ffff0d7224 */ /* 0x021fe200078e0008 */
[----:B------:R-:W-:Y:S01]  /*8140*/  SHF.R.U32.HI R12, RZ, 0x3, R27 ;  /* 0x00000003ff0c7819 */ /* 0x000fe2000001161b */
[----:B---3--:R-:W-:Y:S01]  /*8150*/  IMAD R24, R85, -0x40, R87 ;  /* 0xffffffc055187824 */ /* 0x008fe200078e0257 */
[--C-:B------:R-:W-:Y:S01]  /*8160*/  SHF.R.U32.HI R27, RZ, 0x10, R9.reuse ;  /* 0x00000010ff1b7819 */ /* 0x100fe20000011609 */
[--C-:B------:R-:W-:Y:S01]  /*8170*/  IMAD.MOV.U32 R14, RZ, RZ, R9.reuse ;  /* 0x000000ffff0e7224 */ /* 0x100fe200078e0009 */
[----:B------:R-:W-:Y:S01]  /*8180*/  LOP3.LUT R29, R3, R12, RZ, 0x3c, !PT ;  /* 0x0000000c031d7212 */ /* 0x000fe200078e3cff */
[----:B------:R-:W-:Y:S01]  /*8190*/  IMAD.MOV.U32 R15, RZ, RZ, R4 ;  /* 0x000000ffff0f7224 */ /* 0x000fe200078e0004 */
[----:B------:R-:W-:Y:S01]  /*81a0*/  SHF.R.U64 R12, R8, 0x10, R9 ;  /* 0x00000010080c7819 */ /* 0x000fe20000001209 */
[----:B------:R-:W-:Y:S01]  /*81b0*/  IMAD.MOV.U32 R8, RZ, RZ, R10 ;  /* 0x000000ffff087224 */ /* 0x000fe200078e000a */
[----:B------:R-:W-:Y:S01]  /*81c0*/  SHF.R.U64 R3, R10, 0x10, R11 ;  /* 0x000000100a037819 */ /* 0x000fe2000000120b */
[----:B------:R-:W-:Y:S01]  /*81d0*/  IMAD R29, R224, 0x200, R29 ;  /* 0x00000200e01d7824 */ /* 0x000fe200078e021d */
[----:B------:R-:W-:Y:S01]  /*81e0*/  PRMT R13, R13, 0x5410, R12 ;  /* 0x000054100d0d7816 */ /* 0x000fe2000000000c */
[--C-:B------:R-:W-:Y:S01]  /*81f0*/  IMAD.MOV.U32 R9, RZ, RZ, R11.reuse ;  /* 0x000000ffff097224 */ /* 0x100fe200078e000b */
[----:B------:R-:W-:Y:S01]  /*8200*/  SHF.R.U32.HI R28, RZ, 0x10, R11 ;  /* 0x00000010ff1c7819 */ /* 0x000fe2000001160b */
[----:B------:R-:W-:Y:S01]  /*8210*/  IMAD R12, R29, 0x2, R2 ;  /* 0x000000021d0c7824 */ /* 0x000fe200078e0202 */
[--C-:B------:R-:W-:Y:S01]  /*8220*/  SHF.R.U64 R26, R4, 0x10, R5.reuse ;  /* 0x00000010041a7819 */ /* 0x100fe20000001205 */
[----:B------:R-:W-:Y:S01]  /*8230*/  BSSY B1, `(.L_x_1322) ;  /* 0x0000011000017945 */ /* 0x000fe20003800000 */
[----:B------:R-:W-:Y:S01]  /*8240*/  VIMNMX R24, R24, 0x40, PT ;  /* 0x0000004018187848 */ /* 0x000fe20003fe0100 */
[--C-:B--2---:R-:W-:Y:S01]  /*8250*/  IMAD.MOV.U32 R20, RZ, RZ, R5.reuse ;  /* 0x000000ffff147224 */ /* 0x104fe200078e0005 */
[----:B----4-:R-:W-:Y:S01]  /*8260*/  SHF.R.U32.HI R21, RZ, 0x10, R5 ;  /* 0x00000010ff157819 */ /* 0x010fe20000011605 */
[----:B------:R-:W-:Y:S01]  /*8270*/  IMAD.MOV.U32 R10, RZ, RZ, R6 ;  /* 0x000000ffff0a7224 */ /* 0x000fe200078e0006 */
[--C-:B------:R-:W-:Y:S01]  /*8280*/  SHF.R.U64 R5, R6, 0x10, R7.reuse ;  /* 0x0000001006057819 */ /* 0x100fe20000001207 */
[----:B------:R-:W-:Y:S01]  /*8290*/  IMAD.MOV.U32 R11, RZ, RZ, R7 ;  /* 0x000000ffff0b7224 */ /* 0x000fe200078e0007 */
[----:B------:R-:W-:Y:S01]  /*82a0*/  PRMT R8, R8, 0x5410, R3 ;  /* 0x0000541008087816 */ /* 0x000fe20000000003 */
[C---:B------:R-:W-:Y:S01]  /*82b0*/  VIADD R4, R12.reuse, 0x20400 ;  /* 0x000204000c047836 */ /* 0x040fe20000000000 */
[----:B------:R-:W-:Y:S01]  /*82c0*/  SHF.R.U32.HI R6, RZ, 0x10, R7 ;  /* 0x00000010ff067819 */ /* 0x000fe20000011607 */
[----:B------:R-:W-:Y:S01]  /*82d0*/  VIADD R3, R12, 0x20440 ;  /* 0x000204400c037836 */ /* 0x000fe20000000000 */
[----:B------:R-:W-:-:S02]  /*82e0*/  LOP3.LUT P2, RZ, R191, 0x4, RZ, 0xc0, !PT ;  /* 0x00000004bfff7812 */ /* 0x000fc4000784c0ff */
[----:B------:R-:W-:Y:S02]  /*82f0*/  ISETP.GE.AND P1, PT, R185, R24, PT ;  /* 0x00000018b900720c */ /* 0x000fe40003f26270 */
[----:B------:R-:W-:Y:S02]  /*8300*/  PRMT R14, R14, 0x5410, R27 ;  /* 0x000054100e0e7816 */ /* 0x000fe4000000001b */
[----:B------:R-:W-:Y:S02]  /*8310*/  PRMT R9, R9, 0x5410, R28 ;  /* 0x0000541009097816 */ /* 0x000fe4000000001c */
[----:B------:R-:W-:Y:S01]  /*8320*/  PRMT R15, R15, 0x5410, R26 ;  /* 0x000054100f0f7816 */ /* 0x000fe2000000001a */
[----:B------:R-:W-:Y:S06]  /*8330*/  @!P0 BRA `(.L_x_1323) ;  /* 0x0000016c008c8947 */ /* 0x000fec0003800000 */
.L_x_1537:
[----:B------:R-:W-:Y:S05]  /*8340*/  BSYNC B1 ;  /* 0x0000000000017941 */ /* 0x000fea0003800000 */
.L_x_1322:
        /* <DEDUP_REMOVED lines=12> */
[C---:B------:R-:W-:Y:S01]  /*8410*/  IMAD.U32 R29, R15.reuse, 0x10000, RZ ;  /* 0x000100000f1d7824 */ /* 0x040fe200078e00ff */
[----:B------:R-:W-:Y:S01]  /*8420*/  LOP3.LUT R32, R15, 0xffff0000, RZ, 0xc0, !PT ;  /* 0xffff00000f207812 */ /* 0x000fe200078ec0ff */
[C---:B------:R-:W-:Y:S01]  /*8430*/  IMAD.U32 R28, R13.reuse, 0x10000, RZ ;  /* 0x000100000d1c7824 */ /* 0x040fe200078e00ff */
[----:B------:R-:W-:Y:S01]  /*8440*/  LOP3.LUT R30, R13, 0xffff0000, RZ, 0xc0, !PT ;  /* 0xffff00000d1e7812 */ /* 0x000fe200078ec0ff */
[C---:B-1----:R-:W-:Y:S01]  /*8450*/  IMAD.U32 R21, R4.reuse, 0x10000, RZ ;  /* 0x0001000004157824 */ /* 0x042fe200078e00ff */
[----:B------:R-:W-:Y:S01]  /*8460*/  LOP3.LUT R4, R4, 0xffff0000, RZ, 0xc0, !PT ;  /* 0xffff000004047812 */ /* 0x000fe200078ec0ff */
[C---:B0-----:R-:W-:Y:S01]  /*8470*/  IMAD.U32 R25, R5.reuse, 0x10000, RZ ;  /* 0x0001000005197824 */ /* 0x041fe200078e00ff */
[----:B------:R-:W-:Y:S01]  /*8480*/  LOP3.LUT R5, R5, 0xffff0000, RZ, 0xc0, !PT ;  /* 0xffff000005057812 */ /* 0x000fe200078ec0ff */
[C---:B------:R-:W-:Y:S01]  /*8490*/  IMAD.U32 R26, R6.reuse, 0x10000, RZ ;  /* 0x00010000061a7824 */ /* 0x040fe200078e00ff */
[----:B------:R-:W-:Y:S01]  /*84a0*/  LOP3.LUT R6, R6, 0xffff0000, RZ, 0xc0, !PT ;  /* 0xffff000006067812 */ /* 0x000fe200078ec0ff */
[C---:B------:R-:W-:Y:S01]  /*84b0*/  FMUL.FTZ R34, R4.reuse, R29 ;  /* 0x0000001d04227220 */ /* 0x040fe20000410000 */
[----:B------:R-:W-:Y:S01]  /*84c0*/  FMUL.FTZ R4, R4, R28 ;  /* 0x0000001c04047220 */ /* 0x000fe20000410000 */
[----:B------:R-:W-:-:S02]  /*84d0*/  IMAD.U32 R27, R7, 0x10000, RZ ;  /* 0x00010000071b7824 */ /* 0x000fc400078e00ff */
[----:B------:R-:W-:Y:S01]  /*84e0*/  FMUL.FTZ R36, R5, R32 ;  /* 0x0000002005247220 */ /* 0x000fe20000410000 */
[C---:B------:R-:W-:Y:S01]  /*84f0*/  FFMA.FTZ R34, R21.reuse, R28, -R34 ;  /* 0x0000001c15227223 */ /* 0x040fe20000010822 */
[----:B------:R-:W-:Y:S01]  /*8500*/  FFMA.FTZ R29, R21, R29, R4 ;  /* 0x0000001d151d7223 */ /* 0x000fe20000010004 */
[----:B------:R-:W-:Y:S01]  /*8510*/  LOP3.LUT R7, R7, 0xffff0000, RZ, 0xc0, !PT ;  /* 0xffff000007077812 */ /* 0x000fe200078ec0ff */
[-C--:B------:R-:W-:Y:S01]  /*8520*/  FMUL.FTZ R38, R5, R30.reuse ;  /* 0x0000001e05267220 */ /* 0x080fe20000410000 */
[C---:B------:R-:W-:Y:S01]  /*8530*/  LOP3.LUT R28, R20.reuse, 0xffff0000, RZ, 0xc0, !PT ;  /* 0xffff0000141c7812 */ /* 0x040fe200078ec0ff */
[----:B------:R-:W-:Y:S01]  /*8540*/  IMAD.U32 R21, R20, 0x10000, RZ ;  /* 0x0001000014157824 */ /* 0x000fe200078e00ff */
[C---:B------:R-:W-:Y:S01]  /*8550*/  LOP3.LUT R4, R14.reuse, 0xffff0000, RZ, 0xc0, !PT ;  /* 0xffff00000e047812 */ /* 0x040fe200078ec0ff */
[----:B------:R-:W-:Y:S02]  /*8560*/  IMAD.U32 R5, R14, 0x10000, RZ ;  /* 0x000100000e057824 */ /* 0x000fe400078e00ff */
        /* <DEDUP_REMOVED lines=15> */
.L_x_1327:
[----:B------:R-:W-:Y:S05]  /*8660*/  BSYNC B2 ;  /* 0x0000000000027941 */ /* 0x000fea0003800000 */
.L_x_1326:
[----:B------:R-:W-:Y:S05]  /*8670*/  @P1 BRA `(.L_x_1325) ;  /* 0x0000000000981947 */ /* 0x000fea0003800000 */
[----:B-1----:R-:W1:Y:S01]  /*8680*/  LDS.128 R4, [R3] ;  /* 0x0000000003047984 */ /* 0x002e620000000c00 */
        /* <DEDUP_REMOVED lines=37> */
.L_x_1325:
[----:B------:R-:W-:Y:S05]  /*88e0*/  BSYNC B1 ;  /* 0x0000000000017941 */ /* 0x000fea0003800000 */
.L_x_1324:
        /* <DEDUP_REMOVED lines=13> */
[C---:B------:R-:W-:Y:S01]  /*89c0*/  IMAD.U32 R31, R20.reuse, 0x10000, RZ ;  /* 0x00010000141f7824 */ /* 0x040fe200078e00ff */
        /* <DEDUP_REMOVED lines=9> */
[----:B0-----:R-:W-:Y:S01]  /*8a60*/  FMUL.FTZ R25, R32, R5 ;  /* 0x0000000520197220 */ /* 0x001fe20000410000 */
        /* <DEDUP_REMOVED lines=22> */
.L_x_1330:
[----:B------:R-:W-:Y:S05]  /*8bd0*/  BSYNC B1 ;  /* 0x0000000000017941 */ /* 0x000fea0003800000 */
.L_x_1329:
[----:B------:R-:W-:Y:S05]  /*8be0*/  @P1 BRA `(.L_x_1328) ;  /* 0x0000001000841947 */ /* 0x000fea0003800000 */
[----:B-1----:R-:W1:Y:S01]  /*8bf0*/  LDS.128 R4, [R3+0x1000] ;  /* 0x0010000003047984 */ /* 0x002e620000000c00 */
[----:B------:R-:W-:Y:S01]  /*8c00*/  IMAD.U32 R20, R8, 0x10000, RZ ;  /* 0x0001000008147824 */ /* 0x000fe200078e00ff */
[C---:B------:R-:W-:Y:S01]  /*8c10*/  LOP3.LUT R27, R10.reuse, 0xffff0000, RZ, 0xc0, !PT ;  /* 0xffff00000a1b7812 */ /* 0x040fe200078ec0ff */
[----:B------:R-:W-:Y:S01]  /*8c20*/  IMAD.U32 R24, R10, 0x10000, RZ ;  /* 0x000100000a187824 */ /* 0x000fe200078e00ff */
[----:B0-----:R-:W-:Y:S02]  /*8c30*/  LOP3.LUT R25, R8, 0xffff0000, RZ, 0xc0, !PT ;  /* 0xffff000008197812 */ /* 0x001fe400078ec0ff */
        /* <DEDUP_REMOVED lines=34> */
.L_x_1318:
[----:B------:R-:W-:-:S03]  /*8e60*/  UMOV UR4, 0xffffffff ;  /* 0xffffffff00047882 */ /* 0x000fc60000000000 */
[----:B------:R-:W-:Y:S05]  /*8e70*/  BRA.DIV UR4, `(.L_x_1331) ;  /* 0x0000016204d07947 */ /* 0x000fea000b800000 */
[----:B------:R0:W1:Y:S04]  /*8e80*/  SHFL.IDX PT, R3, R26, RZ, 0x1c1f ;  /* 0x001c1fff1a037589 */ /* 0x00006800000e0000 */
[----:B------:R0:W2:Y:S04]  /*8e90*/  SHFL.IDX PT, R20, R25, RZ, 0x1c1f ;  /* 0x001c1fff19147589 */ /* 0x0000a800000e0000 */
[----:B------:R0:W3:Y:S04]  /*8ea0*/  SHFL.IDX PT, R21, R24, RZ, 0x1c1f ;  /* 0x001c1fff18157589 */ /* 0x0000e800000e0000 */
[----:B------:R0:W4:Y:S02]  /*8eb0*/  SHFL.IDX PT, R14, R27, RZ, 0x1c1f ;  /* 0x001c1fff1b0e7589 */ /* 0x00012400000e0000 */
.L_x_1543:
[----:B------:R-:W5:Y:S01]  /*8ec0*/  LDL R5, [R1+0x4c] ;  /* 0x00004c0001057983 */ /* 0x000f620000100800 */
[----:B------:R-:W-:Y:S01]  /*8ed0*/  ULDC UR4, c[0x0][0x448] ;  /* 0x0001120000047ab9 */ /* 0x000fe20000000800 */
[----:B0-----:R-:W0:Y:S01]  /*8ee0*/  LDC R25, c[0x0][0x3f4] ;  /* 0x0000fd00ff197b82 */ /* 0x001e220000000800 */
[----:B------:R-:W-:Y:S01]  /*8ef0*/  IMAD R87, R87, UR4, RZ ;  /* 0x0000000457577c24 */ /* 0x000fe2000f8e02ff */
[----:B------:R-:W-:Y:S01]  /*8f00*/  BSSY B1, `(.L_x_1332) ;  /* 0x0000017000017945 */ /* 0x000fe20003800000 */
[----:B------:R-:W-:Y:S02]  /*8f10*/  CS2R R6, SRZ ;  /* 0x0000000000067805 */ /* 0x000fe4000001ff00 */
[----:B------:R-:W-:Y:S02]  /*8f20*/  CS2R R10, SRZ ;  /* 0x00000000000a7805 */ /* 0x000fe4000001ff00 */
[----:B------:R-:W-:Y:S02]  /*8f30*/  CS2R R8, SRZ ;  /* 0x0000000000087805 */ /* 0x000fe4000001ff00 */
[----:B------:R-:W-:-:S02]  /*8f40*/  ISETP.GE.AND P0, PT, R0, R87, PT ;  /* 0x000000570000720c */ /* 0x000fc40003f06270 */
[----:B-----5:R-:W-:-:S04]  /*8f50*/  LEA.HI R4, R5, R5, RZ, 0x1 ;  /* 0x0000000505047211 */ /* 0x020fc800078f08ff */
[----:B------:R-:W-:-:S05]  /*8f60*/  LOP3.LUT R4, R4, 0xfffffffe, RZ, 0xc0, !PT ;  /* 0xfffffffe04047812 */ /* 0x000fca00078ec0ff */
[----:B------:R-:W-:Y:S01]  /*8f70*/  IMAD.IADD R0, R5, 0x1, -R4 ;  /* 0x0000000105007824 */ /* 0x000fe200078e0a04 */
[----:B------:R-:W-:-:S04]  /*8f80*/  CS2R R4, SRZ ;  /* 0x0000000000047805 */ /* 0x000fc8000001ff00 */
[----:B------:R-:W-:Y:S01]  /*8f90*/  SHF.L.U32 R27, R0, 0x1f, RZ ;  /* 0x0000001f001b7819 */ /* 0x000fe200000006ff */
[----:B0-----:R-:W-:Y:S06]  /*8fa0*/  @P0 BRA `(.L_x_1333) ;  /* 0x0000000000300947 */ /* 0x001fec0003800000 */
        /* <DEDUP_REMOVED lines=12> */
.L_x_1333:
[----:B------:R-:W-:Y:S05]  /*9070*/  BSYNC B1 ;  /* 0x0000000000017941 */ /* 0x000fea0003800000 */
.L_x_1332:
[----:B------:R-:W3:Y:S01]  /*9080*/  SYNCS.PHASECHK.TRANS64.TRYWAIT P1, [R2+URZ+0x38800], R27 ;  /* 0x0388001b020075a7 */ /* 0x000ee2000802017f */
[----:B-1----:R-:W-:Y:S01]  /*9090*/  IMAD R3, R85, -0x40, R87 ;  /* 0xffffffc055037824 */ /* 0x002fe200078e0257 */
[--C-:B-----5:R-:W-:Y:S01]  /*90a0*/  SHF.R.U64 R31, R8, 0x10, R9.reuse ;  /* 0x00000010081f7819 */ /* 0x120fe20000001209 */
[----:B0-----:R-:W-:Y:S01]  /*90b0*/  IMAD.MOV.U32 R12, RZ, RZ, R8 ;  /* 0x000000ffff0c7224 */ /* 0x001fe200078e0008 */
[--C-:B------:R-:W-:Y:S01]  /*90c0*/  SHF.R.U32.HI R29, RZ, 0x10, R9.reuse ;  /* 0x00000010ff1d7819 */ /* 0x100fe20000011609 */
[----:B------:R-:W-:Y:S01]  /*90d0*/  IMAD.MOV.U32 R26, RZ, RZ, R9 ;  /* 0x000000ffff1a7224 */ /* 0x000fe200078e0009 */
[----:B------:R-:W-:Y:S01]  /*90e0*/  SHF.R.U64 R8, R4, 0x10, R5 ;  /* 0x0000001004087819 */ /* 0x000fe20000001205 */
[----:B------:R-:W-:Y:S01]  /*90f0*/  IMAD.MOV.U32 R13, RZ, RZ, R10 ;  /* 0x000000ffff0d7224 */ /* 0x000fe200078e000a */
[--C-:B------:R-:W-:Y:S01]  /*9100*/  SHF.R.U64 R10, R10, 0x10, R11.reuse ;  /* 0x000000100a0a7819 */ /* 0x100fe2000000120b */
[----:B----4-:R-:W-:Y:S01]  /*9110*/  IMAD.MOV.U32 R14, RZ, RZ, R11 ;  /* 0x000000ffff0e7224 */ /* 0x010fe200078e000b */
[--C-:B------:R-:W-:Y:S01]  /*9120*/  SHF.R.U32.HI R9, RZ, 0x10, R5.reuse ;  /* 0x00000010ff097819 */ /* 0x100fe20000011605 */
[----:B------:R-:W-:Y:S01]  /*9130*/  IMAD.MOV.U32 R15, RZ, RZ, R4 ;  /* 0x000000ffff0f7224 */ /* 0x000fe200078e0004 */
[----:B------:R-:W-:Y:S01]  /*9140*/  ISETP.GE.AND P0, PT, R18, R25, PT ;  /* 0x000000191200720c */ /* 0x000fe20003f06270 */
[----:B--2---:R-:W-:Y:S01]  /*9150*/  IMAD.MOV.U32 R20, RZ, RZ, R5 ;  /* 0x000000ffff147224 */ /* 0x004fe200078e0005 */
[----:B------:R-:W-:Y:S01]  /*9160*/  VIMNMX R28, R3, 0x40, PT ;  /* 0x00000040031c7848 */ /* 0x000fe20003fe0100 */
[----:B---3--:R-:W-:Y:S01]  /*9170*/  IMAD.MOV.U32 R21, RZ, RZ, R6 ;  /* 0x000000ffff157224 */ /* 0x008fe200078e0006 */
[----:B------:R-:W-:Y:S01]  /*9180*/  SHF.R.U32.HI R11, RZ, 0x10, R11 ;  /* 0x00000010ff0b7819 */ /* 0x000fe2000001160b */
[--C-:B------:R-:W-:Y:S01]  /*9190*/  IMAD.MOV.U32 R24, RZ, RZ, R7.reuse ;  /* 0x000000ffff187224 */ /* 0x100fe200078e0007 */
[--C-:B------:R-:W-:Y:S01]  /*91a0*/  SHF.R.U64 R4, R6, 0x10, R7.reuse ;  /* 0x0000001006047819 */ /* 0x100fe20000001207 */
[----:B------:R-:W-:Y:S01]  /*91b0*/  VIADD R30, R185, 0x20 ;  /* 0x00000020b91e7836 */ /* 0x000fe20000000000 */
        /* <DEDUP_REMOVED lines=13> */
.L_x_1544:
[----:B------:R-:W-:Y:S05]  /*9290*/  BSYNC B1 ;  /* 0x0000000000017941 */ /* 0x000fea0003800000 */
.L_x_1334:
[----:B------:R-:W-:Y:S04]  /*92a0*/  BSSY B1, `(.L_x_1336) ;  /* 0x000005a000017945 */ /* 0x000fe80003800000 */
[----:B------:R-:W-:Y:S05]  /*92b0*/  @P2 BRA `(.L_x_1337) ;  /* 0x0000000400602947 */ /* 0x000fea0003800000 */
[----:B------:R-:W-:Y:S01]  /*92c0*/  IMAD.SHL.U32 R4, R191, 0x40, RZ ;  /* 0x00000040bf047824 */ /* 0x000fe200078e00ff */
[C---:B------:R-:W-:Y:S01]  /*92d0*/  LOP3.LUT R38, R15.reuse, 0xffff0000, RZ, 0xc0, !PT ;  /* 0xffff00000f267812 */ /* 0x040fe200078ec0ff */
[----:B------:R-:W-:Y:S02]  /*92e0*/  IMAD.IADD R6, R18, 0x1, R25 ;  /* 0x0000000112067824 */ /* 0x000fe400078e0219 */
[----:B------:R-:W-:Y:S01]  /*92f0*/  IMAD.U32 R37, R15, 0x10000, RZ ;  /* 0x000100000f257824 */ /* 0x000fe200078e00ff */
[----:B------:R-:W-:Y:S01]  /*9300*/  LOP3.LUT R7, R4, 0x1c0, RZ, 0xc0, !PT ;  /* 0x000001c004077812 */ /* 0x000fe200078ec0ff */
[----:B------:R-:W-:-:S03]  /*9310*/  IMAD.U32 R36, R3, 0x10000, RZ ;  /* 0x0001000003247824 */ /* 0x000fc600078e00ff */
[C---:B------:R-:W-:Y:S02]  /*9320*/  LOP3.LUT R4, R7.reuse, 0x38, R18, 0xf8, !PT ;  /* 0x0000003807047812 */ /* 0x040fe400078ef812 */
[----:B------:R-:W-:Y:S02]  /*9330*/  SHF.R.U32.HI R9, RZ, 0x3, R7 ;  /* 0x00000003ff097819 */ /* 0x000fe40000011607 */
[----:B------:R-:W-:Y:S02]  /*9340*/  LOP3.LUT R6, R7, 0x38, R6, 0xf8, !PT ;  /* 0x0000003807067812 */ /* 0x000fe400078ef806 */
[-C--:B------:R-:W-:Y:S02]  /*9350*/  LOP3.LUT R5, R4, R9.reuse, RZ, 0x3c, !PT ;  /* 0x0000000904057212 */ /* 0x080fe400078e3cff */
[----:B------:R-:W-:-:S03]  /*9360*/  LOP3.LUT R7, R6, R9, RZ, 0x3c, !PT ;  /* 0x0000000906077212 */ /* 0x000fc600078e3cff */
[C---:B------:R-:W-:Y:S02]  /*9370*/  IMAD R5, R224.reuse, 0x200, R5 ;  /* 0x00000200e0057824 */ /* 0x040fe400078e0205 */
[----:B0-----:R-:W-:Y:S02]  /*9380*/  IMAD R27, R224, 0x200, R7 ;  /* 0x00000200e01b7824 */ /* 0x001fe400078e0207 */
        /* <DEDUP_REMOVED lines=16> */
[C---:B------:R-:W-:Y:S01]  /*9490*/  FMUL.FTZ R39, R7.reuse, R37 ;  /* 0x0000002507277220 */ /* 0x040fe20000410000 */
[----:B------:R-:W-:Y:S01]  /*94a0*/  FMUL.FTZ R41, R7, R36 ;  /* 0x0000002407297220 */ /* 0x000fe20000410000 */
[----:B------:R-:W-:Y:S01]  /*94b0*/  LOP3.LUT R7, R3, 0xffff0000, RZ, 0xc0, !PT ;  /* 0xffff000003077812 */ /* 0x000fe200078ec0ff */
[----:B------:R-:W-:Y:S01]  /*94c0*/  FMUL.FTZ R40, R8, R38 ;  /* 0x0000002608287220 */ /* 0x000fe20000410000 */
[----:B------:R-:W-:Y:S01]  /*94d0*/  FFMA.FTZ R39, R28, R36, -R39 ;  /* 0x000000241c277223 */ /* 0x000fe20000010827 */
[----:B------:R-:W-:-:S02]  /*94e0*/  IMAD.U32 R36, R21, 0x10000, RZ ;  /* 0x0001000015247824 */ /* 0x000fc400078e00ff */
[----:B------:R-:W-:Y:S01]  /*94f0*/  FFMA.FTZ R41, R28, R37, R41 ;  /* 0x000000251c297223 */ /* 0x000fe20000010029 */
[----:B------:R-:W-:Y:S02]  /*9500*/  IMAD.U32 R28, R13, 0x10000, RZ ;  /* 0x000100000d1c7824 */ /* 0x000fe400078e00ff */
[-C--:B------:R-:W-:Y:S01]  /*9510*/  FMUL.FTZ R8, R8, R7.reuse ;  /* 0x0000000708087220 */ /* 0x080fe20000410000 */
[----:B------:R-:W-:Y:S01]  /*9520*/  FFMA.FTZ R40, R29, R7, -R40 ;  /* 0x000000071d287223 */ /* 0x000fe20000010828 */
[C---:B------:R-:W-:Y:S01]  /*9530*/  FMUL.FTZ R42, R34.reuse, R36 ;  /* 0x00000024222a7220 */ /* 0x040fe20000410000 */
[----:B------:R-:W-:Y:S01]  /*9540*/  LOP3.LUT R37, R21, 0xffff0000, RZ, 0xc0, !PT ;  /* 0xffff000015257812 */ /* 0x000fe200078ec0ff */
[----:B------:R-:W-:Y:S01]  /*9550*/  FMUL.FTZ R43, R34, R28 ;  /* 0x0000001c222b7220 */ /* 0x000fe20000410000 */
[----:B------:R-:W-:Y:S01]  /*9560*/  LOP3.LUT R7, R13, 0xffff0000, RZ, 0xc0, !PT ;  /* 0xffff00000d077812 */ /* 0x000fe200078ec0ff */
[----:B------:R-:W-:Y:S01]  /*9570*/  FFMA.FTZ R38, R29, R38, R8 ;  /* 0x000000261d267223 */ /* 0x000fe20000010008 */
[----:B------:R-:W-:Y:S01]  /*9580*/  FFMA.FTZ R42, R5, R28, -R42 ;  /* 0x0000001c052a7223 */ /* 0x000fe2000001082a */
[----:B------:R-:W-:-:S02]  /*9590*/  IMAD.U32 R33, R9, 0x10000, RZ ;  /* 0x0001000009217824 */ /* 0x000fc400078e00ff */
[----:B------:R-:W-:Y:S01]  /*95a0*/  FFMA.FTZ R43, R5, R36, R43 ;  /* 0x00000024052b7223 */ /* 0x000fe2000001002b */
[----:B------:R-:W-:Y:S01]  /*95b0*/  FMUL.FTZ R28, R10, R37 ;  /* 0x000000250a1c7220 */ /* 0x000fe20000410000 */
[----:B------:R-:W-:Y:S02]  /*95c0*/  IMAD.U32 R8, R20, 0x10000, RZ ;  /* 0x0001000014087824 */ /* 0x000fe400078e00ff */
[-C--:B------:R-:W-:Y:S01]  /*95d0*/  FMUL.FTZ R34, R10, R7.reuse ;  /* 0x000000070a227220 */ /* 0x080fe20000410000 */
[----:B------:R-:W-:Y:S02]  /*95e0*/  IMAD.U32 R5, R12, 0x10000, RZ ;  /* 0x000100000c057824 */ /* 0x000fe400078e00ff */
[----:B------:R-:W-:Y:S01]  /*95f0*/  FFMA.FTZ R45, R31, R7, -R28 ;  /* 0x000000071f2d7223 */ /* 0x000fe2000001081c */
[----:B------:R-:W-:Y:S02]  /*9600*/  IMAD.U32 R35, R11, 0x10000, RZ ;  /* 0x000100000b237824 */ /* 0x000fe400078e00ff */
[----:B------:R-:W-:Y:S01]  /*9610*/  FMUL.FTZ R29, R33, R8 ;  /* 0x00000008211d7220 */ /* 0x000fe20000410000 */
[----:B------:R-:W-:-:S02]  /*9620*/  IMAD.U32 R10, R24, 0x10000, RZ ;  /* 0x00010000180a7824 */ /* 0x000fc400078e00ff */
[----:B------:R-:W-:Y:S01]  /*9630*/  FMUL.FTZ R33, R33, R5 ;  /* 0x0000000521217220 */ /* 0x000fe20000410000 */
[----:B------:R-:W-:Y:S02]  /*9640*/  IMAD.U32 R7, R14, 0x10000, RZ ;  /* 0x000100000e077824 */ /* 0x000fe400078e00ff */
[----:B------:R-:W-:Y:S01]  /*9650*/  FFMA.FTZ R34, R31, R37, R34 ;  /* 0x000000251f227223 */ /* 0x000fe20000010022 */
[C---:B------:R-:W-:Y:S01]  /*9660*/  FMUL.FTZ R31, R35.reuse, R10 ;  /* 0x0000000a231f7220 */ /* 0x040fe20000410000 */
[C---:B------:R-:W-:Y:S01]  /*9670*/  FFMA.FTZ R33, R30.reuse, R8, R33 ;  /* 0x000000081e217223 */ /* 0x040fe20000010021 */
[----:B------:R-:W-:Y:S01]  /*9680*/  FMUL.FTZ R37, R35, R7 ;  /* 0x0000000723257220 */ /* 0x000fe20000410000 */
        /* <DEDUP_REMOVED lines=11> */
[----:B------:R-:W-:Y:S01]  /*9740*/  F2FP.BF16.F32.PACK_AB R10, R34, R43 ;  /* 0x0000002b220a723e */ /* 0x000fe200000010ff */
[-C--:B------:R-:W-:Y:S01]  /*9750*/  FMUL.FTZ R9, R9, R5.reuse ;  /* 0x0000000509097220 */ /* 0x080fe20000410000 */
[----:B------:R-:W-:Y:S01]  /*9760*/  FFMA.FTZ R30, R4, R5, -R31 ;  /* 0x00000005041e7223 */ /* 0x000fe2000001081f */
[-C--:B------:R-:W-:Y:S01]  /*9770*/  FMUL.FTZ R11, R11, R7.reuse ;  /* 0x000000070b0b7220 */ /* 0x080fe20000410000 */
[----:B------:R-:W-:Y:S01]  /*9780*/  FFMA.FTZ R36, R6, R7, -R47 ;  /* 0x0000000706247223 */ /* 0x000fe2000001082f */
[----:B------:R-:W-:Y:S01]  /*9790*/  FFMA.FTZ R32, R4, R8, R9 ;  /* 0x0000000804207223 */ /* 0x000fe20000010009 */
[----:B------:R-:W-:Y:S01]  /*97a0*/  F2FP.BF16.F32.PACK_AB R4, R40, R39 ;  /* 0x000000272804723e */ /* 0x000fe200000010ff */
[----:B------:R-:W-:Y:S01]  /*97b0*/  FFMA.FTZ R28, R6, R28, R11 ;  /* 0x0000001c061c7223 */ /* 0x000fe2000001000b */
[----:B------:R-:W-:-:S02]  /*97c0*/  F2FP.BF16.F32.PACK_AB R6, R45, R42 ;  /* 0x0000002a2d06723e */ /* 0x000fc400000010ff */
[----:B------:R-:W-:Y:S02]  /*97d0*/  F2FP.BF16.F32.PACK_AB R5, R30, R29 ;  /* 0x0000001d1e05723e */ /* 0x000fe400000010ff */
[----:B------:R-:W-:Y:S02]  /*97e0*/  F2FP.BF16.F32.PACK_AB R7, R36, R35 ;  /* 0x000000232407723e */ /* 0x000fe400000010ff */
[----:B------:R-:W-:Y:S02]  /*97f0*/  F2FP.BF16.F32.PACK_AB R8, R38, R41 ;  /* 0x000000292608723e */ /* 0x000fe400000010ff */
[----:B------:R-:W-:Y:S01]  /*9800*/  F2FP.BF16.F32.PACK_AB R9, R32, R33 ;  /* 0x000000212009723e */ /* 0x000fe200000010ff */
[----:B------:R1:W-:Y:S01]  /*9810*/  STS.128 [R26+0x20400], R4 ;  /* 0x020400041a007388 */ /* 0x0003e20000000c00 */
[----:B------:R-:W-:-:S05]  /*9820*/  F2FP.BF16.F32.PACK_AB R11, R28, R37 ;  /* 0x000000251c0b723e */ /* 0x000fca00000010ff */
[----:B------:R1:W-:Y:S02]  /*9830*/  STS.128 [R27+0x20400], R8 ;  /* 0x020400081b007388 */ /* 0x0003e40000000c00 */
.L_x_1337:
[----:B------:R-:W-:Y:S05]  /*9840*/  BSYNC B1 ;  /* 0x0000000000017941 */ /* 0x000fea0003800000 */
.L_x_1336:
[----:B------:R-:W-:Y:S05]  /*9850*/  @P0 BRA `(.L_x_1328) ;  /* 0x0000000400680947 */ /* 0x000fea0003800000 */
[----:B------:R-:W2:Y:S01]  /*9860*/  LDL R42, [R1+0x5c] ;  /* 0x00005c00012a7983 */ /* 0x000ea20000100800 */
[----:B-1----:R-:W-:-:S04]  /*9870*/  VIADD R7, R185, 0x20 ;  /* 0x00000020b9077836 */ /* 0x002fc80000000000 */
[----:B------:R-:W-:Y:S01]  /*9880*/  IMAD.SHL.U32 R5, R7, 0x40, RZ ;  /* 0x0000004007057824 */ /* 0x000fe200078e00ff */
[----:B------:R-:W-:Y:S01]  /*9890*/  SHF.R.S32.HI R6, RZ, 0x1f, R7 ;  /* 0x0000001fff067819 */ /* 0x000fe20000011407 */
[----:B------:R-:W-:-:S03]  /*98a0*/  IMAD.IADD R4, R18, 0x1, R25 ;  /* 0x0000000112047824 */ /* 0x000fc600078e0219 */
[----:B------:R-:W-:Y:S02]  /*98b0*/  LEA.HI R6, R6, R7, RZ, 0x3 ;  /* 0x0000000706067211 */ /* 0x000fe400078f18ff */
[----:B------:R-:W-:-:S03]  /*98c0*/  LOP3.LUT R5, R5, 0x1c0, RZ, 0xc0, !PT ;  /* 0x000001c005057812 */ /* 0x000fc600078ec0ff */
[----:B------:R-:W-:Y:S01]  /*98d0*/  IMAD.SHL.U32 R6, R6, 0x40, RZ ;  /* 0x0000004006067824 */ /* 0x000fe200078e00ff */
[----:B------:R-:W-:Y:S02]  /*98e0*/  LOP3.LUT R4, R5, 0x38, R4, 0xf8, !PT ;  /* 0x0000003805047812 */ /* 0x000fe400078ef804 */
[----:B------:R-:W-:Y:S02]  /*98f0*/  SHF.R.U32.HI R5, RZ, 0x3, R5 ;  /* 0x00000003ff057819 */ /* 0x000fe40000011605 */
[----:B------:R-:W-:Y:S02]  /*9900*/  LOP3.LUT R25, R6, 0xfffffe00, RZ, 0xc0, !PT ;  /* 0xfffffe0006197812 */ /* 0x000fe400078ec0ff */
[----:B------:R-:W-:-:S05]  /*9910*/  LOP3.LUT R4, R4, R5, RZ, 0x3c, !PT ;  /* 0x0000000504047212 */ /* 0x000fca00078e3cff */
[----:B------:R-:W-:-:S04]  /*9920*/  IMAD.IADD R25, R25, 0x1, R4 ;  /* 0x0000000119197824 */ /* 0x000fc800078e0204 */
[----:B------:R-:W-:-:S05]  /*9930*/  IMAD R25, R25, 0x2, R2 ;  /* 0x0000000219197824 */ /* 0x000fca00078e0202 */
[----:B------:R-:W1:Y:S01]  /*9940*/  LDS.128 R8, [R25+0x20400] ;  /* 0x0204000019087984 */ /* 0x000e620000000c00 */
[----:B------:R-:W-:Y:S02]  /*9950*/  IMAD.U32 R36, R15, 0x10000, RZ ;  /* 0x000100000f247824 */ /* 0x000fe400078e00ff */
[----:B------:R-:W-:Y:S01]  /*9960*/  IMAD.U32 R34, R3, 0x10000, RZ ;  /* 0x0001000003227824 */ /* 0x000fe200078e00ff */
[----:B------:R-:W-:Y:S01]  /*9970*/  LOP3.LUT R38, R15, 0xffff0000, RZ, 0xc0, !PT ;  /* 0xffff00000f267812 */ /* 0x000fe200078ec0ff */
[----:B------:R-:W-:Y:S02]  /*9980*/  IMAD.U32 R41, R20, 0x10000, RZ ;  /* 0x0001000014297824 */ /* 0x000fe400078e00ff */
[----:B------:R-:W-:Y:S02]  /*9990*/  IMAD.U32 R39, R12, 0x10000, RZ ;  /* 0x000100000c277824 */ /* 0x000fe400078e00ff */
[----:B------:R-:W-:Y:S02]  /*99a0*/  IMAD.U32 R40, R21, 0x10000, RZ ;  /* 0x0001000015287824 */ /* 0x000fe400078e00ff */
[C---:B-1----:R-:W-:Y:S01]  /*99b0*/  IMAD.U32 R30, R8.reuse, 0x10000, RZ ;  /* 0x00010000081e7824 */ /* 0x042fe200078e00ff */
[----:B------:R-:W-:-:S03]  /*99c0*/  LOP3.LUT R8, R8, 0xffff0000, RZ, 0xc0, !PT ;  /* 0xffff000008087812 */ /* 0x000fc600078ec0ff */
[-C--:B------:R-:W-:Y:S01]  /*99d0*/  FMUL.FTZ R35, R36, R30.reuse ;  /* 0x0000001e24237220 */ /* 0x080fe20000410000 */
[----:B------:R-:W-:Y:S01]  /*99e0*/  FMUL.FTZ R15, R34, R30 ;  /* 0x0000001e220f7220 */ /* 0x000fe20000410000 */
[----:B------:R-:W-:Y:S01]  /*99f0*/  LOP3.LUT R30, R3, 0xffff0000, RZ, 0xc0, !PT ;  /* 0xffff0000031e7812 */ /* 0x000fe200078ec0ff */
[-C--:B------:R-:W-:Y:S01]  /*9a00*/  FMUL.FTZ R3, R38, R8.reuse ;  /* 0x0000000826037220 */ /* 0x080fe20000410000 */
[----:B------:R-:W-:Y:S02]  /*9a10*/  IMAD.U32 R31, R9, 0x10000, RZ ;  /* 0x00010000091f7824 */ /* 0x000fe400078e00ff */
[----:B------:R-:W-:Y:S02]  /*9a20*/  IMAD.U32 R32, R10, 0x10000, RZ ;  /* 0x000100000a207824 */ /* 0x000fe400078e00ff */
[----:B------:R-:W-:Y:S01]  /*9a30*/  FMUL.FTZ R37, R30, R8 ;  /* 0x000000081e257220 */ /* 0x000fe20000410000 */
[----:B------:R-:W-:Y:S01]  /*9a40*/  LOP3.LUT R10, R10, 0xffff0000, RZ, 0xc0, !PT ;  /* 0xffff00000a0a7812 */ /* 0x000fe200078ec0ff */
[----:B------:R-:W-:Y:S01]  /*9a50*/  IMAD.U32 R33, R11, 0x10000, RZ ;  /* 0x000100000b217824 */ /* 0x000fe200078e00ff */
[----:B------:R-:W-:-:S02]  /*9a60*/  LOP3.LUT R9, R9, 0xffff0000, RZ, 0xc0, !PT ;  /* 0xffff000009097812 */ /* 0x000fc400078ec0ff */
[----:B------:R-:W-:Y:S01]  /*9a70*/  LOP3.LUT R11, R11, 0xffff0000, RZ, 0xc0, !PT ;  /* 0xffff00000b0b7812 */ /* 0x000fe200078ec0ff */
[----:B--2---:R-:W1:Y:S02]  /*9a80*/  LDS.128 R4, [R42+0x20400] ;  /* 0x020400002a047984 */ /* 0x004e640000000c00 */
[C---:B-1----:R-:W-:Y:S01]  /*9a90*/  IMAD.U32 R26, R4.reuse, 0x10000, RZ ;  /* 0x00010000041a7824 */ /* 0x042fe200078e00ff */
[----:B------:R-:W-:Y:S01]  /*9aa0*/  LOP3.LUT R4, R4, 0xffff0000, RZ, 0xc0, !PT ;  /* 0xffff000004047812 */ /* 0x000fe200078ec0ff */
[----:B0-----:R-:W-:Y:S02]  /*9ab0*/  IMAD.U32 R27, R5, 0x10000, RZ ;  /* 0x00010000051b7824 */ /* 0x001fe400078e00ff */
[-C--:B------:R-:W-:Y:S01]  /*9ac0*/  FFMA.FTZ R35, R34, R26.reuse, -R35 ;  /* 0x0000001a22237223 */ /* 0x080fe20000010823 */
[----:B------:R-:W-:Y:S01]  /*9ad0*/  FFMA.FTZ R15, R36, R26, R15 ;  /* 0x0000001a240f7223 */ /* 0x000fe2000001000f */
[-C--:B------:R-:W-:Y:S01]  /*9ae0*/  FFMA.FTZ R8, R30, R4.reuse, -R3 ;  /* 0x000000041e087223 */ /* 0x080fe20000010803 */
[----:B------:R-:W-:Y:S01]  /*9af0*/  FFMA.FTZ R26, R38, R4, R37 ;  /* 0x00000004261a7223 */ /* 0x000fe20000010025 */
[----:B------:R-:W-:-:S02]  /*9b00*/  IMAD.U32 R28, R6, 0x10000, RZ ;  /* 0x00010000061c7824 */ /* 0x000fc400078e00ff */
[-C--:B------:R-:W-:Y:S01]  /*9b10*/  FMUL.FTZ R30, R41, R31.reuse ;  /* 0x0000001f291e7220 */ /* 0x080fe20000410000 */
[----:B------:R-:W-:Y:S01]  /*9b20*/  FMUL.FTZ R34, R39, R31 ;  /* 0x0000001f27227220 */ /* 0x000fe20000410000 */
[C---:B------:R-:W-:Y:S02]  /*9b30*/  IMAD.U32 R4, R13.reuse, 0x10000, RZ ;  /* 0x000100000d047824 */ /* 0x040fe400078e00ff */
[-C--:B------:R-:W-:Y:S01]  /*9b40*/  FMUL.FTZ R3, R40, R32.reuse ;  /* 0x0000002028037220 */ /* 0x080fe20000410000 */
[----:B------:R-:W-:Y:S02]  /*9b50*/  LOP3.LUT R36, R13, 0xffff0000, RZ, 0xc0, !PT ;  /* 0xffff00000d247812 */ /* 0x000fe400078ec0ff */
[----:B------:R-:W-:Y:S01]  /*9b60*/  LOP3.LUT R38, R21, 0xffff0000, RZ, 0xc0, !PT ;  /* 0xffff000015267812 */ /* 0x000fe200078ec0ff */
[----:B------:R-:W-:Y:S01]  /*9b70*/  IMAD.U32 R37, R24, 0x10000, RZ ;  /* 0x0001000018257824 */ /* 0x000fe200078e00ff */
[----:B------:R-:W-:Y:S01]  /*9b80*/  LOP3.LUT R6, R6, 0xffff0000, RZ, 0xc0, !PT ;  /* 0xffff000006067812 */ /* 0x000fe200078ec0ff */
[-C--:B------:R-:W-:Y:S01]  /*9b90*/  FFMA.FTZ R30, R39, R27.reuse, -R30 ;  /* 0x0000001b271e7223 */ /* 0x080fe2000001081e */
[----:B------:R-:W-:Y:S01]  /*9ba0*/  FFMA.FTZ R34, R41, R27, R34 ;  /* 0x0000001b29227223 */ /* 0x000fe20000010022 */
[C---:B------:R-:W-:Y:S01]  /*9bb0*/  FMUL.FTZ R21, R4.reuse, R32 ;  /* 0x0000002004157220 */ /* 0x040fe20000410000 */
[----:B------:R-:W-:Y:S01]  /*9bc0*/  FFMA.FTZ R13, R4, R28, -R3 ;  /* 0x0000001c040d7223 */ /* 0x000fe20000010803 */
[-C--:B------:R-:W-:Y:S01]  /*9bd0*/  FMUL.FTZ R3, R38, R10.reuse ;  /* 0x0000000a26037220 */ /* 0x080fe20000410000 */
[----:B------:R-:W-:Y:S01]  /*9be0*/  FMUL.FTZ R27, R36, R10 ;  /* 0x0000000a241b7220 */ /* 0x000fe20000410000 */
[----:B------:R-:W-:-:S02]  /*9bf0*/  IMAD.U32 R31, R14, 0x10000, RZ ;  /* 0x000100000e1f7824 */ /* 0x000fc400078e00ff */
[-C--:B------:R-:W-:Y:S01]  /*9c00*/  FMUL.FTZ R4, R37, R33.reuse ;  /* 0x0000002125047220 */ /* 0x080fe20000410000 */
[----:B------:R-:W-:Y:S02]  /*9c10*/  IMAD.U32 R29, R7, 0x10000, RZ ;  /* 0x00010000071d7824 */ /* 0x000fe400078e00ff */
[----:B------:R-:W-:Y:S01]  /*9c20*/  FFMA.FTZ R10, R40, R28, R21 ;  /* 0x0000001c280a7223 */ /* 0x000fe20000010015 */
[-C--:B------:R-:W-:Y:S01]  /*9c30*/  FFMA.FTZ R28, R36, R6.reuse, -R3 ;  /* 0x00000006241c7223 */ /* 0x080fe20000010803 */
[----:B------:R-:W-:Y:S01]  /*9c40*/  FFMA.FTZ R27, R38, R6, R27 ;  /* 0x00000006261b7223 */ /* 0x000fe2000001001b */
[C---:B------:R-:W-:Y:S01]  /*9c50*/  FMUL.FTZ R6, R31.reuse, R33 ;  /* 0x000000211f067220 */ /* 0x040fe20000410000 */
[----:B------:R-:W-:Y:S01]  /*9c60*/  FFMA.FTZ R21, R31, R29, -R4 ;  /* 0x0000001d1f157223 */ /* 0x000fe20000010804 */
[----:B------:R-:W-:Y:S02]  /*9c70*/  LOP3.LUT R33, R20, 0xffff0000, RZ, 0xc0, !PT ;  /* 0xffff000014217812 */ /* 0x000fe400078ec0ff */
[----:B------:R-:W-:-:S02]  /*9c80*/  LOP3.LUT R39, R24, 0xffff0000, RZ, 0xc0, !PT ;  /* 0xffff000018277812 */ /* 0x000fc400078ec0ff */
[----:B------:R-:W-:Y:S02]  /*9c90*/  LOP3.LUT R3, R12, 0xffff0000, RZ, 0xc0, !PT ;  /* 0xffff00000c037812 */ /* 0x000fe400078ec0ff */
[----:B------:R-:W-:Y:S01]  /*9ca0*/  LOP3.LUT R31, R14, 0xffff0000, RZ, 0xc0, !PT ;  /* 0xffff00000e1f7812 */ /* 0x000fe200078ec0ff */
[----:B------:R-:W-:Y:S01]  /*9cb0*/  FFMA.FTZ R29, R37, R29, R6 ;  /* 0x0000001d251d7223 */ /* 0x000fe20000010006 */
[----:B------:R-:W-:Y:S01]  /*9cc0*/  LOP3.LUT R5, R5, 0xffff0000, RZ, 0xc0, !PT ;  /* 0xffff000005057812 */ /* 0x000fe200078ec0ff */
[----:B------:R-:W-:Y:S01]  /*9cd0*/  FMUL.FTZ R4, R33, R9 ;  /* 0x0000000921047220 */ /* 0x000fe20000410000 */
[----:B------:R-:W-:Y:S01]  /*9ce0*/  LOP3.LUT R7, R7, 0xffff0000, RZ, 0xc0, !PT ;  /* 0xffff000007077812 */ /* 0x000fe200078ec0ff */
[----:B------:R-:W-:Y:S01]  /*9cf0*/  FMUL.FTZ R12, R39, R11 ;  /* 0x0000000b270c7220 */ /* 0x000fe20000410000 */
        /* <DEDUP_REMOVED lines=9> */
[----:B------:R-:W-:Y:S02]  /*9d90*/  F2FP.BF16.F32.PACK_AB R7, R12, R21 ;  /* 0x000000150c07723e */ /* 0x000fe400000010ff */
[----:B------:R-:W-:Y:S02]  /*9da0*/  F2FP.BF16.F32.PACK_AB R10, R27, R10 ;  /* 0x0000000a1b0a723e */ /* 0x000fe400000010ff */
[----:B------:R-:W-:Y:S02]  /*9db0*/  F2FP.BF16.F32.PACK_AB R8, R26, R15 ;  /* 0x0000000f1a08723e */ /* 0x000fe400000010ff */
[----:B------:R-:W-:-:S02]  /*9dc0*/  F2FP.BF16.F32.PACK_AB R9, R9, R34 ;  /* 0x000000220909723e */ /* 0x000fc400000010ff */
[----:B------:R-:W-:Y:S01]  /*9dd0*/  F2FP.BF16.F32.PACK_AB R11, R14, R29 ;  /* 0x0000001d0e0b723e */ /* 0x000fe200000010ff */
[----:B------:R3:W-:Y:S04]  /*9de0*/  STS.128 [R42+0x20400], R4 ;  /* 0x020400042a007388 */ /* 0x0007e80000000c00 */
[----:B------:R3:W-:Y:S02]  /*9df0*/  STS.128 [R25+0x20400], R8 ;  /* 0x0204000819007388 */ /* 0x0007e40000000c00 */
.L_x_1328:
[----:B------:R-:W-:Y:S05]  /*9e00*/  BSYNC B0 ;  /* 0x0000000000007941 */ /* 0x000fea0003800000 */
.L_x_1317:
        /* <DEDUP_REMOVED lines=8> */
.L_x_1314:
[----:B012---:R-:W-:-:S05]  /*9e90*/  IMAD.U32 R3, RZ, RZ, UR37 ;  /* 0x00000025ff037e24 */ /* 0x007fca000f8e00ff */
[----:B------:R-:W-:-:S13]  /*9ea0*/  ISETP.NE.AND P0, PT, R3, 0x3, PT ;  /* 0x000000030300780c */ /* 0x000fda0003f05270 */
[----:B------:R-:W-:Y:S05]  /*9eb0*/  @!P0 BRA `(.L_x_1338) ;  /* 0x0000000000048947 */ /* 0x000fea0003800000 */
[----:B------:R-:W-:Y:S01]  /*9ec0*/  BPT.TRAP 0x1 ;  /* 0x000000040000795c */ /* 0x000fe20000300000 */
.L_x_1338:
[----:B---3--:R-:W-:Y:S01]  /*9ed0*/  IMAD R11, R17, 0x8, R2 ;  /* 0x00000008110b7824 */ /* 0x008fe200078e0202 */
[----:B------:R-:W-:-:S04]  /*9ee0*/  SHF.L.U32 R10, R186, 0x1f, RZ ;  /* 0x0000001fba0a7819 */ /* 0x000fc800000006ff */
[----:B------:R0:W1:Y:S01]  /*9ef0*/  SYNCS.PHASECHK.TRANS64.TRYWAIT P1, [R11+URZ+0x38830], R10 ;  /* 0x0388300a0b0075a7 */ /* 0x000062000802017f */
[----:B------:R-:W-:Y:S05]  /*9f00*/  @!P0 BRA `(.L_x_1339) ;  /* 0x0000000000048947 */ /* 0x000fea0003800000 */
[----:B------:R-:W-:Y:S01]  /*9f10*/  BPT.TRAP 0x1 ;  /* 0x000000040000795c */ /* 0x000fe20000300000 */
.L_x_1339:
[C---:B------:R-:W-:Y:S02]  /*9f20*/  VIADD R3, R2.reuse, 0x22400 ;  /* 0x0002240002037836 */ /* 0x040fe40000000000 */
[----:B------:R-:W-:-:S03]  /*9f30*/  VIADD R4, R2, 0x20400 ;  /* 0x0002040002047836 */ /* 0x000fc60000000000 */
[----:B------:R-:W-:Y:S02]  /*9f40*/  SHF.R.U32.HI R3, RZ, 0x4, R3 ;  /* 0x00000004ff037819 */ /* 0x000fe40000011603 */
[----:B------:R-:W-:Y:S02]  /*9f50*/  SHF.R.U32.HI R4, RZ, 0x4, R4 ;  /* 0x00000004ff047819 */ /* 0x000fe40000011604 */
[----:B------:R-:W-:Y:S02]  /*9f60*/  LOP3.LUT R3, R3, 0x3fff, RZ, 0xc0, !PT ;  /* 0x00003fff03037812 */ /* 0x000fe400078ec0ff */
[----:B------:R-:W-:Y:S02]  /*9f70*/  LOP3.LUT R4, R4, 0x3fff, RZ, 0xc0, !PT ;  /* 0x00003fff04047812 */ /* 0x000fe400078ec0ff */
[----:B------:R-:W-:Y:S01]  /*9f80*/  LOP3.LUT R217, R3, 0x10000, RZ, 0xfc, !PT ;  /* 0x0001000003d97812 */ /* 0x000fe200078efcff */
[----:B-1----:R-:W-:Y:S06]  /*9f90*/  @P1 BRA `(.L_x_1340) ;  /* 0x0000000000081947 */ /* 0x002fec0003800000 */
[----:B------:R-:W1:Y:S02]  /*9fa0*/  SYNCS.PHASECHK.TRANS64.TRYWAIT P1, [R11+URZ+0x38830], R10 ;  /* 0x0388300a0b0075a7 */ /* 0x000e64000802017f */
[----:B-1----:R-:W-:Y:S05]  /*9fb0*/  @!P1 BRA `(.L_x_1341) ;  /* 0x0000015400049947 */ /* 0x002fea0003800000 */
.L_x_1340:
[----:B------:R-:W-:Y:S01]  /*9fc0*/  IMAD R12, R17, 0x200, R217 ;  /* 0x00000200110c7824 */ /* 0x000fe200078e02d9 */
        /* <DEDUP_REMOVED lines=11> */
[----:B------:R-:W-:Y:S01]  /*a080*/  IMAD.MOV.U32 R5, RZ, RZ, 0x40000040 ;  /* 0x40000040ff057424 */ /* 0x000fe200078e00ff */
[----:B------:R-:W-:Y:S01]  /*a090*/  SHF.L.U32 R3, R0, 0x1f, RZ ;  /* 0x0000001f00037819 */ /* 0x000fe200000006ff */
[----:B------:R-:W-:Y:S01]  /*a0a0*/  IMAD.MOV.U32 R7, RZ, RZ, 0x40000040 ;  /* 0x40000040ff077424 */ /* 0x000fe200078e00ff */
[----:B------:R-:W-:Y:S01]  /*a0b0*/  BSSY B0, `(.L_x_1342) ;  /* 0x0000022000007945 */ /* 0x000fe20003800000 */
[----:B------:R-:W-:-:S02]  /*a0c0*/  VIADD R14, R12, 0x4 ;  /* 0x000000040c0e7836 */ /* 0x000fc40000000000 */
[----:B------:R-:W-:Y:S02]  /*a0d0*/  IMAD.MOV.U32 R15, RZ, RZ, 0x40000040 ;  /* 0x40000040ff0f7424 */ /* 0x000fe400078e00ff */
[----:B------:R-:W-:Y:S02]  /*a0e0*/  VIADD R12, R12, 0x6 ;  /* 0x000000060c0c7836 */ /* 0x000fe40000000000 */
[----:B------:R-:W-:Y:S02]  /*a0f0*/  IMAD.MOV.U32 R9, RZ, RZ, 0x40000040 ;  /* 0x40000040ff097424 */ /* 0x000fe400078e00ff */
[----:B------:R-:W-:Y:S01]  /*a100*/  HGMMA.64x64x16.F32.BF16 R24, gdesc[UR4], RZ, !UPT, gsb0 ;  /* 0x00e00000041879f0 */ /* 0x000fe2000c0018ff */
[----:B------:R-:W-:Y:S01]  /*a110*/  R2UR UR4, R4 ;  /* 0x00000000040472ca */ /* 0x000fe200000e0000 */
[----:B------:R-:W-:Y:S01]  /*a120*/  IMAD.MOV.U32 R13, RZ, RZ, 0x40000040 ;  /* 0x40000040ff0d7424 */ /* 0x000fe200078e00ff */
[----:B------:R-:W-:Y:S02]  /*a130*/  R2UR UR5, R5 ;  /* 0x00000000050572ca */ /* 0x000fe400000e0000 */
[----:B------:R-:W-:Y:S01]  /*a140*/  R2UR UR6, R6 ;  /* 0x00000000060672ca */ /* 0x000fe200000e0000 */
[----:B------:R-:W-:Y:S01]  /*a150*/  VIADD R6, R8, 0x4 ;  /* 0x0000000408067836 */ /* 0x000fe20000000000 */
[----:B------:R-:W-:Y:S01]  /*a160*/  R2UR UR7, R7 ;  /* 0x00000000070772ca */ /* 0x000fe200000e0000 */
[----:B------:R-:W-:-:S02]  /*a170*/  IMAD.MOV.U32 R7, RZ, RZ, 0x40000040 ;  /* 0x40000040ff077424 */ /* 0x000fc400078e00ff */
        /* <DEDUP_REMOVED lines=19> */
[----:B------:R-:W2:Y:S02]  /*a2b0*/  SYNCS.PHASECHK.TRANS64.TRYWAIT P1, [R2+URZ+0x38810], R3 ;  /* 0x03881003020075a7 */ /* 0x000ea4000802017f */
[----:B--2---:R-:W-:Y:S05]  /*a2c0*/  @!P1 BRA `(.L_x_1343) ;  /* 0x0000015000549947 */ /* 0x004fea0003800000 */
.L_x_1545:
[----:B------:R-:W-:Y:S05]  /*a2d0*/  BSYNC B0 ;  /* 0x0000000000007941 */ /* 0x000fea0003800000 */
.L_x_1342:
[----:B------:R-:W-:Y:S05]  /*a2e0*/  @!P0 BRA `(.L_x_1344) ;  /* 0x0000000000048947 */ /* 0x000fea0003800000 */
[----:B------:R-:W-:Y:S01]  /*a2f0*/  BPT.TRAP 0x1 ;  /* 0x000000040000795c */ /* 0x000fe20000300000 */
.L_x_1344:
[----:B------:R3:W4:Y:S01]  /*a300*/  SYNCS.PHASECHK.TRANS64.TRYWAIT P1, [R11+URZ+0x38850], R10 ;  /* 0x0388500a0b0075a7 */ /* 0x000722000802017f */
[----:B------:R-:W-:Y:S05]  /*a310*/  @!P0 BRA `(.L_x_1345) ;  /* 0x0000000000048947 */ /* 0x000fea0003800000 */
[----:B------:R-:W-:Y:S01]  /*a320*/  BPT.TRAP 0x1 ;  /* 0x000000040000795c */ /* 0x000fe20000300000 */
.L_x_1345:
[C---:B------:R-:W-:Y:S02]  /*a330*/  VIADD R0, R2.reuse, 0x400 ;  /* 0x0000040002007836 */ /* 0x040fe40000000000 */
[----:B--2---:R-:W-:-:S03]  /*a340*/  VIADD R3, R2, 0x26400 ;  /* 0x0002640002037836 */ /* 0x004fc60000000000 */
[----:B------:R-:W-:Y:S02]  /*a350*/  SHF.R.U32.HI R0, RZ, 0x4, R0 ;  /* 0x00000004ff007819 */ /* 0x000fe40000011600 */
[----:B------:R-:W-:Y:S02]  /*a360*/  SHF.R.U32.HI R3, RZ, 0x4, R3 ;  /* 0x00000004ff037819 */ /* 0x000fe40000011603 */
[----:B------:R-:W-:Y:S02]  /*a370*/  LOP3.LUT R0, R0, 0x3fff, RZ, 0xc0, !PT ;  /* 0x00003fff00007812 */ /* 0x000fe400078ec0ff */
[----:B------:R-:W-:Y:S02]  /*a380*/  LOP3.LUT R3, R3, 0x3fff, RZ, 0xc0, !PT ;  /* 0x00003fff03037812 */ /* 0x000fe400078ec0ff */
[----:B------:R-:W-:Y:S01]  /*a390*/  LOP3.LUT R218, R0, 0x10000, RZ, 0xfc, !PT ;  /* 0x0001000000da7812 */ /* 0x000fe200078efcff */
[----:B----4-:R-:W-:Y:S06]  /*a3a0*/  @P1 BRA `(.L_x_1346) ;  /* 0x0000000000081947 */ /* 0x010fec0003800000 */
[----:B------:R-:W2:Y:S02]  /*a3b0*/  SYNCS.PHASECHK.TRANS64.TRYWAIT P1, [R11+URZ+0x38850], R10 ;  /* 0x0388500a0b0075a7 */ /* 0x000ea4000802017f */
[----:B--2---:R-:W-:Y:S05]  /*a3c0*/  @!P1 BRA `(.L_x_1347) ;  /* 0x0000015000289947 */ /* 0x004fea0003800000 */
.L_x_1346:
[----:B------:R-:W-:Y:S01]  /*a3d0*/  LOP3.LUT R0, R3, 0x10000, RZ, 0xfc, !PT ;  /* 0x0001000003007812 */ /* 0x000fe200078efcff */
[----:B------:R-:W-:Y:S01]  /*a3e0*/  IMAD R12, R17, 0x1000, R218 ;  /* 0x00001000110c7824 */ /* 0x000fe200078e02da */
[----:B------:R-:W-:Y:S05]  /*a3f0*/  WARPSYNC.ALL ;  /* 0x0000000000007948 */ /* 0x000fea0003800000 */
[----:B------:R-:W-:Y:S01]  /*a400*/  IMAD.MOV.U32 R14, RZ, RZ, R0 ;  /* 0x000000ffff0e7224 */ /* 0x000fe200078e0000 */
[----:B------:R-:W-:Y:S01]  /*a410*/  R2UR UR6, R12 ;  /* 0x000000000c0672ca */ /* 0x000fe200000e0000 */
[----:B------:R-:W-:Y:S01]  /*a420*/  IMAD.MOV.U32 R15, RZ, RZ, 0x40000040 ;  /* 0x40000040ff0f7424 */ /* 0x000fe200078e00ff */
[----:B------:R-:W-:Y:S01]  /*a430*/  WARPGROUP.ARRIVE ;  /* 0x00000000000079c5 */ /* 0x000fe20000000000 */
[----:B------:R-:W-:Y:S01]  /*a440*/  IMAD.MOV.U32 R13, RZ, RZ, 0x40000040 ;  /* 0x40000040ff0d7424 */ /* 0x000fe200078e00ff */
[----:B------:R-:W-:Y:S01]  /*a450*/  R2UR UR4, R14 ;  /* 0x000000000e0472ca */ /* 0x000fe200000e0000 */
[----:B------:R-:W-:Y:S01]  /*a460*/  VIADD R14, R0, 0x2 ;  /* 0x00000002000e7836 */ /* 0x000fe20000000000 */
[----:B------:R-:W-:Y:S01]  /*a470*/  R2UR UR5, R15 ;  /* 0x000000000f0572ca */ /* 0x000fe200000e0000 */
[----:B------:R-:W-:Y:S01]  /*a480*/  VIADD R20, R12, 0x2 ;  /* 0x000000020c147836 */ /* 0x000fe20000000000 */
[----:B------:R-:W-:Y:S01]  /*a490*/  R2UR UR7, R13 ;  /* 0x000000000d0772ca */ /* 0x000fe200000e0000 */
[----:B------:R-:W-:Y:S01]  /*a4a0*/  IMAD.MOV.U32 R15, RZ, RZ, 0x40000040 ;  /* 0x40000040ff0f7424 */ /* 0x000fe200078e00ff */
[----:B------:R-:W4:Y:S01]  /*a4b0*/  S2R R56, SR_TID.X ;  /* 0x0000000000387919 */ /* 0x000f220000002100 */
[----:B------:R-:W-:-:S02]  /*a4c0*/  IMAD.MOV.U32 R21, RZ, RZ, 0x40000040 ;  /* 0x40000040ff157424 */ /* 0x000fc400078e00ff */
[----:B------:R-:W-:Y:S02]  /*a4d0*/  VIADD R58, R12, 0x800 ;  /* 0x000008000c3a7836 */ /* 0x000fe40000000000 */
[----:B------:R-:W-:-:S06]  /*a4e0*/  IMAD.MOV.U32 R13, RZ, RZ, 0x4 ;  /* 0x00000004ff0d7424 */ /* 0x000fcc00078e00ff */
[----:B------:R-:W-:Y:S01]  /*a4f0*/  HGMMA.64x64x16.F32.BF16 R24, gdesc[UR4], R24, gsb0 ;  /* 0x00e00000041879f0 */ /* 0x000fe20008001818 */
        /* <DEDUP_REMOVED lines=8> */
[----:B----4-:R-:W-:-:S05]  /*a580*/  SHF.R.U32.HI R56, RZ, 0x7, R56 ;  /* 0x00000007ff387819 */ /* 0x010fca0000011638 */
[----:B------:R4:W0:Y:S02]  /*a590*/  SHFL.IDX PT, R3, R56, RZ, 0x1f ;  /* 0x00001fff38037589 */ /* 0x00082400000e0000 */
[----:B----4-:R-:W-:Y:S01]  /*a5a0*/  VIADD R56, R0, 0x800 ;  /* 0x0000080000387836 */ /* 0x010fe20000000000 */
[----:B0-----:R-:W-:-:S04]  /*a5b0*/  ISETP.GT.AND P1, PT, R3, 0x7f, PT ;  /* 0x0000007f0300780c */ /* 0x001fc80003f24270 */
[----:B------:R-:W-:Y:S02]  /*a5c0*/  SEL R3, RZ, 0x2, !P1 ;  /* 0x00000002ff037807 */ /* 0x000fe40004800000 */
[C---:B-123--:R-:W-:Y:S02]  /*a5d0*/  SEL R10, R13.reuse, 0x2, P1 ;  /* 0x000000020d0a7807 */ /* 0x04efe40000800000 */
[----:B------:R-:W-:Y:S01]  /*a5e0*/  SEL R13, R13, 0x6, !P1 ;  /* 0x000000060d0d7807 */ /* 0x000fe20004800000 */
[----:B------:R-:W-:Y:S02]  /*a5f0*/  WARPGROUP.DEPBAR.LE gsb0, 0x0 ;  /* 0x00008000000079c5 */ /* 0x000fe40000010000 */
[----:B------:R-:W-:-:S06]  /*a600*/  WARPGROUP.ARRIVE ;  /* 0x00000000000079c5 */ /* 0x000fcc0000000000 */
        /* <DEDUP_REMOVED lines=9> */
[----:B------:R-:W-:Y:S02]  /*a6a0*/  WARPGROUP.DEPBAR.LE gsb0, 0x0 ;  /* 0x00008000000079c5 */ /* 0x000fe40000010000 */
[----:B------:R-:W-:-:S09]  /*a6b0*/  WARPGROUP.ARRIVE ;  /* 0x00000000000079c5 */ /* 0x000fd20000000000 */
        /* <DEDUP_REMOVED lines=134> */
[----:B------:R-:W-:Y:S01]  /*af20*/  IMAD.IADD R14, R3, 0x1, R58 ;  /* 0x00000001030e7824 */ /* 0x000fe200078e023a */
[----:B------:R-:W-:Y:S01]  /*af30*/  R2UR UR5, R15 ;  /* 0x000000000f0572ca */ /* 0x000fe200000e0000 */
[----:B------:R-:W-:Y:S01]  /*af40*/  IMAD.MOV.U32 R15, RZ, RZ, 0x40000040 ;  /* 0x40000040ff0f7424 */ /* 0x000fe200078e00ff */
[----:B------:R-:W-:Y:S01]  /*af50*/  R2UR UR6, R20 ;  /* 0x00000000140672ca */ /* 0x000fe200000e0000 */
[----:B------:R-:W-:Y:S01]  /*af60*/  IMAD.IADD R20, R3, 0x1, R56 ;  /* 0x0000000103147824 */ /* 0x000fe200078e0238 */
[----:B------:R-:W-:Y:S01]  /*af70*/  R2UR UR7, R21 ;  /* 0x00000000150772ca */ /* 0x000fe200000e0000 */
[----:B------:R-:W-:Y:S01]  /*af80*/  IMAD.MOV.U32 R21, RZ, RZ, 0x40000040 ;  /* 0x40000040ff157424 */ /* 0x000fe200078e00ff */
[----:B------:R-:W-:Y:S02]  /*af90*/  WARPGROUP.DEPBAR.LE gsb0, 0x0 ;  /* 0x00008000000079c5 */ /* 0x000fe40000010000 */
[----:B------:R-:W-:-:S09]  /*afa0*/  WARPGROUP.ARRIVE ;  /* 0x00000000000079c5 */ /* 0x000fd20000000000 */
[----:B------:R-:W-:Y:S01]  /*afb0*/  HGMMA.64x64x16.F32.BF16 R24, gdesc[UR4], R24, gsb0 ;  /* 0x00e00000041879f0 */ /* 0x000fe20008001818 */
[----:B------:R-:W-:Y:S01]  /*afc0*/  R2UR UR6, R14 ;  /* 0x000000000e0672ca */ /* 0x000fe200000e0000 */
[--C-:B------:R-:W-:Y:S01]  /*afd0*/  IMAD.IADD R14, R58, 0x1, R10.reuse ;  /* 0x000000013a0e7824 */ /* 0x100fe200078e020a */
        /* <DEDUP_REMOVED lines=16> */
[----:B------:R-:W-:Y:S02]  /*b0e0*/  IMAD.MOV.U32 R21, RZ, RZ, 0x40000040 ;  /* 0x40000040ff157424 */ /* 0x000fe400078e00ff */
[----:B------:R-:W-:-:S02]  /*b0f0*/  VIADD R56, R0, 0xa00 ;  /* 0x00000a0000387836 */ /* 0x000fc40000000000 */
[----:B------:R-:W-:Y:S01]  /*b100*/  VIADD R58, R12, 0xa00 ;  /* 0x00000a000c3a7836 */ /* 0x000fe20000000000 */
[----:B------:R-:W-:Y:S02]  /*b110*/  WARPGROUP.DEPBAR.LE gsb0, 0x0 ;  /* 0x00008000000079c5 */ /* 0x000fe40000010000 */
[----:B------:R-:W-:-:S06]  /*b120*/  WARPGROUP.ARRIVE ;  /* 0x00000000000079c5 */ /* 0x000fcc0000000000 */
[----:B------:R-:W-:Y:S01]  /*b130*/  HGMMA.64x64x16.F32.BF16 R24, gdesc[UR4], R24, gsb0 ;  /* 0x00e00000041879f0 */ /* 0x000fe20008001818 */
[----:B------:R-:W-:Y:S01]  /*b140*/  R2UR UR4, R14 ;  /* 0x000000000e0472ca */ /* 0x000fe200000e0000 */
[----:B------:R-:W-:Y:S01]  /*b150*/  IMAD.MOV.U32 R14, RZ, RZ, 0x28 ;  /* 0x00000028ff0e7424 */ /* 0x000fe200078e00ff */
[----:B------:R-:W-:Y:S01]  /*b160*/  R2UR UR5, R15 ;  /* 0x000000000f0572ca */ /* 0x000fe200000e0000 */
[----:B------:R-:W-:Y:S01]  /*b170*/  IMAD.MOV.U32 R15, RZ, RZ, 0xa00 ;  /* 0x00000a00ff0f7424 */ /* 0x000fe200078e00ff */
[----:B------:R-:W-:Y:S02]  /*b180*/  R2UR UR6, R20 ;  /* 0x00000000140672ca */ /* 0x000fe400000e0000 */
[----:B------:R-:W-:Y:S02]  /*b190*/  R2UR UR7, R21 ;  /* 0x00000000150772ca */ /* 0x000fe400000e0000 */
[----:B------:R-:W-:Y:S02]  /*b1a0*/  SEL R14, R14, 0x26, P1 ;  /* 0x000000260e0e7807 */ /* 0x000fe40000800000 */
[----:B------:R-:W-:-:S02]  /*b1b0*/  SEL R15, R15, 0x980, P1 ;  /* 0x000009800f0f7807 */ /* 0x000fc40000800000 */
[----:B------:R-:W-:Y:S02]  /*b1c0*/  LOP3.LUT R21, R14, 0x6, RZ, 0xc0, !PT ;  /* 0x000000060e157812 */ /* 0x000fe400078ec0ff */
[----:B------:R-:W-:-:S04]  /*b1d0*/  LOP3.LUT R15, R15, 0xa00, RZ, 0xc0, !PT ;  /* 0x00000a000f0f7812 */ /* 0x000fc800078ec0ff */
[CC--:B------:R-:W-:Y:S02]  /*b1e0*/  IADD3 R14, R21.reuse, R15.reuse, R0 ;  /* 0x0000000f150e7210 */ /* 0x0c0fe40007ffe000 */
[----:B------:R-:W-:Y:S01]  /*b1f0*/  IADD3 R20, R21, R15, R12 ;  /* 0x0000000f15147210 */ /* 0x000fe20007ffe00c */
[----:B------:R-:W-:Y:S02]  /*b200*/  IMAD.MOV.U32 R15, RZ, RZ, 0x40000040 ;  /* 0x40000040ff0f7424 */ /* 0x000fe400078e00ff */
[----:B------:R-:W-:Y:S01]  /*b210*/  IMAD.MOV.U32 R21, RZ, RZ, 0x40000040 ;  /* 0x40000040ff157424 */ /* 0x000fe200078e00ff */
[----:B------:R-:W-:Y:S02]  /*b220*/  WARPGROUP.DEPBAR.LE gsb0, 0x0 ;  /* 0x00008000000079c5 */ /* 0x000fe40000010000 */
[----:B------:R-:W-:-:S06]  /*b230*/  WARPGROUP.ARRIVE ;  /* 0x00000000000079c5 */ /* 0x000fcc0000000000 */
        /* <DEDUP_REMOVED lines=113> */
[----:B------:R-:W-:-:S05]  /*b950*/  IMAD.MOV.U32 R3, RZ, RZ, 0x40 ;  /* 0x00000040ff037424 */ /* 0x000fca00078e00ff */
[----:B------:R-:W-:-:S04]  /*b960*/  SEL R3, R3, 0x3e, P1 ;  /* 0x0000003e03037807 */ /* 0x000fc80000800000 */
[----:B------:R-:W-:Y:S01]  /*b970*/  LOP3.LUT R3, R3, 0x6, RZ, 0xc0, !PT ;  /* 0x0000000603037812 */ /* 0x000fe200078ec0ff */
        /* <DEDUP_REMOVED lines=13> */
[----:B------:R-:W-:-:S04]  /*ba50*/  LOP3.LUT R10, R10, 0x1e00, RZ, 0xc0, !PT ;  /* 0x00001e000a0a7812 */ /* 0x000fc800078ec0ff */
[----:B------:R-:W-:Y:S01]  /*ba60*/  IADD3 R12, R3, R10, R12 ;  /* 0x0000000a030c7210 */ /* 0x000fe20007ffe00c */
        /* <DEDUP_REMOVED lines=11> */
[----:B------:R-:W-:Y:S01]  /*bb20*/  IMAD.MOV.U32 R13, RZ, RZ, 0x40000040 ;  /* 0x40000040ff0d7424 */ /* 0x000fe200078e00ff */
[----:B------:R-:W-:-:S02]  /*bb30*/  WARPGROUP.DEPBAR.LE gsb0, 0x0 ;  /* 0x00008000000079c5 */ /* 0x000fc40000010000 */
[----:B------:R-:W-:-:S07]  /*bb40*/  WARPGROUP.ARRIVE ;  /* 0x00000000000079c5 */ /* 0x000fce0000000000 */
[----:B------:R-:W-:Y:S01]  /*bb50*/  HGMMA.64x64x16.F32.BF16 R24, gdesc[UR4], R24, gsb0 ;  /* 0x00e00000041879f0 */ /* 0x000fe20008001818 */
[----:B------:R-:W-:Y:S02]  /*bb60*/  R2UR UR4, R14 ;  /* 0x000000000e0472ca */ /* 0x000fe400000e0000 */
[----:B------:R-:W-:Y:S01]  /*bb70*/  R2UR UR5, R15 ;  /* 0x000000000f0572ca */ /* 0x000fe200000e0000 */
[----:B------:R-:W-:Y:S01]  /*bb80*/  IMAD.MOV.U32 R15, RZ, RZ, 0x40000040 ;  /* 0x40000040ff0f7424 */ /* 0x000fe200078e00ff */
[----:B------:R-:W-:Y:S02]  /*bb90*/  R2UR UR6, R20 ;  /* 0x00000000140672ca */ /* 0x000fe400000e0000 */
[----:B------:R-:W-:Y:S02]  /*bba0*/  R2UR UR7, R21 ;  /* 0x00000000150772ca */ /* 0x000fe400000e0000 */
[----:B------:R-:W-:Y:S01]  /*bbb0*/  IADD3 R14, R3, R10, R0 ;  /* 0x0000000a030e7210 */ /* 0x000fe20007ffe000 */
[----:B------:R-:W-:-:S02]  /*bbc0*/  WARPGROUP.DEPBAR.LE gsb0, 0x0 ;  /* 0x00008000000079c5 */ /* 0x000fc40000010000 */
[----:B------:R-:W-:-:S08]  /*bbd0*/  WARPGROUP.ARRIVE ;  /* 0x00000000000079c5 */ /* 0x000fd00000000000 */
        /* <DEDUP_REMOVED lines=11> */
.L_x_1348:
        /* <DEDUP_REMOVED lines=10> */
[----:B------:R-:W-:-:S02]  /*bd30*/  IMAD R32, R169, -0x40, R84 ;  /* 0xffffffc0a9207824 */ /* 0x000fc400078e0254 */
        /* <DEDUP_REMOVED lines=27> */
[----:B------:R-:W-:-:S03]  /*bef0*/  LOP3.LUT R213, R213, 0x2000000, RZ, 0xfc, !PT ;  /* 0x02000000d5d57812 */ /* 0x000fc600078efcff */
        /* <DEDUP_REMOVED lines=21> */
[----:B------:R4:W4:Y:S08]  /*c050*/  MUFU.TANH R73, R53 ;  /* 0x0000003500497308 */ /* 0x0009300000002400 */
[----:B------:R-:W-:Y:S08]  /*c060*/  MUFU.TANH R46, R46 ;  /* 0x0000002e002e7308 */ /* 0x000ff00000002400 */
[----:B------:R-:W-:Y:S08]  /*c070*/  MUFU.TANH R47, R47 ;  /* 0x0000002f002f7308 */ /* 0x000ff00000002400 */
[----:B------:R-:W4:Y:S08]  /*c080*/  MUFU.TANH R50, R50 ;  /* 0x0000003200327308 */ /* 0x000f300000002400 */
[----:B------:R-:W4:Y:S01]  /*c090*/  MUFU.TANH R54, R54 ;  /* 0x0000003600367308 */ /* 0x000f220000002400 */
[----:B--2---:R-:W-:-:S04]  /*c0a0*/  IADD3 R32, -R56, 0x40, R32 ;  /* 0x0000004038207810 */ /* 0x004fc80007ffe120 */
[C---:B------:R-:W-:Y:S02]  /*c0b0*/  ISETP.GT.AND P5, PT, R32.reuse, RZ, PT ;  /* 0x000000ff2000720c */ /* 0x040fe40003fa4270 */
[C---:B------:R-:W-:Y:S02]  /*c0c0*/  ISETP.GT.AND P4, PT, R32.reuse, 0x1, PT ;  /* 0x000000012000780c */ /* 0x040fe40003f84270 */
[----:B------:R-:W-:Y:S02]  /*c0d0*/  ISETP.GT.AND P3, PT, R32, 0x8, PT ;  /* 0x000000082000780c */ /* 0x000fe40003f64270 */
[----:B0-----:R-:W-:Y:S02]  /*c0e0*/  FSEL R12, R12, -INF , P5 ;  /* 0xff8000000c0c7808 */ /* 0x001fe40002800000 */
[----:B-1----:R-:W-:Y:S02]  /*c0f0*/  FSEL R41, R13, -INF , P4 ;  /* 0xff8000000d297808 */ /* 0x002fe40002000000 */
[----:B---3--:R-:W-:-:S02]  /*c100*/  FSEL R35, R20, -INF , P3 ;  /* 0xff80000014237808 */ /* 0x008fc40001800000 */
[----:B------:R-:W-:Y:S02]  /*c110*/  ISETP.GT.AND P2, PT, R32, 0x9, PT ;  /* 0x000000092000780c */ /* 0x000fe40003f44270 */
[----:B------:R-:W-:Y:S02]  /*c120*/  FMNMX.FTZ R20, R12, R41, !PT ;  /* 0x000000290c147209 */ /* 0x000fe40007810000 */
[C---:B------:R-:W-:Y:S02]  /*c130*/  ISETP.GT.AND P1, PT, R32.reuse, 0x10, PT ;  /* 0x000000102000780c */ /* 0x040fe40003f24270 */
[----:B----4-:R-:W-:Y:S02]  /*c140*/  FSEL R37, R21, -INF , P2 ;  /* 0xff80000015257808 */ /* 0x010fe40001000000 */
        /* <DEDUP_REMOVED lines=48> */
[----:B------:R-:W-:Y:S02]  /*c450*/  FMNMX.FTZ R14, R13, R14, !PT ;  /* 0x0000000e0d0e7209 */ /* 0x000fe40007810000 */
[----:B------:R-:W-:Y:S01]  /*c460*/  FSEL R75, R50, -INF , P5 ;  /* 0xff800000324b7808 */ /* 0x000fe20002800000 */
[----:B------:R-:W0:Y:S01]  /*c470*/  SHFL.BFLY PT, R21, R20, 0x2, 0x1f ;  /* 0x0c401f0014157f89 */ /* 0x000e2200000e0000 */
[----:B------:R-:W-:-:S02]  /*c480*/  FMNMX.FTZ R14, R15, R14, !PT ;  /* 0x0000000e0f0e7209 */ /* 0x000fc40007810000 */
[----:B------:R-:W-:Y:S02]  /*c490*/  FSEL R79, R54, -INF , P3 ;  /* 0xff800000364f7808 */ /* 0x000fe40001800000 */
[----:B0-----:R-:W-:Y:S02]  /*c4a0*/  FMNMX.FTZ R21, R20, R21, !PT ;  /* 0x0000001514157209 */ /* 0x001fe40007810000 */
[----:B------:R-:W-:Y:S01]  /*c4b0*/  FMNMX.FTZ R20, R25, R14, !PT ;  /* 0x0000000e19147209 */ /* 0x000fe20007810000 */
[----:B------:R-:W-:Y:S01]  /*c4c0*/  FMUL.FTZ R14, R51, UR4 ;  /* 0x00000004330e7c20 */ /* 0x000fe20008410000 */
[----:B------:R-:W-:Y:S01]  /*c4d0*/  FSEL R51, R46, -INF , P1 ;  /* 0xff8000002e337808 */ /* 0x000fe20000800000 */
[----:B------:R-:W0:Y:S01]  /*c4e0*/  SHFL.BFLY PT, R26, R21, 0x1, 0x1f ;  /* 0x0c201f00151a7f89 */ /* 0x000e2200000e0000 */
[----:B------:R-:W-:Y:S01]  /*c4f0*/  FMNMX.FTZ R20, R27, R20, !PT ;  /* 0x000000141b147209 */ /* 0x000fe20007810000 */
[----:B------:R-:W1:Y:S03]  /*c500*/  MUFU.TANH R77, R14 ;  /* 0x0000000e004d7308 */ /* 0x000e660000002400 */
[----:B------:R-:W-:Y:S01]  /*c510*/  FMNMX.FTZ R24, R29, R20, !PT ;  /* 0x000000141d187209 */ /* 0x000fe20007810000 */
[----:B------:R-:W-:Y:S01]  /*c520*/  IMAD.U32 R20, RZ, RZ, UR5 ;  /* 0x00000005ff147e24 */ /* 0x000fe2000f8e00ff */
[----:B-1----:R-:W-:-:S02]  /*c530*/  FSEL R77, R77, -INF , P4 ;  /* 0xff8000004d4d7808 */ /* 0x002fc40002000000 */
[----:B0-----:R-:W-:Y:S02]  /*c540*/  FMNMX.FTZ R21, R21, R26, !PT ;  /* 0x0000001a15157209 */ /* 0x001fe40007810000 */
[----:B------:R-:W-:Y:S01]  /*c550*/  FMNMX.FTZ R26, R31, R24, !PT ;  /* 0x000000181f1a7209 */ /* 0x000fe20007810000 */
[----:B------:R-:W-:Y:S01]  /*c560*/  FMUL.FTZ R24, R55, UR4 ;  /* 0x0000000437187c20 */ /* 0x000fe20008410000 */
[----:B------:R-:W-:Y:S01]  /*c570*/  FSEL R55, R47, -INF , P6 ;  /* 0xff8000002f377808 */ /* 0x000fe20003000000 */
[----:B------:R-:W-:Y:S01]  /*c580*/  FMUL.FTZ R14, R21, R20 ;  /* 0x00000014150e7220 */ /* 0x000fe20000410000 */
[----:B------:R-:W-:Y:S02]  /*c590*/  FMNMX.FTZ R26, R53, R26, !PT ;  /* 0x0000001a351a7209 */ /* 0x000fe40007810000 */
[----:B------:R-:W-:Y:S01]  /*c5a0*/  FSETP.NEU.FTZ.AND P1, PT, R21, -INF , PT ;  /* 0xff8000001500780b */ /* 0x000fe20003f3d000 */
[----:B------:R-:W0:Y:S01]  /*c5b0*/  MUFU.TANH R24, R24 ;  /* 0x0000001800187308 */ /* 0x000e220000002400 */
[----:B------:R-:W-:-:S02]  /*c5c0*/  FMNMX.FTZ R26, R33, R26, !PT ;  /* 0x0000001a211a7209 */ /* 0x000fc40007810000 */
[----:B------:R-:W-:Y:S02]  /*c5d0*/  FSEL R14, R14, RZ, P1 ;  /* 0x000000ff0e0e7208 */ /* 0x000fe40000800000 */
[----:B------:R-:W-:-:S03]  /*c5e0*/  FMNMX.FTZ R26, R51, R26, !PT ;  /* 0x0000001a331a7209 */ /* 0x000fc60007810000 */
[--C-:B------:R-:W-:Y:S01]  /*c5f0*/  FFMA.FTZ R166, R35, R20, -R14.reuse ;  /* 0x0000001423a67223 */ /* 0x100fe2000001080e */
[----:B------:R-:W-:Y:S01]  /*c600*/  FMNMX.FTZ R26, R55, R26, !PT ;  /* 0x0000001a371a7209 */ /* 0x000fe20007810000 */
[-CC-:B------:R-:W-:Y:S01]  /*c610*/  FFMA.FTZ R164, R12, R20.reuse, -R14.reuse ;  /* 0x000000140ca47223 */ /* 0x180fe2000001080e */
[-CC-:B------:R-:W-:Y:S01]  /*c620*/  FFMA.FTZ R41, R41, R20.reuse, -R14.reuse ;  /* 0x0000001429297223 */ /* 0x180fe2000001080e */
[--C-:B------:R-:W-:Y:S01]  /*c630*/  FFMA.FTZ R47, R37, R20, -R14.reuse ;  /* 0x00000014252f7223 */ /* 0x100fe2000001080e */
[----:B------:R-:W-:Y:S01]  /*c640*/  FMNMX.FTZ R26, R75, R26, !PT ;  /* 0x0000001a4b1a7209 */ /* 0x000fe20007810000 */
[-CC-:B------:R-:W-:Y:S01]  /*c650*/  FFMA.FTZ R152, R39, R20.reuse, -R14.reuse ;  /* 0x0000001427987223 */ /* 0x180fe2000001080e */
[-CC-:B------:R-:W-:Y:S01]  /*c660*/  FFMA.FTZ R49, R43, R20.reuse, -R14.reuse ;  /* 0x000000142b317223 */ /* 0x180fe2000001080e */
[--C-:B------:R-:W-:Y:S01]  /*c670*/  FFMA.FTZ R154, R45, R20, -R14.reuse ;  /* 0x000000142d9a7223 */ /* 0x100fe2000001080e */
[----:B------:R-:W-:Y:S01]  /*c680*/  FMNMX.FTZ R26, R77, R26, !PT ;  /* 0x0000001a4d1a7209 */ /* 0x000fe20007810000 */
[-CC-:B------:R-:W-:Y:S01]  /*c690*/  FFMA.FTZ R37, R57, R20.reuse, -R14.reuse ;  /* 0x0000001439257223 */ /* 0x180fe2000001080e */
[----:B0-----:R-:W-:Y:S01]  /*c6a0*/  FSEL R81, R24, -INF , P2 ;  /* 0xff80000018517808 */ /* 0x001fe20001000000 */
        /* <DEDUP_REMOVED lines=8> */
[----:B------:R-:W-:Y:S01]  /*c730*/  FFMA.FTZ R162, R71, R20, -R14 ;  /* 0x0000001447a27223 */ /* 0x000fe2000001080e */
[----:B------:R-:W-:Y:S01]  /*c740*/  MUFU.EX2 R164, R164 ;  /* 0x000000a400a47308 */ /* 0x000fe20000000800 */
[----:B------:R-:W0:Y:S07]  /*c750*/  SHFL.BFLY PT, R35, R26, 0x2, 0x1f ;  /* 0x0c401f001a237f89 */ /* 0x000e2e00000e0000 */
[----:B------:R-:W1:Y:S08]  /*c760*/  MUFU.EX2 R41, R41 ;  /* 0x0000002900297308 */ /* 0x000e700000000800 */
[----:B------:R-:W2:Y:S08]  /*c770*/  MUFU.EX2 R166, R166 ;  /* 0x000000a600a67308 */ /* 0x000eb00000000800 */
[----:B------:R-:W3:Y:S01]  /*c780*/  MUFU.EX2 R47, R47 ;  /* 0x0000002f002f7308 */ /* 0x000ee20000000800 */
[----:B0-----:R-:W-:-:S05]  /*c790*/  FMNMX.FTZ R35, R26, R35, !PT ;  /* 0x000000231a237209 */ /* 0x001fca0007810000 */
[----:B------:R-:W0:Y:S02]  /*c7a0*/  SHFL.BFLY PT, R168, R35, 0x1, 0x1f ;  /* 0x0c201f0023a87f89 */ /* 0x000e2400000e0000 */
[----:B------:R-:W-:Y:S08]  /*c7b0*/  MUFU.EX2 R152, R152 ;  /* 0x0000009800987308 */ /* 0x000ff00000000800 */
[----:B------:R-:W-:Y:S08]  /*c7c0*/  MUFU.EX2 R49, R49 ;  /* 0x0000003100317308 */ /* 0x000ff00000000800 */
[----:B------:R-:W-:Y:S01]  /*c7d0*/  MUFU.EX2 R154, R154 ;  /* 0x0000009a009a7308 */ /* 0x000fe20000000800 */
[----:B0-----:R-:W-:Y:S01]  /*c7e0*/  FMNMX.FTZ R168, R35, R168, !PT ;  /* 0x000000a823a87209 */ /* 0x001fe20007810000 */
[----:B------:R-:W-:-:S06]  /*c7f0*/  FFMA.FTZ R35, R73, R20, -R14 ;  /* 0x0000001449237223 */ /* 0x000fcc000001080e */
[----:B------:R-:W-:Y:S01]  /*c800*/  MUFU.EX2 R37, R37 ;  /* 0x0000002500257308 */ /* 0x000fe20000000800 */
[C---:B------:R-:W-:Y:S01]  /*c810*/  FSETP.NEU.FTZ.AND P1, PT, R168.reuse, -INF , PT ;  /* 0xff800000a800780b */ /* 0x040fe20003f3d000 */
[----:B------:R-:W-:-:S05]  /*c820*/  FMUL.FTZ R12, R168, R20 ;  /* 0x00000014a80c7220 */ /* 0x000fca0000410000 */
[----:B------:R-:W-:Y:S01]  /*c830*/  FSEL R14, R12, RZ, P1 ;  /* 0x000000ff0c0e7208 */ /* 0x000fe20000800000 */
[----:B------:R-:W-:Y:S01]  /*c840*/  IMAD R12, R17, 0x1000, R213 ;  /* 0x00001000110c7824 */ /* 0x000fe200078e02d5 */
[----:B------:R-:W-:Y:S03]  /*c850*/  MUFU.EX2 R156, R156 ;  /* 0x0000009c009c7308 */ /* 0x000fe60000000800 */
[-CC-:B------:R-:W-:Y:S01]  /*c860*/  FFMA.FTZ R165, R3, R20.reuse, -R14.reuse ;  /* 0x0000001403a57223 */ /* 0x180fe2000001080e */
[-CC-:B------:R-:W-:Y:S01]  /*c870*/  FFMA.FTZ R10, R10, R20.reuse, -R14.reuse ;  /* 0x000000140a0a7223 */ /* 0x180fe2000001080e */
[-CC-:B------:R-:W-:Y:S01]  /*c880*/  FFMA.FTZ R167, R13, R20.reuse, -R14.reuse ;  /* 0x000000140da77223 */ /* 0x180fe2000001080e */
[----:B------:R-:W-:Y:S02]  /*c890*/  VIADD R3, R11, 0x38840 ;  /* 0x000388400b037836 */ /* 0x000fe40000000000 */
[-CC-:B------:R-:W-:Y:S01]  /*c8a0*/  FFMA.FTZ R24, R15, R20.reuse, -R14.reuse ;  /* 0x000000140f187223 */ /* 0x180fe2000001080e */
[-CC-:B------:R-:W-:Y:S01]  /*c8b0*/  FFMA.FTZ R153, R25, R20.reuse, -R14.reuse ;  /* 0x0000001419997223 */ /* 0x180fe2000001080e */
[----:B------:R-:W-:Y:S01]  /*c8c0*/  MUFU.EX2 R165, R165 ;  /* 0x000000a500a57308 */ /* 0x000fe20000000800 */
[----:B------:R-:W-:Y:S01]  /*c8d0*/  FFMA.FTZ R26, R27, R20, -R14 ;  /* 0x000000141b1a7223 */ /* 0x000fe2000001080e */
[----:B------:R-:W-:Y:S01]  /*c8e0*/  PRMT R3, R190, 0x654, R3 ;  /* 0x00000654be037816 */ /* 0x000fe20000000003 */
[----:B------:R-:W-:-:S02]  /*c8f0*/  IMAD.MOV.U32 R13, RZ, RZ, 0x40000040 ;  /* 0x40000040ff0d7424 */ /* 0x000fc400078e00ff */
[-CC-:B------:R-:W-:Y:S01]  /*c900*/  FFMA.FTZ R155, R29, R20.reuse, -R14.reuse ;  /* 0x000000141d9b7223 */ /* 0x180fe2000001080e */
[-CC-:B------:R-:W-:Y:S01]  /*c910*/  FFMA.FTZ R28, R31, R20.reuse, -R14.reuse ;  /* 0x000000141f1c7223 */ /* 0x180fe2000001080e */
[----:B------:R1:W-:Y:S01]  /*c920*/  SYNCS.ARRIVE.TRANS64.RED.A1T0 RZ, [R3+URZ], RZ ;  /* 0x000000ff03ff79a7 */ /* 0x0003e2000810043f */
[-CC-:B------:R-:W-:Y:S01]  /*c930*/  FFMA.FTZ R157, R53, R20.reuse, -R14.reuse ;  /* 0x00000014359d7223 */ /* 0x180fe2000001080e */
[----:B------:R-:W0:Y:S01]  /*c940*/  MUFU.EX2 R10, R10 ;  /* 0x0000000a000a7308 */ /* 0x000e220000000800 */
[----:B------:R-:W-:Y:S01]  /*c950*/  R2UR UR7, R13 ;  /* 0x000000000d0772ca */ /* 0x000fe200000e0000 */
[-CC-:B------:R-:W-:Y:S01]  /*c960*/  FFMA.FTZ R30, R33, R20.reuse, -R14.reuse ;  /* 0x00000014211e7223 */ /* 0x180fe2000001080e */
[-CC-:B------:R-:W-:Y:S01]  /*c970*/  FFMA.FTZ R159, R51, R20.reuse, -R14.reuse ;  /* 0x00000014339f7223 */ /* 0x180fe2000001080e */
[-CC-:B------:R-:W-:Y:S01]  /*c980*/  FFMA.FTZ R32, R55, R20.reuse, -R14.reuse ;  /* 0x0000001437207223 */ /* 0x180fe2000001080e */
[-CC-:B------:R-:W-:Y:S01]  /*c990*/  FFMA.FTZ R161, R75, R20.reuse, -R14.reuse ;  /* 0x000000144ba17223 */ /* 0x180fe2000001080e */
[----:B-1----:R-:W-:Y:S01]  /*c9a0*/  FADD.FTZ R3, R164, R41 ;  /* 0x00000029a4037221 */ /* 0x002fe20000010000 */
[-CC-:B------:R-:W-:Y:S01]  /*c9b0*/  FFMA.FTZ R77, R77, R20.reuse, -R14.reuse ;  /* 0x000000144d4d7223 */ /* 0x180fe2000001080e */
[----:B------:R-:W1:Y:S01]  /*c9c0*/  MUFU.EX2 R167, R167 ;  /* 0x000000a700a77308 */ /* 0x000e620000000800 */
[-CC-:B------:R-:W-:Y:S01]  /*c9d0*/  FFMA.FTZ R79, R79, R20.reuse, -R14.reuse ;  /* 0x000000144f4f7223 */ /* 0x180fe2000001080e */
[----:B--2---:R-:W-:Y:S01]  /*c9e0*/  FADD.FTZ R36, R166, R3 ;  /* 0x00000003a6247221 */ /* 0x004fe20000010000 */
[----:B------:R-:W-:Y:S01]  /*c9f0*/  FFMA.FTZ R81, R81, R20, -R14 ;  /* 0x0000001451517223 */ /* 0x000fe2000001080e */
[----:B------:R-:W-:Y:S01]  /*ca00*/  IMAD.MOV.U32 R15, RZ, RZ, 0x40000040 ;  /* 0x40000040ff0f7424 */ /* 0x000fe200078e00ff */
[C---:B------:R-:W-:Y:S01]  /*ca10*/  R2UR UR6, R12.reuse ;  /* 0x000000000c0672ca */ /* 0x040fe200000e0000 */
[----:B---3--:R-:W-:Y:S01]  /*ca20*/  FADD.FTZ R13, R47, R36 ;  /* 0x000000242f0d7221 */ /* 0x008fe20000010000 */
[----:B------:R-:W-:Y:S01]  /*ca30*/  VIADD R14, R12, 0x80 ;  /* 0x000000800c0e7836 */ /* 0x000fe20000000000 */
[----:B------:R-:W2:Y:S01]  /*ca40*/  MUFU.EX2 R24, R24 ;  /* 0x0000001800187308 */ /* 0x000ea20000000800 */
[----:B0-----:R-:W-:Y:S01]  /*ca50*/  FADD.FTZ R34, R165, R10 ;  /* 0x0000000aa5227221 */ /* 0x001fe20000010000 */
[----:B------:R-:W-:Y:S01]  /*ca60*/  FADD.FTZ R36, R152, R13 ;  /* 0x0000000d98247221 */ /* 0x000fe20000010000 */
[C---:B------:R-:W-:Y:S01]  /*ca70*/  R2UR UR11, R15.reuse ;  /* 0x000000000f0b72ca */ /* 0x040fe200000e0000 */
[----:B------:R-:W-:Y:S01]  /*ca80*/  IMAD.MOV.U32 R13, RZ, RZ, 0x40000040 ;  /* 0x40000040ff0d7424 */ /* 0x000fe200078e00ff */
[----:B------:R-:W-:Y:S01]  /*ca90*/  R2UR UR15, R15 ;  /* 0x000000000f0f72ca */ /* 0x000fe200000e0000 */
[----:B------:R-:W-:Y:S01]  /*caa0*/  FADD.FTZ R15, R49, R36 ;  /* 0x00000024310f7221 */ /* 0x000fe20000010000 */
[----:B------:R-:W-:Y:S01]  /*cab0*/  R2UR UR10, R14 ;  /* 0x000000000e0a72ca */ /* 0x000fe200000e0000 */
[----:B------:R-:W0:Y:S01]  /*cac0*/  MUFU.EX2 R153, R153 ;  /* 0x0000009900997308 */ /* 0x000e220000000800 */
[----:B-1----:R-:W-:Y:S01]  /*cad0*/  FADD.FTZ R3, R167, R34 ;  /* 0x00000022a7037221 */ /* 0x002fe20000010000 */
[C---:B------:R-:W-:Y:S01]  /*cae0*/  VIADD R14, R12.reuse, 0x100 ;  /* 0x000001000c0e7836 */ /* 0x040fe20000000000 */
[----:B------:R-:W-:Y:S01]  /*caf0*/  R2UR UR19, R13 ;  /* 0x000000000d1372ca */ /* 0x000fe200000e0000 */
[----:B------:R-:W-:Y:S01]  /*cb00*/  VIADD R12, R12, 0x180 ;  /* 0x000001800c0c7836 */ /* 0x000fe20000000000 */
[----:B------:R-:W-:-:S02]  /*cb10*/  F2FP.BF16.F32.PACK_AB R165, R10, R165 ;  /* 0x000000a50aa5723e */ /* 0x000fc400000010ff */
[----:B------:R-:W-:Y:S01]  /*cb20*/  R2UR UR14, R14 ;  /* 0x000000000e0e72ca */ /* 0x000fe200000e0000 */
[----:B------:R-:W1:Y:S01]  /*cb30*/  MUFU.EX2 R26, R26 ;  /* 0x0000001a001a7308 */ /* 0x000e620000000800 */
[----:B--2---:R-:W-:Y:S01]  /*cb40*/  FADD.FTZ R34, R24, R3 ;  /* 0x0000000318227221 */ /* 0x004fe20000010000 */
[----:B------:R-:W-:Y:S02]  /*cb50*/  R2UR UR18, R12 ;  /* 0x000000000c1272ca */ /* 0x000fe400000e0000 */
[----:B------:R-:W-:Y:S02]  /*cb60*/  F2FP.BF16.F32.PACK_AB R167, R24, R167 ;  /* 0x000000a718a7723e */ /* 0x000fe400000010ff */
[----:B------:R-:W-:Y:S02]  /*cb70*/  F2FP.BF16.F32.PACK_AB R164, R41, R164 ;  /* 0x000000a429a4723e */ /* 0x000fe400000010ff */
[----:B------:R-:W2:Y:S01]  /*cb80*/  MUFU.EX2 R155, R155 ;  /* 0x0000009b009b7308 */ /* 0x000ea20000000800 */
[----:B0-----:R-:W-:Y:S01]  /*cb90*/  FADD.FTZ R3, R153, R34 ;  /* 0x0000002299037221 */ /* 0x001fe20000010000 */
[----:B------:R-:W-:Y:S01]  /*cba0*/  FADD.FTZ R34, R154, R15 ;  /* 0x0000000f9a227221 */ /* 0x000fe20000010000 */
[----:B------:R-:W-:Y:S01]  /*cbb0*/  F2FP.BF16.F32.PACK_AB R166, R47, R166 ;  /* 0x000000a62fa6723e */ /* 0x000fe200000010ff */
[----:B------:R-:W-:Y:S01]  /*cbc0*/  BAR.SYNC.DEFER_BLOCKING 0xf, 0x100 ;  /* 0x03c4000000007b1d */ /* 0x000fe20000010000 */
[----:B------:R-:W-:Y:S01]  /*cbd0*/  F2FP.BF16.F32.PACK_AB R152, R49, R152 ;  /* 0x000000983198723e */ /* 0x000fe200000010ff */
[C---:B------:R-:W-:Y:S01]  /*cbe0*/  FADD.FTZ R13, R37.reuse, R34 ;  /* 0x00000022250d7221 */ /* 0x040fe20000010000 */
[----:B------:R-:W-:Y:S01]  /*cbf0*/  F2FP.BF16.F32.PACK_AB R154, R37, R154 ;  /* 0x0000009a259a723e */ /* 0x000fe200000010ff */
[----:B-1----:R-:W-:-:S02]  /*cc00*/  FADD.FTZ R14, R26, R3 ;  /* 0x000000031a0e7221 */ /* 0x002fc40000010000 */
[----:B------:R-:W0:Y:S01]  /*cc10*/  MUFU.EX2 R28, R28 ;  /* 0x0000001c001c7308 */ /* 0x000e220000000800 */
[----:B------:R-:W-:Y:S01]  /*cc20*/  FADD.FTZ R34, R156, R13 ;  /* 0x0000000d9c227221 */ /* 0x000fe20000010000 */
[----:B------:R-:W-:Y:S01]  /*cc30*/  F2FP.BF16.F32.PACK_AB R153, R26, R153 ;  /* 0x000000991a99723e */ /* 0x000fe200000010ff */
[----:B--2---:R-:W-:-:S05]  /*cc40*/  FADD.FTZ R3, R155, R14 ;  /* 0x0000000e9b037221 */ /* 0x004fca0000010000 */
[----:B------:R-:W1:Y:S08]  /*cc50*/  MUFU.EX2 R43, R43 ;  /* 0x0000002b002b7308 */ /* 0x000e700000000800 */
[----:B------:R-:W2:Y:S01]  /*cc60*/  MUFU.EX2 R157, R157 ;  /* 0x0000009d009d7308 */ /* 0x000ea20000000800 */
[C---:B0-----:R-:W-:Y:S01]  /*cc70*/  FADD.FTZ R14, R28.reuse, R3 ;  /* 0x000000031c0e7221 */ /* 0x041fe20000010000 */
[----:B------:R-:W-:Y:S01]  /*cc80*/  F2FP.BF16.F32.PACK_AB R155, R28, R155 ;  /* 0x0000009b1c9b723e */ /* 0x000fe200000010ff */
[----:B------:R0:W-:Y:S04]  /*cc90*/  STSM.16.M88.4 [R225+0x36400], R164 ;  /* 0x036400a4e1007844 */ /* 0x0001e80000000200 */
[----:B------:R0:W-:Y:S01]  /*cca0*/  STSM.16.M88.4 [R226], R152 ;  /* 0x00000098e2007844 */ /* 0x0001e20000000200 */
[----:B------:R-:W3:Y:S01]  /*ccb0*/  MUFU.EX2 R158, R158 ;  /* 0x0000009e009e7308 */ /* 0x000ee20000000800 */
[C---:B-1----:R-:W-:Y:S01]  /*ccc0*/  FADD.FTZ R13, R43.reuse, R34 ;  /* 0x000000222b0d7221 */ /* 0x042fe20000010000 */
[----:B------:R-:W-:-:S06]  /*ccd0*/  F2FP.BF16.F32.PACK_AB R156, R43, R156 ;  /* 0x0000009c2b9c723e */ /* 0x000fcc00000010ff */
        /* <DEDUP_REMOVED lines=8> */
[C---:B--2---:R-:W-:Y:S01]  /*cd60*/  FADD.FTZ R10, R30.reuse, R3 ;  /* 0x000000031e0a7221 */ /* 0x044fe20000010000 */
[----:B------:R-:W-:-:S06]  /*cd70*/  F2FP.BF16.F32.PACK_AB R157, R30, R157 ;  /* 0x0000009d1e9d723e */ /* 0x000fcc00000010ff */
[----:B------:R-:W2:Y:S01]  /*cd80*/  MUFU.EX2 R32, R32 ;  /* 0x0000002000207308 */ /* 0x000ea20000000800 */
[----:B---3--:R-:W-:-:S07]  /*cd90*/  FADD.FTZ R3, R159, R10 ;  /* 0x0000000a9f037221 */ /* 0x008fce0000010000 */
[----:B------:R-:W3:Y:S01]  /*cda0*/  MUFU.EX2 R39, R39 ;  /* 0x0000002700277308 */ /* 0x000ee20000000800 */
[----:B-1----:R-:W-:-:S07]  /*cdb0*/  FADD.FTZ R24, R160, R13 ;  /* 0x0000000da0187221 */ /* 0x002fce0000010000 */
[----:B------:R-:W1:Y:S01]  /*cdc0*/  MUFU.EX2 R161, R161 ;  /* 0x000000a100a17308 */ /* 0x000e620000000800 */
[C---:B--2---:R-:W-:Y:S01]  /*cdd0*/  FADD.FTZ R10, R32.reuse, R3 ;  /* 0x00000003200a7221 */ /* 0x044fe20000010000 */
[----:B------:R-:W-:-:S05]  /*cde0*/  F2FP.BF16.F32.PACK_AB R159, R32, R159 ;  /* 0x0000009f209f723e */ /* 0x000fca00000010ff */
[----:B------:R0:W-:Y:S01]  /*cdf0*/  STSM.16.M88.4 [R228], R156 ;  /* 0x0000009ce4007844 */ /* 0x0001e20000000200 */
[----:B------:R-:W2:Y:S01]  /*ce00*/  MUFU.EX2 R162, R162 ;  /* 0x000000a200a27308 */ /* 0x000ea20000000800 */
[C---:B---3--:R-:W-:Y:S01]  /*ce10*/  FADD.FTZ R13, R39.reuse, R24 ;  /* 0x00000018270d7221 */ /* 0x048fe20000010000 */
[----:B------:R-:W-:-:S06]  /*ce20*/  F2FP.BF16.F32.PACK_AB R160, R39, R160 ;  /* 0x000000a027a0723e */ /* 0x000fcc00000010ff */
[----:B------:R-:W3:Y:S01]  /*ce30*/  MUFU.EX2 R35, R35 ;  /* 0x0000002300237308 */ /* 0x000ee20000000800 */
[----:B-1----:R-:W-:-:S07]  /*ce40*/  FADD.FTZ R3, R161, R10 ;  /* 0x0000000aa1037221 */ /* 0x002fce0000010000 */
[----:B------:R-:W1:Y:S01]  /*ce50*/  MUFU.EX2 R12, R77 ;  /* 0x0000004d000c7308 */ /* 0x000e620000000800 */
[----:B--2---:R-:W-:-:S07]  /*ce60*/  FADD.FTZ R24, R162, R13 ;  /* 0x0000000da2187221 */ /* 0x004fce0000010000 */
[----:B------:R-:W2:Y:S01]  /*ce70*/  MUFU.EX2 R79, R79 ;  /* 0x0000004f004f7308 */ /* 0x000ea20000000800 */
[----:B---3--:R-:W-:-:S07]  /*ce80*/  F2FP.BF16.F32.PACK_AB R162, R35, R162 ;  /* 0x000000a223a2723e */ /* 0x008fce00000010ff */
[----:B------:R-:W3:Y:S01]  /*ce90*/  MUFU.EX2 R14, R81 ;  /* 0x00000051000e7308 */ /* 0x000ee20000000800 */
[C---:B-1----:R-:W-:Y:S01]  /*cea0*/  F2FP.BF16.F32.PACK_AB R161, R12.reuse, R161 ;  /* 0x000000a10ca1723e */ /* 0x042fe200000010ff */
[----:B------:R-:W-:Y:S01]  /*ceb0*/  FADD.FTZ R10, R12, R3 ;  /* 0x000000030c0a7221 */ /* 0x000fe20000010000 */
[----:B------:R-:W-:-:S03]  /*cec0*/  FADD.FTZ R3, R35, R24 ;  /* 0x0000001823037221 */ /* 0x000fc60000010000 */
[----:B--2---:R-:W-:Y:S01]  /*ced0*/  FADD.FTZ R13, R79, R10 ;  /* 0x0000000a4f0d7221 */ /* 0x004fe20000010000 */
[----:B---3--:R-:W-:-:S03]  /*cee0*/  F2FP.BF16.F32.PACK_AB R163, R14, R79 ;  /* 0x0000004f0ea3723e */ /* 0x008fc600000010ff */
[----:B------:R-:W-:Y:S02]  /*cef0*/  FADD.FTZ R10, R14, R13 ;  /* 0x0000000d0e0a7221 */ /* 0x000fe40000010000 */
[----:B------:R0:W-:Y:S01]  /*cf00*/  STSM.16.M88.4 [R227], R160 ;  /* 0x000000a0e3007844 */ /* 0x0001e20000000200 */
[----:B-----5:R-:W-:-:S06]  /*cf10*/  WARPGROUP.ARRIVE ;  /* 0x00000000000079c5 */ /* 0x020fcc0000000000 */
        /* <DEDUP_REMOVED lines=24> */
.L_x_1349:
[----:B------:R-:W-:Y:S01]  /*d0a0*/  VIADD R11, R11, 0x38860 ;  /* 0x000388600b0b7836 */ /* 0x000fe20000000000 */
[----:B------:R-:W-:Y:S01]  /*d0b0*/  ULDC UR40, c[0x0][0xad0] ;  /* 0x0002b40000287ab9 */ /* 0x000fe20000000800 */
[----:B------:R-:W-:Y:S01]  /*d0c0*/  ULDC UR38, c[0x0][0xa80] ;  /* 0x0002a00000267ab9 */ /* 0x000fe20000000800 */
[----:B------:R-:W-:Y:S02]  /*d0d0*/  BSSY B0, `(.L_x_1350) ;  /* 0x0000379000007945 */ /* 0x000fe40003800000 */
[----:B------:R-:W-:-:S04]  /*d0e0*/  PRMT R11, R190, 0x654, R11 ;  /* 0x00000654be0b7816 */ /* 0x000fc8000000000b */
[----:B------:R0:W-:Y:S02]  /*d0f0*/  SYNCS.ARRIVE.TRANS64.RED.A1T0 RZ, [R11+URZ], RZ ;  /* 0x000000ff0bff79a7 */ /* 0x0001e4000810043f */
[----:B0-----:R-:W-:-:S05]  /*d100*/  VIADD R11, R169, 0xfffffffe ;  /* 0xfffffffea90b7836 */ /* 0x001fca0000000000 */
[----:B------:R-:W-:-:S13]  /*d110*/  ISETP.GE.AND P1, PT, R11, R222, PT ;  /* 0x000000de0b00720c */ /* 0x000fda0003f26270 */
[----:B------:R-:W-:Y:S05]  /*d120*/  @!P1 BRA `(.L_x_1351) ;  /* 0x0000003400cc9947 */ /* 0x000fea0003800000 */
[----:B------:R-:W-:Y:S02]  /*d130*/  IMAD.MOV.U32 R13, RZ, RZ, R168 ;  /* 0x000000ffff0d7224 */ /* 0x000fe400078e00a8 */
[----:B------:R-:W-:Y:S02]  /*d140*/  IMAD.MOV.U32 R15, RZ, RZ, R21 ;  /* 0x000000ffff0f7224 */ /* 0x000fe400078e0015 */
[----:B------:R-:W-:-:S07]  /*d150*/  IMAD.MOV.U32 R14, RZ, RZ, R17 ;  /* 0x000000ffff0e7224 */ /* 0x000fce00078e0011 */
.L_x_1364:
[----:B------:R-:W-:Y:S01]  /*d160*/  VIADD R17, R14, 0x1 ;  /* 0x000000010e117836 */ /* 0x000fe20000000000 */
[C---:B------:R-:W-:Y:S01]  /*d170*/  ISETP.GT.AND P1, PT, R11.reuse, R222, PT ;  /* 0x000000de0b00720c */ /* 0x040fe20003f24270 */
[----:B------:R-:W-:-:S03]  /*d180*/  VIADD R11, R11, 0xffffffff ;  /* 0xffffffff0b0b7836 */ /* 0x000fc60000000000 */
[----:B------:R-:W-:-:S04]  /*d190*/  ISETP.NE.AND P2, PT, R17, 0x2, PT ;  /* 0x000000021100780c */ /* 0x000fc80003f45270 */
[----:B0-----:R-:W-:Y:S02]  /*d1a0*/  SEL R12, RZ, 0x1, P2 ;  /* 0x00000001ff0c7807 */ /* 0x001fe40001000000 */
[----:B------:R-:W-:Y:S02]  /*d1b0*/  SEL R17, R17, RZ, P2 ;  /* 0x000000ff11117207 */ /* 0x000fe40001000000 */
[----:B------:R-:W-:Y:S01]  /*d1c0*/  LOP3.LUT R186, R186, R12, RZ, 0x3c, !PT ;  /* 0x0000000cbaba7212 */ /* 0x000fe200078e3cff */
[----:B------:R-:W-:Y:S06]  /*d1d0*/  @!P0 BRA `(.L_x_1352) ;  /* 0x0000000000048947 */ /* 0x000fec0003800000 */
[----:B------:R-:W-:Y:S01]  /*d1e0*/  BPT.TRAP 0x1 ;  /* 0x000000040000795c */ /* 0x000fe20000300000 */
.L_x_1352:
[----:B------:R-:W-:Y:S01]  /*d1f0*/  IMAD R12, R17, 0x8, R2 ;  /* 0x00000008110c7824 */ /* 0x000fe200078e0202 */
[----:B------:R-:W-:-:S04]  /*d200*/  SHF.L.U32 R196, R186, 0x1f, RZ ;  /* 0x0000001fbac47819 */ /* 0x000fc800000006ff */
[----:B------:R0:W1:Y:S01]  /*d210*/  SYNCS.PHASECHK.TRANS64.TRYWAIT P2, [R12+URZ+0x38830], R196 ;  /* 0x038830c40c0075a7 */ /* 0x000062000804017f */
[----:B------:R-:W-:Y:S05]  /*d220*/  @!P0 BRA `(.L_x_1353) ;  /* 0x0000000000048947 */ /* 0x000fea0003800000 */
[----:B------:R-:W-:Y:S01]  /*d230*/  BPT.TRAP 0x1 ;  /* 0x000000040000795c */ /* 0x000fe20000300000 */
.L_x_1353:
[----:B------:R-:W-:Y:S01]  /*d240*/  VIADD R20, R2, 0x20400 ;  /* 0x0002040002147836 */ /* 0x000fe20000000000 */
[----:B------:R-:W-:Y:S01]  /*d250*/  BSSY B1, `(.L_x_1354) ;  /* 0x0000009000017945 */ /* 0x000fe20003800000 */
[----:B------:R-:W-:Y:S02]  /*d260*/  IMAD R154, R17, 0x200, R217 ;  /* 0x00000200119a7824 */ /* 0x000fe400078e02d9 */
[----:B------:R-:W-:Y:S01]  /*d270*/  IMAD.MOV.U32 R155, RZ, RZ, 0x40000040 ;  /* 0x40000040ff9b7424 */ /* 0x000fe200078e00ff */
[----:B------:R-:W-:-:S04]  /*d280*/  SHF.R.U32.HI R20, RZ, 0x4, R20 ;  /* 0x00000004ff147819 */ /* 0x000fc80000011614 */
[----:B------:R-:W-:-:S04]  /*d290*/  LOP3.LUT R20, R20, 0x3fff, RZ, 0xc0, !PT ;  /* 0x00003fff14147812 */ /* 0x000fc800078ec0ff */
[----:B------:R-:W-:Y:S01]  /*d2a0*/  LOP3.LUT R20, R20, 0x10000, RZ, 0xfc, !PT ;  /* 0x0001000014147812 */ /* 0x000fe200078efcff */
[----:B-1----:R-:W-:Y:S06]  /*d2b0*/  @P2 BRA `(.L_x_1355) ;  /* 0x0000000000082947 */ /* 0x002fec0003800000 */
[----:B------:R-:W1:Y:S02]  /*d2c0*/  SYNCS.PHASECHK.TRANS64.TRYWAIT P2, [R12+URZ+0x38830], R196 ;  /* 0x038830c40c0075a7 */ /* 0x000e64000804017f */
[----:B-1----:R-:W-:Y:S05]  /*d2d0*/  @!P2 BRA `(.L_x_1356) ;  /* 0x000001200078a947 */ /* 0x002fea0003800000 */
.L_x_1355:
[----:B------:R-:W-:Y:S05]  /*d2e0*/  BSYNC B1 ;  /* 0x0000000000017941 */ /* 0x000fea0003800000 */
.L_x_1354:
        /* <DEDUP_REMOVED lines=36> */
.L_x_1357:
[----:B------:R2:W3:Y:S01]  /*d530*/  SYNCS.PHASECHK.TRANS64.TRYWAIT P2, [R12+URZ+0x38850], R196 ;  /* 0x038850c40c0075a7 */ /* 0x0004e2000804017f */
[----:B------:R-:W-:Y:S05]  /*d540*/  @!P0 BRA `(.L_x_1358) ;  /* 0x0000000000048947 */ /* 0x000fea0003800000 */
[----:B------:R-:W-:Y:S01]  /*d550*/  BPT.TRAP 0x1 ;  /* 0x000000040000795c */ /* 0x000fe20000300000 */
.L_x_1358:
[----:B------:R-:W-:Y:S01]  /*d560*/  VIADD R21, R2, 0x26400 ;  /* 0x0002640002157836 */ /* 0x000fe20000000000 */
[----:B------:R-:W-:Y:S04]  /*d570*/  BSSY B1, `(.L_x_1359) ;  /* 0x0000005000017945 */ /* 0x000fe80003800000 */
[----:B------:R-:W-:Y:S01]  /*d580*/  SHF.R.U32.HI R21, RZ, 0x4, R21 ;  /* 0x00000004ff157819 */ /* 0x000fe20000011615 */
[----:B---3--:R-:W-:Y:S06]  /*d590*/  @P2 BRA `(.L_x_1360) ;  /* 0x0000000000082947 */ /* 0x008fec0003800000 */
[----:B------:R-:W3:Y:S02]  /*d5a0*/  SYNCS.PHASECHK.TRANS64.TRYWAIT P2, [R12+URZ+0x38850], R196 ;  /* 0x038850c40c0075a7 */ /* 0x000ee4000804017f */
[----:B---3--:R-:W-:Y:S05]  /*d5b0*/  @!P2 BRA `(.L_x_1361) ;  /* 0x0000011c00d4a947 */ /* 0x008fea0003800000 */
.L_x_1360:
[----:B------:R-:W-:Y:S05]  /*d5c0*/  BSYNC B1 ;  /* 0x0000000000017941 */ /* 0x000fea0003800000 */
.L_x_1359:
[----:B------:R-:W-:Y:S01]  /*d5d0*/  LOP3.LUT R21, R21, 0x3fff, RZ, 0xc0, !PT ;  /* 0x00003fff15157812 */ /* 0x000fe200078ec0ff */
[C---:B------:R-:W-:Y:S01]  /*d5e0*/  VIADD R20, R0.reuse, 0x2 ;  /* 0x0000000200147836 */ /* 0x040fe20000000000 */
[----:B------:R-:W-:Y:S01]  /*d5f0*/  WARPGROUP.ARRIVE ;  /* 0x00000000000079c5 */ /* 0x000fe20000000000 */
[----:B------:R-:W-:Y:S01]  /*d600*/  VIADD R198, R0, 0x4 ;  /* 0x0000000400c67836 */ /* 0x000fe20000000000 */
[----:B------:R-:W-:Y:S01]  /*d610*/  LOP3.LUT R0, R21, 0x10000, RZ, 0xfc, !PT ;  /* 0x0001000015007812 */ /* 0x000fe200078efcff */
[----:B0123--:R-:W-:-:S03]  /*d620*/  IMAD R196, R17, 0x1000, R218 ;  /* 0x0000100011c47824 */ /* 0x00ffc600078e02da */
[----:B------:R-:W0:Y:S01]  /*d630*/  S2R R219, SR_TID.X ;  /* 0x0000000000db7919 */ /* 0x000e220000002100 */
[----:B------:R-:W-:Y:S02]  /*d640*/  IMAD.MOV.U32 R197, RZ, RZ, 0x40000040 ;  /* 0x40000040ffc57424 */ /* 0x000fe400078e00ff */
[----:B------:R-:W-:Y:S01]  /*d650*/  IMAD.MOV.U32 R200, RZ, RZ, R0 ;  /* 0x000000ffffc87224 */ /* 0x000fe200078e0000 */
[----:B------:R-:W-:Y:S01]  /*d660*/  R2UR UR6, R196 ;  /* 0x00000000c40672ca */ /* 0x000fe200000e0000 */
[----:B------:R-:W-:Y:S01]  /*d670*/  IMAD.MOV.U32 R201, RZ, RZ, 0x40000040 ;  /* 0x40000040ffc97424 */ /* 0x000fe200078e00ff */
[----:B------:R-:W-:Y:S01]  /*d680*/  R2UR UR7, R197 ;  /* 0x00000000c50772ca */ /* 0x000fe200000e0000 */
[----:B------:R-:W-:Y:S01]  /*d690*/  IMAD.MOV.U32 R21, RZ, RZ, 0x40000040 ;  /* 0x40000040ff157424 */ /* 0x000fe200078e00ff */
[----:B------:R-:W-:Y:S01]  /*d6a0*/  R2UR UR4, R200 ;  /* 0x00000000c80472ca */ /* 0x000fe200000e0000 */
[----:B------:R-:W-:Y:S01]  /*d6b0*/  IMAD.MOV.U32 R199, RZ, RZ, 0x40000040 ;  /* 0x40000040ffc77424 */ /* 0x000fe200078e00ff */
[----:B------:R-:W-:Y:S01]  /*d6c0*/  R2UR UR5, R201 ;  /* 0x00000000c90572ca */ /* 0x000fe200000e0000 */
[----:B------:R-:W-:-:S02]  /*d6d0*/  VIADD R200, R196, 0x800 ;  /* 0x00000800c4c87836 */ /* 0x000fc40000000000 */
[----:B------:R-:W-:-:S10]  /*d6e0*/  VIADD R201, R0, 0x800 ;  /* 0x0000080000c97836 */ /* 0x000fd40000000000 */
[----:B------:R-:W-:Y:S01]  /*d6f0*/  HGMMA.64x64x16.F32.BF16 R152, gdesc[UR4], R152, gsb0 ;  /* 0x00e00000049879f0 */ /* 0x000fe20008001898 */
[----:B------:R-:W-:Y:S01]  /*d700*/  R2UR UR4, R20 ;  /* 0x00000000140472ca */ /* 0x000fe200000e0000 */
[----:B------:R-:W-:Y:S01]  /*d710*/  VIADD R20, R196, 0x2 ;  /* 0x00000002c4147836 */ /* 0x000fe20000000000 */
[----:B------:R-:W-:Y:S01]  /*d720*/  R2UR UR5, R21 ;  /* 0x00000000150572ca */ /* 0x000fe200000e0000 */
[----:B------:R-:W-:-:S03]  /*d730*/  IMAD.MOV.U32 R21, RZ, RZ, 0x40000040 ;  /* 0x40000040ff157424 */ /* 0x000fc600078e00ff */
[----:B------:R-:W-:Y:S01]  /*d740*/  R2UR UR6, R20 ;  /* 0x00000000140672ca */ /* 0x000fe200000e0000 */
[----:B------:R-:W-:Y:S01]  /*d750*/  VIADD R20, R196, 0x4 ;  /* 0x00000004c4147836 */ /* 0x000fe20000000000 */
[----:B------:R-:W-:Y:S01]  /*d760*/  R2UR UR7, R21 ;  /* 0x00000000150772ca */ /* 0x000fe200000e0000 */
[----:B------:R-:W-:Y:S01]  /*d770*/  IMAD.MOV.U32 R21, RZ, RZ, 0x40000040 ;  /* 0x40000040ff157424 */ /* 0x000fe200078e00ff */
[----:B0-----:R-:W-:Y:S01]  /*d780*/  SHF.R.U32.HI R219, RZ, 0x7, R219 ;  /* 0x00000007ffdb7819 */ /* 0x001fe200000116db */
[----:B------:R-:W-:Y:S02]  /*d790*/  WARPGROUP.DEPBAR.LE gsb0, 0x0 ;  /* 0x00008000000079c5 */ /* 0x000fe40000010000 */
[----:B------:R-:W-:-:S08]  /*d7a0*/  WARPGROUP.ARRIVE ;  /* 0x00000000000079c5 */ /* 0x000fd00000000000 */
[----:B------:R-:W-:Y:S01]  /*d7b0*/  HGMMA.64x64x16.F32.BF16 R152, gdesc[UR4], R152, gsb0 ;  /* 0x00e00000049879f0 */ /* 0x000fe20008001898 */
[----:B------:R-:W-:Y:S02]  /*d7c0*/  R2UR UR4, R198 ;  /* 0x00000000c60472ca */ /* 0x000fe400000e0000 */
        /* <DEDUP_REMOVED lines=145> */
[----:B------:R-:W-:Y:S02]  /*e0e0*/  R2UR UR4, R20 ;  /* 0x00000000140472ca */ /* 0x000fe400000e0000 */
[----:B------:R-:W-:Y:S01]  /*e0f0*/  R2UR UR5, R21 ;  /* 0x00000000150572ca */ /* 0x000fe200000e0000 */
[----:B------:R-:W0:Y:S01]  /*e100*/  SHFL.IDX PT, R20, R219, RZ, 0x1f ;  /* 0x00001fffdb147589 */ /* 0x000e2200000e0000 */
[----:B------:R-:W-:Y:S01]  /*e110*/  IMAD.MOV.U32 R21, RZ, RZ, 0x4 ;  /* 0x00000004ff157424 */ /* 0x000fe200078e00ff */
[----:B0-----:R-:W-:-:S04]  /*e120*/  ISETP.GT.AND P2, PT, R20, 0x7f, PT ;  /* 0x0000007f1400780c */ /* 0x001fc80003f44270 */
[----:B------:R-:W-:Y:S02]  /*e130*/  SEL R20, RZ, 0x2, !P2 ;  /* 0x00000002ff147807 */ /* 0x000fe40005000000 */
[C---:B------:R-:W-:Y:S02]  /*e140*/  SEL R197, R21.reuse, 0x2, P2 ;  /* 0x0000000215c57807 */ /* 0x040fe40001000000 */
[----:B------:R-:W-:Y:S01]  /*e150*/  SEL R21, R21, 0x6, !P2 ;  /* 0x0000000615157807 */ /* 0x000fe20005000000 */
[----:B------:R-:W-:Y:S01]  /*e160*/  IMAD.IADD R198, R20, 0x1, R200 ;  /* 0x0000000114c67824 */ /* 0x000fe200078e02c8 */
[----:B------:R-:W-:Y:S02]  /*e170*/  WARPGROUP.DEPBAR.LE gsb0, 0x0 ;  /* 0x00008000000079c5 */ /* 0x000fe40000010000 */
[----:B------:R-:W-:-:S06]  /*e180*/  WARPGROUP.ARRIVE ;  /* 0x00000000000079c5 */ /* 0x000fcc0000000000 */
[----:B------:R-:W-:Y:S01]  /*e190*/  HGMMA.64x64x16.F32.BF16 R152, gdesc[UR4], R152, gsb0 ;  /* 0x00e00000049879f0 */ /* 0x000fe20008001898 */
[----:B------:R-:W-:Y:S01]  /*e1a0*/  R2UR UR6, R198 ;  /* 0x00000000c60672ca */ /* 0x000fe200000e0000 */
[----:B------:R-:W-:Y:S01]  /*e1b0*/  IMAD.IADD R198, R201, 0x1, R20 ;  /* 0x00000001c9c67824 */ /* 0x000fe200078e0214 */
[----:B------:R-:W-:Y:S01]  /*e1c0*/  R2UR UR7, R199 ;  /* 0x00000000c70772ca */ /* 0x000fe200000e0000 */
[----:B------:R-:W-:-:S03]  /*e1d0*/  IMAD.MOV.U32 R199, RZ, RZ, 0x40000040 ;  /* 0x40000040ffc77424 */ /* 0x000fc600078e00ff */
        /* <DEDUP_REMOVED lines=24> */
[----:B------:R-:W-:Y:S02]  /*e360*/  IMAD.MOV.U32 R199, RZ, RZ, 0x40000040 ;  /* 0x40000040ffc77424 */ /* 0x000fe400078e00ff */
[----:B------:R-:W-:Y:S01]  /*e370*/  IMAD.MOV.U32 R200, RZ, RZ, 0x28 ;  /* 0x00000028ffc87424 */ /* 0x000fe200078e00ff */
[----:B------:R-:W-:Y:S02]  /*e380*/  R2UR UR6, R198 ;  /* 0x00000000c60672ca */ /* 0x000fe400000e0000 */
[----:B------:R-:W-:Y:S01]  /*e390*/  R2UR UR7, R199 ;  /* 0x00000000c70772ca */ /* 0x000fe200000e0000 */
[----:B------:R-:W-:Y:S01]  /*e3a0*/  IMAD.MOV.U32 R199, RZ, RZ, 0x40000040 ;  /* 0x40000040ffc77424 */ /* 0x000fe200078e00ff */
[----:B------:R-:W-:-:S04]  /*e3b0*/  SEL R200, R200, 0x26, P2 ;  /* 0x00000026c8c87807 */ /* 0x000fc80001000000 */
[----:B------:R-:W-:-:S04]  /*e3c0*/  LOP3.LUT R200, R200, 0x6, RZ, 0xc0, !PT ;  /* 0x00000006c8c87812 */ /* 0x000fc800078ec0ff */
[CC--:B------:R-:W-:Y:S02]  /*e3d0*/  IADD3 R198, R200.reuse, R201.reuse, R0 ;  /* 0x000000c9c8c67210 */ /* 0x0c0fe40007ffe000 */
[----:B------:R-:W-:Y:S01]  /*e3e0*/  IADD3 R200, R200, R201, R196 ;  /* 0x000000c9c8c87210 */ /* 0x000fe20007ffe0c4 */
[----:B------:R-:W-:Y:S01]  /*e3f0*/  IMAD.MOV.U32 R201, RZ, RZ, 0x40000040 ;  /* 0x40000040ffc97424 */ /* 0x000fe200078e00ff */
[----:B------:R-:W-:Y:S02]  /*e400*/  WARPGROUP.DEPBAR.LE gsb0, 0x0 ;  /* 0x00008000000079c5 */ /* 0x000fe40000010000 */
[----:B------:R-:W-:-:S06]  /*e410*/  WARPGROUP.ARRIVE ;  /* 0x00000000000079c5 */ /* 0x000fcc0000000000 */
[----:B------:R-:W-:Y:S01]  /*e420*/  HGMMA.64x64x16.F32.BF16 R152, gdesc[UR4], R152, gsb0 ;  /* 0x00e00000049879f0 */ /* 0x000fe20008001898 */
[----:B------:R-:W-:Y:S02]  /*e430*/  R2UR UR4, R198 ;  /* 0x00000000c60472ca */ /* 0x000fe400000e0000 */
[----:B------:R-:W-:Y:S01]  /*e440*/  R2UR UR5, R199 ;  /* 0x00000000c70572ca */ /* 0x000fe200000e0000 */
[----:B------:R-:W-:Y:S01]  /*e450*/  IMAD.MOV.U32 R199, RZ, RZ, 0x40000040 ;  /* 0x40000040ffc77424 */ /* 0x000fe200078e00ff */
[----:B------:R-:W-:Y:S01]  /*e460*/  R2UR UR6, R200 ;  /* 0x00000000c80672ca */ /* 0x000fe200000e0000 */
[----:B------:R-:W-:Y:S01]  /*e470*/  VIADD R200, R0, 0xa00 ;  /* 0x00000a0000c87836 */ /* 0x000fe20000000000 */
[----:B------:R-:W-:Y:S01]  /*e480*/  R2UR UR7, R201 ;  /* 0x00000000c90772ca */ /* 0x000fe200000e0000 */
[----:B------:R-:W-:Y:S02]  /*e490*/  VIADD R201, R196, 0xa00 ;  /* 0x00000a00c4c97836 */ /* 0x000fe40000000000 */
[----:B------:R-:W-:Y:S01]  /*e4a0*/  IMAD.IADD R198, R200, 0x1, R20 ;  /* 0x00000001c8c67824 */ /* 0x000fe200078e0214 */
[----:B------:R-:W-:-:S02]  /*e4b0*/  WARPGROUP.DEPBAR.LE gsb0, 0x0 ;  /* 0x00008000000079c5 */ /* 0x000fc40000010000 */
[----:B------:R-:W-:-:S07]  /*e4c0*/  WARPGROUP.ARRIVE ;  /* 0x00000000000079c5 */ /* 0x000fce0000000000 */
        /* <DEDUP_REMOVED lines=108> */
[----:B------:R-:W-:Y:S02]  /*eb90*/  IMAD.MOV.U32 R199, RZ, RZ, 0x40000040 ;  /* 0x40000040ffc77424 */ /* 0x000fe400078e00ff */
[C---:B------:R-:W-:Y:S01]  /*eba0*/  IMAD.IADD R20, R201.reuse, 0x1, R21 ;  /* 0x00000001c9147824 */ /* 0x040fe200078e0215 */
[----:B------:R-:W-:Y:S01]  /*ebb0*/  R2UR UR4, R198 ;  /* 0x00000000c60472ca */ /* 0x000fe200000e0000 */
[----:B------:R-:W-:Y:S01]  /*ebc0*/  IMAD.IADD R198, R201, 0x1, R197 ;  /* 0x00000001c9c67824 */ /* 0x000fe200078e02c5 */
[----:B------:R-:W-:Y:S01]  /*ebd0*/  R2UR UR5, R199 ;  /* 0x00000000c70572ca */ /* 0x000fe200000e0000 */
[----:B------:R-:W-:Y:S01]  /*ebe0*/  IMAD.MOV.U32 R199, RZ, RZ, 0x40000040 ;  /* 0x40000040ffc77424 */ /* 0x000fe200078e00ff */
[----:B------:R-:W-:-:S02]  /*ebf0*/  WARPGROUP.DEPBAR.LE gsb0, 0x0 ;  /* 0x00008000000079c5 */ /* 0x000fc40000010000 */
[----:B------:R-:W-:-:S09]  /*ec00*/  WARPGROUP.ARRIVE ;  /* 0x00000000000079c5 */ /* 0x000fd20000000000 */
[----:B------:R-:W-:Y:S01]  /*ec10*/  HGMMA.64x64x16.F32.BF16 R152, gdesc[UR4], R152, gsb0 ;  /* 0x00e00000049879f0 */ /* 0x000fe20008001898 */
[----:B------:R-:W-:Y:S01]  /*ec20*/  R2UR UR4, R198 ;  /* 0x00000000c60472ca */ /* 0x000fe200000e0000 */
[--C-:B------:R-:W-:Y:S01]  /*ec30*/  IMAD.IADD R198, R197, 0x1, R200.reuse ;  /* 0x00000001c5c67824 */ /* 0x100fe200078e02c8 */
[----:B------:R-:W-:Y:S01]  /*ec40*/  R2UR UR5, R199 ;  /* 0x00000000c70572ca */ /* 0x000fe200000e0000 */
[----:B------:R-:W-:Y:S02]  /*ec50*/  IMAD.MOV.U32 R199, RZ, RZ, 0x40000040 ;  /* 0x40000040ffc77424 */ /* 0x000fe400078e00ff */
[----:B------:R-:W-:Y:S01]  /*ec60*/  IMAD.MOV.U32 R197, RZ, RZ, 0x40 ;  /* 0x00000040ffc57424 */ /* 0x000fe200078e00ff */
[----:B------:R-:W-:Y:S01]  /*ec70*/  R2UR UR6, R198 ;  /* 0x00000000c60672ca */ /* 0x000fe200000e0000 */
[----:B------:R-:W-:Y:S01]  /*ec80*/  IMAD.IADD R198, R21, 0x1, R200 ;  /* 0x0000000115c67824 */ /* 0x000fe200078e02c8 */
[----:B------:R-:W-:Y:S01]  /*ec90*/  R2UR UR7, R199 ;  /* 0x00000000c70772ca */ /* 0x000fe200000e0000 */
[----:B------:R-:W-:Y:S01]  /*eca0*/  IMAD.MOV.U32 R21, RZ, RZ, 0x40000040 ;  /* 0x40000040ff157424 */ /* 0x000fe200078e00ff */
[----:B------:R-:W-:Y:S01]  /*ecb0*/  SEL R197, R197, 0x3e, P2 ;  /* 0x0000003ec5c57807 */ /* 0x000fe20001000000 */
[----:B------:R-:W-:-:S03]  /*ecc0*/  IMAD.MOV.U32 R199, RZ, RZ, 0x40000040 ;  /* 0x40000040ffc77424 */ /* 0x000fc600078e00ff */
[----:B------:R-:W-:Y:S01]  /*ecd0*/  LOP3.LUT R197, R197, 0x6, RZ, 0xc0, !PT ;  /* 0x00000006c5c57812 */ /* 0x000fe200078ec0ff */
[----:B------:R-:W-:Y:S02]  /*ece0*/  WARPGROUP.DEPBAR.LE gsb0, 0x0 ;  /* 0x00008000000079c5 */ /* 0x000fe40000010000 */
[----:B------:R-:W-:-:S06]  /*ecf0*/  WARPGROUP.ARRIVE ;  /* 0x00000000000079c5 */ /* 0x000fcc0000000000 */
[----:B------:R-:W-:Y:S01]  /*ed00*/  HGMMA.64x64x16.F32.BF16 R152, gdesc[UR4], R152, gsb0 ;  /* 0x00e00000049879f0 */ /* 0x000fe20008001898 */
[----:B------:R-:W-:Y:S02]  /*ed10*/  R2UR UR4, R20 ;  /* 0x00000000140472ca */ /* 0x000fe400000e0000 */
[----:B------:R-:W-:Y:S01]  /*ed20*/  R2UR UR5, R21 ;  /* 0x00000000150572ca */ /* 0x000fe200000e0000 */
[----:B------:R-:W-:Y:S01]  /*ed30*/  IMAD.MOV.U32 R21, RZ, RZ, 0x1000 ;  /* 0x00001000ff157424 */ /* 0x000fe200078e00ff */
[----:B------:R-:W-:Y:S02]  /*ed40*/  R2UR UR6, R198 ;  /* 0x00000000c60672ca */ /* 0x000fe400000e0000 */
[----:B------:R-:W-:Y:S02]  /*ed50*/  R2UR UR7, R199 ;  /* 0x00000000c70772ca */ /* 0x000fe400000e0000 */
[----:B------:R-:W-:-:S04]  /*ed60*/  SEL R21, R21, 0xf80, P2 ;  /* 0x00000f8015157807 */ /* 0x000fc80001000000 */
        /* <DEDUP_REMOVED lines=18> */
.L_x_1362:
        /* <DEDUP_REMOVED lines=28> */
[----:B------:R-:W-:-:S02]  /*f050*/  ISETP.NE.AND P2, PT, R223, RZ, PT ;  /* 0x000000ffdf00720c */ /* 0x000fc40003f45270 */
[----:B------:R-:W0:Y:S01]  /*f060*/  MUFU.TANH R157, R157 ;  /* 0x0000009d009d7308 */ /* 0x000e220000002400 */
[----:B-1----:R-:W-:-:S07]  /*f070*/  FMNMX.FTZ R20, R153, R20, !PT ;  /* 0x0000001499147209 */ /* 0x002fce0007810000 */
[----:B------:R-:W1:Y:S01]  /*f080*/  MUFU.TANH R160, R160 ;  /* 0x000000a000a07308 */ /* 0x000e620000002400 */
[----:B--2---:R-:W-:Y:S02]  /*f090*/  FMNMX.FTZ R20, R156, R20, !PT ;  /* 0x000000149c147209 */ /* 0x004fe40007810000 */
[----:B------:R-:W-:-:S04]  /*f0a0*/  @!P2 IMAD R14, R14, 0x40, R195 ;  /* 0x000000400e0ea824 */ /* 0x000fc800078e02c3 */
[----:B------:R-:W-:Y:S01]  /*f0b0*/  @!P2 IMAD R14, R14, 0x4, R2 ;  /* 0x000000040e0ea824 */ /* 0x000fe200078e0202 */
        /* <DEDUP_REMOVED lines=30> */
[----:B0-----:R-:W-:-:S05]  /*f2a0*/  FMNMX.FTZ R21, R21, R20, !PT ;  /* 0x0000001415157209 */ /* 0x001fca0007810000 */
[----:B------:R-:W0:Y:S02]  /*f2b0*/  SHFL.BFLY PT, R20, R21, 0x1, 0x1f ;  /* 0x0c201f0015147f89 */ /* 0x000e2400000e0000 */
[----:B0-----:R-:W-:Y:S01]  /*f2c0*/  FMNMX.FTZ R21, R21, R20, !PT ;  /* 0x0000001415157209 */ /* 0x001fe20007810000 */
[----:B------:R-:W-:-:S04]  /*f2d0*/  IMAD.U32 R20, RZ, RZ, UR38 ;  /* 0x00000026ff147e24 */ /* 0x000fc8000f8e00ff */
[CC--:B------:R-:W-:Y:S01]  /*f2e0*/  FMUL.FTZ R163, R21.reuse, R20.reuse ;  /* 0x0000001415a37220 */ /* 0x0c0fe20000410000 */
[----:B------:R-:W-:Y:S02]  /*f2f0*/  FADD.FTZ R197, -R21, R15 ;  /* 0x0000000f15c57221 */ /* 0x000fe40000010100 */
[----:B------:R0:W-:Y:S01]  /*f300*/  MUFU.TANH R15, R196 ;  /* 0x000000c4000f7308 */ /* 0x0001e20000002400 */
[-CC-:B------:R-:W-:Y:S01]  /*f310*/  FFMA.FTZ R152, R152, R20.reuse, -R163.reuse ;  /* 0x0000001498987223 */ /* 0x180fe200000108a3 */
[-C--:B------:R-:W-:Y:S01]  /*f320*/  FMUL.FTZ R197, R197, R20.reuse ;  /* 0x00000014c5c57220 */ /* 0x080fe20000410000 */
[-CC-:B------:R-:W-:Y:S01]  /*f330*/  FFMA.FTZ R156, R156, R20.reuse, -R163.reuse ;  /* 0x000000149c9c7223 */ /* 0x180fe200000108a3 */
[-CC-:B------:R-:W-:Y:S01]  /*f340*/  FFMA.FTZ R157, R157, R20.reuse, -R163.reuse ;  /* 0x000000149d9d7223 */ /* 0x180fe200000108a3 */
[-CC-:B------:R-:W-:Y:S01]  /*f350*/  FFMA.FTZ R160, R160, R20.reuse, -R163.reuse ;  /* 0x00000014a0a07223 */ /* 0x180fe200000108a3 */
[-CC-:B------:R-:W-:Y:S01]  /*f360*/  FFMA.FTZ R161, R161, R20.reuse, -R163.reuse ;  /* 0x00000014a1a17223 */ /* 0x180fe200000108a3 */
[-CC-:B------:R-:W-:Y:S01]  /*f370*/  FFMA.FTZ R164, R164, R20.reuse, -R163.reuse ;  /* 0x00000014a4a47223 */ /* 0x180fe200000108a3 */
[----:B------:R-:W-:Y:S01]  /*f380*/  MUFU.EX2 R152, R152 ;  /* 0x0000009800987308 */ /* 0x000fe20000000800 */
[-CC-:B0-----:R-:W-:Y:S01]  /*f390*/  FFMA.FTZ R196, R153, R20.reuse, -R163.reuse ;  /* 0x0000001499c47223 */ /* 0x181fe200000108a3 */
[-CC-:B------:R-:W-:Y:S01]  /*f3a0*/  FFMA.FTZ R165, R165, R20.reuse, -R163.reuse ;  /* 0x00000014a5a57223 */ /* 0x180fe200000108a3 */
[-CC-:B------:R-:W-:Y:S01]  /*f3b0*/  FFMA.FTZ R168, R168, R20.reuse, -R163.reuse ;  /* 0x00000014a8a87223 */ /* 0x180fe200000108a3 */
[-CC-:B------:R-:W-:Y:S01]  /*f3c0*/  FFMA.FTZ R169, R169, R20.reuse, -R163.reuse ;  /* 0x00000014a9a97223 */ /* 0x180fe200000108a3 */
[-CC-:B------:R-:W-:Y:S01]  /*f3d0*/  FFMA.FTZ R172, R172, R20.reuse, -R163.reuse ;  /* 0x00000014acac7223 */ /* 0x180fe200000108a3 */
[-CC-:B------:R-:W-:Y:S01]  /*f3e0*/  FFMA.FTZ R173, R173, R20.reuse, -R163.reuse ;  /* 0x00000014adad7223 */ /* 0x180fe200000108a3 */
[-CC-:B------:R-:W-:Y:S01]  /*f3f0*/  FFMA.FTZ R176, R176, R20.reuse, -R163.reuse ;  /* 0x00000014b0b07223 */ /* 0x180fe200000108a3 */
[----:B------:R-:W0:Y:S01]  /*f400*/  MUFU.EX2 R153, R197 ;  /* 0x000000c500997308 */ /* 0x000e220000000800 */
[-CC-:B------:R-:W-:Y:S01]  /*f410*/  FFMA.FTZ R177, R177, R20.reuse, -R163.reuse ;  /* 0x00000014b1b17223 */ /* 0x180fe200000108a3 */
[-CC-:B------:R-:W-:Y:S01]  /*f420*/  FFMA.FTZ R180, R180, R20.reuse, -R163.reuse ;  /* 0x00000014b4b47223 */ /* 0x180fe200000108a3 */
[----:B------:R-:W-:Y:S01]  /*f430*/  FFMA.FTZ R181, R181, R20, -R163 ;  /* 0x00000014b5b57223 */ /* 0x000fe200000108a3 */
[----:B------:R-:W-:Y:S01]  /*f440*/  FMUL.FTZ R163, R166, UR40 ;  /* 0x00000028a6a37c20 */ /* 0x000fe20008410000 */
[----:B------:R-:W-:Y:S01]  /*f450*/  FMUL.FTZ R166, R167, UR40 ;  /* 0x00000028a7a67c20 */ /* 0x000fe20008410000 */
[----:B------:R-:W-:Y:S01]  /*f460*/  FMUL.FTZ R167, R170, UR40 ;  /* 0x00000028aaa77c20 */ /* 0x000fe20008410000 */
[----:B------:R-:W-:Y:S01]  /*f470*/  VIADD R170, R12, 0x38840 ;  /* 0x000388400caa7836 */ /* 0x000fe20000000000 */
[----:B------:R-:W1:Y:S08]  /*f480*/  MUFU.EX2 R196, R196 ;  /* 0x000000c400c47308 */ /* 0x000e700000000800 */
[----:B------:R-:W2:Y:S01]  /*f490*/  MUFU.TANH R163, R163 ;  /* 0x000000a300a37308 */ /* 0x000ea20000002400 */
[----:B0-----:R-:W-:Y:S01]  /*f4a0*/  FFMA.FTZ R3, R153, R3, R152 ;  /* 0x0000000399037223 */ /* 0x001fe20000010098 */
[-C--:B------:R-:W-:Y:S01]  /*f4b0*/  FMUL.FTZ R24, R24, R153.reuse ;  /* 0x0000009918187220 */ /* 0x080fe20000410000 */
[-C--:B------:R-:W-:Y:S01]  /*f4c0*/  FMUL.FTZ R25, R25, R153.reuse ;  /* 0x0000009919197220 */ /* 0x080fe20000410000 */
[-C--:B------:R-:W-:Y:S01]  /*f4d0*/  FMUL.FTZ R28, R28, R153.reuse ;  /* 0x000000991c1c7220 */ /* 0x080fe20000410000 */
[-C--:B------:R-:W-:Y:S01]  /*f4e0*/  FMUL.FTZ R29, R29, R153.reuse ;  /* 0x000000991d1d7220 */ /* 0x080fe20000410000 */
[-C--:B------:R-:W-:Y:S01]  /*f4f0*/  FMUL.FTZ R32, R32, R153.reuse ;  /* 0x0000009920207220 */ /* 0x080fe20000410000 */
[-C--:B------:R-:W-:Y:S01]  /*f500*/  FMUL.FTZ R33, R33, R153.reuse ;  /* 0x0000009921217220 */ /* 0x080fe20000410000 */
[----:B------:R-:W0:Y:S01]  /*f510*/  MUFU.TANH R166, R166 ;  /* 0x000000a600a67308 */ /* 0x000e220000002400 */
[C---:B-1----:R-:W-:Y:S01]  /*f520*/  FADD.FTZ R3, R196.reuse, R3 ;  /* 0x00000003c4037221 */ /* 0x042fe20000010000 */
[----:B------:R-:W-:Y:S01]  /*f530*/  F2FP.BF16.F32.PACK_AB R152, R196, R152 ;  /* 0x00000098c498723e */ /* 0x000fe200000010ff */
[-C--:B------:R-:W-:Y:S01]  /*f540*/  FMUL.FTZ R36, R36, R153.reuse ;  /* 0x0000009924247220 */ /* 0x080fe20000410000 */
[----:B------:R-:W-:Y:S01]  /*f550*/  PRMT R196, R190, 0x654, R170 ;  /* 0x00000654bec47816 */ /* 0x000fe200000000aa */
[-C--:B------:R-:W-:Y:S01]  /*f560*/  FMUL.FTZ R37, R37, R153.reuse ;  /* 0x0000009925257220 */ /* 0x080fe20000410000 */
[-C--:B------:R-:W-:Y:S01]  /*f570*/  FMUL.FTZ R40, R40, R153.reuse ;  /* 0x0000009928287220 */ /* 0x080fe20000410000 */
[-C--:B------:R-:W-:Y:S01]  /*f580*/  FMUL.FTZ R41, R41, R153.reuse ;  /* 0x0000009929297220 */ /* 0x080fe20000410000 */
[----:B------:R1:W-:Y:S01]  /*f590*/  MUFU.TANH R170, R171 ;  /* 0x000000ab00aa7308 */ /* 0x0003e20000002400 */
[----:B------:R3:W-:Y:S01]  /*f5a0*/  SYNCS.ARRIVE.TRANS64.RED.A1T0 RZ, [R196+URZ], RZ ;  /* 0x000000ffc4ff79a7 */ /* 0x0007e2000810043f */
[----:B------:R-:W-:Y:S01]  /*f5b0*/  @!P2 STS [R14+0x38400], R153 ;  /* 0x038400990e00a388 */ /* 0x000fe20000000800 */
[-C--:B------:R-:W-:Y:S01]  /*f5c0*/  FMUL.FTZ R44, R44, R153.reuse ;  /* 0x000000992c2c7220 */ /* 0x080fe20000410000 */
[-C--:B------:R-:W-:Y:S01]  /*f5d0*/  FMUL.FTZ R45, R45, R153.reuse ;  /* 0x000000992d2d7220 */ /* 0x080fe20000410000 */
[-C--:B------:R-:W-:Y:S01]  /*f5e0*/  FMUL.FTZ R48, R48, R153.reuse ;  /* 0x0000009930307220 */ /* 0x080fe20000410000 */
[-C--:B------:R-:W-:Y:S01]  /*f5f0*/  FMUL.FTZ R49, R49, R153.reuse ;  /* 0x0000009931317220 */ /* 0x080fe20000410000 */
[----:B------:R-:W-:Y:S01]  /*f600*/  FMUL.FTZ R52, R52, R153 ;  /* 0x0000009934347220 */ /* 0x000fe20000410000 */
[----:B------:R-:W4:Y:S01]  /*f610*/  MUFU.TANH R167, R167 ;  /* 0x000000a700a77308 */ /* 0x000f220000002400 */
[----:B-1----:R-:W-:Y:S01]  /*f620*/  FMUL.FTZ R171, R174, UR40 ;  /* 0x00000028aeab7c20 */ /* 0x002fe20008410000 */
[----:B------:R-:W-:Y:S01]  /*f630*/  FMNMX.FTZ R174, R154, R13, !PT ;  /* 0x0000000d9aae7209 */ /* 0x000fe20007810000 */
[-C--:B------:R-:W-:Y:S01]  /*f640*/  FMUL.FTZ R53, R53, R153.reuse ;  /* 0x0000009935357220 */ /* 0x080fe20000410000 */
[-C--:B------:R-:W-:Y:S01]  /*f650*/  FMUL.FTZ R56, R56, R153.reuse ;  /* 0x0000009938387220 */ /* 0x080fe20000410000 */
[-C--:B------:R-:W-:Y:S01]  /*f660*/  FMUL.FTZ R57, R57, R153.reuse ;  /* 0x0000009939397220 */ /* 0x080fe20000410000 */
[----:B------:R-:W-:Y:S01]  /*f670*/  FMNMX.FTZ R174, R155, R174, !PT ;  /* 0x000000ae9bae7209 */ /* 0x000fe20007810000 */
[-C--:B------:R-:W-:Y:S01]  /*f680*/  FMUL.FTZ R60, R60, R153.reuse ;  /* 0x000000993c3c7220 */ /* 0x080fe20000410000 */
[----:B------:R-:W-:Y:S01]  /*f690*/  MUFU.TANH R171, R171 ;  /* 0x000000ab00ab7308 */ /* 0x000fe20000002400 */
[-C--:B------:R-:W-:Y:S01]  /*f6a0*/  FMUL.FTZ R61, R61, R153.reuse ;  /* 0x000000993d3d7220 */ /* 0x080fe20000410000 */
[----:B---3--:R-:W-:Y:S01]  /*f6b0*/  FMNMX.FTZ R196, R158, R174, !PT ;  /* 0x000000ae9ec47209 */ /* 0x008fe20007810000 */
[-C--:B------:R-:W-:Y:S01]  /*f6c0*/  FMUL.FTZ R64, R64, R153.reuse ;  /* 0x0000009940407220 */ /* 0x080fe20000410000 */
[-C--:B------:R-:W-:Y:S01]  /*f6d0*/  FMUL.FTZ R65, R65, R153.reuse ;  /* 0x0000009941417220 */ /* 0x080fe20000410000 */
[-C--:B------:R-:W-:Y:S01]  /*f6e0*/  FMUL.FTZ R68, R68, R153.reuse ;  /* 0x0000009944447220 */ /* 0x080fe20000410000 */
[----:B------:R-:W-:Y:S01]  /*f6f0*/  FMNMX.FTZ R196, R159, R196, !PT ;  /* 0x000000c49fc47209 */ /* 0x000fe20007810000 */
[-C--:B------:R-:W-:Y:S01]  /*f700*/  FMUL.FTZ R69, R69, R153.reuse ;  /* 0x0000009945457220 */ /* 0x080fe20000410000 */
[----:B------:R1:W-:Y:S01]  /*f710*/  MUFU.TANH R174, R175 ;  /* 0x000000af00ae7308 */ /* 0x0003e20000002400 */
[-C--:B------:R-:W-:Y:S01]  /*f720*/  FMUL.FTZ R72, R72, R153.reuse ;  /* 0x0000009948487220 */ /* 0x080fe20000410000 */
[----:B------:R-:W-:Y:S01]  /*f730*/  FMNMX.FTZ R196, R162, R196, !PT ;  /* 0x000000c4a2c47209 */ /* 0x000fe20007810000 */
[-C--:B------:R-:W-:Y:S01]  /*f740*/  FMUL.FTZ R73, R73, R153.reuse ;  /* 0x0000009949497220 */ /* 0x080fe20000410000 */
[-C--:B------:R-:W-:Y:S01]  /*f750*/  FMUL.FTZ R76, R76, R153.reuse ;  /* 0x000000994c4c7220 */ /* 0x080fe20000410000 */
[-C--:B------:R-:W-:Y:S01]  /*f760*/  FMUL.FTZ R77, R77, R153.reuse ;  /* 0x000000994d4d7220 */ /* 0x080fe20000410000 */
[----:B------:R-:W-:Y:S01]  /*f770*/  FMNMX.FTZ R196, R15, R196, !PT ;  /* 0x000000c40fc47209 */ /* 0x000fe20007810000 */
[-C--:B------:R-:W-:Y:S01]  /*f780*/  FMUL.FTZ R80, R80, R153.reuse ;  /* 0x0000009950507220 */ /* 0x080fe20000410000 */
[----:B------:R-:W3:Y:S01]  /*f790*/  MUFU.EX2 R156, R156 ;  /* 0x0000009c009c7308 */ /* 0x000ee20000000800 */
[----:B-1----:R-:W-:Y:S01]  /*f7a0*/  FMUL.FTZ R175, R178, UR40 ;  /* 0x00000028b2af7c20 */ /* 0x002fe20008410000 */
[----:B--2---:R-:W-:Y:S01]  /*f7b0*/  FMNMX.FTZ R196, R163, R196, !PT ;  /* 0x000000c4a3c47209 */ /* 0x004fe20007810000 */
[----:B------:R-:W-:Y:S01]  /*f7c0*/  FMUL.FTZ R178, R179, UR40 ;  /* 0x00000028b3b27c20 */ /* 0x000fe20008410000 */
[----:B------:R-:W-:Y:S01]  /*f7d0*/  FMUL.FTZ R179, R182, UR40 ;  /* 0x00000028b6b37c20 */ /* 0x000fe20008410000 */
[----:B------:R-:W-:Y:S01]  /*f7e0*/  FMUL.FTZ R182, R183, UR40 ;  /* 0x00000028b7b67c20 */ /* 0x000fe20008410000 */
[----:B0-----:R-:W-:Y:S01]  /*f7f0*/  FMNMX.FTZ R196, R166, R196, !PT ;  /* 0x000000c4a6c47209 */ /* 0x001fe20007810000 */
[-C--:B------:R-:W-:Y:S01]  /*f800*/  FMUL.FTZ R81, R81, R153.reuse ;  /* 0x0000009951517220 */ /* 0x080fe20000410000 */
[----:B------:R-:W0:Y:S01]  /*f810*/  MUFU.TANH R175, R175 ;  /* 0x000000af00af7308 */ /* 0x000e220000002400 */
[-C--:B------:R-:W-:Y:S01]  /*f820*/  FMUL.FTZ R84, R84, R153.reuse ;  /* 0x0000009954547220 */ /* 0x080fe20000410000 */
[----:B----4-:R-:W-:Y:S01]  /*f830*/  FMNMX.FTZ R196, R167, R196, !PT ;  /* 0x000000c4a7c47209 */ /* 0x010fe20007810000 */
[-C--:B------:R-:W-:Y:S01]  /*f840*/  FMUL.FTZ R85, R85, R153.reuse ;  /* 0x0000009955557220 */ /* 0x080fe20000410000 */
[-C--:B------:R-:W-:Y:S01]  /*f850*/  FMUL.FTZ R88, R88, R153.reuse ;  /* 0x0000009958587220 */ /* 0x080fe20000410000 */
[-C--:B------:R-:W-:Y:S01]  /*f860*/  FMUL.FTZ R89, R89, R153.reuse ;  /* 0x0000009959597220 */ /* 0x080fe20000410000 */
[----:B------:R-:W-:Y:S01]  /*f870*/  FMNMX.FTZ R196, R170, R196, !PT ;  /* 0x000000c4aac47209 */ /* 0x000fe20007810000 */
[-C--:B------:R-:W-:Y:S01]  /*f880*/  FMUL.FTZ R92, R92, R153.reuse ;  /* 0x000000995c5c7220 */ /* 0x080fe20000410000 */
[----:B------:R-:W1:Y:S01]  /*f890*/  MUFU.TANH R178, R178 ;  /* 0x000000b200b27308 */ /* 0x000e620000002400 */
[----:B---3--:R-:W-:Y:S01]  /*f8a0*/  FADD.FTZ R3, R156, R3 ;  /* 0x000000039c037221 */ /* 0x008fe20000010000 */
[----:B------:R-:W-:Y:S01]  /*f8b0*/  FMNMX.FTZ R196, R171, R196, !PT ;  /* 0x000000c4abc47209 */ /* 0x000fe20007810000 */
[-C--:B------:R-:W-:Y:S01]  /*f8c0*/  FMUL.FTZ R93, R93, R153.reuse ;  /* 0x000000995d5d7220 */ /* 0x080fe20000410000 */
[-C--:B------:R-:W-:Y:S01]  /*f8d0*/  FMUL.FTZ R96, R96, R153.reuse ;  /* 0x0000009960607220 */ /* 0x080fe20000410000 */
[-C--:B------:R-:W-:Y:S01]  /*f8e0*/  FMUL.FTZ R97, R97, R153.reuse ;  /* 0x0000009961617220 */ /* 0x080fe20000410000 */
[----:B------:R-:W-:Y:S01]  /*f8f0*/  FMNMX.FTZ R196, R174, R196, !PT ;  /* 0x000000c4aec47209 */ /* 0x000fe20007810000 */
[-C--:B------:R-:W-:Y:S01]  /*f900*/  FMUL.FTZ R100, R100, R153.reuse ;  /* 0x0000009964647220 */ /* 0x080fe20000410000 */
[----:B------:R-:W2:Y:S01]  /*f910*/  MUFU.TANH R179, R179 ;  /* 0x000000b300b37308 */ /* 0x000ea20000002400 */
[-C--:B------:R-:W-:Y:S01]  /*f920*/  FMUL.FTZ R101, R101, R153.reuse ;  /* 0x0000009965657220 */ /* 0x080fe20000410000 */
[----:B0-----:R-:W-:Y:S01]  /*f930*/  FMNMX.FTZ R196, R175, R196, !PT ;  /* 0x000000c4afc47209 */ /* 0x001fe20007810000 */
[-C--:B------:R-:W-:Y:S01]  /*f940*/  FMUL.FTZ R104, R104, R153.reuse ;  /* 0x0000009968687220 */ /* 0x080fe20000410000 */
[-C--:B------:R-:W-:Y:S01]  /*f950*/  FMUL.FTZ R105, R105, R153.reuse ;  /* 0x0000009969697220 */ /* 0x080fe20000410000 */
[-C--:B------:R-:W-:Y:S01]  /*f960*/  FMUL.FTZ R108, R108, R153.reuse ;  /* 0x000000996c6c7220 */ /* 0x080fe20000410000 */
[-C--:B------:R-:W-:Y:S01]  /*f970*/  FMUL.FTZ R109, R109, R153.reuse ;  /* 0x000000996d6d7220 */ /* 0x080fe20000410000 */
[-C--:B------:R-:W-:Y:S01]  /*f980*/  FMUL.FTZ R112, R112, R153.reuse ;  /* 0x0000009970707220 */ /* 0x080fe20000410000 */
[----:B------:R-:W0:Y:S01]  /*f990*/  MUFU.TANH R182, R182 ;  /* 0x000000b600b67308 */ /* 0x000e220000002400 */
[----:B-1----:R-:W-:Y:S01]  /*f9a0*/  FMNMX.FTZ R196, R178, R196, !PT ;  /* 0x000000c4b2c47209 */ /* 0x002fe20007810000 */
[-C--:B------:R-:W-:Y:S01]  /*f9b0*/  FMUL.FTZ R113, R113, R153.reuse ;  /* 0x0000009971717220 */ /* 0x080fe20000410000 */
[-C--:B------:R-:W-:Y:S01]  /*f9c0*/  FMUL.FTZ R116, R116, R153.reuse ;  /* 0x0000009974747220 */ /* 0x080fe20000410000 */
[-C--:B------:R-:W-:Y:S01]  /*f9d0*/  FMUL.FTZ R117, R117, R153.reuse ;  /* 0x0000009975757220 */ /* 0x080fe20000410000 */
[-C--:B------:R-:W-:Y:S01]  /*f9e0*/  FMUL.FTZ R120, R120, R153.reuse ;  /* 0x0000009978787220 */ /* 0x080fe20000410000 */
[-C--:B------:R-:W-:Y:S01]  /*f9f0*/  FMUL.FTZ R121, R121, R153.reuse ;  /* 0x0000009979797220 */ /* 0x080fe20000410000 */
[-C--:B------:R-:W-:Y:S01]  /*fa00*/  FMUL.FTZ R124, R124, R153.reuse ;  /* 0x000000997c7c7220 */ /* 0x080fe20000410000 */
[----:B------:R-:W1:Y:S01]  /*fa10*/  MUFU.EX2 R157, R157 ;  /* 0x0000009d009d7308 */ /* 0x000e620000000800 */
[----:B--2---:R-:W-:Y:S01]  /*fa20*/  FMNMX.FTZ R196, R179, R196, !PT ;  /* 0x000000c4b3c47209 */ /* 0x004fe20007810000 */
[-C--:B------:R-:W-:Y:S01]  /*fa30*/  FMUL.FTZ R125, R125, R153.reuse ;  /* 0x000000997d7d7220 */ /* 0x080fe20000410000 */
[-C--:B------:R-:W-:Y:S01]  /*fa40*/  FMUL.FTZ R128, R128, R153.reuse ;  /* 0x0000009980807220 */ /* 0x080fe20000410000 */
[-C--:B------:R-:W-:Y:S01]  /*fa50*/  FMUL.FTZ R129, R129, R153.reuse ;  /* 0x0000009981817220 */ /* 0x080fe20000410000 */
[-C--:B------:R-:W-:Y:S01]  /*fa60*/  FMUL.FTZ R132, R132, R153.reuse ;  /* 0x0000009984847220 */ /* 0x080fe20000410000 */
[-C--:B------:R-:W-:Y:S01]  /*fa70*/  FMUL.FTZ R133, R133, R153.reuse ;  /* 0x0000009985857220 */ /* 0x080fe20000410000 */
[-C--:B------:R-:W-:Y:S01]  /*fa80*/  FMUL.FTZ R136, R136, R153.reuse ;  /* 0x0000009988887220 */ /* 0x080fe20000410000 */
[----:B------:R-:W2:Y:S01]  /*fa90*/  MUFU.EX2 R160, R160 ;  /* 0x000000a000a07308 */ /* 0x000ea20000000800 */
[----:B0-----:R-:W-:Y:S01]  /*faa0*/  FMNMX.FTZ R196, R182, R196, !PT ;  /* 0x000000c4b6c47209 */ /* 0x001fe20007810000 */
[-C--:B------:R-:W-:Y:S01]  /*fab0*/  FMUL.FTZ R137, R137, R153.reuse ;  /* 0x0000009989897220 */ /* 0x080fe20000410000 */
[-C--:B------:R-:W-:Y:S01]  /*fac0*/  FMUL.FTZ R140, R140, R153.reuse ;  /* 0x000000998c8c7220 */ /* 0x080fe20000410000 */
[-C--:B------:R-:W-:Y:S01]  /*fad0*/  FMUL.FTZ R141, R141, R153.reuse ;  /* 0x000000998d8d7220 */ /* 0x080fe20000410000 */
[-C--:B------:R-:W-:Y:S01]  /*fae0*/  FMUL.FTZ R144, R144, R153.reuse ;  /* 0x0000009990907220 */ /* 0x080fe20000410000 */
[----:B------:R-:W0:Y:S01]  /*faf0*/  SHFL.BFLY PT, R183, R196, 0x2, 0x1f ;  /* 0x0c401f00c4b77f89 */ /* 0x000e2200000e0000 */
[-C--:B------:R-:W-:Y:S01]  /*fb00*/  FMUL.FTZ R145, R145, R153.reuse ;  /* 0x0000009991917220 */ /* 0x080fe20000410000 */
[----:B------:R-:W3:Y:S01]  /*fb10*/  MUFU.EX2 R161, R161 ;  /* 0x000000a100a17308 */ /* 0x000ee20000000800 */
[----:B-1----:R-:W-:Y:S01]  /*fb20*/  FADD.FTZ R3, R157, R3 ;  /* 0x000000039d037221 */ /* 0x002fe20000010000 */
[-C--:B------:R-:W-:Y:S01]  /*fb30*/  FMUL.FTZ R148, R148, R153.reuse ;  /* 0x0000009994947220 */ /* 0x080fe20000410000 */
[----:B------:R-:W-:-:S05]  /*fb40*/  FMUL.FTZ R149, R149, R153 ;  /* 0x0000009995957220 */ /* 0x000fca0000410000 */
[----:B------:R-:W1:Y:S01]  /*fb50*/  MUFU.EX2 R164, R164 ;  /* 0x000000a400a47308 */ /* 0x000e620000000800 */
[----:B--2---:R-:W-:-:S07]  /*fb60*/  FADD.FTZ R3, R160, R3 ;  /* 0x00000003a0037221 */ /* 0x004fce0000010000 */
[----:B------:R-:W2:Y:S01]  /*fb70*/  MUFU.EX2 R165, R165 ;  /* 0x000000a500a57308 */ /* 0x000ea20000000800 */
[----:B---3--:R-:W-:Y:S01]  /*fb80*/  FADD.FTZ R3, R161, R3 ;  /* 0x00000003a1037221 */ /* 0x008fe20000010000 */
[----:B0-----:R-:W-:-:S06]  /*fb90*/  FMNMX.FTZ R196, R196, R183, !PT ;  /* 0x000000b7c4c47209 */ /* 0x001fcc0007810000 */
[----:B------:R-:W0:Y:S01]  /*fba0*/  MUFU.EX2 R183, R168 ;  /* 0x000000a800b77308 */ /* 0x000e220000000800 */
[----:B-1----:R-:W-:Y:S01]  /*fbb0*/  FADD.FTZ R3, R164, R3 ;  /* 0x00000003a4037221 */ /* 0x002fe20000010000 */
[----:B------:R-:W1:Y:S06]  /*fbc0*/  SHFL.BFLY PT, R197, R196, 0x1, 0x1f ;  /* 0x0c201f00c4c57f89 */ /* 0x000e6c00000e0000 */
[----:B------:R-:W3:Y:S01]  /*fbd0*/  MUFU.EX2 R169, R169 ;  /* 0x000000a900a97308 */ /* 0x000ee20000000800 */
[----:B--2---:R-:W-:-:S07]  /*fbe0*/  FADD.FTZ R3, R165, R3 ;  /* 0x00000003a5037221 */ /* 0x004fce0000010000 */
[----:B------:R-:W2:Y:S01]  /*fbf0*/  MUFU.EX2 R172, R172 ;  /* 0x000000ac00ac7308 */ /* 0x000ea20000000800 */
[----:B0-----:R-:W-:-:S07]  /*fc00*/  FADD.FTZ R3, R183, R3 ;  /* 0x00000003b7037221 */ /* 0x001fce0000010000 */
[----:B------:R-:W0:Y:S01]  /*fc10*/  MUFU.EX2 R173, R173 ;  /* 0x000000ad00ad7308 */ /* 0x000e220000000800 */
[----:B---3--:R-:W-:Y:S01]  /*fc20*/  FADD.FTZ R3, R169, R3 ;  /* 0x00000003a9037221 */ /* 0x008fe20000010000 */
[----:B-1----:R-:W-:-:S05]  /*fc30*/  FMNMX.FTZ R168, R196, R197, !PT ;  /* 0x000000c5c4a87209 */ /* 0x002fca0007810000 */
[----:B------:R-:W-:Y:S01]  /*fc40*/  FADD.FTZ R13, -R168, R13 ;  /* 0x0000000da80d7221 */ /* 0x000fe20000010100 */
[----:B------:R-:W1:Y:S01]  /*fc50*/  MUFU.EX2 R176, R176 ;  /* 0x000000b000b07308 */ /* 0x000e620000000800 */
[----:B--2---:R-:W-:Y:S02]  /*fc60*/  FADD.FTZ R3, R172, R3 ;  /* 0x00000003ac037221 */ /* 0x004fe40000010000 */
[----:B------:R-:W-:-:S05]  /*fc70*/  FMUL.FTZ R13, R13, R20 ;  /* 0x000000140d0d7220 */ /* 0x000fca0000410000 */
[----:B------:R-:W2:Y:S01]  /*fc80*/  MUFU.EX2 R177, R177 ;  /* 0x000000b100b17308 */ /* 0x000ea20000000800 */
[----:B0-----:R-:W-:-:S07]  /*fc90*/  FADD.FTZ R3, R173, R3 ;  /* 0x00000003ad037221 */ /* 0x001fce0000010000 */
[----:B------:R-:W0:Y:S01]  /*fca0*/  MUFU.EX2 R13, R13 ;  /* 0x0000000d000d7308 */ /* 0x000e220000000800 */
[----:B-1----:R-:W-:-:S07]  /*fcb0*/  FADD.FTZ R3, R176, R3 ;  /* 0x00000003b0037221 */ /* 0x002fce0000010000 */
[----:B------:R-:W1:Y:S01]  /*fcc0*/  MUFU.EX2 R180, R180 ;  /* 0x000000b400b47308 */ /* 0x000e620000000800 */
[----:B--2---:R-:W-:Y:S01]  /*fcd0*/  FADD.FTZ R3, R177, R3 ;  /* 0x00000003b1037221 */ /* 0x004fe20000010000 */
        /* <DEDUP_REMOVED lines=10> */
[-C--:B0-----:R-:W-:Y:S01]  /*fd80*/  FMUL.FTZ R14, R168, R20.reuse ;  /* 0x00000014a80e7220 */ /* 0x081fe20000410000 */
[-C--:B------:R-:W-:Y:S01]  /*fd90*/  FMUL.FTZ R42, R42, R13.reuse ;  /* 0x0000000d2a2a7220 */ /* 0x080fe20000410000 */
[-C--:B------:R-:W-:Y:S01]  /*fda0*/  FMUL.FTZ R43, R43, R13.reuse ;  /* 0x0000000d2b2b7220 */ /* 0x080fe20000410000 */
[----:B------:R-:W-:Y:S01]  /*fdb0*/  FMUL.FTZ R46, R46, R13 ;  /* 0x0000000d2e2e7220 */ /* 0x000fe20000410000 */
        /* <DEDUP_REMOVED lines=17> */
[----:B------:R-:W-:-:S02]  /*fed0*/  IMAD R14, R17, 0x1000, R213 ;  /* 0x00001000110e7824 */ /* 0x000fc400078e02d5 */
[-C--:B------:R-:W-:Y:S01]  /*fee0*/  FMUL.FTZ R47, R47, R13.reuse ;  /* 0x0000000d2f2f7220 */ /* 0x080fe20000410000 */
[-C--:B------:R-:W-:Y:S01]  /*fef0*/  FMUL.FTZ R50, R50, R13.reuse ;  /* 0x0000000d32327220 */ /* 0x080fe20000410000 */
[-C--:B------:R-:W-:Y:S01]  /*ff00*/  FMUL.FTZ R51, R51, R13.reuse ;  /* 0x0000000d33337220 */ /* 0x080fe20000410000 */
[----:B------:R1:W-:Y:S01]  /*ff10*/  MUFU.EX2 R181, R154 ;  /* 0x0000009a00b57308 */ /* 0x0003e20000000800 */
[----:B------:R-:W-:Y:S01]  /*ff20*/  R2UR UR6, R14 ;  /* 0x000000000e0672ca */ /* 0x000fe200000e0000 */
[-C--:B------:R-:W-:Y:S01]  /*ff30*/  FMUL.FTZ R54, R54, R13.reuse ;  /* 0x0000000d36367220 */ /* 0x080fe20000410000 */
[-C--:B------:R-:W-:Y:S01]  /*ff40*/  FMUL.FTZ R55, R55, R13.reuse ;  /* 0x0000000d37377220 */ /* 0x080fe20000410000 */
[-C--:B------:R-:W-:Y:S01]  /*ff50*/  FMUL.FTZ R58, R58, R13.reuse ;  /* 0x0000000d3a3a7220 */ /* 0x080fe20000410000 */
[-C--:B------:R-:W-:Y:S01]  /*ff60*/  FMUL.FTZ R59, R59, R13.reuse ;  /* 0x0000000d3b3b7220 */ /* 0x080fe20000410000 */
[-C--:B------:R-:W-:Y:S01]  /*ff70*/  FMUL.FTZ R62, R62, R13.reuse ;  /* 0x0000000d3e3e7220 */ /* 0x080fe20000410000 */
[-C--:B------:R-:W-:Y:S01]  /*ff80*/  FMUL.FTZ R63, R63, R13.reuse ;  /* 0x0000000d3f3f7220 */ /* 0x080fe20000410000 */
[----:B------:R-:W2:Y:S01]  /*ff90*/  MUFU.EX2 R163, R200 ;  /* 0x000000c800a37308 */ /* 0x000ea20000000800 */
[----:B-1----:R-:W-:Y:S01]  /*ffa0*/  F2FP.BF16.F32.PACK_AB R154, R157, R156 ;  /* 0x0000009c9d9a723e */ /* 0x002fe200000010ff */
[----:B0-----:R-:W-:Y:S01]  /*ffb0*/  FADD.FTZ R3, R166, R3 ;  /* 0x00000003a6037221 */ /* 0x001fe20000010000 */
[----:B------:R-:W-:Y:S01]  /*ffc0*/  F2FP.BF16.F32.PACK_AB R156, R161, R160 ;  /* 0x000000a0a19c723e */ /* 0x000fe200000010ff */
[----:B------:R-:W-:Y:S01]  /*ffd0*/  FMUL.FTZ R66, R66, R13 ;  /* 0x0000000d42427220 */ /* 0x000fe20000410000 */
[----:B------:R-:W-:Y:S01]  /*ffe0*/  F2FP.BF16.F32.PACK_AB R160, R169, R183 ;  /* 0x000000b7a9a0723e */ /* 0x000fe200000010ff */
[-C--:B------:R-:W-:Y:S01]  /*fff0*/  FMUL.FTZ R67, R67, R13.reuse ;  /* 0x0000000d43437220 */ /* 0x080fe20000410000 */
[----:B------:R-:W-:Y:S01]  /*10000*/  F2FP.BF16.F32.PACK_AB R166, R166, R180 ;  /* 0x000000b4a6a6723e */ /* 0x000fe200000010ff */
        /* <DEDUP_REMOVED lines=40> */
[----:B------:R-:W2:Y:S01]  /*10290*/  MUFU.EX2 R179, R221 ;  /* 0x000000dd00b37308 */ /* 0x000ea20000000800 */
[----:B0-----:R-:W-:-:S02]  /*102a0*/  IMAD.MOV.U32 R15, RZ, RZ, 0x40000040 ;  /* 0x40000040ff0f7424 */ /* 0x001fc400078e00ff */
[-C--:B------:R-:W-:Y:S01]  /*102b0*/  FMUL.FTZ R135, R135, R13.reuse ;  /* 0x0000000d87877220 */ /* 0x080fe20000410000 */
[-C--:B------:R-:W-:Y:S01]  /*102c0*/  FMUL.FTZ R138, R138, R13.reuse ;  /* 0x0000000d8a8a7220 */ /* 0x080fe20000410000 */
[-C--:B------:R-:W-:Y:S01]  /*102d0*/  FMUL.FTZ R139, R139, R13.reuse ;  /* 0x0000000d8b8b7220 */ /* 0x080fe20000410000 */
[-C--:B------:R-:W-:Y:S01]  /*102e0*/  FMUL.FTZ R142, R142, R13.reuse ;  /* 0x0000000d8e8e7220 */ /* 0x080fe20000410000 */
[----:B------:R-:W-:Y:S01]  /*102f0*/  R2UR UR7, R15 ;  /* 0x000000000f0772ca */ /* 0x000fe200000e0000 */
[----:B------:R-:W-:Y:S01]  /*10300*/  FMUL.FTZ R143, R143, R13 ;  /* 0x0000000d8f8f7220 */ /* 0x000fe20000410000 */
[----:B------:R0:W-:Y:S01]  /*10310*/  MUFU.EX2 R199, R162 ;  /* 0x000000a200c77308 */ /* 0x0001e20000000800 */
[----:B-1----:R-:W-:Y:S01]  /*10320*/  F2FP.BF16.F32.PACK_AB R157, R178, R175 ;  /* 0x000000afb29d723e */ /* 0x002fe200000010ff */
[-C--:B------:R-:W-:Y:S01]  /*10330*/  FMUL.FTZ R146, R146, R13.reuse ;  /* 0x0000000d92927220 */ /* 0x080fe20000410000 */
[-C--:B------:R-:W-:Y:S01]  /*10340*/  FMUL.FTZ R147, R147, R13.reuse ;  /* 0x0000000d93937220 */ /* 0x080fe20000410000 */
[-C--:B------:R-:W-:Y:S01]  /*10350*/  FMUL.FTZ R150, R150, R13.reuse ;  /* 0x0000000d96967220 */ /* 0x080fe20000410000 */
[----:B------:R-:W-:Y:S01]  /*10360*/  FMUL.FTZ R151, R151, R13 ;  /* 0x0000000d97977220 */ /* 0x000fe20000410000 */
[----:B------:R-:W-:-:S02]  /*10370*/  IMAD.MOV.U32 R15, RZ, RZ, 0x40000040 ;  /* 0x40000040ff0f7424 */ /* 0x000fc400078e00ff */
[----:B------:R-:W-:Y:S01]  /*10380*/  FADD.FTZ R10, R170, R10 ;  /* 0x0000000aaa0a7221 */ /* 0x000fe20000010000 */
[----:B------:R1:W-:Y:S01]  /*10390*/  MUFU.EX2 R182, R158 ;  /* 0x0000009e00b67308 */ /* 0x0003e20000000800 */
[----:B0-----:R-:W-:Y:S02]  /*103a0*/  F2FP.BF16.F32.PACK_AB R162, R173, R172 ;  /* 0x000000acada2723e */ /* 0x001fe400000010ff */
[----:B------:R-:W-:-:S04]  /*103b0*/  FADD.FTZ R10, R171, R10 ;  /* 0x0000000aab0a7221 */ /* 0x000fc80000010000 */
[----:B------:R-:W-:Y:S01]  /*103c0*/  FADD.FTZ R10, R174, R10 ;  /* 0x0000000aae0a7221 */ /* 0x000fe20000010000 */
[----:B------:R-:W0:Y:S01]  /*103d0*/  MUFU.EX2 R196, R196 ;  /* 0x000000c400c47308 */ /* 0x000e220000000800 */
[----:B-1----:R-:W-:Y:S02]  /*103e0*/  F2FP.BF16.F32.PACK_AB R158, R165, R164 ;  /* 0x000000a4a59e723e */ /* 0x002fe400000010ff */
[----:B------:R-:W-:Y:S01]  /*103f0*/  F2FP.BF16.F32.PACK_AB R164, R177, R176 ;  /* 0x000000b0b1a4723e */ /* 0x000fe200000010ff */
[----:B------:R-:W-:-:S04]  /*10400*/  FADD.FTZ R10, R175, R10 ;  /* 0x0000000aaf0a7221 */ /* 0x000fc80000010000 */
[----:B------:R-:W1:Y:S01]  /*10410*/  MUFU.EX2 R197, R197 ;  /* 0x000000c500c57308 */ /* 0x000e620000000800 */
[----:B------:R-:W-:-:S04]  /*10420*/  FADD.FTZ R10, R178, R10 ;  /* 0x0000000ab20a7221 */ /* 0x000fc80000010000 */
[----:B--2---:R-:W-:-:S03]  /*10430*/  FADD.FTZ R10, R179, R10 ;  /* 0x0000000ab30a7221 */ /* 0x004fc60000010000 */
[----:B------:R-:W2:Y:S01]  /*10440*/  MUFU.EX2 R169, R167 ;  /* 0x000000a700a97308 */ /* 0x000ea20000000800 */
[----:B0-----:R-:W-:Y:S01]  /*10450*/  F2FP.BF16.F32.PACK_AB R161, R196, R182 ;  /* 0x000000b6c4a1723e */ /* 0x001fe200000010ff */
[----:B------:R-:W-:-:S04]  /*10460*/  FADD.FTZ R10, R181, R10 ;  /* 0x0000000ab50a7221 */ /* 0x000fc80000010000 */
[----:B------:R-:W-:Y:S02]  /*10470*/  FADD.FTZ R10, R182, R10 ;  /* 0x0000000ab60a7221 */ /* 0x000fe40000010000 */
[----:B------:R-:W0:Y:S01]  /*10480*/  MUFU.EX2 R198, R198 ;  /* 0x000000c600c67308 */ /* 0x000e220000000800 */
[----:B-1----:R-:W-:Y:S01]  /*10490*/  F2FP.BF16.F32.PACK_AB R163, R199, R197 ;  /* 0x000000c5c7a3723e */ /* 0x002fe200000010ff */
[----:B------:R-:W-:-:S04]  /*104a0*/  FADD.FTZ R10, R196, R10 ;  /* 0x0000000ac40a7221 */ /* 0x000fc80000010000 */
[----:B------:R-:W-:Y:S02]  /*104b0*/  FADD.FTZ R10, R197, R10 ;  /* 0x0000000ac50a7221 */ /* 0x000fe40000010000 */
[----:B------:R1:W3:Y:S02]  /*104c0*/  MUFU.EX2 R172, R155 ;  /* 0x0000009b00ac7308 */ /* 0x0002e40000000800 */
[----:B------:R-:W-:-:S04]  /*104d0*/  FADD.FTZ R10, R199, R10 ;  /* 0x0000000ac70a7221 */ /* 0x000fc80000010000 */
[----:B--2---:R-:W-:Y:S02]  /*104e0*/  FADD.FTZ R10, R169, R10 ;  /* 0x0000000aa90a7221 */ /* 0x004fe40000010000 */
[----:B------:R2:W4:Y:S01]  /*104f0*/  MUFU.EX2 R173, R159 ;  /* 0x0000009f00ad7308 */ /* 0x0005220000000800 */
[----:B-1----:R-:W-:Y:S01]  /*10500*/  F2FP.BF16.F32.PACK_AB R155, R174, R171 ;  /* 0x000000abae9b723e */ /* 0x002fe200000010ff */
[----:B------:R-:W-:Y:S01]  /*10510*/  BAR.SYNC.DEFER_BLOCKING 0xf, 0x100 ;  /* 0x03c4000000007b1d */ /* 0x000fe20000010000 */
[C---:B0-----:R-:W-:Y:S01]  /*10520*/  F2FP.BF16.F32.PACK_AB R165, R198.reuse, R169 ;  /* 0x000000a9c6a5723e */ /* 0x041fe200000010ff */
[----:B------:R-:W-:Y:S01]  /*10530*/  FADD.FTZ R10, R198, R10 ;  /* 0x0000000ac60a7221 */ /* 0x000fe20000010000 */
[----:B--2---:R-:W-:-:S03]  /*10540*/  F2FP.BF16.F32.PACK_AB R159, R181, R179 ;  /* 0x000000b3b59f723e */ /* 0x004fc600000010ff */
[----:B---3--:R-:W-:Y:S01]  /*10550*/  FADD.FTZ R10, R172, R10 ;  /* 0x0000000aac0a7221 */ /* 0x008fe20000010000 */
[----:B----4-:R-:W-:-:S03]  /*10560*/  F2FP.BF16.F32.PACK_AB R167, R173, R172 ;  /* 0x000000acada7723e */ /* 0x010fc600000010ff */
[----:B------:R-:W-:Y:S01]  /*10570*/  FADD.FTZ R10, R173, R10 ;  /* 0x0000000aad0a7221 */ /* 0x000fe20000010000 */
[----:B------:R0:W-:Y:S04]  /*10580*/  STSM.16.M88.4 [R225+0x36400], R152 ;  /* 0x03640098e1007844 */ /* 0x0001e80000000200 */
[----:B------:R1:W-:Y:S04]  /*10590*/  STSM.16.M88.4 [R226], R156 ;  /* 0x0000009ce2007844 */ /* 0x0003e80000000200 */
[----:B------:R1:W-:Y:S04]  /*105a0*/  STSM.16.M88.4 [R228], R160 ;  /* 0x000000a0e4007844 */ /* 0x0003e80000000200 */
[----:B------:R1:W-:Y:S01]  /*105b0*/  STSM.16.M88.4 [R227], R164 ;  /* 0x000000a4e3007844 */ /* 0x0003e20000000200 */
[----:B------:R-:W-:-:S06]  /*105c0*/  WARPGROUP.ARRIVE ;  /* 0x00000000000079c5 */ /* 0x000fcc0000000000 */
[----:B------:R-:W-:Y:S03]  /*105d0*/  HGMMA.64x256x16.F32.BF16 R24, R152, gdesc[UR4].tnspB, R24, gsb0 ;  /* 0x43e0000498187df0 */ /* 0x000fe60008001818 */
[----:B------:R-:W-:Y:S02]  /*105e0*/  WARPGROUP.DEPBAR.LE gsb0, 0x0 ;  /* 0x00008000000079c5 */ /* 0x000fe40000010000 */
[----:B0-----:R-:W-:Y:S01]  /*105f0*/  VIADD R152, R14, 0x80 ;  /* 0x000000800e987836 */ /* 0x001fe20000000000 */
[----:B------:R-:W-:Y:S01]  /*10600*/  WARPGROUP.ARRIVE ;  /* 0x00000000000079c5 */ /* 0x000fe20000000000 */
[----:B------:R-:W-:-:S03]  /*10610*/  IMAD.MOV.U32 R153, RZ, RZ, 0x40000040 ;  /* 0x40000040ff997424 */ /* 0x000fc600078e00ff */
[----:B------:R-:W-:Y:S01]  /*10620*/  R2UR UR6, R152 ;  /* 0x00000000980672ca */ /* 0x000fe200000e0000 */
[C---:B------:R-:W-:Y:S01]  /*10630*/  VIADD R152, R14.reuse, 0x100 ;  /* 0x000001000e987836 */ /* 0x040fe20000000000 */
[----:B------:R-:W-:Y:S01]  /*10640*/  R2UR UR7, R153 ;  /* 0x00000000990772ca */ /* 0x000fe200000e0000 */
[----:B------:R-:W-:Y:S02]  /*10650*/  IMAD.MOV.U32 R153, RZ, RZ, 0x40000040 ;  /* 0x40000040ff997424 */ /* 0x000fe400078e00ff */
[----:B------:R-:W-:-:S13]  /*10660*/  VIADD R14, R14, 0x180 ;  /* 0x000001800e0e7836 */ /* 0x000fda0000000000 */
        /* <DEDUP_REMOVED lines=24> */
.L_x_1363:
[----:B------:R-:W-:Y:S02]  /*107f0*/  VIADD R12, R12, 0x38860 ;  /* 0x000388600c0c7836 */ /* 0x000fe40000000000 */
[----:B------:R-:W-:Y:S02]  /*10800*/  IMAD.MOV.U32 R13, RZ, RZ, R168 ;  /* 0x000000ffff0d7224 */ /* 0x000fe400078e00a8 */
[----:B------:R-:W-:Y:S01]  /*10810*/  IMAD.MOV.U32 R15, RZ, RZ, R21 ;  /* 0x000000ffff0f7224 */ /* 0x000fe200078e0015 */
[----:B------:R-:W-:Y:S01]  /*10820*/  PRMT R12, R190, 0x654, R12 ;  /* 0x00000654be0c7816 */ /* 0x000fe2000000000c */
[----:B------:R-:W-:-:S03]  /*10830*/  IMAD.MOV.U32 R14, RZ, RZ, R17 ;  /* 0x000000ffff0e7224 */ /* 0x000fc600078e0011 */
[----:B------:R0:W-:Y:S01]  /*10840*/  SYNCS.ARRIVE.TRANS64.RED.A1T0 RZ, [R12+URZ], RZ ;  /* 0x000000ff0cff79a7 */ /* 0x0001e2000810043f */
[----:B------:R-:W-:Y:S05]  /*10850*/  @P1 BRA `(.L_x_1364) ;  /* 0xffffffc800401947 */ /* 0x000fea000383ffff */
.L_x_1351:
[----:B------:R-:W-:Y:S05]  /*10860*/  BSYNC B0 ;  /* 0x0000000000007941 */ /* 0x000fea0003800000 */
.L_x_1350:
[----:B0-----:R-:W2:Y:S01]  /*10870*/  LDL.LU R12, [R1+0x4c] ;  /* 0x00004c00010c7983 */ /* 0x001ea20000300800 */
[----:B------:R-:W-:Y:S02]  /*10880*/  IMAD.MOV.U32 R155, RZ, RZ, -0x800000 ;  /* 0xff800000ff9b7424 */ /* 0x000fe400078e00ff */
[----:B------:R-:W-:Y:S01]  /*10890*/  IMAD.MOV.U32 R154, RZ, RZ, -0x800000 ;  /* 0xff800000ff9a7424 */ /* 0x000fe200078e00ff */
[----:B------:R-:W0:Y:S02]  /*108a0*/  SHFL.BFLY PT, R0, R3, 0x2, 0x1f ;  /* 0x0c401f0003007f89 */ /* 0x000e2400000e0000 */
[----:B0-----:R-:W-:-:S05]  /*108b0*/  FADD.FTZ R0, R0, R3 ;  /* 0x0000000300007221 */ /* 0x001fca0000010000 */
[----:B------:R-:W0:Y:S02]  /*108c0*/  SHFL.BFLY PT, R3, R0, 0x1, 0x1f ;  /* 0x0c201f0000037f89 */ /* 0x000e2400000e0000 */
[----:B0-----:R-:W-:Y:S01]  /*108d0*/  FADD.FTZ R0, R0, R3 ;  /* 0x0000000300007221 */ /* 0x001fe20000010000 */
[----:B------:R-:W-:Y:S01]  /*108e0*/  IMAD.MOV.U32 R3, RZ, RZ, RZ ;  /* 0x000000ffff037224 */ /* 0x000fe200078e00ff */
[----:B------:R-:W-:Y:S08]  /*108f0*/  BAR.ARV 0x8, 0x100 ;  /* 0x0204000000007b1d */ /* 0x000ff00000002000 */
[----:B------:R-:W-:Y:S01]  /*10900*/  BAR.SYNC.DEFER_BLOCKING 0xf, 0x100 ;  /* 0x03c4000000007b1d */ /* 0x000fe20000010000 */
[----:B------:R-:W-:-:S13]  /*10910*/  FSETP.NE.FTZ.AND P0, PT, R0, RZ, PT ;  /* 0x000000ff0000720b */ /* 0x000fda0003f15000 */
[----:B------:R-:W0:Y:S01]  /*10920*/  @P0 MUFU.RCP R3, R0 ;  /* 0x0000000000030308 */ /* 0x000e220000001000 */
[----:B------:R-:W-:-:S07]  /*10930*/  @P0 FMUL.FTZ R4, R20, 0.69314718246459960938 ;  /* 0x3f31721814040820 */ /* 0x000fce0000410000 */
[----:B------:R-:W1:Y:S01]  /*10940*/  @P0 MUFU.LG2 R0, R0 ;  /* 0x0000000000000308 */ /* 0x000e620000000c00 */
        /* <DEDUP_REMOVED lines=8> */
[----:B-1----:R-:W-:Y:S01]  /*109d0*/  @P0 FMUL.FTZ R0, R0, 0.69314718246459960938 ;  /* 0x3f31721800000820 */ /* 0x002fe20000410000 */
[-C--:B------:R-:W-:Y:S01]  /*109e0*/  FMUL.FTZ R40, R40, R3.reuse ;  /* 0x0000000328287220 */ /* 0x080fe20000410000 */
[-C--:B------:R-:W-:Y:S01]  /*109f0*/  FMUL.FTZ R41, R41, R3.reuse ;  /* 0x0000000329297220 */ /* 0x080fe20000410000 */
[----:B------:R-:W-:Y:S01]  /*10a00*/  FMUL.FTZ R44, R44, R3 ;  /* 0x000000032c2c7220 */ /* 0x000fe20000410000 */
[----:B------:R-:W-:Y:S01]  /*10a10*/  @P0 FFMA.FTZ R155, R4, R21, R0 ;  /* 0x00000015049b0223 */ /* 0x000fe20000010000 */
[-C--:B------:R-:W-:Y:S01]  /*10a20*/  FMUL.FTZ R45, R45, R3.reuse ;  /* 0x000000032d2d7220 */ /* 0x080fe20000410000 */
[----:B------:R-:W0:Y:S01]  /*10a30*/  SHFL.BFLY PT, R0, R10, 0x2, 0x1f ;  /* 0x0c401f000a007f89 */ /* 0x000e2200000e0000 */
        /* <DEDUP_REMOVED lines=23> */
[----:B0-----:R-:W-:Y:S01]  /*10bb0*/  FADD.FTZ R0, R0, R10 ;  /* 0x0000000a00007221 */ /* 0x001fe20000010000 */
[-C--:B------:R-:W-:Y:S01]  /*10bc0*/  FMUL.FTZ R93, R93, R3.reuse ;  /* 0x000000035d5d7220 */ /* 0x080fe20000410000 */
[-C--:B------:R-:W-:Y:S01]  /*10bd0*/  FMUL.FTZ R96, R96, R3.reuse ;  /* 0x0000000360607220 */ /* 0x080fe20000410000 */
[-C--:B------:R-:W-:Y:S01]  /*10be0*/  FMUL.FTZ R97, R97, R3.reuse ;  /* 0x0000000361617220 */ /* 0x080fe20000410000 */
        /* <DEDUP_REMOVED lines=25> */
[----:B0-----:R-:W-:Y:S01]  /*10d80*/  FADD.FTZ R4, R0, R4 ;  /* 0x0000000400047221 */ /* 0x001fe20000010000 */
[----:B------:R-:W-:-:S02]  /*10d90*/  IMAD.MOV.U32 R0, RZ, RZ, RZ ;  /* 0x000000ffff007224 */ /* 0x000fc400078e00ff */
[-C--:B------:R-:W-:Y:S01]  /*10da0*/  FMUL.FTZ R148, R148, R3.reuse ;  /* 0x0000000394947220 */ /* 0x080fe20000410000 */
[----:B------:R-:W-:Y:S01]  /*10db0*/  FMUL.FTZ R149, R149, R3 ;  /* 0x0000000395957220 */ /* 0x000fe20000410000 */
        /* <DEDUP_REMOVED lines=78> */
[----:B------:R-:W-:Y:S06]  /*112a0*/  BAR.ARV 0xe, 0x100 ;  /* 0x0384000000007b1d */ /* 0x000fec0000002000 */
[----:B------:R-:W-:-:S02]  /*112b0*/  PLOP3.LUT P0, PT, PT, PT, PT, 0x8, 0x0 ;  /* 0x000000000000781c */ /* 0x000fc40003f0e170 */
[----:B------:R-:W-:Y:S02]  /*112c0*/  LOP3.LUT R186, R186, R0, RZ, 0x3c, !PT ;  /* 0x00000000baba7212 */ /* 0x000fe400078e3cff */
[----:B------:R-:W-:Y:S01]  /*112d0*/  SEL R17, R17, RZ, P1 ;  /* 0x000000ff11117207 */ /* 0x000fe20000800000 */
[----:B--2---:R-:W-:-:S05]  /*112e0*/  VIADD R12, R12, 0x1 ;  /* 0x000000010c0c7836 */ /* 0x004fca0000000000 */
[----:B------:R2:W-:Y:S03]  /*112f0*/  STL [R1+0x4c], R12 ;  /* 0x00004c0c01007387 */ /* 0x0005e60000100800 */
.L_x_1300:
[----:B------:R-:W-:Y:S05]  /*11300*/  BSYNC B7 ;  /* 0x0000000000077941 */ /* 0x000fea0003800000 */
.L_x_1296:
[----:B------:R-:W3:Y:S08]  /*11310*/  S2UR UR4, SR_CgaCtaId ;  /* 0x00000000000479c3 */ /* 0x000ef00000008800 */
[----:B------:R-:W-:Y:S01]  /*11320*/  BAR.SYNC.DEFER_BLOCKING 0x5, 0x180 ;  /* 0x0146000000007b1d */ /* 0x000fe20000010000 */
[----:B------:R-:W-:-:S05]  /*11330*/  MOV R2, 0x400 ;  /* 0x0000040000027802 */ /* 0x000fca0000000f00 */
[----:B------:R-:W-:Y:S01]  /*11340*/  BSSY B0, `(.L_x_1365) ;  /* 0x00004f7000007945 */ /* 0x000fe20003800000 */
[----:B---3--:R-:W-:-:S05]  /*11350*/  IMAD.U32 R190, RZ, RZ, UR4 ;  /* 0x00000004ffbe7e24 */ /* 0x008fca000f8e00ff */
[----:B------:R-:W-:-:S05]  /*11360*/  LEA R2, R190, R2, 0x18 ;  /* 0x00000002be027211 */ /* 0x000fca00078ec0ff */
[----:B-----5:R3:W4:Y:S01]  /*11370*/  LDS.128 R84, [R2+0x388d0] ;  /* 0x0388d00002547984 */ /* 0x0207220000000c00 */
[----:B------:R-:W-:Y:S06]  /*11380*/  BAR.ARV 0x4, 0x180 ;  /* 0x0106000000007b1d */ /* 0x000fec0000002000 */
[----:B------:R-:W-:Y:S05]  /*11390*/  @P0 BRA `(.L_x_1366) ;  /* 0x0000003c00b00947 */ /* 0x000fea0003800000 */
[----:B------:R-:W3:Y:S01]  /*113a0*/  LDL R3, [R1+0x68] ;  /* 0x0000680001037983 */ /* 0x000ee20000100800 */
[----:B------:R-:W4:Y:S01]  /*113b0*/  S2R R0, SR_SWINHI ;  /* 0x0000000000007919 */ /* 0x000f220000002f00 */
[----:B------:R-:W-:Y:S01]  /*113c0*/  F2FP.BF16.F32.PACK_AB R10, R29, R28 ;  /* 0x0000001c1d0a723e */ /* 0x000fe200000010ff */
[----:B------:R-:W-:Y:S01]  /*113d0*/  ULDC.64 UR6, c[0x0][0xd00] ;  /* 0x0003400000067ab9 */ /* 0x000fe20000000a00 */
[----:B------:R-:W-:Y:S01]  /*113e0*/  F2FP.BF16.F32.PACK_AB R11, R31, R30 ;  /* 0x0000001e1f0b723e */ /* 0x000fe200000010ff */
[----:B------:R-:W3:Y:S01]  /*113f0*/  LDL.LU R156, [R1+0x3c] ;  /* 0x00003c00019c7983 */ /* 0x000ee20000300800 */
[----:B012---:R-:W-:Y:S01]  /*11400*/  F2FP.BF16.F32.PACK_AB R12, R33, R32 ;  /* 0x00000020210c723e */ /* 0x007fe200000010ff */
[----:B------:R-:W-:Y:S01]  /*11410*/  ULDC.64 UR4, c[0x0][0xd08] ;  /* 0x0003420000047ab9 */ /* 0x000fe20000000a00 */
[----:B------:R-:W-:Y:S01]  /*11420*/  F2FP.BF16.F32.PACK_AB R13, R35, R34 ;  /* 0x00000022230d723e */ /* 0x000fe200000010ff */
[----:B----4-:R-:W2:Y:S01]  /*11430*/  LDL.LU R84, [R1+0x40] ;  /* 0x0000400001547983 */ /* 0x010ea20000300800 */
[----:B------:R-:W-:-:S02]  /*11440*/  MOV R152, R2 ;  /* 0x0000000200987202 */ /* 0x000fc40000000f00 */
[----:B------:R-:W-:Y:S02]  /*11450*/  MOV R153, R0 ;  /* 0x0000000000997202 */ /* 0x000fe40000000f00 */
[----:B------:R-:W-:Y:S02]  /*11460*/  F2FP.BF16.F32.PACK_AB R14, R37, R36 ;  /* 0x00000024250e723e */ /* 0x000fe400000010ff */
[----:B------:R-:W-:Y:S01]  /*11470*/  F2FP.BF16.F32.PACK_AB R15, R39, R38 ;  /* 0x00000026270f723e */ /* 0x000fe200000010ff */
[----:B------:R-:W-:Y:S01]  /*11480*/  BAR.SYNC.DEFER_BLOCKING 0x1, 0x100 ;  /* 0x0044000000007b1d */ /* 0x000fe20000010000 */
[----:B---3--:R-:W-:-:S03]  /*11490*/  IMAD.WIDE R20, R3, 0x2, R152 ;  /* 0x0000000203147825 */ /* 0x008fc600078e0298 */
        /* <DEDUP_REMOVED lines=8> */
[----:B0-----:R-:W-:-:S04]  /*11520*/  IADD3 R8, P0, R20, 0x20, RZ ;  /* 0x0000002014087810 */ /* 0x001fc80007f1e0ff */
[----:B------:R-:W-:Y:S01]  /*11530*/  LOP3.LUT R0, R8, 0x380, RZ, 0xc0, !PT ;  /* 0x0000038008007812 */ /* 0x000fe200078ec0ff */
[----:B------:R-:W-:-:S03]  /*11540*/  IMAD.X R9, RZ, RZ, R21, P0 ;  /* 0x000000ffff097224 */ /* 0x000fc600000e0615 */
[----:B------:R-:W-:-:S04]  /*11550*/  SHF.R.U64 R0, R0, 0x3, RZ ;  /* 0x0000000300007819 */ /* 0x000fc800000012ff */
[----:B------:R-:W-:-:S04]  /*11560*/  LOP3.LUT R8, R0, R8, RZ, 0x3c, !PT ;  /* 0x0000000800087212 */ /* 0x000fc800078e3cff */
[----:B------:R-:W-:-:S05]  /*11570*/  MOV R8, R8 ;  /* 0x0000000800087202 */ /* 0x000fca0000000f00 */
[----:B------:R0:W-:Y:S02]  /*11580*/  STSM.16.M88.4 [R8], R12 ;  /* 0x0000000c08007844 */ /* 0x0001e40000000200 */
[----:B0-----:R-:W-:-:S04]  /*11590*/  IADD3 R8, P0, R20, 0x40, RZ ;  /* 0x0000004014087810 */ /* 0x001fc80007f1e0ff */
        /* <DEDUP_REMOVED lines=145> */
[----:B0-----:R-:W-:-:S04]  /*11eb0*/  LOP3.LUT R3, R0, 0x380, RZ, 0xc0, !PT ;  /* 0x0000038000037812 */ /* 0x001fc800078ec0ff */
        /* <DEDUP_REMOVED lines=15> */
[----:B0-----:R-:W-:Y:S01]  /*11fb0*/  @P0 IADD3 R12, P2, R156, UR4, RZ ;  /* 0x000000049c0c0c10 */ /* 0x001fe2000ff5e0ff */
        /* <DEDUP_REMOVED lines=8> */
[----:B0-----:R-:W2:Y:S02]  /*12040*/  LDG.E R10, desc[UR42][R10.64+0x4] ;  /* 0x0000042a0a0a7981 */ /* 0x001ea4000c1e1900 */
[----:B--2---:R-:W-:-:S07]  /*12050*/  IMAD.IADD R3, R10, 0x1, -R3 ;  /* 0x000000010a037824 */ /* 0x004fce00078e0a03 */
.L_x_1367:
        /* <DEDUP_REMOVED lines=10> */
[----:B-1----:R-:W-:Y:S05]  /*12100*/  @P0 BRA `(.L_x_1368) ;  /* 0x0000000400040947 */ /* 0x002fea0003800000 */
[----:B------:R-:W2:Y:S01]  /*12110*/  LDL.LU R15, [R1+0x50] ;  /* 0x00005000010f7983 */ /* 0x000ea20000300800 */
[----:B------:R-:W-:Y:S01]  /*12120*/  IMAD.MOV.U32 R14, RZ, RZ, 0xab8 ;  /* 0x00000ab8ff0e7424 */ /* 0x000fe200078e00ff */
[----:B------:R-:W-:Y:S01]  /*12130*/  ISETP.GT.AND P1, PT, R0, 0x1, PT ;  /* 0x000000010000780c */ /* 0x000fe20003f24270 */
[----:B------:R-:W1:Y:S01]  /*12140*/  LDC R157, c[0x0][0xce8] ;  /* 0x00033a00ff9d7b82 */ /* 0x000e620000000800 */
[----:B------:R-:W3:Y:S04]  /*12150*/  LDL R84, [R1+0x60] ;  /* 0x0000600001547983 */ /* 0x000ee80000100800 */
[----:B------:R-:W4:Y:S01]  /*12160*/  LDL R156, [R1+0x48] ;  /* 0x00004800019c7983 */ /* 0x000f220000100800 */
[----:B------:R-:W-:Y:S02]  /*12170*/  SEL R14, R14, 0xa78, P1 ;  /* 0x00000a780e0e7807 */ /* 0x000fe40000800000 */
[----:B------:R-:W-:Y:S01]  /*12180*/  ISETP.NE.U32.AND P0, PT, RZ, UR6, PT ;  /* 0x00000006ff007c0c */ /* 0x000fe2000bf05070 */
[----:B------:R-:W5:Y:S01]  /*12190*/  LDL R161, [R1+0x64] ;  /* 0x0000640001a17983 */ /* 0x000f620000100800 */
[----:B0-----:R-:W0:Y:S02]  /*121a0*/  LDC.64 R12, c[0x0][R14+0x220] ;  /* 0x000088000e0c7b82 */ /* 0x001e240000000a00 */
[----:B------:R-:W-:Y:S01]  /*121b0*/  ISETP.NE.AND.EX P0, PT, RZ, UR7, PT, P0 ;  /* 0x00000007ff007c0c */ /* 0x000fe2000bf05300 */
[----:B------:R-:W5:Y:S03]  /*121c0*/  LDL R159, [R1+0x58] ;  /* 0x00005800019f7983 */ /* 0x000f660000100800 */
[----:B------:R-:W-:-:S02]  /*121d0*/  SEL R20, R158, RZ, !P0 ;  /* 0x000000ff9e147207 */ /* 0x000fc40004000000 */
[----:B------:R-:W1:Y:S03]  /*121e0*/  LDC.64 R10, c[0x0][R14+0x218] ;  /* 0x000086000e0a7b82 */ /* 0x000e660000000a00 */
[----:B0-----:R-:W-:Y:S01]  /*121f0*/  IMAD R13, R13, R20, RZ ;  /* 0x000000140d0d7224 */ /* 0x001fe200078e02ff */
[----:B--2---:R-:W-:Y:S02]  /*12200*/  SEL R15, R15, RZ, !P0 ;  /* 0x000000ff0f0f7207 */ /* 0x004fe40004000000 */
[----:B-1----:R-:W-:-:S03]  /*12210*/  ISETP.NE.AND P0, PT, R157, 0x1, PT ;  /* 0x000000019d00780c */ /* 0x002fc60003f05270 */
[C---:B------:R-:W-:Y:S02]  /*12220*/  IMAD R15, R12.reuse, R15, R13 ;  /* 0x0000000f0c0f7224 */ /* 0x040fe400078e020d */
[----:B------:R-:W-:-:S04]  /*12230*/  IMAD.WIDE.U32 R12, R12, R20, RZ ;  /* 0x000000140c0c7225 */ /* 0x000fc800078e00ff */
[-C--:B------:R-:W-:Y:S02]  /*12240*/  IMAD R20, R11, R184.reuse, RZ ;  /* 0x000000b80b147224 */ /* 0x080fe400078e02ff */
[----:B------:R-:W-:-:S04]  /*12250*/  IMAD.WIDE.U32 R10, R10, R184, RZ ;  /* 0x000000b80a0a7225 */ /* 0x000fc800078e00ff */
[----:B------:R-:W-:Y:S02]  /*12260*/  IMAD.IADD R20, R11, 0x1, R20 ;  /* 0x000000010b147824 */ /* 0x000fe400078e0214 */
[----:B------:R-:W0:Y:S01]  /*12270*/  @P0 LDC R11, c[0x0][0xcec] ;  /* 0x00033b00ff0b0b82 */ /* 0x000e220000000800 */
[----:B------:R-:W-:-:S07]  /*12280*/  IADD3 R21, P2, P3, R12, R10, R8 ;  /* 0x0000000a0c157210 */ /* 0x000fce0007b5e008 */
[----:B------:R-:W1:Y:S01]  /*12290*/  @P0 LDC R10, c[0x0][0xcf0] ;  /* 0x00033c00ff0a0b82 */ /* 0x000e620000000800 */
[----:B---3--:R-:W-:Y:S02]  /*122a0*/  IMAD R84, R160, 0x40, R84 ;  /* 0x00000040a0547824 */ /* 0x008fe400078e0254 */
[----:B------:R-:W-:-:S05]  /*122b0*/  IMAD.IADD R15, R13, 0x1, R15 ;  /* 0x000000010d0f7824 */ /* 0x000fca00078e020f */
[----:B------:R-:W-:Y:S01]  /*122c0*/  IADD3.X R15, R15, R20, R9, P2, P3 ;  /* 0x000000140f0f7210 */ /* 0x000fe200017e6409 */
[----:B------:R-:W-:Y:S02]  /*122d0*/  IMAD.MOV.U32 R20, RZ, RZ, R84 ;  /* 0x000000ffff147224 */ /* 0x000fe400078e0054 */
[----:B0-----:R-:W-:-:S05]  /*122e0*/  @P0 IMAD.HI.U32 R11, R84, R11, RZ ;  /* 0x0000000b540b0227 */ /* 0x001fca00078e00ff */
[----:B-1----:R-:W-:Y:S02]  /*122f0*/  @P0 SHF.R.U32.HI R20, RZ, R10, R11 ;  /* 0x0000000aff140219 */ /* 0x002fe4000001160b */
[----:B------:R-:W0:Y:S01]  /*12300*/  LDC.64 R10, c[0x0][R14+0x228] ;  /* 0x00008a000e0a7b82 */ /* 0x000e220000000a00 */
[----:B----4-:R-:W-:-:S05]  /*12310*/  SEL R156, R156, RZ, P1 ;  /* 0x000000ff9c9c7207 */ /* 0x010fca0000800000 */
        /* <DEDUP_REMOVED lines=19> */
[----:B-----5:R-:W-:-:S03]  /*12450*/  IMAD.MOV R10, RZ, RZ, -R161 ;  /* 0x000000ffff0a7224 */ /* 0x020fc600078e0aa1 */
        /* <DEDUP_REMOVED lines=12> */
.L_x_1368:
[----:B------:R-:W-:Y:S02]  /*12520*/  ISETP.GT.AND P1, PT, R0, 0x1, PT ;  /* 0x000000010000780c */ /* 0x000fe40003f24270 */
[----:B------:R-:W-:-:S04]  /*12530*/  ISETP.NE.U32.AND P0, PT, RZ, UR6, PT ;  /* 0x00000006ff007c0c */ /* 0x000fc8000bf05070 */
[----:B------:R-:W-:-:S04]  /*12540*/  ISETP.NE.AND.EX P0, PT, RZ, UR7, PT, P0 ;  /* 0x00000007ff007c0c */ /* 0x000fc8000bf05300 */
[----:B------:R-:W-:-:S03]  /*12550*/  SEL R0, R158, RZ, !P0 ;  /* 0x000000ff9e007207 */ /* 0x000fc60004000000 */
[----:B------:R-:W-:Y:S06]  /*12560*/  @P1 BRA `(.L_x_1369) ;  /* 0x0000001000601947 */ /* 0x000fec0003800000 */
[----:B------:R-:W2:Y:S01]  /*12570*/  S2R R20, SR_TID.X ;  /* 0x0000000000147919 */ /* 0x000ea20000002100 */
[----:B------:R-:W3:Y:S01]  /*12580*/  LDC R80, c[0x0][0xce8] ;  /* 0x00033a00ff507b82 */ /* 0x000ee20000000800 */
[----:B------:R-:W-:Y:S01]  /*12590*/  ULDC.64 UR4, c[0x0][0xba0] ;  /* 0x0002e80000047ab9 */ /* 0x000fe20000000a00 */
[----:B--2---:R-:W-:-:S05]  /*125a0*/  VIADD R20, R20, 0xffffff80 ;  /* 0xffffff8014147836 */ /* 0x004fca0000000000 */
[----:B01----:R-:W-:-:S04]  /*125b0*/  SHF.R.S32.HI R11, RZ, 0x1f, R20 ;  /* 0x0000001fff0b7819 */ /* 0x003fc80000011414 */
        /* <DEDUP_REMOVED lines=11> */
[----:B------:R-:W-:-:S02]  /*12670*/  IADD3 R41, P1, R152, 0x6000, RZ ;  /* 0x0000600098297810 */ /* 0x000fc40007f3e0ff */
[----:B------:R-:W-:Y:S01]  /*12680*/  LOP3.LUT R36, R36, R37, RZ, 0x3c, !PT ;  /* 0x0000002524247212 */ /* 0x000fe200078e3cff */
[----:B------:R-:W-:Y:S01]  /*12690*/  IMAD.X R37, RZ, RZ, R153, P0 ;  /* 0x000000ffff257224 */ /* 0x000fe200000e0699 */
[----:B------:R-:W-:Y:S01]  /*126a0*/  IADD3 R65, P0, R152, 0xc000, RZ ;  /* 0x0000c00098417810 */ /* 0x000fe20007f1e0ff */
[----:B------:R-:W-:Y:S01]  /*126b0*/  IMAD.WIDE.U32 R8, R8, UR4, RZ ;  /* 0x0000000408087c25 */ /* 0x000fe2000f8e00ff */
[----:B------:R-:W-:Y:S01]  /*126c0*/  ULDC.64 UR4, c[0x0][0xbe8] ;  /* 0x0002fa0000047ab9 */ /* 0x000fe20000000a00 */
[----:B------:R-:W-:Y:S02]  /*126d0*/  LOP3.LUT R12, R13, 0x380, RZ, 0xc0, !PT ;  /* 0x000003800d0c7812 */ /* 0x000fe400078ec0ff */
[----:B------:R-:W-:Y:S01]  /*126e0*/  LOP3.LUT R64, R65, 0x380, RZ, 0xc0, !PT ;  /* 0x0000038041407812 */ /* 0x000fe200078ec0ff */
[----:B------:R-:W-:Y:S01]  /*126f0*/  IMAD.IADD R9, R9, 0x1, R21 ;  /* 0x0000000109097824 */ /* 0x000fe200078e0215 */
[----:B------:R-:W-:Y:S01]  /*12700*/  LOP3.LUT R40, R41, 0x380, RZ, 0xc0, !PT ;  /* 0x0000038029287812 */ /* 0x000fe200078ec0ff */
[----:B------:R-:W-:Y:S01]  /*12710*/  IMAD.IADD R11, R20, 0x1, -R11 ;  /* 0x00000001140b7824 */ /* 0x000fe200078e0a0b */
[----:B------:R-:W-:Y:S01]  /*12720*/  SHF.R.U64 R64, R64, 0x3, RZ ;  /* 0x0000000340407819 */ /* 0x000fe200000012ff */
[----:B------:R-:W-:Y:S01]  /*12730*/  IMAD.WIDE.U32 R8, R184, UR4, R8 ;  /* 0x00000004b8087c25 */ /* 0x000fe2000f8e0008 */
[----:B------:R-:W-:Y:S01]  /*12740*/  SHF.R.U64 R12, R12, 0x3, RZ ;  /* 0x000000030c0c7819 */ /* 0x000fe200000012ff */
[----:B------:R-:W5:Y:S01]  /*12750*/  LD.E.128 R36, desc[UR42][R36.64] ;  /* 0x0000002a24247980 */ /* 0x000f62000c101d00 */
[----:B------:R-:W-:Y:S01]  /*12760*/  LOP3.LUT R64, R64, R65, RZ, 0x3c, !PT ;  /* 0x0000004140407212 */ /* 0x000fe200078e3cff */
[----:B------:R-:W-:Y:S01]  /*12770*/  IMAD.X R65, RZ, RZ, R153, P0 ;  /* 0x000000ffff417224 */ /* 0x000fe200000e0699 */
[----:B---3--:R-:W-:-:S02]  /*12780*/  ISETP.NE.AND P0, PT, R80, 0x1, PT ;  /* 0x000000015000780c */ /* 0x008fc40003f05270 */
[----:B------:R-:W-:Y:S01]  /*12790*/  SHF.R.S32.HI R20, RZ, 0x1f, R0 ;  /* 0x0000001fff147819 */ /* 0x000fe20000011400 */
[----:B------:R-:W-:Y:S01]  /*127a0*/  IMAD R9, R184, UR5, R9 ;  /* 0x00000005b8097c24 */ /* 0x000fe2000f8e0209 */
[----:B------:R-:W-:Y:S01]  /*127b0*/  ULDC.64 UR4, c[0x0][0xbf0] ;  /* 0x0002fc0000047ab9 */ /* 0x000fe20000000a00 */
[----:B------:R-:W-:Y:S01]  /*127c0*/  IMAD R11, R11, 0x20, R10 ;  /* 0x000000200b0b7824 */ /* 0x000fe200078e020a */
[----:B------:R-:W-:Y:S01]  /*127d0*/  SHF.R.U64 R40, R40, 0x3, RZ ;  /* 0x0000000328287819 */ /* 0x000fe200000012ff */
[----:B------:R-:W-:Y:S01]  /*127e0*/  VIADD R159, R192, 0x40 ;  /* 0x00000040c09f7836 */ /* 0x000fe20000000000 */
[----:B------:R-:W-:Y:S01]  /*127f0*/  LOP3.LUT R12, R12, R13, RZ, 0x3c, !PT ;  /* 0x0000000d0c0c7212 */ /* 0x000fe200078e3cff */
[----:B------:R-:W-:Y:S01]  /*12800*/  VIADD R158, R192, 0x80 ;  /* 0x00000080c09e7836 */ /* 0x000fe20000000000 */
[----:B------:R-:W-:Y:S01]  /*12810*/  IADD3 R25, P4, R152, 0x2000, RZ ;  /* 0x0000200098197810 */ /* 0x000fe20007f9e0ff */
[----:B------:R-:W-:Y:S01]  /*12820*/  VIADD R157, R192, 0xc0 ;  /* 0x000000c0c09d7836 */ /* 0x000fe20000000000 */
[C---:B------:R-:W-:Y:S01]  /*12830*/  IADD3 R29, P5, R152.reuse, 0x3000, RZ ;  /* 0x00003000981d7810 */ /* 0x040fe20007fbe0ff */
[----:B------:R-:W0:Y:S01]  /*12840*/  @P0 LDC R83, c[0x0][0xcec] ;  /* 0x00033b00ff530b82 */ /* 0x000e220000000800 */
[----:B------:R-:W-:Y:S01]  /*12850*/  IADD3 R33, P6, R152, 0x4000, RZ ;  /* 0x0000400098217810 */ /* 0x000fe20007fde0ff */
[----:B------:R-:W-:Y:S01]  /*12860*/  VIADD R156, R192, 0x100 ;  /* 0x00000100c09c7836 */ /* 0x000fe20000000000 */
[----:B------:R-:W-:Y:S01]  /*12870*/  LOP3.LUT R40, R40, R41, RZ, 0x3c, !PT ;  /* 0x0000002928287212 */ /* 0x000fe200078e3cff */
[----:B------:R-:W-:Y:S01]  /*12880*/  VIADD R155, R192, 0x140 ;  /* 0x00000140c09b7836 */ /* 0x000fe20000000000 */
[C---:B------:R-:W-:Y:S01]  /*12890*/  IADD3 R45, P2, R152.reuse, 0x7000, RZ ;  /* 0x00007000982d7810 */ /* 0x040fe20007f5e0ff */
[----:B------:R-:W5:Y:S01]  /*128a0*/  LD.E.128 R64, desc[UR42][R64.64] ;  /* 0x0000002a40407980 */ /* 0x000f62000c101d00 */
[----:B------:R-:W-:Y:S01]  /*128b0*/  LOP3.LUT R5, R152, 0x380, RZ, 0xc0, !PT ;  /* 0x0000038098057812 */ /* 0x000fe200078ec0ff */
[----:B------:R-:W1:Y:S01]  /*128c0*/  @P0 LDC R21, c[0x0][0xcf0] ;  /* 0x00033c00ff150b82 */ /* 0x000e620000000800 */
[----:B------:R-:W-:Y:S01]  /*128d0*/  IMAD R81, R20, UR4, RZ ;  /* 0x0000000414517c24 */ /* 0x000fe2000f8e02ff */
[----:B------:R-:W-:Y:S01]  /*128e0*/  LOP3.LUT R24, R25, 0x380, RZ, 0xc0, !PT ;  /* 0x0000038019187812 */ /* 0x000fe200078ec0ff */
[----:B------:R-:W-:Y:S01]  /*128f0*/  IMAD R20, R160, 0x40, R11 ;  /* 0x00000040a0147824 */ /* 0x000fe200078e020b */
[----:B------:R-:W-:Y:S01]  /*12900*/  LOP3.LUT R28, R29, 0x380, RZ, 0xc0, !PT ;  /* 0x000003801d1c7812 */ /* 0x000fe200078ec0ff */
[C---:B------:R-:W-:Y:S01]  /*12910*/  IMAD R81, R0.reuse, UR5, R81 ;  /* 0x0000000500517c24 */ /* 0x040fe2000f8e0251 */
[----:B------:R-:W-:Y:S01]  /*12920*/  LOP3.LUT R32, R33, 0x380, RZ, 0xc0, !PT ;  /* 0x0000038021207812 */ /* 0x000fe200078ec0ff */
[----:B------:R-:W-:Y:S01]  /*12930*/  IMAD.WIDE.U32 R8, R0, UR4, R8 ;  /* 0x0000000400087c25 */ /* 0x000fe2000f8e0008 */
[----:B------:R-:W-:Y:S01]  /*12940*/  ULDC.64 UR4, c[0x0][0xbe0] ;  /* 0x0002f80000047ab9 */ /* 0x000fe20000000a00 */
[----:B------:R-:W-:-:S02]  /*12950*/  LOP3.LUT R44, R45, 0x380, RZ, 0xc0, !PT ;  /* 0x000003802d2c7812 */ /* 0x000fc400078ec0ff */
[----:B------:R-:W-:Y:S01]  /*12960*/  IMAD.MOV.U32 R11, RZ, RZ, R20 ;  /* 0x000000ffff0b7224 */ /* 0x000fe200078e0014 */
[----:B------:R-:W-:Y:S01]  /*12970*/  SHF.R.U64 R24, R24, 0x3, RZ ;  /* 0x0000000318187819 */ /* 0x000fe200000012ff */
[--C-:B------:R-:W-:Y:S01]  /*12980*/  IMAD.X R13, RZ, RZ, R153.reuse, P3 ;  /* 0x000000ffff0d7224 */ /* 0x100fe200018e0699 */
[C---:B------:R-:W-:Y:S01]  /*12990*/  IADD3 R49, P3, R152.reuse, 0x8000, RZ ;  /* 0x0000800098317810 */ /* 0x040fe20007f7e0ff */
[----:B------:R-:W-:Y:S01]  /*129a0*/  IMAD.X R41, RZ, RZ, R153, P1 ;  /* 0x000000ffff297224 */ /* 0x000fe200008e0699 */
[----:B------:R-:W-:Y:S01]  /*129b0*/  IADD3 R69, P1, R152, 0xd000, RZ ;  /* 0x0000d00098457810 */ /* 0x000fe20007f3e0ff */
[----:B0-----:R-:W-:Y:S01]  /*129c0*/  @P0 IMAD.HI.U32 R0, R20, R83, RZ ;  /* 0x0000005314000227 */ /* 0x001fe200078e00ff */
[----:B------:R-:W-:Y:S01]  /*129d0*/  LOP3.LUT R48, R49, 0x380, RZ, 0xc0, !PT ;  /* 0x0000038031307812 */ /* 0x000fe200078ec0ff */
[----:B------:R-:W5:Y:S01]  /*129e0*/  LD.E.128 R12, desc[UR42][R12.64] ;  /* 0x0000002a0c0c7980 */ /* 0x000f62000c101d00 */
[----:B------:R-:W-:Y:S01]  /*129f0*/  LOP3.LUT R68, R69, 0x380, RZ, 0xc0, !PT ;  /* 0x0000038045447812 */ /* 0x000fe200078ec0ff */
[----:B------:R-:W-:Y:S01]  /*12a00*/  IMAD.IADD R9, R9, 0x1, R81 ;  /* 0x0000000109097824 */ /* 0x000fe200078e0251 */
[----:B------:R-:W-:Y:S01]  /*12a10*/  SHF.R.U64 R28, R28, 0x3, RZ ;  /* 0x000000031c1c7819 */ /* 0x000fe200000012ff */
[----:B------:R-:W5:Y:S01]  /*12a20*/  LD.E.128 R40, desc[UR42][R40.64] ;  /* 0x0000002a28287980 */ /* 0x000f62000c101d00 */
[----:B-1----:R-:W-:-:S02]  /*12a30*/  @P0 SHF.R.U32.HI R11, RZ, R21, R0 ;  /* 0x00000015ff0b0219 */ /* 0x002fc40000011600 */
[----:B------:R-:W-:Y:S02]  /*12a40*/  SHF.R.U64 R32, R32, 0x3, RZ ;  /* 0x0000000320207819 */ /* 0x000fe400000012ff */
[--C-:B------:R-:W-:Y:S01]  /*12a50*/  SHF.R.S32.HI R0, RZ, 0x1f, R11.reuse ;  /* 0x0000001fff007819 */ /* 0x100fe2000001140b */
[----:B------:R-:W-:Y:S01]  /*12a60*/  IMAD.MOV R21, RZ, RZ, -R11 ;  /* 0x000000ffff157224 */ /* 0x000fe200078e0a0b */
[----:B------:R-:W-:Y:S01]  /*12a70*/  SHF.R.U64 R44, R44, 0x3, RZ ;  /* 0x000000032c2c7819 */ /* 0x000fe200000012ff */
[C---:B------:R-:W-:Y:S01]  /*12a80*/  IMAD.WIDE.U32 R8, R11.reuse, UR4, R8 ;  /* 0x000000040b087c25 */ /* 0x040fe2000f8e0008 */
[----:B------:R-:W-:Y:S02]  /*12a90*/  SHF.R.U64 R48, R48, 0x3, RZ ;  /* 0x0000000330307819 */ /* 0x000fe400000012ff */
[----:B------:R-:W-:Y:S01]  /*12aa0*/  SHF.R.U64 R68, R68, 0x3, RZ ;  /* 0x0000000344447819 */ /* 0x000fe200000012ff */
[----:B------:R-:W-:Y:S01]  /*12ab0*/  IMAD R21, R80, R21, R20 ;  /* 0x0000001550157224 */ /* 0x000fe200078e0214 */
[----:B------:R-:W-:Y:S01]  /*12ac0*/  LOP3.LUT R24, R24, R25, RZ, 0x3c, !PT ;  /* 0x0000001918187212 */ /* 0x000fe200078e3cff */
[----:B------:R-:W-:Y:S01]  /*12ad0*/  IMAD R0, R0, UR4, RZ ;  /* 0x0000000400007c24 */ /* 0x000fe2000f8e02ff */
[----:B------:R-:W0:Y:S01]  /*12ae0*/  LDC R20, c[0x0][0xbc8] ;  /* 0x0002f200ff147b82 */ /* 0x000e220000000800 */
[----:B------:R-:W-:Y:S01]  /*12af0*/  LOP3.LUT R28, R28, R29, RZ, 0x3c, !PT ;  /* 0x0000001d1c1c7212 */ /* 0x000fe200078e3cff */
[----:B------:R-:W-:Y:S01]  /*12b00*/  IMAD.X R25, RZ, RZ, R153, P4 ;  /* 0x000000ffff197224 */ /* 0x000fe200020e0699 */
[----:B------:R-:W-:Y:S01]  /*12b10*/  LOP3.LUT R32, R32, R33, RZ, 0x3c, !PT ;  /* 0x0000002120207212 */ /* 0x000fe200078e3cff */
[----:B------:R-:W-:Y:S01]  /*12b20*/  IMAD R11, R11, UR5, R0 ;  /* 0x000000050b0b7c24 */ /* 0x000fe2000f8e0200 */
[----:B------:R-:W-:Y:S01]  /*12b30*/  SHF.R.S32.HI R0, RZ, 0x1f, R21 ;  /* 0x0000001fff007819 */ /* 0x000fe20000011415 */
[----:B------:R-:W-:Y:S01]  /*12b40*/  ULDC.64 UR4, c[0x0][0xbd8] ;  /* 0x0002f60000047ab9 */ /* 0x000fe20000000a00 */
[----:B------:R-:W-:Y:S01]  /*12b50*/  LOP3.LUT R44, R44, R45, RZ, 0x3c, !PT ;  /* 0x0000002d2c2c7212 */ /* 0x000fe200078e3cff */
[----:B------:R-:W-:Y:S01]  /*12b60*/  IMAD.IADD R9, R9, 0x1, R11 ;  /* 0x0000000109097824 */ /* 0x000fe200078e020b */
[----:B------:R-:W-:Y:S01]  /*12b70*/  LOP3.LUT R48, R48, R49, RZ, 0x3c, !PT ;  /* 0x0000003130307212 */ /* 0x000fe200078e3cff */
[----:B------:R-:W-:Y:S01]  /*12b80*/  IMAD R0, R0, UR4, RZ ;  /* 0x0000000400007c24 */ /* 0x000fe2000f8e02ff */
[----:B------:R-:W-:Y:S01]  /*12b90*/  IADD3 R53, P4, R152, 0x9000, RZ ;  /* 0x0000900098357810 */ /* 0x000fe20007f9e0ff */
[----:B------:R-:W-:Y:S01]  /*12ba0*/  IMAD.WIDE.U32 R8, R21, UR4, R8 ;  /* 0x0000000415087c25 */ /* 0x000fe2000f8e0008 */
[----:B------:R-:W-:Y:S01]  /*12bb0*/  LOP3.LUT R68, R68, R69, RZ, 0x3c, !PT ;  /* 0x0000004544447212 */ /* 0x000fe200078e3cff */
[----:B------:R-:W5:Y:S01]  /*12bc0*/  LD.E.128 R24, desc[UR42][R24.64] ;  /* 0x0000002a18187980 */ /* 0x000f62000c101d00 */
[----:B------:R-:W-:Y:S01]  /*12bd0*/  LOP3.LUT R52, R53, 0x380, RZ, 0xc0, !PT ;  /* 0x0000038035347812 */ /* 0x000fe200078ec0ff */
[----:B------:R-:W-:Y:S01]  /*12be0*/  IMAD R81, R21, UR5, R0 ;  /* 0x0000000515517c24 */ /* 0x000fe2000f8e0200 */
[----:B------:R-:W-:Y:S01]  /*12bf0*/  ULDC.64 UR4, c[0x0][0xb80] ;  /* 0x0002e00000047ab9 */ /* 0x000fe20000000a00 */
[----:B------:R-:W-:Y:S01]  /*12c00*/  IMAD.X R29, RZ, RZ, R153, P5 ;  /* 0x000000ffff1d7224 */ /* 0x000fe200028e0699 */
[----:B------:R-:W-:Y:S01]  /*12c10*/  LEA R21, P0, R8, UR4, 0x1 ;  /* 0x0000000408157c11 */ /* 0x000fe2000f8008ff */
[----:B------:R-:W-:Y:S01]  /*12c20*/  IMAD.IADD R81, R9, 0x1, R81 ;  /* 0x0000000109517824 */ /* 0x000fe200078e0251 */
[C---:B------:R-:W-:Y:S01]  /*12c30*/  IADD3 R57, P5, R152.reuse, 0xa000, RZ ;  /* 0x0000a00098397810 */ /* 0x040fe20007fbe0ff */
[--C-:B------:R-:W-:Y:S01]  /*12c40*/  IMAD.X R33, RZ, RZ, R153.reuse, P6 ;  /* 0x000000ffff217224 */ /* 0x100fe200030e0699 */
[----:B------:R-:W-:Y:S01]  /*12c50*/  IADD3 R61, P6, R152, 0xb000, RZ ;  /* 0x0000b000983d7810 */ /* 0x000fe20007fde0ff */
[----:B------:R-:W-:Y:S01]  /*12c60*/  IMAD.X R45, RZ, RZ, R153, P2 ;  /* 0x000000ffff2d7224 */ /* 0x000fe200010e0699 */
[----:B------:R-:W-:Y:S01]  /*12c70*/  LEA.HI.X R81, R8, UR5, R81, 0x1, P0 ;  /* 0x0000000508517c11 */ /* 0x000fe200080f0c51 */
[--C-:B------:R-:W-:Y:S01]  /*12c80*/  IMAD.X R49, RZ, RZ, R153.reuse, P3 ;  /* 0x000000ffff317224 */ /* 0x100fe200018e0699 */
[----:B0-----:R-:W-:Y:S01]  /*12c90*/  ISETP.GE.AND P0, PT, R159, R20, PT ;  /* 0x000000149f00720c */ /* 0x001fe20003f06270 */
[----:B------:R-:W-:Y:S01]  /*12ca0*/  IMAD.X R69, RZ, RZ, R153, P1 ;  /* 0x000000ffff457224 */ /* 0x000fe200008e0699 */
[----:B------:R-:W-:Y:S01]  /*12cb0*/  IADD3 R73, P2, R152, 0xe000, RZ ;  /* 0x0000e00098497810 */ /* 0x000fe20007f5e0ff */
[----:B------:R-:W5:Y:S01]  /*12cc0*/  LD.E.128 R28, desc[UR42][R28.64] ;  /* 0x0000002a1c1c7980 */ /* 0x000f62000c101d00 */
[----:B------:R-:W-:-:S02]  /*12cd0*/  SEL R0, RZ, 0xffffffff, P0 ;  /* 0xffffffffff007807 */ /* 0x000fc40000000000 */
[----:B------:R-:W-:Y:S01]  /*12ce0*/  IADD3 R7, P3, R152, 0xf000, RZ ;  /* 0x0000f00098077810 */ /* 0x000fe20007f7e0ff */
[----:B------:R-:W5:Y:S01]  /*12cf0*/  LD.E.128 R32, desc[UR42][R32.64] ;  /* 0x0000002a20207980 */ /* 0x000f62000c101d00 */
[-C--:B------:R-:W-:Y:S02]  /*12d00*/  ISETP.GE.AND P1, PT, R192, R20.reuse, PT ;  /* 0x00000014c000720c */ /* 0x080fe40003f26270 */
[----:B------:R-:W-:Y:S01]  /*12d10*/  ISETP.GE.AND P0, PT, R158, R20, PT ;  /* 0x000000149e00720c */ /* 0x000fe20003f06270 */
[----:B------:R-:W-:Y:S01]  /*12d20*/  IMAD.SHL.U32 R9, R0, 0x2, RZ ;  /* 0x0000000200097824 */ /* 0x000fe200078e00ff */
[----:B------:R-:W-:Y:S01]  /*12d30*/  LOP3.LUT R56, R57, 0x380, RZ, 0xc0, !PT ;  /* 0x0000038039387812 */ /* 0x000fe200078ec0ff */
[----:B------:R-:W-:Y:S01]  /*12d40*/  IMAD.X R77, RZ, RZ, R153, P3 ;  /* 0x000000ffff4d7224 */ /* 0x000fe200018e0699 */
[----:B------:R-:W-:Y:S01]  /*12d50*/  LOP3.LUT R60, R61, 0x380, RZ, 0xc0, !PT ;  /* 0x000003803d3c7812 */ /* 0x000fe200078ec0ff */
[----:B------:R-:W5:Y:S01]  /*12d60*/  LD.E.128 R44, desc[UR42][R44.64] ;  /* 0x0000002a2c2c7980 */ /* 0x000f62000c101d00 */
[----:B------:R-:W-:-:S02]  /*12d70*/  LOP3.LUT R72, R73, 0x380, RZ, 0xc0, !PT ;  /* 0x0000038049487812 */ /* 0x000fc400078ec0ff */
[----:B------:R-:W-:Y:S01]  /*12d80*/  LOP3.LUT R6, R7, 0x380, RZ, 0xc0, !PT ;  /* 0x0000038007067812 */ /* 0x000fe200078ec0ff */
[----:B------:R-:W5:Y:S01]  /*12d90*/  LD.E.128 R48, desc[UR42][R48.64] ;  /* 0x0000002a30307980 */ /* 0x000f62000c101d00 */
[----:B------:R-:W-:Y:S02]  /*12da0*/  SEL R0, RZ, 0x1, P1 ;  /* 0x00000001ff007807 */ /* 0x000fe40000800000 */
[----:B------:R-:W-:Y:S01]  /*12db0*/  SEL R8, RZ, 0xffffffff, P0 ;  /* 0xffffffffff087807 */ /* 0x000fe20000000000 */
[----:B------:R-:W5:Y:S01]  /*12dc0*/  LD.E.128 R68, desc[UR42][R68.64] ;  /* 0x0000002a44447980 */ /* 0x000f62000c101d00 */
[----:B------:R-:W-:Y:S02]  /*12dd0*/  SHF.R.U64 R52, R52, 0x3, RZ ;  /* 0x0000000334347819 */ /* 0x000fe400000012ff */
[----:B------:R-:W-:Y:S02]  /*12de0*/  SHF.R.U64 R56, R56, 0x3, RZ ;  /* 0x0000000338387819 */ /* 0x000fe400000012ff */
[----:B------:R-:W-:-:S02]  /*12df0*/  SHF.R.U64 R60, R60, 0x3, RZ ;  /* 0x000000033c3c7819 */ /* 0x000fc400000012ff */
[----:B------:R-:W-:Y:S02]  /*12e00*/  SHF.R.U64 R72, R72, 0x3, RZ ;  /* 0x0000000348487819 */ /* 0x000fe400000012ff */
[----:B------:R-:W-:Y:S02]  /*12e10*/  SHF.R.U64 R5, R5, 0x3, RZ ;  /* 0x0000000305057819 */ /* 0x000fe400000012ff */
[----:B------:R-:W-:Y:S02]  /*12e20*/  ISETP.GE.AND P0, PT, R157, R20, PT ;  /* 0x000000149d00720c */ /* 0x000fe40003f06270 */
[----:B------:R-:W-:Y:S02]  /*12e30*/  SHF.R.U64 R6, R6, 0x3, RZ ;  /* 0x0000000306067819 */ /* 0x000fe400000012ff */
[----:B------:R-:W-:Y:S01]  /*12e40*/  LOP3.LUT R0, R9, 0x2, R0, 0xe2, !PT ;  /* 0x0000000209007812 */ /* 0x000fe200078ee200 */
        /* <DEDUP_REMOVED lines=11> */
[----:B------:R-:W-:Y:S01]  /*12f00*/  SEL R8, RZ, 0xffffffff, P0 ;  /* 0xffffffffff087807 */ /* 0x000fe20000000000 */
[----:B------:R-:W5:Y:S01]  /*12f10*/  LD.E.128 R52, desc[UR42][R52.64] ;  /* 0x0000002a34347980 */ /* 0x000f62000c101d00 */
[----:B------:R-:W-:-:S02]  /*12f20*/  LOP3.LUT R76, R6, R7, RZ, 0x3c, !PT ;  /* 0x00000007064c7212 */ /* 0x000fc400078e3cff */
[-C--:B------:R-:W-:Y:S01]  /*12f30*/  ISETP.GE.AND P0, PT, R156, R20.reuse, PT ;  /* 0x000000149c00720c */ /* 0x080fe20003f06270 */
[----:B------:R-:W5:Y:S01]  /*12f40*/  LD.E.128 R4, desc[UR42][R4.64] ;  /* 0x0000002a04047980 */ /* 0x000f62000c101d00 */
[----:B------:R-:W-:Y:S01]  /*12f50*/  LOP3.LUT R0, R9, 0x4, R0, 0xe2, !PT ;  /* 0x0000000409007812 */ /* 0x000fe200078ee200 */
[----:B------:R-:W-:Y:S01]  /*12f60*/  IMAD.SHL.U32 R9, R8, 0x8, RZ ;  /* 0x0000000808097824 */ /* 0x000fe200078e00ff */
[----:B------:R-:W-:Y:S01]  /*12f70*/  SEL R8, RZ, 0xffffffff, P0 ;  /* 0xffffffffff087807 */ /* 0x000fe20000000000 */
[----:B------:R-:W5:Y:S01]  /*12f80*/  LD.E.128 R56, desc[UR42][R56.64] ;  /* 0x0000002a38387980 */ /* 0x000f62000c101d00 */
[----:B------:R-:W-:-:S03]  /*12f90*/  ISETP.GE.AND P0, PT, R155, R20, PT ;  /* 0x000000149b00720c */ /* 0x000fc60003f06270 */
[----:B------:R-:W5:Y:S01]  /*12fa0*/  LD.E.128 R60, desc[UR42][R60.64] ;  /* 0x0000002a3c3c7980 */ /* 0x000f62000c101d00 */
[----:B------:R-:W-:-:S03]  /*12fb0*/  LOP3.LUT R0, R9, 0x8, R0, 0xe2, !PT ;  /* 0x0000000809007812 */ /* 0x000fc600078ee200 */
[----:B------:R-:W5:Y:S04]  /*12fc0*/  LD.E.128 R72, desc[UR42][R72.64] ;  /* 0x0000002a48487980 */ /* 0x000f68000c101d00 */
[----:B------:R-:W5:Y:S01]  /*12fd0*/  LD.E.128 R76, desc[UR42][R76.64] ;  /* 0x0000002a4c4c7980 */ /* 0x000f62000c101d00 */
[----:B------:R-:W-:Y:S01]  /*12fe0*/  IMAD.SHL.U32 R9, R8, 0x10, RZ ;  /* 0x0000001008097824 */ /* 0x000fe200078e00ff */
[----:B------:R-:W-:Y:S01]  /*12ff0*/  @!PT LDS RZ, [RZ] ;  /* 0x00000000fffff984 */ /* 0x000fe20000000800 */
[----:B------:R-:W-:Y:S01]  /*13000*/  @!PT LDS RZ, [RZ] ;  /* 0x00000000fffff984 */ /* 0x000fe20000000800 */
[----:B------:R-:W-:Y:S01]  /*13010*/  @!PT LDS RZ, [RZ] ;  /* 0x00000000fffff984 */ /* 0x000fe20000000800 */
[----:B------:R-:W-:Y:S01]  /*13020*/  @!PT LDS RZ, [RZ] ;  /* 0x00000000fffff984 */ /* 0x000fe20000000800 */
[----:B------:R0:W-:Y:S06]  /*13030*/  MEMBAR.ALL.CTA ;  /* 0x0000000000007992 */ /* 0x0001ec0000008000 */
[----:B0-----:R-:W0:Y:S01]  /*13040*/  FENCE.VIEW.ASYNC.S ;  /* 0x00000000000073c6 */ /* 0x001e220000000000 */
[----:B------:R-:W-:Y:S01]  /*13050*/  SEL R8, RZ, 0xffffffff, P0 ;  /* 0xffffffffff087807 */ /* 0x000fe20000000000 */
[----:B------:R-:W-:Y:S01]  /*13060*/  VIADD R154, R192, 0x180 ;  /* 0x00000180c09a7836 */ /* 0x000fe20000000000 */
[----:B------:R-:W-:Y:S01]  /*13070*/  LOP3.LUT R0, R9, 0x10, R0, 0xe2, !PT ;  /* 0x0000001009007812 */ /* 0x000fe200078ee200 */
[----:B------:R-:W-:-:S02]  /*13080*/  IMAD R82, R160, 0x40, R10 ;  /* 0x00000040a0527824 */ /* 0x000fc400078e020a */
[----:B------:R-:W-:Y:S02]  /*13090*/  IMAD.SHL.U32 R9, R8, 0x20, RZ ;  /* 0x0000002008097824 */ /* 0x000fe400078e00ff */
[----:B------:R-:W-:Y:S01]  /*130a0*/  IMAD R80, R3, R80, RZ ;  /* 0x0000005003507224 */ /* 0x000fe200078e02ff */
[----:B------:R-:W-:Y:S01]  /*130b0*/  ISETP.GE.AND P0, PT, R154, R20, PT ;  /* 0x000000149a00720c */ /* 0x000fe20003f06270 */
[----:B------:R-:W-:Y:S01]  /*130c0*/  VIADD R84, R192, 0x1c0 ;  /* 0x000001c0c0547836 */ /* 0x000fe20000000000 */
[----:B------:R-:W-:Y:S01]  /*130d0*/  LOP3.LUT R3, R9, 0x20, R0, 0xe2, !PT ;  /* 0x0000002009037812 */ /* 0x000fe200078ee200 */
[----:B------:R-:W-:Y:S01]  /*130e0*/  VIADD R0, R2, 0x38820 ;  /* 0x0003882002007836 */ /* 0x000fe20000000000 */
[----:B------:R-:W-:Y:S02]  /*130f0*/  ISETP.GE.AND P1, PT, R82, R80, PT ;  /* 0x000000505200720c */ /* 0x000fe40003f26270 */
[----:B------:R-:W-:Y:S02]  /*13100*/  SEL R8, RZ, 0x40, P0 ;  /* 0x00000040ff087807 */ /* 0x000fe40000000000 */
[----:B------:R-:W-:-:S02]  /*13110*/  ISETP.GE.AND P0, PT, R84, R20, PT ;  /* 0x000000145400720c */ /* 0x000fc40003f06270 */
[----:B------:R-:W-:Y:S02]  /*13120*/  LOP3.LUT R3, R3, R8, RZ, 0xfc, !PT ;  /* 0x0000000803037212 */ /* 0x000fe400078efcff */
[----:B------:R-:W-:Y:S02]  /*13130*/  PRMT R0, RZ, 0x654, R0 ;  /* 0x00000654ff007816 */ /* 0x000fe40000000000 */
[----:B------:R-:W-:Y:S01]  /*13140*/  SEL R8, RZ, 0x80, P0 ;  /* 0x00000080ff087807 */ /* 0x000fe20000000000 */
[C---:B------:R-:W-:Y:S01]  /*13150*/  VIADD R83, R192.reuse, 0x1c0 ;  /* 0x000001c0c0537836 */ /* 0x040fe20000000000 */
[----:B0-----:R0:W-:Y:S01]  /*13160*/  SYNCS.ARRIVE.TRANS64.RED.A1T0 RZ, [R0+URZ], RZ ;  /* 0x000000ff00ff79a7 */ /* 0x0011e2000810043f */
[C---:B------:R-:W-:Y:S02]  /*13170*/  VIADD R88, R192.reuse, 0x180 ;  /* 0x00000180c0587836 */ /* 0x040fe40000000000 */
[C---:B------:R-:W-:Y:S02]  /*13180*/  VIADD R89, R192.reuse, 0x140 ;  /* 0x00000140c0597836 */ /* 0x040fe40000000000 */
[----:B------:R-:W-:-:S02]  /*13190*/  VIADD R90, R192, 0x100 ;  /* 0x00000100c05a7836 */ /* 0x000fc40000000000 */
[C---:B------:R-:W-:Y:S01]  /*131a0*/  VIADD R91, R192.reuse, 0xc0 ;  /* 0x000000c0c05b7836 */ /* 0x040fe20000000000 */
[----:B0-----:R-:W-:Y:S01]  /*131b0*/  LOP3.LUT R0, R3, R8, RZ, 0xfc, !PT ;  /* 0x0000000803007212 */ /* 0x001fe200078efcff */
[C---:B------:R-:W-:Y:S02]  /*131c0*/  VIADD R92, R192.reuse, 0x80 ;  /* 0x00000080c05c7836 */ /* 0x040fe40000000000 */
[----:B------:R-:W-:Y:S01]  /*131d0*/  VIADD R93, R192, 0x40 ;  /* 0x00000040c05d7836 */ /* 0x000fe20000000000 */
[----:B------:R0:W1:Y:S01]  /*131e0*/  SHFL.IDX PT, R8, R21, RZ, 0x181f ;  /* 0x00181fff15087589 */ /* 0x00006200000e0000 */
[----:B------:R-:W-:Y:S03]  /*131f0*/  BSSY B1, `(.L_x_1370) ;  /* 0x0000029000017945 */ /* 0x000fe60003800000 */
[----:B------:R0:W2:Y:S01]  /*13200*/  SHFL.IDX PT, R9, R81, RZ, 0x181f ;  /* 0x00181fff51097589 */ /* 0x0000a200000e0000 */
[----:B------:R-:W-:-:S02]  /*13210*/  SHF.R.S32.HI R83, RZ, 0x1f, R83 ;  /* 0x0000001fff537819 */ /* 0x000fc40000011453 */
[----:B------:R-:W-:Y:S02]  /*13220*/  SHF.R.S32.HI R88, RZ, 0x1f, R88 ;  /* 0x0000001fff587819 */ /* 0x000fe40000011458 */
[----:B------:R-:W-:Y:S02]  /*13230*/  SHF.R.S32.HI R89, RZ, 0x1f, R89 ;  /* 0x0000001fff597819 */ /* 0x000fe40000011459 */
[----:B------:R-:W-:Y:S02]  /*13240*/  SHF.R.S32.HI R90, RZ, 0x1f, R90 ;  /* 0x0000001fff5a7819 */ /* 0x000fe4000001145a */
[----:B------:R-:W-:Y:S02]  /*13250*/  SHF.R.S32.HI R91, RZ, 0x1f, R91 ;  /* 0x0000001fff5b7819 */ /* 0x000fe4000001145b */
[----:B------:R-:W-:Y:S02]  /*13260*/  SHF.R.S32.HI R92, RZ, 0x1f, R92 ;  /* 0x0000001fff5c7819 */ /* 0x000fe4000001145c */
[----:B------:R-:W-:Y:S01]  /*13270*/  SHF.R.S32.HI R93, RZ, 0x1f, R93 ;  /* 0x0000001fff5d7819 */ /* 0x000fe2000001145d */
[----:B0-----:R-:W-:Y:S06]  /*13280*/  @P1 BRA `(.L_x_1371) ;  /* 0x00000000007c1947 */ /* 0x001fec0003800000 */
[-C--:B------:R-:W-:Y:S02]  /*13290*/  ISETP.GE.AND P0, PT, R192, R20.reuse, PT ;  /* 0x00000014c000720c */ /* 0x080fe40003f06270 */
[-C--:B------:R-:W-:Y:S02]  /*132a0*/  ISETP.GE.AND P1, PT, R159, R20.reuse, PT ;  /* 0x000000149f00720c */ /* 0x080fe40003f26270 */
[-C--:B------:R-:W-:Y:S02]  /*132b0*/  ISETP.GE.AND P5, PT, R158, R20.reuse, PT ;  /* 0x000000149e00720c */ /* 0x080fe40003fa6270 */
[-C--:B------:R-:W-:Y:S02]  /*132c0*/  ISETP.GE.AND P3, PT, R157, R20.reuse, PT ;  /* 0x000000149d00720c */ /* 0x080fe40003f66270 */
[----:B------:R-:W-:-:S05]  /*132d0*/  ISETP.GE.AND P2, PT, R156, R20, PT ;  /* 0x000000149c00720c */ /* 0x000fca0003f46270 */
[----:B-12---:R-:W-:-:S05]  /*132e0*/  @!P0 IMAD.WIDE R10, R192, 0x2, R8 ;  /* 0x00000002c00a8825 */ /* 0x006fca00078e0208 */
[----:B-----5:R0:W-:Y:S02]  /*132f0*/  @!P0 ST.E.128 desc[UR42][R10.64], R4 ;  /* 0x000000040a008985 */ /* 0x0201e4000c101d2a */
[-C--:B0-----:R-:W-:Y:S02]  /*13300*/  @!P1 LEA R4, P0, R159, R8.reuse, 0x1 ;  /* 0x000000089f049211 */ /* 0x081fe400078008ff */
[----:B------:R-:W-:Y:S02]  /*13310*/  @!P3 LEA R6, P6, R157, R8, 0x1 ;  /* 0x000000089d06b211 */ /* 0x000fe400078c08ff */
[-C--:B------:R-:W-:Y:S02]  /*13320*/  @!P1 LEA.HI.X R5, R159, R9.reuse, R93, 0x1, P0 ;  /* 0x000000099f059211 */ /* 0x080fe400000f0c5d */
[----:B------:R-:W-:Y:S02]  /*13330*/  LOP3.LUT P0, RZ, R3, 0x40, RZ, 0xc0, !PT ;  /* 0x0000004003ff7812 */ /* 0x000fe4000780c0ff */
[----:B------:R-:W-:Y:S01]  /*13340*/  @!P3 LEA.HI.X R7, R157, R9, R91, 0x1, P6 ;  /* 0x000000099d07b211 */ /* 0x000fe200030f0c5b */
[----:B------:R0:W-:Y:S01]  /*13350*/  @!P1 ST.E.128 desc[UR42][R4.64], R24 ;  /* 0x0000001804009985 */ /* 0x0001e2000c101d2a */
[----:B------:R-:W-:-:S13]  /*13360*/  ISETP.GE.AND P1, PT, R155, R20, PT ;  /* 0x000000149b00720c */ /* 0x000fda0003f26270 */
[CC--:B------:R-:W-:Y:S02]  /*13370*/  @!P1 LEA R10, P6, R155.reuse, R8.reuse, 0x1 ;  /* 0x000000089b0a9211 */ /* 0x0c0fe400078c08ff */
[C---:B0-----:R-:W-:Y:S02]  /*13380*/  @!P5 LEA R4, P4, R158.reuse, R8, 0x1 ;  /* 0x000000089e04d211 */ /* 0x041fe400078808ff */
[-C--:B------:R-:W-:Y:S02]  /*13390*/  @!P1 LEA.HI.X R11, R155, R9.reuse, R89, 0x1, P6 ;  /* 0x000000099b0b9211 */ /* 0x080fe400030f0c59 */
[----:B------:R-:W-:Y:S02]  /*133a0*/  @!P5 LEA.HI.X R5, R158, R9, R92, 0x1, P4 ;  /* 0x000000099e05d211 */ /* 0x000fe400020f0c5c */
[----:B------:R-:W-:-:S03]  /*133b0*/  LOP3.LUT P4, RZ, R0, 0x80, RZ, 0xc0, !PT ;  /* 0x0000008000ff7812 */ /* 0x000fc6000788c0ff */
[----:B------:R0:W-:Y:S04]  /*133c0*/  @!P5 ST.E.128 desc[UR42][R4.64], R32 ;  /* 0x000000200400d985 */ /* 0x0001e8000c101d2a */
[----:B------:R1:W-:Y:S01]  /*133d0*/  @!P3 ST.E.128 desc[UR42][R6.64], R40 ;  /* 0x000000280600b985 */ /* 0x0003e2000c101d2a */
[-C--:B0-----:R-:W-:Y:S02]  /*133e0*/  @!P2 LEA R4, P5, R156, R8.reuse, 0x1 ;  /* 0x000000089c04a211 */ /* 0x081fe400078a08ff */
[-C--:B-1----:R-:W-:Y:S02]  /*133f0*/  @P0 LEA R6, P3, R154, R8.reuse, 0x1 ;  /* 0x000000089a060211 */ /* 0x082fe400078608ff */
        /* <DEDUP_REMOVED lines=8> */
.L_x_1371:
[----:B------:R-:W-:Y:S05]  /*13480*/  BSYNC B1 ;  /* 0x0000000000017941 */ /* 0x000fea0003800000 */
.L_x_1370:
[----:B0----5:R-:W-:Y:S01]  /*13490*/  VIADD R7, R82, 0x20 ;  /* 0x0000002052077836 */ /* 0x021fe20000000000 */
[----:B------:R0:W3:Y:S04]  /*134a0*/  SHFL.IDX PT, R5, R81, 0x1, 0x181f ;  /* 0x00381f0051057f89 */ /* 0x0000e800000e0000 */
[----:B------:R-:W-:Y:S01]  /*134b0*/  ISETP.GE.AND P0, PT, R7, R80, PT ;  /* 0x000000500700720c */ /* 0x000fe20003f06270 */
[----:B------:R0:W4:-:S12]  /*134c0*/  SHFL.IDX PT, R4, R21, 0x1, 0x181f ;  /* 0x00381f0015047f89 */ /* 0x00011800000e0000 */
[----:B0-----:R-:W-:Y:S05]  /*134d0*/  @P0 BRA `(.L_x_1372) ;  /* 0x0000002c00740947 */ /* 0x001fea0003800000 */
[-C--:B------:R-:W-:Y:S02]  /*134e0*/  ISETP.GE.AND P6, PT, R192, R20.reuse, PT ;  /* 0x00000014c000720c */ /* 0x080fe40003fc6270 */
[-C--:B------:R-:W-:Y:S02]  /*134f0*/  ISETP.GE.AND P5, PT, R159, R20.reuse, PT ;  /* 0x000000149f00720c */ /* 0x080fe40003fa6270 */
[-C--:B------:R-:W-:Y:S02]  /*13500*/  ISETP.GE.AND P3, PT, R158, R20.reuse, PT ;  /* 0x000000149e00720c */ /* 0x080fe40003f66270 */
[-C--:B------:R-:W-:Y:S02]  /*13510*/  ISETP.GE.AND P2, PT, R157, R20.reuse, PT ;  /* 0x000000149d00720c */ /* 0x080fe40003f46270 */
[-C--:B------:R-:W-:Y:S02]  /*13520*/  ISETP.GE.AND P1, PT, R156, R20.reuse, PT ;  /* 0x000000149c00720c */ /* 0x080fe40003f26270 */
[----:B------:R-:W-:-:S03]  /*13530*/  ISETP.GE.AND P0, PT, R155, R20, PT ;  /* 0x000000149b00720c */ /* 0x000fc60003f06270 */
[----:B---34-:R-:W-:Y:S02]  /*13540*/  @!P6 IMAD.WIDE R6, R192, 0x2, R4 ;  /* 0x00000002c006e825 */ /* 0x018fe400078e0204 */
[----:B-1----:R-:W-:-:S03]  /*13550*/  @!P5 LEA R8, P4, R159, R4, 0x1 ;  /* 0x000000049f08d211 */ /* 0x002fc600078808ff */
[----:B------:R0:W-:Y:S01]  /*13560*/  @!P6 ST.E.128 desc[UR42][R6.64], R12 ;  /* 0x0000000c0600e985 */ /* 0x0001e2000c101d2a */
[----:B--2---:R-:W-:Y:S02]  /*13570*/  @!P5 LEA.HI.X R9, R159, R5, R93, 0x1, P4 ;  /* 0x000000059f09d211 */ /* 0x004fe400020f0c5d */
[----:B------:R-:W-:-:S03]  /*13580*/  LOP3.LUT P4, RZ, R3, 0x40, RZ, 0xc0, !PT ;  /* 0x0000004003ff7812 */ /* 0x000fc6000788c0ff */
[----:B------:R1:W-:Y:S01]  /*13590*/  @!P5 ST.E.128 desc[UR42][R8.64], R28 ;  /* 0x0000001c0800d985 */ /* 0x0003e2000c101d2a */
[----:B0-----:R-:W-:-:S04]  /*135a0*/  @!P3 LEA R6, P6, R158, R4, 0x1 ;  /* 0x000000049e06b211 */ /* 0x001fc800078c08ff */
[----:B------:R-:W-:Y:S02]  /*135b0*/  @!P3 LEA.HI.X R7, R158, R5, R92, 0x1, P6 ;  /* 0x000000059e07b211 */ /* 0x000fe400030f0c5c */
[----:B-1----:R-:W-:-:S03]  /*135c0*/  @!P2 LEA R8, P5, R157, R4, 0x1 ;  /* 0x000000049d08a211 */ /* 0x002fc600078a08ff */
[----:B------:R0:W-:Y:S01]  /*135d0*/  @!P3 ST.E.128 desc[UR42][R6.64], R36 ;  /* 0x000000240600b985 */ /* 0x0001e2000c101d2a */
[-C--:B------:R-:W-:Y:S02]  /*135e0*/  @!P0 LEA R10, P3, R155, R4.reuse, 0x1 ;  /* 0x000000049b0a8211 */ /* 0x080fe400078608ff */
[-C--:B------:R-:W-:Y:S02]  /*135f0*/  @!P2 LEA.HI.X R9, R157, R5.reuse, R91, 0x1, P5 ;  /* 0x000000059d09a211 */ /* 0x080fe400028f0c5b */
[CC--:B------:R-:W-:Y:S02]  /*13600*/  @P4 LEA R12, P5, R154.reuse, R4.reuse, 0x1 ;  /* 0x000000049a0c4211 */ /* 0x0c0fe400078a08ff */
[-C--:B------:R-:W-:Y:S01]  /*13610*/  @!P0 LEA.HI.X R11, R155, R5.reuse, R89, 0x1, P3 ;  /* 0x000000059b0b8211 */ /* 0x080fe200018f0c59 */
[----:B------:R1:W-:Y:S01]  /*13620*/  @!P2 ST.E.128 desc[UR42][R8.64], R44 ;  /* 0x0000002c0800a985 */ /* 0x0003e2000c101d2a */
[----:B------:R-:W-:Y:S02]  /*13630*/  @P4 LEA.HI.X R13, R154, R5, R88, 0x1, P5 ;  /* 0x000000059a0d4211 */ /* 0x000fe400028f0c58 */
[----:B0-----:R-:W-:-:S04]  /*13640*/  @!P1 LEA R6, P6, R156, R4, 0x1 ;  /* 0x000000049c069211 */ /* 0x001fc800078c08ff */
        /* <DEDUP_REMOVED lines=10> */
.L_x_1369:
[----:B01----:R-:W2:Y:S01]  /*136f0*/  LDL.LU R12, [R1+0x48] ;  /* 0x00004800010c7983 */ /* 0x003ea20000300800 */
[----:B------:R-:W-:Y:S01]  /*13700*/  ULDC.64 UR4, c[0x0][0xc08] ;  /* 0x0003020000047ab9 */ /* 0x000fe20000000a00 */
[----:B------:R-:W0:Y:S02]  /*13710*/  LDC R13, c[0x0][0xce8] ;  /* 0x00033a00ff0d7b82 */ /* 0x000e240000000800 */
        /* <DEDUP_REMOVED lines=13> */
[----:B0-----:R-:W-:-:S03]  /*137f0*/  ISETP.NE.AND P0, PT, R13, 0x1, PT ;  /* 0x000000010d00780c */ /* 0x001fc60003f05270 */
        /* <DEDUP_REMOVED lines=8> */
[----:B------:R-:W0:Y:S01]  /*13880*/  @P0 LDC R0, c[0x0][0xcf0] ;  /* 0x00033c00ff000b82 */ /* 0x000e220000000800 */
        /* <DEDUP_REMOVED lines=66> */
[----:B------:R-:W-:Y:S02]  /*13cb0*/  VIADD R222, R223, 0x40 ;  /* 0x00000040dfde7836 */ /* 0x000fe40000000000 */
[----:B--2---:R-:W-:-:S04]  /*13cc0*/  IMAD.WIDE.U32 R8, R12, UR4, R8 ;  /* 0x000000040c087c25 */ /* 0x004fc8000f8e0008 */
[----:B------:R-:W-:Y:S01]  /*13cd0*/  IMAD R9, R12, UR5, R9 ;  /* 0x000000050c097c24 */ /* 0x000fe2000f8e0209 */
[----:B------:R-:W-:Y:S01]  /*13ce0*/  ULDC.64 UR4, c[0x0][0xc30] ;  /* 0x00030c0000047ab9 */ /* 0x000fe20000000a00 */
[----:B------:R-:W1:Y:S01]  /*13cf0*/  @P0 LDC R12, c[0x0][0xcec] ;  /* 0x00033b00ff0c0b82 */ /* 0x000e620000000800 */
[----:B---3--:R-:W-:-:S04]  /*13d00*/  IMAD R11, R14, 0x40, R11 ;  /* 0x000000400e0b7824 */ /* 0x008fc800078e020b */
[----:B------:R-:W-:Y:S02]  /*13d10*/  IMAD.MOV.U32 R10, RZ, RZ, R11 ;  /* 0x000000ffff0a7224 */ /* 0x000fe400078e000b */
[----:B-1----:R-:W-:-:S05]  /*13d20*/  @P0 IMAD.HI.U32 R12, R11, R12, RZ ;  /* 0x0000000c0b0c0227 */ /* 0x002fca00078e00ff */
[----:B0-----:R-:W-:-:S05]  /*13d30*/  @P0 SHF.R.U32.HI R10, RZ, R0, R12 ;  /* 0x00000000ff0a0219 */ /* 0x001fca000001160c */
        /* <DEDUP_REMOVED lines=16> */
[----:B------:R0:W1:Y:S01]  /*13e40*/  SHFL.IDX PT, R21, R0, RZ, 0x1c1f ;  /* 0x001c1fff00157589 */ /* 0x00006200000e0000 */
[----:B------:R-:W-:Y:S01]  /*13e50*/  LEA.HI.X R12, R8, UR5, R10, 0x2, P0 ;  /* 0x00000005080c7c11 */ /* 0x000fe200080f140a */
[----:B------:R-:W-:Y:S01]  /*13e60*/  VIADD R8, R2, 0x38820 ;  /* 0x0003882002087836 */ /* 0x000fe20000000000 */
[----:B------:R-:W-:-:S03]  /*13e70*/  ISETP.GE.AND P0, PT, R13, R3, PT ;  /* 0x000000030d00720c */ /* 0x000fc60003f06270 */
[----:B------:R0:W2:Y:S01]  /*13e80*/  SHFL.IDX PT, R20, R12, RZ, 0x1c1f ;  /* 0x001c1fff0c147589 */ /* 0x0000a200000e0000 */
        /* <DEDUP_REMOVED lines=9> */
[----:B------:R-:W-:Y:S01]  /*13f20*/  VIADD R14, R223, 0x10 ;  /* 0x00000010df0e7836 */ /* 0x000fe20000000000 */
[----:B------:R-:W-:Y:S02]  /*13f30*/  ISETP.GE.AND P4, PT, R198, UR4, PT ;  /* 0x00000004c6007c0c */ /* 0x000fe4000bf86270 */
[----:B------:R-:W-:-:S07]  /*13f40*/  SHF.R.S32.HI R15, RZ, 0x1f, R15 ;  /* 0x0000001fff0f7819 */ /* 0x000fce000001140f */
[----:B01----:R-:W-:-:S04]  /*13f50*/  @!P0 LEA R8, P1, R223, R21, 0x2 ;  /* 0x00000015df088211 */ /* 0x003fc800078210ff */
[C---:B--2---:R-:W-:Y:S01]  /*13f60*/  @!P0 LEA.HI.X R9, R223.reuse, R20, R11, 0x2, P1 ;  /* 0x00000014df098211 */ /* 0x044fe200008f140b */
[----:B------:R-:W-:-:S04]  /*13f70*/  VIADD R11, R223, 0x18 ;  /* 0x00000018df0b7836 */ /* 0x000fc80000000000 */
[----:B------:R0:W-:Y:S01]  /*13f80*/  @!P0 ST.E.64 desc[UR42][R8.64], R24 ;  /* 0x0000001808008985 */ /* 0x0001e2000c101b2a */
[----:B------:R-:W-:-:S13]  /*13f90*/  ISETP.GE.AND P0, PT, R10, UR4, PT ;  /* 0x000000040a007c0c */ /* 0x000fda000bf06270 */
[----:B0-----:R-:W-:-:S04]  /*13fa0*/  @!P0 LEA R8, P1, R10, R21, 0x2 ;  /* 0x000000150a088211 */ /* 0x001fc800078210ff */
[----:B------:R-:W-:Y:S01]  /*13fb0*/  @!P0 LEA.HI.X R9, R10, R20, R15, 0x2, P1 ;  /* 0x000000140a098211 */ /* 0x000fe200008f140f */
[----:B------:R-:W-:Y:S01]  /*13fc0*/  VIADD R15, R223, 0x10 ;  /* 0x00000010df0f7836 */ /* 0x000fe20000000000 */
[----:B------:R-:W-:Y:S01]  /*13fd0*/  ISETP.GE.AND P1, PT, R11, UR4, PT ;  /* 0x000000040b007c0c */ /* 0x000fe2000bf26270 */
[----:B------:R-:W-:Y:S02]  /*13fe0*/  VIADD R10, R223, 0x20 ;  /* 0x00000020df0a7836 */ /* 0x000fe40000000000 */
[----:B------:R0:W-:Y:S01]  /*13ff0*/  @!P0 ST.E.64 desc[UR42][R8.64], R28 ;  /* 0x0000001c08008985 */ /* 0x0001e2000c101b2a */
[----:B------:R-:W-:Y:S02]  /*14000*/  ISETP.GE.AND P0, PT, R14, UR4, PT ;  /* 0x000000040e007c0c */ /* 0x000fe4000bf06270 */
[----:B------:R-:W-:-:S11]  /*14010*/  SHF.R.S32.HI R15, RZ, 0x1f, R15 ;  /* 0x0000001fff0f7819 */ /* 0x000fd6000001140f */
[----:B0-----:R-:W-:-:S04]  /*14020*/  @!P0 LEA R8, P2, R14, R21, 0x2 ;  /* 0x000000150e088211 */ /* 0x001fc800078410ff */
[----:B------:R-:W-:Y:S01]  /*14030*/  @!P0 LEA.HI.X R9, R14, R20, R15, 0x2, P2 ;  /* 0x000000140e098211 */ /* 0x000fe200010f140f */
[C---:B------:R-:W-:Y:S02]  /*14040*/  VIADD R15, R223.reuse, 0x18 ;  /* 0x00000018df0f7836 */ /* 0x040fe40000000000 */
[----:B------:R-:W-:Y:S02]  /*14050*/  VIADD R14, R223, 0x28 ;  /* 0x00000028df0e7836 */ /* 0x000fe40000000000 */
[----:B------:R0:W-:Y:S01]  /*14060*/  @!P0 ST.E.64 desc[UR42][R8.64], R32 ;  /* 0x0000002008008985 */ /* 0x0001e2000c101b2a */
[----:B------:R-:W-:Y:S02]  /*14070*/  SHF.R.S32.HI R15, RZ, 0x1f, R15 ;  /* 0x0000001fff0f7819 */ /* 0x000fe4000001140f */
[----:B------:R-:W-:Y:S02]  /*14080*/  ISETP.GE.AND P0, PT, R10, UR4, PT ;  /* 0x000000040a007c0c */ /* 0x000fe4000bf06270 */
[----:B0-----:R-:W-:-:S04]  /*14090*/  @!P1 LEA R8, P2, R11, R21, 0x2 ;  /* 0x000000150b089211 */ /* 0x001fc800078410ff */
[----:B------:R-:W-:Y:S01]  /*140a0*/  @!P1 LEA.HI.X R9, R11, R20, R15, 0x2, P2 ;  /* 0x000000140b099211 */ /* 0x000fe200010f140f */
[C---:B------:R-:W-:Y:S02]  /*140b0*/  VIADD R15, R223.reuse, 0x20 ;  /* 0x00000020df0f7836 */ /* 0x040fe40000000000 */
[----:B------:R-:W-:Y:S02]  /*140c0*/  VIADD R11, R223, 0x30 ;  /* 0x00000030df0b7836 */ /* 0x000fe40000000000 */
[----:B------:R0:W-:Y:S01]  /*140d0*/  @!P1 ST.E.64 desc[UR42][R8.64], R36 ;  /* 0x0000002408009985 */ /* 0x0001e2000c101b2a */
[----:B------:R-:W-:Y:S02]  /*140e0*/  ISETP.GE.AND P1, PT, R14, UR4, PT ;  /* 0x000000040e007c0c */ /* 0x000fe4000bf26270 */
[----:B------:R-:W-:Y:S02]  /*140f0*/  SHF.R.S32.HI R15, RZ, 0x1f, R15 ;  /* 0x0000001fff0f7819 */ /* 0x000fe4000001140f */
        /* <DEDUP_REMOVED lines=9> */
[----:B------:R-:W-:-:S04]  /*14190*/  VIADD R14, R223, 0x30 ;  /* 0x00000030df0e7836 */ /* 0x000fc80000000000 */
[----:B------:R0:W-:Y:S01]  /*141a0*/  @!P1 ST.E.64 desc[UR42][R8.64], R44 ;  /* 0x0000002c08009985 */ /* 0x0001e2000c101b2a */
[----:B------:R-:W-:Y:S02]  /*141b0*/  ISETP.GE.AND P1, PT, R10, UR4, PT ;  /* 0x000000040a007c0c */ /* 0x000fe4000bf26270 */
[----:B------:R-:W-:Y:S02]  /*141c0*/  SHF.R.S32.HI R14, RZ, 0x1f, R14 ;  /* 0x0000001fff0e7819 */ /* 0x000fe4000001140e */
[----:B0-----:R-:W-:-:S04]  /*141d0*/  @!P0 LEA R8, P2, R11, R21, 0x2 ;  /* 0x000000150b088211 */ /* 0x001fc800078410ff */
[----:B------:R-:W-:Y:S01]  /*141e0*/  @!P0 LEA.HI.X R9, R11, R20, R14, 0x2, P2 ;  /* 0x000000140b098211 */ /* 0x000fe200010f140e */
[----:B------:R-:W-:-:S04]  /*141f0*/  VIADD R11, R223, 0x38 ;  /* 0x00000038df0b7836 */ /* 0x000fc80000000000 */
        /* <DEDUP_REMOVED lines=10> */
[----:B------:R-:W-:Y:S02]  /*142a0*/  @!P0 LEA.HI.X R9, R222, R20, R10, 0x2, P2 ;  /* 0x00000014de098211 */ /* 0x000fe400010f140a */
[----:B------:R-:W-:-:S03]  /*142b0*/  @!P4 LEA R10, P6, R198, R21, 0x2 ;  /* 0x00000015c60ac211 */ /* 0x000fc600078c10ff */
[----:B------:R0:W-:Y:S01]  /*142c0*/  @!P0 ST.E.64 desc[UR42][R8.64], R56 ;  /* 0x0000003808008985 */ /* 0x0001e2000c101b2a */
[----:B------:R-:W-:Y:S02]  /*142d0*/  ISETP.GE.AND P0, PT, R218, UR4, PT ;  /* 0x00000004da007c0c */ /* 0x000fe4000bf06270 */
[----:B------:R-:W-:Y:S02]  /*142e0*/  @!P4 LEA.HI.X R11, R198, R20, R199, 0x2, P6 ;  /* 0x00000014c60bc211 */ /* 0x000fe400030f14c7 */
[----:B0-----:R-:W-:-:S04]  /*142f0*/  @!P1 LEA R8, P2, R220, R21, 0x2 ;  /* 0x00000015dc089211 */ /* 0x001fc800078410ff */
[----:B------:R-:W-:-:S05]  /*14300*/  @!P1 LEA.HI.X R9, R220, R20, R221, 0x2, P2 ;  /* 0x00000014dc099211 */ /* 0x000fca00010f14dd */
[----:B------:R0:W-:Y:S01]  /*14310*/  @!P1 ST.E.64 desc[UR42][R8.64], R60 ;  /* 0x0000003c08009985 */ /* 0x0001e2000c101b2a */
[----:B------:R-:W-:Y:S02]  /*14320*/  ISETP.GE.AND P1, PT, R213, UR4, PT ;  /* 0x00000004d5007c0c */ /* 0x000fe4000bf26270 */
[----:B0-----:R-:W-:-:S04]  /*14330*/  @!P0 LEA R8, P2, R218, R21, 0x2 ;  /* 0x00000015da088211 */ /* 0x001fc800078410ff */
[----:B------:R-:W-:Y:S02]  /*14340*/  @!P0 LEA.HI.X R9, R218, R20, R219, 0x2, P2 ;  /* 0x00000014da098211 */ /* 0x000fe400010f14db */
[----:B------:R-:W-:-:S03]  /*14350*/  ISETP.GE.AND P2, PT, R181, UR4, PT ;  /* 0x00000004b5007c0c */ /* 0x000fc6000bf46270 */
[----:B------:R0:W-:Y:S10]  /*14360*/  @!P0 ST.E.64 desc[UR42][R8.64], R64 ;  /* 0x0000004008008985 */ /* 0x0001f4000c101b2a */
[----:B------:R-:W-:-:S02]  /*14370*/  @!P2 LEA R14, P6, R181, R21, 0x2 ;  /* 0x00000015b50ea211 */ /* 0x000fc400078c10ff */
[----:B0-----:R-:W-:Y:S02]  /*14380*/  @!P1 LEA R8, P0, R213, R21, 0x2 ;  /* 0x00000015d5089211 */ /* 0x001fe400078010ff */
[-C--:B------:R-:W-:Y:S02]  /*14390*/  @!P2 LEA.HI.X R15, R181, R20.reuse, R182, 0x2, P6 ;  /* 0x00000014b50fa211 */ /* 0x080fe400030f14b6 */
[----:B------:R-:W-:Y:S02]  /*143a0*/  @!P1 LEA.HI.X R9, R213, R20, R217, 0x2, P0 ;  /* 0x00000014d5099211 */ /* 0x000fe400000f14d9 */
[----:B------:R-:W-:-:S03]  /*143b0*/  ISETP.GE.AND P0, PT, R196, UR4, PT ;  /* 0x00000004c4007c0c */ /* 0x000fc6000bf06270 */
[----:B------:R0:W-:Y:S01]  /*143c0*/  @!P1 ST.E.64 desc[UR42][R8.64], R68 ;  /* 0x0000004408009985 */ /* 0x0001e2000c101b2a */
[----:B------:R-:W-:Y:S02]  /*143d0*/  ISETP.GE.AND P1, PT, R183, UR4, PT ;  /* 0x00000004b7007c0c */ /* 0x000fe4000bf26270 */
[----:B0-----:R-:W-:-:S04]  /*143e0*/  @!P3 LEA R8, P5, R200, R21, 0x2 ;  /* 0x00000015c808b211 */ /* 0x001fc800078a10ff */
[----:B------:R-:W-:-:S05]  /*143f0*/  @!P3 LEA.HI.X R9, R200, R20, R201, 0x2, P5 ;  /* 0x00000014c809b211 */ /* 0x000fca00028f14c9 */
[----:B------:R0:W-:Y:S01]  /*14400*/  @!P3 ST.E.64 desc[UR42][R8.64], R72 ;  /* 0x000000480800b985 */ /* 0x0001e2000c101b2a */
[----:B------:R-:W-:-:S03]  /*14410*/  ISETP.GE.AND P3, PT, R179, UR4, PT ;  /* 0x00000004b3007c0c */ /* 0x000fc6000bf66270 */
[----:B------:R1:W-:Y:S01]  /*14420*/  @!P4 ST.E.64 desc[UR42][R10.64], R76 ;  /* 0x0000004c0a00c985 */ /* 0x0003e2000c101b2a */
[CC--:B0-----:R-:W-:Y:S02]  /*14430*/  @!P0 LEA R8, P4, R196.reuse, R21.reuse, 0x2 ;  /* 0x00000015c4088211 */ /* 0x0c1fe400078810ff */
[----:B-1----:R-:W-:Y:S02]  /*14440*/  @!P1 LEA R10, P5, R183, R21, 0x2 ;  /* 0x00000015b70a9211 */ /* 0x002fe400078a10ff */
        /* <DEDUP_REMOVED lines=8> */
[----:B------:R-:W-:Y:S02]  /*144d0*/  @!P2 ST.E.64 desc[UR42][R14.64], R88 ;  /* 0x000000580e00a985 */ /* 0x000fe4000c101b2a */
[-C--:B0-----:R-:W-:Y:S02]  /*144e0*/  @!P4 LEA R8, P2, R177, R21.reuse, 0x2 ;  /* 0x00000015b108c211 */ /* 0x081fe400078410ff */
[-C--:B-1----:R-:W-:Y:S02]  /*144f0*/  @!P3 LEA R6, P6, R179, R21.reuse, 0x2 ;  /* 0x00000015b306b211 */ /* 0x082fe400078c10ff */
[-C--:B------:R-:W-:Y:S02]  /*14500*/  @!P4 LEA.HI.X R9, R177, R20.reuse, R178, 0x2, P2 ;  /* 0x00000014b109c211 */ /* 0x080fe400010f14b2 */
[----:B------:R-:W-:Y:S02]  /*14510*/  @!P3 LEA.HI.X R7, R179, R20, R180, 0x2, P6 ;  /* 0x00000014b307b211 */ /* 0x000fe400030f14b4 */
[----:B------:R-:W-:-:S02]  /*14520*/  @!P5 LEA R10, P6, R175, R21, 0x2 ;  /* 0x00000015af0ad211 */ /* 0x000fc400078c10ff */
[----:B------:R-:W-:Y:S01]  /*14530*/  ISETP.GE.AND P2, PT, R169, UR4, PT ;  /* 0x00000004a9007c0c */ /* 0x000fe2000bf46270 */
[----:B------:R0:W-:Y:S01]  /*14540*/  @!P3 ST.E.64 desc[UR42][R6.64], R92 ;  /* 0x0000005c0600b985 */ /* 0x0001e2000c101b2a */
[----:B------:R-:W-:-:S03]  /*14550*/  @!P5 LEA.HI.X R11, R175, R20, R176, 0x2, P6 ;  /* 0x00000014af0bd211 */ /* 0x000fc600030f14b0 */
[----:B------:R1:W-:Y:S01]  /*14560*/  @!P4 ST.E.64 desc[UR42][R8.64], R96 ;  /* 0x000000600800c985 */ /* 0x0003e2000c101b2a */
[----:B------:R-:W-:-:S03]  /*14570*/  ISETP.GE.AND P4, PT, R165, UR4, PT ;  /* 0x00000004a5007c0c */ /* 0x000fc6000bf86270 */
[----:B------:R2:W-:Y:S01]  /*14580*/  @!P5 ST.E.64 desc[UR42][R10.64], R100 ;  /* 0x000000640a00d985 */ /* 0x0005e2000c101b2a */
[----:B------:R-:W-:Y:S02]  /*14590*/  ISETP.GE.AND P5, PT, R167, UR4, PT ;  /* 0x00000004a7007c0c */ /* 0x000fe4000bfa6270 */
[-C--:B0-----:R-:W-:Y:S02]  /*145a0*/  @!P0 LEA R6, P6, R173, R21.reuse, 0x2 ;  /* 0x00000015ad068211 */ /* 0x081fe400078c10ff */
[-C--:B-1----:R-:W-:Y:S02]  /*145b0*/  @!P1 LEA R8, P3, R171, R21.reuse, 0x2 ;  /* 0x00000015ab089211 */ /* 0x082fe400078610ff */
[-C--:B------:R-:W-:Y:S02]  /*145c0*/  @!P0 LEA.HI.X R7, R173, R20.reuse, R174, 0x2, P6 ;  /* 0x00000014ad078211 */ /* 0x080fe400030f14ae */
[----:B------:R-:W-:Y:S02]  /*145d0*/  @!P1 LEA.HI.X R9, R171, R20, R172, 0x2, P3 ;  /* 0x00000014ab099211 */ /* 0x000fe400018f14ac */
[----:B--2---:R-:W-:Y:S01]  /*145e0*/  @!P2 LEA R10, P6, R169, R21, 0x2 ;  /* 0x00000015a90aa211 */ /* 0x004fe200078c10ff */
[----:B------:R0:W-:Y:S01]  /*145f0*/  @!P0 ST.E.64 desc[UR42][R6.64], R104 ;  /* 0x0000006806008985 */ /* 0x0001e2000c101b2a */
[----:B------:R-:W-:-:S02]  /*14600*/  ISETP.GE.AND P3, PT, R163, UR4, PT ;  /* 0x00000004a3007c0c */ /* 0x000fc4000bf66270 */
[----:B------:R-:W-:Y:S01]  /*14610*/  @!P2 LEA.HI.X R11, R169, R20, R170, 0x2, P6 ;  /* 0x00000014a90ba211 */ /* 0x000fe200030f14aa */
[----:B------:R1:W-:Y:S01]  /*14620*/  @!P1 ST.E.64 desc[UR42][R8.64], R108 ;  /* 0x0000006c08009985 */ /* 0x0003e2000c101b2a */
[----:B------:R-:W-:-:S03]  /*14630*/  ISETP.GE.AND P0, PT, R161, UR4, PT ;  /* 0x00000004a1007c0c */ /* 0x000fc6000bf06270 */
[----:B------:R2:W-:Y:S01]  /*14640*/  @!P2 ST.E.64 desc[UR42][R10.64], R112 ;  /* 0x000000700a00a985 */ /* 0x0005e2000c101b2a */
[-C--:B0-----:R-:W-:Y:S02]  /*14650*/  @!P5 LEA R6, P1, R167, R21.reuse, 0x2 ;  /* 0x00000015a706d211 */ /* 0x081fe400078210ff */
[-C--:B-1----:R-:W-:Y:S02]  /*14660*/  @!P4 LEA R8, P2, R165, R21.reuse, 0x2 ;  /* 0x00000015a508c211 */ /* 0x082fe400078410ff */
[-C--:B------:R-:W-:Y:S02]  /*14670*/  @!P5 LEA.HI.X R7, R167, R20.reuse, R168, 0x2, P1 ;  /* 0x00000014a707d211 */ /* 0x080fe400008f14a8 */
[----:B--2---:R-:W-:Y:S02]  /*14680*/  @!P3 LEA R10, P6, R163, R21, 0x2 ;  /* 0x00000015a30ab211 */ /* 0x004fe400078c10ff */
        /* <DEDUP_REMOVED lines=9> */
[----:B0-----:R-:W-:-:S04]  /*14720*/  @!P0 LEA R6, P5, R161, R21, 0x2 ;  /* 0x00000015a1068211 */ /* 0x001fc800078a10ff */
[-C--:B------:R-:W-:Y:S02]  /*14730*/  @!P0 LEA.HI.X R7, R161, R20.reuse, R162, 0x2, P5 ;  /* 0x00000014a1078211 */ /* 0x080fe400028f14a2 */
[----:B------:R-:W-:Y:S02]  /*14740*/  ISETP.GE.AND P5, PT, R84, UR4, PT ;  /* 0x0000000454007c0c */ /* 0x000fe4000bfa6270 */
[CC--:B-1----:R-:W-:Y:S01]  /*14750*/  @!P1 LEA R8, P6, R159.reuse, R21.reuse, 0x2 ;  /* 0x000000159f089211 */ /* 0x0c2fe200078c10ff */
[----:B------:R0:W-:Y:S03]  /*14760*/  @!P0 ST.E.64 desc[UR42][R6.64], R128 ;  /* 0x0000008006008985 */ /* 0x0001e6000c101b2a */
[----:B------:R-:W-:Y:S02]  /*14770*/  @!P1 LEA.HI.X R9, R159, R20, R160, 0x2, P6 ;  /* 0x000000149f099211 */ /* 0x000fe400030f14a0 */
[----:B--2---:R-:W-:-:S03]  /*14780*/  @!P3 LEA R10, P6, R155, R21, 0x2 ;  /* 0x000000159b0ab211 */ /* 0x004fc600078c10ff */
[----:B------:R1:W-:Y:S01]  /*14790*/  @!P1 ST.E.64 desc[UR42][R8.64], R132 ;  /* 0x0000008408009985 */ /* 0x0003e2000c101b2a */
[----:B------:R-:W-:Y:S02]  /*147a0*/  @!P3 LEA.HI.X R11, R155, R20, R156, 0x2, P6 ;  /* 0x000000149b0bb211 */ /* 0x000fe400030f149c */
[----:B0-----:R-:W-:-:S04]  /*147b0*/  @!P4 LEA R6, P0, R157, R21, 0x2 ;  /* 0x000000159d06c211 */ /* 0x001fc800078010ff */
[-C--:B------:R-:W-:Y:S02]  /*147c0*/  @!P4 LEA.HI.X R7, R157, R20.reuse, R158, 0x2, P0 ;  /* 0x000000149d07c211 */ /* 0x080fe400000f149e */
[CC--:B------:R-:W-:Y:S02]  /*147d0*/  @!P5 LEA R14, P0, R84.reuse, R21.reuse, 0x2 ;  /* 0x00000015540ed211 */ /* 0x0c0fe400078010ff */
[C---:B-1----:R-:W-:Y:S01]  /*147e0*/  @!P2 LEA R8, P1, R153.reuse, R21, 0x2 ;  /* 0x000000159908a211 */ /* 0x042fe200078210ff */
[----:B------:R3:W-:Y:S01]  /*147f0*/  @!P4 ST.E.64 desc[UR42][R6.64], R136 ;  /* 0x000000880600c985 */ /* 0x0007e2000c101b2a */
[-C--:B------:R-:W-:Y:S02]  /*14800*/  @!P5 LEA.HI.X R15, R84, R20.reuse, R152, 0x2, P0 ;  /* 0x00000014540fd211 */ /* 0x080fe400000f1498 */
[----:B------:R-:W-:Y:S01]  /*14810*/  @!P2 LEA.HI.X R9, R153, R20, R154, 0x2, P1 ;  /* 0x000000149909a211 */ /* 0x000fe200008f149a */
[----:B------:R3:W-:Y:S04]  /*14820*/  @!P3 ST.E.64 desc[UR42][R10.64], R140 ;  /* 0x0000008c0a00b985 */ /* 0x0007e8000c101b2a */
[----:B------:R3:W-:Y:S04]  /*14830*/  @!P2 ST.E.64 desc[UR42][R8.64], R144 ;  /* 0x000000900800a985 */ /* 0x0007e8000c101b2a */
[----:B------:R3:W-:Y:S02]  /*14840*/  @!P5 ST.E.64 desc[UR42][R14.64], R148 ;  /* 0x000000940e00d985 */ /* 0x0007e4000c101b2a */
.L_x_1374:
[----:B------:R-:W-:Y:S05]  /*14850*/  BSYNC B1 ;  /* 0x0000000000017941 */ /* 0x000fea0003800000 */
.L_x_1373:
[----:B---3--:R-:W-:Y:S01]  /*14860*/  VIADD R6, R13, 0x8 ;  /* 0x000000080d067836 */ /* 0x008fe20000000000 */
[----:B0-----:R-:W0:Y:S04]  /*14870*/  SHFL.IDX PT, R12, R12, 0x1, 0x1c1f ;  /* 0x003c1f000c0c7f89 */ /* 0x001e2800000e0000 */
[----:B------:R-:W-:Y:S01]  /*14880*/  ISETP.GE.AND P0, PT, R6, R3, PT ;  /* 0x000000030600720c */ /* 0x000fe20003f06270 */
[----:B------:R-:W3:-:S12]  /*14890*/  SHFL.IDX PT, R0, R0, 0x1, 0x1c1f ;  /* 0x003c1f0000007f89 */ /* 0x000ed800000e0000 */
[----:B------:R-:W-:Y:S05]  /*148a0*/  @P0 BRA `(.L_x_1372) ;  /* 0x0000001800800947 */ /* 0x000fea0003800000 */
[----:B------:R-:W-:Y:S01]  /*148b0*/  ULDC UR4, c[0x0][0xbc8] ;  /* 0x0002f20000047ab9 */ /* 0x000fe20000000800 */
[C---:B------:R-:W-:Y:S01]  /*148c0*/  VIADD R10, R223.reuse, 0x8 ;  /* 0x00000008df0a7836 */ /* 0x040fe20000000000 */
[C---:B------:R-:W-:Y:S01]  /*148d0*/  ISETP.GE.AND P4, PT, R223.reuse, UR4, PT ;  /* 0x00000004df007c0c */ /* 0x040fe2000bf86270 */
[C---:B------:R-:W-:Y:S01]  /*148e0*/  VIADD R25, R223.reuse, 0x10 ;  /* 0x00000010df197836 */ /* 0x040fe20000000000 */
[----:B------:R-:W-:Y:S01]  /*148f0*/  SHF.R.S32.HI R8, RZ, 0x1f, R223 ;  /* 0x0000001fff087819 */ /* 0x000fe200000114df */
[C---:B------:R-:W-:Y:S01]  /*14900*/  VIADD R15, R223.reuse, 0x18 ;  /* 0x00000018df0f7836 */ /* 0x040fe20000000000 */
[----:B------:R-:W-:Y:S01]  /*14910*/  ISETP.GE.AND P2, PT, R10, UR4, PT ;  /* 0x000000040a007c0c */ /* 0x000fe2000bf46270 */
[----:B------:R-:W-:Y:S01]  /*14920*/  VIADD R11, R223, 0x8 ;  /* 0x00000008df0b7836 */ /* 0x000fe20000000000 */
[----:B------:R-:W-:Y:S01]  /*14930*/  ISETP.GE.AND P1, PT, R25, UR4, PT ;  /* 0x0000000419007c0c */ /* 0x000fe2000bf26270 */
[----:B--2---:R-:W-:Y:S01]  /*14940*/  VIADD R20, R223, 0x20 ;  /* 0x00000020df147836 */ /* 0x004fe20000000000 */
[----:B------:R-:W-:Y:S01]  /*14950*/  ISETP.GE.AND P0, PT, R15, UR4, PT ;  /* 0x000000040f007c0c */ /* 0x000fe2000bf06270 */
[C---:B------:R-:W-:Y:S01]  /*14960*/  VIADD R28, R223.reuse, 0x10 ;  /* 0x00000010df1c7836 */ /* 0x040fe20000000000 */
[----:B------:R-:W-:Y:S01]  /*14970*/  SHF.R.S32.HI R11, RZ, 0x1f, R11 ;  /* 0x0000001fff0b7819 */ /* 0x000fe2000001140b */
[----:B------:R-:W-:-:S02]  /*14980*/  VIADD R24, R223, 0x18 ;  /* 0x00000018df187836 */ /* 0x000fc40000000000 */
[C---:B---3--:R-:W-:Y:S01]  /*14990*/  @!P4 LEA R6, P3, R223.reuse, R0, 0x2 ;  /* 0x00000000df06c211 */ /* 0x048fe200078610ff */
[C---:B-1----:R-:W-:Y:S01]  /*149a0*/  VIADD R21, R223.reuse, 0x28 ;  /* 0x00000028df157836 */ /* 0x042fe20000000000 */
[----:B------:R-:W-:Y:S01]  /*149b0*/  SHF.R.S32.HI R28, RZ, 0x1f, R28 ;  /* 0x0000001fff1c7819 */ /* 0x000fe2000001141c */
[C---:B------:R-:W-:Y:S01]  /*149c0*/  VIADD R14, R223.reuse, 0x30 ;  /* 0x00000030df0e7836 */ /* 0x040fe20000000000 */
[----:B0-----:R-:W-:Y:S02]  /*149d0*/  @!P4 LEA.HI.X R7, R223, R12, R8, 0x2, P3 ;  /* 0x0000000cdf07c211 */ /* 0x001fe400018f1408 */
[----:B------:R-:W-:Y:S02]  /*149e0*/  ISETP.GE.AND P3, PT, R20, UR4, PT ;  /* 0x0000000414007c0c */ /* 0x000fe4000bf66270 */
[----:B------:R-:W-:Y:S01]  /*149f0*/  @!P1 LEA R8, P5, R25, R0, 0x2 ;  /* 0x0000000019089211 */ /* 0x000fe200078a10ff */
[----:B------:R0:W-:Y:S01]  /*14a00*/  @!P4 ST.E.64 desc[UR42][R6.64], R26 ;  /* 0x0000001a0600c985 */ /* 0x0001e2000c101b2a */
[----:B------:R-:W-:-:S02]  /*14a10*/  SHF.R.S32.HI R24, RZ, 0x1f, R24 ;  /* 0x0000001fff187819 */ /* 0x000fc40000011418 */
[----:B------:R-:W-:Y:S02]  /*14a20*/  @!P1 LEA.HI.X R9, R25, R12, R28, 0x2, P5 ;  /* 0x0000000c19099211 */ /* 0x000fe400028f141c */
[----:B------:R-:W-:Y:S02]  /*14a30*/  ISETP.GE.AND P4, PT, R21, UR4, PT ;  /* 0x0000000415007c0c */ /* 0x000fe4000bf86270 */
[----:B------:R-:W-:Y:S02]  /*14a40*/  ISETP.GE.AND P5, PT, R14, UR4, PT ;  /* 0x000000040e007c0c */ /* 0x000fe4000bfa6270 */
[----:B0-----:R-:W-:-:S04]  /*14a50*/  @!P2 LEA R6, P6, R10, R0, 0x2 ;  /* 0x000000000a06a211 */ /* 0x001fc800078c10ff */
[----:B------:R-:W-:Y:S02]  /*14a60*/  @!P2 LEA.HI.X R7, R10, R12, R11, 0x2, P6 ;  /* 0x0000000c0a07a211 */ /* 0x000fe400030f140b */
[----:B------:R-:W-:-:S03]  /*14a70*/  @!P0 LEA R10, P6, R15, R0, 0x2 ;  /* 0x000000000f0a8211 */ /* 0x000fc600078c10ff */
[----:B------:R0:W-:Y:S01]  /*14a80*/  @!P2 ST.E.64 desc[UR42][R6.64], R30 ;  /* 0x0000001e0600a985 */ /* 0x0001e2000c101b2a */
[----:B------:R-:W-:Y:S01]  /*14a90*/  @!P0 LEA.HI.X R11, R15, R12, R24, 0x2, P6 ;  /* 0x0000000c0f0b8211 */ /* 0x000fe200030f1418 */
[C---:B------:R-:W-:Y:S02]  /*14aa0*/  VIADD R24, R223.reuse, 0x20 ;  /* 0x00000020df187836 */ /* 0x040fe40000000000 */
[----:B------:R1:W-:Y:S01]  /*14ab0*/  @!P1 ST.E.64 desc[UR42][R8.64], R34 ;  /* 0x0000002208009985 */ /* 0x0003e2000c101b2a */
[----:B------:R-:W-:Y:S02]  /*14ac0*/  VIADD R15, R223, 0x38 ;  /* 0x00000038df0f7836 */ /* 0x000fe40000000000 */
[----:B------:R-:W-:Y:S01]  /*14ad0*/  SHF.R.S32.HI R24, RZ, 0x1f, R24 ;  /* 0x0000001fff187819 */ /* 0x000fe20000011418 */
[----:B------:R2:W-:Y:S02]  /*14ae0*/  @!P0 ST.E.64 desc[UR42][R10.64], R38 ;  /* 0x000000260a008985 */ /* 0x0005e4000c101b2a */
[----:B------:R-:W-:-:S02]  /*14af0*/  ISETP.GE.AND P0, PT, R15, UR4, PT ;  /* 0x000000040f007c0c */ /* 0x000fc4000bf06270 */
[----:B0-----:R-:W-:-:S04]  /*14b00*/  @!P3 LEA R6, P1, R20, R0, 0x2 ;  /* 0x000000001406b211 */ /* 0x001fc800078210ff */
[----:B------:R-:W-:Y:S01]  /*14b10*/  @!P3 LEA.HI.X R7, R20, R12, R24, 0x2, P1 ;  /* 0x0000000c1407b211 */ /* 0x000fe200008f1418 */
[----:B------:R-:W-:Y:S01]  /*14b20*/  VIADD R24, R223, 0x28 ;  /* 0x00000028df187836 */ /* 0x000fe20000000000 */
[-C--:B-1----:R-:W-:Y:S01]  /*14b30*/  @!P4 LEA R8, P2, R21, R0.reuse, 0x2 ;  /* 0x000000001508c211 */ /* 0x082fe200078410ff */
[----:B------:R-:W-:Y:S01]  /*14b40*/  VIADD R20, R223, 0x30 ;  /* 0x00000030df147836 */ /* 0x000fe20000000000 */
[----:B--2---:R-:W-:Y:S01]  /*14b50*/  @!P5 LEA R10, P6, R14, R0, 0x2 ;  /* 0x000000000e0ad211 */ /* 0x004fe200078c10ff */
[----:B------:R0:W-:Y:S01]  /*14b60*/  @!P3 ST.E.64 desc[UR42][R6.64], R42 ;  /* 0x0000002a0600b985 */ /* 0x0001e2000c101b2a */
[----:B------:R-:W-:Y:S02]  /*14b70*/  SHF.R.S32.HI R24, RZ, 0x1f, R24 ;  /* 0x0000001fff187819 */ /* 0x000fe40000011418 */
[----:B------:R-:W-:Y:S02]  /*14b80*/  SHF.R.S32.HI R20, RZ, 0x1f, R20 ;  /* 0x0000001fff147819 */ /* 0x000fe40000011414 */
[----:B------:R-:W-:-:S02]  /*14b90*/  ISETP.GE.AND P1, PT, R222, UR4, PT ;  /* 0x00000004de007c0c */ /* 0x000fc4000bf26270 */
[-C--:B------:R-:W-:Y:S02]  /*14ba0*/  @!P4 LEA.HI.X R9, R21, R12.reuse, R24, 0x2, P2 ;  /* 0x0000000c1509c211 */ /* 0x080fe400010f1418 */
[----:B------:R-:W-:Y:S02]  /*14bb0*/  ISETP.GE.AND P2, PT, R220, UR4, PT ;  /* 0x00000004dc007c0c */ /* 0x000fe4000bf46270 */
[----:B------:R-:W-:Y:S01]  /*14bc0*/  @!P5 LEA.HI.X R11, R14, R12, R20, 0x2, P6 ;  /* 0x0000000c0e0bd211 */ /* 0x000fe200030f1414 */
[C---:B------:R-:W-:Y:S01]  /*14bd0*/  VIADD R20, R223.reuse, 0x38 ;  /* 0x00000038df147836 */ /* 0x040fe20000000000 */
[----:B------:R1:W-:Y:S01]  /*14be0*/  @!P4 ST.E.64 desc[UR42][R8.64], R46 ;  /* 0x0000002e0800c985 */ /* 0x0003e2000c101b2a */
[----:B------:R-:W-:Y:S01]  /*14bf0*/  VIADD R14, R223, 0x40 ;  /* 0x00000040df0e7836 */ /* 0x000fe20000000000 */
[----:B0-----:R-:W-:Y:S02]  /*14c00*/  @!P0 LEA R6, P6, R15, R0, 0x2 ;  /* 0x000000000f068211 */ /* 0x001fe400078c10ff */
[----:B------:R-:W-:Y:S01]  /*14c10*/  SHF.R.S32.HI R20, RZ, 0x1f, R20 ;  /* 0x0000001fff147819 */ /* 0x000fe20000011414 */
[----:B------:R0:W-:Y:S01]  /*14c20*/  @!P5 ST.E.64 desc[UR42][R10.64], R50 ;  /* 0x000000320a00d985 */ /* 0x0001e2000c101b2a */
[----:B------:R-:W-:-:S02]  /*14c30*/  ISETP.GE.AND P3, PT, R218, UR4, PT ;  /* 0x00000004da007c0c */ /* 0x000fc4000bf66270 */
[----:B------:R-:W-:Y:S02]  /*14c40*/  ISETP.GE.AND P4, PT, R213, UR4, PT ;  /* 0x00000004d5007c0c */ /* 0x000fe4000bf86270 */
[----:B------:R-:W-:Y:S02]  /*14c50*/  SHF.R.S32.HI R14, RZ, 0x1f, R14 ;  /* 0x0000001fff0e7819 */ /* 0x000fe4000001140e */
[----:B------:R-:W-:Y:S02]  /*14c60*/  @!P0 LEA.HI.X R7, R15, R12, R20, 0x2, P6 ;  /* 0x0000000c0f078211 */ /* 0x000fe400030f1414 */
[----:B-1----:R-:W-:-:S03]  /*14c70*/  @!P1 LEA R8, P5, R222, R0, 0x2 ;  /* 0x00000000de089211 */ /* 0x002fc600078a10ff */
[----:B------:R1:W-:Y:S01]  /*14c80*/  @!P0 ST.E.64 desc[UR42][R6.64], R54 ;  /* 0x0000003606008985 */ /* 0x0003e2000c101b2a */
[----:B------:R-:W-:Y:S02]  /*14c90*/  @!P1 LEA.HI.X R9, R222, R12, R14, 0x2, P5 ;  /* 0x0000000cde099211 */ /* 0x000fe400028f140e */
[----:B0-----:R-:W-:Y:S02]  /*14ca0*/  @!P2 LEA R10, P6, R220, R0, 0x2 ;  /* 0x00000000dc0aa211 */ /* 0x001fe400078c10ff */
[----:B------:R-:W-:Y:S01]  /*14cb0*/  ISETP.GE.AND P5, PT, R200, UR4, PT ;  /* 0x00000004c8007c0c */ /* 0x000fe2000bfa6270 */
[----:B------:R0:W-:Y:S01]  /*14cc0*/  @!P1 ST.E.64 desc[UR42][R8.64], R58 ;  /* 0x0000003a08009985 */ /* 0x0001e2000c101b2a */
[----:B------:R-:W-:Y:S02]  /*14cd0*/  @!P2 LEA.HI.X R11, R220, R12, R221, 0x2, P6 ;  /* 0x0000000cdc0ba211 */ /* 0x000fe400030f14dd */
[----:B------:R-:W-:Y:S02]  /*14ce0*/  ISETP.GE.AND P0, PT, R198, UR4, PT ;  /* 0x00000004c6007c0c */ /* 0x000fe4000bf06270 */
[----:B------:R-:W-:Y:S01]  /*14cf0*/  ISETP.GE.AND P1, PT, R196, UR4, PT ;  /* 0x00000004c4007c0c */ /* 0x000fe2000bf26270 */
[----:B------:R2:W-:Y:S01]  /*14d00*/  @!P2 ST.E.64 desc[UR42][R10.64], R62 ;  /* 0x0000003e0a00a985 */ /* 0x0005e2000c101b2a */
[----:B-1----:R-:W-:-:S04]  /*14d10*/  @!P3 LEA R6, P6, R218, R0, 0x2 ;  /* 0x00000000da06b211 */ /* 0x002fc800078c10ff */
[----:B------:R-:W-:Y:S02]  /*14d20*/  @!P3 LEA.HI.X R7, R218, R12, R219, 0x2, P6 ;  /* 0x0000000cda07b211 */ /* 0x000fe400030f14db */
[----:B0-----:R-:W-:-:S03]  /*14d30*/  @!P4 LEA R8, P2, R213, R0, 0x2 ;  /* 0x00000000d508c211 */ /* 0x001fc600078410ff */
[----:B------:R0:W-:Y:S01]  /*14d40*/  @!P3 ST.E.64 desc[UR42][R6.64], R66 ;  /* 0x000000420600b985 */ /* 0x0001e2000c101b2a */
[----:B------:R-:W-:Y:S02]  /*14d50*/  @!P4 LEA.HI.X R9, R213, R12, R217, 0x2, P2 ;  /* 0x0000000cd509c211 */ /* 0x000fe400010f14d9 */
[----:B------:R-:W-:Y:S02]  /*14d60*/  ISETP.GE.AND P2, PT, R183, UR4, PT ;  /* 0x00000004b7007c0c */ /* 0x000fe4000bf46270 */
[C---:B--2---:R-:W-:Y:S01]  /*14d70*/  @!P5 LEA R10, P6, R200.reuse, R0, 0x2 ;  /* 0x00000000c80ad211 */ /* 0x044fe200078c10ff */
[----:B------:R1:W-:Y:S03]  /*14d80*/  @!P4 ST.E.64 desc[UR42][R8.64], R70 ;  /* 0x000000460800c985 */ /* 0x0003e6000c101b2a */
[----:B------:R-:W-:Y:S02]  /*14d90*/  @!P5 LEA.HI.X R11, R200, R12, R201, 0x2, P6 ;  /* 0x0000000cc80bd211 */ /* 0x000fe400030f14c9 */
[----:B0-----:R-:W-:-:S03]  /*14da0*/  @!P0 LEA R6, P4, R198, R0, 0x2 ;  /* 0x00000000c6068211 */ /* 0x001fc600078810ff */
[----:B------:R0:W-:Y:S01]  /*14db0*/  @!P5 ST.E.64 desc[UR42][R10.64], R74 ;  /* 0x0000004a0a00d985 */ /* 0x0001e2000c101b2a */
[----:B------:R-:W-:Y:S02]  /*14dc0*/  ISETP.GE.AND P5, PT, R181, UR4, PT ;  /* 0x00000004b5007c0c */ /* 0x000fe4000bfa6270 */
[----:B------:R-:W-:Y:S02]  /*14dd0*/  @!P0 LEA.HI.X R7, R198, R12, R199, 0x2, P4 ;  /* 0x0000000cc6078211 */ /* 0x000fe400020f14c7 */
[----:B------:R-:W-:Y:S02]  /*14de0*/  ISETP.GE.AND P4, PT, R179, UR4, PT ;  /* 0x00000004b3007c0c */ /* 0x000fe4000bf86270 */
[C---:B-1----:R-:W-:Y:S01]  /*14df0*/  @!P1 LEA R8, P3, R196.reuse, R0, 0x2 ;  /* 0x00000000c4089211 */ /* 0x042fe200078610ff */
[----:B------:R1:W-:Y:S03]  /*14e00*/  @!P0 ST.E.64 desc[UR42][R6.64], R78 ;  /* 0x0000004e06008985 */ /* 0x0003e6000c101b2a */
[----:B------:R-:W-:-:S02]  /*14e10*/  @!P1 LEA.HI.X R9, R196, R12, R197, 0x2, P3 ;  /* 0x0000000cc4099211 */ /* 0x000fc400018f14c5 */
[----:B------:R-:W-:Y:S02]  /*14e20*/  ISETP.GE.AND P3, PT, R177, UR4, PT ;  /* 0x00000004b1007c0c */ /* 0x000fe4000bf66270 */
[----:B0-----:R-:W-:Y:S01]  /*14e30*/  @!P2 LEA R10, P6, R183, R0, 0x2 ;  /* 0x00000000b70aa211 */ /* 0x001fe200078c10ff */
[----:B------:R-:W-:Y:S01]  /*14e40*/  @!P1 ST.E.64 desc[UR42][R8.64], R82 ;  /* 0x0000005208009985 */ /* 0x000fe2000c101b2a */
[----:B------:R-:W-:Y:S02]  /*14e50*/  ISETP.GE.AND P1, PT, R173, UR4, PT ;  /* 0x00000004ad007c0c */ /* 0x000fe4000bf26270 */
[----:B------:R-:W-:Y:S02]  /*14e60*/  @!P2 LEA.HI.X R11, R183, R12, R184, 0x2, P6 ;  /* 0x0000000cb70ba211 */ /* 0x000fe400030f14b8 */
[----:B-1----:R-:W-:-:S03]  /*14e70*/  @!P4 LEA R6, P0, R179, R0, 0x2 ;  /* 0x00000000b306c211 */ /* 0x002fc600078010ff */
[----:B------:R0:W-:Y:S01]  /*14e80*/  @!P2 ST.E.64 desc[UR42][R10.64], R4 ;  /* 0x000000040a00a985 */ /* 0x0001e2000c101b2a */
[----:B------:R-:W-:Y:S02]  /*14e90*/  ISETP.GE.AND P2, PT, R175, UR4, PT ;  /* 0x00000004af007c0c */ /* 0x000fe4000bf46270 */
[----:B------:R-:W-:Y:S02]  /*14ea0*/  @!P4 LEA.HI.X R7, R179, R12, R180, 0x2, P0 ;  /* 0x0000000cb307c211 */ /* 0x000fe400000f14b4 */
[----:B------:R-:W-:Y:S02]  /*14eb0*/  ISETP.GE.AND P0, PT, R171, UR4, PT ;  /* 0x00000004ab007c0c */ /* 0x000fe4000bf06270 */
[----:B0-----:R-:W-:-:S04]  /*14ec0*/  @!P5 LEA R4, P6, R181, R0, 0x2 ;  /* 0x00000000b504d211 */ /* 0x001fc800078c10ff */
[----:B------:R-:W-:Y:S02]  /*14ed0*/  @!P5 LEA.HI.X R5, R181, R12, R182, 0x2, P6 ;  /* 0x0000000cb505d211 */ /* 0x000fe400030f14b6 */
[----:B------:R-:W-:-:S03]  /*14ee0*/  @!P3 LEA R8, P6, R177, R0, 0x2 ;  /* 0x00000000b108b211 */ /* 0x000fc600078c10ff */
[----:B------:R0:W-:Y:S01]  /*14ef0*/  @!P5 ST.E.64 desc[UR42][R4.64], R90 ;  /* 0x0000005a0400d985 */ /* 0x0001e2000c101b2a */
[----:B------:R-:W-:Y:S02]  /*14f00*/  @!P3 LEA.HI.X R9, R177, R12, R178, 0x2, P6 ;  /* 0x0000000cb109b211 */ /* 0x000fe400030f14b2 */
[----:B------:R-:W-:Y:S01]  /*14f10*/  ISETP.GE.AND P5, PT, R169, UR4, PT ;  /* 0x00000004a9007c0c */ /* 0x000fe2000bfa6270 */
[----:B------:R1:W-:Y:S01]  /*14f20*/  @!P4 ST.E.64 desc[UR42][R6.64], R94 ;  /* 0x0000005e0600c985 */ /* 0x0003e2000c101b2a */
[----:B------:R-:W-:-:S03]  /*14f30*/  ISETP.GE.AND P4, PT, R167, UR4, PT ;  /* 0x00000004a7007c0c */ /* 0x000fc6000bf86270 */
[----:B------:R2:W-:Y:S01]  /*14f40*/  @!P3 ST.E.64 desc[UR42][R8.64], R98 ;  /* 0x000000620800b985 */ /* 0x0005e2000c101b2a */
[-C--:B0-----:R-:W-:Y:S02]  /*14f50*/  @!P2 LEA R4, P6, R175, R0.reuse, 0x2 ;  /* 0x00000000af04a211 */ /* 0x081fe400078c10ff */
[----:B-1----:R-:W-:Y:S02]  /*14f60*/  @!P1 LEA R6, P3, R173, R0, 0x2 ;  /* 0x00000000ad069211 */ /* 0x002fe400078610ff */
[----:B------:R-:W-:Y:S02]  /*14f70*/  @!P2 LEA.HI.X R5, R175, R12, R176, 0x2, P6 ;  /* 0x0000000caf05a211 */ /* 0x000fe400030f14b0 */
[----:B--2---:R-:W-:Y:S02]  /*14f80*/  @!P0 LEA R8, P6, R171, R0, 0x2 ;  /* 0x00000000ab088211 */ /* 0x004fe400078c10ff */
[----:B------:R-:W-:Y:S01]  /*14f90*/  @!P1 LEA.HI.X R7, R173, R12, R174, 0x2, P3 ;  /* 0x0000000cad079211 */ /* 0x000fe200018f14ae */
[----:B------:R0:W-:Y:S01]  /*14fa0*/  @!P2 ST.E.64 desc[UR42][R4.64], R102 ;  /* 0x000000660400a985 */ /* 0x0001e2000c101b2a */
[----:B------:R-:W-:-:S02]  /*14fb0*/  ISETP.GE.AND P3, PT, R165, UR4, PT ;  /* 0x00000004a5007c0c */ /* 0x000fc4000bf66270 */
[----:B------:R-:W-:Y:S01]  /*14fc0*/  @!P0 LEA.HI.X R9, R171, R12, R172, 0x2, P6 ;  /* 0x0000000cab098211 */ /* 0x000fe200030f14ac */
[----:B------:R1:W-:Y:S04]  /*14fd0*/  @!P1 ST.E.64 desc[UR42][R6.64], R106 ;  /* 0x0000006a06009985 */ /* 0x0003e8000c101b2a */
[----:B------:R2:W-:Y:S01]  /*14fe0*/  @!P0 ST.E.64 desc[UR42][R8.64], R110 ;  /* 0x0000006e08008985 */ /* 0x0005e2000c101b2a */
[----:B------:R-:W-:Y:S02]  /*14ff0*/  ISETP.GE.AND P0, PT, R163, UR4, PT ;  /* 0x00000004a3007c0c */ /* 0x000fe4000bf06270 */
[-C--:B0-----:R-:W-:Y:S02]  /*15000*/  @!P5 LEA R4, P1, R169, R0.reuse, 0x2 ;  /* 0x00000000a904d211 */ /* 0x081fe400078210ff */
[----:B-1----:R-:W-:-:S02]  /*15010*/  @!P4 LEA R6, P2, R167, R0, 0x2 ;  /* 0x00000000a706c211 */ /* 0x002fc400078410ff */
[----:B------:R-:W-:Y:S02]  /*15020*/  @!P5 LEA.HI.X R5, R169, R12, R170, 0x2, P1 ;  /* 0x0000000ca905d211 */ /* 0x000fe400008f14aa */
[----:B--2---:R-:W-:Y:S02]  /*15030*/  @!P3 LEA R8, P6, R165, R0, 0x2 ;  /* 0x00000000a508b211 */ /* 0x004fe400078c10ff */
[----:B------:R-:W-:Y:S01]  /*15040*/  ISETP.GE.AND P1, PT, R161, UR4, PT ;  /* 0x00000004a1007c0c */ /* 0x000fe2000bf26270 */
[----:B------:R0:W-:Y:S01]  /*15050*/  @!P5 ST.E.64 desc[UR42][R4.64], R114 ;  /* 0x000000720400d985 */ /* 0x0001e2000c101b2a */
[-C--:B------:R-:W-:Y:S02]  /*15060*/  @!P4 LEA.HI.X R7, R167, R12.reuse, R168, 0x2, P2 ;  /* 0x0000000ca707c211 */ /* 0x080fe400010f14a8 */
[----:B------:R-:W-:Y:S02]  /*15070*/  @!P3 LEA.HI.X R9, R165, R12, R166, 0x2, P6 ;  /* 0x0000000ca509b211 */ /* 0x000fe400030f14a6 */
[----:B------:R-:W-:Y:S01]  /*15080*/  ISETP.GE.AND P2, PT, R155, UR4, PT ;  /* 0x000000049b007c0c */ /* 0x000fe2000bf46270 */
[----:B------:R1:W-:Y:S01]  /*15090*/  @!P4 ST.E.64 desc[UR42][R6.64], R118 ;  /* 0x000000760600c985 */ /* 0x0003e2000c101b2a */
[----:B------:R-:W-:-:S03]  /*150a0*/  ISETP.GE.AND P4, PT, R159, UR4, PT ;  /* 0x000000049f007c0c */ /* 0x000fc6000bf86270 */
[----:B------:R2:W-:Y:S01]  /*150b0*/  @!P3 ST.E.64 desc[UR42][R8.64], R122 ;  /* 0x0000007a0800b985 */ /* 0x0005e2000c101b2a */
[----:B------:R-:W-:Y:S02]  /*150c0*/  ISETP.GE.AND P3, PT, R157, UR4, PT ;  /* 0x000000049d007c0c */ /* 0x000fe4000bf66270 */
[----:B0-----:R-:W-:-:S04]  /*150d0*/  @!P1 LEA R4, P6, R161, R0, 0x2 ;  /* 0x00000000a1049211 */ /* 0x001fc800078c10ff */
[----:B------:R-:W-:Y:S02]  /*150e0*/  @!P1 LEA.HI.X R5, R161, R12, R162, 0x2, P6 ;  /* 0x0000000ca1059211 */ /* 0x000fe400030f14a2 */
[----:B-1----:R-:W-:-:S04]  /*150f0*/  @!P0 LEA R6, P5, R163, R0, 0x2 ;  /* 0x00000000a3068211 */ /* 0x002fc800078a10ff */
[----:B------:R-:W-:Y:S02]  /*15100*/  @!P0 LEA.HI.X R7, R163, R12, R164, 0x2, P5 ;  /* 0x0000000ca3078211 */ /* 0x000fe400028f14a4 */
[----:B------:R-:W-:-:S03]  /*15110*/  ISETP.GE.AND P5, PT, R153, UR4, PT ;  /* 0x0000000499007c0c */ /* 0x000fc6000bfa6270 */
[----:B------:R0:W-:Y:S04]  /*15120*/  @!P0 ST.E.64 desc[UR42][R6.64], R126 ;  /* 0x0000007e06008985 */ /* 0x0001e8000c101b2a */
[----:B------:R1:W-:Y:S01]  /*15130*/  @!P1 ST.E.64 desc[UR42][R4.64], R130 ;  /* 0x0000008204009985 */ /* 0x0003e2000c101b2a */
[----:B--2---:R-:W-:-:S04]  /*15140*/  @!P2 LEA R8, P1, R155, R0, 0x2 ;  /* 0x000000009b08a211 */ /* 0x004fc800078210ff */
[----:B------:R-:W-:Y:S02]  /*15150*/  @!P2 LEA.HI.X R9, R155, R12, R156, 0x2, P1 ;  /* 0x0000000c9b09a211 */ /* 0x000fe400008f149c */
[-C--:B0-----:R-:W-:Y:S02]  /*15160*/  @!P4 LEA R6, P0, R159, R0.reuse, 0x2 ;  /* 0x000000009f06c211 */ /* 0x081fe400078010ff */
[----:B-1----:R-:W-:Y:S02]  /*15170*/  @!P3 LEA R4, P6, R157, R0, 0x2 ;  /* 0x000000009d04b211 */ /* 0x002fe400078c10ff */
[----:B------:R-:W-:Y:S02]  /*15180*/  @!P4 LEA.HI.X R7, R159, R12, R160, 0x2, P0 ;  /* 0x0000000c9f07c211 */ /* 0x000fe400000f14a0 */
[----:B------:R-:W-:Y:S02]  /*15190*/  @!P5 LEA R10, P0, R153, R0, 0x2 ;  /* 0x00000000990ad211 */ /* 0x000fe400078010ff */
        /* <DEDUP_REMOVED lines=12> */
.L_x_1366:
[----:B------:R-:W2:Y:S01]  /*15260*/  LDL.LU R6, [R1+0x3c] ;  /* 0x00003c0001067983 */ /* 0x000ea20000300800 */
[----:B------:R-:W-:Y:S01]  /*15270*/  ULDC.64 UR6, c[0x0][0xd08] ;  /* 0x0003420000067ab9 */ /* 0x000fe20000000a00 */
[----:B------:R-:W-:Y:S02]  /*15280*/  ULDC.64 UR4, c[0x0][0xd00] ;  /* 0x0003400000047ab9 */ /* 0x000fe40000000a00 */
[----:B------:R-:W3:Y:S04]  /*15290*/  LDL.LU R0, [R1+0x40] ;  /* 0x0000400001007983 */ /* 0x000ee80000300800 */
[----:B------:R-:W4:Y:S01]  /*152a0*/  LDL R9, [R1+0x38] ;  /* 0x0000380001097983 */ /* 0x000f220000100800 */
[----:B------:R-:W-:Y:S01]  /*152b0*/  ISETP.NE.U32.AND P1, PT, RZ, UR6, PT ;  /* 0x00000006ff007c0c */ /* 0x000fe2000bf25070 */
[----:B------:R-:W-:Y:S01]  /*152c0*/  IMAD.MOV.U32 R3, RZ, RZ, RZ ;  /* 0x000000ffff037224 */ /* 0x000fe200078e00ff */
[----:B------:R-:W-:-:S02]  /*152d0*/  ISETP.NE.U32.AND P0, PT, RZ, UR4, PT ;  /* 0x00000004ff007c0c */ /* 0x000fc4000bf05070 */
[----:B------:R-:W-:Y:S02]  /*152e0*/  ISETP.NE.AND.EX P1, PT, RZ, UR7, PT, P1 ;  /* 0x00000007ff007c0c */ /* 0x000fe4000bf25310 */
[----:B------:R-:W-:Y:S01]  /*152f0*/  ISETP.NE.AND.EX P0, PT, RZ, UR5, PT, P0 ;  /* 0x00000005ff007c0c */ /* 0x000fe2000bf05300 */
[----:B------:R-:W0:Y:S01]  /*15300*/  S2R R8, SR_TID.X ;  /* 0x0000000000087919 */ /* 0x000e220000002100 */
[----:B--2---:R-:W-:-:S04]  /*15310*/  IADD3 R4, P2, R6, UR4, RZ ;  /* 0x0000000406047c10 */ /* 0x004fc8000ff5e0ff */
[----:B---3--:R-:W-:-:S05]  /*15320*/  IADD3.X R5, R0, UR5, RZ, P2, !PT ;  /* 0x0000000500057c10 */ /* 0x008fca00097fe4ff */
[----:B------:R-:W-:Y:S01]  /*15330*/  @P1 IADD3 R6, P2, R6, UR6, RZ ;  /* 0x0000000606061c10 */ /* 0x000fe2000ff5e0ff */
[----:B------:R-:W-:Y:S01]  /*15340*/  ULDC UR4, c[0x0][0xb88] ;  /* 0x0002e20000047ab9 */ /* 0x000fe20000000800 */
[----:B------:R2:W5:Y:S02]  /*15350*/  @P0 LDG.E R3, desc[UR42][R4.64] ;  /* 0x0000002a04030981 */ /* 0x000564000c1e1900 */
[----:B------:R-:W-:Y:S01]  /*15360*/  @P1 IADD3.X R7, R0, UR7, RZ, P2, !PT ;  /* 0x0000000700071c10 */ /* 0x000fe200097fe4ff */
[----:B------:R-:W-:-:S06]  /*15370*/  IMAD.U32 R0, RZ, RZ, UR4 ;  /* 0x00000004ff007e24 */ /* 0x000fcc000f8e00ff */
[----:B------:R2:W5:Y:S01]  /*15380*/  @P1 LDG.E R0, desc[UR42][R6.64] ;  /* 0x0000002a06001981 */ /* 0x000562000c1e1900 */
[----:B----4-:R-:W-:Y:S01]  /*15390*/  ISETP.NE.AND P2, PT, R9, RZ, PT ;  /* 0x000000ff0900720c */ /* 0x010fe20003f45270 */
[----:B0-----:R-:W-:-:S05]  /*153a0*/  VIADD R32, R8, 0xffffff80 ;  /* 0xffffff8008207836 */ /* 0x001fca0000000000 */
[----:B------:R-:W-:-:S07]  /*153b0*/  ISETP.GT.AND P3, PT, R32, 0x3f, PT ;  /* 0x0000003f2000780c */ /* 0x000fce0003f64270 */
[----:B------:R-:W0:Y:S02]  /*153c0*/  @!P2 LDC R9, c[0x0][0xbd4] ;  /* 0x0002f500ff09ab82 */ /* 0x000e240000000800 */
[----:B0-----:R2:W-:Y:S01]  /*153d0*/  @!P2 STL [R1+0x38], R9 ;  /* 0x000038090100a387 */ /* 0x0015e20000100800 */
[----:B------:R-:W-:Y:S01]  /*153e0*/  ISETP.GT.AND P2, PT, R9, 0x1, PT ;  /* 0x000000010900780c */ /* 0x000fe20003f44270 */
[----:B------:R-:W-:-:S12]  /*153f0*/  @P1 BRA `(.L_x_1375) ;  /* 0x0000000000101947 */ /* 0x000fd80003800000 */
[----:B------:R-:W-:Y:S05]  /*15400*/  @!P0 BRA `(.L_x_1375) ;  /* 0x00000000000c8947 */ /* 0x000fea0003800000 */
[----:B--2---:R-:W2:Y:S04]  /*15410*/  LDG.E R7, desc[UR42][R4.64] ;  /* 0x0000002a04077981 */ /* 0x004ea8000c1e1900 */
[----:B-----5:R-:W2:Y:S02]  /*15420*/  LDG.E R0, desc[UR42][R4.64+0x4] ;  /* 0x0000042a04007981 */ /* 0x020ea4000c1e1900 */
[----:B--2---:R-:W-:-:S07]  /*15430*/  IMAD.IADD R0, R0, 0x1, -R7 ;  /* 0x0000000100007824 */ /* 0x004fce00078e0a07 */
.L_x_1375:
[----:B--2---:R-:W2:Y:S04]  /*15440*/  LDL.LU R5, [R1+0x34] ;  /* 0x0000340001057983 */ /* 0x004ea80000300800 */
[----:B------:R-:W3:Y:S01]  /*15450*/  LDL.LU R4, [R1+0x50] ;  /* 0x0000500001047983 */ /* 0x000ee20000300800 */
[----:B------:R-:W-:Y:S01]  /*15460*/  BSSY B1, `(.L_x_1376) ;  /* 0x0000039000017945 */ /* 0x000fe20003800000 */
[----:B-----5:R-:W-:Y:S02]  /*15470*/  SHF.R.S32.HI R26, RZ, 0x1f, R3 ;  /* 0x0000001fff1a7819 */ /* 0x020fe40000011403 */
[----:B--2---:R-:W-:Y:S02]  /*15480*/  SEL R29, R5, RZ, !P0 ;  /* 0x000000ff051d7207 */ /* 0x004fe40004000000 */
[----:B---3--:R-:W-:Y:S01]  /*15490*/  SEL R28, R4, RZ, !P0 ;  /* 0x000000ff041c7207 */ /* 0x008fe20004000000 */
[----:B------:R-:W-:Y:S06]  /*154a0*/  @P3 BRA `(.L_x_1377) ;  /* 0x0000000000d03947 */ /* 0x000fec0003800000 */
[----:B------:R-:W2:Y:S01]  /*154b0*/  LDL R5, [R1+0x44] ;  /* 0x0000440001057983 */ /* 0x000ea20000100800 */
[----:B------:R-:W0:Y:S01]  /*154c0*/  LDC R31, c[0x0][0xce8] ;  /* 0x00033a00ff1f7b82 */ /* 0x000e220000000800 */
[----:B------:R-:W2:Y:S02]  /*154d0*/  S2R R4, SR_TID.X ;  /* 0x0000000000047919 */ /* 0x000ea40000002100 */
[----:B--2---:R-:W-:Y:S02]  /*154e0*/  IMAD R4, R5, 0x40, R4 ;  /* 0x0000004005047824 */ /* 0x004fe400078e0204 */
[----:B0-----:R-:W-:Y:S02]  /*154f0*/  IMAD R5, R0, R31, RZ ;  /* 0x0000001f00057224 */ /* 0x001fe400078e02ff */
[----:B------:R-:W-:-:S05]  /*15500*/  VIADD R30, R4, 0xffffff80 ;  /* 0xffffff80041e7836 */ /* 0x000fca0000000000 */
[----:B------:R-:W-:-:S13]  /*15510*/  ISETP.GE.AND P0, PT, R30, R5, PT ;  /* 0x000000051e00720c */ /* 0x000fda0003f06270 */
[----:B------:R-:W-:Y:S05]  /*15520*/  @P0 BRA `(.L_x_1377) ;  /* 0x0000000000b00947 */ /* 0x000fea0003800000 */
[----:B------:R-:W2:Y:S01]  /*15530*/  LDL.LU R33, [R1+0x48] ;  /* 0x0000480001217983 */ /* 0x000ea20000300800 */
[----:B------:R-:W-:Y:S01]  /*15540*/  IMAD.MOV.U32 R24, RZ, RZ, 0xab8 ;  /* 0x00000ab8ff187424 */ /* 0x000fe200078e00ff */
[----:B------:R-:W-:Y:S01]  /*15550*/  ISETP.GT.AND P0, PT, R9, 0x1, PT ;  /* 0x000000010900780c */ /* 0x000fe20003f04270 */
[----:B------:R-:W0:Y:S01]  /*15560*/  LDC.64 R10, c[0x0][0xca8] ;  /* 0x00032a00ff0a7b82 */ /* 0x000e220000000a00 */
[----:B------:R-:W-:Y:S01]  /*15570*/  ISETP.NE.AND P1, PT, R31, 0x1, PT ;  /* 0x000000011f00780c */ /* 0x000fe20003f25270 */
[----:B------:R-:W-:Y:S01]  /*15580*/  IMAD.MOV.U32 R21, RZ, RZ, R30 ;  /* 0x000000ffff157224 */ /* 0x000fe200078e001e */
[----:B------:R-:W-:-:S05]  /*15590*/  SEL R24, R24, 0xa78, P0 ;  /* 0x00000a7818187807 */ /* 0x000fca0000000000 */
[----:B------:R-:W3:Y:S08]  /*155a0*/  LDC.64 R4, c[0x0][R24+0x220] ;  /* 0x0000880018047b82 */ /* 0x000ef00000000a00 */
[----:B-1----:R-:W1:Y:S08]  /*155b0*/  LDC.64 R12, c[0x0][R24+0x218] ;  /* 0x00008600180c7b82 */ /* 0x002e700000000a00 */
[----:B------:R-:W4:Y:S08]  /*155c0*/  LDC.64 R6, c[0x0][R24+0x228] ;  /* 0x00008a0018067b82 */ /* 0x000f300000000a00 */
[----:B------:R-:W5:Y:S08]  /*155d0*/  @P1 LDC R15, c[0x0][0xcec] ;  /* 0x00033b00ff0f1b82 */ /* 0x000f700000000800 */
[----:B------:R-:W4:Y:S08]  /*155e0*/  LDC.64 R8, c[0x0][R24+0x210] ;  /* 0x0000840018087b82 */ /* 0x000f300000000a00 */
[----:B------:R-:W4:Y:S01]  /*155f0*/  @P1 LDC R27, c[0x0][0xcf0] ;  /* 0x00033c00ff1b1b82 */ /* 0x000f220000000800 */
[----:B-----5:R-:W-:-:S07]  /*15600*/  @P1 IMAD.HI.U32 R20, R30, R15, RZ ;  /* 0x0000000f1e141227 */ /* 0x020fce00078e00ff */
[----:B0-----:R-:W0:Y:S01]  /*15610*/  @!P0 LDC R10, c[0x0][0xc50] ;  /* 0x00031400ff0a8b82 */ /* 0x001e220000000800 */
[-C--:B---3--:R-:W-:Y:S02]  /*15620*/  IMAD R5, R5, R29.reuse, RZ ;  /* 0x0000001d05057224 */ /* 0x088fe400078e02ff */
[----:B------:R-:W-:-:S05]  /*15630*/  IMAD.WIDE.U32 R14, R4, R29, RZ ;  /* 0x0000001d040e7225 */ /* 0x000fca00078e00ff */
[----:B------:R-:W3:Y:S01]  /*15640*/  @!P0 LDC R11, c[0x0][0xc54] ;  /* 0x00031500ff0b8b82 */ /* 0x000ee20000000800 */
[-C--:B-1----:R-:W-:Y:S02]  /*15650*/  IMAD R25, R13, R184.reuse, RZ ;  /* 0x000000b80d197224 */ /* 0x082fe400078e02ff */
[----:B------:R-:W-:Y:S01]  /*15660*/  IMAD.WIDE.U32 R12, R12, R184, RZ ;  /* 0x000000b80c0c7225 */ /* 0x000fe200078e00ff */
[----:B----4-:R-:W-:-:S03]  /*15670*/  @P1 SHF.R.U32.HI R21, RZ, R27, R20 ;  /* 0x0000001bff151219 */ /* 0x010fc60000011614 */
        /* <DEDUP_REMOVED lines=21> */
[----:B---3--:R-:W-:-:S05]  /*157d0*/  LEA.HI.X R11, R6, R11, R4, 0x2, P0 ;  /* 0x0000000b060b7211 */ /* 0x008fca00000f1404 */
[----:B------:R0:W-:Y:S02]  /*157e0*/  STG.E desc[UR42][R10.64], R5 ;  /* 0x000000050a007986 */ /* 0x0001e4000c10192a */
.L_x_1377:
[----:B------:R-:W-:Y:S05]  /*157f0*/  BSYNC B1 ;  /* 0x0000000000017941 */ /* 0x000fea0003800000 */
.L_x_1376:
[----:B------:R-:W-:Y:S05]  /*15800*/  @P2 BRA `(.L_x_1372) ;  /* 0x0000000800a82947 */ /* 0x000fea0003800000 */
[----:B0-----:R-:W2:Y:S01]  /*15810*/  LDL.LU R10, [R1+0x44] ;  /* 0x00004400010a7983 */ /* 0x001ea20000300800 */
[----:B------:R-:W0:Y:S01]  /*15820*/  LDC R11, c[0x0][0xce8] ;  /* 0x00033a00ff0b7b82 */ /* 0x000e220000000800 */
[----:B------:R-:W-:Y:S01]  /*15830*/  ULDC.64 UR4, c[0x0][0xba0] ;  /* 0x0002e80000047ab9 */ /* 0x000fe20000000a00 */
[----:B------:R-:W-:Y:S01]  /*15840*/  SHF.R.S32.HI R9, RZ, 0x1f, R32 ;  /* 0x0000001fff097819 */ /* 0x000fe20000011420 */
[----:B------:R-:W-:Y:S01]  /*15850*/  IMAD R6, R26, UR4, RZ ;  /* 0x000000041a067c24 */ /* 0x000fe2000f8e02ff */
[----:B------:R-:W-:Y:S01]  /*15860*/  BSSY B1, `(.L_x_1378) ;  /* 0x0000080000017945 */ /* 0x000fe20003800000 */
[----:B------:R-:W-:-:S04]  /*15870*/  IMAD.WIDE.U32 R4, R3, UR4, RZ ;  /* 0x0000000403047c25 */ /* 0x000fc8000f8e00ff */
[----:B------:R-:W-:Y:S01]  /*15880*/  IMAD R7, R3, UR5, R6 ;  /* 0x0000000503077c24 */ /* 0x000fe2000f8e0206 */
[----:B------:R-:W-:Y:S01]  /*15890*/  LEA.HI R6, R9, R32, RZ, 0x3 ;  /* 0x0000002009067211 */ /* 0x000fe200078f18ff */
[----:B------:R-:W3:Y:S01]  /*158a0*/  LDC R3, c[0x0][0xbc8] ;  /* 0x0002f200ff037b82 */ /* 0x000ee20000000800 */
[----:B------:R-:W-:Y:S01]  /*158b0*/  ULDC.64 UR4, c[0x0][0xbe8] ;  /* 0x0002fa0000047ab9 */ /* 0x000fe20000000a00 */
[----:B------:R-:W-:Y:S01]  /*158c0*/  IMAD.IADD R5, R5, 0x1, R7 ;  /* 0x0000000105057824 */ /* 0x000fe200078e0207 */
[----:B------:R-:W-:Y:S01]  /*158d0*/  LOP3.LUT R7, R6, 0xfffffff8, RZ, 0xc0, !PT ;  /* 0xfffffff806077812 */ /* 0x000fe200078ec0ff */
[----:B------:R-:W-:Y:S01]  /*158e0*/  VIADD R40, R192, 0x40 ;  /* 0x00000040c0287836 */ /* 0x000fe20000000000 */
[----:B------:R-:W-:Y:S01]  /*158f0*/  SHF.R.S32.HI R20, RZ, 0x3, R6 ;  /* 0x00000003ff147819 */ /* 0x000fe20000011406 */
[----:B------:R-:W-:-:S04]  /*15900*/  IMAD.WIDE.U32 R4, R184, UR4, R4 ;  /* 0x00000004b8047c25 */ /* 0x000fc8000f8e0004 */
[----:B------:R-:W-:Y:S02]  /*15910*/  IMAD.IADD R7, R32, 0x1, -R7 ;  /* 0x0000000120077824 */ /* 0x000fe400078e0a07 */
[----:B------:R-:W-:Y:S01]  /*15920*/  IMAD R5, R184, UR5, R5 ;  /* 0x00000005b8057c24 */ /* 0x000fe2000f8e0205 */
[----:B0-----:R-:W-:Y:S01]  /*15930*/  ISETP.NE.AND P0, PT, R11, 0x1, PT ;  /* 0x000000010b00780c */ /* 0x001fe20003f05270 */
[----:B------:R-:W-:Y:S01]  /*15940*/  IMAD R8, R7, 0x20, R20 ;  /* 0x0000002007087824 */ /* 0x000fe200078e0214 */
[----:B------:R-:W-:Y:S01]  /*15950*/  ULDC.64 UR4, c[0x0][0xbf0] ;  /* 0x0002fc0000047ab9 */ /* 0x000fe20000000a00 */
[----:B------:R-:W-:Y:S02]  /*15960*/  VIADD R38, R192, 0x80 ;  /* 0x00000080c0267836 */ /* 0x000fe40000000000 */
[----:B------:R-:W-:Y:S02]  /*15970*/  IMAD R6, R28, UR4, RZ ;  /* 0x000000041c067c24 */ /* 0x000fe4000f8e02ff */
[----:B------:R-:W-:Y:S01]  /*15980*/  IMAD.WIDE.U32 R4, R29, UR4, R4 ;  /* 0x000000041d047c25 */ /* 0x000fe2000f8e0004 */
[----:B---3--:R-:W-:-:S03]  /*15990*/  ISETP.GE.AND P1, PT, R40, R3, PT ;  /* 0x000000032800720c */ /* 0x008fc60003f26270 */
[----:B------:R-:W-:Y:S02]  /*159a0*/  IMAD R7, R29, UR5, R6 ;  /* 0x000000051d077c24 */ /* 0x000fe4000f8e0206 */
[----:B------:R-:W0:Y:S01]  /*159b0*/  @P0 LDC R9, c[0x0][0xcec] ;  /* 0x00033b00ff090b82 */ /* 0x000e220000000800 */
[C---:B------:R-:W-:Y:S01]  /*159c0*/  ISETP.GE.AND P2, PT, R192.reuse, R3, PT ;  /* 0x00000003c000720c */ /* 0x040fe20003f46270 */
[C---:B------:R-:W-:Y:S01]  /*159d0*/  VIADD R36, R192.reuse, 0xc0 ;  /* 0x000000c0c0247836 */ /* 0x040fe20000000000 */
[----:B------:R-:W-:Y:S01]  /*159e0*/  ULDC.64 UR4, c[0x0][0xbe0] ;  /* 0x0002f80000047ab9 */ /* 0x000fe20000000a00 */
[----:B------:R-:W-:Y:S02]  /*159f0*/  IMAD.IADD R5, R5, 0x1, R7 ;  /* 0x0000000105057824 */ /* 0x000fe400078e0207 */
[----:B------:R-:W-:Y:S02]  /*15a00*/  VIADD R34, R192, 0x100 ;  /* 0x00000100c0227836 */ /* 0x000fe40000000000 */
[----:B------:R-:W3:Y:S01]  /*15a10*/  @P0 LDC R13, c[0x0][0xcf0] ;  /* 0x00033c00ff0d0b82 */ /* 0x000ee20000000800 */
[----:B------:R-:W-:-:S02]  /*15a20*/  IMAD R21, R0, R11, RZ ;  /* 0x0000000b00157224 */ /* 0x000fc400078e02ff */
[C---:B------:R-:W-:Y:S02]  /*15a30*/  VIADD R31, R192.reuse, 0x140 ;  /* 0x00000140c01f7836 */ /* 0x040fe40000000000 */
[C---:B------:R-:W-:Y:S02]  /*15a40*/  VIADD R27, R192.reuse, 0x180 ;  /* 0x00000180c01b7836 */ /* 0x040fe40000000000 */
[C---:B------:R-:W-:Y:S02]  /*15a50*/  VIADD R24, R192.reuse, 0x1c0 ;  /* 0x000001c0c0187836 */ /* 0x040fe40000000000 */
[C---:B------:R-:W-:Y:S02]  /*15a60*/  VIADD R25, R192.reuse, 0x1c0 ;  /* 0x000001c0c0197836 */ /* 0x040fe40000000000 */
        /* <DEDUP_REMOVED lines=10> */
[----:B------:R-:W-:-:S02]  /*15b10*/  SHF.R.S32.HI R37, RZ, 0x1f, R37 ;  /* 0x0000001fff257819 */ /* 0x000fc40000011425 */
[----:B------:R-:W-:Y:S02]  /*15b20*/  SHF.R.S32.HI R39, RZ, 0x1f, R39 ;  /* 0x0000001fff277819 */ /* 0x000fe40000011427 */
[----:B------:R-:W-:Y:S01]  /*15b30*/  SHF.R.S32.HI R41, RZ, 0x1f, R41 ;  /* 0x0000001fff297819 */ /* 0x000fe20000011429 */
[C---:B--2---:R-:W-:Y:S02]  /*15b40*/  IMAD R8, R10.reuse, 0x40, R8 ;  /* 0x000000400a087824 */ /* 0x044fe400078e0208 */
[----:B------:R-:W-:Y:S01]  /*15b50*/  IMAD R20, R10, 0x40, R20 ;  /* 0x000000400a147824 */ /* 0x000fe200078e0214 */
[----:B------:R-:W-:Y:S01]  /*15b60*/  SEL R10, RZ, 0xffffffff, P1 ;  /* 0xffffffffff0a7807 */ /* 0x000fe20000800000 */
[----:B0-----:R-:W-:Y:S01]  /*15b70*/  @P0 IMAD.HI.U32 R6, R8, R9, RZ ;  /* 0x0000000908060227 */ /* 0x001fe200078e00ff */
[----:B------:R-:W-:Y:S02]  /*15b80*/  ISETP.GE.AND P1, PT, R38, R3, PT ;  /* 0x000000032600720c */ /* 0x000fe40003f26270 */
[----:B------:R-:W-:Y:S01]  /*15b90*/  SEL R9, RZ, 0x1, P2 ;  /* 0x00000001ff097807 */ /* 0x000fe20001000000 */
[----:B------:R-:W-:Y:S01]  /*15ba0*/  IMAD.MOV.U32 R7, RZ, RZ, R8 ;  /* 0x000000ffff077224 */ /* 0x000fe200078e0008 */
[----:B---3--:R-:W-:Y:S01]  /*15bb0*/  @P0 SHF.R.U32.HI R7, RZ, R13, R6 ;  /* 0x0000000dff070219 */ /* 0x008fe20000011606 */
[----:B------:R-:W-:Y:S01]  /*15bc0*/  IMAD.SHL.U32 R10, R10, 0x2, RZ ;  /* 0x000000020a0a7824 */ /* 0x000fe200078e00ff */
[----:B-1----:R-:W-:-:S02]  /*15bd0*/  SEL R12, RZ, 0xffffffff, P1 ;  /* 0xffffffffff0c7807 */ /* 0x002fc40000800000 */
[----:B------:R-:W-:Y:S01]  /*15be0*/  SHF.R.S32.HI R6, RZ, 0x1f, R7 ;  /* 0x0000001fff067819 */ /* 0x000fe20000011407 */
[----:B------:R-:W-:Y:S01]  /*15bf0*/  IMAD.WIDE.U32 R4, R7, UR4, R4 ;  /* 0x0000000407047c25 */ /* 0x000fe2000f8e0004 */
[----:B------:R-:W-:Y:S02]  /*15c00*/  LOP3.LUT R10, R10, 0x2, R9, 0xe2, !PT ;  /* 0x000000020a0a7812 */ /* 0x000fe400078ee209 */
[-C--:B------:R-:W-:Y:S01]  /*15c10*/  ISETP.GE.AND P0, PT, R36, R3.reuse, PT ;  /* 0x000000032400720c */ /* 0x080fe20003f06270 */
[----:B------:R-:W-:Y:S01]  /*15c20*/  IMAD.MOV R9, RZ, RZ, -R7 ;  /* 0x000000ffff097224 */ /* 0x000fe200078e0a07 */
[-C--:B------:R-:W-:Y:S01]  /*15c30*/  ISETP.GE.AND P1, PT, R34, R3.reuse, PT ;  /* 0x000000032200720c */ /* 0x080fe20003f26270 */
[----:B------:R-:W-:Y:S01]  /*15c40*/  IMAD.SHL.U32 R13, R12, 0x4, RZ ;  /* 0x000000040c0d7824 */ /* 0x000fe200078e00ff */
[----:B------:R-:W-:Y:S01]  /*15c50*/  SEL R0, RZ, 0xffffffff, P0 ;  /* 0xffffffffff007807 */ /* 0x000fe20000000000 */
[----:B------:R-:W-:Y:S01]  /*15c60*/  IMAD R6, R6, UR4, RZ ;  /* 0x0000000406067c24 */ /* 0x000fe2000f8e02ff */
[----:B------:R-:W-:Y:S01]  /*15c70*/  ISETP.GE.AND P0, PT, R31, R3, PT ;  /* 0x000000031f00720c */ /* 0x000fe20003f06270 */
[----:B------:R-:W-:Y:S01]  /*15c80*/  IMAD R9, R11, R9, R8 ;  /* 0x000000090b097224 */ /* 0x000fe200078e0208 */
[----:B------:R-:W-:Y:S01]  /*15c90*/  LOP3.LUT R10, R13, 0x4, R10, 0xe2, !PT ;  /* 0x000000040d0a7812 */ /* 0x000fe200078ee20a */
[----:B------:R-:W-:Y:S01]  /*15ca0*/  IMAD R11, R7, UR5, R6 ;  /* 0x00000005070b7c24 */ /* 0x000fe2000f8e0206 */
[----:B------:R-:W-:Y:S01]  /*15cb0*/  SEL R6, RZ, 0xffffffff, P1 ;  /* 0xffffffffff067807 */ /* 0x000fe20000800000 */
[----:B------:R-:W-:Y:S01]  /*15cc0*/  IMAD.SHL.U32 R13, R0, 0x8, RZ ;  /* 0x00000008000d7824 */ /* 0x000fe200078e00ff */
[----:B------:R-:W-:Y:S01]  /*15cd0*/  SHF.R.S32.HI R0, RZ, 0x1f, R9 ;  /* 0x0000001fff007819 */ /* 0x000fe20000011409 */
[----:B------:R-:W-:Y:S01]  /*15ce0*/  ULDC.64 UR4, c[0x0][0xbd8] ;  /* 0x0002f60000047ab9 */ /* 0x000fe20000000a00 */
[----:B------:R-:W-:Y:S01]  /*15cf0*/  IMAD.IADD R5, R5, 0x1, R11 ;  /* 0x0000000105057824 */ /* 0x000fe200078e020b */
[-C--:B------:R-:W-:Y:S01]  /*15d00*/  ISETP.GE.AND P2, PT, R24, R3.reuse, PT ;  /* 0x000000031800720c */ /* 0x080fe20003f46270 */
[----:B------:R-:W-:Y:S01]  /*15d10*/  IMAD.SHL.U32 R7, R6, 0x10, RZ ;  /* 0x0000001006077824 */ /* 0x000fe200078e00ff */
[----:B------:R-:W-:Y:S01]  /*15d20*/  LOP3.LUT R10, R13, 0x8, R10, 0xe2, !PT ;  /* 0x000000080d0a7812 */ /* 0x000fe200078ee20a */
[----:B------:R-:W-:Y:S01]  /*15d30*/  IMAD R0, R0, UR4, RZ ;  /* 0x0000000400007c24 */ /* 0x000fe2000f8e02ff */
[----:B------:R-:W-:Y:S01]  /*15d40*/  SEL R6, RZ, 0xffffffff, P0 ;  /* 0xffffffffff067807 */ /* 0x000fe20000000000 */
[----:B------:R-:W-:Y:S01]  /*15d50*/  IMAD.WIDE.U32 R4, R9, UR4, R4 ;  /* 0x0000000409047c25 */ /* 0x000fe2000f8e0004 */
[----:B------:R-:W-:-:S02]  /*15d60*/  ISETP.GE.AND P0, PT, R27, R3, PT ;  /* 0x000000031b00720c */ /* 0x000fc40003f06270 */
[----:B------:R-:W-:Y:S01]  /*15d70*/  LOP3.LUT R10, R7, 0x10, R10, 0xe2, !PT ;  /* 0x00000010070a7812 */ /* 0x000fe200078ee20a */
[----:B------:R-:W-:Y:S01]  /*15d80*/  IMAD R7, R9, UR5, R0 ;  /* 0x0000000509077c24 */ /* 0x000fe2000f8e0200 */
[----:B------:R-:W-:Y:S01]  /*15d90*/  SEL R9, RZ, 0x40, P0 ;  /* 0x00000040ff097807 */ /* 0x000fe20000000000 */
[----:B------:R-:W-:Y:S01]  /*15da0*/  IMAD.SHL.U32 R11, R6, 0x20, RZ ;  /* 0x00000020060b7824 */ /* 0x000fe200078e00ff */
[----:B------:R-:W-:Y:S01]  /*15db0*/  ISETP.GE.AND P0, PT, R20, R21, PT ;  /* 0x000000151400720c */ /* 0x000fe20003f06270 */
[----:B------:R-:W-:Y:S01]  /*15dc0*/  ULDC.64 UR4, c[0x0][0xb80] ;  /* 0x0002e00000047ab9 */ /* 0x000fe20000000a00 */
[----:B------:R-:W-:Y:S01]  /*15dd0*/  IMAD.IADD R5, R5, 0x1, R7 ;  /* 0x0000000105057824 */ /* 0x000fe200078e0207 */
[C---:B------:R-:W-:Y:S02]  /*15de0*/  LEA R12, P1, R4.reuse, UR4, 0x1 ;  /* 0x00000004040c7c11 */ /* 0x040fe4000f8208ff */
[----:B------:R-:W-:Y:S02]  /*15df0*/  LOP3.LUT R10, R11, 0x20, R10, 0xe2, !PT ;  /* 0x000000200b0a7812 */ /* 0x000fe400078ee20a */
[----:B------:R-:W-:-:S02]  /*15e00*/  LEA.HI.X R13, R4, UR5, R5, 0x1, P1 ;  /* 0x00000005040d7c11 */ /* 0x000fc400088f0c05 */
[----:B------:R-:W-:Y:S02]  /*15e10*/  LOP3.LUT R14, R10, R9, RZ, 0xfc, !PT ;  /* 0x000000090a0e7212 */ /* 0x000fe400078efcff */
[----:B------:R-:W-:Y:S01]  /*15e20*/  SEL R7, RZ, 0x80, P2 ;  /* 0x00000080ff077807 */ /* 0x000fe20001000000 */
[----:B------:R0:W1:Y:S03]  /*15e30*/  SHFL.IDX PT, R10, R12, RZ, 0x181f ;  /* 0x00181fff0c0a7589 */ /* 0x00006600000e0000 */
[----:B------:R-:W-:Y:S01]  /*15e40*/  LOP3.LUT R15, R14, R7, RZ, 0xfc, !PT ;  /* 0x000000070e0f7212 */ /* 0x000fe200078efcff */
[----:B------:R0:W2:Y:S01]  /*15e50*/  SHFL.IDX PT, R11, R13, RZ, 0x181f ;  /* 0x00181fff0d0b7589 */ /* 0x0000a200000e0000 */
[----:B------:R-:W-:Y:S05]  /*15e60*/  @P0 BRA `(.L_x_1379) ;  /* 0x00000000007c0947 */ /* 0x000fea0003800000 */
[-C--:B------:R-:W-:Y:S02]  /*15e70*/  ISETP.GE.AND P2, PT, R40, R3.reuse, PT ;  /* 0x000000032800720c */ /* 0x080fe40003f46270 */
[-C--:B------:R-:W-:Y:S02]  /*15e80*/  ISETP.GE.AND P1, PT, R192, R3.reuse, PT ;  /* 0x00000003c000720c */ /* 0x080fe40003f26270 */
[-C--:B------:R-:W-:Y:S02]  /*15e90*/  ISETP.GE.AND P5, PT, R38, R3.reuse, PT ;  /* 0x000000032600720c */ /* 0x080fe40003fa6270 */
[----:B------:R-:W-:-:S07]  /*15ea0*/  ISETP.GE.AND P3, PT, R36, R3, PT ;  /* 0x000000032400720c */ /* 0x000fce0003f66270 */
[----:B-1----:R-:W-:Y:S02]  /*15eb0*/  @!P2 LEA R4, P0, R40, R10, 0x1 ;  /* 0x0000000a2804a211 */ /* 0x002fe400078008ff */
[----:B--2---:R-:W-:Y:S02]  /*15ec0*/  @!P1 IMAD.WIDE R6, R192, 0x2, R10 ;  /* 0x00000002c0069825 */ /* 0x004fe400078e020a */
[----:B------:R-:W-:Y:S02]  /*15ed0*/  @!P2 LEA.HI.X R5, R40, R11, R41, 0x1, P0 ;  /* 0x0000000b2805a211 */ /* 0x000fe400000f0c29 */
[----:B------:R-:W-:Y:S01]  /*15ee0*/  LOP3.LUT P0, RZ, R14, 0x40, RZ, 0xc0, !PT ;  /* 0x000000400eff7812 */ /* 0x000fe2000780c0ff */
[----:B------:R1:W-:Y:S01]  /*15ef0*/  @!P1 ST.E.128 desc[UR42][R6.64], RZ ;  /* 0x000000ff06009985 */ /* 0x0003e2000c101d2a */
[----:B------:R-:W-:-:S03]  /*15f00*/  ISETP.GE.AND P1, PT, R31, R3, PT ;  /* 0x000000031f00720c */ /* 0x000fc60003f26270 */
[----:B------:R2:W-:Y:S01]  /*15f10*/  @!P2 ST.E.128 desc[UR42][R4.64], RZ ;  /* 0x000000ff0400a985 */ /* 0x0005e2000c101d2a */
[----:B------:R-:W-:Y:S02]  /*15f20*/  ISETP.GE.AND P2, PT, R34, R3, PT ;  /* 0x000000032200720c */ /* 0x000fe40003f46270 */
[----:B-1----:R-:W-:-:S04]  /*15f30*/  @!P5 LEA R6, P4, R38, R10, 0x1 ;  /* 0x0000000a2606d211 */ /* 0x002fc800078808ff */
[-C--:B------:R-:W-:Y:S02]  /*15f40*/  @!P5 LEA.HI.X R7, R38, R11.reuse, R39, 0x1, P4 ;  /* 0x0000000b2607d211 */ /* 0x080fe400020f0c27 */
[----:B------:R-:W-:Y:S02]  /*15f50*/  LOP3.LUT P4, RZ, R15, 0x80, RZ, 0xc0, !PT ;  /* 0x000000800fff7812 */ /* 0x000fe4000788c0ff */
[-C--:B--2---:R-:W-:Y:S01]  /*15f60*/  @!P3 LEA R4, P6, R36, R10.reuse, 0x1 ;  /* 0x0000000a2404b211 */ /* 0x084fe200078c08ff */
[----:B------:R1:W-:Y:S02]  /*15f70*/  @!P5 ST.E.128 desc[UR42][R6.64], RZ ;  /* 0x000000ff0600d985 */ /* 0x0003e4000c101d2a */
[----:B------:R-:W-:Y:S02]  /*15f80*/  @!P2 LEA R8, P5, R34, R10, 0x1 ;  /* 0x0000000a2208a211 */ /* 0x000fe400078a08ff */
[-C--:B------:R-:W-:Y:S02]  /*15f90*/  @!P3 LEA.HI.X R5, R36, R11.reuse, R37, 0x1, P6 ;  /* 0x0000000b2405b211 */ /* 0x080fe400030f0c25 */
[----:B------:R-:W-:-:S03]  /*15fa0*/  @!P2 LEA.HI.X R9, R34, R11, R35, 0x1, P5 ;  /* 0x0000000b2209a211 */ /* 0x000fc600028f0c23 */
[----:B------:R2:W-:Y:S01]  /*15fb0*/  @!P3 ST.E.128 desc[UR42][R4.64], RZ ;  /* 0x000000ff0400b985 */ /* 0x0005e2000c101d2a */
[----:B-1----:R-:W-:-:S03]  /*15fc0*/  @!P1 LEA R6, P6, R31, R10, 0x1 ;  /* 0x0000000a1f069211 */ /* 0x002fc600078c08ff */
[----:B------:R3:W-:Y:S01]  /*15fd0*/  @!P2 ST.E.128 desc[UR42][R8.64], RZ ;  /* 0x000000ff0800a985 */ /* 0x0007e2000c101d2a */
[----:B------:R-:W-:Y:S02]  /*15fe0*/  @!P1 LEA.HI.X R7, R31, R11, R33, 0x1, P6 ;  /* 0x0000000b1f079211 */ /* 0x000fe400030f0c21 */
[----:B--2---:R-:W-:-:S03]  /*15ff0*/  @P0 LEA R4, P3, R27, R10, 0x1 ;  /* 0x0000000a1b040211 */ /* 0x004fc600078608ff */
[----:B------:R3:W-:Y:S01]  /*16000*/  @!P1 ST.E.128 desc[UR42][R6.64], RZ ;  /* 0x000000ff06009985 */ /* 0x0007e2000c101d2a */
[C---:B------:R-:W-:Y:S02]  /*16010*/  @P4 LEA R10, P5, R24.reuse, R10, 0x1 ;  /* 0x0000000a180a4211 */ /* 0x040fe400078a08ff */
[-C--:B------:R-:W-:Y:S02]  /*16020*/  @P0 LEA.HI.X R5, R27, R11.reuse, R30, 0x1, P3 ;  /* 0x0000000b1b050211 */ /* 0x080fe400018f0c1e */
[----:B------:R-:W-:-:S03]  /*16030*/  @P4 LEA.HI.X R11, R24, R11, R25, 0x1, P5 ;  /* 0x0000000b180b4211 */ /* 0x000fc600028f0c19 */
[----:B------:R3:W-:Y:S04]  /*16040*/  @P0 ST.E.128 desc[UR42][R4.64], RZ ;  /* 0x000000ff04000985 */ /* 0x0007e8000c101d2a */
[----:B------:R3:W-:Y:S02]  /*16050*/  @P4 ST.E.128 desc[UR42][R10.64], RZ ;  /* 0x000000ff0a004985 */ /* 0x0007e4000c101d2a */
.L_x_1379:
[----:B------:R-:W-:Y:S05]  /*16060*/  BSYNC B1 ;  /* 0x0000000000017941 */ /* 0x000fea0003800000 */
.L_x_1378:
[----:B------:R-:W-:Y:S01]  /*16070*/  VIADD R0, R20, 0x20 ;  /* 0x0000002014007836 */ /* 0x000fe20000000000 */
[----:B--23--:R2:W3:Y:S04]  /*16080*/  SHFL.IDX PT, R11, R13, 0x1, 0x181f ;  /* 0x00381f000d0b7f89 */ /* 0x00c4e800000e0000 */
[----:B------:R-:W-:Y:S01]  /*16090*/  ISETP.GE.AND P0, PT, R0, R21, PT ;  /* 0x000000150000720c */ /* 0x000fe20003f06270 */
[----:B-1----:R2:W4:-:S12]  /*160a0*/  SHFL.IDX PT, R10, R12, 0x1, 0x181f ;  /* 0x00381f000c0a7f89 */ /* 0x00251800000e0000 */
[----:B--2---:R-:W-:Y:S05]  /*160b0*/  @P0 BRA `(.L_x_1372) ;  /* 0x00000000007c0947 */ /* 0x004fea0003800000 */
[-C--:B------:R-:W-:Y:S02]  /*160c0*/  ISETP.GE.AND P6, PT, R192, R3.reuse, PT ;  /* 0x00000003c000720c */ /* 0x080fe40003fc6270 */
[-C--:B------:R-:W-:Y:S02]  /*160d0*/  ISETP.GE.AND P5, PT, R40, R3.reuse, PT ;  /* 0x000000032800720c */ /* 0x080fe40003fa6270 */
[-C--:B------:R-:W-:Y:S02]  /*160e0*/  ISETP.GE.AND P4, PT, R38, R3.reuse, PT ;  /* 0x000000032600720c */ /* 0x080fe40003f86270 */
[-C--:B------:R-:W-:Y:S02]  /*160f0*/  ISETP.GE.AND P3, PT, R36, R3.reuse, PT ;  /* 0x000000032400720c */ /* 0x080fe40003f66270 */
[-C--:B------:R-:W-:Y:S02]  /*16100*/  ISETP.GE.AND P2, PT, R34, R3.reuse, PT ;  /* 0x000000032200720c */ /* 0x080fe40003f46270 */
[----:B------:R-:W-:-:S03]  /*16110*/  ISETP.GE.AND P1, PT, R31, R3, PT ;  /* 0x000000031f00720c */ /* 0x000fc60003f26270 */
[----:B---34-:R-:W-:Y:S02]  /*16120*/  @!P6 IMAD.WIDE R6, R192, 0x2, R10 ;  /* 0x00000002c006e825 */ /* 0x018fe400078e020a */
[----:B------:R-:W-:-:S03]  /*16130*/  @!P5 LEA R4, P0, R40, R10, 0x1 ;  /* 0x0000000a2804d211 */ /* 0x000fc600078008ff */
[----:B------:R1:W-:Y:S01]  /*16140*/  @!P6 ST.E.128 desc[UR42][R6.64], RZ ;  /* 0x000000ff0600e985 */ /* 0x0003e2000c101d2a */
[----:B------:R-:W-:Y:S02]  /*16150*/  @!P5 LEA.HI.X R5, R40, R11, R41, 0x1, P0 ;  /* 0x0000000b2805d211 */ /* 0x000fe400000f0c29 */
[----:B------:R-:W-:-:S03]  /*16160*/  LOP3.LUT P0, RZ, R14, 0x40, RZ, 0xc0, !PT ;  /* 0x000000400eff7812 */ /* 0x000fc6000780c0ff */
[----:B------:R2:W-:Y:S01]  /*16170*/  @!P5 ST.E.128 desc[UR42][R4.64], RZ ;  /* 0x000000ff0400d985 */ /* 0x0005e2000c101d2a */
[----:B-1----:R-:W-:-:S04]  /*16180*/  @!P4 LEA R6, P6, R38, R10, 0x1 ;  /* 0x0000000a2606c211 */ /* 0x002fc800078c08ff */
[-C--:B------:R-:W-:Y:S02]  /*16190*/  @!P4 LEA.HI.X R7, R38, R11.reuse, R39, 0x1, P6 ;  /* 0x0000000b2607c211 */ /* 0x080fe400030f0c27 */
[----:B------:R-:W-:Y:S02]  /*161a0*/  LOP3.LUT P6, RZ, R15, 0x80, RZ, 0xc0, !PT ;  /* 0x000000800fff7812 */ /* 0x000fe400078cc0ff */
[-C--:B--2---:R-:W-:Y:S01]  /*161b0*/  @!P3 LEA R4, P5, R36, R10.reuse, 0x1 ;  /* 0x0000000a2404b211 */ /* 0x084fe200078a08ff */
[----:B------:R1:W-:Y:S01]  /*161c0*/  @!P4 ST.E.128 desc[UR42][R6.64], RZ ;  /* 0x000000ff0600c985 */ /* 0x0003e2000c101d2a */
        /* <DEDUP_REMOVED lines=14> */
.L_x_1372:
[----:B------:R-:W-:Y:S05]  /*162b0*/  BSYNC B0 ;  /* 0x0000000000007941 */ /* 0x000fea0003800000 */
.L_x_1365:
[----:B------:R-:W-:Y:S02]  /*162c0*/  ULDC UR4, c[0x0][0xd3c] ;  /* 0x00034f0000047ab9 */ /* 0x000fe40000000800 */
[----:B------:R-:W-:-:S13]  /*162d0*/  ISETP.GE.AND P0, PT, R87, UR4, PT ;  /* 0x0000000457007c0c */ /* 0x000fda000bf06270 */
[----:B------:R-:W-:Y:S05]  /*162e0*/  @!P0 BRA `(.L_x_1380) ;  /* 0xfffffeb400a48947 */ /* 0x000fea000383ffff */
[----:B------:R-:W-:Y:S05]  /*162f0*/  BRA `(.L_x_1250) ;  /* 0x0000008800007947 */ /* 0x000fea0003800000 */
.L_x_1248:
        /* <DEDUP_REMOVED lines=16> */
.L_x_1381:
        /* <DEDUP_REMOVED lines=43> */
.L_x_1385:
        /* <DEDUP_REMOVED lines=37> */
.L_x_1383:
        /* <DEDUP_REMOVED lines=18> */
.L_x_1386:
        /* <DEDUP_REMOVED lines=58> */
.L_x_1384:
[----:B------:R-:W-:Y:S02]  /*16dc0*/  IMAD.MOV.U32 R25, RZ, RZ, RZ ;  /* 0x000000ffff197224 */ /* 0x000fe400078e00ff */
[----:B------:R-:W-:Y:S02]  /*16dd0*/  IMAD.U32 R24, RZ, RZ, UR6 ;  /* 0x00000006ff187e24 */ /* 0x000fe4000f8e00ff */
[----:B------:R-:W-:-:S07]  /*16de0*/  IMAD.MOV.U32 R26, RZ, RZ, RZ ;  /* 0x000000ffff1a7224 */ /* 0x000fce00078e00ff */
.L_x_1387:
[----:B------:R-:W-:-:S13]  /*16df0*/  ISETP.NE.AND P0, PT, R7, RZ, PT ;  /* 0x000000ff0700720c */ /* 0x000fda0003f05270 */
[----:B------:R-:W0:Y:S01]  /*16e00*/  @!P0 S2R R3, SR_CgaCtaId ;  /* 0x0000000000038919 */ /* 0x000e220000008800 */
[----:B------:R-:W-:-:S04]  /*16e10*/  @!P0 MOV R2, 0x400 ;  /* 0x0000040000028802 */ /* 0x000fc80000000f00 */
[----:B0-----:R-:W-:-:S05]  /*16e20*/  @!P0 LEA R2, R3, R2, 0x18 ;  /* 0x0000000203028211 */ /* 0x001fca00078ec0ff */
[----:B------:R1:W-:Y:S01]  /*16e30*/  @!P0 STS.128 [R2+0x388d0], R24 ;  /* 0x0388d01802008388 */ /* 0x0003e20000000c00 */
[----:B------:R-:W-:Y:S06]  /*16e40*/  BAR.ARV 0x5, 0x180 ;  /* 0x0146000000007b1d */ /* 0x000fec0000002000 */
.L_x_1382:
        /* <DEDUP_REMOVED lines=8> */
[----:B------:R1:W-:Y:S01]  /*16ed0*/  STL [R1+0x28], RZ ;  /* 0x000028ff01007387 */ /* 0x0003e20000100800 */
[----:B------:R-:W-:Y:S01]  /*16ee0*/  LOP3.LUT R4, R0, 0x7f, RZ, 0xc0, !PT ;  /* 0x0000007f00047812 */ /* 0x000fe200078ec0ff */
[----:B------:R-:W-:Y:S01]  /*16ef0*/  UMOV UR4, 0x400 ;  /* 0x0000040000047882 */ /* 0x000fe20000000000 */
[----:B------:R-:W-:Y:S01]  /*16f00*/  BSSY B8, `(.L_x_1388) ;  /* 0x0000788000087945 */ /* 0x000fe20003800000 */
[C---:B------:R-:W-:Y:S01]  /*16f10*/  LOP3.LUT R3, R2.reuse, 0x1f8, RZ, 0xc0, !PT ;  /* 0x000001f802037812 */ /* 0x040fe200078ec0ff */
[----:B------:R-:W-:Y:S01]  /*16f20*/  IMAD.MOV.U32 R29, RZ, RZ, 0x1 ;  /* 0x00000001ff1d7424 */ /* 0x000fe200078e00ff */
[----:B------:R-:W-:Y:S01]  /*16f30*/  LOP3.LUT R2, R2, 0x38, RZ, 0xc0, !PT ;  /* 0x0000003802027812 */ /* 0x000fe200078ec0ff */
[----:B------:R-:W-:Y:S01]  /*16f40*/  IMAD.SHL.U32 R36, R4, 0x8, RZ ;  /* 0x0000000804247824 */ /* 0x000fe200078e00ff */
[----:B------:R-:W-:Y:S01]  /*16f50*/  LOP3.LUT R3, R3, 0x38, R0, 0x78, !PT ;  /* 0x0000003803037812 */ /* 0x000fe200078e7800 */
[----:B------:R-:W-:Y:S01]  /*16f60*/  IMAD.SHL.U32 R0, R0, 0x10, RZ ;  /* 0x0000001000007824 */ /* 0x000fe200078e00ff */
[----:B------:R-:W-:Y:S01]  /*16f70*/  ULDC.64 UR40, c[0x0][0x198] ;  /* 0x0000660000287ab9 */ /* 0x000fe20000000a00 */
[----:B------:R-:W-:Y:S01]  /*16f80*/  IMAD.MOV.U32 R19, RZ, RZ, RZ ;  /* 0x000000ffff137224 */ /* 0x000fe200078e00ff */
[----:B------:R-:W-:Y:S01]  /*16f90*/  LOP3.LUT R36, R3, 0x200, R36, 0xf8, !PT ;  /* 0x0000020003247812 */ /* 0x000fe200078ef824 */
[----:B------:R-:W-:Y:S01]  /*16fa0*/  IMAD.MOV.U32 R22, RZ, RZ, RZ ;  /* 0x000000ffff167224 */ /* 0x000fe200078e00ff */
[----:B------:R-:W-:Y:S01]  /*16fb0*/  SHF.R.U32.HI R3, RZ, 0x3, R4 ;  /* 0x00000003ff037819 */ /* 0x000fe20000011604 */
[----:B------:R-:W-:Y:S01]  /*16fc0*/  IMAD.MOV.U32 R28, RZ, RZ, 0x1 ;  /* 0x00000001ff1c7424 */ /* 0x000fe200078e00ff */
[C---:B------:R-:W-:Y:S01]  /*16fd0*/  LOP3.LUT R4, R2.reuse, 0x80, RZ, 0xfc, !PT ;  /* 0x0000008002047812 */ /* 0x040fe200078efcff */
[----:B------:R-:W-:Y:S01]  /*16fe0*/  ULOP3.LUT UR38, UR36, 0x2, URZ, 0xfc, !UPT ;  /* 0x0000000224267892 */ /* 0x000fe2000f8efc3f */
[----:B------:R-:W-:Y:S01]  /*16ff0*/  LOP3.LUT R3, R3, 0x70, R0, 0xf8, !PT ;  /* 0x0000007003037812 */ /* 0x000fe200078ef800 */
[----:B------:R-:W-:Y:S01]  /*17000*/  ULDC UR37, c[0x0][0xc] ;  /* 0x0000030000257ab9 */ /* 0x000fe20000000800 */
[C---:B------:R-:W-:Y:S01]  /*17010*/  LOP3.LUT R0, R2.reuse, 0x40, RZ, 0xfc, !PT ;  /* 0x0000004002007812 */ /* 0x040fe200078efcff */
[----:B0-----:R-:W-:Y:S01]  /*17020*/  ULEA UR4, UR5, UR4, 0x18 ;  /* 0x0000000405047291 */ /* 0x001fe2000f8ec03f */
[----:B------:R-:W-:-:S02]  /*17030*/  LOP3.LUT R3, R2, 0xc0, RZ, 0xfc, !PT ;  /* 0x000000c002037812 */ /* 0x000fc400078efcff */
[C---:B------:R-:W-:Y:S02]  /*17040*/  LOP3.LUT R0, R2.reuse, 0x100, RZ, 0xfc, !PT ;  /* 0x0000010002007812 */ /* 0x040fe400078efcff */
[C---:B------:R-:W-:Y:S01]  /*17050*/  LOP3.LUT R4, R2.reuse, 0x140, RZ, 0xfc, !PT ;  /* 0x0000014002047812 */ /* 0x040fe200078efcff */
[----:B------:R-:W-:Y:S01]  /*17060*/  IMAD.U32 R18, RZ, RZ, UR4 ;  /* 0x00000004ff127e24 */ /* 0x000fe2000f8e00ff */
[C---:B------:R-:W-:Y:S02]  /*17070*/  LOP3.LUT R3, R2.reuse, 0x180, RZ, 0xfc, !PT ;  /* 0x0000018002037812 */ /* 0x040fe400078efcff */
[----:B------:R-:W-:Y:S01]  /*17080*/  LOP3.LUT R0, R2, 0x1c0, RZ, 0xfc, !PT ;  /* 0x000001c002007812 */ /* 0x000fe200078efcff */
[----:B-1----:R-:W-:-:S07]  /*17090*/  IMAD R23, R36, 0x2, R18 ;  /* 0x0000000224177824 */ /* 0x002fce00078e0212 */
.L_x_1503:
[----:B0-----:R-:W0:Y:S02]  /*170a0*/  LDC.64 R2, c[0x0][0xd88] ;  /* 0x00036200ff027b82 */ /* 0x001e240000000a00 */
[----:B0-----:R-:W-:-:S05]  /*170b0*/  IMAD.WIDE R2, R27, 0x4, R2 ;  /* 0x000000041b027825 */ /* 0x001fca00078e0202 */
[----:B--2---:R-:W2:Y:S01]  /*170c0*/  LDG.E R37, desc[UR42][R2.64] ;  /* 0x0000002a02257981 */ /* 0x004ea2000c1e1900 */
[----:B------:R-:W-:Y:S05]  /*170d0*/  YIELD ;  /* 0x0000000000007946 */ /* 0x000fea0003800000 */
[----:B------:R-:W-:Y:S01]  /*170e0*/  ULDC.64 UR4, c[0x0][0xb20] ;  /* 0x0002c80000047ab9 */ /* 0x000fe20000000a00 */
[----:B------:R-:W-:Y:S01]  /*170f0*/  IMAD.MOV.U32 R34, RZ, RZ, RZ ;  /* 0x000000ffff227224 */ /* 0x000fe200078e00ff */
[----:B------:R-:W-:Y:S01]  /*17100*/  ISETP.NE.U32.AND P0, PT, RZ, UR4, PT ;  /* 0x00000004ff007c0c */ /* 0x000fe2000bf05070 */
[----:B-1----:R-:W-:Y:S01]  /*17110*/  IMAD.MOV.U32 R6, RZ, RZ, RZ ;  /* 0x000000ffff067224 */ /* 0x002fe200078e00ff */
[----:B------:R-:W-:Y:S01]  /*17120*/  ULDC.64 UR8, c[0x0][0xb10] ;  /* 0x0002c40000087ab9 */ /* 0x000fe20000000a00 */
[----:B------:R-:W-:Y:S01]  /*17130*/  ULDC.64 UR6, c[0x0][0xb08] ;  /* 0x0002c20000067ab9 */ /* 0x000fe20000000a00 */
[----:B------:R-:W-:-:S02]  /*17140*/  ISETP.NE.AND.EX P0, PT, RZ, UR5, PT, P0 ;  /* 0x00000005ff007c0c */ /* 0x000fc4000bf05300 */
[----:B--2---:R-:W-:-:S11]  /*17150*/  SHF.R.S32.HI R0, RZ, 0x1f, R37 ;  /* 0x0000001fff007819 */ /* 0x004fd60000011425 */
        /* <DEDUP_REMOVED lines=23> */
[----:B--2---:R0:W-:Y:S02]  /*172d0*/  STL [R1], R6 ;  /* 0x0000000601007387 */ /* 0x0041e40000100800 */
        /* <DEDUP_REMOVED lines=13> */
[----:B---3--:R-:W-:Y:S06]  /*173b0*/  @P1 BRA `(.L_x_1389) ;  /* 0x0000000000141947 */ /* 0x008fec0003800000 */
[----:B------:R-:W-:Y:S05]  /*173c0*/  @!P0 BRA `(.L_x_1389) ;  /* 0x0000000000108947 */ /* 0x000fea0003800000 */
[----:B------:R-:W2:Y:S04]  /*173d0*/  LDG.E R7, desc[UR42][R2.64] ;  /* 0x0000002a02077981 */ /* 0x000ea8000c1e1900 */
[----:B------:R-:W2:Y:S02]  /*173e0*/  LDG.E R2, desc[UR42][R2.64+0x4] ;  /* 0x0000042a02027981 */ /* 0x000ea4000c1e1900 */
[----:B--2---:R-:W-:-:S05]  /*173f0*/  IMAD.IADD R2, R2, 0x1, -R7 ;  /* 0x0000000102027824 */ /* 0x004fca00078e0a07 */
[----:B------:R0:W-:Y:S02]  /*17400*/  STL [R1+0x14], R2 ;  /* 0x0000140201007387 */ /* 0x0001e40000100800 */
.L_x_1389:
[----:B------:R-:W-:Y:S01]  /*17410*/  ULDC.64 UR4, c[0x0][0xb18] ;  /* 0x0002c60000047ab9 */ /* 0x000fe20000000a00 */
[C---:B------:R-:W-:Y:S01]  /*17420*/  LOP3.LUT R7, R26.reuse, 0xff000000, RZ, 0xc0, !PT ;  /* 0xff0000001a077812 */ /* 0x040fe200078ec0ff */
[----:B------:R-:W-:Y:S01]  /*17430*/  IMAD.MOV.U32 R30, RZ, RZ, R37 ;  /* 0x000000ffff1e7224 */ /* 0x000fe200078e0025 */
[----:B------:R-:W-:Y:S02]  /*17440*/  ISETP.NE.U32.AND P0, PT, RZ, UR4, PT ;  /* 0x00000004ff007c0c */ /* 0x000fe4000bf05070 */
[----:B------:R-:W-:Y:S02]  /*17450*/  SHF.R.U32.HI R7, RZ, 0x8, R7 ;  /* 0x00000008ff077819 */ /* 0x000fe40000011607 */
[----:B------:R-:W-:Y:S02]  /*17460*/  ISETP.NE.AND.EX P0, PT, RZ, UR5, PT, P0 ;  /* 0x00000005ff007c0c */ /* 0x000fe4000bf05300 */
[C---:B0-----:R-:W-:Y:S02]  /*17470*/  LOP3.LUT R2, R26.reuse, 0xff0000, RZ, 0xc0, !PT ;  /* 0x00ff00001a027812 */ /* 0x041fe400078ec0ff */
[----:B------:R-:W-:-:S02]  /*17480*/  LOP3.LUT R17, R26, 0xffff, RZ, 0xc0, !PT ;  /* 0x0000ffff1a117812 */ /* 0x000fc400078ec0ff */
[----:B------:R-:W-:-:S07]  /*17490*/  LEA.HI R7, R2, R7, RZ, 0x10 ;  /* 0x0000000702077211 */ /* 0x000fce00078f80ff */
[----:B------:R-:W-:Y:S05]  /*174a0*/  @!P0 BRA `(.L_x_1390) ;  /* 0x0000000000108947 */ /* 0x000fea0003800000 */
[----:B------:R-:W-:-:S04]  /*174b0*/  IADD3 R2, P0, R31, UR4, RZ ;  /* 0x000000041f027c10 */ /* 0x000fc8000ff1e0ff */
[----:B------:R-:W-:-:S05]  /*174c0*/  IADD3.X R3, R32, UR5, RZ, P0, !PT ;  /* 0x0000000520037c10 */ /* 0x000fca00087fe4ff */
[----:B------:R0:W5:Y:S01]  /*174d0*/  LDG.E R8, desc[UR42][R2.64] ;  /* 0x0000002a02087981 */ /* 0x000162000c1e1900 */
[----:B------:R-:W-:Y:S05]  /*174e0*/  BRA `(.L_x_1391) ;  /* 0x0000000000247947 */ /* 0x000fea0003800000 */
.L_x_1390:
        /* <DEDUP_REMOVED lines=9> */
.L_x_1391:
[----:B0-----:R-:W2:Y:S04]  /*17580*/  @P2 LDG.E R2, desc[UR42][R4.64] ;  /* 0x0000002a04022981 */ /* 0x001ea8000c1e1900 */
[----:B------:R0:W2:Y:S01]  /*17590*/  @P2 LDG.E R4, desc[UR42][R4.64+0x4] ;  /* 0x0000042a04042981 */ /* 0x0000a2000c1e1900 */
[----:B-----5:R-:W-:Y:S01]  /*175a0*/  IMAD.IADD R8, R8, 0x1, -R34 ;  /* 0x0000000108087824 */ /* 0x020fe200078e0a22 */
[----:B------:R-:W-:Y:S01]  /*175b0*/  BSSY B0, `(.L_x_1392) ;  /* 0x0000029000007945 */ /* 0x000fe20003800000 */
[----:B------:R-:W-:Y:S01]  /*175c0*/  LOP3.LUT R33, R7, 0xff, RZ, 0xc0, !PT ;  /* 0x000000ff07217812 */ /* 0x000fe200078ec0ff */
[----:B------:R-:W-:Y:S01]  /*175d0*/  IMAD.MOV.U32 R3, RZ, RZ, RZ ;  /* 0x000000ffff037224 */ /* 0x000fe200078e00ff */
[----:B0-----:R-:W-:Y:S01]  /*175e0*/  SHF.R.U32.HI R5, RZ, 0x10, R7 ;  /* 0x00000010ff057819 */ /* 0x001fe20000011607 */
[----:B--2---:R-:W-:-:S04]  /*175f0*/  @P2 IMAD.IADD R6, R4, 0x1, -R2 ;  /* 0x0000000104062824 */ /* 0x004fc800078e0a02 */
[----:B------:R-:W-:-:S04]  /*17600*/  IMAD.IADD R26, R8, 0x1, R6 ;  /* 0x00000001081a7824 */ /* 0x000fc800078e0206 */
[C---:B------:R-:W-:Y:S01]  /*17610*/  VIADD R4, R26.reuse, 0x3f ;  /* 0x0000003f1a047836 */ /* 0x040fe20000000000 */
[----:B------:R-:W-:-:S04]  /*17620*/  ISETP.GE.AND P1, PT, R26, 0x1, PT ;  /* 0x000000011a00780c */ /* 0x000fc80003f26270 */
[----:B------:R-:W-:-:S04]  /*17630*/  SHF.R.S32.HI R2, RZ, 0x1f, R4 ;  /* 0x0000001fff027819 */ /* 0x000fc80000011404 */
[----:B------:R-:W-:-:S04]  /*17640*/  LEA.HI R4, R2, R4, RZ, 0x6 ;  /* 0x0000000402047211 */ /* 0x000fc800078f30ff */
        /* <DEDUP_REMOVED lines=31> */
.L_x_1393:
[----:B------:R-:W-:Y:S05]  /*17840*/  BSYNC B0 ;  /* 0x0000000000007941 */ /* 0x000fea0003800000 */
.L_x_1392:
        /* <DEDUP_REMOVED lines=24> */
.L_x_1548:
[----:B-1----:R-:W-:Y:S02]  /*179d0*/  ISETP.NE.AND P0, PT, R14, RZ, PT ;  /* 0x000000ff0e00720c */ /* 0x002fe40003f05270 */
[----:B------:R-:W-:-:S11]  /*179e0*/  PLOP3.LUT P6, PT, PT, PT, PT, 0x8, 0x0 ;  /* 0x000000000000781c */ /* 0x000fd60003fce170 */
[----:B------:R-:W-:Y:S05]  /*179f0*/  @P0 BRA `(.L_x_1397) ;  /* 0x00000000000c0947 */ /* 0x000fea0003800000 */
[----:B------:R-:W-:-:S03]  /*17a00*/  UMOV UR4, 0xffffffff ;  /* 0xffffffff00047882 */ /* 0x000fc60000000000 */
[----:B------:R-:W-:Y:S05]  /*17a10*/  BRA.DIV UR4, `(.L_x_1398) ;  /* 0x0000007e04047947 */ /* 0x000fea000b800000 */
[----:B------:R-:W-:-:S13]  /*17a20*/  ELECT P6, URZ, PT ;  /* 0x00000000003f782f */ /* 0x000fda00038c0000 */
.L_x_1397:
        /* <DEDUP_REMOVED lines=9> */
.L_x_1551:
[----:B------:R-:W-:Y:S05]  /*17ac0*/  BSYNC B1 ;  /* 0x0000000000017941 */ /* 0x000fea0003800000 */
.L_x_1399:
        /* <DEDUP_REMOVED lines=10> */
.L_x_1552:
[----:B------:R-:W-:Y:S05]  /*17b70*/  BSYNC B2 ;  /* 0x0000000000027941 */ /* 0x000fea0003800000 */
.L_x_1403:
        /* <DEDUP_REMOVED lines=9> */
.L_x_1406:
[----:B------:R-:W-:Y:S05]  /*17c10*/  BSYNC B2 ;  /* 0x0000000000027941 */ /* 0x000fea0003800000 */
.L_x_1405:
        /* <DEDUP_REMOVED lines=12> */
.L_x_1407:
        /* <DEDUP_REMOVED lines=13> */
.L_x_1553:
[----:B------:R-:W-:Y:S05]  /*17db0*/  BSYNC B2 ;  /* 0x0000000000027941 */ /* 0x000fea0003800000 */
.L_x_1408:
        /* <DEDUP_REMOVED lines=11> */
.L_x_1411:
[----:B------:R-:W-:Y:S05]  /*17e70*/  BSYNC B2 ;  /* 0x0000000000027941 */ /* 0x000fea0003800000 */
.L_x_1410:
        /* <DEDUP_REMOVED lines=9> */
.L_x_1412:
        /* <DEDUP_REMOVED lines=15> */
.L_x_1413:
        /* <DEDUP_REMOVED lines=15> */
.L_x_1414:
        /* <DEDUP_REMOVED lines=15> */
.L_x_1415:
        /* <DEDUP_REMOVED lines=15> */
.L_x_1416:
        /* <DEDUP_REMOVED lines=15> */
.L_x_1417:
        /* <DEDUP_REMOVED lines=15> */
.L_x_1418:
        /* <DEDUP_REMOVED lines=15> */
.L_x_1419:
        /* <DEDUP_REMOVED lines=10> */
.L_x_1402:
[----:B------:R-:W-:Y:S05]  /*18640*/  BSYNC B1 ;  /* 0x0000000000017941 */ /* 0x000fea0003800000 */
.L_x_1401:
        /* <DEDUP_REMOVED lines=9> */
.L_x_1439:
        /* <DEDUP_REMOVED lines=11> */
.L_x_1554:
[----:B------:R-:W-:Y:S05]  /*18790*/  BSYNC B2 ;  /* 0x0000000000027941 */ /* 0x000fea0003800000 */
.L_x_1422:
        /* <DEDUP_REMOVED lines=9> */
.L_x_1425:
[----:B------:R-:W-:Y:S05]  /*18830*/  BSYNC B2 ;  /* 0x0000000000027941 */ /* 0x000fea0003800000 */
.L_x_1424:
        /* <DEDUP_REMOVED lines=11> */
.L_x_1426:
        /* <DEDUP_REMOVED lines=13> */
.L_x_1555:
[----:B------:R-:W-:Y:S05]  /*189c0*/  BSYNC B2 ;  /* 0x0000000000027941 */ /* 0x000fea0003800000 */
.L_x_1427:
        /* <DEDUP_REMOVED lines=11> */
.L_x_1430:
[----:B------:R-:W-:Y:S05]  /*18a80*/  BSYNC B2 ;  /* 0x0000000000027941 */ /* 0x000fea0003800000 */
.L_x_1429:
        /* <DEDUP_REMOVED lines=9> */
.L_x_1431:
        /* <DEDUP_REMOVED lines=15> */
.L_x_1432:
        /* <DEDUP_REMOVED lines=15> */
.L_x_1433:
        /* <DEDUP_REMOVED lines=15> */
.L_x_1434:
        /* <DEDUP_REMOVED lines=15> */
.L_x_1435:
        /* <DEDUP_REMOVED lines=15> */
.L_x_1436:
        /* <DEDUP_REMOVED lines=15> */
.L_x_1437:
        /* <DEDUP_REMOVED lines=15> */
.L_x_1438:
        /* <DEDUP_REMOVED lines=10> */
.L_x_1421:
[----:B------:R-:W-:Y:S05]  /*19250*/  BSYNC B1 ;  /* 0x0000000000017941 */ /* 0x000fea0003800000 */
.L_x_1420:
        /* <DEDUP_REMOVED lines=8> */
.L_x_1395:
[----:B------:R-:W-:Y:S05]  /*192e0*/  BSYNC B0 ;  /* 0x0000000000007941 */ /* 0x000fea0003800000 */
.L_x_1394:
        /* <DEDUP_REMOVED lines=33> */
.L_x_1441:
[----:B------:R-:W-:Y:S05]  /*19500*/  BSYNC B0 ;  /* 0x0000000000007941 */ /* 0x000fea0003800000 */
.L_x_1440:
        /* <DEDUP_REMOVED lines=23> */
.L_x_1443:
        /* <DEDUP_REMOVED lines=20> */
.L_x_1446:
[----:B------:R-:W-:Y:S05]  /*197c0*/  BSYNC B6 ;  /* 0x0000000000067941 */ /* 0x000fea0003800000 */
.L_x_1445:
        /* <DEDUP_REMOVED lines=20> */
.L_x_1449:
        /* <DEDUP_REMOVED lines=15> */
.L_x_1448:
[----:B------:R-:W-:Y:S05]  /*19a00*/  BSYNC B6 ;  /* 0x0000000000067941 */ /* 0x000fea0003800000 */
.L_x_1447:
[----:B------:R-:W2:Y:S01]  /*19a10*/  LDL R21, [R1+0x30] ;  /* 0x0000300001157983 */ /* 0x000ea20000100800 */
[----:B------:R-:W-:Y:S01]  /*19a20*/  ULDC.64 UR4, c[0x0][0xaf0] ;  /* 0x0002bc0000047ab9 */ /* 0x000fe20000000a00 */
[----:B------:R-:W1:Y:S01]  /*19a30*/  LDC R9, c[0x0][0x430] ;  /* 0x00010c00ff097b82 */ /* 0x000e620000000800 */
[----:B------:R-:W-:Y:S01]  /*19a40*/  ISETP.NE.U32.AND P0, PT, RZ, UR4, PT ;  /* 0x00000004ff007c0c */ /* 0x000fe2000bf05070 */
[----:B------:R-:W3:Y:S03]  /*19a50*/  S2R R20, SR_TID.X ;  /* 0x0000000000147919 */ /* 0x000ee60000002100 */
[----:B------:R-:W-:-:S13]  /*19a60*/  ISETP.NE.AND.EX P0, PT, RZ, UR5, PT, P0 ;  /* 0x00000005ff007c0c */ /* 0x000fda000bf05300 */
[----:B------:R-:W-:Y:S01]  /*19a70*/  @P0 IADD3 R2, P1, R31, UR4, RZ ;  /* 0x000000041f020c10 */ /* 0x000fe2000ff3e0ff */
[----:B------:R-:W-:-:S03]  /*19a80*/  ULDC UR4, c[0x0][0x320] ;  /* 0x0000c80000047ab9 */ /* 0x000fc60000000800 */
[----:B0-----:R-:W-:-:S05]  /*19a90*/  @P0 IADD3.X R3, R32, UR5, RZ, P1, !PT ;  /* 0x0000000520030c10 */ /* 0x001fca0008ffe4ff */
[----:B------:R0:W4:Y:S01]  /*19aa0*/  @P0 LDG.E R30, desc[UR42][R2.64] ;  /* 0x0000002a021e0981 */ /* 0x000122000c1e1900 */
[----:B---3--:R-:W-:-:S04]  /*19ab0*/  LOP3.LUT R20, R20, 0x7f, RZ, 0xc0, !PT ;  /* 0x0000007f14147812 */ /* 0x008fc800078ec0ff */
[----:B------:R-:W-:Y:S02]  /*19ac0*/  SHF.R.U32.HI R35, RZ, 0x3, R20 ;  /* 0x00000003ff237819 */ /* 0x000fe40000011614 */
[----:B------:R-:W3:Y:S02]  /*19ad0*/  S2R R20, SR_TID.X ;  /* 0x0000000000147919 */ /* 0x000ee40000002100 */
[----:B---3--:R-:W-:-:S05]  /*19ae0*/  IMAD.SHL.U32 R20, R20, 0x10, RZ ;  /* 0x0000001014147824 */ /* 0x008fca00078e00ff */
[----:B------:R-:W-:Y:S02]  /*19af0*/  LOP3.LUT R20, R35, 0x70, R20, 0xf8, !PT ;  /* 0x0000007023147812 */ /* 0x000fe400078ef814 */
[----:B------:R-:W3:Y:S01]  /*19b00*/  S2R R35, SR_TID.X ;  /* 0x0000000000237919 */ /* 0x000ee20000002100 */
[----:B-1----:R-:W-:Y:S01]  /*19b10*/  ISETP.NE.AND P1, PT, R9, 0x1, PT ;  /* 0x000000010900780c */ /* 0x002fe20003f25270 */
[----:B------:R-:W1:-:S12]  /*19b20*/  S2R R4, SR_TID.X ;  /* 0x0000000000047919 */ /* 0x000e580000002100 */
[----:B0-----:R-:W0:Y:S08]  /*19b30*/  @P1 LDC R3, c[0x0][0x434] ;  /* 0x00010d00ff031b82 */ /* 0x001e300000000800 */
[----:B------:R-:W5:Y:S01]  /*19b40*/  @P1 LDC R2, c[0x0][0x438] ;  /* 0x00010e00ff021b82 */ /* 0x000f620000000800 */
[----:B---3--:R-:W-:-:S05]  /*19b50*/  IMAD.SHL.U32 R35, R35, 0x8, RZ ;  /* 0x0000000823237824 */ /* 0x008fca00078e00ff */
[----:B------:R-:W-:-:S04]  /*19b60*/  LOP3.LUT R35, R35, 0x38, RZ, 0xc0, !PT ;  /* 0x0000003823237812 */ /* 0x000fc800078ec0ff */
[----:B------:R-:W-:-:S04]  /*19b70*/  LOP3.LUT R35, R35, 0x40, RZ, 0xfc, !PT ;  /* 0x0000004023237812 */ /* 0x000fc800078efcff */
[----:B------:R-:W-:Y:S02]  /*19b80*/  ISETP.GE.AND P2, PT, R35, UR4, PT ;  /* 0x0000000423007c0c */ /* 0x000fe4000bf46270 */
[----:B------:R-:W3:Y:S01]  /*19b90*/  S2R R35, SR_TID.X ;  /* 0x0000000000237919 */ /* 0x000ee20000002100 */
[----:B-1----:R-:W-:Y:S01]  /*19ba0*/  IMAD.SHL.U32 R4, R4, 0x8, RZ ;  /* 0x0000000804047824 */ /* 0x002fe200078e00ff */
[----:B------:R-:W-:-:S04]  /*19bb0*/  LOP3.LUT R16, R16, 0xffffffbf, RZ, 0xc0, !PT ;  /* 0xffffffbf10107812 */ /* 0x000fc800078ec0ff */
[----:B------:R-:W-:Y:S02]  /*19bc0*/  LOP3.LUT R4, R4, 0x38, RZ, 0xc0, !PT ;  /* 0x0000003804047812 */ /* 0x000fe400078ec0ff */
[----:B------:R-:W-:Y:S02]  /*19bd0*/  SEL R8, RZ, 0xffffffff, P2 ;  /* 0xffffffffff087807 */ /* 0x000fe40001000000 */
[----:B------:R-:W-:Y:S02]  /*19be0*/  LOP3.LUT R4, R4, 0x80, RZ, 0xfc, !PT ;  /* 0x0000008004047812 */ /* 0x000fe400078efcff */
[----:B------:R-:W-:Y:S01]  /*19bf0*/  @P2 LOP3.LUT R16, R16, 0x40, RZ, 0xfc, !PT ;  /* 0x0000004010102812 */ /* 0x000fe200078efcff */
[----:B------:R-:W-:Y:S01]  /*19c00*/  IMAD.SHL.U32 R8, R8, 0x2, RZ ;  /* 0x0000000208087824 */ /* 0x000fe200078e00ff */
[----:B------:R-:W-:Y:S01]  /*19c10*/  ISETP.GE.AND P2, PT, R4, UR4, PT ;  /* 0x0000000404007c0c */ /* 0x000fe2000bf46270 */
[----:B---3--:R-:W-:-:S05]  /*19c20*/  IMAD.SHL.U32 R35, R35, 0x8, RZ ;  /* 0x0000000823237824 */ /* 0x008fca00078e00ff */
[----:B------:R-:W-:-:S04]  /*19c30*/  LOP3.LUT R35, R35, 0x38, RZ, 0xc0, !PT ;  /* 0x0000003823237812 */ /* 0x000fc800078ec0ff */
[----:B------:R-:W-:Y:S02]  /*19c40*/  LOP3.LUT R35, R35, 0xc0, RZ, 0xfc, !PT ;  /* 0x000000c023237812 */ /* 0x000fe400078efcff */
[----:B------:R-:W-:Y:S01]  /*19c50*/  LOP3.LUT R16, R16, 0xffffff7f, RZ, 0xc0, !PT ;  /* 0xffffff7f10107812 */ /* 0x000fe200078ec0ff */
[----:B------:R-:W-:Y:S01]  /*19c60*/  IMAD.MOV.U32 R11, RZ, RZ, RZ ;  /* 0x000000ffff0b7224 */ /* 0x000fe200078e00ff */
[----:B--2---:R-:W-:Y:S02]  /*19c70*/  LEA R31, R21, 0xffffffc0, 0x6 ;  /* 0xffffffc0151f7811 */ /* 0x004fe400078e30ff */
[----:B------:R-:W1:Y:S03]  /*19c80*/  S2R R21, SR_TID.X ;  /* 0x0000000000157919 */ /* 0x000e660000002100 */
[----:B------:R-:W-:-:S05]  /*19c90*/  IMAD.IADD R0, R20, 0x1, R31 ;  /* 0x0000000114007824 */ /* 0x000fca00078e021f */
[C---:B------:R-:W-:Y:S01]  /*19ca0*/  ISETP.GE.AND P0, PT, R0.reuse, R26, PT ;  /* 0x0000001a0000720c */ /* 0x040fe20003f06270 */
[----:B------:R-:W-:-:S03]  /*19cb0*/  IMAD.IADD R0, R0, 0x1, R34 ;  /* 0x0000000100007824 */ /* 0x000fc600078e0222 */
[----:B------:R-:W-:Y:S01]  /*19cc0*/  ISETP.GT.U32.OR P0, PT, R20, 0x3f, P0 ;  /* 0x0000003f1400780c */ /* 0x000fe20000704470 */
[----:B0-----:R-:W-:-:S04]  /*19cd0*/  @P1 IMAD.HI.U32 R3, R0, R3, RZ ;  /* 0x0000000300031227 */ /* 0x001fc800078e00ff */
[----:B------:R-:W-:Y:S01]  /*19ce0*/  IMAD.MOV.U32 R6, RZ, RZ, R0 ;  /* 0x000000ffff067224 */ /* 0x000fe200078e0000 */
[----:B-----5:R-:W-:-:S07]  /*19cf0*/  @P1 SHF.R.U32.HI R6, RZ, R2, R3 ;  /* 0x00000002ff061219 */ /* 0x020fce0000011603 */
[----:B------:R-:W0:Y:S01]  /*19d00*/  @!P0 LDC.64 R2, c[0x0][0x428] ;  /* 0x00010a00ff028b82 */ /* 0x000e220000000a00 */
[----:B-1----:R-:W-:-:S05]  /*19d10*/  IMAD.SHL.U32 R21, R21, 0x8, RZ ;  /* 0x0000000815157824 */ /* 0x002fca00078e00ff */
[----:B------:R-:W-:-:S04]  /*19d20*/  LOP3.LUT R21, R21, 0x38, RZ, 0xc0, !PT ;  /* 0x0000003815157812 */ /* 0x000fc800078ec0ff */
[----:B------:R-:W-:Y:S02]  /*19d30*/  ISETP.GE.AND P3, PT, R21, UR4, PT ;  /* 0x0000000415007c0c */ /* 0x000fe4000bf66270 */
[----:B------:R-:W-:Y:S02]  /*19d40*/  ISETP.GE.AND P1, PT, R35, UR4, PT ;  /* 0x0000000423007c0c */ /* 0x000fe4000bf26270 */
[----:B------:R-:W-:Y:S02]  /*19d50*/  SEL R4, RZ, 0x1, P3 ;  /* 0x00000001ff047807 */ /* 0x000fe40001800000 */
[----:B------:R-:W-:Y:S02]  /*19d60*/  SEL R5, RZ, 0x8, P1 ;  /* 0x00000008ff057807 */ /* 0x000fe40000800000 */
[----:B------:R-:W-:Y:S02]  /*19d70*/  LOP3.LUT R8, R8, 0x2, R4, 0xe2, !PT ;  /* 0x0000000208087812 */ /* 0x000fe400078ee204 */
[----:B------:R-:W-:-:S02]  /*19d80*/  SEL R4, RZ, 0x4, P2 ;  /* 0x00000004ff047807 */ /* 0x000fc40001000000 */
[----:B----4-:R-:W-:Y:S02]  /*19d90*/  SHF.R.S32.HI R35, RZ, 0x1f, R30 ;  /* 0x0000001fff237819 */ /* 0x010fe4000001141e */
[----:B------:R-:W-:Y:S01]  /*19da0*/  LOP3.LUT R8, R5, R8, R4, 0xfe, !PT ;  /* 0x0000000805087212 */ /* 0x000fe200078efe04 */
[--C-:B------:R-:W-:Y:S01]  /*19db0*/  @!P0 IMAD.MOV.U32 R4, RZ, RZ, R6.reuse ;  /* 0x000000ffff048224 */ /* 0x100fe200078e0006 */
[----:B------:R-:W-:Y:S01]  /*19dc0*/  @!P0 SHF.R.S32.HI R5, RZ, 0x1f, R6 ;  /* 0x0000001fff058819 */ /* 0x000fe20000011406 */
[----:B0-----:R-:W-:-:S04]  /*19dd0*/  @!P0 IMAD R7, R35, R2, RZ ;  /* 0x0000000223078224 */ /* 0x001fc800078e02ff */
[C---:B------:R-:W-:Y:S02]  /*19de0*/  @!P0 IMAD R7, R30.reuse, R3, R7 ;  /* 0x000000031e078224 */ /* 0x040fe400078e0207 */
[----:B------:R-:W-:Y:S02]  /*19df0*/  @!P0 IMAD.WIDE.U32 R4, R30, R2, R4 ;  /* 0x000000021e048225 */ /* 0x000fe400078e0004 */
[----:B------:R-:W0:Y:S01]  /*19e00*/  @!P0 LDC.64 R2, c[0x0][0x418] ;  /* 0x00010600ff028b82 */ /* 0x000e220000000a00 */
        /* <DEDUP_REMOVED lines=8> */
[----:B------:R0:W2:Y:S01]  /*19e90*/  @!P0 LDG.E R11, desc[UR42][R2.64] ;  /* 0x0000002a020b8981 */ /* 0x0000a2000c1e1900 */
[----:B------:R-:W1:Y:S02]  /*19ea0*/  S2R R10, SR_TID.X ;  /* 0x00000000000a7919 */ /* 0x000e640000002100 */
[----:B-1----:R-:W-:-:S05]  /*19eb0*/  IMAD.SHL.U32 R10, R10, 0x8, RZ ;  /* 0x000000080a0a7824 */ /* 0x002fca00078e00ff */
[----:B------:R-:W-:-:S04]  /*19ec0*/  LOP3.LUT R10, R10, 0x38, RZ, 0xc0, !PT ;  /* 0x000000380a0a7812 */ /* 0x000fc800078ec0ff */
[----:B------:R-:W-:-:S04]  /*19ed0*/  LOP3.LUT R10, R10, 0x180, RZ, 0xfc, !PT ;  /* 0x000001800a0a7812 */ /* 0x000fc800078efcff */
[----:B------:R-:W-:Y:S02]  /*19ee0*/  ISETP.GE.AND P0, PT, R10, UR4, PT ;  /* 0x000000040a007c0c */ /* 0x000fe4000bf06270 */
[----:B------:R-:W-:-:S04]  /*19ef0*/  LOP3.LUT R10, R21, 0x140, RZ, 0xfc, !PT ;  /* 0x00000140150a7812 */ /* 0x000fc800078efcff */
[----:B------:R-:W-:-:S04]  /*19f00*/  ISETP.GE.AND P2, PT, R10, UR4, PT ;  /* 0x000000040a007c0c */ /* 0x000fc8000bf46270 */
[----:B------:R-:W-:Y:S02]  /*19f10*/  SEL R4, RZ, 0x20, P2 ;  /* 0x00000020ff047807 */ /* 0x000fe40001000000 */
[----:B0-----:R-:W-:Y:S02]  /*19f20*/  SEL R2, RZ, 0x40, P0 ;  /* 0x00000040ff027807 */ /* 0x001fe40000000000 */
[----:B------:R-:W-:Y:S02]  /*19f30*/  LOP3.LUT R16, R16, 0xfffffff7, RZ, 0xc0, !PT ;  /* 0xfffffff710107812 */ /* 0x000fe400078ec0ff */
[----:B------:R-:W-:-:S04]  /*19f40*/  LOP3.LUT R12, R21, 0x1c0, RZ, 0xfc, !PT ;  /* 0x000001c0150c7812 */ /* 0x000fc800078efcff */
[----:B------:R-:W-:-:S04]  /*19f50*/  ISETP.GE.AND P0, PT, R12, UR4, PT ;  /* 0x000000040c007c0c */ /* 0x000fc8000bf06270 */
[----:B------:R-:W-:Y:S01]  /*19f60*/  SEL R32, RZ, 0x80, P0 ;  /* 0x00000080ff207807 */ /* 0x000fe20000000000 */
[----:B--2---:R0:W-:Y:S02]  /*19f70*/  STL [R1+0x4], R11 ;  /* 0x0000040b01007387 */ /* 0x0041e40000100800 */
[----:B0-----:R-:W-:-:S04]  /*19f80*/  LOP3.LUT R11, R21, 0x100, RZ, 0xfc, !PT ;  /* 0x00000100150b7812 */ /* 0x001fc800078efcff */
[----:B------:R-:W-:-:S04]  /*19f90*/  ISETP.GE.AND P3, PT, R11, UR4, PT ;  /* 0x000000040b007c0c */ /* 0x000fc8000bf66270 */
[----:B------:R-:W-:-:S04]  /*19fa0*/  SEL R3, RZ, 0x10, P3 ;  /* 0x00000010ff037807 */ /* 0x000fc80001800000 */
[----:B------:R-:W-:-:S04]  /*19fb0*/  LOP3.LUT R3, R4, R8, R3, 0xfe, !PT ;  /* 0x0000000804037212 */ /* 0x000fc800078efe03 */
[----:B------:R-:W-:Y:S01]  /*19fc0*/  LOP3.LUT R5, R3, R2, RZ, 0xfc, !PT ;  /* 0x0000000203057212 */ /* 0x000fe200078efcff */
[----:B------:R-:W-:-:S04]  /*19fd0*/  IMAD.MOV R2, RZ, RZ, -R6 ;  /* 0x000000ffff027224 */ /* 0x000fc800078e0a06 */
[----:B------:R-:W-:Y:S01]  /*19fe0*/  IMAD R0, R9, R2, R0 ;  /* 0x0000000209007224 */ /* 0x000fe200078e0200 */
[----:B------:R0:W-:Y:S04]  /*19ff0*/  STL [R1+0x44], R5 ;  /* 0x0000440501007387 */ /* 0x0001e80000100800 */
[----:B------:R0:W-:Y:S01]  /*1a000*/  STL [R1+0x8], R0 ;  /* 0x0000080001007387 */ /* 0x0001e20000100800 */
[----:B------:R-:W-:Y:S01]  /*1a010*/  @P3 LOP3.LUT R16, R16, 0x8, RZ, 0xfc, !PT ;  /* 0x0000000810103812 */ /* 0x000fe200078efcff */
[----:B------:R-:W-:-:S03]  /*1a020*/  UMOV UR4, 0xffffffff ;  /* 0xffffffff00047882 */ /* 0x000fc60000000000 */
[----:B------:R-:W-:Y:S01]  /*1a030*/  LOP3.LUT R16, R16, 0xfffffffb, RZ, 0xc0, !PT ;  /* 0xfffffffb10107812 */ /* 0x000fe200078ec0ff */
[----:B------:R-:W-:-:S03]  /*1a040*/  IMAD.U32 R3, RZ, RZ, UR38 ;  /* 0x00000026ff037e24 */ /* 0x000fc6000f8e00ff */
[----:B------:R-:W-:Y:S01]  /*1a050*/  @P2 LOP3.LUT R16, R16, 0x4, RZ, 0xfc, !PT ;  /* 0x0000000410102812 */ /* 0x000fe200078efcff */
[----:B0-----:R-:W-:Y:S06]  /*1a060*/  BRA.DIV UR4, `(.L_x_1450) ;  /* 0x0000005604f47947 */ /* 0x001fec000b800000 */
.L_x_1558:
[----:B------:R-:W-:Y:S02]  /*1a070*/  ISETP.NE.AND P0, PT, R3, 0x3, PT ;  /* 0x000000030300780c */ /* 0x000fe40003f05270 */
[----:B------:R-:W-:Y:S02]  /*1a080*/  ISETP.GT.U32.AND P1, PT, R20, 0x3f, PT ;  /* 0x0000003f1400780c */ /* 0x000fe40003f24070 */
[----:B------:R-:W-:Y:S02]  /*1a090*/  LOP3.LUT R16, R16, 0xffff7fff, RZ, 0xc0, !PT ;  /* 0xffff7fff10107812 */ /* 0x000fe400078ec0ff */
[----:B------:R-:W-:-:S07]  /*1a0a0*/  LOP3.LUT R32, R5, R32, RZ, 0xfc, !PT ;  /* 0x0000002005207212 */ /* 0x000fce00078efcff */
[----:B------:R-:W-:-:S04]  /*1a0b0*/  @P0 LOP3.LUT R16, R16, 0x8000, RZ, 0xfc, !PT ;  /* 0x0000800010100812 */ /* 0x000fc800078efcff */
[----:B------:R-:W-:-:S04]  /*1a0c0*/  LOP3.LUT R16, R16, 0xfffffffe, RZ, 0xc0, !PT ;  /* 0xfffffffe10107812 */ /* 0x000fc800078ec0ff */
[----:B------:R-:W-:Y:S01]  /*1a0d0*/  @P1 LOP3.LUT R16, R16, 0x1, RZ, 0xfc, !PT ;  /* 0x0000000110101812 */ /* 0x000fe200078efcff */
[----:B------:R-:W-:Y:S06]  /*1a0e0*/  @!P0 BRA `(.L_x_1451) ;  /* 0x0000000000048947 */ /* 0x000fec0003800000 */
[----:B------:R-:W-:Y:S01]  /*1a0f0*/  BPT.TRAP 0x1 ;  /* 0x000000040000795c */ /* 0x000fe20000300000 */
.L_x_1451:
[----:B------:R-:W0:Y:S01]  /*1a100*/  S2R R0, SR_TID.X ;  /* 0x0000000000007919 */ /* 0x000e220000002100 */
[----:B------:R-:W-:Y:S01]  /*1a110*/  BSSY B0, `(.L_x_1452) ;  /* 0x0000008000007945 */ /* 0x000fe20003800000 */
[----:B0-----:R-:W-:-:S04]  /*1a120*/  LOP3.LUT R0, R0, 0x7f, RZ, 0xc0, !PT ;  /* 0x0000007f00007812 */ /* 0x001fc800078ec0ff */
[----:B------:R-:W-:-:S04]  /*1a130*/  SHF.R.U32.HI R0, RZ, 0x3, R0 ;  /* 0x00000003ff007819 */ /* 0x000fc80000011600 */
[----:B------:R-:W-:Y:S01]  /*1a140*/  IADD3 R31, -R0, R26, -R31 ;  /* 0x0000001a001f7210 */ /* 0x000fe20007ffe91f */
[----:B------:R-:W-:Y:S01]  /*1a150*/  IMAD R26, R22, 0x8, R18 ;  /* 0x00000008161a7824 */ /* 0x000fe200078e0212 */
[----:B------:R-:W-:-:S04]  /*1a160*/  SHF.L.U32 R0, R28, 0x1f, RZ ;  /* 0x0000001f1c007819 */ /* 0x000fc800000006ff */
[----:B------:R-:W0:Y:S02]  /*1a170*/  SYNCS.PHASECHK.TRANS64.TRYWAIT P0, [R26+URZ+0x38840], R0 ;  /* 0x038840001a0075a7 */ /* 0x000e24000800017f */
[----:B0-----:R-:W-:Y:S05]  /*1a180*/  @!P0 BRA `(.L_x_1453) ;  /* 0x0000005400e08947 */ /* 0x001fea0003800000 */
.L_x_1559:
[----:B------:R-:W-:Y:S05]  /*1a190*/  BSYNC B0 ;  /* 0x0000000000007941 */ /* 0x000fea0003800000 */
.L_x_1452:
[----:B------:R-:W0:Y:S01]  /*1a1a0*/  LDL R2, [R1+0x8] ;  /* 0x0000080001027983 */ /* 0x000e220000100800 */
[----:B------:R-:W-:Y:S01]  /*1a1b0*/  ULDC.64 UR4, c[0x0][0x300] ;  /* 0x0000c00000047ab9 */ /* 0x000fe20000000a00 */
[----:B------:R-:W-:Y:S02]  /*1a1c0*/  ULDC.64 UR6, c[0x0][0x2e8] ;  /* 0x0000ba0000067ab9 */ /* 0x000fe40000000a00 */
[----:B------:R-:W2:Y:S01]  /*1a1d0*/  LDL R4, [R1+0x4] ;  /* 0x0000040001047983 */ /* 0x000ea20000100800 */
[----:B------:R-:W-:Y:S01]  /*1a1e0*/  LOP3.LUT R16, R16, 0xfffffffd, RZ, 0xc0, !PT ;  /* 0xfffffffd10107812 */ /* 0x000fe200078ec0ff */
[----:B------:R-:W1:Y:S02]  /*1a1f0*/  S2R R7, SR_TID.X ;  /* 0x0000000000077919 */ /* 0x000e640000002100 */
[----:B-1----:R-:W-:-:S05]  /*1a200*/  IMAD.SHL.U32 R7, R7, 0x8, RZ ;  /* 0x0000000807077824 */ /* 0x002fca00078e00ff */
[----:B------:R-:W-:Y:S02]  /*1a210*/  LOP3.LUT R7, R7, 0x38, RZ, 0xc0, !PT ;  /* 0x0000003807077812 */ /* 0x000fe400078ec0ff */
[----:B0-----:R-:W-:Y:S02]  /*1a220*/  SHF.R.S32.HI R0, RZ, 0x1f, R2 ;  /* 0x0000001fff007819 */ /* 0x001fe40000011402 */
[----:B--2---:R-:W-:-:S03]  /*1a230*/  SHF.R.S32.HI R5, RZ, 0x1f, R4 ;  /* 0x0000001fff057819 */ /* 0x004fc60000011404 */
        /* <DEDUP_REMOVED lines=13> */
[----:B------:R-:W-:Y:S01]  /*1a310*/  IMAD.WIDE.U32 R2, R17, UR4, R2 ;  /* 0x0000000411027c25 */ /* 0x000fe2000f8e0002 */
        /* <DEDUP_REMOVED lines=41> */
.L_x_1569:
        /* <DEDUP_REMOVED lines=10> */
.L_x_1455:
        /* <DEDUP_REMOVED lines=11> */
.L_x_1456:
[----:B------:R1:W5:Y:S01]  /*1a700*/  LDL.LU R0, [R1+0x18] ;  /* 0x0000180001007983 */ /* 0x0003620000300800 */
[----:B------:R1:W-:Y:S03]  /*1a710*/  SYNCS.ARRIVE.TRANS64.A1T0 RZ, [R26+URZ+0x38830], RZ ;  /* 0x038830ff1aff79a7 */ /* 0x0003e6000810003f */
[----:B0-----:R1:W5:Y:S02]  /*1a720*/  LDL R2, [R1] ;  /* 0x0000000001027983 */ /* 0x0013640000100800 */
[----:B------:R-:W-:Y:S05]  /*1a730*/  WARPSYNC.ALL ;  /* 0x0000000000007948 */ /* 0x000fea0003800000 */
[----:B------:R-:W-:Y:S01]  /*1a740*/  ULDC.64 UR4, c[0x0][0xaf8] ;  /* 0x0002be0000047ab9 */ /* 0x000fe20000000a00 */
[----:B------:R-:W-:Y:S01]  /*1a750*/  BSSY B6, `(.L_x_1457) ;  /* 0x000001d000067945 */ /* 0x000fe20003800000 */
[----:B------:R-:W-:Y:S01]  /*1a760*/  BAR.SYNC.DEFER_BLOCKING 0x8, 0x100 ;  /* 0x0204000000007b1d */ /* 0x000fe20000010000 */
[----:B------:R-:W-:-:S04]  /*1a770*/  ISETP.NE.U32.AND P0, PT, RZ, UR4, PT ;  /* 0x00000004ff007c0c */ /* 0x000fc8000bf05070 */
[----:B------:R-:W-:-:S04]  /*1a780*/  ISETP.NE.AND.EX P0, PT, RZ, UR5, PT, P0 ;  /* 0x00000005ff007c0c */ /* 0x000fc8000bf05300 */
[----:B------:R-:W-:-:S05]  /*1a790*/  SEL R4, R37, RZ, !P0 ;  /* 0x000000ff25047207 */ /* 0x000fca0004000000 */
[----:B------:R0:W-:Y:S01]  /*1a7a0*/  STL [R1+0xc], R4 ;  /* 0x00000c0401007387 */ /* 0x0001e20000100800 */
[----:B-----5:R-:W-:Y:S01]  /*1a7b0*/  SEL R3, R0, RZ, !P0 ;  /* 0x000000ff00037207 */ /* 0x020fe20004000000 */
[----:B------:R-:W-:-:S04]  /*1a7c0*/  VIADD R0, R18, 0x20400 ;  /* 0x0002040012007836 */ /* 0x000fc80000000000 */
[----:B------:R0:W-:Y:S01]  /*1a7d0*/  STL [R1+0x24], R3 ;  /* 0x0000240301007387 */ /* 0x0001e20000100800 */
[----:B------:R-:W-:Y:S02]  /*1a7e0*/  LOP3.LUT P0, RZ, R0, 0x3ff, RZ, 0xc0, !PT ;  /* 0x000003ff00ff7812 */ /* 0x000fe4000780c0ff */
[----:B------:R-:W-:-:S05]  /*1a7f0*/  SHF.R.S32.HI R0, RZ, 0x1f, R2 ;  /* 0x0000001fff007819 */ /* 0x000fca0000011402 */
[----:B------:R0:W-:Y:S06]  /*1a800*/  STL [R1+0x20], R0 ;  /* 0x0000200001007387 */ /* 0x0001ec0000100800 */
[----:B------:R-:W-:Y:S05]  /*1a810*/  @!P0 BRA `(.L_x_1458) ;  /* 0x0000000000408947 */ /* 0x000fea0003800000 */
[----:B------:R-:W-:Y:S01]  /*1a820*/  MOV R2, 0x0 ;  /* 0x0000000000027802 */ /* 0x000fe20000000f00 */
[----:B------:R-:W-:Y:S01]  /*1a830*/  ULDC.64 UR4, c[0x4][0x90] ;  /* 0x0100240000047ab9 */ /* 0x000fe20000000a00 */
[----:B------:R-:W-:Y:S01]  /*1a840*/  ULDC.64 UR6, c[0x4][0x98] ;  /* 0x0100260000067ab9 */ /* 0x000fe20000000a00 */
[----:B------:R-:W-:Y:S01]  /*1a850*/  ULDC.64 UR8, c[0x4][0x20] ;  /* 0x0100080000087ab9 */ /* 0x000fe20000000a00 */
[----:B0-----:R-:W-:Y:S02]  /*1a860*/  IMAD.U32 R4, RZ, RZ, UR4 ;  /* 0x00000004ff047e24 */ /* 0x001fe4000f8e00ff */
        /* <DEDUP_REMOVED lines=11> */
.L_x_1458:
[----:B------:R-:W-:Y:S05]  /*1a920*/  BSYNC B6 ;  /* 0x0000000000067941 */ /* 0x000fea0003800000 */
.L_x_1457:
[----:B------:R-:W2:Y:S01]  /*1a930*/  LDL R20, [R1+0x24] ;  /* 0x0000240001147983 */ /* 0x000ea20000100800 */
[----:B------:R-:W3:Y:S01]  /*1a940*/  LDC R6, c[0x0][0x448] ;  /* 0x00011200ff067b82 */ /* 0x000ee20000000800 */
[----:B------:R-:W-:Y:S02]  /*1a950*/  ULDC.64 UR4, c[0x0][0x298] ;  /* 0x0000a60000047ab9 */ /* 0x000fe40000000a00 */
[----:B0-----:R-:W4:Y:S04]  /*1a960*/  LDL R4, [R1+0x20] ;  /* 0x0000200001047983 */ /* 0x001f280000100800 */
[----:B------:R-:W4:Y:S04]  /*1a970*/  LDL R5, [R1] ;  /* 0x0000000001057983 */ /* 0x000f280000100800 */
[----:B------:R0:W5:Y:S01]  /*1a980*/  LDL R9, [R1+0x14] ;  /* 0x0000140001097983 */ /* 0x0001620000100800 */
[----:B------:R-:W1:Y:S01]  /*1a990*/  S2R R2, SR_TID.X ;  /* 0x0000000000027919 */ /* 0x000e620000002100 */
[----:B------:R-:W0:Y:S01]  /*1a9a0*/  S2R R0, SR_TID.X ;  /* 0x0000000000007919 */ /* 0x000e220000002100 */
[----:B---3--:R-:W-:-:S13]  /*1a9b0*/  ISETP.NE.AND P0, PT, R6, 0x1, PT ;  /* 0x000000010600780c */ /* 0x008fda0003f05270 */
[----:B------:R-:W3:Y:S01]  /*1a9c0*/  @P0 LDC R3, c[0x0][0x450] ;  /* 0x00011400ff030b82 */ /* 0x000ee20000000800 */
[----:B-1----:R-:W-:-:S04]  /*1a9d0*/  LOP3.LUT R2, R2, 0x7f, RZ, 0xc0, !PT ;  /* 0x0000007f02027812 */ /* 0x002fc800078ec0ff */
[----:B------:R-:W-:Y:S01]  /*1a9e0*/  SHF.R.U32.HI R2, RZ, 0x3, R2 ;  /* 0x00000003ff027819 */ /* 0x000fe20000011602 */
[----:B0-----:R-:W-:Y:S02]  /*1a9f0*/  IMAD.SHL.U32 R0, R0, 0x10, RZ ;  /* 0x0000001000007824 */ /* 0x001fe400078e00ff */
[----:B--2---:R-:W-:Y:S02]  /*1aa00*/  IMAD.MOV.U32 R21, RZ, RZ, R20 ;  /* 0x000000ffff157224 */ /* 0x004fe400078e0014 */
[----:B------:R-:W2:Y:S01]  /*1aa10*/  LDL R20, [R1+0xc] ;  /* 0x00000c0001147983 */ /* 0x000ea20000100800 */
[----:B------:R-:W-:Y:S02]  /*1aa20*/  LOP3.LUT R0, R2, 0x70, R0, 0xf8, !PT ;  /* 0x0000007002007812 */ /* 0x000fe400078ef800 */
[----:B------:R-:W0:Y:S03]  /*1aa30*/  @P0 LDC R2, c[0x0][0x44c] ;  /* 0x00011300ff020b82 */ /* 0x000e260000000800 */
[----:B------:R-:W-:-:S02]  /*1aa40*/  IMAD R37, R25, 0x40, R0 ;  /* 0x0000004019257824 */ /* 0x000fc400078e0200 */
[----:B----4-:R-:W-:Y:S02]  /*1aa50*/  IMAD R4, R4, UR4, RZ ;  /* 0x0000000404047c24 */ /* 0x010fe4000f8e02ff */
[----:B------:R-:W-:Y:S02]  /*1aa60*/  IMAD.MOV.U32 R0, RZ, RZ, R37 ;  /* 0x000000ffff007224 */ /* 0x000fe400078e0025 */
[----:B------:R-:W-:Y:S02]  /*1aa70*/  IMAD R4, R5, UR5, R4 ;  /* 0x0000000505047c24 */ /* 0x000fe4000f8e0204 */
[----:B0-----:R-:W-:-:S05]  /*1aa80*/  @P0 IMAD.HI.U32 R2, R37, R2, RZ ;  /* 0x0000000225020227 */ /* 0x001fca00078e00ff */
[----:B---3--:R-:W-:Y:S01]  /*1aa90*/  @P0 SHF.R.U32.HI R0, RZ, R3, R2 ;  /* 0x00000003ff000219 */ /* 0x008fe20000011602 */
[----:B------:R-:W-:Y:S01]  /*1aaa0*/  IMAD.WIDE.U32 R2, R5, UR4, RZ ;  /* 0x0000000405027c25 */ /* 0x000fe2000f8e00ff */
[----:B------:R-:W-:-:S03]  /*1aab0*/  ULDC.64 UR4, c[0x0][0x2d8] ;  /* 0x0000b60000047ab9 */ /* 0x000fc60000000a00 */
[----:B------:R-:W-:Y:S02]  /*1aac0*/  IMAD.IADD R3, R3, 0x1, R4 ;  /* 0x0000000103037824 */ /* 0x000fe400078e0204 */
[----:B------:R-:W-:-:S04]  /*1aad0*/  IMAD.WIDE.U32 R2, R17, UR4, R2 ;  /* 0x0000000411027c25 */ /* 0x000fc8000f8e0002 */
[----:B------:R-:W-:Y:S01]  /*1aae0*/  IMAD R3, R17, UR5, R3 ;  /* 0x0000000511037c24 */ /* 0x000fe2000f8e0203 */
[----:B------:R-:W-:Y:S02]  /*1aaf0*/  ULDC.64 UR4, c[0x0][0x2e0] ;  /* 0x0000b80000047ab9 */ /* 0x000fe40000000a00 */
[----:B------:R-:W-:Y:S01]  /*1ab00*/  IMAD R4, R21, UR4, RZ ;  /* 0x0000000415047c24 */ /* 0x000fe2000f8e02ff */
[----:B------:R-:W0:Y:S02]  /*1ab10*/  S2R R7, SR_TID.X ;  /* 0x0000000000077919 */ /* 0x000e240000002100 */
[----:B0-----:R-:W-:-:S05]  /*1ab20*/  IMAD.SHL.U32 R7, R7, 0x8, RZ ;  /* 0x0000000807077824 */ /* 0x001fca00078e00ff */
[----:B------:R-:W-:Y:S01]  /*1ab30*/  LOP3.LUT R7, R7, 0x38, RZ, 0xc0, !PT ;  /* 0x0000003807077812 */ /* 0x000fe200078ec0ff */
[C---:B--2---:R-:W-:Y:S02]  /*1ab40*/  IMAD R4, R20.reuse, UR5, R4 ;  /* 0x0000000514047c24 */ /* 0x044fe4000f8e0204 */
[----:B------:R-:W-:Y:S01]  /*1ab50*/  IMAD.WIDE.U32 R2, R20, UR4, R2 ;  /* 0x0000000414027c25 */ /* 0x000fe2000f8e0002 */
        /* <DEDUP_REMOVED lines=26> */
[----:B-----5:R-:W-:Y:S02]  /*1ad00*/  IMAD R3, R9, R6, RZ ;  /* 0x0000000609037224 */ /* 0x020fe400078e02ff */
[----:B------:R-:W-:Y:S01]  /*1ad10*/  IMAD R25, R25, 0x40, R8 ;  /* 0x0000004019197824 */ /* 0x000fe200078e0208 */
[----:B------:R-:W1:Y:S03]  /*1ad20*/  SHFL.IDX PT, R5, R2, RZ, 0x181f ;  /* 0x00181fff02057589 */ /* 0x000e6600000e0000 */
[C---:B------:R-:W-:Y:S01]  /*1ad30*/  VIADD R6, R25.reuse, 0x10 ;  /* 0x0000001019067836 */ /* 0x040fe20000000000 */
[C---:B------:R-:W-:Y:S01]  /*1ad40*/  ISETP.GE.AND P0, PT, R25.reuse, R3, PT ;  /* 0x000000031900720c */ /* 0x040fe20003f06270 */
[----:B------:R-:W-:-:S03]  /*1ad50*/  VIADD R8, R25, 0x20 ;  /* 0x0000002019087836 */ /* 0x000fc60000000000 */
[----:B------:R-:W-:Y:S04]  /*1ad60*/  STL [R1+0x18], R6 ;  /* 0x0000180601007387 */ /* 0x000fe80000100800 */
[----:B------:R-:W-:Y:S05]  /*1ad70*/  STL [R1+0x1c], R8 ;  /* 0x00001c0801007387 */ /* 0x000fea0000100800 */
[----:B0-----:R-:W-:-:S05]  /*1ad80*/  @!P0 LEA R4, P2, R7, R4, 0x1 ;  /* 0x0000000407048211 */ /* 0x001fca00078408ff */
[----:B-1----:R-:W-:-:S05]  /*1ad90*/  @!P0 IMAD.X R5, RZ, RZ, R5, P2 ;  /* 0x000000ffff058224 */ /* 0x002fca00010e0605 */
[----:B------:R-:W-:Y:S01]  /*1ada0*/  @!PT LDS RZ, [RZ] ;  /* 0x00000000fffff984 */ /* 0x000fe20000000800 */
[----:B------:R0:W-:Y:S01]  /*1adb0*/  @!P0 LDGSTS.E.BYPASS.LTC128B.128 [R23+0x20400], desc[UR42][R4.64], !P1 ;  /* 0x2040000004178fae */ /* 0x0001e2000c901d6a */
[----:B------:R-:W-:-:S03]  /*1adc0*/  ISETP.GE.AND P0, PT, R6, R3, PT ;  /* 0x000000030600720c */ /* 0x000fc60003f06270 */
[----:B------:R-:W-:Y:S04]  /*1add0*/  SHFL.IDX PT, R6, R2, 0x2, 0x181f ;  /* 0x00581f0002067f89 */ /* 0x000fe800000e0000 */
[----:B0-----:R-:W0:Y:S04]  /*1ade0*/  SHFL.IDX PT, R5, R0, 0x1, 0x181f ;  /* 0x00381f0000057f89 */ /* 0x001e2800000e0000 */
[----:B------:R-:W1:Y:S02]  /*1adf0*/  SHFL.IDX PT, R4, R2, 0x1, 0x181f ;  /* 0x00381f0002047f89 */ /* 0x000e6400000e0000 */
[----:B0-----:R-:W-:-:S05]  /*1ae00*/  @!P0 LEA R5, P2, R7, R5, 0x1 ;  /* 0x0000000507058211 */ /* 0x001fca00078408ff */
[----:B-1----:R-:W-:-:S05]  /*1ae10*/  @!P0 IMAD.X R4, RZ, RZ, R4, P2 ;  /* 0x000000ffff048224 */ /* 0x002fca00010e0604 */
[----:B------:R-:W-:-:S04]  /*1ae20*/  @!P0 LOP3.LUT R5, R5, R4, RZ, 0x3c, !PT ;  /* 0x0000000405058212 */ /* 0x000fc800078e3cff */
[----:B------:R-:W-:-:S04]  /*1ae30*/  @!P0 LOP3.LUT R4, R5, R4, RZ, 0x3c, !PT ;  /* 0x0000000405048212 */ /* 0x000fc800078e3cff */
[----:B------:R-:W-:-:S05]  /*1ae40*/  @!P0 LOP3.LUT R5, R5, R4, RZ, 0x3c, !PT ;  /* 0x0000000405058212 */ /* 0x000fca00078e3cff */
[----:B------:R0:W-:Y:S01]  /*1ae50*/  @!P0 LDGSTS.E.BYPASS.LTC128B.128 [R23+0x20c00], desc[UR42][R4.64], !P1 ;  /* 0x20c0000004178fae */ /* 0x0001e2000c901d6a */
[----:B------:R-:W-:-:S03]  /*1ae60*/  ISETP.GE.AND P0, PT, R8, R3, PT ;  /* 0x000000030800720c */ /* 0x000fc60003f06270 */
[----:B0-----:R-:W0:Y:S04]  /*1ae70*/  SHFL.IDX PT, R4, R0, 0x2, 0x181f ;  /* 0x00581f0000047f89 */ /* 0x001e2800000e0000 */
[----:B------:R-:W1:Y:S06]  /*1ae80*/  SHFL.IDX PT, R0, R0, 0x3, 0x181f ;  /* 0x00781f0000007f89 */ /* 0x000e6c00000e0000 */
[----:B0-----:R-:W-:-:S05]  /*1ae90*/  @!P0 LEA R5, P2, R7, R4, 0x1 ;  /* 0x0000000407058211 */ /* 0x001fca00078408ff */
[----:B------:R-:W-:-:S05]  /*1aea0*/  @!P0 IMAD.X R4, RZ, RZ, R6, P2 ;  /* 0x000000ffff048224 */ /* 0x000fca00010e0606 */
[----:B------:R-:W-:-:S04]  /*1aeb0*/  @!P0 LOP3.LUT R5, R5, R4, RZ, 0x3c, !PT ;  /* 0x0000000405058212 */ /* 0x000fc800078e3cff */
[----:B------:R-:W-:-:S04]  /*1aec0*/  @!P0 LOP3.LUT R4, R5, R4, RZ, 0x3c, !PT ;  /* 0x0000000405048212 */ /* 0x000fc800078e3cff */
[----:B------:R-:W-:-:S05]  /*1aed0*/  @!P0 LOP3.LUT R5, R5, R4, RZ, 0x3c, !PT ;  /* 0x0000000405058212 */ /* 0x000fca00078e3cff */
[----:B------:R0:W-:Y:S04]  /*1aee0*/  @!P0 LDGSTS.E.BYPASS.LTC128B.128 [R23+0x21400], desc[UR42][R4.64], !P1 ;  /* 0x2140000004178fae */ /* 0x0001e8000c901d6a */
[----:B01----:R0:W2:Y:S02]  /*1aef0*/  SHFL.IDX PT, R4, R2, 0x3, 0x181f ;  /* 0x00781f0002047f89 */ /* 0x0030a400000e0000 */
.L_x_1578:
[----:B0-----:R-:W-:-:S05]  /*1af00*/  VIADD R2, R25, 0x30 ;  /* 0x0000003019027836 */ /* 0x001fca0000000000 */
[----:B------:R-:W-:Y:S01]  /*1af10*/  ISETP.GE.AND P0, PT, R2, R3, PT ;  /* 0x000000030200720c */ /* 0x000fe20003f06270 */
[----:B------:R0:W-:-:S12]  /*1af20*/  STL [R1+0x2c], R2 ;  /* 0x00002c0201007387 */ /* 0x0001d80000100800 */
[----:B0-----:R-:W-:-:S05]  /*1af30*/  @!P0 LEA R2, P2, R7, R0, 0x1 ;  /* 0x0000000007028211 */ /* 0x001fca00078408ff */
[----:B--2---:R-:W-:-:S05]  /*1af40*/  @!P0 IMAD.X R3, RZ, RZ, R4, P2 ;  /* 0x000000ffff038224 */ /* 0x004fca00010e0604 */
[----:B------:R-:W-:Y:S01]  /*1af50*/  @!PT LDS RZ, [RZ] ;  /* 0x00000000fffff984 */ /* 0x000fe20000000800 */
[----:B------:R-:W-:Y:S01]  /*1af60*/  @!PT LDS RZ, [RZ] ;  /* 0x00000000fffff984 */ /* 0x000fe20000000800 */
[----:B------:R-:W-:Y:S01]  /*1af70*/  @!PT LDS RZ, [RZ] ;  /* 0x00000000fffff984 */ /* 0x000fe20000000800 */
[----:B------:R0:W-:Y:S01]  /*1af80*/  @!P0 LDGSTS.E.BYPASS.LTC128B.128 [R23+0x21c00], desc[UR42][R2.64], !P1 ;  /* 0x21c0000002178fae */ /* 0x0001e2000c901d6a */
[----:B------:R-:W-:Y:S01]  /*1af90*/  PLOP3.LUT P0, PT, PT, PT, PT, 0x80, 0x0 ;  /* 0x000000000000781c */ /* 0x000fe20003f0f070 */
[----:B------:R-:W-:-:S12]  /*1afa0*/  NOP ;  /* 0x0000000000007918 */ /* 0x000fd80000000000 */
.L_x_1460:
        /* <DEDUP_REMOVED lines=28> */
.L_x_1462:
[----:B------:R-:W-:Y:S05]  /*1b170*/  BSYNC B6 ;  /* 0x0000000000067941 */ /* 0x000fea0003800000 */
.L_x_1461:
[----:B------:R-:W2:Y:S01]  /*1b180*/  LDL.LU R0, [R1+0x20] ;  /* 0x0000200001007983 */ /* 0x000ea20000300800 */
[----:B------:R-:W1:Y:S01]  /*1b190*/  LDC R7, c[0x0][0x448] ;  /* 0x00011200ff077b82 */ /* 0x000e620000000800 */
[----:B------:R-:W-:Y:S02]  /*1b1a0*/  ULDC.64 UR4, c[0x0][0x398] ;  /* 0x0000e60000047ab9 */ /* 0x000fe40000000a00 */
[----:B0-----:R-:W3:Y:S04]  /*1b1b0*/  LDL.LU R2, [R1] ;  /* 0x0000000001027983 */ /* 0x001ee80000300800 */
[----:B------:R-:W4:Y:S04]  /*1b1c0*/  LDL.LU R21, [R1+0x24] ;  /* 0x0000240001157983 */ /* 0x000f280000300800 */
[----:B------:R-:W5:Y:S01]  /*1b1d0*/  LDL.LU R20, [R1+0xc] ;  /* 0x00000c0001147983 */ /* 0x000f620000300800 */
[----:B------:R-:W-:Y:S01]  /*1b1e0*/  IMAD.MOV.U32 R4, RZ, RZ, R37 ;  /* 0x000000ffff047224 */ /* 0x000fe200078e0025 */
[----:B------:R-:W-:Y:S01]  /*1b1f0*/  LOP3.LUT R16, R16, 0xfffffbff, RZ, 0xc0, !PT ;  /* 0xfffffbff10107812 */ /* 0x000fe200078ec0ff */
[----:B------:R-:W0:Y:S01]  /*1b200*/  S2R R9, SR_TID.X ;  /* 0x0000000000097919 */ /* 0x000e220000002100 */
[----:B-1----:R-:W-:-:S13]  /*1b210*/  ISETP.NE.AND P0, PT, R7, 0x1, PT ;  /* 0x000000010700780c */ /* 0x002fda0003f05270 */
[----:B------:R-:W1:Y:S01]  /*1b220*/  @P0 LDC R5, c[0x0][0x450] ;  /* 0x00011400ff050b82 */ /* 0x000e620000000800 */
[----:B0-----:R-:W-:-:S05]  /*1b230*/  IMAD.SHL.U32 R9, R9, 0x8, RZ ;  /* 0x0000000809097824 */ /* 0x001fca00078e00ff */
[----:B------:R-:W-:-:S04]  /*1b240*/  LOP3.LUT R9, R9, 0x38, RZ, 0xc0, !PT ;  /* 0x0000003809097812 */ /* 0x000fc800078ec0ff */
[----:B------:R-:W-:Y:S01]  /*1b250*/  LOP3.LUT R9, R9, 0xc0, RZ, 0xfc, !PT ;  /* 0x000000c009097812 */ /* 0x000fe200078efcff */
[----:B--2---:R-:W-:-:S04]  /*1b260*/  IMAD R0, R0, UR4, RZ ;  /* 0x0000000400007c24 */ /* 0x004fc8000f8e02ff */
[C---:B---3--:R-:W-:Y:S02]  /*1b270*/  IMAD R0, R2.reuse, UR5, R0 ;  /* 0x0000000502007c24 */ /* 0x048fe4000f8e0200 */
[----:B------:R-:W-:Y:S01]  /*1b280*/  IMAD.WIDE.U32 R2, R2, UR4, RZ ;  /* 0x0000000402027c25 */ /* 0x000fe2000f8e00ff */
[----:B------:R-:W-:-:S03]  /*1b290*/  ULDC.64 UR4, c[0x0][0x3d8] ;  /* 0x0000f60000047ab9 */ /* 0x000fc60000000a00 */
[----:B------:R-:W-:Y:S02]  /*1b2a0*/  IMAD.IADD R3, R3, 0x1, R0 ;  /* 0x0000000103037824 */ /* 0x000fe400078e0200 */
[----:B------:R-:W-:-:S04]  /*1b2b0*/  IMAD.WIDE.U32 R2, R17, UR4, R2 ;  /* 0x0000000411027c25 */ /* 0x000fc8000f8e0002 */
[----:B------:R-:W-:Y:S01]  /*1b2c0*/  IMAD R3, R17, UR5, R3 ;  /* 0x0000000511037c24 */ /* 0x000fe2000f8e0203 */
[----:B------:R-:W-:Y:S02]  /*1b2d0*/  ULDC.64 UR4, c[0x0][0x3e0] ;  /* 0x0000f80000047ab9 */ /* 0x000fe40000000a00 */
[----:B----4-:R-:W-:Y:S02]  /*1b2e0*/  IMAD R0, R21, UR4, RZ ;  /* 0x0000000415007c24 */ /* 0x010fe4000f8e02ff */
[C---:B-----5:R-:W-:Y:S01]  /*1b2f0*/  IMAD.WIDE.U32 R2, R20.reuse, UR4, R2 ;  /* 0x0000000414027c25 */ /* 0x060fe2000f8e0002 */
[----:B------:R-:W0:Y:S03]  /*1b300*/  S2R R21, SR_TID.X ;  /* 0x0000000000157919 */ /* 0x000e260000002100 */
[----:B------:R-:W-:Y:S01]  /*1b310*/  IMAD R0, R20, UR5, R0 ;  /* 0x0000000514007c24 */ /* 0x000fe2000f8e0200 */
[----:B------:R-:W-:Y:S01]  /*1b320*/  ULDC.64 UR4, c[0x0][0x3d0] ;  /* 0x0000f40000047ab9 */ /* 0x000fe20000000a00 */
[----:B------:R-:W2:Y:S02]  /*1b330*/  S2R R20, SR_TID.X ;  /* 0x0000000000147919 */ /* 0x000ea40000002100 */
[----:B------:R-:W-:-:S02]  /*1b340*/  IMAD.IADD R3, R3, 0x1, R0 ;  /* 0x0000000103037824 */ /* 0x000fc400078e0200 */
[----:B------:R-:W3:Y:S01]  /*1b350*/  @P0 LDC R0, c[0x0][0x44c] ;  /* 0x00011300ff000b82 */ /* 0x000ee20000000800 */
[----:B0-----:R-:W-:Y:S02]  /*1b360*/  IMAD.SHL.U32 R21, R21, 0x8, RZ ;  /* 0x0000000815157824 */ /* 0x001fe400078e00ff */
[----:B---3--:R-:W-:-:S03]  /*1b370*/  @P0 IMAD.HI.U32 R0, R37, R0, RZ ;  /* 0x0000000025000227 */ /* 0x008fc600078e00ff */
[----:B------:R-:W-:Y:S01]  /*1b380*/  LOP3.LUT R21, R21, 0x38, RZ, 0xc0, !PT ;  /* 0x0000003815157812 */ /* 0x000fe200078ec0ff */
[----:B--2---:R-:W-:Y:S01]  /*1b390*/  IMAD.SHL.U32 R20, R20, 0x8, RZ ;  /* 0x0000000814147824 */ /* 0x004fe200078e00ff */
[----:B-1----:R-:W-:Y:S02]  /*1b3a0*/  @P0 SHF.R.U32.HI R4, RZ, R5, R0 ;  /* 0x00000005ff040219 */ /* 0x002fe40000011600 */
[----:B------:R-:W-:Y:S02]  /*1b3b0*/  LOP3.LUT R8, R21, 0x80, RZ, 0xfc, !PT ;  /* 0x0000008015087812 */ /* 0x000fe400078efcff */
[--C-:B------:R-:W-:Y:S01]  /*1b3c0*/  SHF.R.S32.HI R5, RZ, 0x1f, R4.reuse ;  /* 0x0000001fff057819 */ /* 0x100fe20000011404 */
[----:B------:R-:W-:Y:S01]  /*1b3d0*/  IMAD.MOV R0, RZ, RZ, -R4 ;  /* 0x000000ffff007224 */ /* 0x000fe200078e0a04 */
[----:B------:R-:W0:Y:S01]  /*1b3e0*/  S2R R21, SR_TID.X ;  /* 0x0000000000157919 */ /* 0x000e220000002100 */
[----:B------:R-:W-:Y:S01]  /*1b3f0*/  IMAD.WIDE.U32 R2, R4, UR4, R2 ;  /* 0x0000000404027c25 */ /* 0x000fe2000f8e0002 */
[----:B------:R-:W-:-:S03]  /*1b400*/  LOP3.LUT R20, R20, 0x38, RZ, 0xc0, !PT ;  /* 0x0000003814147812 */ /* 0x000fc600078ec0ff */
[----:B------:R-:W-:Y:S02]  /*1b410*/  IMAD R0, R7, R0, R37 ;  /* 0x0000000007007224 */ /* 0x000fe400078e0225 */
        /* <DEDUP_REMOVED lines=11> */
[----:B------:R-:W-:Y:S02]  /*1b4d0*/  ULDC UR4, c[0x0][0x3b8] ;  /* 0x0000ee0000047ab9 */ /* 0x000fe40000000800 */
[----:B------:R-:W-:Y:S02]  /*1b4e0*/  ISETP.GE.AND P1, PT, R20, UR4, PT ;  /* 0x0000000414007c0c */ /* 0x000fe4000bf26270 */
[----:B------:R-:W-:Y:S01]  /*1b4f0*/  LEA.HI.X R6, R2, UR5, R6, 0x1, P0 ;  /* 0x0000000502067c11 */ /* 0x000fe200080f0c06 */
[----:B0-----:R-:W-:Y:S01]  /*1b500*/  IMAD.SHL.U32 R21, R21, 0x8, RZ ;  /* 0x0000000815157824 */ /* 0x001fe200078e00ff */
[----:B------:R-:W-:-:S02]  /*1b510*/  ISETP.GE.AND P0, PT, R8, UR4, PT ;  /* 0x0000000408007c0c */ /* 0x000fc4000bf06270 */
[----:B------:R-:W0:Y:S01]  /*1b520*/  S2R R8, SR_TID.X ;  /* 0x0000000000087919 */ /* 0x000e220000002100 */
[----:B------:R-:W-:Y:S02]  /*1b530*/  SEL R2, RZ, 0x1, P1 ;  /* 0x00000001ff027807 */ /* 0x000fe40000800000 */
[----:B------:R-:W-:Y:S02]  /*1b540*/  LOP3.LUT R21, R21, 0x38, RZ, 0xc0, !PT ;  /* 0x0000003815157812 */ /* 0x000fe400078ec0ff */
[----:B------:R-:W-:Y:S02]  /*1b550*/  SEL R3, RZ, 0x4, P0 ;  /* 0x00000004ff037807 */ /* 0x000fe40000000000 */
[----:B------:R-:W-:Y:S02]  /*1b560*/  @P1 LOP3.LUT R16, R16, 0x400, RZ, 0xfc, !PT ;  /* 0x0000040010101812 */ /* 0x000fe400078efcff */
[----:B------:R-:W-:Y:S02]  /*1b570*/  ISETP.GE.AND P5, PT, R9, UR4, PT ;  /* 0x0000000409007c0c */ /* 0x000fe4000bfa6270 */
[----:B------:R-:W-:-:S04]  /*1b580*/  LOP3.LUT R16, R16, 0xfffffeff, RZ, 0xc0, !PT ;  /* 0xfffffeff10107812 */ /* 0x000fc800078ec0ff */
[----:B------:R-:W-:-:S04]  /*1b590*/  @P0 LOP3.LUT R16, R16, 0x100, RZ, 0xfc, !PT ;  /* 0x0000010010100812 */ /* 0x000fc800078efcff */
[----:B------:R-:W-:Y:S01]  /*1b5a0*/  LOP3.LUT R16, R16, 0xfffffdff, RZ, 0xc0, !PT ;  /* 0xfffffdff10107812 */ /* 0x000fe200078ec0ff */
[----:B0-----:R-:W-:-:S05]  /*1b5b0*/  IMAD.SHL.U32 R8, R8, 0x8, RZ ;  /* 0x0000000808087824 */ /* 0x001fca00078e00ff */
[----:B------:R-:W-:-:S04]  /*1b5c0*/  LOP3.LUT R8, R8, 0x38, RZ, 0xc0, !PT ;  /* 0x0000003808087812 */ /* 0x000fc800078ec0ff */
[----:B------:R-:W-:-:S04]  /*1b5d0*/  LOP3.LUT R8, R8, 0x40, RZ, 0xfc, !PT ;  /* 0x0000004008087812 */ /* 0x000fc800078efcff */
[----:B------:R-:W-:Y:S02]  /*1b5e0*/  ISETP.GE.AND P0, PT, R8, UR4, PT ;  /* 0x0000000408007c0c */ /* 0x000fe4000bf06270 */
[----:B------:R-:W-:Y:S02]  /*1b5f0*/  LOP3.LUT R8, R21, 0x100, RZ, 0xfc, !PT ;  /* 0x0000010015087812 */ /* 0x000fe400078efcff */
[----:B------:R-:W0:Y:S01]  /*1b600*/  S2R R21, SR_TID.X ;  /* 0x0000000000157919 */ /* 0x000e220000002100 */
[----:B------:R-:W-:Y:S02]  /*1b610*/  SEL R4, RZ, 0x2, P0 ;  /* 0x00000002ff047807 */ /* 0x000fe40000000000 */
[----:B------:R-:W-:Y:S02]  /*1b620*/  ISETP.GE.AND P4, PT, R8, UR4, PT ;  /* 0x0000000408007c0c */ /* 0x000fe4000bf86270 */
[----:B------:R-:W1:Y:S01]  /*1b630*/  S2R R8, SR_TID.X ;  /* 0x0000000000087919 */ /* 0x000e620000002100 */
[----:B------:R-:W-:-:S02]  /*1b640*/  IADD3 R2, R3, R4, R2 ;  /* 0x0000000403027210 */ /* 0x000fc40007ffe002 */
[----:B------:R-:W-:Y:S02]  /*1b650*/  SEL R3, RZ, 0x10, P4 ;  /* 0x00000010ff037807 */ /* 0x000fe40002000000 */
[----:B------:R-:W-:Y:S02]  /*1b660*/  @P0 LOP3.LUT R16, R16, 0x200, RZ, 0xfc, !PT ;  /* 0x0000020010100812 */ /* 0x000fe400078efcff */
[----:B------:R-:W-:-:S04]  /*1b670*/  SEL R4, RZ, 0x8, P5 ;  /* 0x00000008ff047807 */ /* 0x000fc80002800000 */
[----:B------:R-:W-:Y:S01]  /*1b680*/  IADD3 R4, R3, R2, R4 ;  /* 0x0000000203047210 */ /* 0x000fe20007ffe004 */
[----:B0-----:R-:W-:Y:S02]  /*1b690*/  IMAD.SHL.U32 R21, R21, 0x8, RZ ;  /* 0x0000000815157824 */ /* 0x001fe400078e00ff */
[----:B-1----:R-:W-:-:S03]  /*1b6a0*/  IMAD.SHL.U32 R8, R8, 0x8, RZ ;  /* 0x0000000808087824 */ /* 0x002fc600078e00ff */
[----:B------:R-:W-:Y:S02]  /*1b6b0*/  LOP3.LUT R21, R21, 0x38, RZ, 0xc0, !PT ;  /* 0x0000003815157812 */ /* 0x000fe400078ec0ff */
[----:B------:R-:W-:Y:S02]  /*1b6c0*/  LOP3.LUT R8, R8, 0x38, RZ, 0xc0, !PT ;  /* 0x0000003808087812 */ /* 0x000fe400078ec0ff */
[----:B------:R-:W-:Y:S02]  /*1b6d0*/  LOP3.LUT R9, R21, 0x140, RZ, 0xfc, !PT ;  /* 0x0000014015097812 */ /* 0x000fe400078efcff */
[----:B------:R-:W-:Y:S02]  /*1b6e0*/  LOP3.LUT R8, R8, 0x180, RZ, 0xfc, !PT ;  /* 0x0000018008087812 */ /* 0x000fe400078efcff */
[----:B------:R-:W-:Y:S02]  /*1b6f0*/  ISETP.GE.AND P3, PT, R9, UR4, PT ;  /* 0x0000000409007c0c */ /* 0x000fe4000bf66270 */
[----:B------:R-:W-:-:S02]  /*1b700*/  ISETP.GE.AND P0, PT, R8, UR4, PT ;  /* 0x0000000408007c0c */ /* 0x000fc4000bf06270 */
[----:B------:R-:W-:Y:S02]  /*1b710*/  LOP3.LUT R8, R21, 0x1c0, RZ, 0xfc, !PT ;  /* 0x000001c015087812 */ /* 0x000fe400078efcff */
[----:B------:R-:W-:Y:S02]  /*1b720*/  SEL R2, RZ, 0x40, P0 ;  /* 0x00000040ff027807 */ /* 0x000fe40000000000 */
[----:B------:R-:W-:Y:S02]  /*1b730*/  SEL R3, RZ, 0x20, P3 ;  /* 0x00000020ff037807 */ /* 0x000fe40001800000 */
[----:B------:R-:W-:Y:S01]  /*1b740*/  ISETP.GE.AND P0, PT, R8, UR4, PT ;  /* 0x0000000408007c0c */ /* 0x000fe2000bf06270 */
[----:B------:R-:W-:Y:S01]  /*1b750*/  UMOV UR4, 0xffffffff ;  /* 0xffffffff00047882 */ /* 0x000fe20000000000 */
[----:B------:R-:W-:Y:S02]  /*1b760*/  IADD3 R4, R2, R4, R3 ;  /* 0x0000000402047210 */ /* 0x000fe40007ffe003 */
[----:B------:R-:W-:-:S05]  /*1b770*/  SEL R5, RZ, 0x80, P0 ;  /* 0x00000080ff057807 */ /* 0x000fca0000000000 */
[----:B------:R-:W-:Y:S01]  /*1b780*/  IMAD.IADD R5, R4, 0x1, R5 ;  /* 0x0000000104057824 */ /* 0x000fe200078e0205 */
[----:B------:R-:W-:Y:S06]  /*1b790*/  BRA.DIV UR4, `(.L_x_1463) ;  /* 0x0000004e04007947 */ /* 0x000fec000b800000 */
[----:B------:R-:W2:Y:S04]  /*1b7a0*/  LDL.LU R3, [R1+0x14] ;  /* 0x0000140001037983 */ /* 0x000ea80000300800 */
[----:B------:R-:W3:Y:S04]  /*1b7b0*/  LDL.LU R2, [R1+0x1c] ;  /* 0x00001c0001027983 */ /* 0x000ee80000300800 */
[----:B------:R-:W4:Y:S01]  /*1b7c0*/  LDL.LU R8, [R1+0x18] ;  /* 0x0000180001087983 */ /* 0x000f220000300800 */
[----:B------:R-:W-:-:S03]  /*1b7d0*/  LOP3.LUT R16, R16, 0xffbfffff, RZ, 0xc0, !PT ;  /* 0xffbfffff10107812 */ /* 0x000fc600078ec0ff */
[----:B------:R-:W-:Y:S01]  /*1b7e0*/  SHFL.IDX PT, R14, R0, 0x2, 0x181f ;  /* 0x00581f00000e7f89 */ /* 0x000fe200000e0000 */
[----:B------:R-:W-:-:S04]  /*1b7f0*/  @P4 LOP3.LUT R16, R16, 0x400000, RZ, 0xfc, !PT ;  /* 0x0040000010104812 */ /* 0x000fc800078efcff */
[C---:B------:R-:W-:Y:S02]  /*1b800*/  LOP3.LUT P4, RZ, R16.reuse, 0x400, RZ, 0xc0, !PT ;  /* 0x0000040010ff7812 */ /* 0x040fe4000788c0ff */
[----:B------:R-:W-:-:S04]  /*1b810*/  LOP3.LUT R16, R16, 0xffdfffff, RZ, 0xc0, !PT ;  /* 0xffdfffff10107812 */ /* 0x000fc800078ec0ff */
[----:B------:R-:W-:-:S04]  /*1b820*/  @P3 LOP3.LUT R16, R16, 0x200000, RZ, 0xfc, !PT ;  /* 0x0020000010103812 */ /* 0x000fc800078efcff */
[----:B------:R-:W-:Y:S01]  /*1b830*/  LOP3.LUT P3, RZ, R16, 0x200, RZ, 0xc0, !PT ;  /* 0x0000020010ff7812 */ /* 0x000fe2000786c0ff */
[----:B--2---:R-:W-:Y:S02]  /*1b840*/  IMAD R7, R3, R7, RZ ;  /* 0x0000000703077224 */ /* 0x004fe400078e02ff */
[----:B------:R-:W0:Y:S01]  /*1b850*/  SHFL.IDX PT, R3, R0, RZ, 0x181f ;  /* 0x00181fff00037589 */ /* 0x000e2200000e0000 */
[----:B---3--:R-:W-:Y:S02]  /*1b860*/  IMAD.MOV.U32 R9, RZ, RZ, R2 ;  /* 0x000000ffff097224 */ /* 0x008fe400078e0002 */
[----:B------:R-:W-:-:S13]  /*1b870*/  ISETP.GE.AND P0, PT, R25, R7, PT ;  /* 0x000000071900720c */ /* 0x000fda0003f06270 */
[----:B------:R-:W-:-:S04]  /*1b880*/  @!P0 LOP3.LUT R2, R4, 0x40, RZ, 0xc0, !PT ;  /* 0x0000004004028812 */ /* 0x000fc800078ec0ff */
[----:B------:R-:W-:-:S04]  /*1b890*/  @!P0 SHF.R.U32.HI R2, RZ, 0x2, R2 ;  /* 0x00000002ff028819 */ /* 0x000fc80000011602 */
[----:B------:R-:W-:Y:S02]  /*1b8a0*/  @!P0 ISETP.NE.U32.AND P2, PT, R2, RZ, PT ;  /* 0x000000ff0200820c */ /* 0x000fe40003f45070 */
[----:B------:R-:W-:Y:S02]  /*1b8b0*/  @!P0 LOP3.LUT R2, R5, 0x80, RZ, 0xc0, !PT ;  /* 0x0000008005028812 */ /* 0x000fe400078ec0ff */
[----:B0-----:R-:W-:Y:S02]  /*1b8c0*/  @!P0 LEA R3, P6, R20, R3, 0x1 ;  /* 0x0000000314038211 */ /* 0x001fe400078c08ff */
[----:B------:R-:W-:-:S04]  /*1b8d0*/  @!P0 SHF.R.U32.HI R2, RZ, 0x3, R2 ;  /* 0x00000003ff028819 */ /* 0x000fc80000011602 */
[----:B------:R-:W-:Y:S02]  /*1b8e0*/  @!P0 ISETP.NE.U32.AND P1, PT, R2, RZ, PT ;  /* 0x000000ff0200820c */ /* 0x000fe40003f25070 */
[----:B------:R-:W0:Y:S02]  /*1b8f0*/  SHFL.IDX PT, R2, R6, RZ, 0x181f ;  /* 0x00181fff06027589 */ /* 0x000e2400000e0000 */
[----:B0-----:R-:W-:Y:S01]  /*1b900*/  @!P0 IMAD.X R2, RZ, RZ, R2, P6 ;  /* 0x000000ffff028224 */ /* 0x001fe200030e0602 */
[----:B------:R-:W-:-:S04]  /*1b910*/  LOP3.LUT P6, RZ, R16, 0x100, RZ, 0xc0, !PT ;  /* 0x0000010010ff7812 */ /* 0x000fc800078cc0ff */
[----:B------:R-:W-:-:S04]  /*1b920*/  @!P0 LOP3.LUT R3, R3, R2, RZ, 0x3c, !PT ;  /* 0x0000000203038212 */ /* 0x000fc800078e3cff */
[----:B------:R-:W-:-:S04]  /*1b930*/  @!P0 LOP3.LUT R2, R3, R2, RZ, 0x3c, !PT ;  /* 0x0000000203028212 */ /* 0x000fc800078e3cff */
[----:B------:R-:W-:-:S05]  /*1b940*/  @!P0 LOP3.LUT R3, R3, R2, RZ, 0x3c, !PT ;  /* 0x0000000203038212 */ /* 0x000fca00078e3cff */
[----:B------:R-:W-:Y:S01]  /*1b950*/  @!P0 LDGSTS.E.BYPASS.LTC128B.128 [R23+0x26400], desc[UR42][R2.64], !P4 ;  /* 0x2640000002178fae */ /* 0x000fe2000e101d6a */
[----:B------:R-:W-:-:S03]  /*1b960*/  LOP3.LUT P4, RZ, R16, 0x400000, RZ, 0xc0, !PT ;  /* 0x0040000010ff7812 */ /* 0x000fc6000788c0ff */
[----:B------:R-:W-:Y:S01]  /*1b970*/  @!P0 LDGSTS.E.BYPASS.LTC128B.128 [R23+0x28400], desc[UR42][R2.64+0x80], !P3 ;  /* 0x2840008002178fae */ /* 0x000fe2000d901d6a */
[C---:B------:R-:W-:Y:S02]  /*1b980*/  LOP3.LUT P3, RZ, R16.reuse, 0x200000, RZ, 0xc0, !PT ;  /* 0x0020000010ff7812 */ /* 0x040fe4000786c0ff */
[----:B------:R-:W-:Y:S01]  /*1b990*/  LOP3.LUT R16, R16, 0xffefffff, RZ, 0xc0, !PT ;  /* 0xffefffff10107812 */ /* 0x000fe200078ec0ff */
[----:B------:R-:W-:Y:S03]  /*1b9a0*/  @!P0 LDGSTS.E.BYPASS.LTC128B.128 [R23+0x2a400], desc[UR42][R2.64+0x100], !P6 ;  /* 0x2a40010002178fae */ /* 0x000fe6000f101d6a */
[----:B------:R-:W-:Y:S01]  /*1b9b0*/  @P6 LOP3.LUT R16, R16, 0x100000, RZ, 0xfc, !PT ;  /* 0x0010000010106812 */ /* 0x000fe200078efcff */
[----:B------:R-:W-:Y:S03]  /*1b9c0*/  @!P0 LDGSTS.E.BYPASS.LTC128B.128 [R23+0x2c400], desc[UR42][R2.64+0x180], !P5 ;  /* 0x2c40018002178fae */ /* 0x000fe6000e901d6a */
[C---:B------:R-:W-:Y:S01]  /*1b9d0*/  LOP3.LUT P6, RZ, R16.reuse, 0x400, RZ, 0xc0, !PT ;  /* 0x0000040010ff7812 */ /* 0x040fe200078cc0ff */
[----:B------:R-:W-:Y:S01]  /*1b9e0*/  @!P0 LDGSTS.E.BYPASS.LTC128B.128 [R23+0x2e400], desc[UR42][R2.64+0x200], !P4 ;  /* 0x2e40020002178fae */ /* 0x000fe2000e101d6a */
[----:B------:R-:W-:-:S03]  /*1b9f0*/  LOP3.LUT R16, R16, 0xffffbfff, RZ, 0xc0, !PT ;  /* 0xffffbfff10107812 */ /* 0x000fc600078ec0ff */
[----:B------:R-:W-:Y:S04]  /*1ba00*/  @!P0 LDGSTS.E.BYPASS.LTC128B.128 [R23+0x30400], desc[UR42][R2.64+0x280], !P3 ;  /* 0x3040028002178fae */ /* 0x000fe8000d901d6a */
[----:B------:R-:W-:Y:S04]  /*1ba10*/  @!P0 LDGSTS.E.BYPASS.LTC128B.128 [R23+0x32400], desc[UR42][R2.64+0x300], P2 ;  /* 0x3240030002178fae */ /* 0x000fe80009101d6a */
[----:B------:R0:W-:Y:S01]  /*1ba20*/  @!P0 LDGSTS.E.BYPASS.LTC128B.128 [R23+0x34400], desc[UR42][R2.64+0x380], P1 ;  /* 0x3440038002178fae */ /* 0x0001e20008901d6a */
[----:B----4-:R-:W-:-:S03]  /*1ba30*/  ISETP.GE.AND P0, PT, R8, R7, PT ;  /* 0x000000070800720c */ /* 0x010fc60003f06270 */
[----:B------:R-:W-:Y:S10]  /*1ba40*/  SHFL.IDX PT, R8, R6, 0x2, 0x181f ;  /* 0x00581f0006087f89 */ /* 0x000ff400000e0000 */
[----:B0-----:R-:W-:-:S02]  /*1ba50*/  @!P0 LOP3.LUT R3, R4, 0x40, RZ, 0xc0, !PT ;  /* 0x0000004004038812 */ /* 0x001fc400078ec0ff */
[----:B------:R-:W-:Y:S02]  /*1ba60*/  @!P0 LOP3.LUT R2, R5, 0x80, RZ, 0xc0, !PT ;  /* 0x0000008005028812 */ /* 0x000fe400078ec0ff */
[----:B------:R-:W-:Y:S02]  /*1ba70*/  @!P0 SHF.R.U32.HI R3, RZ, 0x2, R3 ;  /* 0x00000002ff038819 */ /* 0x000fe40000011603 */
[----:B------:R-:W-:Y:S02]  /*1ba80*/  @!P0 SHF.R.U32.HI R2, RZ, 0x3, R2 ;  /* 0x00000003ff028819 */ /* 0x000fe40000011602 */
[----:B------:R-:W-:Y:S02]  /*1ba90*/  @!P0 ISETP.NE.U32.AND P2, PT, R3, RZ, PT ;  /* 0x000000ff0300820c */ /* 0x000fe40003f45070 */
[----:B------:R-:W0:Y:S01]  /*1baa0*/  SHFL.IDX PT, R3, R0, 0x1, 0x181f ;  /* 0x00381f0000037f89 */ /* 0x000e2200000e0000 */
[----:B------:R-:W-:-:S03]  /*1bab0*/  @!P0 ISETP.NE.U32.AND P1, PT, R2, RZ, PT ;  /* 0x000000ff0200820c */ /* 0x000fc60003f25070 */
[----:B------:R-:W1:Y:S04]  /*1bac0*/  SHFL.IDX PT, R2, R6, 0x1, 0x181f ;  /* 0x00381f0006027f89 */ /* 0x000e6800000e0000 */
[----:B------:R-:W2:Y:S03]  /*1bad0*/  SHFL.IDX PT, R0, R0, 0x3, 0x181f ;  /* 0x00781f0000007f89 */ /* 0x000ea600000e0000 */
[----:B------:R-:W-:Y:S01]  /*1bae0*/  @P2 LOP3.LUT R16, R16, 0x4000, RZ, 0xfc, !PT ;  /* 0x0000400010102812 */ /* 0x000fe200078efcff */
[----:B------:R-:W3:Y:S03]  /*1baf0*/  SHFL.IDX PT, R6, R6, 0x3, 0x181f ;  /* 0x00781f0006067f89 */ /* 0x000ee600000e0000 */
[----:B------:R-:W-:-:S04]  /*1bb00*/  LOP3.LUT R16, R16, 0xfff7ffff, RZ, 0xc0, !PT ;  /* 0xfff7ffff10107812 */ /* 0x000fc800078ec0ff */
[----:B------:R-:W-:-:S04]  /*1bb10*/  @P1 LOP3.LUT R16, R16, 0x80000, RZ, 0xfc, !PT ;  /* 0x0008000010101812 */ /* 0x000fc800078efcff */
[----:B------:R-:W-:Y:S02]  /*1bb20*/  LOP3.LUT P1, RZ, R16, 0x4000, RZ, 0xc0, !PT ;  /* 0x0000400010ff7812 */ /* 0x000fe4000782c0ff */
[----:B0-----:R-:W-:-:S05]  /*1bb30*/  @!P0 LEA R3, P2, R20, R3, 0x1 ;  /* 0x0000000314038211 */ /* 0x001fca00078408ff */
[----:B-1----:R-:W-:Y:S01]  /*1bb40*/  @!P0 IMAD.X R2, RZ, RZ, R2, P2 ;  /* 0x000000ffff028224 */ /* 0x002fe200010e0602 */
[----:B------:R-:W-:-:S04]  /*1bb50*/  LOP3.LUT P2, RZ, R16, 0x200, RZ, 0xc0, !PT ;  /* 0x0000020010ff7812 */ /* 0x000fc8000784c0ff */
[----:B------:R-:W-:-:S04]  /*1bb60*/  @!P0 LOP3.LUT R3, R3, R2, RZ, 0x3c, !PT ;  /* 0x0000000203038212 */ /* 0x000fc800078e3cff */
[----:B------:R-:W-:-:S04]  /*1bb70*/  @!P0 LOP3.LUT R2, R3, R2, RZ, 0x3c, !PT ;  /* 0x0000000203028212 */ /* 0x000fc800078e3cff */
[----:B------:R-:W-:-:S05]  /*1bb80*/  @!P0 LOP3.LUT R3, R3, R2, RZ, 0x3c, !PT ;  /* 0x0000000203038212 */ /* 0x000fca00078e3cff */
[----:B------:R-:W-:Y:S01]  /*1bb90*/  @!P0 LDGSTS.E.BYPASS.LTC128B.128 [R23+0x26c00], desc[UR42][R2.64], !P6 ;  /* 0x26c0000002178fae */ /* 0x000fe2000f101d6a */
[----:B------:R-:W-:-:S03]  /*1bba0*/  LOP3.LUT P6, RZ, R16, 0x100000, RZ, 0xc0, !PT ;  /* 0x0010000010ff7812 */ /* 0x000fc600078cc0ff */
[----:B------:R-:W-:Y:S10]  /*1bbb0*/  @!P0 LDGSTS.E.BYPASS.LTC128B.128 [R23+0x28c00], desc[UR42][R2.64+0x80], !P2 ;  /* 0x28c0008002178fae */ /* 0x000ff4000d101d6a */
[----:B------:R-:W-:Y:S04]  /*1bbc0*/  @!P0 LDGSTS.E.BYPASS.LTC128B.128 [R23+0x2ac00], desc[UR42][R2.64+0x100], !P6 ;  /* 0x2ac0010002178fae */ /* 0x000fe8000f101d6a */
[----:B------:R-:W-:Y:S04]  /*1bbd0*/  @!P0 LDGSTS.E.BYPASS.LTC128B.128 [R23+0x2cc00], desc[UR42][R2.64+0x180], !P5 ;  /* 0x2cc0018002178fae */ /* 0x000fe8000e901d6a */
[----:B------:R-:W-:Y:S04]  /*1bbe0*/  @!P0 LDGSTS.E.BYPASS.LTC128B.128 [R23+0x2ec00], desc[UR42][R2.64+0x200], !P4 ;  /* 0x2ec0020002178fae */ /* 0x000fe8000e101d6a */
[----:B------:R-:W-:Y:S04]  /*1bbf0*/  @!P0 LDGSTS.E.BYPASS.LTC128B.128 [R23+0x30c00], desc[UR42][R2.64+0x280], !P3 ;  /* 0x30c0028002178fae */ /* 0x000fe8000d901d6a */
[----:B------:R-:W-:Y:S01]  /*1bc00*/  @!P0 LDGSTS.E.BYPASS.LTC128B.128 [R23+0x32c00], desc[UR42][R2.64+0x300], P1 ;  /* 0x32c0030002178fae */ /* 0x000fe20008901d6a */
[----:B------:R-:W-:-:S13]  /*1bc10*/  LOP3.LUT P1, RZ, R16, 0x80000, RZ, 0xc0, !PT ;  /* 0x0008000010ff7812 */ /* 0x000fda000782c0ff */
[----:B------:R0:W-:Y:S01]  /*1bc20*/  @!P0 LDGSTS.E.BYPASS.LTC128B.128 [R23+0x34c00], desc[UR42][R2.64+0x380], P1 ;  /* 0x34c0038002178fae */ /* 0x0001e20008901d6a */
[----:B------:R-:W-:-:S13]  /*1bc30*/  ISETP.GE.AND P0, PT, R9, R7, PT ;  /* 0x000000070900720c */ /* 0x000fda0003f06270 */
[----:B------:R-:W-:-:S05]  /*1bc40*/  @!P0 LEA R9, P1, R20, R14, 0x1 ;  /* 0x0000000e14098211 */ /* 0x000fca00078208ff */
[----:B------:R-:W-:Y:S01]  /*1bc50*/  @!P0 IMAD.X R10, RZ, RZ, R8, P1 ;  /* 0x000000ffff0a8224 */ /* 0x000fe200008e0608 */
[----:B------:R-:W-:Y:S01]  /*1bc60*/  LOP3.LUT P1, RZ, R16, 0x400, RZ, 0xc0, !PT ;  /* 0x0000040010ff7812 */ /* 0x000fe2000782c0ff */
[----:B0-----:R-:W-:Y:S01]  /*1bc70*/  @!P0 IMAD.MOV.U32 R2, RZ, RZ, R9 ;  /* 0x000000ffff028224 */ /* 0x001fe200078e0009 */
[----:B------:R-:W-:Y:S01]  /*1bc80*/  @!P0 LOP3.LUT R8, R4, 0x40, RZ, 0xc0, !PT ;  /* 0x0000004004088812 */ /* 0x000fe200078ec0ff */
[----:B------:R-:W-:-:S03]  /*1bc90*/  @!P0 IMAD.MOV.U32 R3, RZ, RZ, R10 ;  /* 0x000000ffff038224 */ /* 0x000fc600078e000a */
        /* <DEDUP_REMOVED lines=12> */
[----:B--23--:R0:W-:Y:S02]  /*1bd60*/  @!P0 LDGSTS.E.BYPASS.LTC128B.128 [R23+0x35400], desc[UR42][R2.64+0x380], P1 ;  /* 0x3540038002178fae */ /* 0x00c1e40008901d6a */
.L_x_1588:
[----:B0-----:R-:W2:Y:S01]  /*1bd70*/  LDL.LU R2, [R1+0x2c] ;  /* 0x00002c0001027983 */ /* 0x001ea20000300800 */
[----:B------:R-:W-:Y:S01]  /*1bd80*/  BSSY B0, `(.L_x_1464) ;  /* 0x0000019000007945 */ /* 0x000fe20003800000 */
[----:B--2---:R-:W-:-:S13]  /*1bd90*/  ISETP.GE.AND P0, PT, R2, R7, PT ;  /* 0x000000070200720c */ /* 0x004fda0003f06270 */
[----:B------:R-:W-:Y:S05]  /*1bda0*/  @P0 BRA `(.L_x_1465) ;  /* 0x0000000000580947 */ /* 0x000fea0003800000 */
[----:B------:R-:W-:Y:S02]  /*1bdb0*/  LOP3.LUT R4, R4, 0x40, RZ, 0xc0, !PT ;  /* 0x0000004004047812 */ /* 0x000fe400078ec0ff */
[----:B------:R-:W-:Y:S02]  /*1bdc0*/  LOP3.LUT P6, RZ, R16, 0x400, RZ, 0xc0, !PT ;  /* 0x0000040010ff7812 */ /* 0x000fe400078cc0ff */
[----:B------:R-:W-:Y:S02]  /*1bdd0*/  LEA R2, P0, R20, R0, 0x1 ;  /* 0x0000000014027211 */ /* 0x000fe400078008ff */
[C---:B------:R-:W-:Y:S02]  /*1bde0*/  LOP3.LUT P2, RZ, R16.reuse, 0x200, RZ, 0xc0, !PT ;  /* 0x0000020010ff7812 */ /* 0x040fe4000784c0ff */
[----:B------:R-:W-:Y:S01]  /*1bdf0*/  LOP3.LUT P1, RZ, R16, 0x100, RZ, 0xc0, !PT ;  /* 0x0000010010ff7812 */ /* 0x000fe2000782c0ff */
[----:B------:R-:W-:Y:S01]  /*1be00*/  IMAD.X R3, RZ, RZ, R6, P0 ;  /* 0x000000ffff037224 */ /* 0x000fe200000e0606 */
[----:B------:R-:W-:-:S02]  /*1be10*/  SHF.R.U32.HI R4, RZ, 0x2, R4 ;  /* 0x00000002ff047819 */ /* 0x000fc40000011604 */
[----:B------:R-:W-:Y:S02]  /*1be20*/  LOP3.LUT R5, R5, 0x80, RZ, 0xc0, !PT ;  /* 0x0000008005057812 */ /* 0x000fe400078ec0ff */
[----:B------:R-:W-:Y:S01]  /*1be30*/  ISETP.NE.U32.AND P0, PT, R4, RZ, PT ;  /* 0x000000ff0400720c */ /* 0x000fe20003f05070 */
        /* <DEDUP_REMOVED lines=13> */
.L_x_1465:
[----:B------:R-:W-:Y:S05]  /*1bf10*/  BSYNC B0 ;  /* 0x0000000000007941 */ /* 0x000fea0003800000 */
.L_x_1464:
[----:B------:R-:W-:Y:S01]  /*1bf20*/  NOP ;  /* 0x0000000000007918 */ /* 0x000fe20000000000 */
[----:B------:R-:W-:-:S13]  /*1bf30*/  PLOP3.LUT P0, PT, PT, PT, PT, 0x80, 0x0 ;  /* 0x000000000000781c */ /* 0x000fda0003f0f070 */
.L_x_1466:
        /* <DEDUP_REMOVED lines=18> */
.L_x_1589:
[----:B------:R-:W-:Y:S05]  /*1c060*/  BSYNC B0 ;  /* 0x0000000000007941 */ /* 0x000fea0003800000 */
.L_x_1467:
[----:B------:R-:W-:-:S05]  /*1c070*/  IMAD.U32 R2, RZ, RZ, UR38 ;  /* 0x00000026ff027e24 */ /* 0x000fca000f8e00ff */
[----:B------:R-:W-:-:S13]  /*1c080*/  ISETP.NE.AND P0, PT, R2, 0x3, PT ;  /* 0x000000030200780c */ /* 0x000fda0003f05270 */
[----:B------:R-:W-:Y:S05]  /*1c090*/  @!P0 BRA `(.L_x_1469) ;  /* 0x0000000000048947 */ /* 0x000fea0003800000 */
[----:B------:R-:W-:Y:S01]  /*1c0a0*/  BPT.TRAP 0x1 ;  /* 0x000000040000795c */ /* 0x000fe20000300000 */
.L_x_1469:
[----:B0-----:R-:W-:Y:S01]  /*1c0b0*/  SHF.L.U32 R0, R28, 0x1f, RZ ;  /* 0x0000001f1c007819 */ /* 0x001fe200000006ff */
[----:B------:R-:W-:Y:S03]  /*1c0c0*/  BSSY B0, `(.L_x_1470) ;  /* 0x0000003000007945 */ /* 0x000fe60003800000 */
[----:B------:R-:W0:Y:S02]  /*1c0d0*/  SYNCS.PHASECHK.TRANS64.TRYWAIT P0, [R26+URZ+0x38860], R0 ;  /* 0x038860001a0075a7 */ /* 0x000e24000800017f */
[----:B0-----:R-:W-:Y:S05]  /*1c0e0*/  @!P0 BRA `(.L_x_1471) ;  /* 0x0000004c00808947 */ /* 0x001fea0003800000 */
.L_x_1590:
[----:B------:R-:W-:Y:S05]  /*1c0f0*/  BSYNC B0 ;  /* 0x0000000000007941 */ /* 0x000fea0003800000 */
.L_x_1470:
[----:B------:R-:W0:Y:S01]  /*1c100*/  LDL.LU R3, [R1+0x38] ;  /* 0x0000380001037983 */ /* 0x000e220000300800 */
[----:B------:R-:W-:Y:S01]  /*1c110*/  ULDC.64 UR4, c[0x0][0x328] ;  /* 0x0000ca0000047ab9 */ /* 0x000fe20000000a00 */
[----:B------:R-:W-:Y:S02]  /*1c120*/  ULDC.64 UR6, c[0x0][0x318] ;  /* 0x0000c60000067ab9 */ /* 0x000fe40000000a00 */
[----:B------:R-:W2:Y:S04]  /*1c130*/  LDL.LU R2, [R1+0x8] ;  /* 0x0000080001027983 */ /* 0x000ea80000300800 */
[----:B------:R-:W3:Y:S04]  /*1c140*/  LDL.LU R5, [R1+0x3c] ;  /* 0x00003c0001057983 */ /* 0x000ee80000300800 */
[----:B------:R-:W4:Y:S01]  /*1c150*/  LDL.LU R4, [R1+0x4] ;  /* 0x0000040001047983 */ /* 0x000f220000300800 */
[----:B0-----:R-:W-:-:S04]  /*1c160*/  IMAD R0, R3, UR4, RZ ;  /* 0x0000000403007c24 */ /* 0x001fc8000f8e02ff */
[C---:B--2---:R-:W-:Y:S02]  /*1c170*/  IMAD R0, R2.reuse, UR5, R0 ;  /* 0x0000000502007c24 */ /* 0x044fe4000f8e0200 */
[----:B------:R-:W-:Y:S01]  /*1c180*/  IMAD.WIDE.U32 R2, R2, UR4, RZ ;  /* 0x0000000402027c25 */ /* 0x000fe2000f8e00ff */
[----:B------:R-:W-:-:S03]  /*1c190*/  ULDC.64 UR4, c[0x0][0x338] ;  /* 0x0000ce0000047ab9 */ /* 0x000fc60000000a00 */
[----:B------:R-:W-:Y:S02]  /*1c1a0*/  IMAD.IADD R3, R3, 0x1, R0 ;  /* 0x0000000103037824 */ /* 0x000fe400078e0200 */
[----:B---3--:R-:W-:Y:S02]  /*1c1b0*/  IMAD R0, R5, UR4, RZ ;  /* 0x0000000405007c24 */ /* 0x008fe4000f8e02ff */
[----:B----4-:R-:W-:-:S04]  /*1c1c0*/  IMAD.WIDE.U32 R2, R4, UR4, R2 ;  /* 0x0000000404027c25 */ /* 0x010fc8000f8e0002 */
        /* <DEDUP_REMOVED lines=96> */
.L_x_1600:
        /* <DEDUP_REMOVED lines=34> */
.L_x_1473:
        /* <DEDUP_REMOVED lines=11> */
.L_x_1474:
        /* <DEDUP_REMOVED lines=11> */
.L_x_1489:
        /* <DEDUP_REMOVED lines=32> */
[----:B------:R-:W-:Y:S02]  /*1cd50*/  ISETP.NE.AND P1, PT, R10, 0x3, PT ;  /* 0x000000030a00780c */ /* 0x000fe40003f25270 */
[----:B------:R-:W-:Y:S01]  /*1cd60*/  SEL R2, RZ, 0x1, P0 ;  /* 0x00000001ff027807 */ /* 0x000fe20000000000 */
[----:B------:R-:W-:Y:S05]  /*1cd70*/  YIELD ;  /* 0x0000000000007946 */ /* 0x000fea0003800000 */
[----:B------:R-:W-:Y:S01]  /*1cd80*/  LOP3.LUT R28, R28, R2, RZ, 0x3c, !PT ;  /* 0x000000021c1c7212 */ /* 0x000fe200078e3cff */
[----:B------:R-:W-:Y:S01]  /*1cd90*/  IMAD.MOV.U32 R2, RZ, RZ, R7 ;  /* 0x000000ffff027224 */ /* 0x000fe200078e0007 */
[----:B------:R-:W-:Y:S01]  /*1cda0*/  SEL R22, R22, RZ, P0 ;  /* 0x000000ff16167207 */ /* 0x000fe20000000000 */
[----:B------:R-:W-:-:S03]  /*1cdb0*/  VIADD R7, R7, 0xffffffff ;  /* 0xffffffff07077836 */ /* 0x000fc60000000000 */
[----:B------:R-:W-:Y:S01]  /*1cdc0*/  ISETP.GT.AND P3, PT, R2, R33, PT ;  /* 0x000000210200720c */ /* 0x000fe20003f64270 */
[----:B0-----:R-:W-:-:S12]  /*1cdd0*/  @!P1 BRA `(.L_x_1477) ;  /* 0x0000000000049947 */ /* 0x001fd80003800000 */
[----:B------:R-:W-:Y:S01]  /*1cde0*/  BPT.TRAP 0x1 ;  /* 0x000000040000795c */ /* 0x000fe20000300000 */
.L_x_1477:
[----:B------:R-:W-:Y:S01]  /*1cdf0*/  IMAD R6, R22, 0x8, R18 ;  /* 0x0000000816067824 */ /* 0x000fe200078e0212 */
[----:B------:R-:W-:Y:S01]  /*1ce00*/  SHF.L.U32 R25, R28, 0x1f, RZ ;  /* 0x0000001f1c197819 */ /* 0x000fe200000006ff */
[----:B------:R-:W-:Y:S01]  /*1ce10*/  BSSY B1, `(.L_x_1478) ;  /* 0x0000004000017945 */ /* 0x000fe20003800000 */
[----:B------:R-:W-:Y:S02]  /*1ce20*/  SHF.R.S32.HI R9, RZ, 0x1f, R5 ;  /* 0x0000001fff097819 */ /* 0x000fe40000011405 */
[----:B------:R-:W0:Y:S02]  /*1ce30*/  SYNCS.PHASECHK.TRANS64.TRYWAIT P0, [R6+URZ+0x38840], R25 ;  /* 0x03884019060075a7 */ /* 0x000e24000800017f */
[----:B0-----:R-:W-:Y:S05]  /*1ce40*/  @!P0 BRA `(.L_x_1479) ;  /* 0x0000004800648947 */ /* 0x001fea0003800000 */
.L_x_1601:
[----:B------:R-:W-:Y:S05]  /*1ce50*/  BSYNC B1 ;  /* 0x0000000000017941 */ /* 0x000fea0003800000 */
.L_x_1478:
        /* <DEDUP_REMOVED lines=40> */
.L_x_1611:
        /* <DEDUP_REMOVED lines=8> */
.L_x_1481:
        /* <DEDUP_REMOVED lines=11> */
.L_x_1482:
[----:B------:R2:W-:Y:S01]  /*1d210*/  SYNCS.ARRIVE.TRANS64.A1T0 RZ, [R6+URZ+0x38830], RZ ;  /* 0x038830ff06ff79a7 */ /* 0x0005e2000810003f */
[----:B------:R-:W-:Y:S05]  /*1d220*/  @!P2 BRA `(.L_x_1483) ;  /* 0x000000000004a947 */ /* 0x000fea0003800000 */
[----:B------:R-:W-:Y:S01]  /*1d230*/  BPT.TRAP 0x1 ;  /* 0x000000040000795c */ /* 0x000fe20000300000 */
.L_x_1483:
[----:B------:R-:W3:Y:S01]  /*1d240*/  SYNCS.PHASECHK.TRANS64.TRYWAIT P0, [R6+URZ+0x38860], R25 ;  /* 0x03886019060075a7 */ /* 0x000ee2000800017f */
[----:B------:R-:W-:Y:S04]  /*1d250*/  BSSY B1, `(.L_x_1484) ;  /* 0x0000002000017945 */ /* 0x000fe80003800000 */
[----:B---3--:R-:W-:Y:S05]  /*1d260*/  @!P0 BRA `(.L_x_1485) ;  /* 0x00000048008c8947 */ /* 0x008fea0003800000 */
.L_x_1612:
[----:B------:R-:W-:Y:S05]  /*1d270*/  BSYNC B1 ;  /* 0x0000000000017941 */ /* 0x000fea0003800000 */
.L_x_1484:
        /* <DEDUP_REMOVED lines=8> */
[----:B------:R-:W-:Y:S02]  /*1d300*/  IMAD R21, R22, 0x7000, R8 ;  /* 0x0000700016157824 */ /* 0x000fe400078e0208 */
        /* <DEDUP_REMOVED lines=12> */
[----:B------:R-:W4:Y:S01]  /*1d3d0*/  SHFL.IDX PT, R2, R9, RZ, 0x181f ;  /* 0x00181fff09027589 */ /* 0x000f2200000e0000 */
[C---:B------:R-:W-:Y:S01]  /*1d3e0*/  LOP3.LUT P1, RZ, R16.reuse, 0x80, RZ, 0xc0, !PT ;  /* 0x0000008010ff7812 */ /* 0x040fe2000782c0ff */
[----:B------:R-:W-:Y:S01]  /*1d3f0*/  IMAD R21, R21, 0x2, R18 ;  /* 0x0000000215157824 */ /* 0x000fe200078e0212 */
[C---:B------:R-:W-:Y:S01]  /*1d400*/  LOP3.LUT P2, RZ, R16.reuse, 0x40, RZ, 0xc0, !PT ;  /* 0x0000004010ff7812 */ /* 0x040fe2000784c0ff */
[----:B------:R-:W5:Y:S01]  /*1d410*/  SHFL.IDX PT, R3, R10, RZ, 0x181f ;  /* 0x00181fff0a037589 */ /* 0x000f6200000e0000 */
[----:B------:R-:W-:-:S03]  /*1d420*/  LOP3.LUT R16, R16, 0xfff7ffff, RZ, 0xc0, !PT ;  /* 0xfff7ffff10107812 */ /* 0x000fc600078ec0ff */
[----:B------:R-:W0:Y:S01]  /*1d430*/  SHFL.IDX PT, R14, R9, 0x1, 0x181f ;  /* 0x00381f00090e7f89 */ /* 0x000e2200000e0000 */
[----:B------:R-:W-:-:S03]  /*1d440*/  @P3 LOP3.LUT R16, R16, 0x80000, RZ, 0xfc, !PT ;  /* 0x0008000010103812 */ /* 0x000fc600078efcff */
[----:B------:R-:W1:Y:S01]  /*1d450*/  SHFL.IDX PT, R5, R10, 0x1, 0x181f ;  /* 0x00381f000a057f89 */ /* 0x000e6200000e0000 */
[C---:B------:R-:W-:Y:S02]  /*1d460*/  LOP3.LUT P3, RZ, R16.reuse, 0x20, RZ, 0xc0, !PT ;  /* 0x0000002010ff7812 */ /* 0x040fe4000786c0ff */
[C---:B------:R-:W-:Y:S01]  /*1d470*/  LOP3.LUT P6, RZ, R16.reuse, 0x10, RZ, 0xc0, !PT ;  /* 0x0000001010ff7812 */ /* 0x040fe200078cc0ff */
[----:B------:R-:W-:Y:S01]  /*1d480*/  SHFL.IDX PT, R8, R10, 0x2, 0x181f ;  /* 0x00581f000a087f89 */ /* 0x000fe200000e0000 */
[----:B------:R-:W-:-:S03]  /*1d490*/  LOP3.LUT R16, R16, 0xffdfffff, RZ, 0xc0, !PT ;  /* 0xffdfffff10107812 */ /* 0x000fc600078ec0ff */
[----:B------:R-:W-:Y:S01]  /*1d4a0*/  SHFL.IDX PT, R10, R10, 0x3, 0x181f ;  /* 0x00781f000a0a7f89 */ /* 0x000fe200000e0000 */
[----:B----4-:R-:W-:-:S05]  /*1d4b0*/  IADD3 R2, P0, R2, R0, RZ ;  /* 0x0000000002027210 */ /* 0x010fca0007f1e0ff */
[----:B------:R-:W-:Y:S01]  /*1d4c0*/  @P3 LOP3.LUT R16, R16, 0x200000, RZ, 0xfc, !PT ;  /* 0x0020000010103812 */ /* 0x000fe200078efcff */
[----:B-----5:R-:W-:Y:S01]  /*1d4d0*/  IMAD.X R3, RZ, RZ, R3, P0 ;  /* 0x000000ffff037224 */ /* 0x020fe200000e0603 */
[----:B------:R-:W-:-:S04]  /*1d4e0*/  ISETP.NE.U32.AND P0, PT, R32, RZ, PT ;  /* 0x000000ff2000720c */ /* 0x000fc80003f05070 */
[----:B------:R-:W-:Y:S01]  /*1d4f0*/  LDGSTS.E.BYPASS.LTC128B.128 [R21+0x400], desc[UR42][R2.64], !P1 ;  /* 0x0040000002157fae */ /* 0x000fe2000c901d6a */
[----:B------:R-:W-:-:S03]  /*1d500*/  ISETP.NE.U32.AND P1, PT, R31, RZ, PT ;  /* 0x000000ff1f00720c */ /* 0x000fc60003f25070 */
[----:B------:R-:W-:Y:S01]  /*1d510*/  LDGSTS.E.BYPASS.LTC128B.128 [R21+0x2400], desc[UR42][R2.64+0x80], !P2 ;  /* 0x0240008002157fae */ /* 0x000fe2000d101d6a */
[----:B0-----:R-:W-:-:S03]  /*1d520*/  IADD3 R4, P2, R14, R0, RZ ;  /* 0x000000000e047210 */ /* 0x001fc60007f5e0ff */
[----:B------:R-:W-:Y:S01]  /*1d530*/  LDGSTS.E.BYPASS.LTC128B.128 [R21+0x4400], desc[UR42][R2.64+0x100], !P3 ;  /* 0x0440010002157fae */ /* 0x000fe2000d901d6a */
[C---:B------:R-:W-:Y:S01]  /*1d540*/  LOP3.LUT P3, RZ, R16.reuse, 0x80, RZ, 0xc0, !PT ;  /* 0x0000008010ff7812 */ /* 0x040fe2000786c0ff */
[----:B-1----:R-:W-:Y:S01]  /*1d550*/  IMAD.X R5, RZ, RZ, R5, P2 ;  /* 0x000000ffff057224 */ /* 0x002fe200010e0605 */
        /* <DEDUP_REMOVED lines=33> */
.L_x_1622:
        /* <DEDUP_REMOVED lines=25> */
.L_x_1487:
        /* <DEDUP_REMOVED lines=11> */
.L_x_1488:
[----:B------:R1:W-:Y:S01]  /*1d9b0*/  SYNCS.ARRIVE.TRANS64.A1T0 RZ, [R6+URZ+0x38850], RZ ;  /* 0x038850ff06ff79a7 */ /* 0x0003e2000810003f */
[----:B------:R-:W-:Y:S05]  /*1d9c0*/  @P3 BRA `(.L_x_1489) ;  /* 0xfffffff000603947 */ /* 0x000fea000383ffff */
.L_x_1476:
[----:B------:R-:W-:Y:S05]  /*1d9d0*/  BSYNC B0 ;  /* 0x0000000000007941 */ /* 0x000fea0003800000 */
.L_x_1475:
        /* <DEDUP_REMOVED lines=21> */
.L_x_1491:
[----:B------:R-:W-:Y:S05]  /*1db30*/  BSYNC B0 ;  /* 0x0000000000007941 */ /* 0x000fea0003800000 */
.L_x_1490:
[----:B------:R-:W-:-:S07]  /*1db40*/  SEL R22, R22, RZ, P0 ;  /* 0x000000ff16167207 */ /* 0x000fce0000000000 */
.L_x_1444:
[----:B------:R-:W-:Y:S05]  /*1db50*/  BSYNC B7 ;  /* 0x0000000000077941 */ /* 0x000fea0003800000 */
.L_x_1442:
        /* <DEDUP_REMOVED lines=8> */
[----:B---3--:R3:W4:Y:S01]  /*1dbe0*/  LDS.128 R24, [R18+0x388d0] ;  /* 0x0388d00012187984 */ /* 0x0087220000000c00 */
[----:B------:R-:W-:Y:S06]  /*1dbf0*/  BAR.ARV 0x4, 0x180 ;  /* 0x0106000000007b1d */ /* 0x000fec0000002000 */
[----:B------:R-:W-:Y:S05]  /*1dc00*/  BRA `(.L_x_1493) ;  /* 0x0000000800d07947 */ /* 0x000fea0003800000 */
.L_x_1492:
        /* <DEDUP_REMOVED lines=43> */
.L_x_1632:
[----:B------:R-:W-:Y:S02]  /*1dec0*/  ULDC UR4, c[0x0][0xd38] ;  /* 0x00034e0000047ab9 */ /* 0x000fe40000000800 */
[----:B------:R-:W-:-:S04]  /*1ded0*/  IMAD.U32 R2, RZ, RZ, UR4 ;  /* 0x00000004ff027e24 */ /* 0x000fc8000f8e00ff */
[----:B-1----:R-:W-:-:S04]  /*1dee0*/  IMAD R5, R14, R2, RZ ;  /* 0x000000020e057224 */ /* 0x002fc800078e02ff */
[----:B------:R-:W-:-:S05]  /*1def0*/  IMAD.IADD R6, R6, 0x1, R5 ;  /* 0x0000000106067824 */ /* 0x000fca00078e0205 */
[----:B------:R-:W-:-:S13]  /*1df00*/  ISETP.GT.AND P6, PT, R6, R0, PT ;  /* 0x000000000600720c */ /* 0x000fda0003fc4270 */
[----:B------:R-:W-:Y:S05]  /*1df10*/  @P6 BRA `(.L_x_1495) ;  /* 0x0000000000a46947 */ /* 0x000fea0003800000 */
.L_x_1498:
        /* <DEDUP_REMOVED lines=35> */
.L_x_1640:
[----:B------:R-:W-:Y:S02]  /*1e150*/  ULDC UR4, c[0x0][0xd38] ;  /* 0x00034e0000047ab9 */ /* 0x000fe40000000800 */
[----:B------:R-:W-:-:S04]  /*1e160*/  IMAD.U32 R2, RZ, RZ, UR4 ;  /* 0x00000004ff027e24 */ /* 0x000fc8000f8e00ff */
[----:B-1----:R-:W-:-:S04]  /*1e170*/  IMAD R5, R14, R2, RZ ;  /* 0x000000020e057224 */ /* 0x002fc800078e02ff */
[----:B------:R-:W-:-:S05]  /*1e180*/  IMAD.IADD R6, R5, 0x1, R6 ;  /* 0x0000000105067824 */ /* 0x000fca00078e0206 */
[----:B------:R-:W-:-:S13]  /*1e190*/  ISETP.GT.AND P6, PT, R6, R0, PT ;  /* 0x000000000600720c */ /* 0x000fda0003fc4270 */
[----:B------:R-:W-:Y:S05]  /*1e1a0*/  @!P6 BRA `(.L_x_1498) ;  /* 0xfffffffc005ce947 */ /* 0x000fea000383ffff */
.L_x_1495:
        /* <DEDUP_REMOVED lines=9> */
.L_x_1645:
[----:B------:R-:W-:-:S13]  /*1e240*/  ISETP.NE.AND P0, PT, R8, RZ, PT ;  /* 0x000000ff0800720c */ /* 0x000fda0003f05270 */
[----:B------:R-:W-:Y:S05]  /*1e250*/  @!P0 BRA `(.L_x_1500) ;  /* 0x0000000000108947 */ /* 0x000fea0003800000 */
[----:B------:R-:W-:Y:S01]  /*1e260*/  UMOV UR4, 0xffffffff ;  /* 0xffffffff00047882 */ /* 0x000fe20000000000 */
[----:B------:R-:W-:Y:S02]  /*1e270*/  VIADD R12, R5, 0xffffffff ;  /* 0xffffffff050c7836 */ /* 0x000fe40000000000 */
[----:B------:R-:W-:Y:S05]  /*1e280*/  BRA.DIV UR4, `(.L_x_1501) ;  /* 0x0000004a04c47947 */ /* 0x000fea000b800000 */
[----:B------:R4:W0:Y:S02]  /*1e290*/  SHFL.IDX PT, R24, R3, R12, 0x1f ;  /* 0x00001f0c03187589 */ /* 0x00082400000e0000 */
.L_x_1500:
        /* <DEDUP_REMOVED lines=58> */
.L_x_1496:
[----:B------:R-:W-:Y:S01]  /*1e640*/  UMOV UR4, URZ ;  /* 0x0000003f00047c82 */ /* 0x000fe20008000000 */
[----:B------:R-:W-:Y:S01]  /*1e650*/  UMOV UR5, URZ ;  /* 0x0000003f00057c82 */ /* 0x000fe20008000000 */
[----:B------:R-:W-:Y:S01]  /*1e660*/  ULDC UR6, c[0x0][0xd3c] ;  /* 0x00034f0000067ab9 */ /* 0x000fe20000000800 */
[----:B------:R-:W-:Y:S02]  /*1e670*/  IMAD.MOV.U32 R24, RZ, RZ, R0 ;  /* 0x000000ffff187224 */ /* 0x000fe400078e0000 */
[----:B------:R-:W-:Y:S02]  /*1e680*/  IMAD.U32 R25, RZ, RZ, UR4 ;  /* 0x00000004ff197e24 */ /* 0x000fe4000f8e00ff */
[----:B------:R-:W-:Y:S02]  /*1e690*/  IMAD.U32 R26, RZ, RZ, UR5 ;  /* 0x00000005ff1a7e24 */ /* 0x000fe4000f8e00ff */
[----:B------:R-:W-:-:S07]  /*1e6a0*/  IMAD.U32 R27, RZ, RZ, UR6 ;  /* 0x00000006ff1b7e24 */ /* 0x000fce000f8e00ff */
.L_x_1502:
        /* <DEDUP_REMOVED lines=10> */
.L_x_1493:
[----:B------:R-:W-:Y:S02]  /*1e750*/  ULDC UR4, c[0x0][0xd3c] ;  /* 0x00034f0000047ab9 */ /* 0x000fe40000000800 */
[----:B----4-:R-:W-:-:S13]  /*1e760*/  ISETP.GE.AND P0, PT, R27, UR4, PT ;  /* 0x000000041b007c0c */ /* 0x010fda000bf06270 */
[----:B------:R-:W-:Y:S05]  /*1e770*/  @!P0 BRA `(.L_x_1503) ;  /* 0xffffff8800488947 */ /* 0x000fea000383ffff */
[----:B------:R-:W-:Y:S05]  /*1e780*/  BSYNC B8 ;  /* 0x0000000000087941 */ /* 0x000fea0003800000 */
.L_x_1388:
        /* <DEDUP_REMOVED lines=12> */
.L_x_1648:
[----:B------:R-:W-:Y:S05]  /*1e850*/  BSYNC B0 ;  /* 0x0000000000007941 */ /* 0x000fea0003800000 */
.L_x_1504:
[----:B------:R-:W-:-:S03]  /*1e860*/  UMOV UR4, 0xffffffff ;  /* 0xffffffff00047882 */ /* 0x000fc60000000000 */
[----:B------:R-:W-:Y:S05]  /*1e870*/  BRA.DIV UR4, `(.L_x_1506) ;  /* 0x0000004604847947 */ /* 0x000fea000b800000 */
[----:B-1----:R-:W1:Y:S02]  /*1e880*/  S2R R0, SR_TID.X ;  /* 0x0000000000007919 */ /* 0x002e640000002100 */
[----:B-1----:R-:W-:-:S04]  /*1e890*/  SHF.R.U32.HI R0, RZ, 0x5, R0 ;  /* 0x00000005ff007819 */ /* 0x002fc80000011600 */
[----:B------:R-:W-:-:S05]  /*1e8a0*/  LOP3.LUT R0, R0, 0x3, RZ, 0xc0, !PT ;  /* 0x0000000300007812 */ /* 0x000fca00078ec0ff */
[----:B------:R1:W4:Y:S02]  /*1e8b0*/  SHFL.IDX PT, R14, R0, RZ, 0x1f ;  /* 0x00001fff000e7589 */ /* 0x00032400000e0000 */
.L_x_1651:
[----:B----4-:R-:W-:-:S13]  /*1e8c0*/  ISETP.NE.AND P0, PT, R14, RZ, PT ;  /* 0x000000ff0e00720c */ /* 0x010fda0003f05270 */
[----:B------:R-:W-:Y:S05]  /*1e8d0*/  @P0 BRA `(.L_x_1250) ;  /* 0x0000000000880947 */ /* 0x000fea0003800000 */
[----:B------:R-:W-:-:S03]  /*1e8e0*/  UMOV UR4, 0xffffffff ;  /* 0xffffffff00047882 */ /* 0x000fc60000000000 */
[----:B------:R-:W-:Y:S05]  /*1e8f0*/  BRA.DIV UR4, `(.L_x_1507) ;  /* 0x0000004604987947 */ /* 0x000fea000b800000 */
[----:B------:R-:W-:-:S13]  /*1e900*/  ELECT P6, URZ, PT ;  /* 0x00000000003f782f */ /* 0x000fda00038c0000 */
.L_x_1654:
[----:B------:R-:W-:Y:S05]  /*1e910*/  @!P6 BRA `(.L_x_1250) ;  /* 0x000000000078e947 */ /* 0x000fea0003800000 */
[----:B------:R-:W-:-:S06]  /*1e920*/  ULOP3.LUT UR4, UR36, 0x2, URZ, 0xfc, !UPT ;  /* 0x0000000224047892 */ /* 0x000fcc000f8efc3f */
[----:B-1----:R-:W-:-:S05]  /*1e930*/  IMAD.U32 R0, RZ, RZ, UR4 ;  /* 0x00000004ff007e24 */ /* 0x002fca000f8e00ff */
[----:B------:R-:W-:-:S13]  /*1e940*/  ISETP.NE.AND P0, PT, R0, 0x3, PT ;  /* 0x000000030000780c */ /* 0x000fda0003f05270 */
[----:B------:R-:W-:Y:S05]  /*1e950*/  @!P0 BRA `(.L_x_1508) ;  /* 0x0000000000048947 */ /* 0x000fea0003800000 */
[----:B------:R-:W-:Y:S01]  /*1e960*/  BPT.TRAP 0x1 ;  /* 0x000000040000795c */ /* 0x000fe20000300000 */
.L_x_1508:
[----:B------:R-:W-:Y:S01]  /*1e970*/  IMAD R5, R22, 0x8, R7 ;  /* 0x0000000816057824 */ /* 0x000fe200078e0207 */
[----:B------:R-:W-:Y:S01]  /*1e980*/  SHF.L.U32 R0, R28, 0x1f, RZ ;  /* 0x0000001f1c007819 */ /* 0x000fe200000006ff */
[----:B------:R-:W-:-:S03]  /*1e990*/  VIADD R22, R22, 0x1 ;  /* 0x0000000116167836 */ /* 0x000fc60000000000 */
[----:B------:R-:W1:Y:S02]  /*1e9a0*/  SYNCS.PHASECHK.TRANS64.TRYWAIT P1, [R5+URZ+0x38840], R0 ;  /* 0x03884000050075a7 */ /* 0x000e64000802017f */
[----:B------:R-:W-:-:S04]  /*1e9b0*/  ISETP.NE.AND P2, PT, R22, 0x2, PT ;  /* 0x000000021600780c */ /* 0x000fc80003f45270 */
[----:B------:R-:W-:Y:S01]  /*1e9c0*/  SEL R3, RZ, 0x1, P2 ;  /* 0x00000001ff037807 */ /* 0x000fe20001000000 */
[----:B-1----:R-:W-:Y:S08]  /*1e9d0*/  @!P1 BRA `(.L_x_1509) ;  /* 0x0000004400809947 */ /* 0x002ff00003800000 */
.L_x_1655:
[----:B------:R-:W-:Y:S02]  /*1e9e0*/  SEL R22, R22, RZ, P2 ;  /* 0x000000ff16167207 */ /* 0x000fe40001000000 */
[----:B------:R-:W-:Y:S01]  /*1e9f0*/  LOP3.LUT R2, R28, R3, RZ, 0x3c, !PT ;  /* 0x000000031c027212 */ /* 0x000fe200078e3cff */
[----:B------:R-:W-:Y:S06]  /*1ea00*/  @!P0 BRA `(.L_x_1510) ;  /* 0x0000000000048947 */ /* 0x000fec0003800000 */
[----:B------:R-:W-:Y:S01]  /*1ea10*/  BPT.TRAP 0x1 ;  /* 0x000000040000795c */ /* 0x000fe20000300000 */
.L_x_1510:
[----:B------:R-:W-:Y:S01]  /*1ea20*/  IMAD R3, R22, 0x8, R7 ;  /* 0x0000000816037824 */ /* 0x000fe200078e0207 */
[----:B------:R-:W-:-:S04]  /*1ea30*/  SHF.L.U32 R2, R2, 0x1f, RZ ;  /* 0x0000001f02027819 */ /* 0x000fc800000006ff */
[----:B------:R-:W4:Y:S02]  /*1ea40*/  SYNCS.PHASECHK.TRANS64.TRYWAIT P1, [R3+URZ+0x38840], R2 ;  /* 0x03884002030075a7 */ /* 0x000f24000802017f */
[----:B----4-:R-:W-:Y:S05]  /*1ea50*/  @!P1 BRA `(.L_x_1511) ;  /* 0x0000004400749947 */ /* 0x010fea0003800000 */
.L_x_1656:
[----:B------:R-:W-:Y:S05]  /*1ea60*/  @!P0 BRA `(.L_x_1512) ;  /* 0x0000000000048947 */ /* 0x000fea0003800000 */
[----:B------:R-:W-:Y:S01]  /*1ea70*/  BPT.TRAP 0x1 ;  /* 0x000000040000795c */ /* 0x000fe20000300000 */
.L_x_1512:
[----:B------:R-:W5:Y:S02]  /*1ea80*/  SYNCS.PHASECHK.TRANS64.TRYWAIT P1, [R5+URZ+0x38860], R0 ;  /* 0x03886000050075a7 */ /* 0x000f64000802017f */
[----:B-----5:R-:W-:Y:S05]  /*1ea90*/  @!P1 BRA `(.L_x_1513) ;  /* 0x0000004400789947 */ /* 0x020fea0003800000 */
.L_x_1657:
[----:B------:R-:W-:Y:S05]  /*1eaa0*/  @!P0 BRA `(.L_x_1514) ;  /* 0x0000000000048947 */ /* 0x000fea0003800000 */
[----:B------:R-:W-:Y:S01]  /*1eab0*/  BPT.TRAP 0x1 ;  /* 0x000000040000795c */ /* 0x000fe20000300000 */
.L_x_1514:
[----:B------:R0:W0:Y:S02]  /*1eac0*/  SYNCS.PHASECHK.TRANS64.TRYWAIT P0, [R3+URZ+0x38860], R2 ;  /* 0x03886002030075a7 */ /* 0x000024000800017f */
[----:B0-----:R-:W-:Y:S05]  /*1ead0*/  @!P0 NANOSLEEP.SYNCS 0x989680 ;  /* 0x009896800000895d */ /* 0x001fea0003900000 */
[----:B------:R-:W0:Y:S02]  /*1eae0*/  @!P0 SYNCS.PHASECHK.TRANS64 P0, [R3+URZ+0x38860], R2 ;  /* 0x03886002030085a7 */ /* 0x000e24000800007f */
[----:B0-----:R-:W-:Y:S05]  /*1eaf0*/  @!P0 BRA `(.L_x_1514) ;  /* 0xfffffffc00f08947 */ /* 0x001fea000383ffff */
.L_x_1250:
[----:B------:R-:W-:Y:S05]  /*1eb00*/  BSYNC B9 ;  /* 0x0000000000097941 */ /* 0x000fea0003800000 */
.L_x_1247:
[----:B------:R-:W-:Y:S05]  /*1eb10*/  EXIT ;  /* 0x000000000000794d */ /* 0x000fea0003800000 */
.L_x_1268:
[----:B0-----:R0:W1:Y:S02]  /*1eb20*/  SYNCS.PHASECHK.TRANS64.TRYWAIT P4, [R58+URZ+0x38890], R65 ;  /* 0x038890413a0075a7 */ /* 0x001064000808017f */
[----:B-1----:R-:W-:Y:S05]  /*1eb30*/  @!P4 NANOSLEEP.SYNCS 0x989680 ;  /* 0x009896800000c95d */ /* 0x002fea0003900000 */
[----:B------:R-:W1:Y:S02]  /*1eb40*/  @!P4 SYNCS.PHASECHK.TRANS64 P4, [R58+URZ+0x38890], R65 ;  /* 0x038890413a00c5a7 */ /* 0x000e64000808007f */
[----:B-1----:R-:W-:Y:S05]  /*1eb50*/  @!P4 BRA `(.L_x_1268) ;  /* 0xfffffffc00f0c947 */ /* 0x002fea000383ffff */
[----:B------:R-:W-:Y:S05]  /*1eb60*/  BRA `(.L_x_1515) ;  /* 0xfffffe4400787947 */ /* 0x000fea000383ffff */
.L_x_1269:
[----:B------:R-:W-:Y:S01]  /*1eb70*/  BSSY B1, `(.L_x_1516) ;  /* 0x0000007000017945 */ /* 0x000fe20003800000 */
[----:B------:R-:W-:Y:S02]  /*1eb80*/  IMAD.MOV.U32 R12, RZ, RZ, RZ ;  /* 0x000000ffff0c7224 */ /* 0x000fe400078e00ff */
[----:B------:R-:W-:Y:S02]  /*1eb90*/  IMAD.MOV.U32 R11, RZ, RZ, 0x1c1f ;  /* 0x00001c1fff0b7424 */ /* 0x000fe400078e00ff */
[----:B------:R-:W-:-:S07]  /*1eba0*/  IMAD.MOV.U32 R15, RZ, RZ, -0x1 ;  /* 0xffffffffff0f7424 */ /* 0x000fce00078e00ff */
[----:B0-----:R-:W-:Y:S05]  /*1ebb0*/  WARPSYNC.COLLECTIVE R15, `(.L_x_1517) ;  /* 0x000000000f087348 */ /* 0x001fea0003c00000 */
[----:B------:R1:W2:Y:S02]  /*1ebc0*/  SHFL.IDX P6, R14, R13, R12, R11 ;  /* 0x0000000c0d0e7389 */ /* 0x0002a400000c000b */
[----:B012---:R-:W-:Y:S01]  /*1ebd0*/  ENDCOLLECTIVE ;  /* 0x000000000000791b */ /* 0x007fe20003800000 */
.L_x_1517:
[----:B------:R-:W-:Y:S05]  /*1ebe0*/  BSYNC B1 ;  /* 0x0000000000017941 */ /* 0x000fea0003800000 */
.L_x_1516:
        /* <DEDUP_REMOVED lines=8> */
.L_x_1518:
[----:B------:R-:W-:Y:S05]  /*1ec70*/  BRA `(.L_x_1519) ;  /* 0xfffffe4400487947 */ /* 0x000fea000383ffff */
.L_x_1279:
[----:B0-----:R0:W1:Y:S02]  /*1ec80*/  SYNCS.PHASECHK.TRANS64.TRYWAIT P4, [R58+URZ+0x38890], R65 ;  /* 0x038890413a0075a7 */ /* 0x001064000808017f */
[----:B-1----:R-:W-:Y:S05]  /*1ec90*/  @!P4 NANOSLEEP.SYNCS 0x989680 ;  /* 0x009896800000c95d */ /* 0x002fea0003900000 */
[----:B------:R-:W1:Y:S02]  /*1eca0*/  @!P4 SYNCS.PHASECHK.TRANS64 P4, [R58+URZ+0x38890], R65 ;  /* 0x038890413a00c5a7 */ /* 0x000e64000808007f */
[----:B-1----:R-:W-:Y:S05]  /*1ecb0*/  @!P4 BRA `(.L_x_1279) ;  /* 0xfffffffc00f0c947 */ /* 0x002fea000383ffff */
[----:B------:R-:W-:Y:S05]  /*1ecc0*/  BRA `(.L_x_1520) ;  /* 0xfffffe4c00c87947 */ /* 0x000fea000383ffff */
.L_x_1280:
[----:B------:R-:W-:Y:S01]  /*1ecd0*/  BSSY B1, `(.L_x_1521) ;  /* 0x0000007000017945 */ /* 0x000fe20003800000 */
[----:B------:R-:W-:Y:S02]  /*1ece0*/  IMAD.MOV.U32 R12, RZ, RZ, RZ ;  /* 0x000000ffff0c7224 */ /* 0x000fe400078e00ff */
[----:B------:R-:W-:Y:S02]  /*1ecf0*/  IMAD.MOV.U32 R11, RZ, RZ, 0x1c1f ;  /* 0x00001c1fff0b7424 */ /* 0x000fe400078e00ff */
[----:B------:R-:W-:-:S07]  /*1ed00*/  IMAD.MOV.U32 R15, RZ, RZ, -0x1 ;  /* 0xffffffffff0f7424 */ /* 0x000fce00078e00ff */
[----:B0-----:R-:W-:Y:S05]  /*1ed10*/  WARPSYNC.COLLECTIVE R15, `(.L_x_1522) ;  /* 0x000000000f087348 */ /* 0x001fea0003c00000 */
[----:B------:R1:W2:Y:S02]  /*1ed20*/  SHFL.IDX P6, R14, R13, R12, R11 ;  /* 0x0000000c0d0e7389 */ /* 0x0002a400000c000b */
[----:B012---:R-:W-:Y:S01]  /*1ed30*/  ENDCOLLECTIVE ;  /* 0x000000000000791b */ /* 0x007fe20003800000 */
.L_x_1522:
[----:B------:R-:W-:Y:S05]  /*1ed40*/  BSYNC B1 ;  /* 0x0000000000017941 */ /* 0x000fea0003800000 */
.L_x_1521:
        /* <DEDUP_REMOVED lines=8> */
.L_x_1523:
[----:B------:R-:W-:Y:S01]  /*1edd0*/  IMAD.MOV.U32 R67, RZ, RZ, R14 ;  /* 0x000000ffff437224 */ /* 0x000fe200078e000e */
[----:B------:R-:W-:Y:S06]  /*1ede0*/  BRA `(.L_x_1524) ;  /* 0xfffffe4c00947947 */ /* 0x000fec000383ffff */
.L_x_1285:
[----:B-1----:R1:W2:Y:S02]  /*1edf0*/  SYNCS.PHASECHK.TRANS64.TRYWAIT P2, [R58+URZ+0x38890], R65 ;  /* 0x038890413a0075a7 */ /* 0x0022a4000804017f */
[----:B--2---:R-:W-:Y:S05]  /*1ee00*/  @!P2 NANOSLEEP.SYNCS 0x989680 ;  /* 0x009896800000a95d */ /* 0x004fea0003900000 */
[----:B------:R-:W2:Y:S02]  /*1ee10*/  @!P2 SYNCS.PHASECHK.TRANS64 P2, [R58+URZ+0x38890], R65 ;  /* 0x038890413a00a5a7 */ /* 0x000ea4000804007f */
[----:B--2---:R-:W-:Y:S05]  /*1ee20*/  @!P2 BRA `(.L_x_1285) ;  /* 0xfffffffc00f0a947 */ /* 0x004fea000383ffff */
[----:B------:R-:W-:Y:S05]  /*1ee30*/  BRA `(.L_x_1525) ;  /* 0xfffffe5400a47947 */ /* 0x000fea000383ffff */
.L_x_1286:
[----:B------:R-:W-:Y:S01]  /*1ee40*/  BSSY B1, `(.L_x_1526) ;  /* 0x0000007000017945 */ /* 0x000fe20003800000 */
[----:B------:R-:W-:Y:S02]  /*1ee50*/  IMAD.MOV.U32 R12, RZ, RZ, RZ ;  /* 0x000000ffff0c7224 */ /* 0x000fe400078e00ff */
[----:B------:R-:W-:Y:S02]  /*1ee60*/  IMAD.MOV.U32 R11, RZ, RZ, 0x1c1f ;  /* 0x00001c1fff0b7424 */ /* 0x000fe400078e00ff */
[----:B------:R-:W-:-:S07]  /*1ee70*/  IMAD.MOV.U32 R15, RZ, RZ, -0x1 ;  /* 0xffffffffff0f7424 */ /* 0x000fce00078e00ff */
[----:B-1----:R-:W-:Y:S05]  /*1ee80*/  WARPSYNC.COLLECTIVE R15, `(.L_x_1527) ;  /* 0x000000000f087348 */ /* 0x002fea0003c00000 */
[----:B------:R0:W2:Y:S02]  /*1ee90*/  SHFL.IDX P6, R14, R13, R12, R11 ;  /* 0x0000000c0d0e7389 */ /* 0x0000a400000c000b */
[----:B012---:R-:W-:Y:S01]  /*1eea0*/  ENDCOLLECTIVE ;  /* 0x000000000000791b */ /* 0x007fe20003800000 */
.L_x_1527:
[----:B------:R-:W-:Y:S05]  /*1eeb0*/  BSYNC B1 ;  /* 0x0000000000017941 */ /* 0x000fea0003800000 */
.L_x_1526:
        /* <DEDUP_REMOVED lines=8> */
.L_x_1528:
[----:B------:R-:W-:Y:S05]  /*1ef40*/  BRA `(.L_x_1529) ;  /* 0xfffffe5400c47947 */ /* 0x000fea000383ffff */
.L_x_1290:
[----:B-1----:R1:W2:Y:S02]  /*1ef50*/  SYNCS.PHASECHK.TRANS64.TRYWAIT P3, [R58+URZ+0x388b0], R65 ;  /* 0x0388b0413a0075a7 */ /* 0x0022a4000806017f */
[----:B--2---:R-:W-:Y:S05]  /*1ef60*/  @!P3 NANOSLEEP.SYNCS 0x989680 ;  /* 0x009896800000b95d */ /* 0x004fea0003900000 */
[----:B------:R-:W2:Y:S02]  /*1ef70*/  @!P3 SYNCS.PHASECHK.TRANS64 P3, [R58+URZ+0x388b0], R65 ;  /* 0x0388b0413a00b5a7 */ /* 0x000ea4000806007f */
[----:B--2---:R-:W-:Y:S05]  /*1ef80*/  @!P3 BRA `(.L_x_1290) ;  /* 0xfffffffc00f0b947 */ /* 0x004fea000383ffff */
[----:B------:R-:W-:Y:S05]  /*1ef90*/  BRA `(.L_x_1530) ;  /* 0xfffffe5800507947 */ /* 0x000fea000383ffff */
.L_x_1319:
        /* <DEDUP_REMOVED lines=8> */
.L_x_1532:
[----:B------:R-:W-:Y:S05]  /*1f020*/  BSYNC B1 ;  /* 0x0000000000017941 */ /* 0x000fea0003800000 */
.L_x_1531:
        /* <DEDUP_REMOVED lines=8> */
.L_x_1533:
[----:B------:R-:W-:Y:S02]  /*1f0b0*/  IMAD.MOV.U32 R13, RZ, RZ, R24 ;  /* 0x000000ffff0d7224 */ /* 0x000fe400078e0018 */
[----:B------:R-:W-:-:S07]  /*1f0c0*/  IMAD.MOV.U32 R20, RZ, RZ, R14 ;  /* 0x000000ffff147224 */ /* 0x000fce00078e000e */
[----:B------:R-:W-:Y:S05]  /*1f0d0*/  WARPSYNC.COLLECTIVE R15, `(.L_x_1534) ;  /* 0x000000000f087348 */ /* 0x000fea0003c00000 */
[----:B------:R0:W1:Y:S02]  /*1f0e0*/  SHFL.IDX P6, R14, R13, R12, R11 ;  /* 0x0000000c0d0e7389 */ /* 0x00006400000c000b */
[----:B01----:R-:W-:Y:S01]  /*1f0f0*/  ENDCOLLECTIVE ;  /* 0x000000000000791b */ /* 0x003fe20003800000 */
.L_x_1534:
[----:B------:R-:W-:Y:S02]  /*1f100*/  IMAD.MOV.U32 R13, RZ, RZ, R27 ;  /* 0x000000ffff0d7224 */ /* 0x000fe400078e001b */
[----:B------:R-:W-:-:S07]  /*1f110*/  IMAD.MOV.U32 R24, RZ, RZ, R14 ;  /* 0x000000ffff187224 */ /* 0x000fce00078e000e */
[----:B------:R-:W-:Y:S05]  /*1f120*/  WARPSYNC.COLLECTIVE R15, `(.L_x_1535) ;  /* 0x000000000f087348 */ /* 0x000fea0003c00000 */
[----:B------:R0:W1:Y:S02]  /*1f130*/  SHFL.IDX P6, R14, R13, R12, R11 ;  /* 0x0000000c0d0e7389 */ /* 0x00006400000c000b */
[----:B01----:R-:W-:Y:S01]  /*1f140*/  ENDCOLLECTIVE ;  /* 0x000000000000791b */ /* 0x003fe20003800000 */
.L_x_1535:
[----:B------:R-:W-:Y:S01]  /*1f150*/  IMAD.MOV.U32 R21, RZ, RZ, R14 ;  /* 0x000000ffff157224 */ /* 0x000fe200078e000e */
[----:B------:R-:W-:Y:S06]  /*1f160*/  BRA `(.L_x_1536) ;  /* 0xfffffe8c00447947 */ /* 0x000fec000383ffff */
.L_x_1323:
[----:B0-----:R0:W1:Y:S02]  /*1f170*/  SYNCS.PHASECHK.TRANS64.TRYWAIT P0, [R2+URZ+0x38800], R25 ;  /* 0x03880019020075a7 */ /* 0x001064000800017f */
[----:B-1----:R-:W-:Y:S05]  /*1f180*/  @!P0 NANOSLEEP.SYNCS 0x989680 ;  /* 0x009896800000895d */ /* 0x002fea0003900000 */
[----:B------:R-:W1:Y:S02]  /*1f190*/  @!P0 SYNCS.PHASECHK.TRANS64 P0, [R2+URZ+0x38800], R25 ;  /* 0x03880019020085a7 */ /* 0x000e64000800007f */
[----:B-1----:R-:W-:Y:S05]  /*1f1a0*/  @!P0 BRA `(.L_x_1323) ;  /* 0xfffffffc00f08947 */ /* 0x002fea000383ffff */
[----:B------:R-:W-:Y:S05]  /*1f1b0*/  BRA `(.L_x_1537) ;  /* 0xfffffe9000607947 */ /* 0x000fea000383ffff */
.L_x_1331:
        /* <DEDUP_REMOVED lines=8> */
.L_x_1539:
[----:B------:R-:W-:Y:S05]  /*1f240*/  BSYNC B1 ;  /* 0x0000000000017941 */ /* 0x000fea0003800000 */
.L_x_1538:
        /* <DEDUP_REMOVED lines=8> */
.L_x_1540:
[----:B------:R-:W-:Y:S02]  /*1f2d0*/  IMAD.MOV.U32 R13, RZ, RZ, R24 ;  /* 0x000000ffff0d7224 */ /* 0x000fe400078e0018 */
[----:B------:R-:W-:-:S07]  /*1f2e0*/  IMAD.MOV.U32 R20, RZ, RZ, R14 ;  /* 0x000000ffff147224 */ /* 0x000fce00078e000e */
[----:B------:R-:W-:Y:S05]  /*1f2f0*/  WARPSYNC.COLLECTIVE R15, `(.L_x_1541) ;  /* 0x000000000f087348 */ /* 0x000fea0003c00000 */
[----:B------:R0:W1:Y:S02]  /*1f300*/  SHFL.IDX P6, R14, R13, R12, R11 ;  /* 0x0000000c0d0e7389 */ /* 0x00006400000c000b */
[----:B01----:R-:W-:Y:S01]  /*1f310*/  ENDCOLLECTIVE ;  /* 0x000000000000791b */ /* 0x003fe20003800000 */
.L_x_1541:
[----:B------:R-:W-:Y:S02]  /*1f320*/  IMAD.MOV.U32 R13, RZ, RZ, R27 ;  /* 0x000000ffff0d7224 */ /* 0x000fe400078e001b */
[----:B------:R-:W-:-:S07]  /*1f330*/  IMAD.MOV.U32 R21, RZ, RZ, R14 ;  /* 0x000000ffff157224 */ /* 0x000fce00078e000e */
[----:B------:R-:W-:Y:S05]  /*1f340*/  WARPSYNC.COLLECTIVE R15, `(.L_x_1542) ;  /* 0x000000000f087348 */ /* 0x000fea0003c00000 */
[----:B------:R0:W1:Y:S02]  /*1f350*/  SHFL.IDX P6, R14, R13, R12, R11 ;  /* 0x0000000c0d0e7389 */ /* 0x00006400000c000b */
[----:B01----:R-:W-:Y:S01]  /*1f360*/  ENDCOLLECTIVE ;  /* 0x000000000000791b */ /* 0x003fe20003800000 */
.L_x_1542:
[----:B------:R-:W-:Y:S05]  /*1f370*/  BRA `(.L_x_1543) ;  /* 0xfffffe9800d07947 */ /* 0x000fea000383ffff */
.L_x_1335:
[----:B0-----:R0:W1:Y:S02]  /*1f380*/  SYNCS.PHASECHK.TRANS64.TRYWAIT P1, [R2+URZ+0x38800], R27 ;  /* 0x0388001b020075a7 */ /* 0x001064000802017f */
[----:B-1----:R-:W-:Y:S05]  /*1f390*/  @!P1 NANOSLEEP.SYNCS 0x989680 ;  /* 0x009896800000995d */ /* 0x002fea0003900000 */
[----:B------:R-:W1:Y:S02]  /*1f3a0*/  @!P1 SYNCS.PHASECHK.TRANS64 P1, [R2+URZ+0x38800], R27 ;  /* 0x0388001b020095a7 */ /* 0x000e64000802007f */
[----:B-1----:R-:W-:Y:S05]  /*1f3b0*/  @!P1 BRA `(.L_x_1335) ;  /* 0xfffffffc00f09947 */ /* 0x002fea000383ffff */
[----:B------:R-:W-:Y:S05]  /*1f3c0*/  BRA `(.L_x_1544) ;  /* 0xfffffe9c00b07947 */ /* 0x000fea000383ffff */
.L_x_1341:
[----:B-1----:R1:W2:Y:S02]  /*1f3d0*/  SYNCS.PHASECHK.TRANS64.TRYWAIT P1, [R11+URZ+0x38830], R10 ;  /* 0x0388300a0b0075a7 */ /* 0x0022a4000802017f */
[----:B--2---:R-:W-:Y:S05]  /*1f3e0*/  @!P1 NANOSLEEP.SYNCS 0x989680 ;  /* 0x009896800000995d */ /* 0x004fea0003900000 */
[----:B------:R-:W2:Y:S02]  /*1f3f0*/  @!P1 SYNCS.PHASECHK.TRANS64 P1, [R11+URZ+0x38830], R10 ;  /* 0x0388300a0b0095a7 */ /* 0x000ea4000802007f */
[----:B--2---:R-:W-:Y:S05]  /*1f400*/  @!P1 BRA `(.L_x_1341) ;  /* 0xfffffffc00f09947 */ /* 0x004fea000383ffff */
[----:B------:R-:W-:Y:S05]  /*1f410*/  BRA `(.L_x_1340) ;  /* 0xfffffea800e87947 */ /* 0x000fea000383ffff */
.L_x_1343:
[----:B--2---:R2:W3:Y:S02]  /*1f420*/  SYNCS.PHASECHK.TRANS64.TRYWAIT P1, [R2+URZ+0x38810], R3 ;  /* 0x03881003020075a7 */ /* 0x0044e4000802017f */
[----:B---3--:R-:W-:Y:S05]  /*1f430*/  @!P1 NANOSLEEP.SYNCS 0x989680 ;  /* 0x009896800000995d */ /* 0x008fea0003900000 */
[----:B------:R-:W3:Y:S02]  /*1f440*/  @!P1 SYNCS.PHASECHK.TRANS64 P1, [R2+URZ+0x38810], R3 ;  /* 0x03881003020095a7 */ /* 0x000ee4000802007f */
[----:B---3--:R-:W-:Y:S05]  /*1f450*/  @!P1 BRA `(.L_x_1343) ;  /* 0xfffffffc00f09947 */ /* 0x008fea000383ffff */
[----:B------:R-:W-:Y:S05]  /*1f460*/  BRA `(.L_x_1545) ;  /* 0xfffffeac00987947 */ /* 0x000fea000383ffff */
.L_x_1347:
[----:B--2---:R2:W4:Y:S02]  /*1f470*/  SYNCS.PHASECHK.TRANS64.TRYWAIT P1, [R11+URZ+0x38850], R10 ;  /* 0x0388500a0b0075a7 */ /* 0x004524000802017f */
[----:B----4-:R-:W-:Y:S05]  /*1f480*/  @!P1 NANOSLEEP.SYNCS 0x989680 ;  /* 0x009896800000995d */ /* 0x010fea0003900000 */
[----:B------:R-:W4:Y:S02]  /*1f490*/  @!P1 SYNCS.PHASECHK.TRANS64 P1, [R11+URZ+0x38850], R10 ;  /* 0x0388500a0b0095a7 */ /* 0x000f24000802007f */
[----:B----4-:R-:W-:Y:S05]  /*1f4a0*/  @!P1 BRA `(.L_x_1347) ;  /* 0xfffffffc00f09947 */ /* 0x010fea000383ffff */
[----:B------:R-:W-:Y:S05]  /*1f4b0*/  BRA `(.L_x_1346) ;  /* 0xfffffeac00c47947 */ /* 0x000fea000383ffff */
.L_x_1356:
[----:B-1----:R1:W2:Y:S02]  /*1f4c0*/  SYNCS.PHASECHK.TRANS64.TRYWAIT P2, [R12+URZ+0x38830], R196 ;  /* 0x038830c40c0075a7 */ /* 0x0022a4000804017f */
[----:B--2---:R-:W-:Y:S05]  /*1f4d0*/  @!P2 NANOSLEEP.SYNCS 0x989680 ;  /* 0x009896800000a95d */ /* 0x004fea0003900000 */
[----:B------:R-:W2:Y:S02]  /*1f4e0*/  @!P2 SYNCS.PHASECHK.TRANS64 P2, [R12+URZ+0x38830], R196 ;  /* 0x038830c40c00a5a7 */ /* 0x000ea4000804007f */
[----:B--2---:R-:W-:Y:S05]  /*1f4f0*/  @!P2 BRA `(.L_x_1356) ;  /* 0xfffffffc00f0a947 */ /* 0x004fea000383ffff */
[----:B------:R-:W-:Y:S05]  /*1f500*/  BRA `(.L_x_1355) ;  /* 0xfffffedc00747947 */ /* 0x000fea000383ffff */
.L_x_1361:
[----:B---3--:R3:W4:Y:S02]  /*1f510*/  SYNCS.PHASECHK.TRANS64.TRYWAIT P2, [R12+URZ+0x38850], R196 ;  /* 0x038850c40c0075a7 */ /* 0x008724000804017f */
[----:B----4-:R-:W-:Y:S05]  /*1f520*/  @!P2 NANOSLEEP.SYNCS 0x989680 ;  /* 0x009896800000a95d */ /* 0x010fea0003900000 */
[----:B------:R-:W4:Y:S02]  /*1f530*/  @!P2 SYNCS.PHASECHK.TRANS64 P2, [R12+URZ+0x38850], R196 ;  /* 0x038850c40c00a5a7 */ /* 0x000f24000804007f */
[----:B----4-:R-:W-:Y:S05]  /*1f540*/  @!P2 BRA `(.L_x_1361) ;  /* 0xfffffffc00f0a947 */ /* 0x010fea000383ffff */
[----:B------:R-:W-:Y:S05]  /*1f550*/  BRA `(.L_x_1360) ;  /* 0xfffffee000187947 */ /* 0x000fea000383ffff */
.L_x_1396:
        /* <DEDUP_REMOVED lines=11> */
.L_x_1547:
[----:B------:R-:W-:Y:S05]  /*1f610*/  BSYNC B1 ;  /* 0x0000000000017941 */ /* 0x000fea0003800000 */
.L_x_1546:
[----:B------:R-:W-:Y:S05]  /*1f620*/  BRA `(.L_x_1548) ;  /* 0xffffff8000e87947 */ /* 0x000fea000383ffff */
.L_x_1398:
[----:B------:R-:W-:Y:S01]  /*1f630*/  BSSY B1, `(.L_x_1549) ;  /* 0x0000006000017945 */ /* 0x000fe20003800000 */
[----:B------:R-:W-:-:S07]  /*1f640*/  IMAD.MOV.U32 R15, RZ, RZ, -0x1 ;  /* 0xffffffffff0f7424 */ /* 0x000fce00078e00ff */
[----:B0-----:R-:W-:Y:S05]  /*1f650*/  WARPSYNC.COLLECTIVE R15, `(.L_x_1550) ;  /* 0x000000000f0c7348 */ /* 0x001fea0003c00000 */
[----:B------:R-:W-:Y:S02]  /*1f660*/  ELECT P6, UR62, PT ;  /* 0x00000000003e782f */ /* 0x000fe400038c0000 */
[----:B------:R-:W-:Y:S01]  /*1f670*/  MOV R14, UR62 ;  /* 0x0000003e000e7c02 */ /* 0x000fe20008000f00 */
[----:B0-----:R-:W-:Y:S10]  /*1f680*/  ENDCOLLECTIVE ;  /* 0x000000000000791b */ /* 0x001ff40003800000 */
.L_x_1550:
[----:B------:R-:W-:Y:S05]  /*1f690*/  BSYNC B1 ;  /* 0x0000000000017941 */ /* 0x000fea0003800000 */
.L_x_1549:
[----:B------:R-:W-:Y:S05]  /*1f6a0*/  BRA `(.L_x_1397) ;  /* 0xffffff8000e07947 */ /* 0x000fea000383ffff */
.L_x_1400:
[----:B0-----:R0:W1:Y:S02]  /*1f6b0*/  SYNCS.PHASECHK.TRANS64.TRYWAIT P0, [R18+URZ+0x38820], R3 ;  /* 0x03882003120075a7 */ /* 0x001064000800017f */
[----:B-1----:R-:W-:Y:S05]  /*1f6c0*/  @!P0 NANOSLEEP.SYNCS 0x989680 ;  /* 0x009896800000895d */ /* 0x002fea0003900000 */
[----:B------:R-:W1:Y:S02]  /*1f6d0*/  @!P0 SYNCS.PHASECHK.TRANS64 P0, [R18+URZ+0x38820], R3 ;  /* 0x03882003120085a7 */ /* 0x000e64000800007f */
[----:B-1----:R-:W-:Y:S05]  /*1f6e0*/  @!P0 BRA `(.L_x_1400) ;  /* 0xfffffffc00f08947 */ /* 0x002fea000383ffff */
[----:B------:R-:W-:Y:S05]  /*1f6f0*/  BRA `(.L_x_1551) ;  /* 0xffffff8000f07947 */ /* 0x000fea000383ffff */
.L_x_1404:
[----:B0-----:R0:W1:Y:S02]  /*1f700*/  SYNCS.PHASECHK.TRANS64.TRYWAIT P0, [R3+URZ+0x388a0], R8 ;  /* 0x0388a008030075a7 */ /* 0x001064000800017f */
[----:B-1----:R-:W-:Y:S05]  /*1f710*/  @!P0 NANOSLEEP.SYNCS 0x989680 ;  /* 0x009896800000895d */ /* 0x002fea0003900000 */
[----:B------:R-:W1:Y:S02]  /*1f720*/  @!P0 SYNCS.PHASECHK.TRANS64 P0, [R3+URZ+0x388a0], R8 ;  /* 0x0388a008030085a7 */ /* 0x000e64000800007f */
[----:B-1----:R-:W-:Y:S05]  /*1f730*/  @!P0 BRA `(.L_x_1404) ;  /* 0xfffffffc00f08947 */ /* 0x002fea000383ffff */
[----:B------:R-:W-:Y:S05]  /*1f740*/  BRA `(.L_x_1552) ;  /* 0xffffff8400087947 */ /* 0x000fea000383ffff */
.L_x_1409:
[----:B-1----:R1:W2:Y:S02]  /*1f750*/  SYNCS.PHASECHK.TRANS64.TRYWAIT P0, [R3+URZ+0x388c0], R8 ;  /* 0x0388c008030075a7 */ /* 0x0022a4000800017f */
[----:B--2---:R-:W-:Y:S05]  /*1f760*/  @!P0 NANOSLEEP.SYNCS 0x989680 ;  /* 0x009896800000895d */ /* 0x004fea0003900000 */
[----:B------:R-:W2:Y:S02]  /*1f770*/  @!P0 SYNCS.PHASECHK.TRANS64 P0, [R3+URZ+0x388c0], R8 ;  /* 0x0388c008030085a7 */ /* 0x000ea4000800007f */
[----:B--2---:R-:W-:Y:S05]  /*1f780*/  @!P0 BRA `(.L_x_1409) ;  /* 0xfffffffc00f08947 */ /* 0x004fea000383ffff */
[----:B------:R-:W-:Y:S05]  /*1f790*/  BRA `(.L_x_1553) ;  /* 0xffffff8400847947 */ /* 0x000fea000383ffff */
.L_x_1423:
[----:B0-----:R0:W1:Y:S02]  /*1f7a0*/  SYNCS.PHASECHK.TRANS64.TRYWAIT P2, [R8+URZ+0x388a0], R2 ;  /* 0x0388a002080075a7 */ /* 0x001064000804017f */
[----:B-1----:R-:W-:Y:S05]  /*1f7b0*/  @!P2 NANOSLEEP.SYNCS 0x989680 ;  /* 0x009896800000a95d */ /* 0x002fea0003900000 */
[----:B------:R-:W1:Y:S02]  /*1f7c0*/  @!P2 SYNCS.PHASECHK.TRANS64 P2, [R8+URZ+0x388a0], R2 ;  /* 0x0388a0020800a5a7 */ /* 0x000e64000804007f */
[----:B-1----:R-:W-:Y:S05]  /*1f7d0*/  @!P2 BRA `(.L_x_1423) ;  /* 0xfffffffc00f0a947 */ /* 0x002fea000383ffff */
[----:B------:R-:W-:Y:S05]  /*1f7e0*/  BRA `(.L_x_1554) ;  /* 0xffffff8c00e87947 */ /* 0x000fea000383ffff */
.L_x_1428:
[----:B-1----:R1:W2:Y:S02]  /*1f7f0*/  SYNCS.PHASECHK.TRANS64.TRYWAIT P2, [R8+URZ+0x388c0], R2 ;  /* 0x0388c002080075a7 */ /* 0x0022a4000804017f */
[----:B--2---:R-:W-:Y:S05]  /*1f800*/  @!P2 NANOSLEEP.SYNCS 0x989680 ;  /* 0x009896800000a95d */ /* 0x004fea0003900000 */
[----:B------:R-:W2:Y:S02]  /*1f810*/  @!P2 SYNCS.PHASECHK.TRANS64 P2, [R8+URZ+0x388c0], R2 ;  /* 0x0388c0020800a5a7 */ /* 0x000ea4000804007f */
[----:B--2---:R-:W-:Y:S05]  /*1f820*/  @!P2 BRA `(.L_x_1428) ;  /* 0xfffffffc00f0a947 */ /* 0x004fea000383ffff */
[----:B------:R-:W-:Y:S05]  /*1f830*/  BRA `(.L_x_1555) ;  /* 0xffffff9000607947 */ /* 0x000fea000383ffff */
.L_x_1450:
        /* <DEDUP_REMOVED lines=11> */
.L_x_1557:
[----:B------:R-:W-:Y:S05]  /*1f8f0*/  BSYNC B0 ;  /* 0x0000000000007941 */ /* 0x000fea0003800000 */
.L_x_1556:
[----:B------:R-:W-:Y:S05]  /*1f900*/  BRA `(.L_x_1558) ;  /* 0xffffffa400d87947 */ /* 0x000fea000383ffff */
.L_x_1453:
[----:B0-----:R0:W1:Y:S02]  /*1f910*/  SYNCS.PHASECHK.TRANS64.TRYWAIT P0, [R26+URZ+0x38840], R0 ;  /* 0x038840001a0075a7 */ /* 0x001064000800017f */
[----:B-1----:R-:W-:Y:S05]  /*1f920*/  @!P0 NANOSLEEP.SYNCS 0x989680 ;  /* 0x009896800000895d */ /* 0x002fea0003900000 */
[----:B------:R-:W1:Y:S02]  /*1f930*/  @!P0 SYNCS.PHASECHK.TRANS64 P0, [R26+URZ+0x38840], R0 ;  /* 0x038840001a0085a7 */ /* 0x000e64000800007f */
[----:B-1----:R-:W-:Y:S05]  /*1f940*/  @!P0 BRA `(.L_x_1453) ;  /* 0xfffffffc00f08947 */ /* 0x002fea000383ffff */
[----:B------:R-:W-:Y:S05]  /*1f950*/  BRA `(.L_x_1559) ;  /* 0xffffffa8000c7947 */ /* 0x000fea000383ffff */
.L_x_1454:
        /* <DEDUP_REMOVED lines=8> */
.L_x_1561:
[----:B------:R-:W-:Y:S05]  /*1f9e0*/  BSYNC B0 ;  /* 0x0000000000007941 */ /* 0x000fea0003800000 */
.L_x_1560:
        /* <DEDUP_REMOVED lines=9> */
.L_x_1562:
[----:B------:R-:W-:Y:S02]  /*1fa80*/  IMAD.MOV.U32 R13, RZ, RZ, R4 ;  /* 0x000000ffff0d7224 */ /* 0x000fe400078e0004 */
[----:B------:R-:W-:Y:S02]  /*1fa90*/  IMAD.MOV.U32 R12, RZ, RZ, 0x1 ;  /* 0x00000001ff0c7424 */ /* 0x000fe400078e00ff */
[----:B------:R-:W-:-:S07]  /*1faa0*/  IMAD.MOV.U32 R3, RZ, RZ, R14 ;  /* 0x000000ffff037224 */ /* 0x000fce00078e000e */
[----:B------:R-:W-:Y:S05]  /*1fab0*/  WARPSYNC.COLLECTIVE R15, `(.L_x_1563) ;  /* 0x000000000f087348 */ /* 0x000fea0003c00000 */
[----:B------:R0:W1:Y:S02]  /*1fac0*/  SHFL.IDX P6, R14, R13, R12, R11 ;  /* 0x0000000c0d0e7389 */ /* 0x00006400000c000b */
[----:B01----:R-:W-:Y:S01]  /*1fad0*/  ENDCOLLECTIVE ;  /* 0x000000000000791b */ /* 0x003fe20003800000 */
.L_x_1563:
        /* <DEDUP_REMOVED lines=15> */
.L_x_1564:
[----:B------:R-:W-:Y:S02]  /*1fbd0*/  @P0 IMAD R6, R5, 0x2, R18 ;  /* 0x0000000205060824 */ /* 0x000fe400078e0212 */
[----:B------:R-:W-:Y:S02]  /*1fbe0*/  IMAD.MOV.U32 R13, RZ, RZ, R4 ;  /* 0x000000ffff0d7224 */ /* 0x000fe400078e0004 */
[----:B------:R-:W-:Y:S02]  /*1fbf0*/  IMAD.MOV.U32 R12, RZ, RZ, 0x2 ;  /* 0x00000002ff0c7424 */ /* 0x000fe400078e00ff */
[----:B------:R-:W-:-:S07]  /*1fc00*/  IMAD.MOV.U32 R3, RZ, RZ, R14 ;  /* 0x000000ffff037224 */ /* 0x000fce00078e000e */
[----:B------:R-:W-:Y:S05]  /*1fc10*/  WARPSYNC.COLLECTIVE R15, `(.L_x_1565) ;  /* 0x000000000f087348 */ /* 0x000fea0003c00000 */
[----:B------:R0:W1:Y:S02]  /*1fc20*/  SHFL.IDX P6, R14, R13, R12, R11 ;  /* 0x0000000c0d0e7389 */ /* 0x00006400000c000b */
[----:B01----:R-:W-:Y:S01]  /*1fc30*/  ENDCOLLECTIVE ;  /* 0x000000000000791b */ /* 0x003fe20003800000 */
.L_x_1565:
        /* <DEDUP_REMOVED lines=15> */
.L_x_1566:
[----:B------:R-:W-:Y:S02]  /*1fd30*/  @P0 IMAD R6, R5, 0x2, R18 ;  /* 0x0000000205060824 */ /* 0x000fe400078e0212 */
[----:B------:R-:W-:Y:S02]  /*1fd40*/  IMAD.MOV.U32 R13, RZ, RZ, R4 ;  /* 0x000000ffff0d7224 */ /* 0x000fe400078e0004 */
[----:B------:R-:W-:Y:S02]  /*1fd50*/  IMAD.MOV.U32 R12, RZ, RZ, 0x3 ;  /* 0x00000003ff0c7424 */ /* 0x000fe400078e00ff */
[----:B------:R-:W-:-:S07]  /*1fd60*/  IMAD.MOV.U32 R3, RZ, RZ, R14 ;  /* 0x000000ffff037224 */ /* 0x000fce00078e000e */
[----:B------:R-:W-:Y:S05]  /*1fd70*/  WARPSYNC.COLLECTIVE R15, `(.L_x_1567) ;  /* 0x000000000f087348 */ /* 0x000fea0003c00000 */
[----:B------:R0:W1:Y:S02]  /*1fd80*/  SHFL.IDX P6, R14, R13, R12, R11 ;  /* 0x0000000c0d0e7389 */ /* 0x00006400000c000b */
[----:B01----:R-:W-:Y:S01]  /*1fd90*/  ENDCOLLECTIVE ;  /* 0x000000000000791b */ /* 0x003fe20003800000 */
.L_x_1567:
        /* <DEDUP_REMOVED lines=10> */
.L_x_1568:
[----:B------:R-:W-:Y:S01]  /*1fe40*/  @!PT LDS RZ, [RZ] ;  /* 0x00000000fffff984 */ /* 0x000fe20000000800 */
[----:B------:R-:W-:Y:S01]  /*1fe50*/  @!PT LDS RZ, [RZ] ;  /* 0x00000000fffff984 */ /* 0x000fe20000000800 */
[----:B------:R-:W-:Y:S01]  /*1fe60*/  @!PT LDS RZ, [RZ] ;  /* 0x00000000fffff984 */ /* 0x000fe20000000800 */
[----:B------:R0:W-:Y:S01]  /*1fe70*/  @P0 LDGSTS.E.BYPASS.LTC128B.128 [R6+0x23400], desc[UR42][R2.64], !P2 ;  /* 0x2340000002060fae */ /* 0x0001e2000d101d6a */
[----:B------:R-:W-:Y:S01]  /*1fe80*/  IMAD.MOV.U32 R0, RZ, RZ, R14 ;  /* 0x000000ffff007224 */ /* 0x000fe200078e000e */
[----:B------:R-:W-:Y:S06]  /*1fe90*/  BRA `(.L_x_1569) ;  /* 0xffffffa400c47947 */ /* 0x000fec000383ffff */
.L_x_1459:
        /* <DEDUP_REMOVED lines=9> */
.L_x_1570:
[C---:B------:R-:W-:Y:S01]  /*1ff30*/  VIADD R10, R25.reuse, 0x10 ;  /* 0x00000010190a7836 */ /* 0x040fe20000000000 */
[C---:B------:R-:W-:Y:S01]  /*1ff40*/  ISETP.GE.AND P0, PT, R25.reuse, R3, PT ;  /* 0x000000031900720c */ /* 0x040fe20003f06270 */
[----:B------:R-:W-:-:S03]  /*1ff50*/  VIADD R8, R25, 0x20 ;  /* 0x0000002019087836 */ /* 0x000fc60000000000 */
[----:B------:R0:W-:Y:S04]  /*1ff60*/  STL [R1+0x18], R10 ;  /* 0x0000180a01007387 */ /* 0x0001e80000100800 */
[----:B------:R0:W-:Y:S01]  /*1ff70*/  STL [R1+0x1c], R8 ;  /* 0x00001c0801007387 */ /* 0x0001e20000100800 */
[----:B------:R-:W-:Y:S02]  /*1ff80*/  IMAD.MOV.U32 R13, RZ, RZ, R0 ;  /* 0x000000ffff0d7224 */ /* 0x000fe400078e0000 */
[----:B------:R-:W-:-:S07]  /*1ff90*/  IMAD.MOV.U32 R5, RZ, RZ, R14 ;  /* 0x000000ffff057224 */ /* 0x000fce00078e000e */
[----:B0-----:R-:W-:Y:S05]  /*1ffa0*/  WARPSYNC.COLLECTIVE R15, `(.L_x_1571) ;  /* 0x000000000f087348 */ /* 0x001fea0003c00000 */
[----:B------:R1:W2:Y:S02]  /*1ffb0*/  SHFL.IDX P6, R14, R13, R12, R11 ;  /* 0x0000000c0d0e7389 */ /* 0x0002a400000c000b */
[----:B012---:R-:W-:Y:S01]  /*1ffc0*/  ENDCOLLECTIVE ;  /* 0x000000000000791b */ /* 0x007fe20003800000 */
.L_x_1571:
[----:B------:R-:W-:Y:S02]  /*1ffd0*/  IMAD.MOV.U32 R13, RZ, RZ, R2 ;  /* 0x000000ffff0d7224 */ /* 0x000fe400078e0002 */
[----:B------:R-:W-:Y:S02]  /*1ffe0*/  IMAD.MOV.U32 R12, RZ, RZ, 0x1 ;  /* 0x00000001ff0c7424 */ /* 0x000fe400078e00ff */
[----:B------:R-:W-:-:S07]  /*1fff0*/  IMAD.MOV.U32 R4, RZ, RZ, R14 ;  /* 0x000000ffff047224 */ /* 0x000fce00078e000e */
[----:B------:R-:W-:Y:S05]  /*20000*/  WARPSYNC.COLLECTIVE R15, `(.L_x_1572) ;  /* 0x000000000f087348 */ /* 0x000fea0003c00000 */
[----:B------:R0:W1:Y:S02]  /*20010*/  SHFL.IDX P6, R14, R13, R12, R11 ;  /* 0x0000000c0d0e7389 */ /* 0x00006400000c000b */
[----:B01----:R-:W-:Y:S01]  /*20020*/  ENDCOLLECTIVE ;  /* 0x000000000000791b */ /* 0x003fe20003800000 */
.L_x_1572:
[----:B------:R-:W-:-:S05]  /*20030*/  @!P0 LEA R4, P2, R7, R4, 0x1 ;  /* 0x0000000407048211 */ /* 0x000fca00078408ff */
[----:B------:R-:W-:-:S05]  /*20040*/  @!P0 IMAD.X R5, RZ, RZ, R5, P2 ;  /* 0x000000ffff058224 */ /* 0x000fca00010e0605 */
[----:B------:R-:W-:Y:S01]  /*20050*/  @!PT LDS RZ, [RZ] ;  /* 0x00000000fffff984 */ /* 0x000fe20000000800 */
[----:B------:R-:W-:Y:S01]  /*20060*/  @!PT LDS RZ, [RZ] ;  /* 0x00000000fffff984 */ /* 0x000fe20000000800 */
[----:B------:R-:W-:Y:S01]  /*20070*/  @!PT LDS RZ, [RZ] ;  /* 0x00000000fffff984 */ /* 0x000fe20000000800 */
[----:B------:R0:W-:Y:S01]  /*20080*/  @!P0 LDGSTS.E.BYPASS.LTC128B.128 [R23+0x20400], desc[UR42][R4.64], !P1 ;  /* 0x2040000004178fae */ /* 0x0001e2000c901d6a */
[----:B------:R-:W-:Y:S01]  /*20090*/  IMAD.MOV.U32 R13, RZ, RZ, R0 ;  /* 0x000000ffff0d7224 */ /* 0x000fe200078e0000 */
[----:B------:R-:W-:Y:S01]  /*200a0*/  ISETP.GE.AND P0, PT, R10, R3, PT ;  /* 0x000000030a00720c */ /* 0x000fe20003f06270 */
[----:B0-----:R-:W-:-:S12]  /*200b0*/  IMAD.MOV.U32 R4, RZ, RZ, R14 ;  /* 0x000000ffff047224 */ /* 0x001fd800078e000e */
[----:B------:R-:W-:Y:S05]  /*200c0*/  WARPSYNC.COLLECTIVE R15, `(.L_x_1573) ;  /* 0x000000000f087348 */ /* 0x000fea0003c00000 */
[----:B------:R0:W1:Y:S02]  /*200d0*/  SHFL.IDX P6, R14, R13, R12, R11 ;  /* 0x0000000c0d0e7389 */ /* 0x00006400000c000b */
[----:B01----:R-:W-:Y:S01]  /*200e0*/  ENDCOLLECTIVE ;  /* 0x000000000000791b */ /* 0x003fe20003800000 */
.L_x_1573:
[----:B------:R-:W-:Y:S02]  /*200f0*/  IMAD.MOV.U32 R13, RZ, RZ, R2 ;  /* 0x000000ffff0d7224 */ /* 0x000fe400078e0002 */
[----:B------:R-:W-:Y:S02]  /*20100*/  IMAD.MOV.U32 R12, RZ, RZ, 0x2 ;  /* 0x00000002ff0c7424 */ /* 0x000fe400078e00ff */
[----:B------:R-:W-:-:S07]  /*20110*/  IMAD.MOV.U32 R5, RZ, RZ, R14 ;  /* 0x000000ffff057224 */ /* 0x000fce00078e000e */
[----:B------:R-:W-:Y:S05]  /*20120*/  WARPSYNC.COLLECTIVE R15, `(.L_x_1574) ;  /* 0x000000000f087348 */ /* 0x000fea0003c00000 */
[----:B------:R0:W1:Y:S02]  /*20130*/  SHFL.IDX P6, R14, R13, R12, R11 ;  /* 0x0000000c0d0e7389 */ /* 0x00006400000c000b */
[----:B01----:R-:W-:Y:S01]  /*20140*/  ENDCOLLECTIVE ;  /* 0x000000000000791b */ /* 0x003fe20003800000 */
.L_x_1574:
        /* <DEDUP_REMOVED lines=10> */
.L_x_1575:
[----:B------:R-:W-:Y:S01]  /*201f0*/  @!PT LDS RZ, [RZ] ;  /* 0x00000000fffff984 */ /* 0x000fe20000000800 */
[----:B------:R-:W-:Y:S01]  /*20200*/  @!PT LDS RZ, [RZ] ;  /* 0x00000000fffff984 */ /* 0x000fe20000000800 */
[----:B------:R-:W-:Y:S01]  /*20210*/  @!PT LDS RZ, [RZ] ;  /* 0x00000000fffff984 */ /* 0x000fe20000000800 */
[----:B------:R0:W-:Y:S01]  /*20220*/  @!P0 LDGSTS.E.BYPASS.LTC128B.128 [R23+0x20c00], desc[UR42][R4.64], !P1 ;  /* 0x20c0000004178fae */ /* 0x0001e2000c901d6a */
[----:B------:R-:W-:Y:S01]  /*20230*/  ISETP.GE.AND P0, PT, R8, R3, PT ;  /* 0x000000030800720c */ /* 0x000fe20003f06270 */
[----:B------:R-:W-:Y:S02]  /*20240*/  IMAD.MOV.U32 R13, RZ, RZ, R2 ;  /* 0x000000ffff0d7224 */ /* 0x000fe400078e0002 */
[----:B------:R-:W-:Y:S02]  /*20250*/  IMAD.MOV.U32 R12, RZ, RZ, 0x3 ;  /* 0x00000003ff0c7424 */ /* 0x000fe400078e00ff */
[----:B0-----:R-:W-:-:S08]  /*20260*/  IMAD.MOV.U32 R4, RZ, RZ, R14 ;  /* 0x000000ffff047224 */ /* 0x001fd000078e000e */
[----:B------:R-:W-:Y:S05]  /*20270*/  WARPSYNC.COLLECTIVE R15, `(.L_x_1576) ;  /* 0x000000000f087348 */ /* 0x000fea0003c00000 */
[----:B------:R0:W1:Y:S02]  /*20280*/  SHFL.IDX P6, R14, R13, R12, R11 ;  /* 0x0000000c0d0e7389 */ /* 0x00006400000c000b */
[----:B01----:R-:W-:Y:S01]  /*20290*/  ENDCOLLECTIVE ;  /* 0x000000000000791b */ /* 0x003fe20003800000 */
.L_x_1576:
        /* <DEDUP_REMOVED lines=14> */
.L_x_1577:
[----:B------:R-:W-:Y:S01]  /*20380*/  IMAD.MOV.U32 R0, RZ, RZ, R14 ;  /* 0x000000ffff007224 */ /* 0x000fe200078e000e */
[----:B------:R-:W-:Y:S06]  /*20390*/  BRA `(.L_x_1578) ;  /* 0xffffffa800d87947 */ /* 0x000fec000383ffff */
.L_x_1463:
[----:B------:R-:W2:Y:S04]  /*203a0*/  LDL.LU R10, [R1+0x14] ;  /* 0x00001400010a7983 */ /* 0x000ea80000300800 */
[----:B------:R-:W3:Y:S04]  /*203b0*/  LDL.LU R9, [R1+0x18] ;  /* 0x0000180001097983 */ /* 0x000ee80000300800 */
[----:B------:R-:W4:Y:S01]  /*203c0*/  LDL.LU R8, [R1+0x1c] ;  /* 0x00001c0001087983 */ /* 0x000f220000300800 */
[----:B------:R-:W-:Y:S01]  /*203d0*/  LOP3.LUT R16, R16, 0xffffefff, RZ, 0xc0, !PT ;  /* 0xffffefff10107812 */ /* 0x000fe200078ec0ff */
[----:B------:R-:W-:Y:S01]  /*203e0*/  BSSY B0, `(.L_x_1579) ;  /* 0x0000029000007945 */ /* 0x000fe20003800000 */
[----:B------:R-:W-:-:S02]  /*203f0*/  IMAD.MOV.U32 R13, RZ, RZ, R6 ;  /* 0x000000ffff0d7224 */ /* 0x000fc400078e0006 */
[----:B------:R-:W-:Y:S02]  /*20400*/  IMAD.MOV.U32 R12, RZ, RZ, RZ ;  /* 0x000000ffff0c7224 */ /* 0x000fe400078e00ff */
[----:B------:R-:W-:Y:S02]  /*20410*/  IMAD.MOV.U32 R11, RZ, RZ, 0x181f ;  /* 0x0000181fff0b7424 */ /* 0x000fe400078e00ff */
[----:B------:R-:W-:Y:S02]  /*20420*/  IMAD.MOV.U32 R15, RZ, RZ, -0x1 ;  /* 0xffffffffff0f7424 */ /* 0x000fe400078e00ff */
[----:B--2---:R-:W-:-:S05]  /*20430*/  IMAD R7, R10, R7, RZ ;  /* 0x000000070a077224 */ /* 0x004fca00078e02ff */
[-C--:B------:R-:W-:Y:S02]  /*20440*/  ISETP.GE.AND P2, PT, R25, R7.reuse, PT ;  /* 0x000000071900720c */ /* 0x080fe40003f46270 */
[-C--:B---3--:R-:W-:Y:S02]  /*20450*/  ISETP.GE.AND P1, PT, R9, R7.reuse, PT ;  /* 0x000000070900720c */ /* 0x088fe40003f26270 */
[----:B----4-:R-:W-:-:S09]  /*20460*/  ISETP.GE.AND P0, PT, R8, R7, PT ;  /* 0x000000070800720c */ /* 0x010fd20003f06270 */
[C---:B------:R-:W-:Y:S02]  /*20470*/  @!P2 LOP3.LUT R2, R4.reuse, 0x40, RZ, 0xc0, !PT ;  /* 0x000000400402a812 */ /* 0x040fe400078ec0ff */
[----:B------:R-:W-:Y:S02]  /*20480*/  @!P1 LOP3.LUT R3, R4, 0x40, RZ, 0xc0, !PT ;  /* 0x0000004004039812 */ /* 0x000fe400078ec0ff */
[----:B------:R-:W-:Y:S02]  /*20490*/  @!P2 SHF.R.U32.HI R2, RZ, 0x2, R2 ;  /* 0x00000002ff02a819 */ /* 0x000fe40000011602 */
[----:B------:R-:W-:Y:S02]  /*204a0*/  @!P1 SHF.R.U32.HI R3, RZ, 0x2, R3 ;  /* 0x00000002ff039819 */ /* 0x000fe40000011603 */
[----:B------:R-:W-:Y:S02]  /*204b0*/  @!P2 ISETP.NE.U32.AND P6, PT, R2, RZ, PT ;  /* 0x000000ff0200a20c */ /* 0x000fe40003fc5070 */
[----:B------:R-:W-:-:S02]  /*204c0*/  @!P2 LOP3.LUT R2, R5, 0x80, RZ, 0xc0, !PT ;  /* 0x000000800502a812 */ /* 0x000fc400078ec0ff */
[----:B------:R-:W-:Y:S02]  /*204d0*/  @!P0 LOP3.LUT R8, R4, 0x40, RZ, 0xc0, !PT ;  /* 0x0000004004088812 */ /* 0x000fe400078ec0ff */
[----:B------:R-:W-:Y:S02]  /*204e0*/  @!P2 SHF.R.U32.HI R2, RZ, 0x3, R2 ;  /* 0x00000003ff02a819 */ /* 0x000fe40000011602 */
[----:B------:R-:W-:-:S05]  /*204f0*/  @!P0 SHF.R.U32.HI R8, RZ, 0x2, R8 ;  /* 0x00000002ff088819 */ /* 0x000fca0000011608 */
[----:B------:R-:W-:Y:S02]  /*20500*/  @P6 LOP3.LUT R16, R16, 0x1000, RZ, 0xfc, !PT ;  /* 0x0000100010106812 */ /* 0x000fe400078efcff */
[----:B------:R-:W-:Y:S02]  /*20510*/  @!P2 ISETP.NE.U32.AND P6, PT, R2, RZ, PT ;  /* 0x000000ff0200a20c */ /* 0x000fe40003fc5070 */
[----:B------:R-:W-:Y:S02]  /*20520*/  LOP3.LUT R16, R16, 0xfffff7ff, RZ, 0xc0, !PT ;  /* 0xfffff7ff10107812 */ /* 0x000fe400078ec0ff */
[----:B------:R-:W-:-:S04]  /*20530*/  @!P1 LOP3.LUT R2, R5, 0x80, RZ, 0xc0, !PT ;  /* 0x0000008005029812 */ /* 0x000fc800078ec0ff */
[----:B------:R-:W-:-:S05]  /*20540*/  @!P1 SHF.R.U32.HI R2, RZ, 0x3, R2 ;  /* 0x00000003ff029819 */ /* 0x000fca0000011602 */
[----:B------:R-:W-:Y:S02]  /*20550*/  @P6 LOP3.LUT R16, R16, 0x800, RZ, 0xfc, !PT ;  /* 0x0000080010106812 */ /* 0x000fe400078efcff */
[----:B------:R-:W-:Y:S02]  /*20560*/  @!P1 ISETP.NE.U32.AND P6, PT, R3, RZ, PT ;  /* 0x000000ff0300920c */ /* 0x000fe40003fc5070 */
[----:B------:R-:W-:-:S11]  /*20570*/  LOP3.LUT R16, R16, 0xffffbfff, RZ, 0xc0, !PT ;  /* 0xffffbfff10107812 */ /* 0x000fd600078ec0ff */
[----:B------:R-:W-:Y:S02]  /*20580*/  @P6 LOP3.LUT R16, R16, 0x4000, RZ, 0xfc, !PT ;  /* 0x0000400010106812 */ /* 0x000fe400078efcff */
[----:B------:R-:W-:Y:S02]  /*20590*/  @!P1 ISETP.NE.U32.AND P6, PT, R2, RZ, PT ;  /* 0x000000ff0200920c */ /* 0x000fe40003fc5070 */
[----:B------:R-:W-:-:S11]  /*205a0*/  LOP3.LUT R16, R16, 0xffffdfff, RZ, 0xc0, !PT ;  /* 0xffffdfff10107812 */ /* 0x000fd600078ec0ff */
        /* <DEDUP_REMOVED lines=12> */
.L_x_1580:
[----:B------:R-:W-:Y:S05]  /*20670*/  BSYNC B0 ;  /* 0x0000000000007941 */ /* 0x000fea0003800000 */
.L_x_1579:
        /* <DEDUP_REMOVED lines=11> */
.L_x_1581:
[----:B------:R-:W-:-:S04]  /*20730*/  LOP3.LUT R16, R16, 0xfdffffff, RZ, 0xc0, !PT ;  /* 0xfdffffff10107812 */ /* 0x000fc800078ec0ff */
[----:B------:R-:W-:-:S04]  /*20740*/  @P3 LOP3.LUT R16, R16, 0x2000000, RZ, 0xfc, !PT ;  /* 0x0200000010103812 */ /* 0x000fc800078efcff */
[C---:B------:R-:W-:Y:S02]  /*20750*/  LOP3.LUT P3, RZ, R16.reuse, 0x200, RZ, 0xc0, !PT ;  /* 0x0000020010ff7812 */ /* 0x040fe4000786c0ff */
[----:B------:R-:W-:Y:S01]  /*20760*/  LOP3.LUT R16, R16, 0xfeffffff, RZ, 0xc0, !PT ;  /* 0xfeffffff10107812 */ /* 0x000fe200078ec0ff */
[----:B------:R-:W-:-:S03]  /*20770*/  IMAD.MOV.U32 R13, RZ, RZ, R6 ;  /* 0x000000ffff0d7224 */ /* 0x000fc600078e0006 */
[----:B------:R-:W-:Y:S01]  /*20780*/  @P1 LOP3.LUT R16, R16, 0x1000000, RZ, 0xfc, !PT ;  /* 0x0100000010101812 */ /* 0x000fe200078efcff */
[----:B------:R-:W-:-:S03]  /*20790*/  IMAD.MOV.U32 R12, RZ, RZ, 0x1 ;  /* 0x00000001ff0c7424 */ /* 0x000fc600078e00ff */
[C---:B------:R-:W-:Y:S02]  /*207a0*/  LOP3.LUT P1, RZ, R16.reuse, 0x100, RZ, 0xc0, !PT ;  /* 0x0000010010ff7812 */ /* 0x040fe4000782c0ff */
[----:B------:R-:W-:Y:S01]  /*207b0*/  LOP3.LUT R16, R16, 0xffdfffff, RZ, 0xc0, !PT ;  /* 0xffdfffff10107812 */ /* 0x000fe200078ec0ff */
[----:B------:R-:W-:-:S03]  /*207c0*/  IMAD.MOV.U32 R3, RZ, RZ, R14 ;  /* 0x000000ffff037224 */ /* 0x000fc600078e000e */
[----:B------:R-:W-:Y:S02]  /*207d0*/  @P0 LOP3.LUT R16, R16, 0x200000, RZ, 0xfc, !PT ;  /* 0x0020000010100812 */ /* 0x000fe400078efcff */
[----:B------:R-:W-:Y:S02]  /*207e0*/  @!P2 LEA R3, P6, R20, R3, 0x1 ;  /* 0x000000031403a211 */ /* 0x000fe400078c08ff */
[----:B------:R-:W-:-:S03]  /*207f0*/  LOP3.LUT P0, RZ, R16, 0x1000, RZ, 0xc0, !PT ;  /* 0x0000100010ff7812 */ /* 0x000fc6000780c0ff */
[----:B------:R-:W-:Y:S01]  /*20800*/  @!P2 IMAD.X R2, RZ, RZ, R2, P6 ;  /* 0x000000ffff02a224 */ /* 0x000fe200030e0602 */
[----:B------:R-:W-:-:S04]  /*20810*/  LOP3.LUT P6, RZ, R16, 0x800, RZ, 0xc0, !PT ;  /* 0x0000080010ff7812 */ /* 0x000fc800078cc0ff */
[----:B------:R-:W-:-:S04]  /*20820*/  @!P2 LOP3.LUT R3, R3, R2, RZ, 0x3c, !PT ;  /* 0x000000020303a212 */ /* 0x000fc800078e3cff */
[----:B------:R-:W-:-:S04]  /*20830*/  @!P2 LOP3.LUT R2, R3, R2, RZ, 0x3c, !PT ;  /* 0x000000020302a212 */ /* 0x000fc800078e3cff */
[----:B------:R-:W-:-:S05]  /*20840*/  @!P2 LOP3.LUT R3, R3, R2, RZ, 0x3c, !PT ;  /* 0x000000020303a212 */ /* 0x000fca00078e3cff */
[----:B------:R-:W-:Y:S01]  /*20850*/  @!PT LDS RZ, [RZ] ;  /* 0x00000000fffff984 */ /* 0x000fe20000000800 */
[----:B------:R-:W-:Y:S01]  /*20860*/  @!PT LDS RZ, [RZ] ;  /* 0x00000000fffff984 */ /* 0x000fe20000000800 */
[----:B------:R-:W-:Y:S01]  /*20870*/  @!PT LDS RZ, [RZ] ;  /* 0x00000000fffff984 */ /* 0x000fe20000000800 */
[----:B------:R0:W-:Y:S01]  /*20880*/  @!P2 LDGSTS.E.BYPASS.LTC128B.128 [R23+0x26400], desc[UR42][R2.64], !P4 ;  /* 0x264000000217afae */ /* 0x0001e2000e101d6a */
[----:B------:R-:W-:-:S03]  /*20890*/  LOP3.LUT P4, RZ, R16, 0x4000000, RZ, 0xc0, !PT ;  /* 0x0400000010ff7812 */ /* 0x000fc6000788c0ff */
[----:B------:R0:W-:Y:S01]  /*208a0*/  @!P2 LDGSTS.E.BYPASS.LTC128B.128 [R23+0x28400], desc[UR42][R2.64+0x80], !P3 ;  /* 0x284000800217afae */ /* 0x0001e2000d901d6a */
[----:B------:R-:W-:-:S03]  /*208b0*/  LOP3.LUT P3, RZ, R16, 0x2000000, RZ, 0xc0, !PT ;  /* 0x0200000010ff7812 */ /* 0x000fc6000786c0ff */
        /* <DEDUP_REMOVED lines=9> */
[----:B------:R0:W-:Y:S04]  /*20950*/  @!P2 LDGSTS.E.BYPASS.LTC128B.128 [R23+0x32400], desc[UR42][R2.64+0x300], P0 ;  /* 0x324003000217afae */ /* 0x0001e80008101d6a */
[----:B------:R0:W-:Y:S04]  /*20960*/  @!P2 LDGSTS.E.BYPASS.LTC128B.128 [R23+0x34400], desc[UR42][R2.64+0x380], P6 ;  /* 0x344003800217afae */ /* 0x0001e8000b101d6a */
[----:B0-----:R-:W-:Y:S05]  /*20970*/  WARPSYNC.COLLECTIVE R15, `(.L_x_1582) ;  /* 0x000000000f087348 */ /* 0x001fea0003c00000 */
[----:B------:R1:W2:Y:S02]  /*20980*/  SHFL.IDX P6, R14, R13, R12, R11 ;  /* 0x0000000c0d0e7389 */ /* 0x0002a400000c000b */
[----:B012---:R-:W-:Y:S01]  /*20990*/  ENDCOLLECTIVE ;  /* 0x000000000000791b */ /* 0x007fe20003800000 */
.L_x_1582:
[----:B------:R-:W-:-:S04]  /*209a0*/  @P5 LOP3.LUT R16, R16, 0x800000, RZ, 0xfc, !PT ;  /* 0x0080000010105812 */ /* 0x000fc800078efcff */
[C---:B------:R-:W-:Y:S02]  /*209b0*/  LOP3.LUT P5, RZ, R16.reuse, 0x400, RZ, 0xc0, !PT ;  /* 0x0000040010ff7812 */ /* 0x040fe400078ac0ff */
[----:B------:R-:W-:Y:S01]  /*209c0*/  LOP3.LUT P0, RZ, R16, 0x4000, RZ, 0xc0, !PT ;  /* 0x0000400010ff7812 */ /* 0x000fe2000780c0ff */
[----:B------:R-:W-:Y:S02]  /*209d0*/  IMAD.MOV.U32 R13, RZ, RZ, R0 ;  /* 0x000000ffff0d7224 */ /* 0x000fe400078e0000 */
[----:B------:R-:W-:-:S10]  /*209e0*/  IMAD.MOV.U32 R2, RZ, RZ, R14 ;  /* 0x000000ffff027224 */ /* 0x000fd400078e000e */
[----:B------:R-:W-:Y:S05]  /*209f0*/  WARPSYNC.COLLECTIVE R15, `(.L_x_1583) ;  /* 0x000000000f087348 */ /* 0x000fea0003c00000 */
[----:B------:R0:W1:Y:S02]  /*20a00*/  SHFL.IDX P6, R14, R13, R12, R11 ;  /* 0x0000000c0d0e7389 */ /* 0x00006400000c000b */
[----:B01----:R-:W-:Y:S01]  /*20a10*/  ENDCOLLECTIVE ;  /* 0x000000000000791b */ /* 0x003fe20003800000 */
.L_x_1583:
[----:B------:R-:W-:Y:S02]  /*20a20*/  IMAD.MOV.U32 R13, RZ, RZ, R6 ;  /* 0x000000ffff0d7224 */ /* 0x000fe400078e0006 */
[----:B------:R-:W-:Y:S02]  /*20a30*/  IMAD.MOV.U32 R12, RZ, RZ, 0x2 ;  /* 0x00000002ff0c7424 */ /* 0x000fe400078e00ff */
[----:B------:R-:W-:Y:S01]  /*20a40*/  IMAD.MOV.U32 R3, RZ, RZ, R14 ;  /* 0x000000ffff037224 */ /* 0x000fe200078e000e */
[----:B------:R-:W-:-:S04]  /*20a50*/  LOP3.LUT P6, RZ, R16, 0x2000, RZ, 0xc0, !PT ;  /* 0x0000200010ff7812 */ /* 0x000fc800078cc0ff */
[----:B------:R-:W-:-:S05]  /*20a60*/  @!P1 LEA R3, P2, R20, R3, 0x1 ;  /* 0x0000000314039211 */ /* 0x000fca00078408ff */
[----:B------:R-:W-:Y:S01]  /*20a70*/  @!P1 IMAD.X R2, RZ, RZ, R2, P2 ;  /* 0x000000ffff029224 */ /* 0x000fe200010e0602 */
[C---:B------:R-:W-:Y:S02]  /*20a80*/  LOP3.LUT P2, RZ, R16.reuse, 0x10000, RZ, 0xc0, !PT ;  /* 0x0001000010ff7812 */ /* 0x040fe4000784c0ff */
[----:B------:R-:W-:Y:S02]  /*20a90*/  LOP3.LUT R16, R16, 0xfff7ffff, RZ, 0xc0, !PT ;  /* 0xfff7ffff10107812 */ /* 0x000fe400078ec0ff */
[----:B------:R-:W-:-:S04]  /*20aa0*/  @!P1 LOP3.LUT R3, R3, R2, RZ, 0x3c, !PT ;  /* 0x0000000203039212 */ /* 0x000fc800078e3cff */
[----:B------:R-:W-:-:S04]  /*20ab0*/  @!P1 LOP3.LUT R2, R3, R2, RZ, 0x3c, !PT ;  /* 0x0000000203029212 */ /* 0x000fc800078e3cff */
[----:B------:R-:W-:Y:S02]  /*20ac0*/  @!P1 LOP3.LUT R3, R3, R2, RZ, 0x3c, !PT ;  /* 0x0000000203039212 */ /* 0x000fe400078e3cff */
[----:B------:R-:W-:-:S03]  /*20ad0*/  @P2 LOP3.LUT R16, R16, 0x80000, RZ, 0xfc, !PT ;  /* 0x0008000010102812 */ /* 0x000fc600078efcff */
[----:B------:R-:W-:Y:S01]  /*20ae0*/  @!PT LDS RZ, [RZ] ;  /* 0x00000000fffff984 */ /* 0x000fe20000000800 */
[----:B------:R-:W-:Y:S01]  /*20af0*/  @!PT LDS RZ, [RZ] ;  /* 0x00000000fffff984 */ /* 0x000fe20000000800 */
[----:B------:R-:W-:Y:S01]  /*20b00*/  @!PT LDS RZ, [RZ] ;  /* 0x00000000fffff984 */ /* 0x000fe20000000800 */
[----:B------:R0:W-:Y:S01]  /*20b10*/  @!P1 LDGSTS.E.BYPASS.LTC128B.128 [R23+0x26c00], desc[UR42][R2.64], !P5 ;  /* 0x26c0000002179fae */ /* 0x0001e2000e901d6a */
[C---:B------:R-:W-:Y:S02]  /*20b20*/  LOP3.LUT P2, RZ, R16.reuse, 0x200, RZ, 0xc0, !PT ;  /* 0x0000020010ff7812 */ /* 0x040fe4000784c0ff */
[C---:B------:R-:W-:Y:S02]  /*20b30*/  LOP3.LUT P5, RZ, R16.reuse, 0x800000, RZ, 0xc0, !PT ;  /* 0x0080000010ff7812 */ /* 0x040fe400078ac0ff */
[----:B------:R-:W-:-:S09]  /*20b40*/  LOP3.LUT R16, R16, 0xffefffff, RZ, 0xc0, !PT ;  /* 0xffefffff10107812 */ /* 0x000fd200078ec0ff */
[----:B------:R-:W-:Y:S01]  /*20b50*/  @P2 LOP3.LUT R16, R16, 0x100000, RZ, 0xfc, !PT ;  /* 0x0010000010102812 */ /* 0x000fe200078efcff */
[----:B------:R0:W-:Y:S03]  /*20b60*/  @!P1 LDGSTS.E.BYPASS.LTC128B.128 [R23+0x28c00], desc[UR42][R2.64+0x80], !P2 ;  /* 0x28c0008002179fae */ /* 0x0001e6000d101d6a */
[C---:B------:R-:W-:Y:S01]  /*20b70*/  LOP3.LUT P2, RZ, R16.reuse, 0x400, RZ, 0xc0, !PT ;  /* 0x0000040010ff7812 */ /* 0x040fe2000784c0ff */
[----:B------:R0:W-:Y:S01]  /*20b80*/  @!P1 LDGSTS.E.BYPASS.LTC128B.128 [R23+0x2ac00], desc[UR42][R2.64+0x100], !P5 ;  /* 0x2ac0010002179fae */ /* 0x0001e2000e901d6a */
[----:B------:R-:W-:-:S13]  /*20b90*/  LOP3.LUT P5, RZ, R16, 0x400000, RZ, 0xc0, !PT ;  /* 0x0040000010ff7812 */ /* 0x000fda00078ac0ff */
[----:B------:R0:W-:Y:S04]  /*20ba0*/  @!P1 LDGSTS.E.BYPASS.LTC128B.128 [R23+0x2cc00], desc[UR42][R2.64+0x180], !P5 ;  /* 0x2cc0018002179fae */ /* 0x0001e8000e901d6a */
[----:B------:R0:W-:Y:S04]  /*20bb0*/  @!P1 LDGSTS.E.BYPASS.LTC128B.128 [R23+0x2ec00], desc[UR42][R2.64+0x200], !P4 ;  /* 0x2ec0020002179fae */ /* 0x0001e8000e101d6a */
[----:B------:R0:W-:Y:S04]  /*20bc0*/  @!P1 LDGSTS.E.BYPASS.LTC128B.128 [R23+0x30c00], desc[UR42][R2.64+0x280], !P3 ;  /* 0x30c0028002179fae */ /* 0x0001e8000d901d6a */
[----:B------:R0:W-:Y:S01]  /*20bd0*/  @!P1 LDGSTS.E.BYPASS.LTC128B.128 [R23+0x32c00], desc[UR42][R2.64+0x300], P0 ;  /* 0x32c0030002179fae */ /* 0x0001e20008101d6a */
[----:B------:R-:W-:-:S03]  /*20be0*/  LOP3.LUT P0, RZ, R16, 0x200000, RZ, 0xc0, !PT ;  /* 0x0020000010ff7812 */ /* 0x000fc6000780c0ff */
[----:B------:R0:W-:Y:S10]  /*20bf0*/  @!P1 LDGSTS.E.BYPASS.LTC128B.128 [R23+0x34c00], desc[UR42][R2.64+0x380], P6 ;  /* 0x34c0038002179fae */ /* 0x0001f4000b101d6a */
[----:B0-----:R-:W-:Y:S05]  /*20c00*/  WARPSYNC.COLLECTIVE R15, `(.L_x_1584) ;  /* 0x000000000f087348 */ /* 0x001fea0003c00000 */
[----:B------:R1:W2:Y:S02]  /*20c10*/  SHFL.IDX P6, R14, R13, R12, R11 ;  /* 0x0000000c0d0e7389 */ /* 0x0002a400000c000b */
[----:B012---:R-:W-:Y:S01]  /*20c20*/  ENDCOLLECTIVE ;  /* 0x000000000000791b */ /* 0x007fe20003800000 */
.L_x_1584:
[----:B------:R-:W-:Y:S02]  /*20c30*/  IMAD.MOV.U32 R13, RZ, RZ, R0 ;  /* 0x000000ffff0d7224 */ /* 0x000fe400078e0000 */
[----:B------:R-:W-:-:S07]  /*20c40*/  IMAD.MOV.U32 R8, RZ, RZ, R14 ;  /* 0x000000ffff087224 */ /* 0x000fce00078e000e */
[----:B------:R-:W-:Y:S05]  /*20c50*/  WARPSYNC.COLLECTIVE R15, `(.L_x_1585) ;  /* 0x000000000f087348 */ /* 0x000fea0003c00000 */
[----:B------:R0:W1:Y:S02]  /*20c60*/  SHFL.IDX P6, R14, R13, R12, R11 ;  /* 0x0000000c0d0e7389 */ /* 0x00006400000c000b */
[----:B01----:R-:W-:Y:S01]  /*20c70*/  ENDCOLLECTIVE ;  /* 0x000000000000791b */ /* 0x003fe20003800000 */
.L_x_1585:
[----:B------:R-:W-:Y:S02]  /*20c80*/  IMAD.MOV.U32 R13, RZ, RZ, R6 ;  /* 0x000000ffff0d7224 */ /* 0x000fe400078e0006 */
[----:B------:R-:W-:Y:S01]  /*20c90*/  IMAD.MOV.U32 R12, RZ, RZ, 0x3 ;  /* 0x00000003ff0c7424 */ /* 0x000fe200078e00ff */
[----:B------:R-:W-:Y:S02]  /*20ca0*/  @!P0 LEA R9, P1, R20, R14, 0x1 ;  /* 0x0000000e14098211 */ /* 0x000fe400078208ff */
[----:B------:R-:W-:-:S03]  /*20cb0*/  LOP3.LUT P6, RZ, R16, 0x20000, RZ, 0xc0, !PT ;  /* 0x0002000010ff7812 */ /* 0x000fc600078cc0ff */
[----:B------:R-:W-:Y:S01]  /*20cc0*/  @!P0 IMAD.X R10, RZ, RZ, R8, P1 ;  /* 0x000000ffff0a8224 */ /* 0x000fe200008e0608 */
[----:B------:R-:W-:Y:S01]  /*20cd0*/  LOP3.LUT P1, RZ, R16, 0x100, RZ, 0xc0, !PT ;  /* 0x0000010010ff7812 */ /* 0x000fe2000782c0ff */
[----:B------:R-:W-:Y:S02]  /*20ce0*/  @!P0 IMAD.MOV.U32 R2, RZ, RZ, R9 ;  /* 0x000000ffff028224 */ /* 0x000fe400078e0009 */
[----:B------:R-:W-:-:S05]  /*20cf0*/  @!P0 IMAD.MOV.U32 R3, RZ, RZ, R10 ;  /* 0x000000ffff038224 */ /* 0x000fca00078e000a */
[----:B------:R-:W-:Y:S01]  /*20d00*/  @!PT LDS RZ, [RZ] ;  /* 0x00000000fffff984 */ /* 0x000fe20000000800 */
[----:B------:R-:W-:Y:S01]  /*20d10*/  @!PT LDS RZ, [RZ] ;  /* 0x00000000fffff984 */ /* 0x000fe20000000800 */
[----:B------:R-:W-:Y:S01]  /*20d20*/  @!PT LDS RZ, [RZ] ;  /* 0x00000000fffff984 */ /* 0x000fe20000000800 */
[----:B------:R0:W-:Y:S01]  /*20d30*/  @!P0 LDGSTS.E.BYPASS.LTC128B.128 [R23+0x27400], desc[UR42][R2.64], !P2 ;  /* 0x2740000002178fae */ /* 0x0001e2000d101d6a */
[----:B------:R-:W-:-:S13]  /*20d40*/  LOP3.LUT P2, RZ, R16, 0x100000, RZ, 0xc0, !PT ;  /* 0x0010000010ff7812 */ /* 0x000fda000784c0ff */
[----:B------:R0:W-:Y:S01]  /*20d50*/  @!P0 LDGSTS.E.BYPASS.LTC128B.128 [R23+0x29400], desc[UR42][R2.64+0x80], !P2 ;  /* 0x2940008002178fae */ /* 0x0001e2000d101d6a */
[----:B------:R-:W-:-:S03]  /*20d60*/  LOP3.LUT P2, RZ, R16, 0x80000, RZ, 0xc0, !PT ;  /* 0x0008000010ff7812 */ /* 0x000fc6000784c0ff */
[----:B------:R0:W-:Y:S04]  /*20d70*/  @!P0 LDGSTS.E.BYPASS.LTC128B.128 [R23+0x2b400], desc[UR42][R2.64+0x100], !P1 ;  /* 0x2b40010002178fae */ /* 0x0001e8000c901d6a */
[----:B------:R0:W-:Y:S04]  /*20d80*/  @!P0 LDGSTS.E.BYPASS.LTC128B.128 [R23+0x2d400], desc[UR42][R2.64+0x180], !P5 ;  /* 0x2d40018002178fae */ /* 0x0001e8000e901d6a */
[----:B------:R0:W-:Y:S04]  /*20d90*/  @!P0 LDGSTS.E.BYPASS.LTC128B.128 [R23+0x2f400], desc[UR42][R2.64+0x200], !P4 ;  /* 0x2f40020002178fae */ /* 0x0001e8000e101d6a */
[----:B------:R0:W-:Y:S04]  /*20da0*/  @!P0 LDGSTS.E.BYPASS.LTC128B.128 [R23+0x31400], desc[UR42][R2.64+0x280], !P3 ;  /* 0x3140028002178fae */ /* 0x0001e8000d901d6a */
[----:B------:R0:W-:Y:S02]  /*20db0*/  @!P0 LDGSTS.E.BYPASS.LTC128B.128 [R23+0x33400], desc[UR42][R2.64+0x300], P6 ;  /* 0x3340030002178fae */ /* 0x0001e4000b101d6a */
[----:B0-----:R-:W-:Y:S05]  /*20dc0*/  WARPSYNC.COLLECTIVE R15, `(.L_x_1586) ;  /* 0x000000000f087348 */ /* 0x001fea0003c00000 */
[----:B------:R1:W2:Y:S02]  /*20dd0*/  SHFL.IDX P6, R14, R13, R12, R11 ;  /* 0x0000000c0d0e7389 */ /* 0x0002a400000c000b */
[----:B012---:R-:W-:Y:S01]  /*20de0*/  ENDCOLLECTIVE ;  /* 0x000000000000791b */ /* 0x007fe20003800000 */
.L_x_1586:
[----:B------:R-:W-:Y:S01]  /*20df0*/  @!PT LDS RZ, [RZ] ;  /* 0x00000000fffff984 */ /* 0x000fe20000000800 */
[----:B------:R-:W-:Y:S01]  /*20e00*/  @!PT LDS RZ, [RZ] ;  /* 0x00000000fffff984 */ /* 0x000fe20000000800 */
[----:B------:R-:W-:Y:S01]  /*20e10*/  @!PT LDS RZ, [RZ] ;  /* 0x00000000fffff984 */ /* 0x000fe20000000800 */
[----:B------:R0:W-:Y:S01]  /*20e20*/  @!P0 LDGSTS.E.BYPASS.LTC128B.128 [R23+0x35400], desc[UR42][R2.64+0x380], P2 ;  /* 0x3540038002178fae */ /* 0x0001e20009101d6a */
[----:B------:R-:W-:Y:S02]  /*20e30*/  IMAD.MOV.U32 R13, RZ, RZ, R0 ;  /* 0x000000ffff0d7224 */ /* 0x000fe400078e0000 */
[----:B------:R-:W-:-:S07]  /*20e40*/  IMAD.MOV.U32 R6, RZ, RZ, R14 ;  /* 0x000000ffff067224 */ /* 0x000fce00078e000e */
[----:B0-----:R-:W-:Y:S05]  /*20e50*/  WARPSYNC.COLLECTIVE R15, `(.L_x_1587) ;  /* 0x000000000f087348 */ /* 0x001fea0003c00000 */
[----:B------:R1:W2:Y:S02]  /*20e60*/  SHFL.IDX P6, R14, R13, R12, R11 ;  /* 0x0000000c0d0e7389 */ /* 0x0002a400000c000b */
[----:B012---:R-:W-:Y:S01]  /*20e70*/  ENDCOLLECTIVE ;  /* 0x000000000000791b */ /* 0x007fe20003800000 */
.L_x_1587:
[----:B------:R-:W-:Y:S01]  /*20e80*/  IMAD.MOV.U32 R0, RZ, RZ, R14 ;  /* 0x000000ffff007224 */ /* 0x000fe200078e000e */
[----:B------:R-:W-:Y:S06]  /*20e90*/  BRA `(.L_x_1588) ;  /* 0xffffffac00b47947 */ /* 0x000fec000383ffff */
.L_x_1468:
[----:B0-----:R0:W1:Y:S02]  /*20ea0*/  SYNCS.PHASECHK.TRANS64.TRYWAIT P0, [R18+URZ+0x38820], R0 ;  /* 0x03882000120075a7 */ /* 0x001064000800017f */
[----:B-1----:R-:W-:Y:S05]  /*20eb0*/  @!P0 NANOSLEEP.SYNCS 0x989680 ;  /* 0x009896800000895d */ /* 0x002fea0003900000 */
[----:B------:R-:W1:Y:S02]  /*20ec0*/  @!P0 SYNCS.PHASECHK.TRANS64 P0, [R18+URZ+0x38820], R0 ;  /* 0x03882000120085a7 */ /* 0x000e64000800007f */
[----:B-1----:R-:W-:Y:S05]  /*20ed0*/  @!P0 BRA `(.L_x_1468) ;  /* 0xfffffffc00f08947 */ /* 0x002fea000383ffff */
[----:B------:R-:W-:Y:S05]  /*20ee0*/  BRA `(.L_x_1589) ;  /* 0xffffffb0005c7947 */ /* 0x000fea000383ffff */
.L_x_1471:
[----:B0-----:R0:W1:Y:S02]  /*20ef0*/  SYNCS.PHASECHK.TRANS64.TRYWAIT P0, [R26+URZ+0x38860], R0 ;  /* 0x038860001a0075a7 */ /* 0x001064000800017f */
[----:B-1----:R-:W-:Y:S05]  /*20f00*/  @!P0 NANOSLEEP.SYNCS 0x989680 ;  /* 0x009896800000895d */ /* 0x002fea0003900000 */
[----:B------:R-:W1:Y:S02]  /*20f10*/  @!P0 SYNCS.PHASECHK.TRANS64 P0, [R26+URZ+0x38860], R0 ;  /* 0x038860001a0085a7 */ /* 0x000e64000800007f */
[----:B-1----:R-:W-:Y:S05]  /*20f20*/  @!P0 BRA `(.L_x_1471) ;  /* 0xfffffffc00f08947 */ /* 0x002fea000383ffff */
[----:B------:R-:W-:Y:S05]  /*20f30*/  BRA `(.L_x_1590) ;  /* 0xffffffb0006c7947 */ /* 0x000fea000383ffff */
.L_x_1472:
        /* <DEDUP_REMOVED lines=8> */
.L_x_1592:
[----:B------:R-:W-:Y:S05]  /*20fc0*/  BSYNC B0 ;  /* 0x0000000000007941 */ /* 0x000fea0003800000 */
.L_x_1591:
        /* <DEDUP_REMOVED lines=15> */
.L_x_1593:
        /* <DEDUP_REMOVED lines=39> */
.L_x_1594:
[----:B------:R-:W-:Y:S02]  /*21330*/  IMAD.MOV.U32 R13, RZ, RZ, R5 ;  /* 0x000000ffff0d7224 */ /* 0x000fe400078e0005 */
[----:B------:R-:W-:-:S07]  /*21340*/  IMAD.MOV.U32 R3, RZ, RZ, R14 ;  /* 0x000000ffff037224 */ /* 0x000fce00078e000e */
[----:B------:R-:W-:Y:S05]  /*21350*/  WARPSYNC.COLLECTIVE R15, `(.L_x_1595) ;  /* 0x000000000f087348 */ /* 0x000fea0003c00000 */
[----:B------:R0:W1:Y:S02]  /*21360*/  SHFL.IDX P6, R14, R13, R12, R11 ;  /* 0x0000000c0d0e7389 */ /* 0x00006400000c000b */
[----:B01----:R-:W-:Y:S01]  /*21370*/  ENDCOLLECTIVE ;  /* 0x000000000000791b */ /* 0x003fe20003800000 */
.L_x_1595:
        /* <DEDUP_REMOVED lines=29> */
.L_x_1596:
[----:B------:R-:W-:Y:S02]  /*21550*/  IMAD.MOV.U32 R13, RZ, RZ, R5 ;  /* 0x000000ffff0d7224 */ /* 0x000fe400078e0005 */
[----:B------:R-:W-:-:S07]  /*21560*/  IMAD.MOV.U32 R7, RZ, RZ, R14 ;  /* 0x000000ffff077224 */ /* 0x000fce00078e000e */
[----:B------:R-:W-:Y:S05]  /*21570*/  WARPSYNC.COLLECTIVE R15, `(.L_x_1597) ;  /* 0x000000000f087348 */ /* 0x000fea0003c00000 */
[----:B------:R0:W1:Y:S02]  /*21580*/  SHFL.IDX P6, R14, R13, R12, R11 ;  /* 0x0000000c0d0e7389 */ /* 0x00006400000c000b */
[----:B01----:R-:W-:Y:S01]  /*21590*/  ENDCOLLECTIVE ;  /* 0x000000000000791b */ /* 0x003fe20003800000 */
.L_x_1597:
        /* <DEDUP_REMOVED lines=29> */
.L_x_1598:
[----:B------:R-:W-:Y:S02]  /*21770*/  IMAD.MOV.U32 R13, RZ, RZ, R5 ;  /* 0x000000ffff0d7224 */ /* 0x000fe400078e0005 */
[----:B------:R-:W-:-:S07]  /*21780*/  IMAD.MOV.U32 R6, RZ, RZ, R14 ;  /* 0x000000ffff067224 */ /* 0x000fce00078e000e */
[----:B------:R-:W-:Y:S05]  /*21790*/  WARPSYNC.COLLECTIVE R15, `(.L_x_1599) ;  /* 0x000000000f087348 */ /* 0x000fea0003c00000 */
[----:B------:R0:W1:Y:S02]  /*217a0*/  SHFL.IDX P6, R14, R13, R12, R11 ;  /* 0x0000000c0d0e7389 */ /* 0x00006400000c000b */
[----:B01----:R-:W-:Y:S01]  /*217b0*/  ENDCOLLECTIVE ;  /* 0x000000000000791b */ /* 0x003fe20003800000 */
.L_x_1599:
[----:B------:R-:W-:Y:S01]  /*217c0*/  IMAD.MOV.U32 R2, RZ, RZ, R14 ;  /* 0x000000ffff027224 */ /* 0x000fe200078e000e */
[----:B------:R-:W-:Y:S06]  /*217d0*/  BRA `(.L_x_1600) ;  /* 0xffffffac00fc7947 */ /* 0x000fec000383ffff */
.L_x_1479:
[----:B0-----:R0:W1:Y:S02]  /*217e0*/  SYNCS.PHASECHK.TRANS64.TRYWAIT P0, [R6+URZ+0x38840], R25 ;  /* 0x03884019060075a7 */ /* 0x001064000800017f */
[----:B-1----:R-:W-:Y:S05]  /*217f0*/  @!P0 NANOSLEEP.SYNCS 0x989680 ;  /* 0x009896800000895d */ /* 0x002fea0003900000 */
[----:B------:R-:W1:Y:S02]  /*21800*/  @!P0 SYNCS.PHASECHK.TRANS64 P0, [R6+URZ+0x38840], R25 ;  /* 0x03884019060085a7 */ /* 0x000e64000800007f */
[----:B-1----:R-:W-:Y:S05]  /*21810*/  @!P0 BRA `(.L_x_1479) ;  /* 0xfffffffc00f08947 */ /* 0x002fea000383ffff */
[----:B------:R-:W-:Y:S05]  /*21820*/  BRA `(.L_x_1601) ;  /* 0xffffffb400887947 */ /* 0x000fea000383ffff */
.L_x_1480:
        /* <DEDUP_REMOVED lines=8> */
.L_x_1603:
[----:B------:R-:W-:Y:S05]  /*218b0*/  BSYNC B1 ;  /* 0x0000000000017941 */ /* 0x000fea0003800000 */
.L_x_1602:
        /* <DEDUP_REMOVED lines=9> */
.L_x_1604:
[----:B------:R-:W-:Y:S02]  /*21950*/  IMAD.MOV.U32 R13, RZ, RZ, R26 ;  /* 0x000000ffff0d7224 */ /* 0x000fe400078e001a */
[----:B------:R-:W-:Y:S02]  /*21960*/  IMAD.MOV.U32 R12, RZ, RZ, 0x1 ;  /* 0x00000001ff0c7424 */ /* 0x000fe400078e00ff */
[----:B------:R-:W-:-:S07]  /*21970*/  IMAD.MOV.U32 R2, RZ, RZ, R14 ;  /* 0x000000ffff027224 */ /* 0x000fce00078e000e */
[----:B------:R-:W-:Y:S05]  /*21980*/  WARPSYNC.COLLECTIVE R15, `(.L_x_1605) ;  /* 0x000000000f087348 */ /* 0x000fea0003c00000 */
[----:B------:R0:W1:Y:S02]  /*21990*/  SHFL.IDX P6, R14, R13, R12, R11 ;  /* 0x0000000c0d0e7389 */ /* 0x00006400000c000b */
[----:B01----:R-:W-:Y:S01]  /*219a0*/  ENDCOLLECTIVE ;  /* 0x000000000000791b */ /* 0x003fe20003800000 */
.L_x_1605:
        /* <DEDUP_REMOVED lines=11> */
.L_x_1606:
[----:B------:R-:W-:Y:S02]  /*21a60*/  IMAD.MOV.U32 R13, RZ, RZ, R26 ;  /* 0x000000ffff0d7224 */ /* 0x000fe400078e001a */
[----:B------:R-:W-:Y:S02]  /*21a70*/  IMAD.MOV.U32 R12, RZ, RZ, 0x2 ;  /* 0x00000002ff0c7424 */ /* 0x000fe400078e00ff */
[----:B------:R-:W-:-:S07]  /*21a80*/  IMAD.MOV.U32 R2, RZ, RZ, R14 ;  /* 0x000000ffff027224 */ /* 0x000fce00078e000e */
[----:B------:R-:W-:Y:S05]  /*21a90*/  WARPSYNC.COLLECTIVE R15, `(.L_x_1607) ;  /* 0x000000000f087348 */ /* 0x000fea0003c00000 */
[----:B------:R0:W1:Y:S02]  /*21aa0*/  SHFL.IDX P6, R14, R13, R12, R11 ;  /* 0x0000000c0d0e7389 */ /* 0x00006400000c000b */
[----:B01----:R-:W-:Y:S01]  /*21ab0*/  ENDCOLLECTIVE ;  /* 0x000000000000791b */ /* 0x003fe20003800000 */
.L_x_1607:
        /* <DEDUP_REMOVED lines=11> */
.L_x_1608:
[----:B------:R-:W-:Y:S02]  /*21b70*/  IMAD.MOV.U32 R13, RZ, RZ, R26 ;  /* 0x000000ffff0d7224 */ /* 0x000fe400078e001a */
[----:B------:R-:W-:Y:S02]  /*21b80*/  IMAD.MOV.U32 R12, RZ, RZ, 0x3 ;  /* 0x00000003ff0c7424 */ /* 0x000fe400078e00ff */
[----:B------:R-:W-:-:S07]  /*21b90*/  IMAD.MOV.U32 R2, RZ, RZ, R14 ;  /* 0x000000ffff027224 */ /* 0x000fce00078e000e */
[----:B------:R-:W-:Y:S05]  /*21ba0*/  WARPSYNC.COLLECTIVE R15, `(.L_x_1609) ;  /* 0x000000000f087348 */ /* 0x000fea0003c00000 */
[----:B------:R0:W1:Y:S02]  /*21bb0*/  SHFL.IDX P6, R14, R13, R12, R11 ;  /* 0x0000000c0d0e7389 */ /* 0x00006400000c000b */
[----:B01----:R-:W-:Y:S01]  /*21bc0*/  ENDCOLLECTIVE ;  /* 0x000000000000791b */ /* 0x003fe20003800000 */
.L_x_1609:
        /* <DEDUP_REMOVED lines=11> */
.L_x_1610:
[----:B------:R-:W-:Y:S01]  /*21c80*/  IMAD.MOV.U32 R2, RZ, RZ, R14 ;  /* 0x000000ffff027224 */ /* 0x000fe200078e000e */
[----:B------:R-:W-:Y:S06]  /*21c90*/  BRA `(.L_x_1611) ;  /* 0xffffffb400107947 */ /* 0x000fec000383ffff */
.L_x_1485:
[----:B---3--:R3:W4:Y:S02]  /*21ca0*/  SYNCS.PHASECHK.TRANS64.TRYWAIT P0, [R6+URZ+0x38860], R25 ;  /* 0x03886019060075a7 */ /* 0x008724000800017f */
[----:B----4-:R-:W-:Y:S05]  /*21cb0*/  @!P0 NANOSLEEP.SYNCS 0x989680 ;  /* 0x009896800000895d */ /* 0x010fea0003900000 */
[----:B------:R-:W4:Y:S02]  /*21cc0*/  @!P0 SYNCS.PHASECHK.TRANS64 P0, [R6+URZ+0x38860], R25 ;  /* 0x03886019060085a7 */ /* 0x000f24000800007f */
[----:B----4-:R-:W-:Y:S05]  /*21cd0*/  @!P0 BRA `(.L_x_1485) ;  /* 0xfffffffc00f08947 */ /* 0x010fea000383ffff */
[----:B------:R-:W-:Y:S05]  /*21ce0*/  BRA `(.L_x_1612) ;  /* 0xffffffb400607947 */ /* 0x000fea000383ffff */
.L_x_1486:
        /* <DEDUP_REMOVED lines=8> */
.L_x_1614:
[----:B------:R-:W-:Y:S05]  /*21d70*/  BSYNC B1 ;  /* 0x0000000000017941 */ /* 0x000fea0003800000 */
.L_x_1613:
        /* <DEDUP_REMOVED lines=13> */
.L_x_1615:
        /* <DEDUP_REMOVED lines=17> */
.L_x_1616:
        /* <DEDUP_REMOVED lines=16> */
.L_x_1617:
        /* <DEDUP_REMOVED lines=19> */
.L_x_1618:
        /* <DEDUP_REMOVED lines=14> */
.L_x_1619:
        /* <DEDUP_REMOVED lines=16> */
.L_x_1620:
        /* <DEDUP_REMOVED lines=14> */
.L_x_1621:
[----:B------:R-:W-:Y:S05]  /*22450*/  BRA `(.L_x_1622) ;  /* 0xffffffb000c47947 */ /* 0x000fea000383ffff */
.L_x_1494:
        /* <DEDUP_REMOVED lines=8> */
.L_x_1624:
[----:B------:R-:W-:Y:S05]  /*224e0*/  BSYNC B0 ;  /* 0x0000000000007941 */ /* 0x000fea0003800000 */
.L_x_1623:
        /* <DEDUP_REMOVED lines=9> */
.L_x_1625:
        /* <DEDUP_REMOVED lines=24> */
.L_x_1626:
[----:B------:R-:W-:Y:S01]  /*22700*/  IMAD.MOV.U32 R12, RZ, RZ, 0x2 ;  /* 0x00000002ff0c7424 */ /* 0x000fe200078e00ff */
[----:B------:R-:W-:-:S05]  /*22710*/  SEL R14, R14, RZ, P1 ;  /* 0x000000ff0e0e7207 */ /* 0x000fca0000800000 */
[----:B------:R-:W-:-:S04]  /*22720*/  IMAD.IADD R5, R13, 0x1, R14 ;  /* 0x000000010d057824 */ /* 0x000fc800078e020e */
[----:B------:R-:W-:-:S07]  /*22730*/  IMAD.MOV.U32 R13, RZ, RZ, R5 ;  /* 0x000000ffff0d7224 */ /* 0x000fce00078e0005 */
[----:B------:R-:W-:Y:S05]  /*22740*/  WARPSYNC.COLLECTIVE R15, `(.L_x_1627) ;  /* 0x000000000f087348 */ /* 0x000fea0003c00000 */
[----:B------:R0:W1:Y:S02]  /*22750*/  SHFL.UP P6, R14, R13, R12, R11 ;  /* 0x0400000c0d0e7389 */ /* 0x00006400000c000b */
[----:B01----:R-:W-:Y:S01]  /*22760*/  ENDCOLLECTIVE ;  /* 0x000000000000791b */ /* 0x003fe20003800000 */
.L_x_1627:
[----:B------:R-:W-:Y:S01]  /*22770*/  IMAD.MOV.U32 R12, RZ, RZ, 0x4 ;  /* 0x00000004ff0c7424 */ /* 0x000fe200078e00ff */
[----:B------:R-:W-:-:S05]  /*22780*/  SEL R2, R14, RZ, P2 ;  /* 0x000000ff0e027207 */ /* 0x000fca0001000000 */
[----:B------:R-:W-:-:S04]  /*22790*/  IMAD.IADD R2, R5, 0x1, R2 ;  /* 0x0000000105027824 */ /* 0x000fc800078e0202 */
[----:B------:R-:W-:-:S07]  /*227a0*/  IMAD.MOV.U32 R13, RZ, RZ, R2 ;  /* 0x000000ffff0d7224 */ /* 0x000fce00078e0002 */
[----:B------:R-:W-:Y:S05]  /*227b0*/  WARPSYNC.COLLECTIVE R15, `(.L_x_1628) ;  /* 0x000000000f087348 */ /* 0x000fea0003c00000 */
[----:B------:R0:W1:Y:S02]  /*227c0*/  SHFL.UP P6, R14, R13, R12, R11 ;  /* 0x0400000c0d0e7389 */ /* 0x00006400000c000b */
[----:B01----:R-:W-:Y:S01]  /*227d0*/  ENDCOLLECTIVE ;  /* 0x000000000000791b */ /* 0x003fe20003800000 */
.L_x_1628:
[----:B------:R-:W-:Y:S01]  /*227e0*/  IMAD.MOV.U32 R12, RZ, RZ, 0x8 ;  /* 0x00000008ff0c7424 */ /* 0x000fe200078e00ff */
[----:B------:R-:W-:-:S05]  /*227f0*/  SEL R3, R14, RZ, P3 ;  /* 0x000000ff0e037207 */ /* 0x000fca0001800000 */
[----:B------:R-:W-:-:S04]  /*22800*/  IMAD.IADD R8, R2, 0x1, R3 ;  /* 0x0000000102087824 */ /* 0x000fc800078e0203 */
[----:B------:R-:W-:-:S07]  /*22810*/  IMAD.MOV.U32 R13, RZ, RZ, R8 ;  /* 0x000000ffff0d7224 */ /* 0x000fce00078e0008 */
[----:B------:R-:W-:Y:S05]  /*22820*/  WARPSYNC.COLLECTIVE R15, `(.L_x_1629) ;  /* 0x000000000f087348 */ /* 0x000fea0003c00000 */
[----:B------:R0:W1:Y:S02]  /*22830*/  SHFL.UP P6, R14, R13, R12, R11 ;  /* 0x0400000c0d0e7389 */ /* 0x00006400000c000b */
[----:B01----:R-:W-:Y:S01]  /*22840*/  ENDCOLLECTIVE ;  /* 0x000000000000791b */ /* 0x003fe20003800000 */
.L_x_1629:
[----:B------:R-:W-:Y:S01]  /*22850*/  IMAD.MOV.U32 R12, RZ, RZ, 0x10 ;  /* 0x00000010ff0c7424 */ /* 0x000fe200078e00ff */
[----:B------:R-:W-:-:S05]  /*22860*/  SEL R5, R14, RZ, P4 ;  /* 0x000000ff0e057207 */ /* 0x000fca0002000000 */
[----:B------:R-:W-:-:S04]  /*22870*/  IMAD.IADD R5, R8, 0x1, R5 ;  /* 0x0000000108057824 */ /* 0x000fc800078e0205 */
[----:B------:R-:W-:-:S07]  /*22880*/  IMAD.MOV.U32 R13, RZ, RZ, R5 ;  /* 0x000000ffff0d7224 */ /* 0x000fce00078e0005 */
[----:B------:R-:W-:Y:S05]  /*22890*/  WARPSYNC.COLLECTIVE R15, `(.L_x_1630) ;  /* 0x000000000f087348 */ /* 0x000fea0003c00000 */
[----:B------:R0:W1:Y:S02]  /*228a0*/  SHFL.UP P6, R14, R13, R12, R11 ;  /* 0x0400000c0d0e7389 */ /* 0x00006400000c000b */
[----:B01----:R-:W-:Y:S01]  /*228b0*/  ENDCOLLECTIVE ;  /* 0x000000000000791b */ /* 0x003fe20003800000 */
.L_x_1630:
        /* <DEDUP_REMOVED lines=8> */
.L_x_1631:
[----:B------:R-:W-:Y:S05]  /*22940*/  BRA `(.L_x_1632) ;  /* 0xffffffb4005c7947 */ /* 0x000fea000383ffff */
.L_x_1497:
[----:B------:R-:W-:Y:S01]  /*22950*/  BSSY B0, `(.L_x_1633) ;  /* 0x0000007000007945 */ /* 0x000fe20003800000 */
[----:B------:R-:W-:Y:S02]  /*22960*/  IMAD.MOV.U32 R12, RZ, RZ, 0x1 ;  /* 0x00000001ff0c7424 */ /* 0x000fe400078e00ff */
[----:B------:R-:W-:Y:S02]  /*22970*/  IMAD.MOV.U32 R11, RZ, RZ, RZ ;  /* 0x000000ffff0b7224 */ /* 0x000fe400078e00ff */
[----:B------:R-:W-:-:S07]  /*22980*/  IMAD.MOV.U32 R15, RZ, RZ, -0x1 ;  /* 0xffffffffff0f7424 */ /* 0x000fce00078e00ff */
[----:B------:R-:W-:Y:S05]  /*22990*/  WARPSYNC.COLLECTIVE R15, `(.L_x_1634) ;  /* 0x000000000f087348 */ /* 0x000fea0003c00000 */
[----:B------:R0:W1:Y:S02]  /*229a0*/  SHFL.UP P6, R14, R13, R12, R11 ;  /* 0x0400000c0d0e7389 */ /* 0x00006400000c000b */
[----:B01----:R-:W-:Y:S01]  /*229b0*/  ENDCOLLECTIVE ;  /* 0x000000000000791b */ /* 0x003fe20003800000 */
.L_x_1634:
[----:B------:R-:W-:Y:S05]  /*229c0*/  BSYNC B0 ;  /* 0x0000000000007941 */ /* 0x000fea0003800000 */
.L_x_1633:
        /* <DEDUP_REMOVED lines=8> */
.L_x_1635:
[----:B------:R-:W-:Y:S01]  /*22a50*/  IMAD.MOV.U32 R12, RZ, RZ, 0x4 ;  /* 0x00000004ff0c7424 */ /* 0x000fe200078e00ff */
[----:B------:R-:W-:-:S05]  /*22a60*/  SEL R2, R14, RZ, P2 ;  /* 0x000000ff0e027207 */ /* 0x000fca0001000000 */
[----:B------:R-:W-:-:S04]  /*22a70*/  IMAD.IADD R2, R13, 0x1, R2 ;  /* 0x000000010d027824 */ /* 0x000fc800078e0202 */
[----:B------:R-:W-:-:S07]  /*22a80*/  IMAD.MOV.U32 R13, RZ, RZ, R2 ;  /* 0x000000ffff0d7224 */ /* 0x000fce00078e0002 */
[----:B------:R-:W-:Y:S05]  /*22a90*/  WARPSYNC.COLLECTIVE R15, `(.L_x_1636) ;  /* 0x000000000f087348 */ /* 0x000fea0003c00000 */
[----:B------:R0:W1:Y:S02]  /*22aa0*/  SHFL.UP P6, R14, R13, R12, R11 ;  /* 0x0400000c0d0e7389 */ /* 0x00006400000c000b */
[----:B01----:R-:W-:Y:S01]  /*22ab0*/  ENDCOLLECTIVE ;  /* 0x000000000000791b */ /* 0x003fe20003800000 */
.L_x_1636:
[----:B------:R-:W-:Y:S01]  /*22ac0*/  IMAD.MOV.U32 R12, RZ, RZ, 0x8 ;  /* 0x00000008ff0c7424 */ /* 0x000fe200078e00ff */
[----:B------:R-:W-:-:S05]  /*22ad0*/  SEL R3, R14, RZ, P3 ;  /* 0x000000ff0e037207 */ /* 0x000fca0001800000 */
[----:B------:R-:W-:-:S04]  /*22ae0*/  IMAD.IADD R3, R2, 0x1, R3 ;  /* 0x0000000102037824 */ /* 0x000fc800078e0203 */
[----:B------:R-:W-:-:S07]  /*22af0*/  IMAD.MOV.U32 R13, RZ, RZ, R3 ;  /* 0x000000ffff0d7224 */ /* 0x000fce00078e0003 */
[----:B------:R-:W-:Y:S05]  /*22b00*/  WARPSYNC.COLLECTIVE R15, `(.L_x_1637) ;  /* 0x000000000f087348 */ /* 0x000fea0003c00000 */
[----:B------:R0:W1:Y:S02]  /*22b10*/  SHFL.UP P6, R14, R13, R12, R11 ;  /* 0x0400000c0d0e7389 */ /* 0x00006400000c000b */
[----:B01----:R-:W-:Y:S01]  /*22b20*/  ENDCOLLECTIVE ;  /* 0x000000000000791b */ /* 0x003fe20003800000 */
.L_x_1637:
[----:B------:R-:W-:Y:S01]  /*22b30*/  IMAD.MOV.U32 R12, RZ, RZ, 0x10 ;  /* 0x00000010ff0c7424 */ /* 0x000fe200078e00ff */
[----:B------:R-:W-:-:S05]  /*22b40*/  SEL R14, R14, RZ, P4 ;  /* 0x000000ff0e0e7207 */ /* 0x000fca0002000000 */
[----:B------:R-:W-:-:S04]  /*22b50*/  IMAD.IADD R5, R3, 0x1, R14 ;  /* 0x0000000103057824 */ /* 0x000fc800078e020e */
[----:B------:R-:W-:-:S07]  /*22b60*/  IMAD.MOV.U32 R13, RZ, RZ, R5 ;  /* 0x000000ffff0d7224 */ /* 0x000fce00078e0005 */
[----:B------:R-:W-:Y:S05]  /*22b70*/  WARPSYNC.COLLECTIVE R15, `(.L_x_1638) ;  /* 0x000000000f087348 */ /* 0x000fea0003c00000 */
[----:B------:R0:W1:Y:S02]  /*22b80*/  SHFL.UP P6, R14, R13, R12, R11 ;  /* 0x0400000c0d0e7389 */ /* 0x00006400000c000b */
[----:B01----:R-:W-:Y:S01]  /*22b90*/  ENDCOLLECTIVE ;  /* 0x000000000000791b */ /* 0x003fe20003800000 */
.L_x_1638:
        /* <DEDUP_REMOVED lines=8> */
.L_x_1639:
[----:B------:R-:W-:Y:S05]  /*22c20*/  BRA `(.L_x_1640) ;  /* 0xffffffb400487947 */ /* 0x000fea000383ffff */
.L_x_1499:
[----:B------:R-:W-:Y:S01]  /*22c30*/  BSSY B0, `(.L_x_1641) ;  /* 0x0000006000007945 */ /* 0x000fe20003800000 */
[----:B------:R-:W-:Y:S01]  /*22c40*/  PLOP3.LUT P6, PT, P6, PT, PT, 0x8, 0x0 ;  /* 0x000000000000781c */ /* 0x000fe200037ce170 */
[----:B------:R-:W-:-:S12]  /*22c50*/  IMAD.MOV.U32 R15, RZ, RZ, -0x1 ;  /* 0xffffffffff0f7424 */ /* 0x000fd800078e00ff */
[----:B0-----:R-:W-:Y:S05]  /*22c60*/  WARPSYNC.COLLECTIVE R15, `(.L_x_1642) ;  /* 0x000000000f087348 */ /* 0x001fea0003c00000 */
[----:B------:R-:W-:Y:S01]  /*22c70*/  VOTE.ANY R14, PT, P6 ;  /* 0x00000000000e7806 */ /* 0x000fe200030e0100 */
[----:B0-----:R-:W-:Y:S06]  /*22c80*/  ENDCOLLECTIVE ;  /* 0x000000000000791b */ /* 0x001fec0003800000 */
.L_x_1642:
[----:B------:R-:W-:Y:S05]  /*22c90*/  BSYNC B0 ;  /* 0x0000000000007941 */ /* 0x000fea0003800000 */
.L_x_1641:
        /* <DEDUP_REMOVED lines=9> */
.L_x_1643:
[----:B------:R-:W-:Y:S02]  /*22d30*/  IMAD.MOV.U32 R13, RZ, RZ, R4 ;  /* 0x000000ffff0d7224 */ /* 0x000fe400078e0004 */
[----:B------:R-:W-:-:S07]  /*22d40*/  IMAD.MOV.U32 R7, RZ, RZ, R14 ;  /* 0x000000ffff077224 */ /* 0x000fce00078e000e */
[----:B------:R-:W-:Y:S05]  /*22d50*/  WARPSYNC.COLLECTIVE R15, `(.L_x_1644) ;  /* 0x000000000f087348 */ /* 0x000fea0003c00000 */
[----:B------:R0:W1:Y:S02]  /*22d60*/  SHFL.IDX P6, R14, R13, R12, R11 ;  /* 0x0000000c0d0e7389 */ /* 0x00006400000c000b */
[----:B01----:R-:W-:Y:S01]  /*22d70*/  ENDCOLLECTIVE ;  /* 0x000000000000791b */ /* 0x003fe20003800000 */
.L_x_1644:
[----:B------:R-:W-:Y:S01]  /*22d80*/  IMAD.MOV.U32 R4, RZ, RZ, R14 ;  /* 0x000000ffff047224 */ /* 0x000fe200078e000e */
[----:B------:R-:W-:Y:S06]  /*22d90*/  BRA `(.L_x_1645) ;  /* 0xffffffb400287947 */ /* 0x000fec000383ffff */
.L_x_1501:
[----:B------:R-:W-:Y:S01]  /*22da0*/  BSSY B0, `(.L_x_1646) ;  /* 0x0000007000007945 */ /* 0x000fe20003800000 */
[----:B------:R-:W-:Y:S02]  /*22db0*/  IMAD.MOV.U32 R13, RZ, RZ, R3 ;  /* 0x000000ffff0d7224 */ /* 0x000fe400078e0003 */
[----:B------:R-:W-:Y:S02]  /*22dc0*/  IMAD.MOV.U32 R11, RZ, RZ, 0x1f ;  /* 0x0000001fff0b7424 */ /* 0x000fe400078e00ff */
[----:B------:R-:W-:-:S07]  /*22dd0*/  IMAD.MOV.U32 R15, RZ, RZ, -0x1 ;  /* 0xffffffffff0f7424 */ /* 0x000fce00078e00ff */
[----:B0123--:R-:W-:Y:S05]  /*22de0*/  WARPSYNC.COLLECTIVE R15, `(.L_x_1647) ;  /* 0x000000000f087348 */ /* 0x00ffea0003c00000 */
[----:B------:R4:W0:Y:S02]  /*22df0*/  SHFL.IDX P6, R14, R13, R12, R11 ;  /* 0x0000000c0d0e7389 */ /* 0x00082400000c000b */
[----:B01234-:R-:W-:Y:S01]  /*22e00*/  ENDCOLLECTIVE ;  /* 0x000000000000791b */ /* 0x01ffe20003800000 */
.L_x_1647:
[----:B------:R-:W-:Y:S05]  /*22e10*/  BSYNC B0 ;  /* 0x0000000000007941 */ /* 0x000fea0003800000 */
.L_x_1646:
[----:B------:R-:W-:Y:S01]  /*22e20*/  IMAD.MOV.U32 R24, RZ, RZ, R14 ;  /* 0x000000ffff187224 */ /* 0x000fe200078e000e */
[----:B------:R-:W-:Y:S06]  /*22e30*/  BRA `(.L_x_1500) ;  /* 0xffffffb400187947 */ /* 0x000fec000383ffff */
.L_x_1505:
[----:B-1----:R1:W4:Y:S02]  /*22e40*/  SYNCS.PHASECHK.TRANS64.TRYWAIT P0, [R7+URZ+0x38820], R0 ;  /* 0x03882000070075a7 */ /* 0x002324000800017f */
[----:B----4-:R-:W-:Y:S05]  /*22e50*/  @!P0 NANOSLEEP.SYNCS 0x989680 ;  /* 0x009896800000895d */ /* 0x010fea0003900000 */
[----:B------:R-:W4:Y:S02]  /*22e60*/  @!P0 SYNCS.PHASECHK.TRANS64 P0, [R7+URZ+0x38820], R0 ;  /* 0x03882000070085a7 */ /* 0x000f24000800007f */
[----:B----4-:R-:W-:Y:S05]  /*22e70*/  @!P0 BRA `(.L_x_1505) ;  /* 0xfffffffc00f08947 */ /* 0x010fea000383ffff */
[----:B------:R-:W-:Y:S05]  /*22e80*/  BRA `(.L_x_1648) ;  /* 0xffffffb800707947 */ /* 0x000fea000383ffff */
.L_x_1506:
        /* <DEDUP_REMOVED lines=11> */
.L_x_1650:
[----:B------:R-:W-:Y:S05]  /*22f40*/  BSYNC B0 ;  /* 0x0000000000007941 */ /* 0x000fea0003800000 */
.L_x_1649:
[----:B------:R-:W-:Y:S05]  /*22f50*/  BRA `(.L_x_1651) ;  /* 0xffffffb800587947 */ /* 0x000fea000383ffff */
.L_x_1507:
[----:B------:R-:W-:Y:S01]  /*22f60*/  BSSY B0, `(.L_x_1652) ;  /* 0x0000006000007945 */ /* 0x000fe20003800000 */
[----:B------:R-:W-:-:S07]  /*22f70*/  IMAD.MOV.U32 R15, RZ, RZ, -0x1 ;  /* 0xffffffffff0f7424 */ /* 0x000fce00078e00ff */
[----:B0123--:R-:W-:Y:S05]  /*22f80*/  WARPSYNC.COLLECTIVE R15, `(.L_x_1653) ;  /* 0x000000000f0c7348 */ /* 0x00ffea0003c00000 */
[----:B------:R-:W-:Y:S02]  /*22f90*/  ELECT P6, UR62, PT ;  /* 0x00000000003e782f */ /* 0x000fe400038c0000 */
[----:B------:R-:W-:Y:S01]  /*22fa0*/  MOV R14, UR62 ;  /* 0x0000003e000e7c02 */ /* 0x000fe20008000f00 */
[----:B0123--:R-:W-:Y:S10]  /*22fb0*/  ENDCOLLECTIVE ;  /* 0x000000000000791b */ /* 0x00fff40003800000 */
.L_x_1653:
[----:B------:R-:W-:Y:S05]  /*22fc0*/  BSYNC B0 ;  /* 0x0000000000007941 */ /* 0x000fea0003800000 */
.L_x_1652:
[----:B------:R-:W-:Y:S05]  /*22fd0*/  BRA `(.L_x_1654) ;  /* 0xffffffb8004c7947 */ /* 0x000fea000383ffff */
.L_x_1509:
[----:B-1----:R1:W4:Y:S02]  /*22fe0*/  SYNCS.PHASECHK.TRANS64.TRYWAIT P1, [R5+URZ+0x38840], R0 ;  /* 0x03884000050075a7 */ /* 0x002324000802017f */
[----:B----4-:R-:W-:Y:S05]  /*22ff0*/  @!P1 NANOSLEEP.SYNCS 0x989680 ;  /* 0x009896800000995d */ /* 0x010fea0003900000 */
[----:B------:R-:W4:Y:S02]  /*23000*/  @!P1 SYNCS.PHASECHK.TRANS64 P1, [R5+URZ+0x38840], R0 ;  /* 0x03884000050095a7 */ /* 0x000f24000802007f */
[----:B----4-:R-:W-:Y:S05]  /*23010*/  @!P1 BRA `(.L_x_1509) ;  /* 0xfffffffc00f09947 */ /* 0x010fea000383ffff */
[----:B------:R-:W-:Y:S05]  /*23020*/  BRA `(.L_x_1655) ;  /* 0xffffffb8006c7947 */ /* 0x000fea000383ffff */
.L_x_1511:
[----:B----4-:R4:W0:Y:S02]  /*23030*/  SYNCS.PHASECHK.TRANS64.TRYWAIT P1, [R3+URZ+0x38840], R2 ;  /* 0x03884002030075a7 */ /* 0x010824000802017f */
[----:B0-----:R-:W-:Y:S05]  /*23040*/  @!P1 NANOSLEEP.SYNCS 0x989680 ;  /* 0x009896800000995d */ /* 0x001fea0003900000 */
[----:B------:R-:W0:Y:S02]  /*23050*/  @!P1 SYNCS.PHASECHK.TRANS64 P1, [R3+URZ+0x38840], R2 ;  /* 0x03884002030095a7 */ /* 0x000e24000802007f */
[----:B0-----:R-:W-:Y:S05]  /*23060*/  @!P1 BRA `(.L_x_1511) ;  /* 0xfffffffc00f09947 */ /* 0x001fea000383ffff */
[----:B------:R-:W-:Y:S05]  /*23070*/  BRA `(.L_x_1656) ;  /* 0xffffffb800787947 */ /* 0x000fea000383ffff */
.L_x_1513:
[----:B------:R0:W0:Y:S02]  /*23080*/  SYNCS.PHASECHK.TRANS64.TRYWAIT P1, [R5+URZ+0x38860], R0 ;  /* 0x03886000050075a7 */ /* 0x000024000802017f */
[----:B0-----:R-:W-:Y:S05]  /*23090*/  @!P1 NANOSLEEP.SYNCS 0x989680 ;  /* 0x009896800000995d */ /* 0x001fea0003900000 */
[----:B------:R-:W0:Y:S02]  /*230a0*/  @!P1 SYNCS.PHASECHK.TRANS64 P1, [R5+URZ+0x38860], R0 ;  /* 0x03886000050095a7 */ /* 0x000e24000802007f */
[----:B0-----:R-:W-:Y:S05]  /*230b0*/  @!P1 BRA `(.L_x_1513) ;  /* 0xfffffffc00f09947 */ /* 0x001fea000383ffff */
[----:B------:R-:W-:Y:S05]  /*230c0*/  BRA `(.L_x_1657) ;  /* 0xffffffb800747947 */ /* 0x000fea000383ffff */
.L_x_1658:
        /* <DEDUP_REMOVED lines=11> */
.L_x_5832:


//--------------------- .text._ZN7cutlass13device_kernelIN5flash11enable_sm90INS1_16FlashAttnFwdSm90INS1_25CollectiveMainloopFwdSm90ILi2EN4cute5tupleIJNS5_1CILi1EEES8_S8_EEENS6_IJNS7_ILi64EEESA_SA_EEELi512ENS_10bfloat16_tEfNS_4arch4Sm90ELb0ELb1ELb1ELb0ELb1ELb0ELb0ELb0ELb0ELb1ELb1ELb0EEENS1_21CollectiveEpilogueFwdINS6_IJSA_NS7_ILi512EEESA_EEES9_SC_SE_Li256ELb0ELb1ELb1ELb0EEENS1_19SingleTileSchedulerILb0ELb1ELb1ELi64EEEEEEEEEvNT_6ParamsE --------------------------
	.section	.text._ZN7cutlass13device_kernelIN5flash11enable_sm90INS1_16FlashAttnFwdSm90INS1_25CollectiveMainloopFwdSm90ILi2EN4cute5tupleIJNS5_1CILi1EEES8_S8_EEENS6_IJNS7_ILi64EEESA_SA_EEELi512ENS_10bfloat16_tEfNS_4arch4Sm90ELb0ELb1ELb1ELb0ELb1ELb0ELb0ELb0ELb0ELb1ELb1ELb0EEENS1_21CollectiveEpilogueFwdINS6_IJSA_NS7_ILi512EEESA_EEES9_SC_SE_Li256ELb0ELb1ELb1ELb0EEENS1_19SingleTileSchedulerILb0ELb1ELb1ELi64EEEEEEEEEvNT_6ParamsE,"ax",@progbits
	.align	128
.text._ZN7cutlass13device_kernelIN5flash11enable_sm90INS1_16FlashAttnFwdSm90INS1_25CollectiveMainloopFwdSm90ILi2EN4cute5tupleIJNS5_1CILi1EEES8_S8_EEENS6_IJNS7_ILi64EEESA_SA_EEELi512ENS_10bfloat16_tEfNS_4arch4Sm90ELb0ELb1ELb1ELb0ELb1ELb0ELb0ELb0ELb0ELb1ELb1ELb0EEENS1_21CollectiveEpilogueFwdINS6_IJSA_NS7_ILi512EEESA_EEES9_SC_SE_Li256ELb0ELb1ELb1ELb0EEENS1_19SingleTileSchedulerILb0ELb1ELb1ELi64EEEEEEEEEvNT_6ParamsE:
        .type           _ZN7cutlass13device_kernelIN5flash11enable_sm90INS1_16FlashAttnFwdSm90INS1_25CollectiveMainloopFwdSm90ILi2EN4cute5tupleIJNS5_1CILi1EEES8_S8_EEENS6_IJNS7_ILi64EEESA_SA_EEELi512ENS_10bfloat16_tEfNS_4arch4Sm90ELb0ELb1ELb1ELb0ELb1ELb0ELb0ELb0ELb0ELb1ELb1ELb0EEENS1_21CollectiveEpilogueFwdINS6_IJSA_NS7_ILi512EEESA_EEES9_SC_SE_Li256ELb0ELb1ELb1ELb0EEENS1_19SingleTileSchedulerILb0ELb1ELb1ELi64EEEEEEEEEvNT_6ParamsE,@function
        .size           _ZN7cutlass13device_kernelIN5flash11enable_sm90INS1_16FlashAttnFwdSm90INS1_25CollectiveMainloopFwdSm90ILi2EN4cute5tupleIJNS5_1CILi1EEES8_S8_EEENS6_IJNS7_ILi64EEESA_SA_EEELi512ENS_10bfloat16_tEfNS_4arch4Sm90ELb0ELb1ELb1ELb0ELb1ELb0ELb0ELb0ELb0ELb1ELb1ELb0EEENS1_21CollectiveEpilogueFwdINS6_IJSA_NS7_ILi512EEESA_EEES9_SC_SE_Li256ELb0ELb1ELb1ELb0EEENS1_19SingleTileSchedulerILb0ELb1ELb1ELi64EEEEEEEEEvNT_6ParamsE,(.L_x_5833 - _ZN7cutlass13device_kernelIN5flash11enable_sm90INS1_16FlashAttnFwdSm90INS1_25CollectiveMainloopFwdSm90ILi2EN4cute5tupleIJNS5_1CILi1EEES8_S8_EEENS6_IJNS7_ILi64EEESA_SA_EEELi512ENS_10bfloat16_tEfNS_4arch4Sm90ELb0ELb1ELb1ELb0ELb1ELb0ELb0ELb0ELb0ELb1ELb1ELb0EEENS1_21CollectiveEpilogueFwdINS6_IJSA_NS7_ILi512EEESA_EEES9_SC_SE_Li256ELb0ELb1ELb1ELb0EEENS1_19SingleTileSchedulerILb0ELb1ELb1ELi64EEEEEEEEEvNT_6ParamsE)
        .other          _ZN7cutlass13device_kernelIN5flash11enable_sm90INS1_16FlashAttnFwdSm90INS1_25CollectiveMainloopFwdSm90ILi2EN4cute5tupleIJNS5_1CILi1EEES8_S8_EEENS6_IJNS7_ILi64EEESA_SA_EEELi512ENS_10bfloat16_tEfNS_4arch4Sm90ELb0ELb1ELb1ELb0ELb1ELb0ELb0ELb0ELb0ELb1ELb1ELb0EEENS1_21CollectiveEpilogueFwdINS6_IJSA_NS7_ILi512EEESA_EEES9_SC_SE_Li256ELb0ELb1ELb1ELb0EEENS1_19SingleTileSchedulerILb0ELb1ELb1ELi64EEEEEEEEEvNT_6ParamsE,@"STO_CUDA_ENTRY STV_DEFAULT"
_ZN7cutlass13device_kernelIN5flash11enable_sm90INS1_16FlashAttnFwdSm90INS1_25CollectiveMainloopFwdSm90ILi2EN4cute5tupleIJNS5_1CILi1EEES8_S8_EEENS6_IJNS7_ILi64EEESA_SA_EEELi512ENS_10bfloat16_tEfNS_4arch4Sm90ELb0ELb1ELb1ELb0ELb1ELb0ELb0ELb0ELb0ELb1ELb1ELb0EEENS1_21CollectiveEpilogueFwdINS6_IJSA_NS7_ILi512EEESA_EEES9_SC_SE_Li256ELb0ELb1ELb1ELb0EEENS1_19SingleTileSchedulerILb0ELb1ELb1ELi64EEEEEEEEEvNT_6ParamsE:
        /* <DEDUP_REMOVED lines=40> */
.L_x_1659:
        /* <DEDUP_REMOVED lines=22> */
.L_x_1660:
        /* <DEDUP_REMOVED lines=18> */
.L_x_1661:
        /* <DEDUP_REMOVED lines=22> */
.L_x_1662:
        /* <DEDUP_REMOVED lines=23> */
.L_x_1663:
        /* <DEDUP_REMOVED lines=9> */
.L_x_1666:
[----:B------:R-:W-:-:S08]  /*0860*/  NOP ;  /* 0x0000000000007918 */ /* 0x000fd00000000000 */
[----:B------:R-:W0:Y:S02]  /*0870*/  USETMAXREG.TRY_ALLOC.CTAPOOL UP0, 0xe8 ;  /* 0x000000e8000079c8 */ /* 0x000e240008000600 */
[----:B0-----:R-:W-:-:S13]  /*0880*/  PLOP3.LUT P0, PT, PT, PT, UP0, 0x80, 0x0 ;  /* 0x000000000000781c */ /* 0x001fda0003f0f008 */
[----:B------:R-:W-:Y:S05]  /*0890*/  @!P0 BRA `(.L_x_1666) ;  /* 0xfffffffc00f08947 */ /* 0x000fea000383ffff */
[----:B------:R-:W0:Y:S01]  /*08a0*/  LDC R2, c[0x0][0xc50] ;  /* 0x00031400ff027b82 */ /* 0x000e220000000800 */
[----:B------:R-:W-:-:S04]  /*08b0*/  LOP3.LUT R0, R30, 0xffffff80, RZ, 0xc0, !PT ;  /* 0xffffff801e007812 */ /* 0x000fc800078ec0ff */
[----:B------:R-:W-:-:S03]  /*08c0*/  ISETP.NE.AND P0, PT, R0, 0x80, PT ;  /* 0x000000800000780c */ /* 0x000fc60003f05270 */
[----:B------:R-:W1:Y:S08]  /*08d0*/  S2UR UR4, SR_CTAID.Y ;  /* 0x00000000000479c3 */ /* 0x000e700000002600 */
[----:B------:R-:W2:Y:S08]  /*08e0*/  S2UR UR5, SR_CTAID.Z ;  /* 0x00000000000579c3 */ /* 0x000eb00000002700 */
[----:B------:R-:W-:Y:S06]  /*08f0*/  @!P0 BAR.ARV 0x8, 0x100 ;  /* 0x0204000000008b1d */ /* 0x000fec0000002000 */
[----:B0-----:R-:W-:-:S02]  /*0900*/  ISETP.NE.AND P1, PT, R2, 0x1, PT ;  /* 0x000000010200780c */ /* 0x001fc40003f25270 */
[----:B------:R-:W-:Y:S01]  /*0910*/  ISETP.GE.U32.AND P0, PT, R30, 0x100, PT ;  /* 0x000001001e00780c */ /* 0x000fe20003f06070 */
[----:B-1----:R-:W-:-:S10]  /*0920*/  IMAD.U32 R18, RZ, RZ, UR4 ;  /* 0x00000004ff127e24 */ /* 0x002fd4000f8e00ff */
[----:B------:R-:W0:Y:S08]  /*0930*/  @P1 LDC R0, c[0x0][0xc54] ;  /* 0x00031500ff001b82 */ /* 0x000e300000000800 */
[----:B------:R-:W-:Y:S08]  /*0940*/  @P0 BAR.ARV 0xf, 0x100 ;  /* 0x03c4000000000b1d */ /* 0x000ff00000002000 */
[----:B------:R-:W1:Y:S01]  /*0950*/  @P1 LDC R3, c[0x0][0xc58] ;  /* 0x00031600ff031b82 */ /* 0x000e620000000800 */
[----:B--2---:R-:W-:Y:S01]  /*0960*/  ISETP.LE.AND P0, PT, RZ, UR5, PT ;  /* 0x00000005ff007c0c */ /* 0x004fe2000bf03270 */
[----:B0-----:R-:W-:-:S05]  /*0970*/  @P1 IMAD.HI.U32 R0, R0, UR4, RZ ;  /* 0x0000000400001c27 */ /* 0x001fca000f8e00ff */
[----:B-1----:R-:W-:-:S05]  /*0980*/  @P1 SHF.R.U32.HI R18, RZ, R3, R0 ;  /* 0x00000003ff121219 */ /* 0x002fca0000011600 */
[----:B------:R-:W-:-:S04]  /*0990*/  IMAD.MOV R3, RZ, RZ, -R18 ;  /* 0x000000ffff037224 */ /* 0x000fc800078e0a12 */
[----:B------:R-:W-:Y:S01]  /*09a0*/  IMAD R8, R2, R3, UR4 ;  /* 0x0000000402087e24 */ /* 0x000fe2000f8e0203 */
[----:B------:R-:W-:Y:S06]  /*09b0*/  @!P0 BRA `(.L_x_1667) ;  /* 0x0000013800148947 */ /* 0x000fec0003800000 */
[----:B------:R-:W0:Y:S01]  /*09c0*/  S2R R152, SR_CTAID.X ;  /* 0x0000000000987919 */ /* 0x000e220000002500 */
[----:B------:R-:W-:Y:S01]  /*09d0*/  ULDC.64 UR4, c[0x0][0x418] ;  /* 0x0001060000047ab9 */ /* 0x000fe20000000a00 */
[----:B------:R-:W-:Y:S01]  /*09e0*/  ULDC UR41, c[0x0][0x424] ;  /* 0x0001090000297ab9 */ /* 0x000fe20000000800 */
[----:B------:R-:W-:Y:S01]  /*09f0*/  UISETP.NE.U32.AND UP0, UPT, UR4, URZ, UPT ;  /* 0x0000003f0400728c */ /* 0x000fe2000bf05070 */
[----:B------:R-:W1:Y:S01]  /*0a00*/  S2UR UR42, SR_CgaCtaId ;  /* 0x00000000002a79c3 */ /* 0x000e620000008800 */
[----:B------:R-:W-:Y:S01]  /*0a10*/  ULDC UR6, c[0x0][0x2f0] ;  /* 0x0000bc0000067ab9 */ /* 0x000fe20000000800 */
[----:B------:R-:W-:Y:S01]  /*0a20*/  VIADD R22, R30, 0xffffff80 ;  /* 0xffffff801e167836 */ /* 0x000fe20000000000 */
[----:B------:R-:W-:-:S04]  /*0a30*/  UISETP.NE.AND.EX UP0, UPT, UR5, URZ, UPT, UP0 ;  /* 0x0000003f0500728c */ /* 0x000fc8000bf05300 */
[----:B------:R-:W-:Y:S02]  /*0a40*/  USEL UR41, UR41, 0x1, UP0 ;  /* 0x0000000129297887 */ /* 0x000fe40008000000 */
[----:B------:R-:W-:Y:S02]  /*0a50*/  UISETP.NE.AND UP0, UPT, UR9, 0x1, UPT ;  /* 0x000000010900788c */ /* 0x000fe4000bf05270 */
[----:B------:R-:W-:-:S04]  /*0a60*/  UIMAD UR4, UR41, UR6, 0x3f ;  /* 0x0000003f290474a4 */ /* 0x000fc8000f8e0206 */
[----:B------:R-:W-:Y:S01]  /*0a70*/  PLOP3.LUT P0, PT, PT, PT, UP0, 0x80, 0x0 ;  /* 0x000000000000781c */ /* 0x000fe20003f0f008 */
[----:B------:R-:W-:-:S04]  /*0a80*/  USHF.R.S32.HI UR5, URZ, 0x1f, UR4 ;  /* 0x0000001f3f057899 */ /* 0x000fc80008011404 */
[----:B------:R-:W-:-:S04]  /*0a90*/  ULEA.HI UR5, UR5, UR4, URZ, 0x6 ;  /* 0x0000000405057291 */ /* 0x000fc8000f8f303f */
[----:B------:R-:W-:Y:S01]  /*0aa0*/  USHF.R.S32.HI UR5, URZ, 0x6, UR5 ;  /* 0x000000063f057899 */ /* 0x000fe20008011405 */
[----:B0-----:R-:W-:-:S03]  /*0ab0*/  SHF.L.U32 R152, R152, 0x6, RZ ;  /* 0x0000000698987819 */ /* 0x001fc600000006ff */
[----:B-1----:R-:W-:Y:S08]  /*0ac0*/  @!P0 BRA `(.L_x_1668) ;  /* 0x0000002000f48947 */ /* 0x002ff00003800000 */
[----:B------:R-:W0:Y:S01]  /*0ad0*/  LDC R0, c[0x0][0x448] ;  /* 0x00011200ff007b82 */ /* 0x000e220000000800 */
[----:B------:R-:W-:Y:S02]  /*0ae0*/  ULDC UR7, c[0x0][0x288] ;  /* 0x0000a20000077ab9 */ /* 0x000fe40000000800 */
[----:B------:R-:W-:-:S04]  /*0af0*/  UIADD3 UR4, -UR7, 0x1, URZ ;  /* 0x0000000107047890 */ /* 0x000fc8000fffe13f */
[----:B------:R-:W-:Y:S01]  /*0b00*/  UIMAD UR4, UR41, UR6, UR4 ;  /* 0x00000006290472a4 */ /* 0x000fe2000f8e0204 */
[----:B------:R-:W1:Y:S01]  /*0b10*/  LDC.64 R6, c[0x0][0x9e0] ;  /* 0x00027800ff067b82 */ /* 0x000e620000000a00 */
[----:B0-----:R-:W-:Y:S01]  /*0b20*/  ISETP.NE.AND P1, PT, R0, 0x1, PT ;  /* 0x000000010000780c */ /* 0x001fe20003f25270 */
[----:B------:R-:W-:Y:S01]  /*0b30*/  VIADD R0, R152, 0x3f ;  /* 0x0000003f98007836 */ /* 0x000fe20000000000 */
[----:B-1----:R-:W-:-:S11]  /*0b40*/  ISETP.GE.AND P2, PT, R7, 0x1, PT ;  /* 0x000000010700780c */ /* 0x002fd60003f46270 */
[----:B------:R-:W0:Y:S08]  /*0b50*/  @P1 LDC R3, c[0x0][0x44c] ;  /* 0x00011300ff031b82 */ /* 0x000e300000000800 */
[----:B------:R-:W1:Y:S01]  /*0b60*/  @P1 LDC R5, c[0x0][0x450] ;  /* 0x00011400ff051b82 */ /* 0x000e620000000800 */
[----:B0-----:R-:W-:-:S05]  /*0b70*/  @P1 IMAD.HI.U32 R2, R0, R3, RZ ;  /* 0x0000000300021227 */ /* 0x001fca00078e00ff */
[----:B-1----:R-:W-:-:S05]  /*0b80*/  @P1 SHF.R.U32.HI R0, RZ, R5, R2 ;  /* 0x00000005ff001219 */ /* 0x002fca0000011602 */
[----:B------:R-:W-:-:S04]  /*0b90*/  VIADD R3, R0, UR4 ;  /* 0x0000000400037c36 */ /* 0x000fc80008000000 */
[----:B------:R-:W-:Y:S01]  /*0ba0*/  IMAD.IADD R0, R3, 0x1, R6 ;  /* 0x0000000103007824 */ /* 0x000fe200078e0206 */
[----:B------:R-:W-:Y:S06]  /*0bb0*/  @!P2 BRA `(.L_x_1669) ;  /* 0x000000000040a947 */ /* 0x000fec0003800000 */
[C---:B------:R-:W-:Y:S02]  /*0bc0*/  ISETP.GT.AND P0, PT, R3.reuse, RZ, PT ;  /* 0x000000ff0300720c */ /* 0x040fe40003f04270 */
[----:B------:R-:W-:-:S11]  /*0bd0*/  IADD3 R2, R3, -0x1, RZ ;  /* 0xffffffff03027810 */ /* 0x000fd60007ffe0ff */
[----:B------:R-:W-:Y:S05]  /*0be0*/  @P0 BRA `(.L_x_1670) ;  /* 0x00000000001c0947 */ /* 0x000fea0003800000 */
[----:B------:R-:W-:Y:S01]  /*0bf0*/  ISETP.NE.AND P0, PT, R7, 0x1, PT ;  /* 0x000000010700780c */ /* 0x000fe20003f05270 */
[----:B------:R-:W-:-:S12]  /*0c00*/  IMAD.MOV R3, RZ, RZ, -R3 ;  /* 0x000000ffff037224 */ /* 0x000fd800078e0a03 */
[----:B------:R-:W0:Y:S02]  /*0c10*/  @P0 LDC.64 R4, c[0x0][0x9e8] ;  /* 0x00027a00ff040b82 */ /* 0x000e240000000a00 */
[----:B0-----:R-:W-:-:S05]  /*0c20*/  @P0 IMAD.HI.U32 R2, R3, R4, RZ ;  /* 0x0000000403020227 */ /* 0x001fca00078e00ff */
[----:B------:R-:W-:-:S04]  /*0c30*/  @P0 SHF.R.U32.HI R3, RZ, R5, R2 ;  /* 0x00000005ff030219 */ /* 0x000fc80000011602 */
[----:B------:R-:W-:Y:S01]  /*0c40*/  LOP3.LUT R2, RZ, R3, RZ, 0x33, !PT ;  /* 0x00000003ff027212 */ /* 0x000fe200078e33ff */
[----:B------:R-:W-:Y:S06]  /*0c50*/  BRA `(.L_x_1671) ;  /* 0x0000000000107947 */ /* 0x000fec0003800000 */
.L_x_1670:
[----:B------:R-:W-:-:S13]  /*0c60*/  ISETP.NE.AND P0, PT, R7, 0x1, PT ;  /* 0x000000010700780c */ /* 0x000fda0003f05270 */
[----:B------:R-:W0:Y:S02]  /*0c70*/  @P0 LDC.64 R4, c[0x0][0x9e8] ;  /* 0x00027a00ff040b82 */ /* 0x000e240000000a00 */
[----:B0-----:R-:W-:-:S05]  /*0c80*/  @P0 IMAD.HI.U32 R4, R2, R4, RZ ;  /* 0x0000000402040227 */ /* 0x001fca00078e00ff */
[----:B------:R-:W-:-:S07]  /*0c90*/  @P0 SHF.R.U32.HI R2, RZ, R5, R4 ;  /* 0x00000005ff020219 */ /* 0x000fce0000011604 */
.L_x_1671:
[----:B------:R-:W-:-:S05]  /*0ca0*/  IMAD R3, R2, R7, R7 ;  /* 0x0000000702037224 */ /* 0x000fca00078e0207 */
[----:B------:R-:W-:-:S07]  /*0cb0*/  VIMNMX R0, R0, R3, PT ;  /* 0x0000000300007248 */ /* 0x000fce0003fe0100 */
.L_x_1669:
[----:B------:R-:W0:Y:S01]  /*0cc0*/  @P1 LDC R5, c[0x0][0x44c] ;  /* 0x00011300ff051b82 */ /* 0x000e220000000800 */
[----:B------:R-:W-:Y:S01]  /*0cd0*/  VIADD R0, R0, 0x3f ;  /* 0x0000003f00007836 */ /* 0x000fe20000000000 */
[----:B------:R-:W-:Y:S01]  /*0ce0*/  UIMAD UR41, UR41, UR6, -UR7 ;  /* 0x00000006292972a4 */ /* 0x000fe2000f8e0a07 */
[----:B------:R-:W-:-:S03]  /*0cf0*/  ULDC UR4, c[0x0][0x9dc] ;  /* 0x0002770000047ab9 */ /* 0x000fc60000000800 */
[----:B------:R-:W-:Y:S02]  /*0d00*/  SHF.R.S32.HI R3, RZ, 0x1f, R0 ;  /* 0x0000001fff037819 */ /* 0x000fe40000011400 */
[----:B------:R-:W1:Y:S02]  /*0d10*/  @P1 LDC R9, c[0x0][0x450] ;  /* 0x00011400ff091b82 */ /* 0x000e640000000800 */
[----:B------:R-:W-:-:S04]  /*0d20*/  LEA.HI R3, R3, R0, RZ, 0x6 ;  /* 0x0000000003037211 */ /* 0x000fc800078f30ff */
[----:B------:R-:W-:-:S04]  /*0d30*/  SHF.R.S32.HI R3, RZ, 0x6, R3 ;  /* 0x00000006ff037819 */ /* 0x000fc80000011403 */
[----:B------:R-:W-:Y:S01]  /*0d40*/  VIMNMX R11, R3, UR5, PT ;  /* 0x00000005030b7c48 */ /* 0x000fe2000bfe0100 */
[----:B0-----:R-:W-:-:S05]  /*0d50*/  @P1 IMAD.HI.U32 R2, R152, R5, RZ ;  /* 0x0000000598021227 */ /* 0x001fca00078e00ff */
[----:B-1----:R-:W-:-:S05]  /*0d60*/  @P1 SHF.R.U32.HI R152, RZ, R9, R2 ;  /* 0x00000009ff981219 */ /* 0x002fca0000011602 */
[----:B------:R-:W-:-:S05]  /*0d70*/  VIADD R152, R152, UR41 ;  /* 0x0000002998987c36 */ /* 0x000fca0008000000 */
[----:B------:R-:W-:Y:S01]  /*0d80*/  IADD3 R0, R152, -UR4, RZ ;  /* 0x8000000498007c10 */ /* 0x000fe2000fffe0ff */
[----:B------:R-:W-:Y:S06]  /*0d90*/  @!P2 BRA `(.L_x_1672) ;  /* 0x00000000003ca947 */ /* 0x000fec0003800000 */
[----:B------:R-:W-:-:S13]  /*0da0*/  ISETP.GT.AND P0, PT, R152, -0x1, PT ;  /* 0xffffffff9800780c */ /* 0x000fda0003f04270 */
[----:B------:R-:W-:Y:S05]  /*0db0*/  @P0 BRA `(.L_x_1673) ;  /* 0x00000000001c0947 */ /* 0x000fea0003800000 */
[----:B------:R-:W-:Y:S02]  /*0dc0*/  ISETP.NE.AND P0, PT, R7, 0x1, PT ;  /* 0x000000010700780c */ /* 0x000fe40003f05270 */
[----:B------:R-:W-:-:S11]  /*0dd0*/  LOP3.LUT R3, RZ, R152, RZ, 0x33, !PT ;  /* 0x00000098ff037212 */ /* 0x000fd600078e33ff */
[----:B------:R-:W0:Y:S02]  /*0de0*/  @P0 LDC.64 R4, c[0x0][0x9e8] ;  /* 0x00027a00ff040b82 */ /* 0x000e240000000a00 */
[----:B0-----:R-:W-:-:S05]  /*0df0*/  @P0 IMAD.HI.U32 R2, R3, R4, RZ ;  /* 0x0000000403020227 */ /* 0x001fca00078e00ff */
[----:B------:R-:W-:-:S04]  /*0e00*/  @P0 SHF.R.U32.HI R3, RZ, R5, R2 ;  /* 0x00000005ff030219 */ /* 0x000fc80000011602 */
[----:B------:R-:W-:Y:S01]  /*0e10*/  LOP3.LUT R152, RZ, R3, RZ, 0x33, !PT ;  /* 0x00000003ff987212 */ /* 0x000fe200078e33ff */
[----:B------:R-:W-:Y:S06]  /*0e20*/  BRA `(.L_x_1674) ;  /* 0x0000000000107947 */ /* 0x000fec0003800000 */
.L_x_1673:
[----:B------:R-:W-:-:S13]  /*0e30*/  ISETP.NE.AND P0, PT, R7, 0x1, PT ;  /* 0x000000010700780c */ /* 0x000fda0003f05270 */
[----:B------:R-:W0:Y:S02]  /*0e40*/  @P0 LDC.64 R2, c[0x0][0x9e8] ;  /* 0x00027a00ff020b82 */ /* 0x000e240000000a00 */
[----:B0-----:R-:W-:-:S05]  /*0e50*/  @P0 IMAD.HI.U32 R2, R152, R2, RZ ;  /* 0x0000000298020227 */ /* 0x001fca00078e00ff */
[----:B------:R-:W-:-:S07]  /*0e60*/  @P0 SHF.R.U32.HI R152, RZ, R3, R2 ;  /* 0x00000003ff980219 */ /* 0x000fce0000011602 */
.L_x_1674:
[----:B------:R-:W-:-:S05]  /*0e70*/  IMAD R3, R152, R7, RZ ;  /* 0x0000000798037224 */ /* 0x000fca00078e02ff */
[----:B------:R-:W-:-:S07]  /*0e80*/  VIMNMX R0, R0, R3, !PT ;  /* 0x0000000300007248 */ /* 0x000fce0007fe0100 */
.L_x_1672:
[----:B------:R-:W-:Y:S01]  /*0e90*/  SHF.R.S32.HI R3, RZ, 0x1f, R0 ;  /* 0x0000001fff037819 */ /* 0x000fe20000011400 */
[----:B------:R-:W-:Y:S01]  /*0ea0*/  IMAD.MOV.U32 R4, RZ, RZ, RZ ;  /* 0x000000ffff047224 */ /* 0x000fe200078e00ff */
[----:B------:R-:W-:Y:S02]  /*0eb0*/  LOP3.LUT R7, R8, 0xffff, RZ, 0xc0, !PT ;  /* 0x0000ffff08077812 */ /* 0x000fe400078ec0ff */
[----:B------:R-:W-:Y:S02]  /*0ec0*/  LEA.HI R3, R3, R0, RZ, 0x6 ;  /* 0x0000000003037211 */ /* 0x000fe400078f30ff */
[----:B------:R-:W-:Y:S02]  /*0ed0*/  SHF.R.U32.HI R0, RZ, 0x10, R8 ;  /* 0x00000010ff007819 */ /* 0x000fe40000011608 */
[----:B------:R-:W-:Y:S02]  /*0ee0*/  SHF.R.S32.HI R3, RZ, 0x6, R3 ;  /* 0x00000006ff037819 */ /* 0x000fe40000011403 */
[----:B------:R-:W-:-:S02]  /*0ef0*/  ISETP.NE.AND P0, PT, R0, RZ, PT ;  /* 0x000000ff0000720c */ /* 0x000fc40003f05270 */
[----:B------:R-:W-:-:S04]  /*0f00*/  VIMNMX R10, RZ, R3, !PT ;  /* 0x00000003ff0a7248 */ /* 0x000fc80007fe0100 */
[----:B------:R-:W-:-:S07]  /*0f10*/  ISETP.GT.AND P1, PT, R11, R10, PT ;  /* 0x0000000a0b00720c */ /* 0x000fce0003f24270 */
[----:B------:R-:W0:Y:S06]  /*0f20*/  @!P0 LDC R0, c[0x0][0x9f0] ;  /* 0x00027c00ff008b82 */ /* 0x000e2c0000000800 */
[----:B------:R-:W-:Y:S05]  /*0f30*/  @!P1 BRA `(.L_x_1675) ;  /* 0x0000000000709947 */ /* 0x000fea0003800000 */
[----:B0-----:R-:W-:Y:S02]  /*0f40*/  IABS R6, R0 ;  /* 0x0000000000067213 */ /* 0x001fe40000000000 */
[----:B------:R-:W-:Y:S02]  /*0f50*/  IADD3 R2, R0, -0x1, R11 ;  /* 0xffffffff00027810 */ /* 0x000fe40007ffe00b */
[----:B------:R-:W0:Y:S02]  /*0f60*/  I2F.RP R4, R6 ;  /* 0x0000000600047306 */ /* 0x000e240000209400 */
[----:B------:R-:W-:Y:S02]  /*0f70*/  IADD3 R5, -R10, R2, RZ ;  /* 0x000000020a057210 */ /* 0x000fe40007ffe1ff */
[----:B------:R-:W-:Y:S02]  /*0f80*/  IABS R2, R0 ;  /* 0x0000000000027213 */ /* 0x000fe40000000000 */
[----:B------:R-:W-:-:S02]  /*0f90*/  IABS R8, R5 ;  /* 0x0000000500087213 */ /* 0x000fc40000000000 */
[----:B------:R-:W-:-:S04]  /*0fa0*/  LOP3.LUT R5, R5, R0, RZ, 0x3c, !PT ;  /* 0x0000000005057212 */ /* 0x000fc800078e3cff */
[----:B------:R-:W-:Y:S01]  /*0fb0*/  ISETP.GE.AND P2, PT, R5, RZ, PT ;  /* 0x000000ff0500720c */ /* 0x000fe20003f46270 */
[----:B0-----:R-:W0:Y:S02]  /*0fc0*/  MUFU.RCP R4, R4 ;  /* 0x0000000400047308 */ /* 0x001e240000001000 */
[----:B0-----:R-:W-:Y:S02]  /*0fd0*/  VIADD R3, R4, 0xffffffe ;  /* 0x0ffffffe04037836 */ /* 0x001fe40000000000 */
[----:B------:R-:W-:Y:S02]  /*0fe0*/  IMAD.MOV R4, RZ, RZ, -R2 ;  /* 0x000000ffff047224 */ /* 0x000fe400078e0a02 */
[----:B------:R-:W-:Y:S02]  /*0ff0*/  IMAD.MOV.U32 R2, RZ, RZ, RZ ;  /* 0x000000ffff027224 */ /* 0x000fe400078e00ff */
[----:B------:R-:W0:Y:S02]  /*1000*/  F2I.FTZ.U32.TRUNC.NTZ R3, R3 ;  /* 0x0000000300037305 */ /* 0x000e24000021f000 */
[----:B0-----:R-:W-:-:S04]  /*1010*/  IMAD.MOV R9, RZ, RZ, -R3 ;  /* 0x000000ffff097224 */ /* 0x001fc800078e0a03 */
[----:B------:R-:W-:-:S04]  /*1020*/  IMAD R9, R9, R6, RZ ;  /* 0x0000000609097224 */ /* 0x000fc800078e02ff */
[----:B------:R-:W-:Y:S01]  /*1030*/  IMAD.HI.U32 R2, R3, R9, R2 ;  /* 0x0000000903027227 */ /* 0x000fe200078e0002 */
[----:B------:R-:W-:-:S05]  /*1040*/  MOV R3, R8 ;  /* 0x0000000800037202 */ /* 0x000fca0000000f00 */
[----:B------:R-:W-:-:S04]  /*1050*/  IMAD.HI.U32 R2, R2, R3, RZ ;  /* 0x0000000302027227 */ /* 0x000fc800078e00ff */
[----:B------:R-:W-:-:S05]  /*1060*/  IMAD R3, R2, R4, R3 ;  /* 0x0000000402037224 */ /* 0x000fca00078e0203 */
[----:B------:R-:W-:-:S13]  /*1070*/  ISETP.GT.U32.AND P1, PT, R6, R3, PT ;  /* 0x000000030600720c */ /* 0x000fda0003f24070 */
[----:B------:R-:W-:Y:S02]  /*1080*/  @!P1 IMAD.IADD R3, R3, 0x1, -R6 ;  /* 0x0000000103039824 */ /* 0x000fe400078e0a06 */
[----:B------:R-:W-:Y:S01]  /*1090*/  @!P1 VIADD R2, R2, 0x1 ;  /* 0x0000000102029836 */ /* 0x000fe20000000000 */
[----:B------:R-:W-:Y:S02]  /*10a0*/  ISETP.NE.AND P1, PT, R0, RZ, PT ;  /* 0x000000ff0000720c */ /* 0x000fe40003f25270 */
[----:B------:R-:W-:-:S13]  /*10b0*/  ISETP.GE.U32.AND P0, PT, R3, R6, PT ;  /* 0x000000060300720c */ /* 0x000fda0003f06070 */
[----:B------:R-:W-:-:S05]  /*10c0*/  @P0 IADD3 R2, R2, 0x1, RZ ;  /* 0x0000000102020810 */ /* 0x000fca0007ffe0ff */
[----:B------:R-:W-:Y:S01]  /*10d0*/  @!P2 IMAD.MOV R2, RZ, RZ, -R2 ;  /* 0x000000ffff02a224 */ /* 0x000fe200078e0a02 */
[----:B------:R-:W-:-:S05]  /*10e0*/  @!P1 LOP3.LUT R2, RZ, R0, RZ, 0x33, !PT ;  /* 0x00000000ff029212 */ /* 0x000fca00078e33ff */
[----:B------:R-:W-:-:S07]  /*10f0*/  IMAD.MOV.U32 R4, RZ, RZ, R2 ;  /* 0x000000ffff047224 */ /* 0x000fce00078e0002 */
.L_x_1675:
[-C--:B------:R-:W-:Y:S01]  /*1100*/  IMAD R3, R7, R4.reuse, R10 ;  /* 0x0000000407037224 */ /* 0x080fe200078e020a */
[----:B------:R-:W-:Y:S02]  /*1110*/  PLOP3.LUT P0, PT, PT, PT, PT, 0x80, 0x0 ;  /* 0x000000000000781c */ /* 0x000fe40003f0f070 */
[----:B------:R-:W-:Y:S02]  /*1120*/  CS2R R150, SRZ ;  /* 0x0000000000967805 */ /* 0x000fe4000001ff00 */
[----:B------:R-:W-:Y:S02]  /*1130*/  MOV R2, RZ ;  /* 0x000000ff00027202 */ /* 0x000fe40000000f00 */
[----:B------:R-:W-:Y:S02]  /*1140*/  CS2R R148, SRZ ;  /* 0x0000000000947805 */ /* 0x000fe4000001ff00 */
[----:B0-----:R-:W-:Y:S01]  /*1150*/  VIADDMNMX R0, R3, R4, R11, PT ;  /* 0x0000000403007246 */ /* 0x001fe2000380010b */
[----:B------:R-:W-:Y:S01]  /*1160*/  IMAD.MOV.U32 R4, RZ, RZ, RZ ;  /* 0x000000ffff047224 */ /* 0x000fe200078e00ff */
[----:B------:R-:W-:-:S02]  /*1170*/  CS2R R146, SRZ ;  /* 0x0000000000927805 */ /* 0x000fc4000001ff00 */
[----:B------:R-:W-:Y:S02]  /*1180*/  CS2R R144, SRZ ;  /* 0x0000000000907805 */ /* 0x000fe4000001ff00 */
[----:B------:R-:W-:Y:S02]  /*1190*/  ISETP.GT.AND P1, PT, R0, R3, PT ;  /* 0x000000030000720c */ /* 0x000fe40003f24270 */
        /* <DEDUP_REMOVED lines=77> */
[----:B------:R-:W-:Y:S01]  /*1670*/  ULEA.HI UR5, UR4, UR4, URZ, 0x1 ;  /* 0x0000000404057291 */ /* 0x000fe2000f8f083f */
[----:B------:R-:W-:-:S03]  /*1680*/  IADD3 R7, R2, -R7, RZ ;  /* 0x8000000702077210 */ /* 0x000fc60007ffe0ff */
[----:B------:R-:W-:Y:S02]  /*1690*/  ULOP3.LUT UR6, UR5, 0x1fffe, URZ, 0xc0, !UPT ;  /* 0x0001fffe05067892 */ /* 0x000fe4000f8ec03f */
[----:B------:R-:W-:Y:S01]  /*16a0*/  ULEA UR5, UR42, UR7, 0x18 ;  /* 0x000000072a057291 */ /* 0x000fe2000f8ec03f */
[----:B------:R-:W-:Y:S01]  /*16b0*/  IMAD R4, R4, 0x10, R7 ;  /* 0x0000001004047824 */ /* 0x000fe200078e0207 */
[----:B------:R-:W-:Y:S02]  /*16c0*/  UIADD3 UR6, UR4, -UR6, URZ ;  /* 0x8000000604067290 */ /* 0x000fe4000fffe03f */
[----:B------:R-:W-:Y:S02]  /*16d0*/  ULOP3.LUT UR4, UR39, 0x1, URZ, 0xfc, !UPT ;  /* 0x0000000127047892 */ /* 0x000fe4000f8efc3f */
[----:B------:R-:W-:Y:S02]  /*16e0*/  ULEA UR6, UR6, UR5, 0xf ;  /* 0x0000000506067291 */ /* 0x000fe4000f8e783f */
[----:B------:R-:W-:-:S02]  /*16f0*/  UISETP.NE.AND UP0, UPT, UR4, 0x3, UPT ;  /* 0x000000030400788c */ /* 0x000fc4000bf05270 */
[----:B------:R-:W-:-:S04]  /*1700*/  UIADD3 UR6, UR6, 0x400, URZ ;  /* 0x0000040006067890 */ /* 0x000fc8000fffe03f */
[----:B------:R-:W-:Y:S01]  /*1710*/  PLOP3.LUT P0, PT, PT, PT, UP0, 0x80, 0x0 ;  /* 0x000000000000781c */ /* 0x000fe20003f0f008 */
[----:B------:R-:W-:-:S04]  /*1720*/  USHF.R.U32.HI UR6, URZ, 0x4, UR6 ;  /* 0x000000043f067899 */ /* 0x000fc80008011606 */
[----:B------:R-:W-:-:S04]  /*1730*/  ULOP3.LUT UR6, UR6, 0x3fff, URZ, 0xc0, !UPT ;  /* 0x00003fff06067892 */ /* 0x000fc8000f8ec03f */
[----:B------:R-:W-:-:S04]  /*1740*/  ULOP3.LUT UR6, UR6, 0x2000000, URZ, 0xfc, !UPT ;  /* 0x0200000006067892 */ /* 0x000fc8000f8efc3f */
[----:B------:R-:W-:Y:S08]  /*1750*/  @!P0 BRA `(.L_x_1677) ;  /* 0x0000000000048947 */ /* 0x000ff00003800000 */
[----:B------:R-:W-:Y:S01]  /*1760*/  BPT.TRAP 0x1 ;  /* 0x000000040000795c */ /* 0x000fe20000300000 */
.L_x_1677:
[----:B------:R-:W-:-:S04]  /*1770*/  SHF.L.U32 R2, RZ, 0x1f, RZ ;  /* 0x0000001fff027819 */ /* 0x000fc800000006ff */
[----:B------:R-:W0:Y:S02]  /*1780*/  SYNCS.PHASECHK.TRANS64.TRYWAIT P1, [UR5+0x28c50], R2 ;  /* 0x028c5002ff0075a7 */ /* 0x000e240008020145 */
[----:B0-----:R-:W-:Y:S05]  /*1790*/  @!P1 BRA `(.L_x_1678) ;  /* 0x0000012800a49947 */ /* 0x001fea0003800000 */
.L_x_1828:
        /* <DEDUP_REMOVED lines=39> */
.L_x_1679:
[----:B------:R-:W-:Y:S01]  /*1a10*/  VIADD R0, R0, 0xfffffffe ;  /* 0xfffffffe00007836 */ /* 0x000fe20000000000 */
[----:B------:R-:W-:-:S04]  /*1a20*/  UIADD3 UR4, UR5, 0x28c60, URZ ;  /* 0x00028c6005047890 */ /* 0x000fc8000fffe03f */
[----:B------:R-:W-:Y:S01]  /*1a30*/  ISETP.GE.AND P1, PT, R0, R3, PT ;  /* 0x000000030000720c */ /* 0x000fe20003f26270 */
[----:B------:R-:W-:-:S09]  /*1a40*/  UPRMT UR4, UR42, 0x654, UR4 ;  /* 0x000006542a047896 */ /* 0x000fd20008000004 */
[----:B------:R-:W-:Y:S01]  /*1a50*/  SYNCS.ARRIVE.TRANS64.RED.A1T0 RZ, [UR4], RZ ;  /* 0x000000ffffff79a7 */ /* 0x000fe20008100404 */
[----:B------:R-:W-:Y:S02]  /*1a60*/  UMOV UR4, URZ ;  /* 0x0000003f00047c82 */ /* 0x000fe40008000000 */
[----:B------:R-:W-:Y:S05]  /*1a70*/  @!P1 BRA `(.L_x_1680) ;  /* 0x0000000800e09947 */ /* 0x000fea0003800000 */
[----:B------:R-:W-:Y:S01]  /*1a80*/  MOV R7, RZ ;  /* 0x000000ff00077202 */ /* 0x000fe20000000f00 */
[----:B------:R-:W-:-:S06]  /*1a90*/  UMOV UR4, URZ ;  /* 0x0000003f00047c82 */ /* 0x000fcc0008000000 */
.L_x_1686:
[----:B------:R-:W-:Y:S01]  /*1aa0*/  BAR.SYNC.DEFER_BLOCKING 0xe, 0x100 ;  /* 0x0384000000007b1d */ /* 0x000fe20000010000 */
[----:B01----:R-:W-:Y:S01]  /*1ab0*/  IMAD.U32 R5, RZ, RZ, UR4 ;  /* 0x00000004ff057e24 */ /* 0x003fe2000f8e00ff */
[----:B------:R-:W-:Y:S01]  /*1ac0*/  UIADD3 UR4, UR4, 0x1, URZ ;  /* 0x0000000104047890 */ /* 0x000fe2000fffe03f */
[C---:B------:R-:W-:Y:S02]  /*1ad0*/  ISETP.GT.AND P2, PT, R0.reuse, R3, PT ;  /* 0x000000030000720c */ /* 0x040fe40003f44270 */
[----:B------:R-:W-:Y:S01]  /*1ae0*/  IMAD R2, R5, 0x40, R4 ;  /* 0x0000004005027824 */ /* 0x000fe200078e0204 */
[----:B------:R-:W-:Y:S01]  /*1af0*/  UISETP.NE.AND UP0, UPT, UR4, 0x2, UPT ;  /* 0x000000020400788c */ /* 0x000fe2000bf05270 */
[----:B------:R-:W-:-:S03]  /*1b00*/  IADD3 R0, R0, -0x1, RZ ;  /* 0xffffffff00007810 */ /* 0x000fc60007ffe0ff */
        /* <DEDUP_REMOVED lines=136> */
.L_x_1681:
[----:B------:R-:W-:Y:S01]  /*2390*/  ULEA UR7, UR4, UR5, 0x3 ;  /* 0x0000000504077291 */ /* 0x000fe2000f8e183f */
[----:B------:R-:W-:-:S08]  /*23a0*/  SHF.L.U32 R2, R7, 0x1f, RZ ;  /* 0x0000001f07027819 */ /* 0x000fd000000006ff */
[----:B------:R0:W1:Y:S01]  /*23b0*/  SYNCS.PHASECHK.TRANS64.TRYWAIT P1, [UR7+0x28c50], R2 ;  /* 0x028c5002ff0075a7 */ /* 0x0000620008020147 */
[----:B------:R-:W-:Y:S05]  /*23c0*/  @!P0 BRA `(.L_x_1682) ;  /* 0x0000000000048947 */ /* 0x000fea0003800000 */
[----:B------:R-:W-:Y:S01]  /*23d0*/  BPT.TRAP 0x1 ;  /* 0x000000040000795c */ /* 0x000fe20000300000 */
.L_x_1682:
[----:B-1----:R-:W-:Y:S05]  /*23e0*/  @P1 BRA `(.L_x_1683) ;  /* 0x0000000000081947 */ /* 0x002fea0003800000 */
[----:B------:R-:W1:Y:S02]  /*23f0*/  SYNCS.PHASECHK.TRANS64.TRYWAIT P1, [UR7+0x28c50], R2 ;  /* 0x028c5002ff0075a7 */ /* 0x000e640008020147 */
[----:B-1----:R-:W-:Y:S05]  /*2400*/  @!P1 BRA `(.L_x_1684) ;  /* 0x0000011c00a09947 */ /* 0x002fea0003800000 */
.L_x_1683:
        /* <DEDUP_REMOVED lines=26> */
.L_x_1685:
[----:B------:R-:W-:-:S04]  /*25b0*/  UIADD3 UR7, UR7, 0x28c60, URZ ;  /* 0x00028c6007077890 */ /* 0x000fc8000fffe03f */
[----:B------:R-:W-:-:S09]  /*25c0*/  UPRMT UR7, UR42, 0x654, UR7 ;  /* 0x000006542a077896 */ /* 0x000fd20008000007 */
[----:B------:R-:W-:Y:S01]  /*25d0*/  SYNCS.ARRIVE.TRANS64.RED.A1T0 RZ, [UR7], RZ ;  /* 0x000000ffffff79a7 */ /* 0x000fe20008100407 */
[----:B------:R-:W-:Y:S05]  /*25e0*/  @P2 BRA `(.L_x_1686) ;  /* 0xfffffff4002c2947 */ /* 0x000fea000383ffff */
[----:B------:R-:W-:-:S12]  /*25f0*/  USHF.L.U32 UR4, UR4, 0x6, URZ ;  /* 0x0000000604047899 */ /* 0x000fd8000800063f */
.L_x_1680:
[----:B------:R-:W-:Y:S01]  /*2600*/  BAR.SYNC.DEFER_BLOCKING 0xe, 0x100 ;  /* 0x0384000000007b1d */ /* 0x000fe20000010000 */
[----:B------:R-:W-:Y:S01]  /*2610*/  VIADD R4, R4, UR4 ;  /* 0x0000000404047c36 */ /* 0x000fe20008000000 */
[----:B------:R-:W-:-:S04]  /*2620*/  PLOP3.LUT P0, PT, PT, PT, PT, 0x8, 0x0 ;  /* 0x000000000000781c */ /* 0x000fc80003f0e170 */
[----:B------:R-:W-:-:S05]  /*2630*/  LEA R4, R4, UR5, 0x2 ;  /* 0x0000000504047c11 */ /* 0x000fca000f8e10ff */
[----:B01----:R-:W0:Y:S04]  /*2640*/  LDS R2, [R4+0x28800] ;  /* 0x0288000004027984 */ /* 0x003e280000000800 */
[----:B------:R1:W2:Y:S02]  /*2650*/  LDS R0, [R4+0x28820] ;  /* 0x0288200004007984 */ /* 0x0002a40000000800 */
[----:B-1----:R-:W-:Y:S01]  /*2660*/  MOV R4, RZ ;  /* 0x000000ff00047202 */ /* 0x002fe20000000f00 */
        /* <DEDUP_REMOVED lines=131> */
.L_x_1668:
[----:B------:R-:W0:Y:S01]  /*2ea0*/  LDC R19, c[0x0][0x448] ;  /* 0x00011200ff137b82 */ /* 0x000e220000000800 */
[----:B------:R-:W-:Y:S01]  /*2eb0*/  VIADD R0, R152, 0x3f ;  /* 0x0000003f98007836 */ /* 0x000fe20000000000 */
[----:B------:R-:W-:Y:S01]  /*2ec0*/  ULDC UR4, c[0x0][0x288] ;  /* 0x0000a20000047ab9 */ /* 0x000fe20000000800 */
[----:B------:R-:W-:Y:S01]  /*2ed0*/  LOP3.LUT R16, R16, 0xfffffffd, RZ, 0xc0, !PT ;  /* 0xfffffffd10107812 */ /* 0x000fe200078ec0ff */
[----:B------:R-:W-:-:S04]  /*2ee0*/  UIADD3 UR7, -UR4, 0x1, URZ ;  /* 0x0000000104077890 */ /* 0x000fc8000fffe13f */
[----:B------:R-:W1:Y:S01]  /*2ef0*/  LDC.64 R4, c[0x0][0x9e0] ;  /* 0x00027800ff047b82 */ /* 0x000e620000000a00 */
[----:B------:R-:W-:Y:S01]  /*2f00*/  UIMAD UR7, UR41, UR6, UR7 ;  /* 0x00000006290772a4 */ /* 0x000fe2000f8e0207 */
[----:B0-----:R-:W-:Y:S02]  /*2f10*/  ISETP.NE.AND P2, PT, R19, 0x1, PT ;  /* 0x000000011300780c */ /* 0x001fe40003f45270 */
[----:B-1----:R-:W-:-:S11]  /*2f20*/  ISETP.GE.AND P1, PT, R5, 0x1, PT ;  /* 0x000000010500780c */ /* 0x002fd60003f26270 */
[----:B------:R-:W0:Y:S01]  /*2f30*/  @P2 LDC R3, c[0x0][0x44c] ;  /* 0x00011300ff032b82 */ /* 0x000e220000000800 */
[----:B------:R-:W-:-:S04]  /*2f40*/  @P2 LOP3.LUT R16, R16, 0x2, RZ, 0xfc, !PT ;  /* 0x0000000210102812 */ /* 0x000fc800078efcff */
[----:B------:R-:W-:-:S03]  /*2f50*/  LOP3.LUT R16, R16, 0xfffffffe, RZ, 0xc0, !PT ;  /* 0xfffffffe10107812 */ /* 0x000fc600078ec0ff */
[----:B------:R-:W1:Y:S01]  /*2f60*/  @P2 LDC R2, c[0x0][0x450] ;  /* 0x00011400ff022b82 */ /* 0x000e620000000800 */
[----:B------:R-:W-:Y:S01]  /*2f70*/  @P1 LOP3.LUT R16, R16, 0x1, RZ, 0xfc, !PT ;  /* 0x0000000110101812 */ /* 0x000fe200078efcff */
[----:B0-----:R-:W-:-:S05]  /*2f80*/  @P2 IMAD.HI.U32 R3, R0, R3, RZ ;  /* 0x0000000300032227 */ /* 0x001fca00078e00ff */
[----:B-1----:R-:W-:-:S05]  /*2f90*/  @P2 SHF.R.U32.HI R0, RZ, R2, R3 ;  /* 0x00000002ff002219 */ /* 0x002fca0000011603 */
[----:B------:R-:W-:-:S05]  /*2fa0*/  VIADD R3, R0, UR7 ;  /* 0x0000000700037c36 */ /* 0x000fca0008000000 */
[----:B------:R-:W-:Y:S01]  /*2fb0*/  IADD3 R0, R3, R4, RZ ;  /* 0x0000000403007210 */ /* 0x000fe20007ffe0ff */
[----:B------:R-:W-:Y:S06]  /*2fc0*/  @!P1 BRA `(.L_x_1687) ;  /* 0x0000000000409947 */ /* 0x000fec0003800000 */
[C---:B------:R-:W-:Y:S01]  /*2fd0*/  ISETP.GT.AND P0, PT, R3.reuse, RZ, PT ;  /* 0x000000ff0300720c */ /* 0x040fe20003f04270 */
[----:B------:R-:W-:-:S12]  /*2fe0*/  VIADD R2, R3, 0xffffffff ;  /* 0xffffffff03027836 */ /* 0x000fd80000000000 */
        /* <DEDUP_REMOVED lines=8> */
.L_x_1688:
[----:B------:R-:W-:-:S13]  /*3070*/  ISETP.NE.AND P0, PT, R5, 0x1, PT ;  /* 0x000000010500780c */ /* 0x000fda0003f05270 */
[----:B------:R-:W0:Y:S02]  /*3080*/  @P0 LDC.64 R6, c[0x0][0x9e8] ;  /* 0x00027a00ff060b82 */ /* 0x000e240000000a00 */
[----:B0-----:R-:W-:-:S05]  /*3090*/  @P0 IMAD.HI.U32 R4, R2, R6, RZ ;  /* 0x0000000602040227 */ /* 0x001fca00078e00ff */
[----:B------:R-:W-:-:S07]  /*30a0*/  @P0 SHF.R.U32.HI R2, RZ, R7, R4 ;  /* 0x00000007ff020219 */ /* 0x000fce0000011604 */
.L_x_1689:
[----:B------:R-:W-:-:S05]  /*30b0*/  IMAD R3, R2, R5, R5 ;  /* 0x0000000502037224 */ /* 0x000fca00078e0205 */
[----:B------:R-:W-:-:S07]  /*30c0*/  VIMNMX R0, R0, R3, PT ;  /* 0x0000000300007248 */ /* 0x000fce0003fe0100 */
.L_x_1687:
[----:B------:R-:W0:Y:S01]  /*30d0*/  @P2 LDC R7, c[0x0][0x44c] ;  /* 0x00011300ff072b82 */ /* 0x000e220000000800 */
[----:B------:R-:W-:Y:S01]  /*30e0*/  IADD3 R0, R0, 0x3f, RZ ;  /* 0x0000003f00007810 */ /* 0x000fe20007ffe0ff */
[----:B------:R-:W-:Y:S01]  /*30f0*/  IMAD.MOV.U32 R2, RZ, RZ, R152 ;  /* 0x000000ffff027224 */ /* 0x000fe200078e0098 */
[----:B------:R-:W-:Y:S02]  /*3100*/  UIMAD UR4, UR41, UR6, -UR4 ;  /* 0x00000006290472a4 */ /* 0x000fe4000f8e0a04 */
[----:B------:R-:W-:-:S03]  /*3110*/  SHF.R.S32.HI R3, RZ, 0x1f, R0 ;  /* 0x0000001fff037819 */ /* 0x000fc60000011400 */
[----:B------:R-:W1:Y:S01]  /*3120*/  @P2 LDC R4, c[0x0][0x450] ;  /* 0x00011400ff042b82 */ /* 0x000e620000000800 */
[----:B------:R-:W-:-:S04]  /*3130*/  LEA.HI R3, R3, R0, RZ, 0x6 ;  /* 0x0000000003037211 */ /* 0x000fc800078f30ff */
[----:B------:R-:W-:-:S04]  /*3140*/  SHF.R.S32.HI R3, RZ, 0x6, R3 ;  /* 0x00000006ff037819 */ /* 0x000fc80000011403 */
[----:B------:R-:W-:Y:S01]  /*3150*/  VIMNMX R6, R3, UR5, PT ;  /* 0x0000000503067c48 */ /* 0x000fe2000bfe0100 */
[----:B0-----:R-:W-:-:S05]  /*3160*/  @P2 IMAD.HI.U32 R7, R152, R7, RZ ;  /* 0x0000000798072227 */ /* 0x001fca00078e00ff */
[----:B-1----:R-:W-:-:S05]  /*3170*/  @P2 SHF.R.U32.HI R2, RZ, R4, R7 ;  /* 0x00000004ff022219 */ /* 0x002fca0000011607 */
[----:B------:R-:W-:Y:S01]  /*3180*/  VIADD R0, R2, UR4 ;  /* 0x0000000402007c36 */ /* 0x000fe20008000000 */
[----:B------:R-:W-:-:S04]  /*3190*/  ULDC UR4, c[0x0][0x9dc] ;  /* 0x0002770000047ab9 */ /* 0x000fc80000000800 */
        /* <DEDUP_REMOVED lines=11> */
.L_x_1691:
[----:B------:R-:W-:-:S13]  /*3250*/  ISETP.NE.AND P0, PT, R5, 0x1, PT ;  /* 0x000000010500780c */ /* 0x000fda0003f05270 */
[----:B------:R-:W0:Y:S02]  /*3260*/  @P0 LDC.64 R10, c[0x0][0x9e8] ;  /* 0x00027a00ff0a0b82 */ /* 0x000e240000000a00 */
[----:B0-----:R-:W-:-:S05]  /*3270*/  @P0 IMAD.HI.U32 R4, R0, R10, RZ ;  /* 0x0000000a00040227 */ /* 0x001fca00078e00ff */
[----:B------:R-:W-:-:S07]  /*3280*/  @P0 SHF.R.U32.HI R0, RZ, R11, R4 ;  /* 0x0000000bff000219 */ /* 0x000fce0000011604 */
.L_x_1692:
[----:B------:R-:W-:-:S05]  /*3290*/  IMAD R3, R0, R5, RZ ;  /* 0x0000000500037224 */ /* 0x000fca00078e02ff */
[----:B------:R-:W-:-:S07]  /*32a0*/  VIMNMX R2, R2, R3, !PT ;  /* 0x0000000302027248 */ /* 0x000fce0007fe0100 */
.L_x_1690:
[----:B------:R-:W-:Y:S01]  /*32b0*/  SHF.R.U32.HI R9, RZ, 0x10, R8 ;  /* 0x00000010ff097819 */ /* 0x000fe20000011608 */
[----:B------:R-:W-:Y:S01]  /*32c0*/  IMAD.MOV.U32 R0, RZ, RZ, RZ ;  /* 0x000000ffff007224 */ /* 0x000fe200078e00ff */
[----:B------:R-:W-:Y:S02]  /*32d0*/  SHF.R.S32.HI R3, RZ, 0x1f, R2 ;  /* 0x0000001fff037819 */ /* 0x000fe40000011402 */
[----:B------:R-:W-:Y:S02]  /*32e0*/  ISETP.NE.AND P1, PT, R9, RZ, PT ;  /* 0x000000ff0900720c */ /* 0x000fe40003f25270 */
[----:B------:R-:W-:Y:S02]  /*32f0*/  LEA.HI R3, R3, R2, RZ, 0x6 ;  /* 0x0000000203037211 */ /* 0x000fe400078f30ff */
[----:B------:R-:W-:Y:S02]  /*3300*/  LOP3.LUT R8, R8, 0xffff, RZ, 0xc0, !PT ;  /* 0x0000ffff08087812 */ /* 0x000fe400078ec0ff */
[----:B------:R-:W-:-:S04]  /*3310*/  SHF.R.S32.HI R3, RZ, 0x6, R3 ;  /* 0x00000006ff037819 */ /* 0x000fc80000011403 */
[----:B------:R-:W-:-:S03]  /*3320*/  VIMNMX R17, RZ, R3, !PT ;  /* 0x00000003ff117248 */ /* 0x000fc60007fe0100 */
[----:B------:R-:W0:Y:S01]  /*3330*/  @!P1 LDC R9, c[0x0][0x9f0] ;  /* 0x00027c00ff099b82 */ /* 0x000e220000000800 */
[----:B------:R-:W-:-:S13]  /*3340*/  ISETP.GT.AND P0, PT, R6, R17, PT ;  /* 0x000000110600720c */ /* 0x000fda0003f04270 */
[----:B------:R-:W-:Y:S05]  /*3350*/  @!P0 BRA `(.L_x_1693) ;  /* 0x0000000000708947 */ /* 0x000fea0003800000 */
[-C--:B0-----:R-:W-:Y:S02]  /*3360*/  IABS R5, R9.reuse ;  /* 0x0000000900057213 */ /* 0x081fe40000000000 */
[----:B------:R-:W-:Y:S02]  /*3370*/  IADD3 R0, R9, -0x1, R6 ;  /* 0xffffffff09007810 */ /* 0x000fe40007ffe006 */
[----:B------:R-:W0:Y:S01]  /*3380*/  I2F.RP R4, R5 ;  /* 0x0000000500047306 */ /* 0x000e220000209400 */
[----:B------:R-:W-:Y:S02]  /*3390*/  IABS R11, R9 ;  /* 0x00000009000b7213 */ /* 0x000fe40000000000 */
[----:B------:R-:W-:-:S05]  /*33a0*/  IMAD.IADD R0, R0, 0x1, -R17 ;  /* 0x0000000100007824 */ /* 0x000fca00078e0a11 */
[----:B0-----:R-:W0:Y:S02]  /*33b0*/  MUFU.RCP R4, R4 ;  /* 0x0000000400047308 */ /* 0x001e240000001000 */
[----:B0-----:R-:W-:Y:S02]  /*33c0*/  VIADD R2, R4, 0xffffffe ;  /* 0x0ffffffe04027836 */ /* 0x001fe40000000000 */
[----:B------:R-:W-:-:S04]  /*33d0*/  IMAD.MOV R4, RZ, RZ, -R11 ;  /* 0x000000ffff047224 */ /* 0x000fc800078e0a0b */
[----:B------:R0:W1:Y:S02]  /*33e0*/  F2I.FTZ.U32.TRUNC.NTZ R3, R2 ;  /* 0x0000000200037305 */ /* 0x000064000021f000 */
[----:B0-----:R-:W-:Y:S02]  /*33f0*/  MOV R2, RZ ;  /* 0x000000ff00027202 */ /* 0x001fe40000000f00 */
[----:B-1----:R-:W-:-:S05]  /*3400*/  IADD3 R10, RZ, -R3, RZ ;  /* 0x80000003ff0a7210 */ /* 0x002fca0007ffe0ff */
[----:B------:R-:W-:Y:S01]  /*3410*/  IMAD R7, R10, R5, RZ ;  /* 0x000000050a077224 */ /* 0x000fe200078e02ff */
[----:B------:R-:W-:Y:S02]  /*3420*/  IABS R10, R0 ;  /* 0x00000000000a7213 */ /* 0x000fe40000000000 */
[----:B------:R-:W-:Y:S01]  /*3430*/  LOP3.LUT R0, R0, R9, RZ, 0x3c, !PT ;  /* 0x0000000900007212 */ /* 0x000fe200078e3cff */
[----:B------:R-:W-:-:S03]  /*3440*/  IMAD.HI.U32 R3, R3, R7, R2 ;  /* 0x0000000703037227 */ /* 0x000fc600078e0002 */
[----:B------:R-:W-:Y:S01]  /*3450*/  ISETP.GE.AND P2, PT, R0, RZ, PT ;  /* 0x000000ff0000720c */ /* 0x000fe20003f46270 */
[----:B------:R-:W-:-:S04]  /*3460*/  IMAD.MOV.U32 R2, RZ, RZ, R10 ;  /* 0x000000ffff027224 */ /* 0x000fc800078e000a */
[----:B------:R-:W-:-:S04]  /*3470*/  IMAD.HI.U32 R3, R3, R2, RZ ;  /* 0x0000000203037227 */ /* 0x000fc800078e00ff */
[----:B------:R-:W-:-:S05]  /*3480*/  IMAD R2, R3, R4, R2 ;  /* 0x0000000403027224 */ /* 0x000fca00078e0202 */
[----:B------:R-:W-:-:S13]  /*3490*/  ISETP.GT.U32.AND P1, PT, R5, R2, PT ;  /* 0x000000020500720c */ /* 0x000fda0003f24070 */
[----:B------:R-:W-:Y:S01]  /*34a0*/  @!P1 IMAD.IADD R2, R2, 0x1, -R5 ;  /* 0x0000000102029824 */ /* 0x000fe200078e0a05 */
[----:B------:R-:W-:Y:S02]  /*34b0*/  @!P1 IADD3 R3, R3, 0x1, RZ ;  /* 0x0000000103039810 */ /* 0x000fe40007ffe0ff */
[----:B------:R-:W-:Y:S02]  /*34c0*/  ISETP.NE.AND P1, PT, R9, RZ, PT ;  /* 0x000000ff0900720c */ /* 0x000fe40003f25270 */
[----:B------:R-:W-:-:S13]  /*34d0*/  ISETP.GE.U32.AND P0, PT, R2, R5, PT ;  /* 0x000000050200720c */ /* 0x000fda0003f06070 */
[----:B------:R-:W-:-:S04]  /*34e0*/  @P0 VIADD R3, R3, 0x1 ;  /* 0x0000000103030836 */ /* 0x000fc80000000000 */
[----:B------:R-:W-:-:S05]  /*34f0*/  IMAD.MOV.U32 R0, RZ, RZ, R3 ;  /* 0x000000ffff007224 */ /* 0x000fca00078e0003 */
[----:B------:R-:W-:Y:S02]  /*3500*/  @!P2 IADD3 R0, -R0, RZ, RZ ;  /* 0x000000ff0000a210 */ /* 0x000fe40007ffe1ff */
[----:B------:R-:W-:-:S07]  /*3510*/  @!P1 LOP3.LUT R0, RZ, R9, RZ, 0x33, !PT ;  /* 0x00000009ff009212 */ /* 0x000fce00078e33ff */
.L_x_1693:
[-C--:B------:R-:W-:Y:S01]  /*3520*/  IMAD R17, R8, R0.reuse, R17 ;  /* 0x0000000008117224 */ /* 0x080fe200078e0211 */
        /* <DEDUP_REMOVED lines=8> */
[----:B------:R-:W-:Y:S02]  /*35b0*/  R2UR UR43, R0 ;  /* 0x00000000002b72ca */ /* 0x000fe400000e0000 */
        /* <DEDUP_REMOVED lines=67> */
[----:B------:R-:W1:Y:S02]  /*39f0*/  SHFL.IDX PT, R0, R25, RZ, 0x1f ;  /* 0x00001fff19007589 */ /* 0x000e6400000e0000 */
[----:B-1----:R-:W-:-:S13]  /*3a00*/  R2UR UR4, R0 ;  /* 0x00000000000472ca */ /* 0x002fda00000e0000 */
        /* <DEDUP_REMOVED lines=9> */
[----:B------:R-:W-:-:S04]  /*3aa0*/  ULOP3.LUT UR5, UR5, 0x3fff, URZ, 0xc0, !UPT ;  /* 0x00003fff05057892 */ /* 0x000fc8000f8ec03f */
[----:B------:R-:W-:-:S04]  /*3ab0*/  ULOP3.LUT UR38, UR5, 0x2000000, URZ, 0xfc, !UPT ;  /* 0x0200000005267892 */ /* 0x000fc8000f8efc3f */
[----:B------:R-:W-:Y:S08]  /*3ac0*/  @!P0 BRA `(.L_x_1694) ;  /* 0x0000000000408947 */ /* 0x000ff00003800000 */
[----:B------:R-:W-:Y:S01]  /*3ad0*/  MOV R0, 0x0 ;  /* 0x0000000000007802 */ /* 0x000fe20000000f00 */
[----:B------:R-:W-:Y:S01]  /*3ae0*/  ULDC.64 UR4, c[0x4][0x90] ;  /* 0x0100240000047ab9 */ /* 0x000fe20000000a00 */
[----:B------:R-:W-:Y:S01]  /*3af0*/  ULDC.64 UR6, c[0x4][0x20] ;  /* 0x0100080000067ab9 */ /* 0x000fe20000000a00 */
[----:B------:R-:W-:Y:S01]  /*3b00*/  MOV R4, UR4 ;  /* 0x0000000400047c02 */ /* 0x000fe20008000f00 */
[----:B------:R1:W2:Y:S01]  /*3b10*/  LDC.64 R2, c[0x4][R0] ;  /* 0x0100000000027b82 */ /* 0x0002a20000000a00 */
[----:B------:R-:W-:Y:S01]  /*3b20*/  IMAD.U32 R5, RZ, RZ, UR5 ;  /* 0x00000005ff057e24 */ /* 0x000fe2000f8e00ff */
[----:B------:R-:W-:Y:S01]  /*3b30*/  ULDC.64 UR4, c[0x4][0x98] ;  /* 0x0100260000047ab9 */ /* 0x000fe20000000a00 */
[----:B------:R-:W-:Y:S01]  /*3b40*/  IMAD.U32 R10, RZ, RZ, UR6 ;  /* 0x00000006ff0a7e24 */ /* 0x000fe2000f8e00ff */
[----:B------:R-:W-:Y:S01]  /*3b50*/  MOV R7, UR5 ;  /* 0x0000000500077c02 */ /* 0x000fe20008000f00 */
[----:B------:R-:W-:Y:S01]  /*3b60*/  IMAD.U32 R6, RZ, RZ, UR4 ;  /* 0x00000004ff067e24 */ /* 0x000fe2000f8e00ff */
[----:B------:R-:W-:Y:S01]  /*3b70*/  MOV R8, 0x70 ;  /* 0x0000007000087802 */ /* 0x000fe20000000f00 */
[----:B------:R-:W-:-:S02]  /*3b80*/  IMAD.U32 R11, RZ, RZ, UR7 ;  /* 0x00000007ff0b7e24 */ /* 0x000fc4000f8e00ff */
[----:B------:R-:W-:Y:S02]  /*3b90*/  IMAD.MOV.U32 R12, RZ, RZ, 0x1 ;  /* 0x00000001ff0c7424 */ /* 0x000fe400078e00ff */
[----:B-1----:R-:W-:-:S07]  /*3ba0*/  IMAD.MOV.U32 R13, RZ, RZ, RZ ;  /* 0x000000ffff0d7224 */ /* 0x002fce00078e00ff */
[----:B------:R-:W-:-:S07]  /*3bb0*/  LEPC R20, `(.L_x_1694) ;  /* 0x000000001014794e */ /* 0x000fce0000000000 */
[----:B0-2---:R-:W-:Y:S05]  /*3bc0*/  CALL.ABS.NOINC R2 ;  /* 0x0000000002007343 */ /* 0x005fea0003c00000 */
.L_x_1694:
[----:B------:R-:W-:Y:S02]  /*3bd0*/  SHF.L.U32 R13, RZ, 0x1f, RZ ;  /* 0x0000001fff0d7819 */ /* 0x000fe400000006ff */
[----:B------:R-:W-:Y:S02]  /*3be0*/  LOP3.LUT R3, R24, 0xffffff80, RZ, 0xc0, !PT ;  /* 0xffffff8018037812 */ /* 0x000fe400078ec0ff */
[----:B------:R-:W1:Y:S01]  /*3bf0*/  SYNCS.PHASECHK.TRANS64.TRYWAIT P0, [UR40+0x28c00], R13 ;  /* 0x028c000dff0075a7 */ /* 0x000e620008000168 */
[----:B------:R-:W-:Y:S02]  /*3c00*/  LEA.HI R0, R25, R25, RZ, 0x1 ;  /* 0x0000001919007211 */ /* 0x000fe400078f08ff */
[----:B------:R-:W-:Y:S02]  /*3c10*/  IADD3 R5, R22, -R3, RZ ;  /* 0x8000000316057210 */ /* 0x000fe40007ffe0ff */
[----:B------:R-:W-:Y:S02]  /*3c20*/  LOP3.LUT R2, R0, 0xfffffe, RZ, 0xc0, !PT ;  /* 0x00fffffe00027812 */ /* 0x000fe400078ec0ff */
[----:B------:R-:W-:-:S04]  /*3c30*/  SHF.R.S32.HI R4, RZ, 0x1f, R5 ;  /* 0x0000001fff047819 */ /* 0x000fc80000011405 */
[----:B------:R-:W-:-:S04]  /*3c40*/  LEA.HI R3, R4, R5, RZ, 0x2 ;  /* 0x0000000504037211 */ /* 0x000fc800078f10ff */
[--C-:B------:R-:W-:Y:S02]  /*3c50*/  SHF.R.S32.HI R6, RZ, 0x2, R3.reuse ;  /* 0x00000002ff067819 */ /* 0x100fe40000011403 */
[----:B------:R-:W-:Y:S01]  /*3c60*/  SHF.R.S32.HI R7, RZ, 0x1f, R3 ;  /* 0x0000001fff077819 */ /* 0x000fe20000011403 */
[----:B-1----:R-:W-:Y:S06]  /*3c70*/  @!P0 BRA `(.L_x_1695) ;  /* 0x00000104009c8947 */ /* 0x002fec0003800000 */
.L_x_1829:
[----:B------:R-:W-:Y:S01]  /*3c80*/  ULOP3.LUT UR4, UR39, 0x1, URZ, 0xfc, !UPT ;  /* 0x0000000127047892 */ /* 0x000fe2000f8efc3f */
[----:B-1----:R-:W-:Y:S01]  /*3c90*/  LOP3.LUT R0, R3, 0x7ffffffc, RZ, 0xc0, !PT ;  /* 0x7ffffffc03007812 */ /* 0x002fe200078ec0ff */
[----:B------:R-:W-:Y:S01]  /*3ca0*/  IMAD.IADD R3, R25, 0x1, -R2 ;  /* 0x0000000119037824 */ /* 0x000fe200078e0a02 */
[----:B------:R-:W-:Y:S02]  /*3cb0*/  LEA.HI R7, R7, R6, RZ, 0x3 ;  /* 0x0000000607077211 */ /* 0x000fe400078f18ff */
[-C--:B------:R-:W-:Y:S01]  /*3cc0*/  IADD3 R0, -R0, R5.reuse, RZ ;  /* 0x0000000500007210 */ /* 0x080fe20007ffe1ff */
[----:B------:R-:W-:Y:S01]  /*3cd0*/  IMAD.U32 R2, RZ, RZ, UR4 ;  /* 0x00000004ff027e24 */ /* 0x000fe2000f8e00ff */
[----:B------:R-:W-:Y:S02]  /*3ce0*/  LOP3.LUT R7, R7, 0xfffffff8, RZ, 0xc0, !PT ;  /* 0xfffffff807077812 */ /* 0x000fe400078ec0ff */
[----:B------:R-:W-:Y:S01]  /*3cf0*/  LEA.HI R4, R4, R5, RZ, 0x5 ;  /* 0x0000000504047211 */ /* 0x000fe200078f28ff */
[----:B------:R-:W-:Y:S01]  /*3d00*/  IMAD.SHL.U32 R0, R0, 0x2, RZ ;  /* 0x0000000200007824 */ /* 0x000fe200078e00ff */
[----:B------:R-:W-:Y:S01]  /*3d10*/  ISETP.NE.AND P4, PT, R2, 0x3, PT ;  /* 0x000000030200780c */ /* 0x000fe20003f85270 */
[----:B------:R-:W-:Y:S01]  /*3d20*/  IMAD.IADD R7, R6, 0x1, -R7 ;  /* 0x0000000106077824 */ /* 0x000fe200078e0a07 */
[----:B------:R-:W-:-:S02]  /*3d30*/  SHF.R.S32.HI R4, RZ, 0x5, R4 ;  /* 0x00000005ff047819 */ /* 0x000fc40000011404 */
[----:B------:R-:W-:-:S03]  /*3d40*/  LEA R10, R3, R0, 0x8 ;  /* 0x00000000030a7211 */ /* 0x000fc600078e40ff */
[----:B0-----:R-:W-:-:S06]  /*3d50*/  IMAD R9, R4, 0x10, R7 ;  /* 0x0000001004097824 */ /* 0x001fcc00078e0207 */
[----:B------:R-:W-:Y:S05]  /*3d60*/  @!P4 BRA `(.L_x_1696) ;  /* 0x000000000004c947 */ /* 0x000fea0003800000 */
[----:B------:R-:W-:Y:S01]  /*3d70*/  BPT.TRAP 0x1 ;  /* 0x000000040000795c */ /* 0x000fe20000300000 */
.L_x_1696:
[----:B------:R0:W1:Y:S01]  /*3d80*/  SYNCS.PHASECHK.TRANS64.TRYWAIT P0, [UR40+0x28c30], R13 ;  /* 0x028c300dff0075a7 */ /* 0x0000620008000168 */
[----:B------:R-:W-:Y:S05]  /*3d90*/  @!P4 BRA `(.L_x_1697) ;  /* 0x000000000004c947 */ /* 0x000fea0003800000 */
[----:B------:R-:W-:Y:S01]  /*3da0*/  BPT.TRAP 0x1 ;  /* 0x000000040000795c */ /* 0x000fe20000300000 */
.L_x_1697:
[----:B-1----:R-:W-:Y:S05]  /*3db0*/  @P0 BRA `(.L_x_1698) ;  /* 0x0000000000080947 */ /* 0x002fea0003800000 */
[----:B------:R-:W1:Y:S02]  /*3dc0*/  SYNCS.PHASECHK.TRANS64.TRYWAIT P0, [UR40+0x28c30], R13 ;  /* 0x028c300dff0075a7 */ /* 0x000e640008000168 */
[----:B-1----:R-:W-:Y:S05]  /*3dd0*/  @!P0 BRA `(.L_x_1699) ;  /* 0x00000104005c8947 */ /* 0x002fea0003800000 */
.L_x_1698:
        /* <DEDUP_REMOVED lines=12> */
[----:B------:R-:W-:Y:S02]  /*3ea0*/  UIADD3 UR12, UR4, 0x2, URZ ;  /* 0x00000002040c7890 */ /* 0x000fe4000fffe03f */
[----:B------:R-:W-:-:S02]  /*3eb0*/  UMOV UR8, UR4 ;  /* 0x0000000400087c82 */ /* 0x000fc40008000000 */
[----:B------:R-:W-:Y:S01]  /*3ec0*/  UMOV UR10, UR24 ;  /* 0x00000018000a7c82 */ /* 0x000fe20008000000 */
[----:B------:R-:W-:Y:S01]  /*3ed0*/  UIADD3 UR14, UR24, 0x2, URZ ;  /* 0x00000002180e7890 */ /* 0x000fe2000fffe03f */
        /* <DEDUP_REMOVED lines=23> */
.L_x_1700:
[----:B------:R-:W-:Y:S01]  /*4050*/  ISETP.NE.AND P0, PT, R19, 0x1, PT ;  /* 0x000000011300780c */ /* 0x000fe20003f05270 */
[----:B------:R-:W-:Y:S01]  /*4060*/  UMOV UR6, 0xffffffc0 ;  /* 0xffffffc000067882 */ /* 0x000fe20000000000 */
[----:B-1----:R-:W-:Y:S01]  /*4070*/  LEA.HI R2, R23, R22, RZ, 0x2 ;  /* 0x0000001617027211 */ /* 0x002fe200078f10ff */
[----:B------:R-:W-:Y:S01]  /*4080*/  UIMAD UR5, UR43, UR6, 0x41 ;  /* 0x000000412b0574a4 */ /* 0x000fe2000f8e0206 */
[----:B------:R-:W-:Y:S01]  /*4090*/  LOP3.LUT P1, RZ, R16, 0x1, RZ, 0xc0, !PT ;  /* 0x0000000110ff7812 */ /* 0x000fe2000782c0ff */
[----:B------:R-:W-:Y:S01]  /*40a0*/  UIADD3 UR4, UR40, 0x28c40, URZ ;  /* 0x00028c4028047890 */ /* 0x000fe2000fffe03f */
[----:B------:R-:W-:Y:S01]  /*40b0*/  LOP3.LUT R3, R2, 0xfffffffc, RZ, 0xc0, !PT ;  /* 0xfffffffc02037812 */ /* 0x000fe200078ec0ff */
[----:B------:R-:W-:Y:S01]  /*40c0*/  ULDC UR11, c[0x0][0x2f0] ;  /* 0x0000bc00000b7ab9 */ /* 0x000fe20000000800 */
[----:B------:R-:W-:Y:S01]  /*40d0*/  ULDC UR10, c[0x0][0x9d8] ;  /* 0x00027600000a7ab9 */ /* 0x000fe20000000800 */
[----:B------:R-:W-:Y:S01]  /*40e0*/  UIMAD UR5, UR41, UR11, UR5 ;  /* 0x0000000b290572a4 */ /* 0x000fe2000f8e0205 */
[----:B------:R-:W-:Y:S01]  /*40f0*/  FMUL.FTZ R24, R24, UR10 ;  /* 0x0000000a18187c20 */ /* 0x000fe20008410000 */
[----:B------:R-:W-:Y:S01]  /*4100*/  IMAD.IADD R3, R22, 0x1, -R3 ;  /* 0x0000000116037824 */ /* 0x000fe200078e0a03 */
[----:B------:R-:W-:Y:S01]  /*4110*/  UPRMT UR4, UR42, 0x654, UR4 ;  /* 0x000006542a047896 */ /* 0x000fe20008000004 */
[----:B------:R-:W1:Y:S01]  /*4120*/  @P0 LDC R5, c[0x0][0x44c] ;  /* 0x00011300ff050b82 */ /* 0x000e620000000800 */
[----:B------:R-:W-:Y:S01]  /*4130*/  FMUL.FTZ R25, R25, UR10 ;  /* 0x0000000a19197c20 */ /* 0x000fe20008410000 */
[----:B------:R-:W-:Y:S01]  /*4140*/  FMUL.FTZ R26, R26, UR10 ;  /* 0x0000000a1a1a7c20 */ /* 0x000fe20008410000 */
[----:B------:R-:W-:Y:S01]  /*4150*/  LEA.HI R2, R3, R3, RZ, 0x1 ;  /* 0x0000000303027211 */ /* 0x000fe200078f08ff */
[----:B------:R-:W-:Y:S01]  /*4160*/  FMUL.FTZ R27, R27, UR10 ;  /* 0x0000000a1b1b7c20 */ /* 0x000fe20008410000 */
[----:B------:R-:W-:Y:S01]  /*4170*/  FMUL.FTZ R28, R28, UR10 ;  /* 0x0000000a1c1c7c20 */ /* 0x000fe20008410000 */
[----:B------:R-:W-:Y:S01]  /*4180*/  FMUL.FTZ R29, R29, UR10 ;  /* 0x0000000a1d1d7c20 */ /* 0x000fe20008410000 */
[----:B------:R-:W-:Y:S01]  /*4190*/  LOP3.LUT R2, R2, 0x1ffffffe, RZ, 0xc0, !PT ;  /* 0x1ffffffe02027812 */ /* 0x000fe200078ec0ff */
[----:B------:R-:W2:Y:S01]  /*41a0*/  @P0 LDC R7, c[0x0][0x450] ;  /* 0x00011400ff070b82 */ /* 0x000ea20000000800 */
[----:B------:R-:W-:Y:S01]  /*41b0*/  FMUL.FTZ R30, R30, UR10 ;  /* 0x0000000a1e1e7c20 */ /* 0x000fe20008410000 */
[----:B------:R-:W-:Y:S01]  /*41c0*/  FMUL.FTZ R31, R31, UR10 ;  /* 0x0000000a1f1f7c20 */ /* 0x000fe20008410000 */
[----:B------:R-:W-:Y:S01]  /*41d0*/  IADD3 R2, R3, -R2, RZ ;  /* 0x8000000203027210 */ /* 0x000fe20007ffe0ff */
[----:B------:R-:W-:-:S02]  /*41e0*/  IMAD.IADD R3, R152, 0x1, R9 ;  /* 0x0000000198037824 */ /* 0x000fc400078e0209 */
[----:B------:R-:W-:Y:S01]  /*41f0*/  FMUL.FTZ R37, R37, UR10 ;  /* 0x0000000a25257c20 */ /* 0x000fe20008410000 */
[----:B------:R-:W-:Y:S01]  /*4200*/  FMUL.FTZ R40, R40, UR10 ;  /* 0x0000000a28287c20 */ /* 0x000fe20008410000 */
[----:B------:R-:W-:Y:S01]  /*4210*/  FMUL.FTZ R41, R41, UR10 ;  /* 0x0000000a29297c20 */ /* 0x000fe20008410000 */
[----:B------:R-:W-:Y:S02]  /*4220*/  IMAD R2, R2, 0x8, R3 ;  /* 0x0000000802027824 */ /* 0x000fe400078e0203 */
[----:B------:R-:W-:Y:S01]  /*4230*/  FMUL.FTZ R42, R42, UR10 ;  /* 0x0000000a2a2a7c20 */ /* 0x000fe20008410000 */
[----:B------:R-:W-:Y:S01]  /*4240*/  FMUL.FTZ R43, R43, UR10 ;  /* 0x0000000a2b2b7c20 */ /* 0x000fe20008410000 */
[----:B------:R-:W-:Y:S01]  /*4250*/  FMUL.FTZ R44, R44, UR10 ;  /* 0x0000000a2c2c7c20 */ /* 0x000fe20008410000 */
[----:B------:R-:W-:Y:S01]  /*4260*/  FMUL.FTZ R46, R46, UR10 ;  /* 0x0000000a2e2e7c20 */ /* 0x000fe20008410000 */
[----:B------:R-:W-:Y:S01]  /*4270*/  MOV R3, R2 ;  /* 0x0000000200037202 */ /* 0x000fe20000000f00 */
[----:B------:R-:W-:Y:S01]  /*4280*/  FMUL.FTZ R47, R47, UR10 ;  /* 0x0000000a2f2f7c20 */ /* 0x000fe20008410000 */
[----:B------:R-:W-:Y:S01]  /*4290*/  FMUL.FTZ R49, R49, UR10 ;  /* 0x0000000a31317c20 */ /* 0x000fe20008410000 */
[----:B-1----:R-:W-:-:S04]  /*42a0*/  @P0 IMAD.HI.U32 R4, R2, R5, RZ ;  /* 0x0000000502040227 */ /* 0x002fc800078e00ff */
[----:B------:R-:W-:Y:S01]  /*42b0*/  FMUL.FTZ R50, R50, UR10 ;  /* 0x0000000a32327c20 */ /* 0x000fe20008410000 */
[----:B------:R-:W-:Y:S01]  /*42c0*/  FMUL.FTZ R51, R51, UR10 ;  /* 0x0000000a33337c20 */ /* 0x000fe20008410000 */
[----:B------:R-:W-:Y:S01]  /*42d0*/  FMUL.FTZ R52, R52, UR10 ;  /* 0x0000000a34347c20 */ /* 0x000fe20008410000 */
[----:B------:R-:W-:Y:S01]  /*42e0*/  FMUL.FTZ R53, R53, UR10 ;  /* 0x0000000a35357c20 */ /* 0x000fe20008410000 */
[----:B------:R-:W-:Y:S01]  /*42f0*/  FMUL.FTZ R54, R54, UR10 ;  /* 0x0000000a36367c20 */ /* 0x000fe20008410000 */
[----:B------:R-:W-:Y:S01]  /*4300*/  FMUL.FTZ R55, R55, UR10 ;  /* 0x0000000a37377c20 */ /* 0x000fe20008410000 */
[----:B------:R-:W-:Y:S01]  /*4310*/  FMUL.FTZ R34, R34, UR10 ;  /* 0x0000000a22227c20 */ /* 0x000fe20008410000 */
[----:B--2---:R-:W-:Y:S01]  /*4320*/  @P0 SHF.R.U32.HI R3, RZ, R7, R4 ;  /* 0x00000007ff030219 */ /* 0x004fe20000011604 */
[----:B------:R-:W-:Y:S01]  /*4330*/  FMUL.FTZ R35, R35, UR10 ;  /* 0x0000000a23237c20 */ /* 0x000fe20008410000 */
[----:B------:R-:W-:Y:S01]  /*4340*/  FMUL.FTZ R36, R36, UR10 ;  /* 0x0000000a24247c20 */ /* 0x000fe20008410000 */
[----:B------:R-:W-:Y:S01]  /*4350*/  FMUL.FTZ R38, R38, UR10 ;  /* 0x0000000a26267c20 */ /* 0x000fe20008410000 */
[----:B------:R-:W-:Y:S01]  /*4360*/  FMUL.FTZ R39, R39, UR10 ;  /* 0x0000000a27277c20 */ /* 0x000fe20008410000 */
[----:B------:R-:W1:Y:S01]  /*4370*/  SHFL.IDX PT, R7, R3, RZ, 0x1c1f ;  /* 0x001c1fff03077589 */ /* 0x000e6200000e0000 */
[----:B------:R-:W-:Y:S01]  /*4380*/  FMUL.FTZ R45, R45, UR10 ;  /* 0x0000000a2d2d7c20 */ /* 0x000fe20008410000 */
[----:B------:R-:W-:Y:S01]  /*4390*/  FMUL.FTZ R48, R48, UR10 ;  /* 0x0000000a30307c20 */ /* 0x000fe20008410000 */
[----:B------:R-:W-:Y:S01]  /*43a0*/  IMAD.U32 R5, RZ, RZ, UR5 ;  /* 0x00000005ff057e24 */ /* 0x000fe2000f8e00ff */
[----:B------:R-:W-:Y:S01]  /*43b0*/  ULEA UR15, UR43, 0xffffffc0, 0x6 ;  /* 0xffffffc02b0f7891 */ /* 0x000fe2000f8e303f */
[----:B------:R-:W2:Y:S01]  /*43c0*/  MUFU.TANH R11, R28 ;  /* 0x0000001c000b7308 */ /* 0x000ea20000002400 */
[----:B------:R-:W-:Y:S01]  /*43d0*/  ULDC UR7, c[0x0][0x9dc] ;  /* 0x0002770000077ab9 */ /* 0x000fe20000000800 */
[----:B------:R-:W-:Y:S01]  /*43e0*/  ULDC UR14, c[0x0][0x288] ;  /* 0x0000a200000e7ab9 */ /* 0x000fe20000000800 */
[----:B------:R-:W-:Y:S01]  /*43f0*/  SYNCS.ARRIVE.TRANS64.RED.A1T0 RZ, [UR4], RZ ;  /* 0x000000ffffff79a7 */ /* 0x000fe20008100404 */
[----:B------:R-:W-:Y:S01]  /*4400*/  ULOP3.LUT UR7, URZ, UR7, URZ, 0x33, !UPT ;  /* 0x000000073f077292 */ /* 0x000fe2000f8e333f */
[----:B------:R-:W-:Y:S01]  /*4410*/  FMUL.FTZ R32, R32, UR10 ;  /* 0x0000000a20207c20 */ /* 0x000fe20008410000 */
[----:B------:R-:W-:Y:S01]  /*4420*/  FMUL.FTZ R33, R33, UR10 ;  /* 0x0000000a21217c20 */ /* 0x000fe20008410000 */
[----:B------:R-:W-:Y:S01]  /*4430*/  UIMAD UR4, UR41, UR11, -UR15 ;  /* 0x0000000b290472a4 */ /* 0x000fe2000f8e0a0f */
[----:B------:R-:W3:Y:S01]  /*4440*/  MUFU.TANH R14, R29 ;  /* 0x0000001d000e7308 */ /* 0x000ee20000002400 */
[----:B------:R-:W-:Y:S01]  /*4450*/  IADD3 R4, R5, -UR14, -R0 ;  /* 0x8000000e05047c10 */ /* 0x000fe2000fffe800 */
[----:B------:R-:W-:-:S03]  /*4460*/  ULDC UR18, c[0x0][0x9e0] ;  /* 0x0002780000127ab9 */ /* 0x000fc60000000800 */
[----:B------:R-:W-:-:S03]  /*4470*/  IADD3 R8, -R0, UR4, RZ ;  /* 0x0000000400087c10 */ /* 0x000fc6000fffe1ff */
[----:B------:R-:W4:Y:S08]  /*4480*/  MUFU.TANH R24, R24 ;  /* 0x0000001800187308 */ /* 0x000f300000002400 */
[----:B------:R-:W0:Y:S08]  /*4490*/  MUFU.TANH R25, R25 ;  /* 0x0000001900197308 */ /* 0x000e300000002400 */
        /* <DEDUP_REMOVED lines=26> */
[----:B------:R5:W0:Y:S08]  /*4640*/  MUFU.TANH R15, R32 ;  /* 0x00000020000f7308 */ /* 0x000a300000002400 */
[----:B------:R2:W0:Y:S01]  /*4650*/  MUFU.TANH R20, R33 ;  /* 0x0000002100147308 */ /* 0x0004220000002400 */
[----:B-----5:R-:W-:-:S05]  /*4660*/  IADD3 R32, R4, UR7, RZ ;  /* 0x0000000704207c10 */ /* 0x020fca000fffe0ff */
[----:B-1----:R-:W-:Y:S02]  /*4670*/  IMAD.IADD R5, R32, 0x1, R7 ;  /* 0x0000000120057824 */ /* 0x002fe400078e0207 */
[----:B--2---:R-:W-:-:S05]  /*4680*/  VIADD R33, R4, UR18 ;  /* 0x0000001204217c36 */ /* 0x004fca0008000000 */
[----:B------:R-:W-:Y:S01]  /*4690*/  VIADDMNMX R4, R7, R33, R8, PT ;  /* 0x0000002107047246 */ /* 0x000fe20003800108 */
[----:B---34-:R-:W-:Y:S06]  /*46a0*/  @!P1 BRA `(.L_x_1701) ;  /* 0x0000000000689947 */ /* 0x018fec0003800000 */
[----:B------:R-:W-:Y:S01]  /*46b0*/  IMAD.U32 R6, RZ, RZ, UR11 ;  /* 0x0000000bff067e24 */ /* 0x000fe2000f8e00ff */
[----:B------:R-:W-:Y:S03]  /*46c0*/  BSSY B0, `(.L_x_1702) ;  /* 0x0000014000007945 */ /* 0x000fe60003800000 */
[----:B------:R-:W-:-:S05]  /*46d0*/  IMAD R6, R6, UR41, R7 ;  /* 0x0000002906067c24 */ /* 0x000fca000f8e0207 */
[----:B------:R-:W-:-:S04]  /*46e0*/  IADD3 R7, R6, -UR14, RZ ;  /* 0x8000000e06077c10 */ /* 0x000fc8000fffe0ff */
[----:B------:R-:W-:-:S13]  /*46f0*/  ISETP.GT.AND P0, PT, R7, -0x1, PT ;  /* 0xffffffff0700780c */ /* 0x000fda0003f04270 */
[----:B------:R-:W-:Y:S05]  /*4700*/  @P0 BRA `(.L_x_1703) ;  /* 0x0000000000240947 */ /* 0x000fea0003800000 */
[----:B------:R-:W-:Y:S01]  /*4710*/  ULDC UR4, c[0x0][0x9e4] ;  /* 0x0002790000047ab9 */ /* 0x000fe20000000800 */
[----:B------:R-:W-:Y:S01]  /*4720*/  LOP3.LUT R7, RZ, R7, RZ, 0x33, !PT ;  /* 0x00000007ff077212 */ /* 0x000fe200078e33ff */
[----:B------:R-:W-:-:S05]  /*4730*/  IMAD.U32 R34, RZ, RZ, UR4 ;  /* 0x00000004ff227e24 */ /* 0x000fca000f8e00ff */
[----:B------:R-:W-:-:S13]  /*4740*/  ISETP.NE.AND P0, PT, R34, 0x1, PT ;  /* 0x000000012200780c */ /* 0x000fda0003f05270 */
[----:B------:R-:W1:Y:S02]  /*4750*/  @P0 LDC.64 R38, c[0x0][0x9e8] ;  /* 0x00027a00ff260b82 */ /* 0x000e640000000a00 */
[----:B-1----:R-:W-:-:S05]  /*4760*/  @P0 IMAD.HI.U32 R6, R7, R38, RZ ;  /* 0x0000002607060227 */ /* 0x002fca00078e00ff */
[----:B------:R-:W-:-:S04]  /*4770*/  @P0 SHF.R.U32.HI R7, RZ, R39, R6 ;  /* 0x00000027ff070219 */ /* 0x000fc80000011606 */
[----:B------:R-:W-:Y:S01]  /*4780*/  LOP3.LUT R7, RZ, R7, RZ, 0x33, !PT ;  /* 0x00000007ff077212 */ /* 0x000fe200078e33ff */
[----:B------:R-:W-:Y:S06]  /*4790*/  BRA `(.L_x_1704) ;  /* 0x0000000000187947 */ /* 0x000fec0003800000 */
.L_x_1703:
[----:B------:R-:W-:Y:S02]  /*47a0*/  ULDC UR4, c[0x0][0x9e4] ;  /* 0x0002790000047ab9 */ /* 0x000fe40000000800 */
[----:B------:R-:W-:-:S05]  /*47b0*/  IMAD.U32 R34, RZ, RZ, UR4 ;  /* 0x00000004ff227e24 */ /* 0x000fca000f8e00ff */
[----:B------:R-:W-:-:S13]  /*47c0*/  ISETP.NE.AND P0, PT, R34, 0x1, PT ;  /* 0x000000012200780c */ /* 0x000fda0003f05270 */
[----:B------:R-:W1:Y:S02]  /*47d0*/  @P0 LDC.64 R38, c[0x0][0x9e8] ;  /* 0x00027a00ff260b82 */ /* 0x000e640000000a00 */
[----:B-1----:R-:W-:-:S05]  /*47e0*/  @P0 IMAD.HI.U32 R6, R7, R38, RZ ;  /* 0x0000002607060227 */ /* 0x002fca00078e00ff */
[----:B------:R-:W-:-:S07]  /*47f0*/  @P0 SHF.R.U32.HI R7, RZ, R39, R6 ;  /* 0x00000027ff070219 */ /* 0x000fce0000011606 */
.L_x_1704:
[----:B------:R-:W-:Y:S05]  /*4800*/  BSYNC B0 ;  /* 0x0000000000007941 */ /* 0x000fea0003800000 */
.L_x_1702:
[----:B------:R-:W-:-:S05]  /*4810*/  IMAD R7, R7, R34, -UR15 ;  /* 0x8000000f07077e24 */ /* 0x000fca000f8e0222 */
[----:B------:R-:W-:-:S04]  /*4820*/  IADD3 R7, -R0, R7, RZ ;  /* 0x0000000700077210 */ /* 0x000fc80007ffe1ff */
[----:B------:R-:W-:Y:S02]  /*4830*/  VIADDMNMX R4, R7, R34, R4, PT ;  /* 0x0000002207047246 */ /* 0x000fe40003800104 */
[----:B------:R-:W-:-:S07]  /*4840*/  VIMNMX R5, R5, R7, !PT ;  /* 0x0000000705057248 */ /* 0x000fce0007fe0100 */
.L_x_1701:
[----:B------:R-:W1:Y:S02]  /*4850*/  SHFL.IDX PT, R3, R3, 0x1, 0x1c1f ;  /* 0x003c1f0003037f89 */ /* 0x000e6400000e0000 */
[----:B-1----:R-:W-:Y:S01]  /*4860*/  VIADDMNMX R6, R3, R33, R8, PT ;  /* 0x0000002103067246 */ /* 0x002fe20003800108 */
[----:B------:R-:W-:Y:S01]  /*4870*/  IMAD.IADD R7, R32, 0x1, R3 ;  /* 0x0000000120077824 */ /* 0x000fe200078e0203 */
[----:B------:R-:W-:Y:S06]  /*4880*/  @!P1 BRA `(.L_x_1705) ;  /* 0x0000000000689947 */ /* 0x000fec0003800000 */
        /* <DEDUP_REMOVED lines=15> */
.L_x_1707:
[----:B------:R-:W-:Y:S02]  /*4980*/  ULDC UR4, c[0x0][0x9e4] ;  /* 0x0002790000047ab9 */ /* 0x000fe40000000800 */
[----:B------:R-:W-:-:S05]  /*4990*/  IMAD.U32 R32, RZ, RZ, UR4 ;  /* 0x00000004ff207e24 */ /* 0x000fca000f8e00ff */
[----:B------:R-:W-:-:S13]  /*49a0*/  ISETP.NE.AND P0, PT, R32, 0x1, PT ;  /* 0x000000012000780c */ /* 0x000fda0003f05270 */
[----:B------:R-:W1:Y:S02]  /*49b0*/  @P0 LDC.64 R34, c[0x0][0x9e8] ;  /* 0x00027a00ff220b82 */ /* 0x000e640000000a00 */
[----:B-1----:R-:W-:-:S05]  /*49c0*/  @P0 IMAD.HI.U32 R8, R3, R34, RZ ;  /* 0x0000002203080227 */ /* 0x002fca00078e00ff */
[----:B------:R-:W-:-:S07]  /*49d0*/  @P0 SHF.R.U32.HI R3, RZ, R35, R8 ;  /* 0x00000023ff030219 */ /* 0x000fce0000011608 */
.L_x_1708:
[----:B------:R-:W-:Y:S05]  /*49e0*/  BSYNC B0 ;  /* 0x0000000000007941 */ /* 0x000fea0003800000 */
.L_x_1706:
[----:B------:R-:W-:-:S05]  /*49f0*/  IMAD R3, R3, R32, -UR15 ;  /* 0x8000000f03037e24 */ /* 0x000fca000f8e0220 */
[----:B------:R-:W-:-:S04]  /*4a00*/  IADD3 R3, -R0, R3, RZ ;  /* 0x0000000300037210 */ /* 0x000fc80007ffe1ff */
[----:B------:R-:W-:Y:S02]  /*4a10*/  VIADDMNMX R6, R3, R32, R6, PT ;  /* 0x0000002003067246 */ /* 0x000fe40003800106 */
[----:B------:R-:W-:-:S07]  /*4a20*/  VIMNMX R7, R7, R3, !PT ;  /* 0x0000000307077248 */ /* 0x000fce0007fe0100 */
.L_x_1705:
[----:B------:R-:W-:Y:S01]  /*4a30*/  UIMAD UR4, UR43, UR6, 0x40 ;  /* 0x000000402b0474a4 */ /* 0x000fe2000f8e0206 */
[----:B------:R-:W-:Y:S03]  /*4a40*/  BAR.SYNC.DEFER_BLOCKING 0xf, 0x100 ;  /* 0x03c4000000007b1d */ /* 0x000fe60000010000 */
[----:B------:R-:W-:Y:S02]  /*4a50*/  UISETP.GE.AND UP5, UPT, UR4, 0x1, UPT ;  /* 0x000000010400788c */ /* 0x000fe4000bfa6270 */
[----:B------:R-:W-:Y:S02]  /*4a60*/  UISETP.GE.AND UP6, UPT, UR4, 0x2, UPT ;  /* 0x000000020400788c */ /* 0x000fe4000bfc6270 */
[----:B------:R-:W-:Y:S02]  /*4a70*/  UISETP.GE.AND UP0, UPT, UR4, 0x9, UPT ;  /* 0x000000090400788c */ /* 0x000fe4000bf06270 */
[----:B------:R-:W-:Y:S01]  /*4a80*/  PLOP3.LUT P1, PT, PT, PT, UP5, 0x40, 0x0 ;  /* 0x000000000000781c */ /* 0x000fe20003f2e858 */
[----:B------:R-:W-:Y:S01]  /*4a90*/  UISETP.GE.AND UP1, UPT, UR4, 0xa, UPT ;  /* 0x0000000a0400788c */ /* 0x000fe2000bf26270 */
[----:B------:R-:W-:Y:S01]  /*4aa0*/  PLOP3.LUT P3, PT, PT, PT, UP6, 0x40, 0x0 ;  /* 0x000000000000781c */ /* 0x000fe20003f6e868 */
[----:B------:R-:W-:Y:S01]  /*4ab0*/  UISETP.GE.AND UP2, UPT, UR4, 0x11, UPT ;  /* 0x000000110400788c */ /* 0x000fe2000bf46270 */
[C---:B------:R-:W-:Y:S01]  /*4ac0*/  ISETP.GT.AND P1, PT, R5.reuse, RZ, P1 ;  /* 0x000000ff0500720c */ /* 0x040fe20000f24270 */
[----:B------:R-:W-:Y:S01]  /*4ad0*/  UISETP.GE.AND UP3, UPT, UR4, 0x12, UPT ;  /* 0x000000120400788c */ /* 0x000fe2000bf66270 */
[----:B------:R-:W-:Y:S01]  /*4ae0*/  ISETP.GT.AND P3, PT, R5, 0x1, P3 ;  /* 0x000000010500780c */ /* 0x000fe20001f64270 */
[----:B------:R-:W-:Y:S01]  /*4af0*/  UISETP.GE.AND UP4, UPT, UR4, 0x19, UPT ;  /* 0x000000190400788c */ /* 0x000fe2000bf86270 */
[----:B------:R-:W-:Y:S01]  /*4b00*/  ISETP.LT.OR P1, PT, R4, 0x1, P1 ;  /* 0x000000010400780c */ /* 0x000fe20000f21670 */
[----:B------:R-:W-:Y:S01]  /*4b10*/  ULDC UR10, c[0x0][0x988] ;  /* 0x00026200000a7ab9 */ /* 0x000fe20000000800 */
[----:B------:R-:W-:Y:S01]  /*4b20*/  PLOP3.LUT P2, PT, PT, PT, UP6, 0x40, 0x0 ;  /* 0x000000000000781c */ /* 0x000fe20003f4e868 */
[----:B------:R-:W-:Y:S01]  /*4b30*/  UISETP.GE.AND UP6, UPT, UR4, 0x21, UPT ;  /* 0x000000210400788c */ /* 0x000fe2000bfc6270 */
[----:B------:R-:W-:-:S02]  /*4b40*/  FSEL R3, R24, -INF , !P1 ;  /* 0xff80000018037808 */ /* 0x000fc40004800000 */
[----:B------:R-:W-:Y:S02]  /*4b50*/  PLOP3.LUT P1, PT, PT, PT, UP0, 0x40, 0x0 ;  /* 0x000000000000781c */ /* 0x000fe40003f2e808 */
[----:B------:R-:W-:Y:S02]  /*4b60*/  ISETP.LT.OR P3, PT, R4, 0x2, P3 ;  /* 0x000000020400780c */ /* 0x000fe40001f61670 */
[----:B------:R-:W-:Y:S02]  /*4b70*/  ISETP.GT.AND P2, PT, R7, 0x1, P2 ;  /* 0x000000010700780c */ /* 0x000fe40001744270 */
[----:B------:R-:W-:Y:S02]  /*4b80*/  ISETP.GT.AND P1, PT, R5, 0x8, P1 ;  /* 0x000000080500780c */ /* 0x000fe40000f24270 */
[----:B------:R-:W-:Y:S01]  /*4b90*/  PLOP3.LUT P0, PT, PT, PT, UP5, 0x40, 0x0 ;  /* 0x000000000000781c */ /* 0x000fe20003f0e858 */
[----:B------:R-:W-:Y:S01]  /*4ba0*/  UISETP.GE.AND UP5, UPT, UR4, 0x1a, UPT ;  /* 0x0000001a0400788c */ /* 0x000fe2000bfa6270 */
[----:B0-----:R-:W-:-:S02]  /*4bb0*/  FSEL R8, R25, -INF , !P3 ;  /* 0xff80000019087808 */ /* 0x001fc40005800000 */
[----:B------:R-:W-:Y:S02]  /*4bc0*/  PLOP3.LUT P3, PT, PT, PT, UP1, 0x40, 0x0 ;  /* 0x000000000000781c */ /* 0x000fe40003f6e818 */
[----:B------:R-:W-:Y:S02]  /*4bd0*/  ISETP.LT.OR P2, PT, R6, 0x2, P2 ;  /* 0x000000020600780c */ /* 0x000fe40001741670 */
[----:B------:R-:W-:Y:S02]  /*4be0*/  ISETP.LT.OR P1, PT, R4, 0x9, P1 ;  /* 0x000000090400780c */ /* 0x000fe40000f21670 */
[----:B------:R-:W-:Y:S02]  /*4bf0*/  ISETP.GT.AND P0, PT, R7, RZ, P0 ;  /* 0x000000ff0700720c */ /* 0x000fe40000704270 */
[----:B------:R-:W-:Y:S02]  /*4c00*/  ISETP.GT.AND P3, PT, R5, 0x9, P3 ;  /* 0x000000090500780c */ /* 0x000fe40001f64270 */
[----:B------:R-:W-:-:S02]  /*4c10*/  FSEL R33, R27, -INF , !P2 ;  /* 0xff8000001b217808 */ /* 0x000fc40005000000 */
[----:B------:R-:W-:Y:S02]  /*4c20*/  FSEL R11, R11, -INF , !P1 ;  /* 0xff8000000b0b7808 */ /* 0x000fe40004800000 */
[----:B------:R-:W-:Y:S01]  /*4c30*/  PLOP3.LUT P2, PT, PT, PT, UP1, 0x40, 0x0 ;  /* 0x000000000000781c */ /* 0x000fe20003f4e818 */
[----:B------:R-:W-:Y:S01]  /*4c40*/  UISETP.GE.AND UP1, UPT, UR4, 0x29, UPT ;  /* 0x000000290400788c */ /* 0x000fe2000bf26270 */
[----:B------:R-:W-:Y:S02]  /*4c50*/  PLOP3.LUT P1, PT, PT, PT, UP2, 0x40, 0x0 ;  /* 0x000000000000781c */ /* 0x000fe40003f2e828 */
[----:B------:R-:W-:Y:S02]  /*4c60*/  ISETP.LT.OR P0, PT, R6, 0x1, P0 ;  /* 0x000000010600780c */ /* 0x000fe40000701670 */
[----:B------:R-:W-:Y:S02]  /*4c70*/  ISETP.LT.OR P3, PT, R4, 0xa, P3 ;  /* 0x0000000a0400780c */ /* 0x000fe40001f61670 */
[----:B------:R-:W-:-:S02]  /*4c80*/  ISETP.GT.AND P2, PT, R7, 0x9, P2 ;  /* 0x000000090700780c */ /* 0x000fc40001744270 */
[----:B------:R-:W-:Y:S02]  /*4c90*/  ISETP.GT.AND P1, PT, R5, 0x10, P1 ;  /* 0x000000100500780c */ /* 0x000fe40000f24270 */
[----:B------:R-:W-:Y:S02]  /*4ca0*/  FSEL R32, R26, -INF , !P0 ;  /* 0xff8000001a207808 */ /* 0x000fe40004000000 */
[----:B------:R-:W-:Y:S01]  /*4cb0*/  PLOP3.LUT P0, PT, PT, PT, UP0, 0x40, 0x0 ;  /* 0x000000000000781c */ /* 0x000fe20003f0e808 */
[----:B------:R-:W-:Y:S01]  /*4cc0*/  UISETP.GE.AND UP0, UPT, UR4, 0x22, UPT ;  /* 0x000000220400788c */ /* 0x000fe2000bf06270 */
[----:B------:R-:W-:Y:S02]  /*4cd0*/  FSEL R14, R14, -INF , !P3 ;  /* 0xff8000000e0e7808 */ /* 0x000fe40005800000 */
[----:B------:R-:W-:Y:S01]  /*4ce0*/  PLOP3.LUT P3, PT, PT, PT, UP3, 0x40, 0x0 ;  /* 0x000000000000781c */ /* 0x000fe20003f6e838 */
[----:B------:R-:W-:Y:S01]  /*4cf0*/  UP2UR UR5, UPR, URZ, 0x1 ;  /* 0x000000013f057883 */ /* 0x000fe20008000000 */
[----:B------:R-:W-:-:S02]  /*4d00*/  ISETP.LT.OR P2, PT, R6, 0xa, P2 ;  /* 0x0000000a0600780c */ /* 0x000fc40001741670 */
[----:B------:R-:W-:Y:S02]  /*4d10*/  ISETP.LT.OR P1, PT, R4, 0x11, P1 ;  /* 0x000000110400780c */ /* 0x000fe40000f21670 */
[----:B------:R-:W-:Y:S02]  /*4d20*/  ISETP.GT.AND P0, PT, R7, 0x8, P0 ;  /* 0x000000080700780c */ /* 0x000fe40000704270 */
[----:B------:R-:W-:Y:S02]  /*4d30*/  ISETP.GT.AND P3, PT, R5, 0x11, P3 ;  /* 0x000000110500780c */ /* 0x000fe40001f64270 */
[----:B------:R-:W-:Y:S02]  /*4d40*/  FSEL R35, R31, -INF , !P2 ;  /* 0xff8000001f237808 */ /* 0x000fe40005000000 */
[----:B------:R-:W-:Y:S02]  /*4d50*/  FSEL R15, R15, -INF , !P1 ;  /* 0xff8000000f0f7808 */ /* 0x000fe40004800000 */
[----:B------:R-:W-:-:S02]  /*4d60*/  PLOP3.LUT P2, PT, PT, PT, UP4, 0x40, 0x0 ;  /* 0x000000000000781c */ /* 0x000fc40003f4e848 */
[----:B------:R-:W-:Y:S02]  /*4d70*/  PLOP3.LUT P1, PT, PT, PT, UP5, 0x40, 0x0 ;  /* 0x000000000000781c */ /* 0x000fe40003f2e858 */
[----:B------:R-:W-:Y:S02]  /*4d80*/  ISETP.LT.OR P0, PT, R6, 0x9, P0 ;  /* 0x000000090600780c */ /* 0x000fe40000701670 */
[----:B------:R-:W-:Y:S02]  /*4d90*/  ISETP.LT.OR P3, PT, R4, 0x12, P3 ;  /* 0x000000120400780c */ /* 0x000fe40001f61670 */
[C---:B------:R-:W-:Y:S02]  /*4da0*/  ISETP.GT.AND P2, PT, R5.reuse, 0x18, P2 ;  /* 0x000000180500780c */ /* 0x040fe40001744270 */
[----:B------:R-:W-:Y:S02]  /*4db0*/  ISETP.GT.AND P1, PT, R5, 0x19, P1 ;  /* 0x000000190500780c */ /* 0x000fe40000f24270 */
[----:B------:R-:W-:-:S02]  /*4dc0*/  FSEL R34, R30, -INF , !P0 ;  /* 0xff8000001e227808 */ /* 0x000fc40004000000 */
[----:B------:R-:W-:Y:S01]  /*4dd0*/  PLOP3.LUT P0, PT, PT, PT, UP2, 0x40, 0x0 ;  /* 0x000000000000781c */ /* 0x000fe20003f0e828 */
[----:B------:R-:W-:Y:S01]  /*4de0*/  UISETP.GE.AND UP2, UPT, UR4, 0x2a, UPT ;  /* 0x0000002a0400788c */ /* 0x000fe2000bf46270 */
[----:B------:R-:W-:Y:S02]  /*4df0*/  FSEL R20, R20, -INF , !P3 ;  /* 0xff80000014147808 */ /* 0x000fe40005800000 */
[----:B------:R-:W-:Y:S01]  /*4e00*/  PLOP3.LUT P3, PT, PT, PT, UP6, 0x40, 0x0 ;  /* 0x000000000000781c */ /* 0x000fe20003f6e868 */
[----:B------:R-:W-:Y:S01]  /*4e10*/  UISETP.GE.AND UP6, UPT, UR4, 0x3a, UPT ;  /* 0x0000003a0400788c */ /* 0x000fe2000bfc6270 */
[C---:B------:R-:W-:Y:S02]  /*4e20*/  ISETP.LT.OR P2, PT, R4.reuse, 0x19, P2 ;  /* 0x000000190400780c */ /* 0x040fe40001741670 */
[----:B------:R-:W-:Y:S02]  /*4e30*/  ISETP.LT.OR P1, PT, R4, 0x1a, P1 ;  /* 0x0000001a0400780c */ /* 0x000fe40000f21670 */
[----:B------:R-:W-:-:S02]  /*4e40*/  ISETP.GT.AND P0, PT, R7, 0x10, P0 ;  /* 0x000000100700780c */ /* 0x000fc40000704270 */
[----:B------:R-:W-:Y:S02]  /*4e50*/  ISETP.GT.AND P3, PT, R5, 0x20, P3 ;  /* 0x000000200500780c */ /* 0x000fe40001f64270 */
[----:B------:R-:W-:Y:S02]  /*4e60*/  FSEL R21, R21, -INF , !P2 ;  /* 0xff80000015157808 */ /* 0x000fe40005000000 */
[----:B------:R-:W-:Y:S02]  /*4e70*/  FSEL R24, R37, -INF , !P1 ;  /* 0xff80000025187808 */ /* 0x000fe40004800000 */
[----:B------:R-:W-:Y:S01]  /*4e80*/  PLOP3.LUT P2, PT, PT, PT, UP0, 0x40, 0x0 ;  /* 0x000000000000781c */ /* 0x000fe20003f4e808 */
[----:B------:R-:W-:Y:S01]  /*4e90*/  UISETP.GE.AND UP0, UPT, UR4, 0x21, UPT ;  /* 0x000000210400788c */ /* 0x000fe2000bf06270 */
[----:B------:R-:W-:Y:S02]  /*4ea0*/  PLOP3.LUT P1, PT, PT, PT, UP1, 0x40, 0x0 ;  /* 0x000000000000781c */ /* 0x000fe40003f2e818 */
[----:B------:R-:W-:-:S02]  /*4eb0*/  ISETP.LT.OR P0, PT, R6, 0x11, P0 ;  /* 0x000000110600780c */ /* 0x000fc40000701670 */
[----:B------:R-:W-:Y:S02]  /*4ec0*/  ISETP.LT.OR P3, PT, R4, 0x21, P3 ;  /* 0x000000210400780c */ /* 0x000fe40001f61670 */
[C---:B------:R-:W-:Y:S02]  /*4ed0*/  ISETP.GT.AND P2, PT, R5.reuse, 0x21, P2 ;  /* 0x000000210500780c */ /* 0x040fe40001744270 */
[----:B------:R-:W-:Y:S02]  /*4ee0*/  ISETP.GT.AND P1, PT, R5, 0x28, P1 ;  /* 0x000000280500780c */ /* 0x000fe40000f24270 */
[----:B------:R-:W-:Y:S02]  /*4ef0*/  FSEL R36, R12, -INF , !P0 ;  /* 0xff8000000c247808 */ /* 0x000fe40004000000 */
[----:B------:R-:W-:Y:S01]  /*4f00*/  PLOP3.LUT P0, PT, PT, PT, UP3, 0x40, 0x0 ;  /* 0x000000000000781c */ /* 0x000fe20003f0e838 */
[----:B------:R-:W-:Y:S01]  /*4f10*/  UISETP.GE.AND UP3, UPT, UR4, 0x31, UPT ;  /* 0x000000310400788c */ /* 0x000fe2000bf66270 */
[----:B------:R-:W-:-:S02]  /*4f20*/  FSEL R25, R40, -INF , !P3 ;  /* 0xff80000028197808 */ /* 0x000fc40005800000 */
[----:B------:R-:W-:Y:S02]  /*4f30*/  PLOP3.LUT P3, PT, PT, PT, UP2, 0x40, 0x0 ;  /* 0x000000000000781c */ /* 0x000fe40003f6e828 */
[C---:B------:R-:W-:Y:S02]  /*4f40*/  ISETP.LT.OR P2, PT, R4.reuse, 0x22, P2 ;  /* 0x000000220400780c */ /* 0x040fe40001741670 */
[----:B------:R-:W-:Y:S02]  /*4f50*/  ISETP.LT.OR P1, PT, R4, 0x29, P1 ;  /* 0x000000290400780c */ /* 0x000fe40000f21670 */
[----:B------:R-:W-:Y:S02]  /*4f60*/  ISETP.GT.AND P3, PT, R5, 0x29, P3 ;  /* 0x000000290500780c */ /* 0x000fe40001f64270 */
[----:B------:R-:W-:Y:S02]  /*4f70*/  FSEL R26, R41, -INF , !P2 ;  /* 0xff800000291a7808 */ /* 0x000fe40005000000 */
[----:B------:R-:W-:-:S02]  /*4f80*/  FSEL R27, R44, -INF , !P1 ;  /* 0xff8000002c1b7808 */ /* 0x000fc40004800000 */
[----:B------:R-:W-:Y:S01]  /*4f90*/  PLOP3.LUT P2, PT, PT, PT, UP4, 0x40, 0x0 ;  /* 0x000000000000781c */ /* 0x000fe20003f4e848 */
[----:B------:R-:W-:Y:S01]  /*4fa0*/  UISETP.GE.AND UP4, UPT, UR4, 0x32, UPT ;  /* 0x000000320400788c */ /* 0x000fe2000bf86270 */
[----:B------:R-:W-:Y:S02]  /*4fb0*/  PLOP3.LUT P1, PT, PT, PT, UP3, 0x40, 0x0 ;  /* 0x000000000000781c */ /* 0x000fe40003f2e838 */
[----:B------:R-:W-:Y:S02]  /*4fc0*/  ISETP.LT.OR P3, PT, R4, 0x2a, P3 ;  /* 0x0000002a0400780c */ /* 0x000fe40001f61670 */
[----:B------:R-:W-:Y:S02]  /*4fd0*/  ISETP.GT.AND P1, PT, R5, 0x30, P1 ;  /* 0x000000300500780c */ /* 0x000fe40000f24270 */
[----:B------:R-:W-:Y:S02]  /*4fe0*/  FSEL R28, R28, -INF , !P3 ;  /* 0xff8000001c1c7808 */ /* 0x000fe40005800000 */
[----:B------:R-:W-:-:S02]  /*4ff0*/  PLOP3.LUT P3, PT, PT, PT, UP4, 0x40, 0x0 ;  /* 0x000000000000781c */ /* 0x000fc40003f6e848 */
[C---:B------:R-:W-:Y:S02]  /*5000*/  ISETP.LT.OR P1, PT, R4.reuse, 0x31, P1 ;  /* 0x000000310400780c */ /* 0x040fe40000f21670 */
[----:B------:R-:W-:Y:S02]  /*5010*/  ISETP.GT.AND P3, PT, R5, 0x31, P3 ;  /* 0x000000310500780c */ /* 0x000fe40001f64270 */
[----:B------:R-:W-:Y:S02]  /*5020*/  FSEL R29, R29, -INF , !P1 ;  /* 0xff8000001d1d7808 */ /* 0x000fe40004800000 */
[----:B------:R-:W-:Y:S01]  /*5030*/  PLOP3.LUT P1, PT, PT, PT, UP5, 0x40, 0x0 ;  /* 0x000000000000781c */ /* 0x000fe20003f2e858 */
[----:B------:R-:W-:Y:S01]  /*5040*/  UISETP.GE.AND UP5, UPT, UR4, 0x39, UPT ;  /* 0x000000390400788c */ /* 0x000fe2000bfa6270 */
[----:B------:R-:W-:Y:S02]  /*5050*/  ISETP.LT.OR P3, PT, R4, 0x32, P3 ;  /* 0x000000320400780c */ /* 0x000fe40001f61670 */
[----:B------:R-:W-:-:S02]  /*5060*/  FMNMX.FTZ R12, R3, R8, !PT ;  /* 0x00000008030c7209 */ /* 0x000fc40007810000 */
[----:B------:R-:W-:Y:S02]  /*5070*/  FSEL R30, R49, -INF , !P3 ;  /* 0xff800000311e7808 */ /* 0x000fe40005800000 */
[----:B------:R-:W-:Y:S02]  /*5080*/  PLOP3.LUT P3, PT, PT, PT, UP5, 0x40, 0x0 ;  /* 0x000000000000781c */ /* 0x000fe40003f6e858 */
[----:B------:R-:W-:Y:S02]  /*5090*/  ISETP.GT.AND P0, PT, R7, 0x11, P0 ;  /* 0x000000110700780c */ /* 0x000fe40000704270 */
[----:B------:R-:W-:Y:S02]  /*50a0*/  ISETP.GT.AND P3, PT, R5, 0x38, P3 ;  /* 0x000000380500780c */ /* 0x000fe40001f64270 */
[----:B------:R-:W-:Y:S02]  /*50b0*/  FMNMX.FTZ R39, R32, R33, !PT ;  /* 0x0000002120277209 */ /* 0x000fe40007810000 */
[----:B------:R-:W-:-:S02]  /*50c0*/  ISETP.LT.OR P3, PT, R4, 0x39, P3 ;  /* 0x000000390400780c */ /* 0x000fc40001f61670 */
[----:B------:R-:W-:Y:S02]  /*50d0*/  ISETP.LT.OR P0, PT, R6, 0x12, P0 ;  /* 0x000000120600780c */ /* 0x000fe40000701670 */
[----:B------:R-:W-:Y:S02]  /*50e0*/  FSEL R31, R52, -INF , !P3 ;  /* 0xff800000341f7808 */ /* 0x000fe40005800000 */
[----:B------:R-:W-:Y:S02]  /*50f0*/  PLOP3.LUT P3, PT, PT, PT, UP6, 0x40, 0x0 ;  /* 0x000000000000781c */ /* 0x000fe40003f6e868 */
[----:B------:R-:W-:Y:S02]  /*5100*/  FMNMX.FTZ R40, R34, R39, !PT ;  /* 0x0000002722287209 */ /* 0x000fe40007810000 */
[----:B------:R-:W-:Y:S02]  /*5110*/  ISETP.GT.AND P3, PT, R5, 0x39, P3 ;  /* 0x000000390500780c */ /* 0x000fe40001f64270 */
[----:B------:R-:W-:-:S02]  /*5120*/  FMNMX.FTZ R5, R11, R12, !PT ;  /* 0x0000000c0b057209 */ /* 0x000fc40007810000 */
[----:B------:R-:W-:Y:S02]  /*5130*/  ISETP.LT.OR P3, PT, R4, 0x3a, P3 ;  /* 0x0000003a0400780c */ /* 0x000fe40001f61670 */
[----:B------:R-:W-:Y:S02]  /*5140*/  FMNMX.FTZ R12, R14, R5, !PT ;  /* 0x000000050e0c7209 */ /* 0x000fe40007810000 */
[----:B------:R-:W-:Y:S02]  /*5150*/  FSEL R4, R53, -INF , !P3 ;  /* 0xff80000035047808 */ /* 0x000fe40005800000 */
[----:B------:R-:W-:Y:S02]  /*5160*/  FMNMX.FTZ R5, R15, R12, !PT ;  /* 0x0000000c0f057209 */ /* 0x000fe40007810000 */
[----:B------:R-:W-:Y:S01]  /*5170*/  PLOP3.LUT P3, PT, PT, PT, UP0, 0x40, 0x0 ;  /* 0x000000000000781c */ /* 0x000fe20003f6e808 */
[----:B------:R-:W-:Y:S01]  /*5180*/  UISETP.NE.AND UP0, UPT, UR5, URZ, UPT ;  /* 0x0000003f0500728c */ /* 0x000fe2000bf05270 */
[----:B------:R-:W-:-:S02]  /*5190*/  FMNMX.FTZ R12, R20, R5, !PT ;  /* 0x00000005140c7209 */ /* 0x000fc40007810000 */
[----:B------:R-:W-:Y:S02]  /*51a0*/  ISETP.GT.AND P3, PT, R7, 0x20, P3 ;  /* 0x000000200700780c */ /* 0x000fe40001f64270 */
[----:B------:R-:W-:Y:S02]  /*51b0*/  FMNMX.FTZ R5, R21, R12, !PT ;  /* 0x0000000c15057209 */ /* 0x000fe40007810000 */
[----:B------:R-:W-:Y:S02]  /*51c0*/  ISETP.LT.OR P3, PT, R6, 0x21, P3 ;  /* 0x000000210600780c */ /* 0x000fe40001f61670 */
[----:B------:R-:W-:Y:S02]  /*51d0*/  FMNMX.FTZ R12, R24, R5, !PT ;  /* 0x00000005180c7209 */ /* 0x000fe40007810000 */
[----:B------:R-:W-:Y:S02]  /*51e0*/  ISETP.GT.AND P2, PT, R7, 0x18, P2 ;  /* 0x000000180700780c */ /* 0x000fe40001744270 */
[----:B------:R-:W-:-:S02]  /*51f0*/  FMNMX.FTZ R5, R25, R12, !PT ;  /* 0x0000000c19057209 */ /* 0x000fc40007810000 */
[----:B------:R-:W-:Y:S02]  /*5200*/  FMNMX.FTZ R41, R35, R40, !PT ;  /* 0x0000002823297209 */ /* 0x000fe40007810000 */
[----:B------:R-:W-:Y:S02]  /*5210*/  FMNMX.FTZ R12, R26, R5, !PT ;  /* 0x000000051a0c7209 */ /* 0x000fe40007810000 */
[----:B------:R-:W-:Y:S02]  /*5220*/  FSEL R39, R42, -INF , !P3 ;  /* 0xff8000002a277808 */ /* 0x000fe40005800000 */
[----:B------:R-:W-:Y:S02]  /*5230*/  FMNMX.FTZ R5, R27, R12, !PT ;  /* 0x0000000c1b057209 */ /* 0x000fe40007810000 */
[----:B------:R-:W-:Y:S02]  /*5240*/  ISETP.LT.OR P2, PT, R6, 0x19, P2 ;  /* 0x000000190600780c */ /* 0x000fe40001741670 */
[----:B------:R-:W-:-:S02]  /*5250*/  FMNMX.FTZ R12, R28, R5, !PT ;  /* 0x000000051c0c7209 */ /* 0x000fc40007810000 */
[----:B------:R-:W-:Y:S02]  /*5260*/  ISETP.GT.AND P1, PT, R7, 0x19, P1 ;  /* 0x000000190700780c */ /* 0x000fe40000f24270 */
[----:B------:R-:W-:Y:S02]  /*5270*/  FMNMX.FTZ R5, R29, R12, !PT ;  /* 0x0000000c1d057209 */ /* 0x000fe40007810000 */
[----:B------:R-:W-:Y:S02]  /*5280*/  FMNMX.FTZ R42, R36, R41, !PT ;  /* 0x00000029242a7209 */ /* 0x000fe40007810000 */
[----:B------:R-:W-:Y:S02]  /*5290*/  FMNMX.FTZ R12, R30, R5, !PT ;  /* 0x000000051e0c7209 */ /* 0x000fe40007810000 */
[----:B------:R-:W-:Y:S02]  /*52a0*/  ISETP.LT.OR P1, PT, R6, 0x1a, P1 ;  /* 0x0000001a0600780c */ /* 0x000fe40000f21670 */
[----:B------:R-:W-:-:S02]  /*52b0*/  FMNMX.FTZ R5, R31, R12, !PT ;  /* 0x0000000c1f057209 */ /* 0x000fc40007810000 */
[----:B------:R-:W-:Y:S02]  /*52c0*/  PLOP3.LUT P3, PT, PT, PT, UP3, 0x40, 0x0 ;  /* 0x000000000000781c */ /* 0x000fe40003f6e838 */
[----:B------:R-:W-:Y:S02]  /*52d0*/  FMNMX.FTZ R37, R4, R5, !PT ;  /* 0x0000000504257209 */ /* 0x000fe40007810000 */
[----:B------:R-:W-:-:S03]  /*52e0*/  ISETP.GT.AND P3, PT, R7, 0x30, P3 ;  /* 0x000000300700780c */ /* 0x000fc60001f64270 */
[----:B------:R-:W0:Y:S01]  /*52f0*/  SHFL.BFLY PT, R12, R37, 0x2, 0x1f ;  /* 0x0c401f00250c7f89 */ /* 0x000e2200000e0000 */
[----:B------:R-:W-:Y:S02]  /*5300*/  ISETP.LT.OR P3, PT, R6, 0x31, P3 ;  /* 0x000000310600780c */ /* 0x000fe40001f61670 */
[----:B0-----:R-:W-:Y:S02]  /*5310*/  FMNMX.FTZ R38, R37, R12, !PT ;  /* 0x0000000c25267209 */ /* 0x001fe40007810000 */
[----:B------:R-:W-:Y:S02]  /*5320*/  FSEL R37, R57, -INF , !P2 ;  /* 0xff80000039257808 */ /* 0x000fe40005000000 */
[----:B------:R-:W-:Y:S01]  /*5330*/  PLOP3.LUT P2, PT, PT, PT, UP1, 0x40, 0x0 ;  /* 0x000000000000781c */ /* 0x000fe20003f4e818 */
[----:B------:R-:W0:Y:S03]  /*5340*/  SHFL.BFLY PT, R5, R38, 0x1, 0x1f ;  /* 0x0c201f0026057f89 */ /* 0x000e2600000e0000 */
[----:B------:R-:W-:-:S04]  /*5350*/  ISETP.GT.AND P2, PT, R7, 0x28, P2 ;  /* 0x000000280700780c */ /* 0x000fc80001744270 */
[----:B------:R-:W-:-:S04]  /*5360*/  ISETP.LT.OR P2, PT, R6, 0x29, P2 ;  /* 0x000000290600780c */ /* 0x000fc80001741670 */
[----:B------:R-:W-:Y:S02]  /*5370*/  FSEL R41, R46, -INF , !P2 ;  /* 0xff8000002e297808 */ /* 0x000fe40005000000 */
[----:B------:R-:W-:-:S04]  /*5380*/  PLOP3.LUT P2, PT, PT, PT, UP5, 0x40, 0x0 ;  /* 0x000000000000781c */ /* 0x000fc80003f4e858 */
[----:B------:R-:W-:-:S04]  /*5390*/  ISETP.GT.AND P2, PT, R7, 0x38, P2 ;  /* 0x000000380700780c */ /* 0x000fc80001744270 */
[----:B------:R-:W-:Y:S02]  /*53a0*/  ISETP.LT.OR P2, PT, R6, 0x39, P2 ;  /* 0x000000390600780c */ /* 0x000fe40001741670 */
[----:B0-----:R-:W-:Y:S02]  /*53b0*/  FMNMX.FTZ R12, R38, R5, !PT ;  /* 0x00000005260c7209 */ /* 0x001fe40007810000 */
[----:B------:R-:W-:Y:S02]  /*53c0*/  FSEL R5, R56, -INF , !P0 ;  /* 0xff80000038057808 */ /* 0x000fe40004000000 */
[----:B------:R-:W-:Y:S01]  /*53d0*/  PLOP3.LUT P0, PT, PT, PT, UP0, 0x40, 0x0 ;  /* 0x000000000000781c */ /* 0x000fe20003f0e808 */
[----:B------:R-:W-:Y:S01]  /*53e0*/  FMUL.FTZ R46, R12, UR10 ;  /* 0x0000000a0c2e7c20 */ /* 0x000fe20008410000 */
[----:B------:R-:W-:Y:S02]  /*53f0*/  FMNMX.FTZ R42, R5, R42, !PT ;  /* 0x0000002a052a7209 */ /* 0x000fe40007810000 */
[----:B------:R-:W-:-:S02]  /*5400*/  ISETP.GT.AND P0, PT, R7, 0x21, P0 ;  /* 0x000000210700780c */ /* 0x000fc40000704270 */
[----:B------:R-:W-:Y:S02]  /*5410*/  FSEL R38, R58, -INF , !P1 ;  /* 0xff8000003a267808 */ /* 0x000fe40004800000 */
[----:B------:R-:W-:Y:S02]  /*5420*/  ISETP.LT.OR P0, PT, R6, 0x22, P0 ;  /* 0x000000220600780c */ /* 0x000fe40000701670 */
[----:B------:R-:W-:Y:S02]  /*5430*/  PLOP3.LUT P1, PT, PT, PT, UP2, 0x40, 0x0 ;  /* 0x000000000000781c */ /* 0x000fe40003f2e828 */
[----:B------:R-:W-:Y:S02]  /*5440*/  FSEL R40, R43, -INF , !P0 ;  /* 0xff8000002b287808 */ /* 0x000fe40004000000 */
[----:B------:R-:W-:Y:S02]  /*5450*/  FMNMX.FTZ R43, R37, R42, !PT ;  /* 0x0000002a252b7209 */ /* 0x000fe40007810000 */
[----:B------:R-:W-:-:S02]  /*5460*/  ISETP.GT.AND P1, PT, R7, 0x29, P1 ;  /* 0x000000290700780c */ /* 0x000fc40000f24270 */
[----:B------:R-:W-:Y:S02]  /*5470*/  FMNMX.FTZ R44, R38, R43, !PT ;  /* 0x0000002b262c7209 */ /* 0x000fe40007810000 */
[----:B------:R-:W-:Y:S02]  /*5480*/  PLOP3.LUT P0, PT, PT, PT, UP4, 0x40, 0x0 ;  /* 0x000000000000781c */ /* 0x000fe40003f0e848 */
[----:B------:R-:W-:Y:S02]  /*5490*/  FMNMX.FTZ R45, R39, R44, !PT ;  /* 0x0000002c272d7209 */ /* 0x000fe40007810000 */
[----:B------:R-:W-:Y:S02]  /*54a0*/  ISETP.LT.OR P1, PT, R6, 0x2a, P1 ;  /* 0x0000002a0600780c */ /* 0x000fe40000f21670 */
[----:B------:R-:W-:Y:S02]  /*54b0*/  FMNMX.FTZ R44, R40, R45, !PT ;  /* 0x0000002d282c7209 */ /* 0x000fe40007810000 */
[----:B------:R-:W-:-:S02]  /*54c0*/  FSEL R42, R47, -INF , !P1 ;  /* 0xff8000002f2a7808 */ /* 0x000fc40004800000 */
[----:B------:R-:W-:Y:S02]  /*54d0*/  ISETP.GT.AND P0, PT, R7, 0x31, P0 ;  /* 0x000000310700780c */ /* 0x000fe40000704270 */
[----:B------:R-:W-:Y:S02]  /*54e0*/  FMNMX.FTZ R45, R41, R44, !PT ;  /* 0x0000002c292d7209 */ /* 0x000fe40007810000 */
[----:B------:R-:W-:Y:S02]  /*54f0*/  FSEL R43, R50, -INF , !P3 ;  /* 0xff800000322b7808 */ /* 0x000fe40005800000 */
[----:B------:R-:W-:Y:S02]  /*5500*/  FSETP.NEU.FTZ.AND P3, PT, R12, -INF , PT ;  /* 0xff8000000c00780b */ /* 0x000fe40003f7d000 */
[----:B------:R-:W-:Y:S02]  /*5510*/  PLOP3.LUT P1, PT, PT, PT, UP6, 0x40, 0x0 ;  /* 0x000000000000781c */ /* 0x000fe40003f2e868 */
[----:B------:R-:W-:-:S02]  /*5520*/  ISETP.LT.OR P0, PT, R6, 0x32, P0 ;  /* 0x000000320600780c */ /* 0x000fc40000701670 */
[----:B------:R-:W-:Y:S02]  /*5530*/  FMNMX.FTZ R44, R42, R45, !PT ;  /* 0x0000002d2a2c7209 */ /* 0x000fe40007810000 */
[----:B------:R-:W-:Y:S02]  /*5540*/  FSEL R47, R46, RZ, P3 ;  /* 0x000000ff2e2f7208 */ /* 0x000fe40001800000 */
[----:B------:R-:W-:Y:S02]  /*5550*/  ISETP.GT.AND P1, PT, R7, 0x39, P1 ;  /* 0x000000390700780c */ /* 0x000fe40000f24270 */
[----:B------:R-:W-:Y:S01]  /*5560*/  FSEL R7, R51, -INF , !P0 ;  /* 0xff80000033077808 */ /* 0x000fe20004000000 */
[--C-:B------:R-:W-:Y:S01]  /*5570*/  FFMA.FTZ R48, R3, UR10, -R47.reuse ;  /* 0x0000000a03307c23 */ /* 0x100fe2000801082f */
[----:B------:R-:W-:Y:S01]  /*5580*/  FMNMX.FTZ R46, R43, R44, !PT ;  /* 0x0000002c2b2e7209 */ /* 0x000fe20007810000 */
[--C-:B------:R-:W-:Y:S01]  /*5590*/  FFMA.FTZ R45, R8, UR10, -R47.reuse ;  /* 0x0000000a082d7c23 */ /* 0x100fe2000801082f */
[----:B------:R-:W-:Y:S01]  /*55a0*/  ISETP.LT.OR P1, PT, R6, 0x3a, P1 ;  /* 0x0000003a0600780c */ /* 0x000fe20000f21670 */
[--C-:B------:R-:W-:Y:S01]  /*55b0*/  FFMA.FTZ R11, R11, UR10, -R47.reuse ;  /* 0x0000000a0b0b7c23 */ /* 0x100fe2000801082f */
[----:B------:R-:W-:Y:S01]  /*55c0*/  FSEL R44, R54, -INF , !P2 ;  /* 0xff800000362c7808 */ /* 0x000fe20005000000 */
[--C-:B------:R-:W-:Y:S01]  /*55d0*/  FFMA.FTZ R14, R14, UR10, -R47.reuse ;  /* 0x0000000a0e0e7c23 */ /* 0x100fe2000801082f */
[----:B------:R-:W-:Y:S01]  /*55e0*/  FMNMX.FTZ R3, R7, R46, !PT ;  /* 0x0000002e07037209 */ /* 0x000fe20007810000 */
[----:B------:R0:W-:Y:S01]  /*55f0*/  MUFU.EX2 R154, R11 ;  /* 0x0000000b009a7308 */ /* 0x0001e20000000800 */
[----:B------:R-:W-:Y:S01]  /*5600*/  FSEL R8, R55, -INF , !P1 ;  /* 0xff80000037087808 */ /* 0x000fe20004800000 */
        /* <DEDUP_REMOVED lines=12> */
[--C-:B------:R-:W-:Y:S01]  /*56d0*/  FFMA.FTZ R30, R30, UR10, -R47.reuse ;  /* 0x0000000a1e1e7c23 */ /* 0x100fe2000801082f */
[--C-:B------:R-:W-:Y:S01]  /*56e0*/  FFMA.FTZ R31, R31, UR10, -R47.reuse ;  /* 0x0000000a1f1f7c23 */ /* 0x100fe2000801082f */
[----:B------:R-:W-:Y:S01]  /*56f0*/  FFMA.FTZ R4, R4, UR10, -R47 ;  /* 0x0000000a04047c23 */ /* 0x000fe2000801082f */
[----:B------:R-:W-:Y:S08]  /*5700*/  MUFU.EX2 R49, R14 ;  /* 0x0000000e00317308 */ /* 0x000ff00000000800 */
[----:B------:R-:W-:Y:S08]  /*5710*/  MUFU.EX2 R14, R4 ;  /* 0x00000004000e7308 */ /* 0x000ff00000000800 */
[----:B------:R-:W-:Y:S01]  /*5720*/  MUFU.EX2 R48, R48 ;  /* 0x0000003000307308 */ /* 0x000fe20000000800 */
[----:B-1----:R-:W-:-:S05]  /*5730*/  FMNMX.FTZ R6, R3, R6, !PT ;  /* 0x0000000603067209 */ /* 0x002fca0007810000 */
[----:B0-----:R-:W0:Y:S02]  /*5740*/  SHFL.BFLY PT, R11, R6, 0x1, 0x1f ;  /* 0x0c201f00060b7f89 */ /* 0x001e2400000e0000 */
[----:B------:R-:W1:Y:S08]  /*5750*/  MUFU.EX2 R45, R45 ;  /* 0x0000002d002d7308 */ /* 0x000e700000000800 */
[----:B------:R-:W-:Y:S08]  /*5760*/  MUFU.EX2 R15, R15 ;  /* 0x0000000f000f7308 */ /* 0x000ff00000000800 */
[----:B------:R-:W2:Y:S01]  /*5770*/  MUFU.EX2 R20, R20 ;  /* 0x0000001400147308 */ /* 0x000ea20000000800 */
[----:B-1----:R-:W-:-:S02]  /*5780*/  F2FP.BF16.F32.PACK_AB R152, R45, R48 ;  /* 0x000000302d98723e */ /* 0x002fc400000010ff */
[----:B0-----:R-:W-:-:S05]  /*5790*/  FMNMX.FTZ R11, R6, R11, !PT ;  /* 0x0000000b060b7209 */ /* 0x001fca0007810000 */
[----:B------:R-:W-:Y:S01]  /*57a0*/  MUFU.EX2 R21, R21 ;  /* 0x0000001500157308 */ /* 0x000fe20000000800 */
[C---:B------:R-:W-:Y:S01]  /*57b0*/  FSETP.NEU.FTZ.AND P0, PT, R11.reuse, -INF , PT ;  /* 0xff8000000b00780b */ /* 0x040fe20003f1d000 */
[----:B------:R-:W-:-:S06]  /*57c0*/  FMUL.FTZ R3, R11, UR10 ;  /* 0x0000000a0b037c20 */ /* 0x000fcc0008410000 */
[----:B------:R-:W0:Y:S01]  /*57d0*/  MUFU.EX2 R24, R24 ;  /* 0x0000001800187308 */ /* 0x000e220000000800 */
[----:B------:R-:W-:Y:S02]  /*57e0*/  FSEL R46, R3, RZ, P0 ;  /* 0x000000ff032e7208 */ /* 0x000fe40000000000 */
[-C--:B------:R-:W-:Y:S02]  /*57f0*/  LEA.HI R3, R23, R22.reuse, RZ, 0x4 ;  /* 0x0000001617037211 */ /* 0x080fe400078f20ff */
[----:B--2---:R-:W-:Y:S01]  /*5800*/  F2FP.BF16.F32.PACK_AB R156, R20, R15 ;  /* 0x0000000f149c723e */ /* 0x004fe200000010ff */
[--C-:B------:R-:W-:Y:S01]  /*5810*/  FFMA.FTZ R47, R5, UR10, -R46.reuse ;  /* 0x0000000a052f7c23 */ /* 0x100fe2000801082e */
[----:B------:R-:W-:Y:S01]  /*5820*/  LOP3.LUT R5, R3, 0xfffffff0, RZ, 0xc0, !PT ;  /* 0xfffffff003057812 */ /* 0x000fe200078ec0ff */
[--C-:B------:R-:W-:Y:S01]  /*5830*/  FFMA.FTZ R32, R32, UR10, -R46.reuse ;  /* 0x0000000a20207c23 */ /* 0x100fe2000801082e */
[--C-:B------:R-:W-:Y:S01]  /*5840*/  FFMA.FTZ R33, R33, UR10, -R46.reuse ;  /* 0x0000000a21217c23 */ /* 0x100fe2000801082e */
[--C-:B------:R-:W-:Y:S01]  /*5850*/  FFMA.FTZ R34, R34, UR10, -R46.reuse ;  /* 0x0000000a22227c23 */ /* 0x100fe2000801082e */
[--C-:B------:R-:W-:Y:S01]  /*5860*/  FFMA.FTZ R35, R35, UR10, -R46.reuse ;  /* 0x0000000a23237c23 */ /* 0x100fe2000801082e */
[----:B------:R-:W-:Y:S01]  /*5870*/  IMAD.IADD R5, R22, 0x1, -R5 ;  /* 0x0000000116057824 */ /* 0x000fe200078e0a05 */
[----:B------:R-:W-:Y:S01]  /*5880*/  LEA.HI R22, R23, R22, RZ, 0x5 ;  /* 0x0000001617167211 */ /* 0x000fe200078f28ff */
[----:B------:R-:W-:Y:S01]  /*5890*/  MUFU.EX2 R32, R32 ;  /* 0x0000002000207308 */ /* 0x000fe20000000800 */
[--C-:B------:R-:W-:Y:S01]  /*58a0*/  FFMA.FTZ R36, R36, UR10, -R46.reuse ;  /* 0x0000000a24247c23 */ /* 0x100fe2000801082e */
[----:B------:R-:W-:Y:S01]  /*58b0*/  FFMA.FTZ R37, R37, UR10, -R46 ;  /* 0x0000000a25257c23 */ /* 0x000fe2000801082e */
[----:B------:R-:W-:Y:S01]  /*58c0*/  SHF.R.S32.HI R4, RZ, 0x1f, R5 ;  /* 0x0000001fff047819 */ /* 0x000fe20000011405 */
[----:B------:R-:W-:-:S02]  /*58d0*/  IMAD.SHL.U32 R22, R22, 0x20, RZ ;  /* 0x0000002016167824 */ /* 0x000fc400078e00ff */
[--C-:B------:R-:W-:Y:S01]  /*58e0*/  FFMA.FTZ R38, R38, UR10, -R46.reuse ;  /* 0x0000000a26267c23 */ /* 0x100fe2000801082e */
[--C-:B------:R-:W-:Y:S01]  /*58f0*/  FFMA.FTZ R39, R39, UR10, -R46.reuse ;  /* 0x0000000a27277c23 */ /* 0x100fe2000801082e */
[----:B------:R-:W-:Y:S01]  /*5900*/  LEA.HI R4, R4, R5, RZ, 0x3 ;  /* 0x0000000504047211 */ /* 0x000fe200078f18ff */
[----:B------:R-:W1:Y:S01]  /*5910*/  MUFU.EX2 R33, R33 ;  /* 0x0000002100217308 */ /* 0x000e620000000800 */
[--C-:B------:R-:W-:Y:S01]  /*5920*/  FFMA.FTZ R40, R40, UR10, -R46.reuse ;  /* 0x0000000a28287c23 */ /* 0x100fe2000801082e */
[--C-:B------:R-:W-:Y:S01]  /*5930*/  FFMA.FTZ R41, R41, UR10, -R46.reuse ;  /* 0x0000000a29297c23 */ /* 0x100fe2000801082e */
[----:B------:R-:W-:Y:S01]  /*5940*/  LOP3.LUT R6, R4, 0xfffffff8, RZ, 0xc0, !PT ;  /* 0xfffffff804067812 */ /* 0x000fe200078ec0ff */
[--C-:B------:R-:W-:Y:S01]  /*5950*/  FFMA.FTZ R42, R42, UR10, -R46.reuse ;  /* 0x0000000a2a2a7c23 */ /* 0x100fe2000801082e */
[----:B------:R-:W-:Y:S01]  /*5960*/  SHF.L.U32 R23, R4, 0x6, RZ ;  /* 0x0000000604177819 */ /* 0x000fe200000006ff */
[--C-:B------:R-:W-:Y:S01]  /*5970*/  FFMA.FTZ R43, R43, UR10, -R46.reuse ;  /* 0x0000000a2b2b7c23 */ /* 0x100fe2000801082e */
[----:B------:R-:W-:Y:S01]  /*5980*/  FFMA.FTZ R7, R7, UR10, -R46 ;  /* 0x0000000a07077c23 */ /* 0x000fe2000801082e */
[----:B------:R-:W-:Y:S01]  /*5990*/  IMAD.IADD R6, R5, 0x1, -R6 ;  /* 0x0000000105067824 */ /* 0x000fe200078e0a06 */
[----:B------:R-:W-:Y:S01]  /*59a0*/  SHF.R.S32.HI R5, RZ, 0x4, R3 ;  /* 0x00000004ff057819 */ /* 0x000fe20000011403 */
[----:B------:R-:W-:Y:S01]  /*59b0*/  MUFU.EX2 R34, R34 ;  /* 0x0000002200227308 */ /* 0x000fe20000000800 */
[----:B------:R-:W-:Y:S01]  /*59c0*/  LOP3.LUT R23, R23, 0x7ffffe00, RZ, 0xc0, !PT ;  /* 0x7ffffe0017177812 */ /* 0x000fe200078ec0ff */
[--C-:B------:R-:W-:Y:S01]  /*59d0*/  FFMA.FTZ R44, R44, UR10, -R46.reuse ;  /* 0x0000000a2c2c7c23 */ /* 0x100fe2000801082e */
[----:B------:R-:W-:Y:S01]  /*59e0*/  SHF.L.U32 R3, R6, 0x6, RZ ;  /* 0x0000000606037819 */ /* 0x000fe200000006ff */
[----:B------:R-:W-:Y:S01]  /*59f0*/  IMAD.SHL.U32 R50, R5, 0x8, RZ ;  /* 0x0000000805327824 */ /* 0x000fe200078e00ff */
[----:B------:R-:W-:Y:S01]  /*5a00*/  LOP3.LUT R5, R22, 0x7ffffc00, RZ, 0xc0, !PT ;  /* 0x7ffffc0016057812 */ /* 0x000fe200078ec0ff */
[----:B------:R-:W-:Y:S01]  /*5a10*/  FFMA.FTZ R46, R8, UR10, -R46 ;  /* 0x0000000a082e7c23 */ /* 0x000fe2000801082e */
[----:B------:R-:W-:Y:S01]  /*5a20*/  LOP3.LUT R3, R3, 0x1c0, RZ, 0xc0, !PT ;  /* 0x000001c003037812 */ /* 0x000fe200078ec0ff */
[----:B------:R-:W2:Y:S01]  /*5a30*/  MUFU.EX2 R35, R35 ;  /* 0x0000002300237308 */ /* 0x000ea20000000800 */
[----:B------:R-:W-:-:S02]  /*5a40*/  LOP3.LUT P0, RZ, R6, 0x4, RZ, 0xc0, !PT ;  /* 0x0000000406ff7812 */ /* 0x000fc4000780c0ff */
[----:B------:R-:W-:Y:S02]  /*5a50*/  LOP3.LUT R50, R3, 0x8, R50, 0xf8, !PT ;  /* 0x0000000803327812 */ /* 0x000fe400078ef832 */
[----:B------:R-:W-:Y:S02]  /*5a60*/  SHF.R.U32.HI R3, RZ, 0x3, R3 ;  /* 0x00000003ff037819 */ /* 0x000fe40000011603 */
[----:B------:R-:W-:Y:S01]  /*5a70*/  LOP3.LUT P1, RZ, R6, 0x2, RZ, 0xc0, !PT ;  /* 0x0000000206ff7812 */ /* 0x000fe2000782c0ff */
[----:B------:R-:W3:Y:S01]  /*5a80*/  MUFU.EX2 R25, R25 ;  /* 0x0000001900197308 */ /* 0x000ee20000000800 */
[----:B------:R-:W-:Y:S01]  /*5a90*/  LOP3.LUT R50, R50, R3, RZ, 0x3c, !PT ;  /* 0x0000000332327212 */ /* 0x000fe200078e3cff */
[----:B------:R-:W-:Y:S01]  /*5aa0*/  FADD.FTZ R3, R48, R45 ;  /* 0x0000002d30037221 */ /* 0x000fe20000010000 */
[----:B0-----:R-:W-:Y:S02]  /*5ab0*/  F2FP.BF16.F32.PACK_AB R158, R24, R21 ;  /* 0x00000015189e723e */ /* 0x001fe400000010ff */
[----:B------:R-:W-:Y:S01]  /*5ac0*/  IADD3 R23, R50, R23, R5 ;  /* 0x0000001732177210 */ /* 0x000fe20007ffe005 */
[----:B------:R-:W-:Y:S01]  /*5ad0*/  FADD.FTZ R4, R154, R3 ;  /* 0x000000039a047221 */ /* 0x000fe20000010000 */
[----:B------:R-:W-:Y:S01]  /*5ae0*/  F2FP.BF16.F32.PACK_AB R154, R49, R154 ;  /* 0x0000009a319a723e */ /* 0x000fe200000010ff */
[----:B------:R-:W0:Y:S01]  /*5af0*/  MUFU.EX2 R36, R36 ;  /* 0x0000002400247308 */ /* 0x000e220000000800 */
[----:B-1----:R-:W-:Y:S01]  /*5b00*/  F2FP.BF16.F32.PACK_AB R153, R33, R32 ;  /* 0x000000202199723e */ /* 0x002fe200000010ff */
[----:B------:R-:W-:Y:S01]  /*5b10*/  FADD.FTZ R4, R49, R4 ;  /* 0x0000000431047221 */ /* 0x000fe20000010000 */
[----:B--2---:R-:W-:-:S03]  /*5b20*/  F2FP.BF16.F32.PACK_AB R155, R35, R34 ;  /* 0x00000022239b723e */ /* 0x004fc600000010ff */
[----:B------:R-:W-:Y:S02]  /*5b30*/  FADD.FTZ R3, R15, R4 ;  /* 0x000000040f037221 */ /* 0x000fe40000010000 */
[----:B------:R-:W1:Y:S02]  /*5b40*/  MUFU.EX2 R47, R47 ;  /* 0x0000002f002f7308 */ /* 0x000e640000000800 */
[----:B------:R-:W-:Y:S01]  /*5b50*/  FADD.FTZ R4, R20, R3 ;  /* 0x0000000314047221 */ /* 0x000fe20000010000 */
[----:B------:R-:W-:-:S03]  /*5b60*/  FADD.FTZ R3, R32, R33 ;  /* 0x0000002120037221 */ /* 0x000fc60000010000 */
[----:B------:R-:W-:Y:S01]  /*5b70*/  FADD.FTZ R5, R21, R4 ;  /* 0x0000000415057221 */ /* 0x000fe20000010000 */
[----:B------:R-:W-:Y:S01]  /*5b80*/  FADD.FTZ R4, R34, R3 ;  /* 0x0000000322047221 */ /* 0x000fe20000010000 */
[----:B------:R-:W2:Y:S02]  /*5b90*/  MUFU.EX2 R37, R37 ;  /* 0x0000002500257308 */ /* 0x000ea40000000800 */
[----:B------:R-:W-:Y:S01]  /*5ba0*/  FADD.FTZ R6, R24, R5 ;  /* 0x0000000518067221 */ /* 0x000fe20000010000 */
[----:B------:R-:W-:Y:S01]  /*5bb0*/  FADD.FTZ R3, R35, R4 ;  /* 0x0000000423037221 */ /* 0x000fe20000010000 */
[----:B------:R-:W-:Y:S02]  /*5bc0*/  IMAD.MOV.U32 R24, RZ, RZ, -0x40 ;  /* 0xffffffc0ff187424 */ /* 0x000fe400078e00ff */
[----:B---3--:R-:W-:Y:S01]  /*5bd0*/  FADD.FTZ R5, R25, R6 ;  /* 0x0000000619057221 */ /* 0x008fe20000010000 */
[----:B0-----:R-:W-:Y:S01]  /*5be0*/  FADD.FTZ R6, R36, R3 ;  /* 0x0000000324067221 */ /* 0x001fe20000010000 */
[----:B------:R-:W0:Y:S01]  /*5bf0*/  MUFU.EX2 R38, R38 ;  /* 0x0000002600267308 */ /* 0x000e220000000800 */
[----:B------:R-:W-:-:S02]  /*5c00*/  SEL R24, R24, 0x40, P0 ;  /* 0x0000004018187807 */ /* 0x000fc40000000000 */
[C---:B-1----:R-:W-:Y:S01]  /*5c10*/  FADD.FTZ R6, R47.reuse, R6 ;  /* 0x000000062f067221 */ /* 0x042fe20000010000 */
[----:B------:R-:W-:-:S04]  /*5c20*/  F2FP.BF16.F32.PACK_AB R157, R47, R36 ;  /* 0x000000242f9d723e */ /* 0x000fc800000010ff */
[----:B------:R-:W1:Y:S01]  /*5c30*/  MUFU.EX2 R39, R39 ;  /* 0x0000002700277308 */ /* 0x000e620000000800 */
[----:B--2---:R-:W-:Y:S01]  /*5c40*/  FADD.FTZ R3, R37, R6 ;  /* 0x0000000625037221 */ /* 0x004fe20000010000 */
[----:B------:R-:W-:-:S05]  /*5c50*/  LEA R6, R23, UR40, 0x1 ;  /* 0x0000002817067c11 */ /* 0x000fca000f8e08ff */
[----:B------:R2:W-:Y:S01]  /*5c60*/  STSM.16.M88.4 [R6+0x26800], R152 ;  /* 0x0268009806007844 */ /* 0x0005e20000000200 */
[----:B------:R-:W3:Y:S01]  /*5c70*/  MUFU.EX2 R26, R26 ;  /* 0x0000001a001a7308 */ /* 0x000ee20000000800 */
[C---:B0-----:R-:W-:Y:S01]  /*5c80*/  FADD.FTZ R8, R38.reuse, R3 ;  /* 0x0000000326087221 */ /* 0x041fe20000010000 */
[----:B------:R-:W-:-:S06]  /*5c90*/  F2FP.BF16.F32.PACK_AB R159, R38, R37 ;  /* 0x00000025269f723e */ /* 0x000fcc00000010ff */
[----:B------:R-:W0:Y:S01]  /*5ca0*/  MUFU.EX2 R40, R40 ;  /* 0x0000002800287308 */ /* 0x000e220000000800 */
[----:B-1----:R-:W-:-:S07]  /*5cb0*/  FADD.FTZ R3, R39, R8 ;  /* 0x0000000827037221 */ /* 0x002fce0000010000 */
[----:B------:R-:W1:Y:S01]  /*5cc0*/  MUFU.EX2 R27, R27 ;  /* 0x0000001b001b7308 */ /* 0x000e620000000800 */
[----:B---3--:R-:W-:Y:S01]  /*5cd0*/  FADD.FTZ R20, R26, R5 ;  /* 0x000000051a147221 */ /* 0x008fe20000010000 */
[----:B------:R-:W-:Y:S02]  /*5ce0*/  IADD3 R5, R6, 0x26820, RZ ;  /* 0x0002682006057810 */ /* 0x000fe40007ffe0ff */
[----:B------:R-:W-:-:S04]  /*5cf0*/  F2FP.BF16.F32.PACK_AB R160, R26, R25 ;  /* 0x000000191aa0723e */ /* 0x000fc800000010ff */
[----:B------:R-:W3:Y:S01]  /*5d00*/  MUFU.EX2 R41, R41 ;  /* 0x0000002900297308 */ /* 0x000ee20000000800 */
[C---:B0-----:R-:W-:Y:S01]  /*5d10*/  FADD.FTZ R22, R40.reuse, R3 ;  /* 0x0000000328167221 */ /* 0x041fe20000010000 */
[----:B------:R-:W-:-:S06]  /*5d20*/  F2FP.BF16.F32.PACK_AB R161, R40, R39 ;  /* 0x0000002728a1723e */ /* 0x000fcc00000010ff */
[----:B------:R-:W0:Y:S01]  /*5d30*/  MUFU.EX2 R28, R28 ;  /* 0x0000001c001c7308 */ /* 0x000e220000000800 */
[----:B-1----:R-:W-:-:S07]  /*5d40*/  FADD.FTZ R3, R27, R20 ;  /* 0x000000141b037221 */ /* 0x002fce0000010000 */
[----:B------:R-:W1:Y:S01]  /*5d50*/  MUFU.EX2 R42, R42 ;  /* 0x0000002a002a7308 */ /* 0x000e620000000800 */
[----:B---3--:R-:W-:-:S07]  /*5d60*/  FADD.FTZ R21, R41, R22 ;  /* 0x0000001629157221 */ /* 0x008fce0000010000 */
[----:B------:R-:W-:Y:S01]  /*5d70*/  MUFU.EX2 R29, R29 ;  /* 0x0000001d001d7308 */ /* 0x000fe20000000800 */
[C---:B0-----:R-:W-:Y:S01]  /*5d80*/  F2FP.BF16.F32.PACK_AB R162, R28.reuse, R27 ;  /* 0x0000001b1ca2723e */ /* 0x041fe200000010ff */
[----:B------:R-:W-:-:S06]  /*5d90*/  FADD.FTZ R28, R28, R3 ;  /* 0x000000031c1c7221 */ /* 0x000fcc0000010000 */
[----:B------:R-:W0:Y:S01]  /*5da0*/  MUFU.EX2 R30, R30 ;  /* 0x0000001e001e7308 */ /* 0x000e220000000800 */
[C---:B-1----:R-:W-:Y:S01]  /*5db0*/  F2FP.BF16.F32.PACK_AB R163, R42.reuse, R41 ;  /* 0x000000292aa3723e */ /* 0x042fe200000010ff */
[----:B------:R-:W-:-:S06]  /*5dc0*/  FADD.FTZ R42, R42, R21 ;  /* 0x000000152a2a7221 */ /* 0x000fcc0000010000 */
[----:B------:R-:W-:Y:S08]  /*5dd0*/  MUFU.EX2 R43, R43 ;  /* 0x0000002b002b7308 */ /* 0x000ff00000000800 */
[----:B------:R1:W3:Y:S01]  /*5de0*/  MUFU.EX2 R4, R7 ;  /* 0x0000000700047308 */ /* 0x0002e20000000800 */
[----:B0-----:R-:W-:Y:S01]  /*5df0*/  F2FP.BF16.F32.PACK_AB R164, R30, R29 ;  /* 0x0000001d1ea4723e */ /* 0x001fe200000010ff */
[----:B------:R-:W-:-:S04]  /*5e00*/  FADD.FTZ R29, R29, R28 ;  /* 0x0000001c1d1d7221 */ /* 0x000fc80000010000 */
[----:B------:R-:W-:Y:S02]  /*5e10*/  FADD.FTZ R30, R30, R29 ;  /* 0x0000001d1e1e7221 */ /* 0x000fe40000010000 */
[----:B------:R-:W0:Y:S01]  /*5e20*/  MUFU.EX2 R31, R31 ;  /* 0x0000001f001f7308 */ /* 0x000e220000000800 */
[----:B-1----:R-:W-:-:S04]  /*5e30*/  VIADD R7, R6, 0x26800 ;  /* 0x0002680006077836 */ /* 0x002fc80000000000 */
[C---:B------:R-:W-:Y:S02]  /*5e40*/  @P1 VIADD R5, R7.reuse, 0xffffffe0 ;  /* 0xffffffe007051836 */ /* 0x040fe40000000000 */
[----:B------:R-:W-:Y:S01]  /*5e50*/  IMAD.IADD R8, R7, 0x1, R24 ;  /* 0x0000000107087824 */ /* 0x000fe200078e0218 */
[----:B------:R-:W1:Y:S01]  /*5e60*/  MUFU.EX2 R44, R44 ;  /* 0x0000002c002c7308 */ /* 0x000e620000000800 */
[----:B---3--:R-:W-:Y:S01]  /*5e70*/  F2FP.BF16.F32.PACK_AB R165, R4, R43 ;  /* 0x0000002b04a5723e */ /* 0x008fe200000010ff */
[----:B------:R-:W-:Y:S01]  /*5e80*/  FADD.FTZ R43, R43, R42 ;  /* 0x0000002a2b2b7221 */ /* 0x000fe20000010000 */
[----:B------:R-:W-:Y:S01]  /*5e90*/  IADD3 R7, R24, R5, RZ ;  /* 0x0000000518077210 */ /* 0x000fe20007ffe0ff */
[----:B------:R2:W-:Y:S02]  /*5ea0*/  STSM.16.M88.4 [R5], R156 ;  /* 0x0000009c05007844 */ /* 0x0005e40000000200 */
[----:B------:R-:W-:Y:S02]  /*5eb0*/  FADD.FTZ R43, R4, R43 ;  /* 0x0000002b042b7221 */ /* 0x000fe40000010000 */
[----:B------:R-:W3:Y:S01]  /*5ec0*/  MUFU.EX2 R15, R46 ;  /* 0x0000002e000f7308 */ /* 0x000ee20000000800 */
[----:B0-----:R-:W-:Y:S01]  /*5ed0*/  F2FP.BF16.F32.PACK_AB R166, R14, R31 ;  /* 0x0000001f0ea6723e */ /* 0x001fe200000010ff */
[----:B------:R2:W-:Y:S01]  /*5ee0*/  STSM.16.M88.4 [R8], R160 ;  /* 0x000000a008007844 */ /* 0x0005e20000000200 */
[----:B------:R-:W-:-:S04]  /*5ef0*/  FADD.FTZ R3, R31, R30 ;  /* 0x0000001e1f037221 */ /* 0x000fc80000010000 */
[----:B------:R-:W-:Y:S01]  /*5f00*/  FADD.FTZ R3, R14, R3 ;  /* 0x000000030e037221 */ /* 0x000fe20000010000 */
[----:B-1----:R-:W-:Y:S01]  /*5f10*/  FADD.FTZ R4, R44, R43 ;  /* 0x0000002b2c047221 */ /* 0x002fe20000010000 */
[----:B---3--:R-:W-:-:S03]  /*5f20*/  F2FP.BF16.F32.PACK_AB R167, R15, R44 ;  /* 0x0000002c0fa7723e */ /* 0x008fc600000010ff */
[----:B------:R-:W-:Y:S02]  /*5f30*/  FADD.FTZ R4, R15, R4 ;  /* 0x000000040f047221 */ /* 0x000fe40000010000 */
[----:B------:R2:W-:Y:S01]  /*5f40*/  STSM.16.M88.4 [R7], R164 ;  /* 0x000000a407007844 */ /* 0x0005e20000000200 */
[----:B------:R-:W-:Y:S05]  /*5f50*/  @!P4 BRA `(.L_x_1709) ;  /* 0x000000000004c947 */ /* 0x000fea0003800000 */
[----:B------:R-:W-:Y:S01]  /*5f60*/  BPT.TRAP 0x1 ;  /* 0x000000040000795c */ /* 0x000fe20000300000 */
.L_x_1709:
[----:B------:R0:W1:Y:S01]  /*5f70*/  SYNCS.PHASECHK.TRANS64.TRYWAIT P0, [UR40+0x28c50], R13 ;  /* 0x028c500dff0075a7 */ /* 0x0000620008000168 */
[----:B------:R-:W-:Y:S05]  /*5f80*/  @!P4 BRA `(.L_x_1710) ;  /* 0x000000000004c947 */ /* 0x000fea0003800000 */
[----:B------:R-:W-:Y:S01]  /*5f90*/  BPT.TRAP 0x1 ;  /* 0x000000040000795c */ /* 0x000fe20000300000 */
.L_x_1710:
[----:B-1----:R-:W-:Y:S05]  /*5fa0*/  @P0 BRA `(.L_x_1711) ;  /* 0x0000000000080947 */ /* 0x002fea0003800000 */
[----:B------:R-:W1:Y:S02]  /*5fb0*/  SYNCS.PHASECHK.TRANS64.TRYWAIT P0, [UR40+0x28c50], R13 ;  /* 0x028c500dff0075a7 */ /* 0x000e640008000168 */
[----:B-1----:R-:W-:Y:S05]  /*5fc0*/  @!P0 BRA `(.L_x_1712) ;  /* 0x000000e000f88947 */ /* 0x002fea0003800000 */
.L_x_1711:
        /* <DEDUP_REMOVED lines=36> */
.L_x_1713:
[----:B------:R-:W-:Y:S01]  /*6210*/  ISETP.NE.AND P1, PT, R19, 0x1, PT ;  /* 0x000000011300780c */ /* 0x000fe20003f25270 */
[----:B01----:R-:W0:Y:S01]  /*6220*/  S2R R13, SR_CTAID.X ;  /* 0x00000000000d7919 */ /* 0x003e220000002500 */
[----:B------:R-:W-:Y:S01]  /*6230*/  UIMAD UR5, UR41, UR11, -UR14 ;  /* 0x0000000b290572a4 */ /* 0x000fe2000f8e0a0e */
[----:B------:R-:W-:Y:S01]  /*6240*/  LOP3.LUT P0, RZ, R16, 0x1, RZ, 0xc0, !PT ;  /* 0x0000000110ff7812 */ /* 0x000fe2000780c0ff */
[----:B------:R-:W-:Y:S02]  /*6250*/  UIADD3 UR4, UR40, 0x28c60, URZ ;  /* 0x00028c6028047890 */ /* 0x000fe4000fffe03f */
[----:B------:R-:W-:Y:S02]  /*6260*/  UIADD3 UR43, UR43, -0x2, URZ ;  /* 0xfffffffe2b2b7890 */ /* 0x000fe4000fffe03f */
[----:B------:R-:W-:-:S05]  /*6270*/  UPRMT UR4, UR42, 0x654, UR4 ;  /* 0x000006542a047896 */ /* 0x000fca0008000004 */
[----:B------:R-:W1:Y:S08]  /*6280*/  @P1 LDC R14, c[0x0][0x44c] ;  /* 0x00011300ff0e1b82 */ /* 0x000e700000000800 */
[----:B------:R-:W3:Y:S01]  /*6290*/  @P1 LDC R15, c[0x0][0x450] ;  /* 0x00011400ff0f1b82 */ /* 0x000ee20000000800 */
[----:B------:R-:W-:Y:S01]  /*62a0*/  SYNCS.ARRIVE.TRANS64.RED.A1T0 RZ, [UR4], RZ ;  /* 0x000000ffffff79a7 */ /* 0x000fe20008100404 */
[----:B0-----:R-:W-:-:S04]  /*62b0*/  IMAD.SHL.U32 R13, R13, 0x40, RZ ;  /* 0x000000400d0d7824 */ /* 0x001fc800078e00ff */
[----:B-1----:R-:W-:-:S05]  /*62c0*/  @P1 IMAD.HI.U32 R14, R13, R14, RZ ;  /* 0x0000000e0d0e1227 */ /* 0x002fca00078e00ff */
[----:B---3--:R-:W-:-:S05]  /*62d0*/  @P1 SHF.R.U32.HI R13, RZ, R15, R14 ;  /* 0x0000000fff0d1219 */ /* 0x008fca000001160e */
[----:B------:R-:W-:-:S05]  /*62e0*/  VIADD R13, R13, UR5 ;  /* 0x000000050d0d7c36 */ /* 0x000fca0008000000 */
[----:B------:R-:W-:-:S04]  /*62f0*/  IADD3 R14, R13, UR18, RZ ;  /* 0x000000120d0e7c10 */ /* 0x000fc8000fffe0ff */
[----:B------:R-:W-:Y:S01]  /*6300*/  R2UR UR6, R14 ;  /* 0x000000000e0672ca */ /* 0x000fe200000e0000 */
[----:B------:R-:W-:-:S14]  /*6310*/  @!P0 BRA `(.L_x_1714) ;  /* 0x0000000000548947 */ /* 0x000fdc0003800000 */
[C---:B------:R-:W-:Y:S01]  /*6320*/  ISETP.GT.AND P0, PT, R13.reuse, RZ, PT ;  /* 0x000000ff0d00720c */ /* 0x040fe20003f04270 */
[----:B------:R-:W-:-:S05]  /*6330*/  VIADD R14, R13, 0xffffffff ;  /* 0xffffffff0d0e7836 */ /* 0x000fca0000000000 */
[----:B------:R-:W-:-:S07]  /*6340*/  R2UR UR15, R14 ;  /* 0x000000000e0f72ca */ /* 0x000fce00000e0000 */
[----:B------:R-:W-:Y:S08]  /*6350*/  @P0 BRA `(.L_x_1715) ;  /* 0x0000000000240947 */ /* 0x000ff00003800000 */
[----:B------:R-:W-:Y:S01]  /*6360*/  R2UR UR15, R13 ;  /* 0x000000000d0f72ca */ /* 0x000fe200000e0000 */
[----:B------:R-:W-:Y:S02]  /*6370*/  ULDC UR18, c[0x0][0x9e4] ;  /* 0x0002790000127ab9 */ /* 0x000fe40000000800 */
[----:B------:R-:W-:-:S10]  /*6380*/  UISETP.NE.AND UP0, UPT, UR18, 0x1, UPT ;  /* 0x000000011200788c */ /* 0x000fd4000bf05270 */
[----:B------:R-:W-:Y:S01]  /*6390*/  UIADD3 UR15, -UR15, URZ, URZ ;  /* 0x0000003f0f0f7290 */ /* 0x000fe2000fffe13f */
[----:B------:R-:W-:-:S03]  /*63a0*/  @UP0 ULDC.64 UR22, c[0x0][0x9e8] ;  /* 0x00027a0000160ab9 */ /* 0x000fc60000000a00 */
[----:B------:R-:W-:-:S04]  /*63b0*/  UIMAD.WIDE.U32 UR4, UR15, UR22, URZ ;  /* 0x000000160f0472a5 */ /* 0x000fc8000f8e003f */
[----:B------:R-:W-:-:S04]  /*63c0*/  @UP0 USHF.R.U32.HI UR15, URZ, UR23, UR5 ;  /* 0x000000173f0f0299 */ /* 0x000fc80008011605 */
[----:B------:R-:W-:Y:S01]  /*63d0*/  ULOP3.LUT UR15, URZ, UR15, URZ, 0x33, !UPT ;  /* 0x0000000f3f0f7292 */ /* 0x000fe2000f8e333f */
[----:B------:R-:W-:Y:S11]  /*63e0*/  BRA `(.L_x_1716) ;  /* 0x0000000000147947 */ /* 0x000ff60003800000 */
.L_x_1715:
[----:B------:R-:W-:Y:S02]  /*63f0*/  ULDC UR18, c[0x0][0x9e4] ;  /* 0x0002790000127ab9 */ /* 0x000fe40000000800 */
[----:B------:R-:W-:-:S11]  /*6400*/  UISETP.NE.AND UP0, UPT, UR18, 0x1, UPT ;  /* 0x000000011200788c */ /* 0x000fd6000bf05270 */
[----:B------:R-:W-:Y:S02]  /*6410*/  @UP0 ULDC.64 UR22, c[0x0][0x9e8] ;  /* 0x00027a0000160ab9 */ /* 0x000fe40000000a00 */
[----:B------:R-:W-:-:S04]  /*6420*/  UIMAD.WIDE.U32 UR4, UR15, UR22, URZ ;  /* 0x000000160f0472a5 */ /* 0x000fc8000f8e003f */
[----:B------:R-:W-:-:S12]  /*6430*/  @UP0 USHF.R.U32.HI UR15, URZ, UR23, UR5 ;  /* 0x000000173f0f0299 */ /* 0x000fd80008011605 */
.L_x_1716:
[----:B------:R-:W-:-:S04]  /*6440*/  UIMAD UR15, UR15, UR18, UR18 ;  /* 0x000000120f0f72a4 */ /* 0x000fc8000f8e0212 */
[----:B------:R-:W-:-:S04]  /*6450*/  UISETP.LT.AND UP0, UPT, UR6, UR15, UPT ;  /* 0x0000000f0600728c */ /* 0x000fc8000bf01270 */
[----:B------:R-:W-:-:S12]  /*6460*/  USEL UR6, UR6, UR15, UP0 ;  /* 0x0000000f06067287 */ /* 0x000fd80008000000 */
.L_x_1714:
[----:B------:R-:W-:Y:S01]  /*6470*/  R2UR UR25, R17 ;  /* 0x00000000111972ca */ /* 0x000fe200000e0000 */
[----:B------:R-:W-:Y:S01]  /*6480*/  USHF.R.S32.HI UR4, URZ, 0x1f, UR6 ;  /* 0x0000001f3f047899 */ /* 0x000fe20008011406 */
[----:B------:R-:W-:-:S03]  /*6490*/  UMOV UR5, URZ ;  /* 0x0000003f00057c82 */ /* 0x000fc60008000000 */
[----:B------:R-:W-:-:S04]  /*64a0*/  ULEA.HI UR4, UR4, UR6, URZ, 0x6 ;  /* 0x0000000604047291 */ /* 0x000fc8000f8f303f */
[----:B------:R-:W-:-:S04]  /*64b0*/  USHF.R.S32.HI UR4, URZ, 0x6, UR4 ;  /* 0x000000063f047899 */ /* 0x000fc80008011404 */
[----:B------:R-:W-:-:S04]  /*64c0*/  UISETP.LT.AND UP0, UPT, UR25, UR4, UPT ;  /* 0x000000041900728c */ /* 0x000fc8000bf01270 */
[----:B------:R-:W-:-:S03]  /*64d0*/  USEL UR25, UR25, UR4, !UP0 ;  /* 0x0000000419197287 */ /* 0x000fc6000c000000 */
[----:B------:R-:W-:Y:S01]  /*64e0*/  UMOV UR4, URZ ;  /* 0x0000003f00047c82 */ /* 0x000fe20008000000 */
[----:B------:R-:W-:-:S06]  /*64f0*/  UISETP.GE.AND UP0, UPT, UR43, UR25, UPT ;  /* 0x000000192b00728c */ /* 0x000fcc000bf06270 */
[----:B------:R-:W-:-:S13]  /*6500*/  PLOP3.LUT P0, PT, PT, PT, UP0, 0x80, 0x0 ;  /* 0x000000000000781c */ /* 0x000fda0003f0f008 */
[----:B------:R-:W-:Y:S05]  /*6510*/  @!P0 BRA `(.L_x_1717) ;  /* 0x0000002800108947 */ /* 0x000fea0003800000 */
[----:B------:R-:W-:Y:S01]  /*6520*/  IMAD.MOV.U32 R21, RZ, RZ, R11 ;  /* 0x000000ffff157224 */ /* 0x000fe200078e000b */
[----:B------:R-:W-:Y:S01]  /*6530*/  MOV R20, R12 ;  /* 0x0000000c00147202 */ /* 0x000fe20000000f00 */
[----:B------:R-:W-:Y:S01]  /*6540*/  UMOV UR5, URZ ;  /* 0x0000003f00057c82 */ /* 0x000fe20008000000 */
[----:B------:R-:W-:Y:S01]  /*6550*/  UMOV UR6, URZ ;  /* 0x0000003f00067c82 */ /* 0x000fe20008000000 */
[----:B------:R-:W-:Y:S01]  /*6560*/  ULDC UR30, c[0x0][0x9e4] ;  /* 0x00027900001e7ab9 */ /* 0x000fe20000000800 */
[----:B------:R-:W-:Y:S01]  /*6570*/  ULDC UR27, c[0x0][0x288] ;  /* 0x0000a200001b7ab9 */ /* 0x000fe20000000800 */
[----:B------:R-:W-:Y:S01]  /*6580*/  ULDC UR28, c[0x0][0x2f0] ;  /* 0x0000bc00001c7ab9 */ /* 0x000fe20000000800 */
[----:B------:R-:W-:Y:S01]  /*6590*/  ULDC UR31, c[0x0][0x9d8] ;  /* 0x00027600001f7ab9 */ /* 0x000fe20000000800 */
[----:B------:R-:W-:Y:S01]  /*65a0*/  ULDC UR26, c[0x0][0x988] ;  /* 0x00026200001a7ab9 */ /* 0x000fe20000000800 */
[----:B------:R-:W-:-:S05]  /*65b0*/  ULDC UR32, c[0x0][0x9e0] ;  /* 0x0002780000207ab9 */ /* 0x000fca0000000800 */
.L_x_1736:
[----:B------:R-:W-:-:S04]  /*65c0*/  UIADD3 UR4, UR6, 0x1, URZ ;  /* 0x0000000106047890 */ /* 0x000fc8000fffe03f */
[----:B------:R-:W-:-:S04]  /*65d0*/  UISETP.NE.AND UP0, UPT, UR4, 0x2, UPT ;  /* 0x000000020400788c */ /* 0x000fc8000bf05270 */
[----:B------:R-:W-:Y:S02]  /*65e0*/  USEL UR10, URZ, 0x1, UP0 ;  /* 0x000000013f0a7887 */ /* 0x000fe40008000000 */
[----:B------:R-:W-:Y:S02]  /*65f0*/  USEL UR4, UR4, URZ, UP0 ;  /* 0x0000003f04047287 */ /* 0x000fe40008000000 */
[----:B------:R-:W-:Y:S01]  /*6600*/  ULOP3.LUT UR5, UR5, UR10, URZ, 0x3c, !UPT ;  /* 0x0000000a05057292 */ /* 0x000fe2000f8e3c3f */
[----:B012---:R-:W-:Y:S11]  /*6610*/  @!P4 BRA `(.L_x_1718) ;  /* 0x000000000004c947 */ /* 0x007ff60003800000 */
[----:B------:R-:W-:Y:S01]  /*6620*/  BPT.TRAP 0x1 ;  /* 0x000000040000795c */ /* 0x000fe20000300000 */
.L_x_1718:
[----:B------:R-:W-:Y:S01]  /*6630*/  ULEA UR29, UR4, UR40, 0x3 ;  /* 0x00000028041d7291 */ /* 0x000fe2000f8e183f */
[----:B------:R-:W-:-:S05]  /*6640*/  IMAD.U32 R13, RZ, RZ, UR5 ;  /* 0x00000005ff0d7e24 */ /* 0x000fca000f8e00ff */
[----:B------:R-:W-:-:S04]  /*6650*/  SHF.L.U32 R13, R13, 0x1f, RZ ;  /* 0x0000001f0d0d7819 */ /* 0x000fc800000006ff */
[----:B------:R0:W1:Y:S01]  /*6660*/  SYNCS.PHASECHK.TRANS64.TRYWAIT P0, [UR29+0x28c30], R13 ;  /* 0x028c300dff0075a7 */ /* 0x000062000800015d */
[----:B------:R-:W-:Y:S05]  /*6670*/  @!P4 BRA `(.L_x_1719) ;  /* 0x000000000004c947 */ /* 0x000fea0003800000 */
[----:B------:R-:W-:Y:S01]  /*6680*/  BPT.TRAP 0x1 ;  /* 0x000000040000795c */ /* 0x000fe20000300000 */
.L_x_1719:
[----:B-1----:R-:W-:Y:S05]  /*6690*/  @P0 BRA `(.L_x_1720) ;  /* 0x0000000000080947 */ /* 0x002fea0003800000 */
[----:B------:R-:W1:Y:S02]  /*66a0*/  SYNCS.PHASECHK.TRANS64.TRYWAIT P0, [UR29+0x28c30], R13 ;  /* 0x028c300dff0075a7 */ /* 0x000e64000800015d */
[----:B-1----:R-:W-:Y:S05]  /*66b0*/  @!P0 BRA `(.L_x_1721) ;  /* 0x000000dc00548947 */ /* 0x002fea0003800000 */
.L_x_1720:
[----:B------:R-:W-:Y:S01]  /*66c0*/  ULEA UR10, UR4, UR24, 0x9 ;  /* 0x00000018040a7291 */ /* 0x000fe2000f8e483f */
[----:B--2---:R-:W-:Y:S01]  /*66d0*/  WARPGROUP.ARRIVE ;  /* 0x00000000000079c5 */ /* 0x004fe20000000000 */
        /* <DEDUP_REMOVED lines=20> */
.L_x_1722:
[----:B------:R-:W-:Y:S01]  /*6820*/  ISETP.NE.AND P0, PT, R19, 0x1, PT ;  /* 0x000000011300780c */ /* 0x000fe20003f05270 */
[----:B------:R-:W-:Y:S01]  /*6830*/  FMUL.FTZ R187, R165, UR31 ;  /* 0x0000001fa5bb7c20 */ /* 0x000fe20008410000 */
[----:B------:R-:W-:Y:S01]  /*6840*/  FMUL.FTZ R186, R164, UR31 ;  /* 0x0000001fa4ba7c20 */ /* 0x000fe20008410000 */
[----:B------:R-:W-:Y:S01]  /*6850*/  FMUL.FTZ R14, R153, UR31 ;  /* 0x0000001f990e7c20 */ /* 0x000fe20008410000 */
[----:B------:R-:W-:Y:S01]  /*6860*/  FMUL.FTZ R153, R162, UR31 ;  /* 0x0000001fa2997c20 */ /* 0x000fe20008410000 */
[----:B------:R-:W-:Y:S01]  /*6870*/  FMUL.FTZ R162, R178, UR31 ;  /* 0x0000001fb2a27c20 */ /* 0x000fe20008410000 */
[----:B------:R-:W-:Y:S01]  /*6880*/  IMAD.MOV.U32 R178, RZ, RZ, R2 ;  /* 0x000000ffffb27224 */ /* 0x000fe200078e0002 */
[----:B------:R-:W-:Y:S01]  /*6890*/  USHF.L.U32 UR15, UR43, 0x6, URZ ;  /* 0x000000062b0f7899 */ /* 0x000fe2000800063f */
[----:B------:R-:W-:Y:S01]  /*68a0*/  FMUL.FTZ R15, R156, UR31 ;  /* 0x0000001f9c0f7c20 */ /* 0x000fe20008410000 */
[----:B------:R-:W-:Y:S01]  /*68b0*/  FMUL.FTZ R156, R167, UR31 ;  /* 0x0000001fa79c7c20 */ /* 0x000fe20008410000 */
[----:B-1----:R-:W-:Y:S01]  /*68c0*/  FMUL.FTZ R12, R152, UR31 ;  /* 0x0000001f980c7c20 */ /* 0x002fe20008410000 */
[----:B------:R-:W-:Y:S01]  /*68d0*/  FMUL.FTZ R11, R154, UR31 ;  /* 0x0000001f9a0b7c20 */ /* 0x000fe20008410000 */
[----:B------:R-:W-:Y:S01]  /*68e0*/  FMUL.FTZ R22, R155, UR31 ;  /* 0x0000001f9b167c20 */ /* 0x000fe20008410000 */
[----:B------:R-:W1:Y:S01]  /*68f0*/  @P0 LDC R165, c[0x0][0x44c] ;  /* 0x00011300ffa50b82 */ /* 0x000e620000000800 */
[----:B------:R-:W-:Y:S01]  /*6900*/  MOV R167, UR15 ;  /* 0x0000000f00a77c02 */ /* 0x000fe20008000f00 */
[----:B------:R-:W-:Y:S01]  /*6910*/  FMUL.FTZ R23, R158, UR31 ;  /* 0x0000001f9e177c20 */ /* 0x000fe20008410000 */
[----:B------:R-:W-:Y:S01]  /*6920*/  FMUL.FTZ R185, R160, UR31 ;  /* 0x0000001fa0b97c20 */ /* 0x000fe20008410000 */
[----:B------:R-:W-:Y:S01]  /*6930*/  UMOV UR11, UR28 ;  /* 0x0000001c000b7c82 */ /* 0x000fe20008000000 */
[----:B------:R-:W-:Y:S01]  /*6940*/  FMUL.FTZ R184, R157, UR31 ;  /* 0x0000001f9db87c20 */ /* 0x000fe20008410000 */
[----:B------:R-:W-:Y:S01]  /*6950*/  FMUL.FTZ R152, R159, UR31 ;  /* 0x0000001f9f987c20 */ /* 0x000fe20008410000 */
[----:B------:R-:W-:Y:S01]  /*6960*/  FMUL.FTZ R154, R163, UR31 ;  /* 0x0000001fa39a7c20 */ /* 0x000fe20008410000 */
[----:B------:R-:W2:Y:S01]  /*6970*/  @P0 LDC R164, c[0x0][0x450] ;  /* 0x00011400ffa40b82 */ /* 0x000ea20000000800 */
[----:B------:R-:W-:Y:S01]  /*6980*/  FMUL.FTZ R155, R166, UR31 ;  /* 0x0000001fa69b7c20 */ /* 0x000fe20008410000 */
        /* <DEDUP_REMOVED lines=14> */
[----:B-1----:R-:W-:Y:S01]  /*6a70*/  @P0 IMAD.HI.U32 R165, R2, R165, RZ ;  /* 0x000000a502a50227 */ /* 0x002fe200078e00ff */
[----:B------:R-:W-:Y:S01]  /*6a80*/  UIADD3 UR10, UR29, 0x28c40, URZ ;  /* 0x00028c401d0a7890 */ /* 0x000fe2000fffe03f */
[----:B------:R-:W-:Y:S01]  /*6a90*/  LOP3.LUT P5, RZ, R16, 0x1, RZ, 0xc0, !PT ;  /* 0x0000000110ff7812 */ /* 0x000fe200078ac0ff */
[----:B------:R-:W1:Y:S01]  /*6aa0*/  MUFU.TANH R12, R12 ;  /* 0x0000000c000c7308 */ /* 0x000e620000002400 */
[----:B------:R-:W-:Y:S01]  /*6ab0*/  IMAD.U32 R175, RZ, RZ, UR11 ;  /* 0x0000000bffaf7e24 */ /* 0x000fe2000f8e00ff */
[----:B------:R-:W-:Y:S01]  /*6ac0*/  UPRMT UR10, UR42, 0x654, UR10 ;  /* 0x000006542a0a7896 */ /* 0x000fe2000800000a */
[----:B------:R-:W-:Y:S01]  /*6ad0*/  FMUL.FTZ R180, R180, UR31 ;  /* 0x0000001fb4b47c20 */ /* 0x000fe20008410000 */
[----:B------:R-:W-:Y:S01]  /*6ae0*/  UMOV UR14, UR27 ;  /* 0x0000001b000e7c82 */ /* 0x000fe20008000000 */
[----:B--2---:R-:W-:-:S02]  /*6af0*/  @P0 SHF.R.U32.HI R178, RZ, R164, R165 ;  /* 0x000000a4ffb20219 */ /* 0x004fc400000116a5 */
[----:B------:R-:W-:Y:S01]  /*6b00*/  IADD3 R164, -R0, 0x1, -R167 ;  /* 0x0000000100a47810 */ /* 0x000fe20007ffe9a7 */
[----:B------:R-:W-:Y:S01]  /*6b10*/  FMUL.FTZ R167, R183, UR31 ;  /* 0x0000001fb7a77c20 */ /* 0x000fe20008410000 */
[----:B------:R-:W2:Y:S01]  /*6b20*/  MUFU.TANH R14, R14 ;  /* 0x0000000e000e7308 */ /* 0x000ea20000002400 */
[----:B------:R-:W3:Y:S01]  /*6b30*/  SHFL.IDX PT, R165, R178, RZ, 0x1c1f ;  /* 0x001c1fffb2a57589 */ /* 0x000ee200000e0000 */
[----:B------:R-:W-:Y:S01]  /*6b40*/  SYNCS.ARRIVE.TRANS64.RED.A1T0 RZ, [UR10], RZ ;  /* 0x000000ffffff79a7 */ /* 0x000fe2000810040a */
[----:B------:R-:W-:-:S04]  /*6b50*/  IMAD R164, R175, UR41, R164 ;  /* 0x00000029afa47c24 */ /* 0x000fc8000f8e02a4 */
[----:B------:R-:W-:Y:S01]  /*6b60*/  VIADD R164, R164, -UR14 ;  /* 0x8000000ea4a47c36 */ /* 0x000fe20008000000 */
[----:B------:R-:W4:Y:S03]  /*6b70*/  MUFU.TANH R11, R11 ;  /* 0x0000000b000b7308 */ /* 0x000f260000002400 */
[C---:B------:R-:W-:Y:S01]  /*6b80*/  VIADD R190, R164.reuse, UR7 ;  /* 0x00000007a4be7c36 */ /* 0x040fe20008000000 */
[----:B------:R-:W-:-:S04]  /*6b90*/  IADD3 R182, R164, UR32, RZ ;  /* 0x00000020a4b67c10 */ /* 0x000fc8000fffe0ff */
[----:B------:R-:W0:Y:S08]  /*6ba0*/  MUFU.TANH R22, R22 ;  /* 0x0000001600167308 */ /* 0x000e300000002400 */
[----:B------:R-:W0:Y:S01]  /*6bb0*/  MUFU.TANH R15, R15 ;  /* 0x0000000f000f7308 */ /* 0x000e220000002400 */
[----:B---3--:R-:W-:-:S07]  /*6bc0*/  IMAD.IADD R179, R182, 0x1, R165 ;  /* 0x00000001b6b37824 */ /* 0x008fce00078e02a5 */
[----:B------:R-:W3:Y:S08]  /*6bd0*/  MUFU.TANH R184, R184 ;  /* 0x000000b800b87308 */ /* 0x000ef00000002400 */
        /* <DEDUP_REMOVED lines=25> */
[----:B------:R5:W0:Y:S02]  /*6d70*/  MUFU.TANH R189, R180 ;  /* 0x000000b400bd7308 */ /* 0x000a240000002400 */
[----:B-----5:R-:W-:Y:S01]  /*6d80*/  IADD3 R180, R165, R190, RZ ;  /* 0x000000bea5b47210 */ /* 0x020fe20007ffe0ff */
[----:B-1234-:R-:W-:Y:S06]  /*6d90*/  @!P5 BRA `(.L_x_1723) ;  /* 0x000000000060d947 */ /* 0x01efec0003800000 */
[----:B------:R-:W-:Y:S01]  /*6da0*/  IMAD.U32 R164, RZ, RZ, UR11 ;  /* 0x0000000bffa47e24 */ /* 0x000fe2000f8e00ff */
[----:B------:R-:W-:Y:S03]  /*6db0*/  BSSY B0, `(.L_x_1724) ;  /* 0x0000012000007945 */ /* 0x000fe60003800000 */
[----:B------:R-:W-:-:S04]  /*6dc0*/  IMAD R164, R164, UR41, R165 ;  /* 0x00000029a4a47c24 */ /* 0x000fc8000f8e02a5 */
[----:B------:R-:W-:-:S05]  /*6dd0*/  VIADD R175, R164, -UR14 ;  /* 0x8000000ea4af7c36 */ /* 0x000fca0008000000 */
[----:B------:R-:W-:-:S13]  /*6de0*/  ISETP.GT.AND P0, PT, R175, -0x1, PT ;  /* 0xffffffffaf00780c */ /* 0x000fda0003f04270 */
[----:B------:R-:W-:Y:S05]  /*6df0*/  @P0 BRA `(.L_x_1725) ;  /* 0x0000000000200947 */ /* 0x000fea0003800000 */
[----:B------:R-:W-:Y:S02]  /*6e00*/  MOV R170, UR30 ;  /* 0x0000001e00aa7c02 */ /* 0x000fe40008000f00 */
[----:B------:R-:W-:Y:S02]  /*6e10*/  LOP3.LUT R175, RZ, R175, RZ, 0x33, !PT ;  /* 0x000000afffaf7212 */ /* 0x000fe400078e33ff */
[----:B------:R-:W-:-:S13]  /*6e20*/  ISETP.NE.AND P0, PT, R170, 0x1, PT ;  /* 0x00000001aa00780c */ /* 0x000fda0003f05270 */
[----:B------:R-:W1:Y:S02]  /*6e30*/  @P0 LDC.64 R164, c[0x0][0x9e8] ;  /* 0x00027a00ffa40b82 */ /* 0x000e640000000a00 */
[----:B-1----:R-:W-:-:S05]  /*6e40*/  @P0 IMAD.HI.U32 R164, R175, R164, RZ ;  /* 0x000000a4afa40227 */ /* 0x002fca00078e00ff */
[----:B------:R-:W-:-:S04]  /*6e50*/  @P0 SHF.R.U32.HI R175, RZ, R165, R164 ;  /* 0x000000a5ffaf0219 */ /* 0x000fc800000116a4 */
[----:B------:R-:W-:Y:S01]  /*6e60*/  LOP3.LUT R175, RZ, R175, RZ, 0x33, !PT ;  /* 0x000000afffaf7212 */ /* 0x000fe200078e33ff */
[----:B------:R-:W-:Y:S06]  /*6e70*/  BRA `(.L_x_1726) ;  /* 0x0000000000147947 */ /* 0x000fec0003800000 */
.L_x_1725:
[----:B------:R-:W-:-:S05]  /*6e80*/  IMAD.U32 R170, RZ, RZ, UR30 ;  /* 0x0000001effaa7e24 */ /* 0x000fca000f8e00ff */
[----:B------:R-:W-:-:S13]  /*6e90*/  ISETP.NE.AND P0, PT, R170, 0x1, PT ;  /* 0x00000001aa00780c */ /* 0x000fda0003f05270 */
[----:B------:R-:W1:Y:S02]  /*6ea0*/  @P0 LDC.64 R164, c[0x0][0x9e8] ;  /* 0x00027a00ffa40b82 */ /* 0x000e640000000a00 */
[----:B-1----:R-:W-:-:S05]  /*6eb0*/  @P0 IMAD.HI.U32 R164, R175, R164, RZ ;  /* 0x000000a4afa40227 */ /* 0x002fca00078e00ff */
[----:B------:R-:W-:-:S07]  /*6ec0*/  @P0 SHF.R.U32.HI R175, RZ, R165, R164 ;  /* 0x000000a5ffaf0219 */ /* 0x000fce00000116a4 */
.L_x_1726:
[----:B------:R-:W-:Y:S05]  /*6ed0*/  BSYNC B0 ;  /* 0x0000000000007941 */ /* 0x000fea0003800000 */
.L_x_1724:
[----:B------:R-:W-:-:S04]  /*6ee0*/  IMAD R175, R175, R170, -UR15 ;  /* 0x8000000fafaf7e24 */ /* 0x000fc8000f8e02aa */
[----:B------:R-:W-:-:S05]  /*6ef0*/  IMAD.IADD R175, R175, 0x1, -R0 ;  /* 0x00000001afaf7824 */ /* 0x000fca00078e0a00 */
[----:B------:R-:W-:Y:S02]  /*6f00*/  VIADDMNMX R179, R175, R170, R179, PT ;  /* 0x000000aaafb37246 */ /* 0x000fe400038001b3 */
[----:B------:R-:W-:-:S07]  /*6f10*/  VIMNMX R180, R180, R175, !PT ;  /* 0x000000afb4b47248 */ /* 0x000fce0007fe0100 */
.L_x_1723:
[----:B------:R-:W-:-:S06]  /*6f20*/  UISETP.GT.AND UP0, UPT, UR43, -0x1, UPT ;  /* 0xffffffff2b00788c */ /* 0x000fcc000bf04270 */
[----:B------:R-:W-:-:S04]  /*6f30*/  PLOP3.LUT P0, PT, PT, PT, UP0, 0x80, 0x0 ;  /* 0x000000000000781c */ /* 0x000fc80003f0f008 */
[C---:B------:R-:W-:Y:S02]  /*6f40*/  ISETP.GT.AND P1, PT, R180.reuse, RZ, P0 ;  /* 0x000000ffb400720c */ /* 0x040fe40000724270 */
[C---:B------:R-:W-:Y:S02]  /*6f50*/  ISETP.GT.AND P3, PT, R180.reuse, 0x1, P0 ;  /* 0x00000001b400780c */ /* 0x040fe40000764270 */
[----:B------:R-:W-:Y:S02]  /*6f60*/  ISETP.LT.OR P2, PT, R179, 0x1, P1 ;  /* 0x00000001b300780c */ /* 0x000fe40000f41670 */
[----:B------:R-:W-:Y:S02]  /*6f70*/  ISETP.GT.AND P1, PT, R180, 0x8, P0 ;  /* 0x00000008b400780c */ /* 0x000fe40000724270 */
[----:B------:R-:W-:Y:S02]  /*6f80*/  FSEL R177, R12, -INF , !P2 ;  /* 0xff8000000cb17808 */ /* 0x000fe40005000000 */
[----:B------:R-:W-:-:S02]  /*6f90*/  ISETP.GT.AND P2, PT, R180, 0x9, P0 ;  /* 0x00000009b400780c */ /* 0x000fc40000744270 */
[C---:B------:R-:W-:Y:S02]  /*6fa0*/  ISETP.LT.OR P3, PT, R179.reuse, 0x2, P3 ;  /* 0x00000002b300780c */ /* 0x040fe40001f61670 */
[C---:B------:R-:W-:Y:S02]  /*6fb0*/  ISETP.LT.OR P1, PT, R179.reuse, 0x9, P1 ;  /* 0x00000009b300780c */ /* 0x040fe40000f21670 */
[----:B------:R-:W-:Y:S02]  /*6fc0*/  ISETP.LT.OR P2, PT, R179, 0xa, P2 ;  /* 0x0000000ab300780c */ /* 0x000fe40001741670 */
[----:B------:R-:W-:Y:S02]  /*6fd0*/  FSEL R175, R14, -INF , !P3 ;  /* 0xff8000000eaf7808 */ /* 0x000fe40005800000 */
[----:B0-----:R-:W-:Y:S02]  /*6fe0*/  FSEL R174, R15, -INF , !P1 ;  /* 0xff8000000fae7808 */ /* 0x001fe40004800000 */
[----:B------:R-:W-:Y:S01]  /*6ff0*/  FSEL R184, R184, -INF , !P2 ;  /* 0xff800000b8b87808 */ /* 0x000fe20005000000 */
[----:B------:R-:W0:Y:S01]  /*7000*/  SHFL.IDX PT, R15, R178, 0x1, 0x1c1f ;  /* 0x003c1f00b20f7f89 */ /* 0x000e2200000e0000 */
[----:B------:R-:W-:-:S02]  /*7010*/  ISETP.GT.AND P3, PT, R180, 0x10, P0 ;  /* 0x00000010b400780c */ /* 0x000fc40000764270 */
[C---:B------:R-:W-:Y:S02]  /*7020*/  ISETP.GT.AND P1, PT, R180.reuse, 0x11, P0 ;  /* 0x00000011b400780c */ /* 0x040fe40000724270 */
[----:B------:R-:W-:Y:S02]  /*7030*/  ISETP.GT.AND P2, PT, R180, 0x18, P0 ;  /* 0x00000018b400780c */ /* 0x000fe40000744270 */
[C---:B------:R-:W-:Y:S02]  /*7040*/  ISETP.LT.OR P3, PT, R179.reuse, 0x11, P3 ;  /* 0x00000011b300780c */ /* 0x040fe40001f61670 */
[C---:B------:R-:W-:Y:S02]  /*7050*/  ISETP.LT.OR P1, PT, R179.reuse, 0x12, P1 ;  /* 0x00000012b300780c */ /* 0x040fe40000f21670 */
[----:B------:R-:W-:Y:S02]  /*7060*/  ISETP.LT.OR P2, PT, R179, 0x19, P2 ;  /* 0x00000019b300780c */ /* 0x000fe40001741670 */
[----:B------:R-:W-:-:S02]  /*7070*/  FSEL R185, R185, -INF , !P3 ;  /* 0xff800000b9b97808 */ /* 0x000fc40005800000 */
[----:B------:R-:W-:Y:S02]  /*7080*/  FSEL R164, R161, -INF , !P1 ;  /* 0xff800000a1a47808 */ /* 0x000fe40004800000 */
[----:B------:R-:W-:Y:S02]  /*7090*/  FSEL R186, R186, -INF , !P2 ;  /* 0xff800000baba7808 */ /* 0x000fe40005000000 */
[C---:B------:R-:W-:Y:S02]  /*70a0*/  ISETP.GT.AND P3, PT, R180.reuse, 0x19, P0 ;  /* 0x00000019b400780c */ /* 0x040fe40000764270 */
[C---:B------:R-:W-:Y:S02]  /*70b0*/  ISETP.GT.AND P1, PT, R180.reuse, 0x20, P0 ;  /* 0x00000020b400780c */ /* 0x040fe40000724270 */
[----:B------:R-:W-:Y:S01]  /*70c0*/  ISETP.GT.AND P2, PT, R180, 0x21, P0 ;  /* 0x00000021b400780c */ /* 0x000fe20000744270 */
[----:B0-----:R-:W-:Y:S01]  /*70d0*/  IMAD.IADD R178, R190, 0x1, R15 ;  /* 0x00000001beb27824 */ /* 0x001fe200078e020f */
[----:B------:R-:W-:-:S02]  /*70e0*/  ISETP.LT.OR P3, PT, R179, 0x1a, P3 ;  /* 0x0000001ab300780c */ /* 0x000fc40001f61670 */
[C---:B------:R-:W-:Y:S02]  /*70f0*/  ISETP.LT.OR P1, PT, R179.reuse, 0x21, P1 ;  /* 0x00000021b300780c */ /* 0x040fe40000f21670 */
[----:B------:R-:W-:Y:S02]  /*7100*/  ISETP.LT.OR P2, PT, R179, 0x22, P2 ;  /* 0x00000022b300780c */ /* 0x000fe40001741670 */
[----:B------:R-:W-:Y:S02]  /*7110*/  FSEL R187, R187, -INF , !P3 ;  /* 0xff800000bbbb7808 */ /* 0x000fe40005800000 */
[----:B------:R-:W-:Y:S02]  /*7120*/  FSEL R170, R168, -INF , !P1 ;  /* 0xff800000a8aa7808 */ /* 0x000fe40004800000 */
[----:B------:R-:W-:Y:S02]  /*7130*/  FSEL R172, R169, -INF , !P2 ;  /* 0xff800000a9ac7808 */ /* 0x000fe40005000000 */
        /* <DEDUP_REMOVED lines=11> */
[----:B------:R-:W-:Y:S02]  /*71f0*/  ISETP.GT.AND P2, PT, R180, 0x39, P0 ;  /* 0x00000039b400780c */ /* 0x000fe40000744270 */
[----:B------:R-:W-:-:S02]  /*7200*/  ISETP.LT.OR P3, PT, R179, 0x32, P3 ;  /* 0x00000032b300780c */ /* 0x000fc40001f61670 */
[C---:B------:R-:W-:Y:S02]  /*7210*/  ISETP.LT.OR P1, PT, R179.reuse, 0x39, P1 ;  /* 0x00000039b300780c */ /* 0x040fe40000f21670 */
[----:B------:R-:W-:Y:S02]  /*7220*/  ISETP.LT.OR P2, PT, R179, 0x3a, P2 ;  /* 0x0000003ab300780c */ /* 0x000fe40001741670 */
[----:B------:R-:W-:Y:S02]  /*7230*/  IADD3 R176, R182, R15, RZ ;  /* 0x0000000fb6b07210 */ /* 0x000fe40007ffe0ff */
[----:B------:R-:W-:Y:S02]  /*7240*/  FSEL R173, R188, -INF , !P3 ;  /* 0xff800000bcad7808 */ /* 0x000fe40005800000 */
[----:B------:R-:W-:Y:S02]  /*7250*/  FSEL R168, R189, -INF , !P1 ;  /* 0xff800000bda87808 */ /* 0x000fe40004800000 */
[----:B------:R-:W-:Y:S01]  /*7260*/  FSEL R165, R181, -INF , !P2 ;  /* 0xff800000b5a57808 */ /* 0x000fe20005000000 */
[----:B------:R-:W-:Y:S06]  /*7270*/  @!P5 BRA `(.L_x_1727) ;  /* 0x000000000060d947 */ /* 0x000fec0003800000 */
[----:B------:R-:W-:Y:S01]  /*7280*/  IMAD.U32 R12, RZ, RZ, UR11 ;  /* 0x0000000bff0c7e24 */ /* 0x000fe2000f8e00ff */
[----:B------:R-:W-:Y:S03]  /*7290*/  BSSY B0, `(.L_x_1728) ;  /* 0x0000012000007945 */ /* 0x000fe60003800000 */
[----:B------:R-:W-:-:S05]  /*72a0*/  IMAD R12, R12, UR41, R15 ;  /* 0x000000290c0c7c24 */ /* 0x000fca000f8e020f */
[----:B------:R-:W-:-:S04]  /*72b0*/  IADD3 R179, R12, -UR14, RZ ;  /* 0x8000000e0cb37c10 */ /* 0x000fc8000fffe0ff */
[----:B------:R-:W-:-:S13]  /*72c0*/  ISETP.GT.AND P1, PT, R179, -0x1, PT ;  /* 0xffffffffb300780c */ /* 0x000fda0003f24270 */
[----:B------:R-:W-:Y:S05]  /*72d0*/  @P1 BRA `(.L_x_1729) ;  /* 0x0000000000201947 */ /* 0x000fea0003800000 */
[----:B------:R-:W-:Y:S01]  /*72e0*/  IMAD.U32 R12, RZ, RZ, UR30 ;  /* 0x0000001eff0c7e24 */ /* 0x000fe2000f8e00ff */
[----:B------:R-:W-:-:S04]  /*72f0*/  LOP3.LUT R179, RZ, R179, RZ, 0x33, !PT ;  /* 0x000000b3ffb37212 */ /* 0x000fc800078e33ff */
[----:B------:R-:W-:-:S13]  /*7300*/  ISETP.NE.AND P1, PT, R12, 0x1, PT ;  /* 0x000000010c00780c */ /* 0x000fda0003f25270 */
[----:B------:R-:W0:Y:S02]  /*7310*/  @P1 LDC.64 R14, c[0x0][0x9e8] ;  /* 0x00027a00ff0e1b82 */ /* 0x000e240000000a00 */
[----:B0-----:R-:W-:-:S05]  /*7320*/  @P1 IMAD.HI.U32 R14, R179, R14, RZ ;  /* 0x0000000eb30e1227 */ /* 0x001fca00078e00ff */
[----:B------:R-:W-:-:S04]  /*7330*/  @P1 SHF.R.U32.HI R179, RZ, R15, R14 ;  /* 0x0000000fffb31219 */ /* 0x000fc8000001160e */
[----:B------:R-:W-:Y:S01]  /*7340*/  LOP3.LUT R179, RZ, R179, RZ, 0x33, !PT ;  /* 0x000000b3ffb37212 */ /* 0x000fe200078e33ff */
[----:B------:R-:W-:Y:S06]  /*7350*/  BRA `(.L_x_1730) ;  /* 0x0000000000147947 */ /* 0x000fec0003800000 */
.L_x_1729:
[----:B------:R-:W-:-:S05]  /*7360*/  IMAD.U32 R12, RZ, RZ, UR30 ;  /* 0x0000001eff0c7e24 */ /* 0x000fca000f8e00ff */
[----:B------:R-:W-:-:S13]  /*7370*/  ISETP.NE.AND P1, PT, R12, 0x1, PT ;  /* 0x000000010c00780c */ /* 0x000fda0003f25270 */
[----:B------:R-:W0:Y:S02]  /*7380*/  @P1 LDC.64 R14, c[0x0][0x9e8] ;  /* 0x00027a00ff0e1b82 */ /* 0x000e240000000a00 */
[----:B0-----:R-:W-:-:S05]  /*7390*/  @P1 IMAD.HI.U32 R14, R179, R14, RZ ;  /* 0x0000000eb30e1227 */ /* 0x001fca00078e00ff */
[----:B------:R-:W-:-:S07]  /*73a0*/  @P1 SHF.R.U32.HI R179, RZ, R15, R14 ;  /* 0x0000000fffb31219 */ /* 0x000fce000001160e */
.L_x_1730:
[----:B------:R-:W-:Y:S05]  /*73b0*/  BSYNC B0 ;  /* 0x0000000000007941 */ /* 0x000fea0003800000 */
.L_x_1728:
[----:B------:R-:W-:-:S05]  /*73c0*/  IMAD R179, R179, R12, -UR15 ;  /* 0x8000000fb3b37e24 */ /* 0x000fca000f8e020c */
[----:B------:R-:W-:-:S04]  /*73d0*/  IADD3 R179, -R0, R179, RZ ;  /* 0x000000b300b37210 */ /* 0x000fc80007ffe1ff */
[----:B------:R-:W-:Y:S02]  /*73e0*/  VIADDMNMX R176, R179, R12, R176, PT ;  /* 0x0000000cb3b07246 */ /* 0x000fe400038001b0 */
[----:B------:R-:W-:-:S07]  /*73f0*/  VIMNMX R178, R178, R179, !PT ;  /* 0x000000b3b2b27248 */ /* 0x000fce0007fe0100 */
.L_x_1727:
[----:B------:R-:W-:Y:S01]  /*7400*/  FMNMX.FTZ R12, R177, R20, !PT ;  /* 0x00000014b10c7209 */ /* 0x000fe20007810000 */
[----:B------:R-:W-:Y:S01]  /*7410*/  UMOV UR10, UR26 ;  /* 0x0000001a000a7c82 */ /* 0x000fe20008000000 */
[----:B------:R-:W-:Y:S02]  /*7420*/  ISETP.GT.AND P1, PT, R178, 0x1, P0 ;  /* 0x00000001b200780c */ /* 0x000fe40000724270 */
[----:B------:R-:W-:Y:S02]  /*7430*/  FMNMX.FTZ R15, R175, R12, !PT ;  /* 0x0000000caf0f7209 */ /* 0x000fe40007810000 */
[----:B------:R-:W-:Y:S02]  /*7440*/  ISETP.LT.OR P1, PT, R176, 0x2, P1 ;  /* 0x00000002b000780c */ /* 0x000fe40000f21670 */
[----:B------:R-:W-:Y:S02]  /*7450*/  FMNMX.FTZ R15, R174, R15, !PT ;  /* 0x0000000fae0f7209 */ /* 0x000fe40007810000 */
[----:B------:R-:W-:-:S02]  /*7460*/  FSEL R22, R22, -INF , !P1 ;  /* 0xff80000016167808 */ /* 0x000fc40004800000 */
[----:B------:R-:W-:Y:S02]  /*7470*/  FMNMX.FTZ R12, R184, R15, !PT ;  /* 0x0000000fb80c7209 */ /* 0x000fe40007810000 */
[----:B------:R-:W-:Y:S02]  /*7480*/  ISETP.GT.AND P1, PT, R178, RZ, P0 ;  /* 0x000000ffb200720c */ /* 0x000fe40000724270 */
[----:B------:R-:W-:Y:S02]  /*7490*/  FMNMX.FTZ R15, R185, R12, !PT ;  /* 0x0000000cb90f7209 */ /* 0x000fe40007810000 */
[----:B------:R-:W-:Y:S02]  /*74a0*/  ISETP.LT.OR P1, PT, R176, 0x1, P1 ;  /* 0x00000001b000780c */ /* 0x000fe40000f21670 */
[----:B------:R-:W-:Y:S02]  /*74b0*/  FMNMX.FTZ R15, R164, R15, !PT ;  /* 0x0000000fa40f7209 */ /* 0x000fe40007810000 */
[----:B------:R-:W-:-:S02]  /*74c0*/  ISETP.GT.AND P2, PT, R178, 0x8, P0 ;  /* 0x00000008b200780c */ /* 0x000fc40000744270 */
[----:B------:R-:W-:Y:S02]  /*74d0*/  FMNMX.FTZ R12, R186, R15, !PT ;  /* 0x0000000fba0c7209 */ /* 0x000fe40007810000 */
[----:B------:R-:W-:Y:S02]  /*74e0*/  ISETP.LT.OR P2, PT, R176, 0x9, P2 ;  /* 0x00000009b000780c */ /* 0x000fe40001741670 */
[----:B------:R-:W-:Y:S02]  /*74f0*/  FMNMX.FTZ R15, R187, R12, !PT ;  /* 0x0000000cbb0f7209 */ /* 0x000fe40007810000 */
[----:B------:R-:W-:Y:S02]  /*7500*/  ISETP.GT.AND P3, PT, R178, 0x9, P0 ;  /* 0x00000009b200780c */ /* 0x000fe40000764270 */
[----:B------:R-:W-:Y:S02]  /*7510*/  FMNMX.FTZ R15, R170, R15, !PT ;  /* 0x0000000faa0f7209 */ /* 0x000fe40007810000 */
[----:B------:R-:W-:-:S02]  /*7520*/  FSEL R23, R23, -INF , !P2 ;  /* 0xff80000017177808 */ /* 0x000fc40005000000 */
        /* <DEDUP_REMOVED lines=14> */
[----:B------:R-:W-:Y:S01]  /*7610*/  ISETP.GT.AND P2, PT, R178, 0x19, P0 ;  /* 0x00000019b200780c */ /* 0x000fe20000744270 */
[----:B------:R-:W0:Y:S01]  /*7620*/  SHFL.BFLY PT, R15, R14, 0x2, 0x1f ;  /* 0x0c401f000e0f7f89 */ /* 0x000e2200000e0000 */
[----:B------:R-:W-:Y:S02]  /*7630*/  FSEL R154, R154, -INF , !P3 ;  /* 0xff8000009a9a7808 */ /* 0x000fe40005800000 */
[----:B------:R-:W-:Y:S02]  /*7640*/  ISETP.GT.AND P3, PT, R178, 0x20, P0 ;  /* 0x00000020b200780c */ /* 0x000fe40000764270 */
[----:B------:R-:W-:-:S02]  /*7650*/  ISETP.LT.OR P2, PT, R176, 0x1a, P2 ;  /* 0x0000001ab000780c */ /* 0x000fc40001741670 */
[----:B------:R-:W-:Y:S02]  /*7660*/  ISETP.LT.OR P3, PT, R176, 0x21, P3 ;  /* 0x00000021b000780c */ /* 0x000fe40001f61670 */
[----:B------:R-:W-:Y:S02]  /*7670*/  FSEL R156, R156, -INF , !P2 ;  /* 0xff8000009c9c7808 */ /* 0x000fe40005000000 */
[----:B------:R-:W-:Y:S02]  /*7680*/  ISETP.GT.AND P2, PT, R178, 0x28, P0 ;  /* 0x00000028b200780c */ /* 0x000fe40000744270 */
[----:B------:R-:W-:Y:S02]  /*7690*/  FSEL R157, R157, -INF , !P3 ;  /* 0xff8000009d9d7808 */ /* 0x000fe40005800000 */
[----:B------:R-:W-:-:S04]  /*76a0*/  ISETP.LT.OR P2, PT, R176, 0x29, P2 ;  /* 0x00000029b000780c */ /* 0x000fc80001741670 */
[----:B------:R-:W-:Y:S02]  /*76b0*/  FSEL R159, R159, -INF , !P2 ;  /* 0xff8000009f9f7808 */ /* 0x000fe40005000000 */
[----:B------:R-:W-:Y:S02]  /*76c0*/  ISETP.GT.AND P2, PT, R178, 0x30, P0 ;  /* 0x00000030b200780c */ /* 0x000fe40000744270 */
[----:B0-----:R-:W-:Y:S02]  /*76d0*/  FMNMX.FTZ R15, R14, R15, !PT ;  /* 0x0000000f0e0f7209 */ /* 0x001fe40007810000 */
[----:B------:R-:W-:Y:S02]  /*76e0*/  FSEL R14, R11, -INF , !P1 ;  /* 0xff8000000b0e7808 */ /* 0x000fe40004800000 */
[----:B------:R-:W-:Y:S01]  /*76f0*/  ISETP.GT.AND P1, PT, R178, 0x18, P0 ;  /* 0x00000018b200780c */ /* 0x000fe20000724270 */
[----:B------:R-:W0:Y:S01]  /*7700*/  SHFL.BFLY PT, R12, R15, 0x1, 0x1f ;  /* 0x0c201f000f0c7f89 */ /* 0x000e2200000e0000 */
[----:B------:R-:W-:-:S02]  /*7710*/  FMNMX.FTZ R11, R14, R21, !PT ;  /* 0x000000150e0b7209 */ /* 0x000fc40007810000 */
[----:B------:R-:W-:Y:S02]  /*7720*/  ISETP.LT.OR P1, PT, R176, 0x19, P1 ;  /* 0x00000019b000780c */ /* 0x000fe40000f21670 */
[----:B------:R-:W-:Y:S02]  /*7730*/  FMNMX.FTZ R180, R22, R11, !PT ;  /* 0x0000000b16b47209 */ /* 0x000fe40007810000 */
[----:B------:R-:W-:Y:S02]  /*7740*/  FSEL R155, R155, -INF , !P1 ;  /* 0xff8000009b9b7808 */ /* 0x000fe40004800000 */
[----:B------:R-:W-:Y:S02]  /*7750*/  FMNMX.FTZ R11, R23, R180, !PT ;  /* 0x000000b4170b7209 */ /* 0x000fe40007810000 */
[----:B------:R-:W-:Y:S02]  /*7760*/  ISETP.GT.AND P1, PT, R178, 0x21, P0 ;  /* 0x00000021b200780c */ /* 0x000fe40000724270 */
        /* <DEDUP_REMOVED lines=9> */
[----:B------:R-:W-:Y:S02]  /*7800*/  ISETP.LT.OR P2, PT, R176, 0x31, P2 ;  /* 0x00000031b000780c */ /* 0x000fe40001741670 */
[----:B------:R-:W-:Y:S02]  /*7810*/  FMNMX.FTZ R11, R157, R188, !PT ;  /* 0x000000bc9d0b7209 */ /* 0x000fe40007810000 */
[----:B------:R-:W-:Y:S02]  /*7820*/  FSEL R160, R160, -INF , !P1 ;  /* 0xff800000a0a07808 */ /* 0x000fe40004800000 */
[----:B------:R-:W-:-:S02]  /*7830*/  FMNMX.FTZ R188, R158, R11, !PT ;  /* 0x0000000b9ebc7209 */ /* 0x000fc40007810000 */
[----:B0-----:R-:W-:Y:S02]  /*7840*/  FMNMX.FTZ R12, R15, R12, !PT ;  /* 0x0000000c0f0c7209 */ /* 0x001fe40007810000 */
[----:B------:R-:W-:Y:S02]  /*7850*/  ISETP.GT.AND P1, PT, R178, 0x31, P0 ;  /* 0x00000031b200780c */ /* 0x000fe40000724270 */
[----:B------:R-:W-:Y:S01]  /*7860*/  FMNMX.FTZ R11, R159, R188, !PT ;  /* 0x000000bc9f0b7209 */ /* 0x000fe20007810000 */
[----:B------:R-:W-:Y:S01]  /*7870*/  FMUL.FTZ R182, R12, UR10 ;  /* 0x0000000a0cb67c20 */ /* 0x000fe20008410000 */
[----:B------:R-:W-:Y:S02]  /*7880*/  FSEL R162, R162, -INF , !P2 ;  /* 0xff800000a2a27808 */ /* 0x000fe40005000000 */
[----:B------:R-:W-:Y:S02]  /*7890*/  ISETP.GT.AND P2, PT, R178, 0x38, P0 ;  /* 0x00000038b200780c */ /* 0x000fe40000744270 */
[----:B------:R-:W-:-:S02]  /*78a0*/  ISETP.LT.OR P1, PT, R176, 0x32, P1 ;  /* 0x00000032b000780c */ /* 0x000fc40000f21670 */
[----:B------:R-:W-:Y:S02]  /*78b0*/  FMNMX.FTZ R11, R160, R11, !PT ;  /* 0x0000000ba00b7209 */ /* 0x000fe40007810000 */
[----:B------:R-:W-:Y:S02]  /*78c0*/  FSETP.NEU.FTZ.AND P3, PT, R12, -INF , PT ;  /* 0xff8000000c00780b */ /* 0x000fe40003f7d000 */
[----:B------:R-:W-:Y:S02]  /*78d0*/  ISETP.GT.AND P0, PT, R178, 0x39, P0 ;  /* 0x00000039b200780c */ /* 0x000fe40000704270 */
[----:B------:R-:W-:Y:S02]  /*78e0*/  ISETP.LT.OR P2, PT, R176, 0x39, P2 ;  /* 0x00000039b000780c */ /* 0x000fe40001741670 */
[----:B------:R-:W-:Y:S02]  /*78f0*/  FSEL R163, R163, -INF , !P1 ;  /* 0xff800000a3a37808 */ /* 0x000fe40004800000 */
[----:B------:R-:W-:-:S02]  /*7900*/  FMNMX.FTZ R178, R162, R11, !PT ;  /* 0x0000000ba2b27209 */ /* 0x000fc40007810000 */
[----:B------:R-:W-:Y:S02]  /*7910*/  FSEL R182, R182, RZ, P3 ;  /* 0x000000ffb6b67208 */ /* 0x000fe40001800000 */
[----:B------:R-:W-:Y:S02]  /*7920*/  ISETP.LT.OR P0, PT, R176, 0x3a, P0 ;  /* 0x0000003ab000780c */ /* 0x000fe40000701670 */
[----:B------:R-:W-:Y:S01]  /*7930*/  FSEL R166, R166, -INF , !P2 ;  /* 0xff800000a6a67808 */ /* 0x000fe20005000000 */
[--C-:B------:R-:W-:Y:S01]  /*7940*/  FFMA.FTZ R15, R175, UR10, -R182.reuse ;  /* 0x0000000aaf0f7c23 */ /* 0x100fe200080108b6 */
[----:B------:R-:W-:Y:S01]  /*7950*/  FMNMX.FTZ R11, R163, R178, !PT ;  /* 0x000000b2a30b7209 */ /* 0x000fe20007810000 */
[--C-:B------:R-:W-:Y:S01]  /*7960*/  FFMA.FTZ R184, R184, UR10, -R182.reuse ;  /* 0x0000000ab8b87c23 */ /* 0x100fe200080108b6 */
[----:B------:R-:W-:Y:S01]  /*7970*/  FSEL R175, R167, -INF , !P0 ;  /* 0xff800000a7af7808 */ /* 0x000fe20004000000 */
[--C-:B------:R-:W-:Y:S01]  /*7980*/  FFMA.FTZ R180, R177, UR10, -R182.reuse ;  /* 0x0000000ab1b47c23 */ /* 0x100fe200080108b6 */
[----:B------:R-:W-:Y:S01]  /*7990*/  FMNMX.FTZ R176, R166, R11, !PT ;  /* 0x0000000ba6b07209 */ /* 0x000fe20007810000 */
[----:B------:R0:W-:Y:S01]  /*79a0*/  MUFU.EX2 R167, R184 ;  /* 0x000000b800a77308 */ /* 0x0001e20000000800 */
[----:B------:R-:W-:Y:S01]  /*79b0*/  FSEL R183, R12, RZ, P3 ;  /* 0x000000ff0cb77208 */ /* 0x000fe20001800000 */
[--C-:B------:R-:W-:Y:S01]  /*79c0*/  FFMA.FTZ R174, R174, UR10, -R182.reuse ;  /* 0x0000000aaeae7c23 */ /* 0x100fe200080108b6 */
[----:B------:R-:W-:Y:S01]  /*79d0*/  FMNMX.FTZ R11, R175, R176, !PT ;  /* 0x000000b0af0b7209 */ /* 0x000fe20007810000 */
[--C-:B------:R-:W-:Y:S01]  /*79e0*/  FFMA.FTZ R185, R185, UR10, -R182.reuse ;  /* 0x0000000ab9b97c23 */ /* 0x100fe200080108b6 */
[----:B------:R-:W-:Y:S01]  /*79f0*/  FFMA.FTZ R177, R164, UR10, -R182 ;  /* 0x0000000aa4b17c23 */ /* 0x000fe200080108b6 */
[----:B------:R-:W-:Y:S01]  /*7a00*/  FADD.FTZ R183, -R183, R20 ;  /* 0x00000014b7b77221 */ /* 0x000fe20000010100 */
[--C-:B------:R-:W-:Y:S01]  /*7a10*/  FFMA.FTZ R164, R186, UR10, -R182.reuse ;  /* 0x0000000abaa47c23 */ /* 0x100fe200080108b6 */
[----:B------:R-:W1:Y:S01]  /*7a20*/  SHFL.BFLY PT, R178, R11, 0x2, 0x1f ;  /* 0x0c401f000bb27f89 */ /* 0x000e6200000e0000 */
[--C-:B0-----:R-:W-:Y:S01]  /*7a30*/  FFMA.FTZ R184, R169, UR10, -R182.reuse ;  /* 0x0000000aa9b87c23 */ /* 0x101fe200080108b6 */
[----:B------:R-:W-:Y:S01]  /*7a40*/  FMUL.FTZ R169, R183, UR10 ;  /* 0x0000000ab7a97c20 */ /* 0x000fe20008410000 */
[----:B------:R-:W-:Y:S01]  /*7a50*/  MUFU.EX2 R180, R180 ;  /* 0x000000b400b47308 */ /* 0x000fe20000000800 */
[--C-:B------:R-:W-:Y:S01]  /*7a60*/  FFMA.FTZ R181, R172, UR10, -R182.reuse ;  /* 0x0000000aacb57c23 */ /* 0x100fe200080108b6 */
[--C-:B------:R-:W-:Y:S01]  /*7a70*/  FFMA.FTZ R172, R161, UR10, -R182.reuse ;  /* 0x0000000aa1ac7c23 */ /* 0x100fe200080108b6 */
[--C-:B------:R-:W-:Y:S01]  /*7a80*/  FFMA.FTZ R179, R187, UR10, -R182.reuse ;  /* 0x0000000abbb37c23 */ /* 0x100fe200080108b6 */
[--C-:B------:R-:W-:Y:S01]  /*7a90*/  FFMA.FTZ R170, R170, UR10, -R182.reuse ;  /* 0x0000000aaaaa7c23 */ /* 0x100fe200080108b6 */
[--C-:B------:R-:W-:Y:S01]  /*7aa0*/  FFMA.FTZ R171, R171, UR10, -R182.reuse ;  /* 0x0000000aabab7c23 */ /* 0x100fe200080108b6 */
[----:B------:R-:W-:Y:S01]  /*7ab0*/  ISETP.NE.AND P0, PT, R10, RZ, PT ;  /* 0x000000ff0a00720c */ /* 0x000fe20003f05270 */
[--C-:B------:R-:W-:Y:S01]  /*7ac0*/  FFMA.FTZ R168, R168, UR10, -R182.reuse ;  /* 0x0000000aa8a87c23 */ /* 0x100fe200080108b6 */
[----:B------:R-:W0:Y:S01]  /*7ad0*/  MUFU.EX2 R169, R169 ;  /* 0x000000a900a97308 */ /* 0x000e220000000800 */
[--C-:B------:R-:W-:Y:S01]  /*7ae0*/  FFMA.FTZ R173, R173, UR10, -R182.reuse ;  /* 0x0000000aadad7c23 */ /* 0x100fe200080108b6 */
[----:B------:R-:W-:-:S06]  /*7af0*/  FFMA.FTZ R182, R165, UR10, -R182 ;  /* 0x0000000aa5b67c23 */ /* 0x000fcc00080108b6 */
[----:B------:R-:W2:Y:S01]  /*7b00*/  MUFU.EX2 R15, R15 ;  /* 0x0000000f000f7308 */ /* 0x000ea20000000800 */
[----:B-1----:R-:W-:-:S07]  /*7b10*/  FMNMX.FTZ R178, R11, R178, !PT ;  /* 0x000000b20bb27209 */ /* 0x002fce0007810000 */
[----:B------:R-:W1:Y:S01]  /*7b20*/  MUFU.EX2 R174, R174 ;  /* 0x000000ae00ae7308 */ /* 0x000e620000000800 */
[-C--:B0-----:R-:W-:Y:S01]  /*7b30*/  FMUL.FTZ R24, R24, R169.reuse ;  /* 0x000000a918187220 */ /* 0x081fe20000410000 */
[----:B------:R-:W0:Y:S01]  /*7b40*/  SHFL.BFLY PT, R11, R178, 0x1, 0x1f ;  /* 0x0c201f00b20b7f89 */ /* 0x000e2200000e0000 */
        /* <DEDUP_REMOVED lines=22> */
[----:B------:R-:W-:Y:S01]  /*7cb0*/  FMUL.FTZ R64, R64, R169 ;  /* 0x000000a940407220 */ /* 0x000fe20000410000 */
[----:B0-----:R-:W-:Y:S01]  /*7cc0*/  FMNMX.FTZ R11, R178, R11, !PT ;  /* 0x0000000bb20b7209 */ /* 0x001fe20007810000 */
[----:B------:R-:W-:Y:S01]  /*7cd0*/  FFMA.FTZ R178, R169, R3, R180 ;  /* 0x00000003a9b27223 */ /* 0x000fe200000100b4 */
[-C--:B------:R-:W-:Y:S01]  /*7ce0*/  FMUL.FTZ R65, R65, R169.reuse ;  /* 0x000000a941417220 */ /* 0x080fe20000410000 */
[-C--:B------:R-:W-:Y:S01]  /*7cf0*/  FMUL.FTZ R68, R68, R169.reuse ;  /* 0x000000a944447220 */ /* 0x080fe20000410000 */
[C---:B------:R-:W-:Y:S01]  /*7d00*/  FSETP.NEU.FTZ.AND P1, PT, R11.reuse, -INF , PT ;  /* 0xff8000000b00780b */ /* 0x040fe20003f3d000 */
[----:B------:R-:W-:Y:S01]  /*7d10*/  FMUL.FTZ R3, R11, UR10 ;  /* 0x0000000a0b037c20 */ /* 0x000fe20008410000 */
[----:B--2---:R-:W-:Y:S01]  /*7d20*/  FADD.FTZ R161, R15, R178 ;  /* 0x000000b20fa17221 */ /* 0x004fe20000010000 */
[----:B------:R-:W0:Y:S01]  /*7d30*/  MUFU.EX2 R179, R179 ;  /* 0x000000b300b37308 */ /* 0x000e220000000800 */
[-C--:B------:R-:W-:Y:S01]  /*7d40*/  FMUL.FTZ R69, R69, R169.reuse ;  /* 0x000000a945457220 */ /* 0x080fe20000410000 */
[-C--:B------:R-:W-:Y:S01]  /*7d50*/  FMUL.FTZ R72, R72, R169.reuse ;  /* 0x000000a948487220 */ /* 0x080fe20000410000 */
[----:B------:R-:W-:Y:S01]  /*7d60*/  FSEL R183, R3, RZ, P1 ;  /* 0x000000ff03b77208 */ /* 0x000fe20000800000 */
[----:B-1----:R-:W-:Y:S01]  /*7d70*/  FADD.FTZ R178, R174, R161 ;  /* 0x000000a1aeb27221 */ /* 0x002fe20000010000 */
[-C--:B------:R-:W-:Y:S01]  /*7d80*/  FMUL.FTZ R73, R73, R169.reuse ;  /* 0x000000a949497220 */ /* 0x080fe20000410000 */
[-C--:B------:R-:W-:Y:S01]  /*7d90*/  FMUL.FTZ R76, R76, R169.reuse ;  /* 0x000000a94c4c7220 */ /* 0x080fe20000410000 */
[-C--:B------:R-:W-:Y:S01]  /*7da0*/  FMUL.FTZ R77, R77, R169.reuse ;  /* 0x000000a94d4d7220 */ /* 0x080fe20000410000 */
[----:B------:R-:W-:Y:S01]  /*7db0*/  FADD.FTZ R3, R167, R178 ;  /* 0x000000b2a7037221 */ /* 0x000fe20000010000 */
[--C-:B------:R-:W-:Y:S01]  /*7dc0*/  FFMA.FTZ R161, R14, UR10, -R183.reuse ;  /* 0x0000000a0ea17c23 */ /* 0x100fe200080108b7 */
[----:B------:R-:W-:Y:S01]  /*7dd0*/  FSEL R14, R11, RZ, P1 ;  /* 0x000000ff0b0e7208 */ /* 0x000fe20000800000 */
[----:B------:R-:W1:Y:S01]  /*7de0*/  MUFU.EX2 R170, R170 ;  /* 0x000000aa00aa7308 */ /* 0x000e620000000800 */
[--C-:B------:R-:W-:Y:S01]  /*7df0*/  FFMA.FTZ R178, R22, UR10, -R183.reuse ;  /* 0x0000000a16b27c23 */ /* 0x100fe200080108b7 */
[--C-:B------:R-:W-:Y:S01]  /*7e00*/  FFMA.FTZ R23, R23, UR10, -R183.reuse ;  /* 0x0000000a17177c23 */ /* 0x100fe200080108b7 */
[--C-:B------:R-:W-:Y:S01]  /*7e10*/  FFMA.FTZ R186, R157, UR10, -R183.reuse ;  /* 0x0000000a9dba7c23 */ /* 0x100fe200080108b7 */
[--C-:B------:R-:W-:Y:S01]  /*7e20*/  FFMA.FTZ R153, R153, UR10, -R183.reuse ;  /* 0x0000000a99997c23 */ /* 0x100fe200080108b7 */
[--C-:B------:R-:W-:Y:S01]  /*7e30*/  FFMA.FTZ R155, R155, UR10, -R183.reuse ;  /* 0x0000000a9b9b7c23 */ /* 0x100fe200080108b7 */
[--C-:B------:R-:W-:Y:S01]  /*7e40*/  FFMA.FTZ R188, R159, UR10, -R183.reuse ;  /* 0x0000000a9fbc7c23 */ /* 0x100fe200080108b7 */
[--C-:B------:R-:W-:Y:S01]  /*7e50*/  FFMA.FTZ R190, R162, UR10, -R183.reuse ;  /* 0x0000000aa2be7c23 */ /* 0x100fe200080108b7 */
[----:B------:R2:W-:Y:S01]  /*7e60*/  MUFU.EX2 R20, R184 ;  /* 0x000000b800147308 */ /* 0x0005e20000000800 */
[--C-:B------:R-:W-:Y:S01]  /*7e70*/  FFMA.FTZ R187, R158, UR10, -R183.reuse ;  /* 0x0000000a9ebb7c23 */ /* 0x100fe200080108b7 */
[--C-:B------:R-:W-:Y:S01]  /*7e80*/  FFMA.FTZ R191, R163, UR10, -R183.reuse ;  /* 0x0000000aa3bf7c23 */ /* 0x100fe200080108b7 */
[--C-:B------:R-:W-:Y:S01]  /*7e90*/  FFMA.FTZ R189, R160, UR10, -R183.reuse ;  /* 0x0000000aa0bd7c23 */ /* 0x100fe200080108b7 */
[--C-:B------:R-:W-:Y:S01]  /*7ea0*/  FFMA.FTZ R192, R166, UR10, -R183.reuse ;  /* 0x0000000aa6c07c23 */ /* 0x100fe200080108b7 */
[----:B------:R-:W-:Y:S01]  /*7eb0*/  FFMA.FTZ R175, R175, UR10, -R183 ;  /* 0x0000000aafaf7c23 */ /* 0x000fe200080108b7 */
[----:B0-----:R-:W-:Y:S01]  /*7ec0*/  F2FP.BF16.F32.PACK_AB R158, R179, R164 ;  /* 0x000000a4b39e723e */ /* 0x001fe200000010ff */
[-C--:B------:R-:W-:Y:S01]  /*7ed0*/  FMUL.FTZ R80, R80, R169.reuse ;  /* 0x000000a950507220 */ /* 0x080fe20000410000 */
[----:B------:R-:W0:Y:S01]  /*7ee0*/  MUFU.EX2 R181, R181 ;  /* 0x000000b500b57308 */ /* 0x000e220000000800 */
[----:B--2---:R-:W-:Y:S01]  /*7ef0*/  FADD.FTZ R184, R176, R3 ;  /* 0x00000003b0b87221 */ /* 0x004fe20000010000 */
[----:B------:R-:W-:Y:S01]  /*7f00*/  FADD.FTZ R3, -R14, R21 ;  /* 0x000000150e037221 */ /* 0x000fe20000010100 */
[-C--:B------:R-:W-:Y:S01]  /*7f10*/  FMUL.FTZ R81, R81, R169.reuse ;  /* 0x000000a951517220 */ /* 0x080fe20000410000 */
[-C--:B------:R-:W-:Y:S01]  /*7f20*/  FMUL.FTZ R84, R84, R169.reuse ;  /* 0x000000a954547220 */ /* 0x080fe20000410000 */
[----:B------:R-:W-:Y:S01]  /*7f30*/  FADD.FTZ R21, R177, R184 ;  /* 0x000000b8b1157221 */ /* 0x000fe20000010000 */
[----:B------:R-:W-:Y:S01]  /*7f40*/  FMUL.FTZ R3, R3, UR10 ;  /* 0x0000000a03037c20 */ /* 0x000fe20008410000 */
[----:B------:R-:W-:Y:S01]  /*7f50*/  FFMA.FTZ R184, R154, UR10, -R183 ;  /* 0x0000000a9ab87c23 */ /* 0x000fe200080108b7 */
[----:B------:R-:W2:Y:S01]  /*7f60*/  MUFU.EX2 R171, R171 ;  /* 0x000000ab00ab7308 */ /* 0x000ea20000000800 */
[----:B------:R-:W-:Y:S01]  /*7f70*/  FADD.FTZ R22, R164, R21 ;  /* 0x00000015a4167221 */ /* 0x000fe20000010000 */
[----:B------:R-:W-:Y:S01]  /*7f80*/  FFMA.FTZ R21, R152, UR10, -R183 ;  /* 0x0000000a98157c23 */ /* 0x000fe200080108b7 */
[----:B------:R-:W-:Y:S01]  /*7f90*/  F2FP.BF16.F32.PACK_AB R154, R167, R174 ;  /* 0x000000aea79a723e */ /* 0x000fe200000010ff */
[-C--:B------:R-:W-:Y:S01]  /*7fa0*/  FMUL.FTZ R85, R85, R169.reuse ;  /* 0x000000a955557220 */ /* 0x080fe20000410000 */
[----:B------:R-:W-:Y:S01]  /*7fb0*/  FADD.FTZ R185, R179, R22 ;  /* 0x00000016b3b97221 */ /* 0x000fe20000010000 */
[-C--:B------:R-:W-:Y:S01]  /*7fc0*/  FMUL.FTZ R88, R88, R169.reuse ;  /* 0x000000a958587220 */ /* 0x080fe20000410000 */
[-C--:B------:R-:W-:Y:S01]  /*7fd0*/  FMUL.FTZ R89, R89, R169.reuse ;  /* 0x000000a959597220 */ /* 0x080fe20000410000 */
[----:B------:R-:W3:Y:S01]  /*7fe0*/  MUFU.EX2 R172, R172 ;  /* 0x000000ac00ac7308 */ /* 0x000ee20000000800 */
[----:B-1----:R-:W-:Y:S01]  /*7ff0*/  FADD.FTZ R152, R170, R185 ;  /* 0x000000b9aa987221 */ /* 0x002fe20000010000 */
[----:B------:R-:W-:Y:S01]  /*8000*/  FFMA.FTZ R185, R156, UR10, -R183 ;  /* 0x0000000a9cb97c23 */ /* 0x000fe200080108b7 */
[-C--:B------:R-:W-:Y:S01]  /*8010*/  FMUL.FTZ R92, R92, R169.reuse ;  /* 0x000000a95c5c7220 */ /* 0x080fe20000410000 */
[-C--:B------:R-:W-:Y:S01]  /*8020*/  FMUL.FTZ R93, R93, R169.reuse ;  /* 0x000000a95d5d7220 */ /* 0x080fe20000410000 */
[----:B0-----:R-:W-:Y:S01]  /*8030*/  FADD.FTZ R152, R181, R152 ;  /* 0x00000098b5987221 */ /* 0x001fe20000010000 */
[-C--:B------:R-:W-:Y:S01]  /*8040*/  FMUL.FTZ R96, R96, R169.reuse ;  /* 0x000000a960607220 */ /* 0x080fe20000410000 */
[-C--:B------:R-:W-:Y:S01]  /*8050*/  FMUL.FTZ R97, R97, R169.reuse ;  /* 0x000000a961617220 */ /* 0x080fe20000410000 */
[----:B------:R-:W-:Y:S01]  /*8060*/  MUFU.EX2 R161, R161 ;  /* 0x000000a100a17308 */ /* 0x000fe20000000800 */
[----:B--2---:R-:W-:Y:S01]  /*8070*/  FADD.FTZ R157, R171, R152 ;  /* 0x00000098ab9d7221 */ /* 0x004fe20000010000 */
[----:B------:R-:W-:Y:S01]  /*8080*/  F2FP.BF16.F32.PACK_AB R152, R15, R180 ;  /* 0x000000b40f98723e */ /* 0x000fe200000010ff */
[----:B------:R-:W-:Y:S01]  /*8090*/  FMUL.FTZ R100, R100, R169 ;  /* 0x000000a964647220 */ /* 0x000fe20000410000 */
[C---:B------:R-:W-:Y:S01]  /*80a0*/  F2FP.BF16.F32.PACK_AB R162, R20.reuse, R171 ;  /* 0x000000ab14a2723e */ /* 0x040fe200000010ff */
[----:B------:R-:W-:Y:S01]  /*80b0*/  FADD.FTZ R157, R20, R157 ;  /* 0x0000009d149d7221 */ /* 0x000fe20000010000 */
        /* <DEDUP_REMOVED lines=17> */
[-C--:B------:R-:W-:Y:S01]  /*81d0*/  FMUL.FTZ R129, R129, R169.reuse ;  /* 0x000000a981817220 */ /* 0x080fe20000410000 */
[----:B------:R-:W2:Y:S01]  /*81e0*/  MUFU.EX2 R23, R23 ;  /* 0x0000001700177308 */ /* 0x000ea20000000800 */
[----:B0-----:R-:W-:Y:S01]  /*81f0*/  FFMA.FTZ R15, R22, R4, R161 ;  /* 0x00000004160f7223 */ /* 0x001fe200000100a1 */
[-C--:B------:R-:W-:Y:S01]  /*8200*/  FMUL.FTZ R132, R132, R169.reuse ;  /* 0x000000a984847220 */ /* 0x080fe20000410000 */
        /* <DEDUP_REMOVED lines=10> */
[----:B------:R-:W-:Y:S01]  /*82b0*/  FMUL.FTZ R149, R149, R169 ;  /* 0x000000a995957220 */ /* 0x000fe20000410000 */
[-C--:B------:R-:W-:Y:S01]  /*82c0*/  FMUL.FTZ R26, R26, R22.reuse ;  /* 0x000000161a1a7220 */ /* 0x080fe20000410000 */
[-C--:B------:R-:W-:Y:S01]  /*82d0*/  FMUL.FTZ R27, R27, R22.reuse ;  /* 0x000000161b1b7220 */ /* 0x080fe20000410000 */
[----:B------:R1:W-:Y:S01]  /*82e0*/  MUFU.EX2 R165, R168 ;  /* 0x000000a800a57308 */ /* 0x0003e20000000800 */
[----:B--2---:R-:W-:Y:S01]  /*82f0*/  FADD.FTZ R15, R23, R4 ;  /* 0x00000004170f7221 */ /* 0x004fe20000010000 */
[-C--:B------:R-:W-:Y:S01]  /*8300*/  FMUL.FTZ R30, R30, R22.reuse ;  /* 0x000000161e1e7220 */ /* 0x080fe20000410000 */
[-C--:B------:R-:W-:Y:S01]  /*8310*/  FMUL.FTZ R31, R31, R22.reuse ;  /* 0x000000161f1f7220 */ /* 0x080fe20000410000 */
[-C--:B------:R-:W-:Y:S01]  /*8320*/  FMUL.FTZ R34, R34, R22.reuse ;  /* 0x0000001622227220 */ /* 0x080fe20000410000 */
[-C--:B------:R-:W-:Y:S01]  /*8330*/  FMUL.FTZ R35, R35, R22.reuse ;  /* 0x0000001623237220 */ /* 0x080fe20000410000 */
[-C--:B------:R-:W-:Y:S01]  /*8340*/  FMUL.FTZ R38, R38, R22.reuse ;  /* 0x0000001626267220 */ /* 0x080fe20000410000 */
[----:B------:R-:W-:Y:S01]  /*8350*/  FMUL.FTZ R39, R39, R22 ;  /* 0x0000001627277220 */ /* 0x000fe20000410000 */
[----:B------:R2:W3:Y:S01]  /*8360*/  MUFU.EX2 R157, R153 ;  /* 0x00000099009d7308 */ /* 0x0004e20000000800 */
[----:B-1----:R-:W-:-:S02]  /*8370*/  IMAD.U32 R168, RZ, RZ, UR6 ;  /* 0x00000006ffa87e24 */ /* 0x002fc4000f8e00ff */
[-C--:B------:R-:W-:Y:S01]  /*8380*/  FMUL.FTZ R42, R42, R22.reuse ;  /* 0x000000162a2a7220 */ /* 0x080fe20000410000 */
[-C--:B------:R-:W-:Y:S01]  /*8390*/  FMUL.FTZ R43, R43, R22.reuse ;  /* 0x000000162b2b7220 */ /* 0x080fe20000410000 */
[-C--:B------:R-:W-:Y:S01]  /*83a0*/  FMUL.FTZ R46, R46, R22.reuse ;  /* 0x000000162e2e7220 */ /* 0x080fe20000410000 */
[----:B------:R-:W-:Y:S02]  /*83b0*/  @!P0 IMAD R168, R168, 0x40, R9 ;  /* 0x00000040a8a88824 */ /* 0x000fe400078e0209 */
[-C--:B------:R-:W-:Y:S01]  /*83c0*/  FMUL.FTZ R47, R47, R22.reuse ;  /* 0x000000162f2f7220 */ /* 0x080fe20000410000 */
[-C--:B------:R-:W-:Y:S01]  /*83d0*/  FMUL.FTZ R50, R50, R22.reuse ;  /* 0x0000001632327220 */ /* 0x080fe20000410000 */
[----:B------:R-:W1:Y:S01]  /*83e0*/  MUFU.EX2 R184, R184 ;  /* 0x000000b800b87308 */ /* 0x000e620000000800 */
[----:B--2---:R-:W-:Y:S01]  /*83f0*/  F2FP.BF16.F32.PACK_AB R153, R14, R161 ;  /* 0x000000a10e99723e */ /* 0x004fe200000010ff */
[-C--:B------:R-:W-:Y:S01]  /*8400*/  FMUL.FTZ R51, R51, R22.reuse ;  /* 0x0000001633337220 */ /* 0x080fe20000410000 */
[----:B------:R-:W-:Y:S01]  /*8410*/  @!P0 LEA R168, R168, UR40, 0x2 ;  /* 0x00000028a8a88c11 */ /* 0x000fe2000f8e10ff */
[-C--:B------:R-:W-:Y:S01]  /*8420*/  FMUL.FTZ R54, R54, R22.reuse ;  /* 0x0000001636367220 */ /* 0x080fe20000410000 */
[-C--:B------:R-:W-:Y:S01]  /*8430*/  FMUL.FTZ R55, R55, R22.reuse ;  /* 0x0000001637377220 */ /* 0x080fe20000410000 */
[-C--:B------:R-:W-:Y:S01]  /*8440*/  FMUL.FTZ R58, R58, R22.reuse ;  /* 0x000000163a3a7220 */ /* 0x080fe20000410000 */
[-C--:B------:R-:W-:Y:S01]  /*8450*/  FMUL.FTZ R59, R59, R22.reuse ;  /* 0x000000163b3b7220 */ /* 0x080fe20000410000 */
[----:B------:R0:W-:Y:S01]  /*8460*/  MUFU.EX2 R159, R155 ;  /* 0x0000009b009f7308 */ /* 0x0001e20000000800 */
[----:B------:R-:W-:Y:S01]  /*8470*/  @!P0 STS [R168+0x28800], R169 ;  /* 0x028800a9a8008388 */ /* 0x000fe20000000800 */
[-C--:B------:R-:W-:Y:S01]  /*8480*/  FMUL.FTZ R62, R62, R22.reuse ;  /* 0x000000163e3e7220 */ /* 0x080fe20000410000 */
[-C--:B------:R-:W-:Y:S01]  /*8490*/  FMUL.FTZ R63, R63, R22.reuse ;  /* 0x000000163f3f7220 */ /* 0x080fe20000410000 */
[-C--:B------:R-:W-:Y:S01]  /*84a0*/  FMUL.FTZ R66, R66, R22.reuse ;  /* 0x0000001642427220 */ /* 0x080fe20000410000 */
[----:B------:R2:W-:Y:S01]  /*84b0*/  @!P0 STS [R168+0x28820], R22 ;  /* 0x02882016a8008388 */ /* 0x0005e20000000800 */
[-C--:B------:R-:W-:Y:S01]  /*84c0*/  FMUL.FTZ R67, R67, R22.reuse ;  /* 0x0000001643437220 */ /* 0x080fe20000410000 */
[-C--:B------:R-:W-:Y:S01]  /*84d0*/  FMUL.FTZ R70, R70, R22.reuse ;  /* 0x0000001646467220 */ /* 0x080fe20000410000 */
[----:B------:R-:W4:Y:S01]  /*84e0*/  MUFU.EX2 R173, R173 ;  /* 0x000000ad00ad7308 */ /* 0x000f220000000800 */
[----:B0-----:R-:W-:Y:S01]  /*84f0*/  F2FP.BF16.F32.PACK_AB R155, R178, R23 ;  /* 0x00000017b29b723e */ /* 0x001fe200000010ff */
[----:B------:R-:W-:Y:S01]  /*8500*/  BAR.SYNC.DEFER_BLOCKING 0xf, 0x100 ;  /* 0x03c4000000007b1d */ /* 0x000fe20000010000 */
[-C--:B------:R-:W-:Y:S01]  /*8510*/  FMUL.FTZ R71, R71, R22.reuse ;  /* 0x0000001647477220 */ /* 0x080fe20000410000 */
[-C--:B------:R-:W-:Y:S01]  /*8520*/  FMUL.FTZ R74, R74, R22.reuse ;  /* 0x000000164a4a7220 */ /* 0x080fe20000410000 */
[-C--:B------:R-:W-:Y:S01]  /*8530*/  FMUL.FTZ R75, R75, R22.reuse ;  /* 0x000000164b4b7220 */ /* 0x080fe20000410000 */
[-C--:B------:R-:W-:Y:S01]  /*8540*/  FMUL.FTZ R78, R78, R22.reuse ;  /* 0x000000164e4e7220 */ /* 0x080fe20000410000 */
[----:B--2---:R-:W-:Y:S01]  /*8550*/  FADD.FTZ R168, R178, R15 ;  /* 0x0000000fb2a87221 */ /* 0x004fe20000010000 */
[----:B------:R-:W0:Y:S01]  /*8560*/  MUFU.EX2 R20, R185 ;  /* 0x000000b900147308 */ /* 0x000e220000000800 */
[-C--:B------:R-:W-:Y:S01]  /*8570*/  FMUL.FTZ R79, R79, R22.reuse ;  /* 0x000000164f4f7220 */ /* 0x080fe20000410000 */
[-C--:B------:R-:W-:Y:S01]  /*8580*/  FMUL.FTZ R82, R82, R22.reuse ;  /* 0x0000001652527220 */ /* 0x080fe20000410000 */
[----:B---3--:R-:W-:Y:S01]  /*8590*/  FADD.FTZ R15, R157, R168 ;  /* 0x000000a89d0f7221 */ /* 0x008fe20000010000 */
[----:B-1----:R-:W-:Y:S01]  /*85a0*/  F2FP.BF16.F32.PACK_AB R157, R184, R157 ;  /* 0x0000009db89d723e */ /* 0x002fe200000010ff */
[-C--:B------:R-:W-:Y:S01]  /*85b0*/  FMUL.FTZ R83, R83, R22.reuse ;  /* 0x0000001653537220 */ /* 0x080fe20000410000 */
[----:B------:R-:W-:Y:S01]  /*85c0*/  FMUL.FTZ R86, R86, R22 ;  /* 0x0000001656567220 */ /* 0x000fe20000410000 */
[----:B------:R-:W-:Y:S01]  /*85d0*/  FADD.FTZ R168, R184, R15 ;  /* 0x0000000fb8a87221 */ /* 0x000fe20000010000 */
[----:B------:R-:W1:Y:S01]  /*85e0*/  MUFU.EX2 R182, R182 ;  /* 0x000000b600b67308 */ /* 0x000e620000000800 */
[C---:B----4-:R-:W-:Y:S01]  /*85f0*/  FADD.FTZ R160, R173.reuse, R156 ;  /* 0x0000009cada07221 */ /* 0x050fe20000010000 */
[----:B------:R-:W-:Y:S01]  /*8600*/  F2FP.BF16.F32.PACK_AB R164, R173, R172 ;  /* 0x000000acada4723e */ /* 0x000fe200000010ff */
[----:B------:R-:W-:Y:S01]  /*8610*/  FADD.FTZ R15, R159, R168 ;  /* 0x000000a89f0f7221 */ /* 0x000fe20000010000 */
[----:B------:R-:W-:Y:S01]  /*8620*/  F2FP.BF16.F32.PACK_AB R156, R177, R176 ;  /* 0x000000b0b19c723e */ /* 0x000fe200000010ff */
[----:B------:R-:W-:Y:S01]  /*8630*/  FADD.FTZ R3, R165, R160 ;  /* 0x000000a0a5037221 */ /* 0x000fe20000010000 */
[----:B------:R-:W-:Y:S01]  /*8640*/  F2FP.BF16.F32.PACK_AB R160, R181, R170 ;  /* 0x000000aab5a0723e */ /* 0x000fe200000010ff */
[-C--:B------:R-:W-:Y:S01]  /*8650*/  FMUL.FTZ R87, R87, R22.reuse ;  /* 0x0000001657577220 */ /* 0x080fe20000410000 */
[----:B------:R-:W2:Y:S01]  /*8660*/  MUFU.EX2 R186, R186 ;  /* 0x000000ba00ba7308 */ /* 0x000ea20000000800 */
[C---:B0-----:R-:W-:Y:S01]  /*8670*/  FADD.FTZ R15, R20.reuse, R15 ;  /* 0x0000000f140f7221 */ /* 0x041fe20000010000 */
[----:B------:R-:W-:Y:S01]  /*8680*/  F2FP.BF16.F32.PACK_AB R159, R20, R159 ;  /* 0x0000009f149f723e */ /* 0x000fe200000010ff */
[----:B------:R0:W-:Y:S01]  /*8690*/  STSM.16.M88.4 [R6+0x26800], R152 ;  /* 0x0268009806007844 */ /* 0x0001e20000000200 */
[-C--:B------:R-:W-:Y:S01]  /*86a0*/  FMUL.FTZ R90, R90, R22.reuse ;  /* 0x000000165a5a7220 */ /* 0x080fe20000410000 */
[-C--:B------:R-:W-:Y:S01]  /*86b0*/  FMUL.FTZ R91, R91, R22.reuse ;  /* 0x000000165b5b7220 */ /* 0x080fe20000410000 */
[-C--:B------:R-:W-:Y:S01]  /*86c0*/  FMUL.FTZ R94, R94, R22.reuse ;  /* 0x000000165e5e7220 */ /* 0x080fe20000410000 */
[----:B------:R0:W-:Y:S01]  /*86d0*/  STSM.16.M88.4 [R5], R156 ;  /* 0x0000009c05007844 */ /* 0x0001e20000000200 */
[----:B------:R-:W3:Y:S01]  /*86e0*/  MUFU.EX2 R187, R187 ;  /* 0x000000bb00bb7308 */ /* 0x000ee20000000800 */
[C---:B-1----:R-:W-:Y:S01]  /*86f0*/  F2FP.BF16.F32.PACK_AB R166, R182.reuse, R165 ;  /* 0x000000a5b6a6723e */ /* 0x042fe200000010ff */
[----:B------:R-:W-:Y:S01]  /*8700*/  FADD.FTZ R3, R182, R3 ;  /* 0x00000003b6037221 */ /* 0x000fe20000010000 */
        /* <DEDUP_REMOVED lines=12> */
[----:B------:R-:W-:Y:S01]  /*87d0*/  FMUL.FTZ R115, R115, R22 ;  /* 0x0000001673737220 */ /* 0x000fe20000410000 */
[----:B------:R-:W2:Y:S01]  /*87e0*/  MUFU.EX2 R4, R189 ;  /* 0x000000bd00047308 */ /* 0x000ea20000000800 */
        /* <DEDUP_REMOVED lines=27> */
[----:B------:R-:W-:-:S04]  /*89a0*/  FMUL.FTZ R151, R151, R22 ;  /* 0x0000001697977220 */ /* 0x000fc80000410000 */
[----:B------:R-:W3:Y:S01]  /*89b0*/  MUFU.EX2 R170, R175 ;  /* 0x000000af00aa7308 */ /* 0x000ee20000000800 */
[C---:B-1----:R-:W-:Y:S01]  /*89c0*/  FADD.FTZ R14, R168.reuse, R15 ;  /* 0x0000000fa80e7221 */ /* 0x042fe20000010000 */
[----:B------:R-:W-:-:S03]  /*89d0*/  F2FP.BF16.F32.PACK_AB R165, R168, R165 ;  /* 0x000000a5a8a5723e */ /* 0x000fc600000010ff */
[----:B--2---:R-:W-:Y:S01]  /*89e0*/  FADD.FTZ R15, R167, R14 ;  /* 0x0000000ea70f7221 */ /* 0x004fe20000010000 */
[----:B---3--:R-:W-:-:S03]  /*89f0*/  F2FP.BF16.F32.PACK_AB R167, R170, R167 ;  /* 0x000000a7aaa7723e */ /* 0x008fc600000010ff */
[----:B------:R-:W-:Y:S02]  /*8a00*/  FADD.FTZ R4, R170, R15 ;  /* 0x0000000faa047221 */ /* 0x000fe40000010000 */
[----:B------:R0:W-:Y:S01]  /*8a10*/  STSM.16.M88.4 [R7], R164 ;  /* 0x000000a407007844 */ /* 0x0001e20000000200 */
[----:B------:R-:W-:Y:S05]  /*8a20*/  @!P4 BRA `(.L_x_1731) ;  /* 0x000000000004c947 */ /* 0x000fea0003800000 */
[----:B------:R-:W-:Y:S01]  /*8a30*/  BPT.TRAP 0x1 ;  /* 0x000000040000795c */ /* 0x000fe20000300000 */
.L_x_1731:
[----:B------:R1:W2:Y:S01]  /*8a40*/  SYNCS.PHASECHK.TRANS64.TRYWAIT P0, [UR29+0x28c50], R13 ;  /* 0x028c500dff0075a7 */ /* 0x0002a2000800015d */
[----:B------:R-:W-:Y:S05]  /*8a50*/  @!P4 BRA `(.L_x_1732) ;  /* 0x000000000004c947 */ /* 0x000fea0003800000 */
[----:B------:R-:W-:Y:S01]  /*8a60*/  BPT.TRAP 0x1 ;  /* 0x000000040000795c */ /* 0x000fe20000300000 */
.L_x_1732:
[----:B--2---:R-:W-:Y:S05]  /*8a70*/  @P0 BRA `(.L_x_1733) ;  /* 0x0000000000080947 */ /* 0x004fea0003800000 */
[----:B------:R-:W2:Y:S02]  /*8a80*/  SYNCS.PHASECHK.TRANS64.TRYWAIT P0, [UR29+0x28c50], R13 ;  /* 0x028c500dff0075a7 */ /* 0x000ea4000800015d */
[----:B--2---:R-:W-:Y:S05]  /*8a90*/  @!P0 BRA `(.L_x_1734) ;  /* 0x000000b800748947 */ /* 0x004fea0003800000 */
.L_x_1733:
        /* <DEDUP_REMOVED lines=34> */
.L_x_1735:
[----:B------:R-:W-:Y:S01]  /*8cc0*/  UISETP.GT.AND UP0, UPT, UR43, UR25, UPT ;  /* 0x000000192b00728c */ /* 0x000fe2000bf04270 */
[----:B------:R-:W-:Y:S01]  /*8cd0*/  MOV R21, R11 ;  /* 0x0000000b00157202 */ /* 0x000fe20000000f00 */
[----:B------:R-:W-:Y:S01]  /*8ce0*/  UIADD3 UR29, UR29, 0x28c60, URZ ;  /* 0x00028c601d1d7890 */ /* 0x000fe2000fffe03f */
[----:B------:R-:W-:Y:S01]  /*8cf0*/  IMAD.MOV.U32 R20, RZ, RZ, R12 ;  /* 0x000000ffff147224 */ /* 0x000fe200078e000c */
[----:B------:R-:W-:Y:S02]  /*8d00*/  UIADD3 UR43, UR43, -0x1, URZ ;  /* 0xffffffff2b2b7890 */ /* 0x000fe4000fffe03f */
[----:B------:R-:W-:Y:S01]  /*8d10*/  PLOP3.LUT P0, PT, PT, PT, UP0, 0x80, 0x0 ;  /* 0x000000000000781c */ /* 0x000fe20003f0f008 */
[----:B------:R-:W-:Y:S01]  /*8d20*/  UPRMT UR29, UR42, 0x654, UR29 ;  /* 0x000006542a1d7896 */ /* 0x000fe2000800001d */
[----:B------:R-:W-:-:S08]  /*8d30*/  UMOV UR6, UR4 ;  /* 0x0000000400067c82 */ /* 0x000fd00008000000 */
[----:B------:R-:W-:Y:S03]  /*8d40*/  SYNCS.ARRIVE.TRANS64.RED.A1T0 RZ, [UR29], RZ ;  /* 0x000000ffffff79a7 */ /* 0x000fe6000810041d */
[----:B------:R-:W-:Y:S05]  /*8d50*/  @P0 BRA `(.L_x_1736) ;  /* 0xffffffd800180947 */ /* 0x000fea000383ffff */
.L_x_1717:
[----:B------:R-:W-:Y:S01]  /*8d60*/  ISETP.NE.AND P1, PT, R19, 0x1, PT ;  /* 0x000000011300780c */ /* 0x000fe20003f25270 */
[----:B-12---:R-:W1:Y:S01]  /*8d70*/  S2R R13, SR_CTAID.X ;  /* 0x00000000000d7919 */ /* 0x006e620000002500 */
[----:B------:R-:W-:Y:S01]  /*8d80*/  UIADD3 UR14, -UR14, 0x1, URZ ;  /* 0x000000010e0e7890 */ /* 0x000fe2000fffe13f */
[----:B------:R-:W-:Y:S01]  /*8d90*/  LOP3.LUT P0, RZ, R16, 0x1, RZ, 0xc0, !PT ;  /* 0x0000000110ff7812 */ /* 0x000fe2000780c0ff */
[----:B------:R-:W-:Y:S02]  /*8da0*/  ULDC UR6, c[0x0][0x9dc] ;  /* 0x0002770000067ab9 */ /* 0x000fe40000000800 */
[----:B------:R-:W-:-:S07]  /*8db0*/  UIMAD UR14, UR41, UR11, UR14 ;  /* 0x0000000b290e72a4 */ /* 0x000fce000f8e020e */
[----:B------:R-:W2:Y:S08]  /*8dc0*/  @P1 LDC R14, c[0x0][0x44c] ;  /* 0x00011300ff0e1b82 */ /* 0x000eb00000000800 */
[----:B------:R-:W3:Y:S01]  /*8dd0*/  @P1 LDC R15, c[0x0][0x450] ;  /* 0x00011400ff0f1b82 */ /* 0x000ee20000000800 */
[----:B-1----:R-:W-:-:S05]  /*8de0*/  LEA R13, R13, 0x3f, 0x6 ;  /* 0x0000003f0d0d7811 */ /* 0x002fca00078e30ff */
[----:B--2---:R-:W-:-:S05]  /*8df0*/  @P1 IMAD.HI.U32 R14, R13, R14, RZ ;  /* 0x0000000e0d0e1227 */ /* 0x004fca00078e00ff */
[----:B---3--:R-:W-:-:S05]  /*8e00*/  @P1 SHF.R.U32.HI R13, RZ, R15, R14 ;  /* 0x0000000fff0d1219 */ /* 0x008fca000001160e */
[----:B------:R-:W-:-:S05]  /*8e10*/  VIADD R13, R13, UR14 ;  /* 0x0000000e0d0d7c36 */ /* 0x000fca0008000000 */
[----:B------:R-:W-:Y:S01]  /*8e20*/  IADD3 R14, R13, -UR6, RZ ;  /* 0x800000060d0e7c10 */ /* 0x000fe2000fffe0ff */
[----:B------:R-:W-:Y:S06]  /*8e30*/  @!P0 BRA `(.L_x_1737) ;  /* 0x0000000000448947 */ /* 0x000fec0003800000 */
[----:B------:R-:W-:-:S13]  /*8e40*/  ISETP.GT.AND P0, PT, R13, -0x1, PT ;  /* 0xffffffff0d00780c */ /* 0x000fda0003f04270 */
[----:B------:R-:W-:Y:S05]  /*8e50*/  @P0 BRA `(.L_x_1738) ;  /* 0x0000000000200947 */ /* 0x000fea0003800000 */
[----:B------:R-:W1:Y:S01]  /*8e60*/  LDC R22, c[0x0][0x9e4] ;  /* 0x00027900ff167b82 */ /* 0x000e620000000800 */
[----:B------:R-:W-:Y:S02]  /*8e70*/  LOP3.LUT R13, RZ, R13, RZ, 0x33, !PT ;  /* 0x0000000dff0d7212 */ /* 0x000fe400078e33ff */
[----:B-1----:R-:W-:-:S13]  /*8e80*/  ISETP.NE.AND P0, PT, R22, 0x1, PT ;  /* 0x000000011600780c */ /* 0x002fda0003f05270 */
[----:B------:R-:W1:Y:S02]  /*8e90*/  @P0 LDC.64 R20, c[0x0][0x9e8] ;  /* 0x00027a00ff140b82 */ /* 0x000e640000000a00 */
[----:B-1----:R-:W-:-:S05]  /*8ea0*/  @P0 IMAD.HI.U32 R20, R13, R20, RZ ;  /* 0x000000140d140227 */ /* 0x002fca00078e00ff */
[----:B------:R-:W-:-:S04]  /*8eb0*/  @P0 SHF.R.U32.HI R13, RZ, R21, R20 ;  /* 0x00000015ff0d0219 */ /* 0x000fc80000011614 */
[----:B------:R-:W-:Y:S01]  /*8ec0*/  LOP3.LUT R13, RZ, R13, RZ, 0x33, !PT ;  /* 0x0000000dff0d7212 */ /* 0x000fe200078e33ff */
[----:B------:R-:W-:Y:S06]  /*8ed0*/  BRA `(.L_x_1739) ;  /* 0x0000000000147947 */ /* 0x000fec0003800000 */
.L_x_1738:
[----:B------:R-:W1:Y:S02]  /*8ee0*/  LDC R22, c[0x0][0x9e4] ;  /* 0x00027900ff167b82 */ /* 0x000e640000000800 */
[----:B-1----:R-:W-:-:S13]  /*8ef0*/  ISETP.NE.AND P0, PT, R22, 0x1, PT ;  /* 0x000000011600780c */ /* 0x002fda0003f05270 */
[----:B------:R-:W1:Y:S02]  /*8f00*/  @P0 LDC.64 R20, c[0x0][0x9e8] ;  /* 0x00027a00ff140b82 */ /* 0x000e640000000a00 */
[----:B-1----:R-:W-:-:S05]  /*8f10*/  @P0 IMAD.HI.U32 R20, R13, R20, RZ ;  /* 0x000000140d140227 */ /* 0x002fca00078e00ff */
[----:B------:R-:W-:-:S07]  /*8f20*/  @P0 SHF.R.U32.HI R13, RZ, R21, R20 ;  /* 0x00000015ff0d0219 */ /* 0x000fce0000011614 */
.L_x_1739:
[----:B------:R-:W-:-:S05]  /*8f30*/  IMAD R13, R13, R22, RZ ;  /* 0x000000160d0d7224 */ /* 0x000fca00078e02ff */
[----:B------:R-:W-:-:S07]  /*8f40*/  VIMNMX R14, R14, R13, !PT ;  /* 0x0000000d0e0e7248 */ /* 0x000fce0007fe0100 */
.L_x_1737:
[----:B------:R-:W-:-:S05]  /*8f50*/  VIADD R14, R14, 0x3f ;  /* 0x0000003f0e0e7836 */ /* 0x000fca0000000000 */
[----:B------:R-:W-:-:S04]  /*8f60*/  SHF.R.S32.HI R13, RZ, 0x1f, R14 ;  /* 0x0000001fff0d7819 */ /* 0x000fc8000001140e */
[----:B------:R-:W-:-:S04]  /*8f70*/  LEA.HI R13, R13, R14, RZ, 0x6 ;  /* 0x0000000e0d0d7211 */ /* 0x000fc800078f30ff */
[----:B------:R-:W-:-:S04]  /*8f80*/  SHF.R.S32.HI R14, RZ, 0x6, R13 ;  /* 0x00000006ff0e7819 */ /* 0x000fc8000001140d */
[----:B------:R-:W-:-:S04]  /*8f90*/  VIMNMX R13, R17, R14, !PT ;  /* 0x0000000e110d7248 */ /* 0x000fc80007fe0100 */
[----:B------:R-:W-:-:S13]  /*8fa0*/  ISETP.LE.AND P0, PT, R13, UR43, PT ;  /* 0x0000002b0d007c0c */ /* 0x000fda000bf03270 */
[----:B------:R-:W-:Y:S05]  /*8fb0*/  @!P0 BRA `(.L_x_1740) ;  /* 0x0000001c00408947 */ /* 0x000fea0003800000 */
[----:B------:R-:W-:Y:S01]  /*8fc0*/  IMAD.MOV.U32 R20, RZ, RZ, R11 ;  /* 0x000000ffff147224 */ /* 0x000fe200078e000b */
[----:B------:R-:W-:Y:S01]  /*8fd0*/  MOV R185, R12 ;  /* 0x0000000c00b97202 */ /* 0x000fe20000000f00 */
[----:B------:R-:W-:Y:S01]  /*8fe0*/  UMOV UR27, UR4 ;  /* 0x00000004001b7c82 */ /* 0x000fe20008000000 */
[----:B------:R-:W-:Y:S01]  /*8ff0*/  ULDC UR28, c[0x0][0x9d8] ;  /* 0x00027600001c7ab9 */ /* 0x000fe20000000800 */
[----:B------:R-:W-:-:S05]  /*9000*/  ULDC UR25, c[0x0][0x988] ;  /* 0x0002620000197ab9 */ /* 0x000fca0000000800 */
.L_x_1751:
[----:B------:R-:W-:Y:S01]  /*9010*/  UIADD3 UR4, UR27, 0x1, URZ ;  /* 0x000000011b047890 */ /* 0x000fe2000fffe03f */
[----:B------:R-:W-:Y:S01]  /*9020*/  IMAD.U32 R12, RZ, RZ, UR43 ;  /* 0x0000002bff0c7e24 */ /* 0x000fe2000f8e00ff */
[----:B------:R-:W-:Y:S02]  /*9030*/  UIADD3 UR6, UR43, -0x1, URZ ;  /* 0xffffffff2b067890 */ /* 0x000fe4000fffe03f */
[----:B------:R-:W-:Y:S02]  /*9040*/  UISETP.NE.AND UP0, UPT, UR4, 0x2, UPT ;  /* 0x000000020400788c */ /* 0x000fe4000bf05270 */
[----:B------:R-:W-:Y:S02]  /*9050*/  ISETP.GT.AND P0, PT, R12, R13, PT ;  /* 0x0000000d0c00720c */ /* 0x000fe40003f04270 */
[----:B------:R-:W-:Y:S02]  /*9060*/  USEL UR10, URZ, 0x1, UP0 ;  /* 0x000000013f0a7887 */ /* 0x000fe40008000000 */
[----:B------:R-:W-:-:S02]  /*9070*/  USEL UR4, UR4, URZ, UP0 ;  /* 0x0000003f04047287 */ /* 0x000fc40008000000 */
[----:B------:R-:W-:Y:S01]  /*9080*/  ULOP3.LUT UR5, UR5, UR10, URZ, 0x3c, !UPT ;  /* 0x0000000a05057292 */ /* 0x000fe2000f8e3c3f */
[----:B------:R-:W-:Y:S01]  /*9090*/  UMOV UR43, UR6 ;  /* 0x00000006002b7c82 */ /* 0x000fe20008000000 */
[----:B012---:R-:W-:Y:S10]  /*90a0*/  @!P4 BRA `(.L_x_1741) ;  /* 0x000000000004c947 */ /* 0x007ff40003800000 */
[----:B------:R-:W-:Y:S01]  /*90b0*/  BPT.TRAP 0x1 ;  /* 0x000000040000795c */ /* 0x000fe20000300000 */
.L_x_1741:
[----:B------:R-:W-:Y:S01]  /*90c0*/  ULEA UR26, UR4, UR40, 0x3 ;  /* 0x00000028041a7291 */ /* 0x000fe2000f8e183f */
[----:B------:R-:W-:-:S05]  /*90d0*/  IMAD.U32 R14, RZ, RZ, UR5 ;  /* 0x00000005ff0e7e24 */ /* 0x000fca000f8e00ff */
[----:B------:R-:W-:-:S04]  /*90e0*/  SHF.L.U32 R14, R14, 0x1f, RZ ;  /* 0x0000001f0e0e7819 */ /* 0x000fc800000006ff */
[----:B------:R1:W2:Y:S01]  /*90f0*/  SYNCS.PHASECHK.TRANS64.TRYWAIT P1, [UR26+0x28c30], R14 ;  /* 0x028c300eff0075a7 */ /* 0x0002a2000802015a */
[----:B------:R-:W-:Y:S05]  /*9100*/  @!P4 BRA `(.L_x_1742) ;  /* 0x000000000004c947 */ /* 0x000fea0003800000 */
[----:B------:R-:W-:Y:S01]  /*9110*/  BPT.TRAP 0x1 ;  /* 0x000000040000795c */ /* 0x000fe20000300000 */
.L_x_1742:
[----:B--2---:R-:W-:Y:S05]  /*9120*/  @P1 BRA `(.L_x_1743) ;  /* 0x0000000000081947 */ /* 0x004fea0003800000 */
[----:B------:R-:W2:Y:S02]  /*9130*/  SYNCS.PHASECHK.TRANS64.TRYWAIT P1, [UR26+0x28c30], R14 ;  /* 0x028c300eff0075a7 */ /* 0x000ea4000802015a */
[----:B--2---:R-:W-:Y:S05]  /*9140*/  @!P1 BRA `(.L_x_1744) ;  /* 0x000000b000e09947 */ /* 0x004fea0003800000 */
.L_x_1743:
[----:B------:R-:W-:Y:S01]  /*9150*/  ULEA UR10, UR4, UR24, 0x9 ;  /* 0x00000018040a7291 */ /* 0x000fe2000f8e483f */
[----:B0-----:R-:W-:Y:S01]  /*9160*/  WARPGROUP.ARRIVE ;  /* 0x00000000000079c5 */ /* 0x001fe20000000000 */
        /* <DEDUP_REMOVED lines=20> */
.L_x_1745:
[----:B------:R-:W-:Y:S01]  /*92b0*/  FMUL.FTZ R152, R152, UR28 ;  /* 0x0000001c98987c20 */ /* 0x000fe20008410000 */
[----:B--2---:R-:W-:Y:S01]  /*92c0*/  FMUL.FTZ R11, R153, UR28 ;  /* 0x0000001c990b7c20 */ /* 0x004fe20008410000 */
        /* <DEDUP_REMOVED lines=21> */
[----:B0-----:R-:W-:Y:S01]  /*9420*/  FMNMX.FTZ R12, R152, R185, !PT ;  /* 0x000000b9980c7209 */ /* 0x001fe20007810000 */
[----:B------:R-:W-:Y:S01]  /*9430*/  FMUL.FTZ R163, R163, UR28 ;  /* 0x0000001ca3a37c20 */ /* 0x000fe20008410000 */
[----:B------:R-:W-:Y:S01]  /*9440*/  FMUL.FTZ R166, R166, UR28 ;  /* 0x0000001ca6a67c20 */ /* 0x000fe20008410000 */
[----:B------:R-:W-:Y:S01]  /*9450*/  FMUL.FTZ R167, R167, UR28 ;  /* 0x0000001ca7a77c20 */ /* 0x000fe20008410000 */
[----:B------:R-:W-:Y:S01]  /*9460*/  FMUL.FTZ R170, R170, UR28 ;  /* 0x0000001caaaa7c20 */ /* 0x000fe20008410000 */
[----:B------:R-:W-:Y:S01]  /*9470*/  FMUL.FTZ R171, R171, UR28 ;  /* 0x0000001cabab7c20 */ /* 0x000fe20008410000 */
[----:B------:R-:W-:Y:S01]  /*9480*/  UMOV UR10, UR25 ;  /* 0x00000019000a7c82 */ /* 0x000fe20008000000 */
[----:B------:R-:W0:Y:S01]  /*9490*/  MUFU.TANH R154, R154 ;  /* 0x0000009a009a7308 */ /* 0x000e220000002400 */
[----:B--2---:R-:W-:Y:S01]  /*94a0*/  FMNMX.FTZ R12, R11, R12, !PT ;  /* 0x0000000c0b0c7209 */ /* 0x004fe20007810000 */
[----:B------:R-:W-:Y:S01]  /*94b0*/  UIADD3 UR11, UR26, 0x28c40, URZ ;  /* 0x00028c401a0b7890 */ /* 0x000fe2000fffe03f */
[----:B------:R-:W-:-:S03]  /*94c0*/  ISETP.NE.AND P1, PT, R10, RZ, PT ;  /* 0x000000ff0a00720c */ /* 0x000fc60003f25270 */
[----:B------:R-:W-:Y:S02]  /*94d0*/  UPRMT UR11, UR42, 0x654, UR11 ;  /* 0x000006542a0b7896 */ /* 0x000fe4000800000b */
[----:B------:R-:W2:Y:S01]  /*94e0*/  MUFU.TANH R155, R155 ;  /* 0x0000009b009b7308 */ /* 0x000ea20000002400 */
[----:B---3--:R-:W-:-:S06]  /*94f0*/  FMNMX.FTZ R169, R153, R12, !PT ;  /* 0x0000000c99a97209 */ /* 0x008fcc0007810000 */
[----:B------:R-:W-:Y:S01]  /*9500*/  SYNCS.ARRIVE.TRANS64.RED.A1T0 RZ, [UR11], RZ ;  /* 0x000000ffffff79a7 */ /* 0x000fe2000810040b */
[----:B------:R-:W3:Y:S01]  /*9510*/  MUFU.TANH R156, R156 ;  /* 0x0000009c009c7308 */ /* 0x000ee20000002400 */
[----:B0-----:R-:W-:-:S07]  /*9520*/  FMNMX.FTZ R12, R154, R169, !PT ;  /* 0x000000a99a0c7209 */ /* 0x001fce0007810000 */
[----:B------:R-:W0:Y:S01]  /*9530*/  MUFU.TANH R157, R157 ;  /* 0x0000009d009d7308 */ /* 0x000e220000002400 */
[----:B--2---:R-:W-:-:S07]  /*9540*/  FMNMX.FTZ R169, R155, R12, !PT ;  /* 0x0000000c9ba97209 */ /* 0x004fce0007810000 */
[----:B------:R-:W2:Y:S01]  /*9550*/  MUFU.TANH R158, R158 ;  /* 0x0000009e009e7308 */ /* 0x000ea20000002400 */
[----:B---3--:R-:W-:Y:S01]  /*9560*/  FMNMX.FTZ R12, R156, R169, !PT ;  /* 0x000000a99c0c7209 */ /* 0x008fe20007810000 */
[----:B------:R-:W-:-:S06]  /*9570*/  FMUL.FTZ R169, R180, UR28 ;  /* 0x0000001cb4a97c20 */ /* 0x000fcc0008410000 */
[----:B------:R-:W3:Y:S01]  /*9580*/  MUFU.TANH R159, R159 ;  /* 0x0000009f009f7308 */ /* 0x000ee20000002400 */
[----:B0-----:R-:W-:-:S07]  /*9590*/  FMNMX.FTZ R173, R157, R12, !PT ;  /* 0x0000000c9dad7209 */ /* 0x001fce0007810000 */
[----:B------:R-:W0:Y:S01]  /*95a0*/  MUFU.TANH R160, R160 ;  /* 0x000000a000a07308 */ /* 0x000e220000002400 */
[----:B--2---:R-:W-:-:S07]  /*95b0*/  FMNMX.FTZ R12, R158, R173, !PT ;  /* 0x000000ad9e0c7209 */ /* 0x004fce0007810000 */
[----:B------:R-:W2:Y:S01]  /*95c0*/  MUFU.TANH R161, R161 ;  /* 0x000000a100a17308 */ /* 0x000ea20000002400 */
[----:B---3--:R-:W-:-:S07]  /*95d0*/  FMNMX.FTZ R173, R159, R12, !PT ;  /* 0x0000000c9fad7209 */ /* 0x008fce0007810000 */
        /* <DEDUP_REMOVED lines=13> */
[----:B0-----:R-:W-:Y:S01]  /*96b0*/  FMNMX.FTZ R12, R172, R173, !PT ;  /* 0x000000adac0c7209 */ /* 0x001fe20007810000 */
[----:B------:R-:W-:Y:S01]  /*96c0*/  FMUL.FTZ R173, R174, UR28 ;  /* 0x0000001caead7c20 */ /* 0x000fe20008410000 */
[----:B------:R-:W-:Y:S01]  /*96d0*/  FMUL.FTZ R174, R175, UR28 ;  /* 0x0000001cafae7c20 */ /* 0x000fe20008410000 */
[----:B------:R-:W-:Y:S01]  /*96e0*/  FMUL.FTZ R175, R178, UR28 ;  /* 0x0000001cb2af7c20 */ /* 0x000fe20008410000 */
[----:B------:R-:W-:Y:S01]  /*96f0*/  FMUL.FTZ R178, R182, UR28 ;  /* 0x0000001cb6b27c20 */ /* 0x000fe20008410000 */
[----:B------:R-:W0:Y:S02]  /*9700*/  SHFL.BFLY PT, R177, R12, 0x2, 0x1f ;  /* 0x0c401f000cb17f89 */ /* 0x000e2400000e0000 */
[----:B------:R-:W4:Y:S08]  /*9710*/  MUFU.TANH R22, R22 ;  /* 0x0000001600167308 */ /* 0x000f300000002400 */
[----:B------:R-:W5:Y:S08]  /*9720*/  MUFU.TANH R23, R23 ;  /* 0x0000001700177308 */ /* 0x000f700000002400 */
[----:B------:R-:W1:Y:S01]  /*9730*/  MUFU.TANH R162, R162 ;  /* 0x000000a200a27308 */ /* 0x000e620000002400 */
[----:B0-----:R-:W-:Y:S01]  /*9740*/  FMNMX.FTZ R180, R12, R177, !PT ;  /* 0x000000b10cb47209 */ /* 0x001fe20007810000 */
[----:B------:R-:W-:Y:S01]  /*9750*/  FMUL.FTZ R177, R179, UR28 ;  /* 0x0000001cb3b17c20 */ /* 0x000fe20008410000 */
[----:B--2---:R-:W-:-:S05]  /*9760*/  FMNMX.FTZ R12, R15, R20, !PT ;  /* 0x000000140f0c7209 */ /* 0x004fca0007810000 */
[----:B------:R-:W0:Y:S01]  /*9770*/  MUFU.TANH R163, R163 ;  /* 0x000000a300a37308 */ /* 0x000e220000002400 */
[----:B------:R-:W2:Y:S01]  /*9780*/  SHFL.BFLY PT, R181, R180, 0x1, 0x1f ;  /* 0x0c201f00b4b57f89 */ /* 0x000ea200000e0000 */
[----:B---3--:R-:W-:-:S04]  /*9790*/  FMNMX.FTZ R179, R21, R12, !PT ;  /* 0x0000000c15b37209 */ /* 0x008fc80007810000 */
[----:B----4-:R-:W-:Y:S02]  /*97a0*/  FMNMX.FTZ R12, R22, R179, !PT ;  /* 0x000000b3160c7209 */ /* 0x010fe40007810000 */
[----:B------:R-:W3:Y:S02]  /*97b0*/  MUFU.TANH R166, R166 ;  /* 0x000000a600a67308 */ /* 0x000ee40000002400 */
[----:B-----5:R-:W-:-:S04]  /*97c0*/  FMNMX.FTZ R179, R23, R12, !PT ;  /* 0x0000000c17b37209 */ /* 0x020fc80007810000 */
[----:B-1----:R-:W-:Y:S02]  /*97d0*/  FMNMX.FTZ R176, R162, R179, !PT ;  /* 0x000000b3a2b07209 */ /* 0x002fe40007810000 */
[----:B------:R-:W1:Y:S01]  /*97e0*/  MUFU.TANH R167, R167 ;  /* 0x000000a700a77308 */ /* 0x000e620000002400 */
[----:B------:R-:W-:-:S07]  /*97f0*/  FMUL.FTZ R179, R183, UR28 ;  /* 0x0000001cb7b37c20 */ /* 0x000fce0008410000 */
[----:B------:R-:W4:Y:S01]  /*9800*/  MUFU.TANH R170, R170 ;  /* 0x000000aa00aa7308 */ /* 0x000f220000002400 */
[----:B--2---:R-:W-:Y:S02]  /*9810*/  FMNMX.FTZ R12, R180, R181, !PT ;  /* 0x000000b5b40c7209 */ /* 0x004fe40007810000 */
[----:B0-----:R-:W-:-:S03]  /*9820*/  FMNMX.FTZ R181, R163, R176, !PT ;  /* 0x000000b0a3b57209 */ /* 0x001fc60007810000 */
[----:B------:R-:W-:Y:S02]  /*9830*/  FADD.FTZ R180, -R12, R185 ;  /* 0x000000b90cb47221 */ /* 0x000fe40000010100 */
[----:B------:R-:W0:Y:S01]  /*9840*/  MUFU.TANH R171, R171 ;  /* 0x000000ab00ab7308 */ /* 0x000e220000002400 */
[----:B---3--:R-:W-:Y:S01]  /*9850*/  FMNMX.FTZ R176, R166, R181, !PT ;  /* 0x000000b5a6b07209 */ /* 0x008fe20007810000 */
[----:B------:R-:W-:Y:S01]  /*9860*/  FMUL.FTZ R188, R12, UR10 ;  /* 0x0000000a0cbc7c20 */ /* 0x000fe20008410000 */
[----:B------:R-:W-:Y:S02]  /*9870*/  FMUL.FTZ R182, R180, UR10 ;  /* 0x0000000ab4b67c20 */ /* 0x000fe40008410000 */
[----:B-1----:R-:W-:Y:S01]  /*9880*/  FMNMX.FTZ R181, R167, R176, !PT ;  /* 0x000000b0a7b57209 */ /* 0x002fe20007810000 */
[--C-:B------:R-:W-:Y:S01]  /*9890*/  FFMA.FTZ R189, R164, UR10, -R188.reuse ;  /* 0x0000000aa4bd7c23 */ /* 0x100fe200080108bc */
[--C-:B------:R-:W-:Y:S01]  /*98a0*/  FFMA.FTZ R164, R165, UR10, -R188.reuse ;  /* 0x0000000aa5a47c23 */ /* 0x100fe200080108bc */
[----:B------:R-:W1:Y:S01]  /*98b0*/  MUFU.TANH R173, R173 ;  /* 0x000000ad00ad7308 */ /* 0x000e620000002400 */
[----:B----4-:R-:W-:Y:S01]  /*98c0*/  FMNMX.FTZ R180, R170, R181, !PT ;  /* 0x000000b5aab47209 */ /* 0x010fe20007810000 */
[--C-:B------:R-:W-:Y:S01]  /*98d0*/  FFMA.FTZ R181, R152, UR10, -R188.reuse ;  /* 0x0000000a98b57c23 */ /* 0x100fe200080108bc */
[--C-:B------:R-:W-:Y:S01]  /*98e0*/  FFMA.FTZ R152, R11, UR10, -R188.reuse ;  /* 0x0000000a0b987c23 */ /* 0x100fe200080108bc */
[--C-:B------:R-:W-:Y:S01]  /*98f0*/  FFMA.FTZ R165, R168, UR10, -R188.reuse ;  /* 0x0000000aa8a57c23 */ /* 0x100fe200080108bc */
[--C-:B------:R-:W-:Y:S01]  /*9900*/  FFMA.FTZ R168, R169, UR10, -R188.reuse ;  /* 0x0000000aa9a87c23 */ /* 0x100fe200080108bc */
[--C-:B------:R-:W-:Y:S01]  /*9910*/  FFMA.FTZ R169, R172, UR10, -R188.reuse ;  /* 0x0000000aaca97c23 */ /* 0x100fe200080108bc */
[--C-:B------:R-:W-:Y:S01]  /*9920*/  FFMA.FTZ R153, R153, UR10, -R188.reuse ;  /* 0x0000000a99997c23 */ /* 0x100fe200080108bc */
[----:B------:R-:W2:Y:S01]  /*9930*/  MUFU.TANH R174, R174 ;  /* 0x000000ae00ae7308 */ /* 0x000ea20000002400 */
[----:B0-----:R-:W-:Y:S01]  /*9940*/  FMNMX.FTZ R180, R171, R180, !PT ;  /* 0x000000b4abb47209 */ /* 0x001fe20007810000 */
[--C-:B------:R-:W-:Y:S01]  /*9950*/  FFMA.FTZ R154, R154, UR10, -R188.reuse ;  /* 0x0000000a9a9a7c23 */ /* 0x100fe200080108bc */
[--C-:B------:R-:W-:Y:S01]  /*9960*/  FFMA.FTZ R187, R160, UR10, -R188.reuse ;  /* 0x0000000aa0bb7c23 */ /* 0x100fe200080108bc */
[----:B------:R-:W-:Y:S01]  /*9970*/  MOV R160, UR27 ;  /* 0x0000001b00a07c02 */ /* 0x000fe20008000f00 */
[--C-:B------:R-:W-:Y:S01]  /*9980*/  FFMA.FTZ R184, R159, UR10, -R188.reuse ;  /* 0x0000000a9fb87c23 */ /* 0x100fe200080108bc */
[----:B------:R-:W-:-:S02]  /*9990*/  FFMA.FTZ R185, R158, UR10, -R188 ;  /* 0x0000000a9eb97c23 */ /* 0x000fc400080108bc */
[----:B------:R-:W0:Y:S01]  /*99a0*/  MUFU.TANH R175, R175 ;  /* 0x000000af00af7308 */ /* 0x000e220000002400 */
[----:B-1----:R-:W-:-:S07]  /*99b0*/  FMNMX.FTZ R183, R173, R180, !PT ;  /* 0x000000b4adb77209 */ /* 0x002fce0007810000 */
[----:B------:R-:W1:Y:S01]  /*99c0*/  MUFU.TANH R177, R177 ;  /* 0x000000b100b17308 */ /* 0x000e620000002400 */
[----:B--2---:R-:W-:Y:S01]  /*99d0*/  FMNMX.FTZ R180, R174, R183, !PT ;  /* 0x000000b7aeb47209 */ /* 0x004fe20007810000 */
[----:B------:R-:W-:-:S06]  /*99e0*/  FFMA.FTZ R183, R156, UR10, -R188 ;  /* 0x0000000a9cb77c23 */ /* 0x000fcc00080108bc */
[----:B------:R-:W2:Y:S01]  /*99f0*/  MUFU.TANH R178, R178 ;  /* 0x000000b200b27308 */ /* 0x000ea20000002400 */
[----:B0-----:R-:W-:-:S07]  /*9a00*/  FMNMX.FTZ R180, R175, R180, !PT ;  /* 0x000000b4afb47209 */ /* 0x001fce0007810000 */
[----:B------:R-:W0:Y:S01]  /*9a10*/  MUFU.TANH R179, R179 ;  /* 0x000000b300b37308 */ /* 0x000e220000002400 */
[----:B-1----:R-:W-:-:S07]  /*9a20*/  FMNMX.FTZ R11, R177, R180, !PT ;  /* 0x000000b4b10b7209 */ /* 0x002fce0007810000 */
[----:B------:R1:W3:Y:S01]  /*9a30*/  MUFU.EX2 R176, R182 ;  /* 0x000000b600b07308 */ /* 0x0002e20000000800 */
[----:B--2---:R-:W-:-:S07]  /*9a40*/  FMNMX.FTZ R180, R178, R11, !PT ;  /* 0x0000000bb2b47209 */ /* 0x004fce0007810000 */
[----:B------:R-:W2:Y:S01]  /*9a50*/  MUFU.EX2 R181, R181 ;  /* 0x000000b500b57308 */ /* 0x000ea20000000800 */
[----:B0-----:R-:W-:Y:S01]  /*9a60*/  FMNMX.FTZ R11, R179, R180, !PT ;  /* 0x000000b4b30b7209 */ /* 0x001fe20007810000 */
[--C-:B------:R-:W-:Y:S01]  /*9a70*/  FFMA.FTZ R180, R155, UR10, -R188.reuse ;  /* 0x0000000a9bb47c23 */ /* 0x100fe200080108bc */
[----:B-1----:R-:W-:-:S03]  /*9a80*/  FFMA.FTZ R182, R157, UR10, -R188 ;  /* 0x0000000a9db67c23 */ /* 0x002fc600080108bc */
[----:B------:R-:W0:Y:S02]  /*9a90*/  SHFL.BFLY PT, R186, R11, 0x2, 0x1f ;  /* 0x0c401f000bba7f89 */ /* 0x000e2400000e0000 */
[----:B------:R-:W-:Y:S01]  /*9aa0*/  MUFU.EX2 R152, R152 ;  /* 0x0000009800987308 */ /* 0x000fe20000000800 */
[-C--:B---3--:R-:W-:Y:S01]  /*9ab0*/  FMUL.FTZ R24, R24, R176.reuse ;  /* 0x000000b018187220 */ /* 0x088fe20000410000 */
        /* <DEDUP_REMOVED lines=20> */
[----:B0-----:R-:W-:Y:S01]  /*9c00*/  FMNMX.FTZ R155, R11, R186, !PT ;  /* 0x000000ba0b9b7209 */ /* 0x001fe20007810000 */
[----:B------:R-:W-:Y:S01]  /*9c10*/  FFMA.FTZ R186, R161, UR10, -R188 ;  /* 0x0000000aa1ba7c23 */ /* 0x000fe200080108bc */
        /* <DEDUP_REMOVED lines=66> */
[----:B------:R2:W3:Y:S01]  /*a040*/  MUFU.EX2 R155, R15 ;  /* 0x0000000f009b7308 */ /* 0x0004e20000000800 */
[----:B0-----:R-:W-:Y:S01]  /*a050*/  FFMA.FTZ R4, R191, R4, R20 ;  /* 0x00000004bf047223 */ /* 0x001fe20000010014 */
[-C--:B------:R-:W-:Y:S01]  /*a060*/  FMUL.FTZ R133, R133, R176.reuse ;  /* 0x000000b085857220 */ /* 0x080fe20000410000 */
[-C--:B------:R-:W-:Y:S01]  /*a070*/  FMUL.FTZ R136, R136, R176.reuse ;  /* 0x000000b088887220 */ /* 0x080fe20000410000 */
[-C--:B------:R-:W-:Y:S01]  /*a080*/  FMUL.FTZ R137, R137, R176.reuse ;  /* 0x000000b089897220 */ /* 0x080fe20000410000 */
[-C--:B------:R-:W-:Y:S01]  /*a090*/  FMUL.FTZ R140, R140, R176.reuse ;  /* 0x000000b08c8c7220 */ /* 0x080fe20000410000 */
[-C--:B------:R-:W-:Y:S01]  /*a0a0*/  FMUL.FTZ R141, R141, R176.reuse ;  /* 0x000000b08d8d7220 */ /* 0x080fe20000410000 */
[----:B------:R-:W-:Y:S01]  /*a0b0*/  FMUL.FTZ R144, R144, R176 ;  /* 0x000000b090907220 */ /* 0x000fe20000410000 */
[----:B------:R3:W0:Y:S01]  /*a0c0*/  MUFU.EX2 R156, R23 ;  /* 0x00000017009c7308 */ /* 0x0006220000000800 */
[----:B--2---:R-:W-:-:S02]  /*a0d0*/  @!P1 IMAD R15, R160, 0x40, R9 ;  /* 0x00000040a00f9824 */ /* 0x004fc400078e0209 */
[C---:B------:R-:W-:Y:S01]  /*a0e0*/  FADD.FTZ R160, R152.reuse, R3 ;  /* 0x0000000398a07221 */ /* 0x040fe20000010000 */
[----:B-1----:R-:W-:Y:S01]  /*a0f0*/  FADD.FTZ R4, R21, R4 ;  /* 0x0000000415047221 */ /* 0x002fe20000010000 */
[----:B------:R-:W-:Y:S01]  /*a100*/  F2FP.BF16.F32.PACK_AB R152, R152, R181 ;  /* 0x000000b59898723e */ /* 0x000fe200000010ff */
[----:B------:R-:W-:Y:S01]  /*a110*/  FMUL.FTZ R145, R145, R176 ;  /* 0x000000b091917220 */ /* 0x000fe20000410000 */
[----:B------:R-:W-:Y:S01]  /*a120*/  FADD.FTZ R3, R153, R160 ;  /* 0x000000a099037221 */ /* 0x000fe20000010000 */
[----:B------:R-:W-:Y:S01]  /*a130*/  @!P1 LEA R15, R15, UR40, 0x2 ;  /* 0x000000280f0f9c11 */ /* 0x000fe2000f8e10ff */
[----:B------:R-:W1:Y:S01]  /*a140*/  MUFU.EX2 R157, R157 ;  /* 0x0000009d009d7308 */ /* 0x000e620000000800 */
[----:B---3--:R-:W-:Y:S01]  /*a150*/  FADD.FTZ R23, R155, R4 ;  /* 0x000000049b177221 */ /* 0x008fe20000010000 */
[C---:B------:R-:W-:Y:S01]  /*a160*/  FADD.FTZ R3, R154.reuse, R3 ;  /* 0x000000039a037221 */ /* 0x040fe20000010000 */
[----:B------:R-:W-:Y:S01]  /*a170*/  F2FP.BF16.F32.PACK_AB R154, R154, R153 ;  /* 0x000000999a9a723e */ /* 0x000fe200000010ff */
[----:B------:R-:W-:Y:S01]  /*a180*/  @!P1 STS [R15+0x28800], R176 ;  /* 0x028800b00f009388 */ /* 0x000fe20000000800 */
[----:B------:R-:W-:Y:S01]  /*a190*/  F2FP.BF16.F32.PACK_AB R153, R21, R20 ;  /* 0x000000141599723e */ /* 0x000fe200000010ff */
[----:B------:R-:W-:Y:S01]  /*a1a0*/  FADD.FTZ R160, R180, R3 ;  /* 0x00000003b4a07221 */ /* 0x000fe20000010000 */
[-C--:B------:R-:W-:Y:S01]  /*a1b0*/  FMUL.FTZ R148, R148, R176.reuse ;  /* 0x000000b094947220 */ /* 0x080fe20000410000 */
[----:B------:R-:W2:Y:S01]  /*a1c0*/  MUFU.EX2 R158, R163 ;  /* 0x000000a3009e7308 */ /* 0x000ea20000000800 */
[C---:B0-----:R-:W-:Y:S01]  /*a1d0*/  FADD.FTZ R4, R156.reuse, R23 ;  /* 0x000000179c047221 */ /* 0x041fe20000010000 */
[----:B------:R-:W-:Y:S01]  /*a1e0*/  FADD.FTZ R23, R183, R160 ;  /* 0x000000a0b7177221 */ /* 0x000fe20000010000 */
[----:B------:R0:W-:Y:S01]  /*a1f0*/  @!P1 STS [R15+0x28820], R191 ;  /* 0x028820bf0f009388 */ /* 0x0001e20000000800 */
[----:B------:R-:W-:Y:S01]  /*a200*/  F2FP.BF16.F32.PACK_AB R155, R156, R155 ;  /* 0x0000009b9c9b723e */ /* 0x000fe200000010ff */
[----:B------:R-:W-:Y:S01]  /*a210*/  FMUL.FTZ R149, R149, R176 ;  /* 0x000000b095957220 */ /* 0x000fe20000410000 */
[----:B------:R-:W-:Y:S01]  /*a220*/  FADD.FTZ R160, R182, R23 ;  /* 0x00000017b6a07221 */ /* 0x000fe20000010000 */
[----:B------:R-:W-:Y:S01]  /*a230*/  BAR.SYNC.DEFER_BLOCKING 0xf, 0x100 ;  /* 0x03c4000000007b1d */ /* 0x000fe20000010000 */
[----:B------:R-:W-:Y:S01]  /*a240*/  F2FP.BF16.F32.PACK_AB R156, R183, R180 ;  /* 0x000000b4b79c723e */ /* 0x000fe200000010ff */
[----:B-1----:R-:W-:Y:S01]  /*a250*/  FADD.FTZ R3, R157, R4 ;  /* 0x000000049d037221 */ /* 0x002fe20000010000 */
[----:B------:R-:W-:Y:S01]  /*a260*/  FADD.FTZ R23, R185, R160 ;  /* 0x000000a0b9177221 */ /* 0x000fe20000010000 */
[-C--:B------:R-:W-:Y:S01]  /*a270*/  FMUL.FTZ R26, R26, R191.reuse ;  /* 0x000000bf1a1a7220 */ /* 0x080fe20000410000 */
[-C--:B------:R-:W-:Y:S01]  /*a280*/  FMUL.FTZ R27, R27, R191.reuse ;  /* 0x000000bf1b1b7220 */ /* 0x080fe20000410000 */
[----:B------:R-:W1:Y:S01]  /*a290*/  MUFU.EX2 R159, R159 ;  /* 0x0000009f009f7308 */ /* 0x000e620000000800 */
[----:B------:R-:W-:Y:S01]  /*a2a0*/  FADD.FTZ R166, R184, R23 ;  /* 0x00000017b8a67221 */ /* 0x000fe20000010000 */
[-C--:B------:R-:W-:Y:S01]  /*a2b0*/  FMUL.FTZ R30, R30, R191.reuse ;  /* 0x000000bf1e1e7220 */ /* 0x080fe20000410000 */
[----:B------:R-:W-:Y:S01]  /*a2c0*/  FMUL.FTZ R31, R31, R191 ;  /* 0x000000bf1f1f7220 */ /* 0x000fe20000410000 */
[C---:B--2---:R-:W-:Y:S01]  /*a2d0*/  FADD.FTZ R4, R158.reuse, R3 ;  /* 0x000000039e047221 */ /* 0x044fe20000010000 */
[----:B------:R-:W-:Y:S01]  /*a2e0*/  F2FP.BF16.F32.PACK_AB R157, R158, R157 ;  /* 0x0000009d9e9d723e */ /* 0x000fe200000010ff */
[-C--:B------:R-:W-:Y:S01]  /*a2f0*/  FMUL.FTZ R34, R34, R191.reuse ;  /* 0x000000bf22227220 */ /* 0x080fe20000410000 */
[----:B------:R-:W-:Y:S01]  /*a300*/  F2FP.BF16.F32.PACK_AB R158, R185, R182 ;  /* 0x000000b6b99e723e */ /* 0x000fe200000010ff */
[----:B------:R-:W2:Y:S01]  /*a310*/  MUFU.EX2 R22, R22 ;  /* 0x0000001600167308 */ /* 0x000ea20000000800 */
[-C--:B------:R-:W-:Y:S01]  /*a320*/  FMUL.FTZ R35, R35, R191.reuse ;  /* 0x000000bf23237220 */ /* 0x080fe20000410000 */
[-C--:B------:R-:W-:Y:S01]  /*a330*/  FMUL.FTZ R38, R38, R191.reuse ;  /* 0x000000bf26267220 */ /* 0x080fe20000410000 */
[-C--:B------:R-:W-:Y:S01]  /*a340*/  FMUL.FTZ R39, R39, R191.reuse ;  /* 0x000000bf27277220 */ /* 0x080fe20000410000 */
[-C--:B------:R-:W-:Y:S01]  /*a350*/  FMUL.FTZ R42, R42, R191.reuse ;  /* 0x000000bf2a2a7220 */ /* 0x080fe20000410000 */
[-C--:B------:R-:W-:Y:S01]  /*a360*/  FMUL.FTZ R43, R43, R191.reuse ;  /* 0x000000bf2b2b7220 */ /* 0x080fe20000410000 */
[-C--:B------:R-:W-:Y:S01]  /*a370*/  FMUL.FTZ R46, R46, R191.reuse ;  /* 0x000000bf2e2e7220 */ /* 0x080fe20000410000 */
[-C--:B------:R-:W-:Y:S01]  /*a380*/  FMUL.FTZ R47, R47, R191.reuse ;  /* 0x000000bf2f2f7220 */ /* 0x080fe20000410000 */
[----:B------:R-:W3:Y:S01]  /*a390*/  MUFU.EX2 R161, R161 ;  /* 0x000000a100a17308 */ /* 0x000ee20000000800 */
[----:B-1----:R-:W-:Y:S01]  /*a3a0*/  FADD.FTZ R3, R159, R4 ;  /* 0x000000049f037221 */ /* 0x002fe20000010000 */
[----:B------:R1:W-:Y:S01]  /*a3b0*/  STSM.16.M88.4 [R6+0x26800], R152 ;  /* 0x0268009806007844 */ /* 0x0003e20000000200 */
[-C--:B------:R-:W-:Y:S01]  /*a3c0*/  FMUL.FTZ R50, R50, R191.reuse ;  /* 0x000000bf32327220 */ /* 0x080fe20000410000 */
[-C--:B------:R-:W-:Y:S01]  /*a3d0*/  FMUL.FTZ R51, R51, R191.reuse ;  /* 0x000000bf33337220 */ /* 0x080fe20000410000 */
[-C--:B------:R-:W-:Y:S01]  /*a3e0*/  FMUL.FTZ R54, R54, R191.reuse ;  /* 0x000000bf36367220 */ /* 0x080fe20000410000 */
[-C--:B------:R-:W-:Y:S01]  /*a3f0*/  FMUL.FTZ R55, R55, R191.reuse ;  /* 0x000000bf37377220 */ /* 0x080fe20000410000 */
[----:B------:R-:W-:Y:S01]  /*a400*/  FMUL.FTZ R58, R58, R191 ;  /* 0x000000bf3a3a7220 */ /* 0x000fe20000410000 */
[----:B------:R-:W0:Y:S01]  /*a410*/  MUFU.EX2 R187, R187 ;  /* 0x000000bb00bb7308 */ /* 0x000e220000000800 */
        /* <DEDUP_REMOVED lines=48> */
[----:B--2---:R-:W-:Y:S01]  /*a720*/  FADD.FTZ R15, R189, R160 ;  /* 0x000000a0bd0f7221 */ /* 0x004fe20000010000 */
[----:B------:R-:W-:Y:S01]  /*a730*/  F2FP.BF16.F32.PACK_AB R160, R187, R184 ;  /* 0x000000b8bba0723e */ /* 0x000fe200000010ff */
[-C--:B------:R-:W-:Y:S01]  /*a740*/  FMUL.FTZ R126, R126, R191.reuse ;  /* 0x000000bf7e7e7220 */ /* 0x080fe20000410000 */
[----:B------:R-:W-:Y:S01]  /*a750*/  F2FP.BF16.F32.PACK_AB R162, R189, R186 ;  /* 0x000000babda2723e */ /* 0x000fe200000010ff */
        /* <DEDUP_REMOVED lines=17> */
[----:B------:R-:W-:Y:S01]  /*a870*/  FMUL.FTZ R151, R151, R191 ;  /* 0x000000bf97977220 */ /* 0x000fe20000410000 */
[----:B------:R1:W-:Y:S01]  /*a880*/  STSM.16.M88.4 [R8], R160 ;  /* 0x000000a008007844 */ /* 0x0003e20000000200 */
[----:B------:R-:W0:Y:S01]  /*a890*/  MUFU.EX2 R168, R168 ;  /* 0x000000a800a87308 */ /* 0x000e220000000800 */
[C---:B--2---:R-:W-:Y:S01]  /*a8a0*/  FADD.FTZ R15, R165.reuse, R22 ;  /* 0x00000016a50f7221 */ /* 0x044fe20000010000 */
[----:B------:R-:W-:-:S06]  /*a8b0*/  F2FP.BF16.F32.PACK_AB R164, R165, R164 ;  /* 0x000000a4a5a4723e */ /* 0x000fcc00000010ff */
[----:B------:R-:W2:Y:S01]  /*a8c0*/  MUFU.EX2 R4, R177 ;  /* 0x000000b100047308 */ /* 0x000ea20000000800 */
[----:B---3--:R-:W-:-:S07]  /*a8d0*/  FADD.FTZ R3, R175, R166 ;  /* 0x000000a6af037221 */ /* 0x008fce0000010000 */
[----:B------:R-:W3:Y:S01]  /*a8e0*/  MUFU.EX2 R169, R169 ;  /* 0x000000a900a97308 */ /* 0x000ee20000000800 */
[----:B0-----:R-:W-:-:S07]  /*a8f0*/  FADD.FTZ R166, R168, R15 ;  /* 0x0000000fa8a67221 */ /* 0x001fce0000010000 */
[----:B------:R-:W0:Y:S01]  /*a900*/  MUFU.EX2 R167, R178 ;  /* 0x000000b200a77308 */ /* 0x000e220000000800 */
[C---:B--2---:R-:W-:Y:S01]  /*a910*/  FADD.FTZ R22, R4.reuse, R3 ;  /* 0x0000000304167221 */ /* 0x044fe20000010000 */
[----:B------:R-:W-:-:S06]  /*a920*/  F2FP.BF16.F32.PACK_AB R165, R4, R175 ;  /* 0x000000af04a5723e */ /* 0x000fcc00000010ff */
[----:B------:R-:W2:Y:S01]  /*a930*/  MUFU.EX2 R20, R179 ;  /* 0x000000b300147308 */ /* 0x000ea20000000800 */
[C---:B---3--:R-:W-:Y:S01]  /*a940*/  FADD.FTZ R3, R169.reuse, R166 ;  /* 0x000000a6a9037221 */ /* 0x048fe20000010000 */
[----:B------:R-:W-:Y:S01]  /*a950*/  F2FP.BF16.F32.PACK_AB R166, R169, R168 ;  /* 0x000000a8a9a6723e */ /* 0x000fe200000010ff */
[----:B0-----:R-:W-:Y:S01]  /*a960*/  FADD.FTZ R15, R167, R22 ;  /* 0x00000016a70f7221 */ /* 0x001fe20000010000 */
[----:B--2---:R-:W-:-:S03]  /*a970*/  F2FP.BF16.F32.PACK_AB R167, R20, R167 ;  /* 0x000000a714a7723e */ /* 0x004fc600000010ff */
[----:B------:R-:W-:Y:S02]  /*a980*/  FADD.FTZ R4, R20, R15 ;  /* 0x0000000f14047221 */ /* 0x000fe40000010000 */
[----:B------:R1:W-:Y:S01]  /*a990*/  STSM.16.M88.4 [R7], R164 ;  /* 0x000000a407007844 */ /* 0x0003e20000000200 */
[----:B------:R-:W-:Y:S05]  /*a9a0*/  @!P4 BRA `(.L_x_1746) ;  /* 0x000000000004c947 */ /* 0x000fea0003800000 */
[----:B------:R-:W-:Y:S01]  /*a9b0*/  BPT.TRAP 0x1 ;  /* 0x000000040000795c */ /* 0x000fe20000300000 */
.L_x_1746:
[----:B------:R0:W2:Y:S01]  /*a9c0*/  SYNCS.PHASECHK.TRANS64.TRYWAIT P1, [UR26+0x28c50], R14 ;  /* 0x028c500eff0075a7 */ /* 0x0000a2000802015a */
[----:B------:R-:W-:Y:S05]  /*a9d0*/  @!P4 BRA `(.L_x_1747) ;  /* 0x000000000004c947 */ /* 0x000fea0003800000 */
[----:B------:R-:W-:Y:S01]  /*a9e0*/  BPT.TRAP 0x1 ;  /* 0x000000040000795c */ /* 0x000fe20000300000 */
.L_x_1747:
[----:B--2---:R-:W-:Y:S05]  /*a9f0*/  @P1 BRA `(.L_x_1748) ;  /* 0x0000000000081947 */ /* 0x004fea0003800000 */
[----:B------:R-:W2:Y:S02]  /*aa00*/  SYNCS.PHASECHK.TRANS64.TRYWAIT P1, [UR26+0x28c50], R14 ;  /* 0x028c500eff0075a7 */ /* 0x000ea4000802015a */
[----:B--2---:R-:W-:Y:S05]  /*aa10*/  @!P1 BRA `(.L_x_1749) ;  /* 0x0000009800c49947 */ /* 0x004fea0003800000 */
.L_x_1748:
        /* <DEDUP_REMOVED lines=34> */
.L_x_1750:
[----:B------:R-:W-:Y:S01]  /*ac40*/  UIADD3 UR26, UR26, 0x28c60, URZ ;  /* 0x00028c601a1a7890 */ /* 0x000fe2000fffe03f */
[----:B------:R-:W-:Y:S01]  /*ac50*/  IMAD.MOV.U32 R20, RZ, RZ, R11 ;  /* 0x000000ffff147224 */ /* 0x000fe200078e000b */
[----:B------:R-:W-:Y:S01]  /*ac60*/  UMOV UR27, UR4 ;  /* 0x00000004001b7c82 */ /* 0x000fe20008000000 */
[----:B------:R-:W-:Y:S01]  /*ac70*/  MOV R185, R12 ;  /* 0x0000000c00b97202 */ /* 0x000fe20000000f00 */
[----:B------:R-:W-:-:S09]  /*ac80*/  UPRMT UR26, UR42, 0x654, UR26 ;  /* 0x000006542a1a7896 */ /* 0x000fd2000800001a */
[----:B------:R-:W-:Y:S01]  /*ac90*/  SYNCS.ARRIVE.TRANS64.RED.A1T0 RZ, [UR26], RZ ;  /* 0x000000ffffff79a7 */ /* 0x000fe2000810041a */
[----:B------:R-:W-:Y:S05]  /*aca0*/  @P0 BRA `(.L_x_1751) ;  /* 0xffffffe000d80947 */ /* 0x000fea000383ffff */
[----:B------:R-:W-:-:S05]  /*acb0*/  UMOV UR43, UR6 ;  /* 0x00000006002b7c82 */ /* 0x000fca0008000000 */
.L_x_1740:
[----:B------:R-:W-:-:S13]  /*acc0*/  ISETP.LE.AND P0, PT, R17, UR43, PT ;  /* 0x0000002b11007c0c */ /* 0x000fda000bf03270 */
[----:B------:R-:W-:Y:S05]  /*acd0*/  @!P0 BRA `(.L_x_1752) ;  /* 0x0000002400f88947 */ /* 0x000fea0003800000 */
[----:B------:R-:W-:Y:S01]  /*ace0*/  IMAD.MOV.U32 R21, RZ, RZ, R11 ;  /* 0x000000ffff157224 */ /* 0x000fe200078e000b */
[----:B------:R-:W-:Y:S01]  /*acf0*/  UMOV UR26, UR4 ;  /* 0x00000004001a7c82 */ /* 0x000fe20008000000 */
[----:B------:R-:W-:Y:S01]  /*ad00*/  IMAD.MOV.U32 R20, RZ, RZ, R12 ;  /* 0x000000ffff147224 */ /* 0x000fe200078e000c */
[----:B------:R-:W-:Y:S01]  /*ad10*/  ULDC UR28, c[0x0][0x9e4] ;  /* 0x00027900001c7ab9 */ /* 0x000fe20000000800 */
[----:B------:R-:W-:Y:S01]  /*ad20*/  ULDC UR29, c[0x0][0x288] ;  /* 0x0000a200001d7ab9 */ /* 0x000fe20000000800 */
[----:B------:R-:W-:Y:S01]  /*ad30*/  ULDC UR30, c[0x0][0x2f0] ;  /* 0x0000bc00001e7ab9 */ /* 0x000fe20000000800 */
[----:B------:R-:W-:Y:S01]  /*ad40*/  ULDC UR31, c[0x0][0x9d8] ;  /* 0x00027600001f7ab9 */ /* 0x000fe20000000800 */
[----:B------:R-:W-:Y:S01]  /*ad50*/  ULDC UR6, c[0x0][0x988] ;  /* 0x0002620000067ab9 */ /* 0x000fe20000000800 */
[----:B------:R-:W-:-:S05]  /*ad60*/  ULDC UR27, c[0x0][0x9e0] ;  /* 0x00027800001b7ab9 */ /* 0x000fca0000000800 */
.L_x_1771:
[----:B------:R-:W-:-:S04]  /*ad70*/  UIADD3 UR4, UR26, 0x1, URZ ;  /* 0x000000011a047890 */ /* 0x000fc8000fffe03f */
[----:B------:R-:W-:-:S04]  /*ad80*/  UISETP.NE.AND UP0, UPT, UR4, 0x2, UPT ;  /* 0x000000020400788c */ /* 0x000fc8000bf05270 */
[----:B------:R-:W-:Y:S02]  /*ad90*/  USEL UR10, URZ, 0x1, UP0 ;  /* 0x000000013f0a7887 */ /* 0x000fe40008000000 */
[----:B------:R-:W-:Y:S02]  /*ada0*/  USEL UR4, UR4, URZ, UP0 ;  /* 0x0000003f04047287 */ /* 0x000fe40008000000 */
[----:B------:R-:W-:Y:S01]  /*adb0*/  ULOP3.LUT UR5, UR5, UR10, URZ, 0x3c, !UPT ;  /* 0x0000000a05057292 */ /* 0x000fe2000f8e3c3f */
[----:B-123--:R-:W-:Y:S11]  /*adc0*/  @!P4 BRA `(.L_x_1753) ;  /* 0x000000000004c947 */ /* 0x00eff60003800000 */
[----:B------:R-:W-:Y:S01]  /*add0*/  BPT.TRAP 0x1 ;  /* 0x000000040000795c */ /* 0x000fe20000300000 */
.L_x_1753:
[----:B------:R-:W-:Y:S01]  /*ade0*/  ULEA UR25, UR4, UR40, 0x3 ;  /* 0x0000002804197291 */ /* 0x000fe2000f8e183f */
[----:B------:R-:W-:-:S04]  /*adf0*/  MOV R13, UR5 ;  /* 0x00000005000d7c02 */ /* 0x000fc80008000f00 */
[----:B------:R-:W-:-:S04]  /*ae00*/  SHF.L.U32 R13, R13, 0x1f, RZ ;  /* 0x0000001f0d0d7819 */ /* 0x000fc800000006ff */
[----:B------:R3:W4:Y:S01]  /*ae10*/  SYNCS.PHASECHK.TRANS64.TRYWAIT P0, [UR25+0x28c30], R13 ;  /* 0x028c300dff0075a7 */ /* 0x0007220008000159 */
[----:B------:R-:W-:Y:S05]  /*ae20*/  @!P4 BRA `(.L_x_1754) ;  /* 0x000000000004c947 */ /* 0x000fea0003800000 */
[----:B------:R-:W-:Y:S01]  /*ae30*/  BPT.TRAP 0x1 ;  /* 0x000000040000795c */ /* 0x000fe20000300000 */
.L_x_1754:
[----:B----4-:R-:W-:Y:S05]  /*ae40*/  @P0 BRA `(.L_x_1755) ;  /* 0x0000000000080947 */ /* 0x010fea0003800000 */
[----:B------:R-:W4:Y:S02]  /*ae50*/  SYNCS.PHASECHK.TRANS64.TRYWAIT P0, [UR25+0x28c30], R13 ;  /* 0x028c300dff0075a7 */ /* 0x000f240008000159 */
[----:B----4-:R-:W-:Y:S05]  /*ae60*/  @!P0 BRA `(.L_x_1756) ;  /* 0x0000009400c88947 */ /* 0x010fea0003800000 */
.L_x_1755:
[----:B------:R-:W-:Y:S01]  /*ae70*/  ULEA UR10, UR4, UR24, 0x9 ;  /* 0x00000018040a7291 */ /* 0x000fe2000f8e483f */
[----:B01----:R-:W-:Y:S01]  /*ae80*/  WARPGROUP.ARRIVE ;  /* 0x00000000000079c5 */ /* 0x003fe20000000000 */
        /* <DEDUP_REMOVED lines=20> */
.L_x_1757:
[----:B------:R-:W-:Y:S01]  /*afd0*/  ISETP.NE.AND P0, PT, R19, 0x1, PT ;  /* 0x000000011300780c */ /* 0x000fe20003f05270 */
[----:B------:R-:W-:Y:S01]  /*afe0*/  FMUL.FTZ R187, R165, UR31 ;  /* 0x0000001fa5bb7c20 */ /* 0x000fe20008410000 */
[----:B------:R-:W-:Y:S01]  /*aff0*/  FMUL.FTZ R186, R164, UR31 ;  /* 0x0000001fa4ba7c20 */ /* 0x000fe20008410000 */
[----:B--2---:R-:W-:Y:S01]  /*b000*/  FMUL.FTZ R14, R153, UR31 ;  /* 0x0000001f990e7c20 */ /* 0x004fe20008410000 */
[----:B------:R-:W-:Y:S01]  /*b010*/  FMUL.FTZ R153, R162, UR31 ;  /* 0x0000001fa2997c20 */ /* 0x000fe20008410000 */
[----:B------:R-:W-:Y:S01]  /*b020*/  FMUL.FTZ R162, R178, UR31 ;  /* 0x0000001fb2a27c20 */ /* 0x000fe20008410000 */
[----:B------:R-:W-:Y:S01]  /*b030*/  IMAD.MOV.U32 R178, RZ, RZ, R2 ;  /* 0x000000ffffb27224 */ /* 0x000fe200078e0002 */
[----:B------:R-:W-:Y:S01]  /*b040*/  USHF.L.U32 UR11, UR43, 0x6, URZ ;  /* 0x000000062b0b7899 */ /* 0x000fe2000800063f */
[----:B------:R-:W-:Y:S01]  /*b050*/  FMUL.FTZ R15, R156, UR31 ;  /* 0x0000001f9c0f7c20 */ /* 0x000fe20008410000 */
[----:B------:R-:W-:Y:S01]  /*b060*/  FMUL.FTZ R156, R167, UR31 ;  /* 0x0000001fa79c7c20 */ /* 0x000fe20008410000 */
[----:B----4-:R-:W-:Y:S01]  /*b070*/  FMUL.FTZ R12, R152, UR31 ;  /* 0x0000001f980c7c20 */ /* 0x010fe20008410000 */
[----:B------:R-:W-:Y:S01]  /*b080*/  FMUL.FTZ R11, R154, UR31 ;  /* 0x0000001f9a0b7c20 */ /* 0x000fe20008410000 */
[----:B------:R-:W-:Y:S01]  /*b090*/  FMUL.FTZ R22, R155, UR31 ;  /* 0x0000001f9b167c20 */ /* 0x000fe20008410000 */
[----:B------:R-:W0:Y:S01]  /*b0a0*/  @P0 LDC R165, c[0x0][0x44c] ;  /* 0x00011300ffa50b82 */ /* 0x000e220000000800 */
[----:B------:R-:W-:-:S02]  /*b0b0*/  IMAD.U32 R167, RZ, RZ, UR11 ;  /* 0x0000000bffa77e24 */ /* 0x000fc4000f8e00ff */
[----:B------:R-:W-:Y:S01]  /*b0c0*/  FMUL.FTZ R23, R158, UR31 ;  /* 0x0000001f9e177c20 */ /* 0x000fe20008410000 */
[----:B------:R-:W-:Y:S01]  /*b0d0*/  FMUL.FTZ R184, R157, UR31 ;  /* 0x0000001f9db87c20 */ /* 0x000fe20008410000 */
[----:B------:R-:W-:Y:S01]  /*b0e0*/  FMUL.FTZ R152, R159, UR31 ;  /* 0x0000001f9f987c20 */ /* 0x000fe20008410000 */
[----:B------:R-:W-:Y:S01]  /*b0f0*/  FMUL.FTZ R185, R160, UR31 ;  /* 0x0000001fa0b97c20 */ /* 0x000fe20008410000 */
[----:B------:R-:W-:Y:S01]  /*b100*/  FMUL.FTZ R154, R163, UR31 ;  /* 0x0000001fa39a7c20 */ /* 0x000fe20008410000 */
[----:B------:R-:W-:Y:S01]  /*b110*/  FMUL.FTZ R155, R166, UR31 ;  /* 0x0000001fa69b7c20 */ /* 0x000fe20008410000 */
[----:B------:R-:W1:Y:S01]  /*b120*/  @P0 LDC R164, c[0x0][0x450] ;  /* 0x00011400ffa40b82 */ /* 0x000e620000000800 */
[----:B------:R-:W-:Y:S01]  /*b130*/  FMUL.FTZ R158, R171, UR31 ;  /* 0x0000001fab9e7c20 */ /* 0x000fe20008410000 */
[----:B------:R-:W-:Y:S01]  /*b140*/  MOV R191, UR30 ;  /* 0x0000001e00bf7c02 */ /* 0x000fe20008000f00 */
        /* <DEDUP_REMOVED lines=13> */
[----:B0-----:R-:W-:Y:S01]  /*b220*/  @P0 IMAD.HI.U32 R165, R2, R165, RZ ;  /* 0x000000a502a50227 */ /* 0x001fe200078e00ff */
[----:B------:R-:W-:Y:S01]  /*b230*/  UIADD3 UR10, UR25, 0x28c40, URZ ;  /* 0x00028c40190a7890 */ /* 0x000fe2000fffe03f */
[----:B------:R-:W-:Y:S01]  /*b240*/  LOP3.LUT P5, RZ, R16, 0x1, RZ, 0xc0, !PT ;  /* 0x0000000110ff7812 */ /* 0x000fe200078ac0ff */
[----:B------:R-:W0:Y:S01]  /*b250*/  MUFU.TANH R12, R12 ;  /* 0x0000000c000c7308 */ /* 0x000e220000002400 */
[----:B------:R-:W-:Y:S01]  /*b260*/  FMUL.FTZ R180, R180, UR31 ;  /* 0x0000001fb4b47c20 */ /* 0x000fe20008410000 */
[----:B------:R-:W-:Y:S01]  /*b270*/  UPRMT UR10, UR42, 0x654, UR10 ;  /* 0x000006542a0a7896 */ /* 0x000fe2000800000a */
[----:B-1----:R-:W-:-:S02]  /*b280*/  @P0 SHF.R.U32.HI R178, RZ, R164, R165 ;  /* 0x000000a4ffb20219 */ /* 0x002fc400000116a5 */
[----:B------:R-:W-:Y:S01]  /*b290*/  IADD3 R164, -R0, 0x1, -R167 ;  /* 0x0000000100a47810 */ /* 0x000fe20007ffe9a7 */
[----:B------:R-:W-:Y:S02]  /*b2a0*/  FMUL.FTZ R167, R183, UR31 ;  /* 0x0000001fb7a77c20 */ /* 0x000fe40008410000 */
[----:B------:R-:W1:Y:S01]  /*b2b0*/  MUFU.TANH R14, R14 ;  /* 0x0000000e000e7308 */ /* 0x000e620000002400 */
[----:B------:R-:W2:Y:S02]  /*b2c0*/  SHFL.IDX PT, R165, R178, RZ, 0x1c1f ;  /* 0x001c1fffb2a57589 */ /* 0x000ea400000e0000 */
        /* <DEDUP_REMOVED lines=8> */
[----:B--2---:R-:W-:-:S07]  /*b350*/  IMAD.IADD R179, R182, 0x1, R165 ;  /* 0x00000001b6b37824 */ /* 0x004fce00078e02a5 */
[----:B------:R-:W2:Y:S08]  /*b360*/  MUFU.TANH R184, R184 ;  /* 0x000000b800b87308 */ /* 0x000eb00000002400 */
        /* <DEDUP_REMOVED lines=26> */
[----:B-----5:R-:W-:Y:S01]  /*b510*/  IMAD.IADD R180, R183, 0x1, R165 ;  /* 0x00000001b7b47824 */ /* 0x020fe200078e02a5 */
[----:B-12-4-:R-:W-:Y:S06]  /*b520*/  @!P5 BRA `(.L_x_1758) ;  /* 0x00000000005cd947 */ /* 0x016fec0003800000 */
[----:B------:R-:W-:Y:S01]  /*b530*/  IMAD R164, R191, UR41, R165 ;  /* 0x00000029bfa47c24 */ /* 0x000fe2000f8e02a5 */
[----:B------:R-:W-:Y:S04]  /*b540*/  BSSY B0, `(.L_x_1759) ;  /* 0x0000011000007945 */ /* 0x000fe80003800000 */
[----:B------:R-:W-:-:S04]  /*b550*/  IADD3 R175, R164, -UR29, RZ ;  /* 0x8000001da4af7c10 */ /* 0x000fc8000fffe0ff */
[----:B------:R-:W-:-:S13]  /*b560*/  ISETP.GT.AND P0, PT, R175, -0x1, PT ;  /* 0xffffffffaf00780c */ /* 0x000fda0003f04270 */
[----:B------:R-:W-:Y:S05]  /*b570*/  @P0 BRA `(.L_x_1760) ;  /* 0x0000000000200947 */ /* 0x000fea0003800000 */
[----:B------:R-:W-:Y:S01]  /*b580*/  IMAD.U32 R170, RZ, RZ, UR28 ;  /* 0x0000001cffaa7e24 */ /* 0x000fe2000f8e00ff */
[----:B------:R-:W-:-:S04]  /*b590*/  LOP3.LUT R175, RZ, R175, RZ, 0x33, !PT ;  /* 0x000000afffaf7212 */ /* 0x000fc800078e33ff */
[----:B------:R-:W-:-:S13]  /*b5a0*/  ISETP.NE.AND P0, PT, R170, 0x1, PT ;  /* 0x00000001aa00780c */ /* 0x000fda0003f05270 */
[----:B------:R-:W1:Y:S02]  /*b5b0*/  @P0 LDC.64 R164, c[0x0][0x9e8] ;  /* 0x00027a00ffa40b82 */ /* 0x000e640000000a00 */
[----:B-1----:R-:W-:-:S05]  /*b5c0*/  @P0 IMAD.HI.U32 R164, R175, R164, RZ ;  /* 0x000000a4afa40227 */ /* 0x002fca00078e00ff */
[----:B------:R-:W-:-:S04]  /*b5d0*/  @P0 SHF.R.U32.HI R175, RZ, R165, R164 ;  /* 0x000000a5ffaf0219 */ /* 0x000fc800000116a4 */
[----:B------:R-:W-:Y:S01]  /*b5e0*/  LOP3.LUT R175, RZ, R175, RZ, 0x33, !PT ;  /* 0x000000afffaf7212 */ /* 0x000fe200078e33ff */
[----:B------:R-:W-:Y:S06]  /*b5f0*/  BRA `(.L_x_1761) ;  /* 0x0000000000147947 */ /* 0x000fec0003800000 */
.L_x_1760:
[----:B------:R-:W-:-:S05]  /*b600*/  IMAD.U32 R170, RZ, RZ, UR28 ;  /* 0x0000001cffaa7e24 */ /* 0x000fca000f8e00ff */
[----:B------:R-:W-:-:S13]  /*b610*/  ISETP.NE.AND P0, PT, R170, 0x1, PT ;  /* 0x00000001aa00780c */ /* 0x000fda0003f05270 */
[----:B------:R-:W1:Y:S02]  /*b620*/  @P0 LDC.64 R164, c[0x0][0x9e8] ;  /* 0x00027a00ffa40b82 */ /* 0x000e640000000a00 */
[----:B-1----:R-:W-:-:S05]  /*b630*/  @P0 IMAD.HI.U32 R164, R175, R164, RZ ;  /* 0x000000a4afa40227 */ /* 0x002fca00078e00ff */
[----:B------:R-:W-:-:S07]  /*b640*/  @P0 SHF.R.U32.HI R175, RZ, R165, R164 ;  /* 0x000000a5ffaf0219 */ /* 0x000fce00000116a4 */
.L_x_1761:
[----:B------:R-:W-:Y:S05]  /*b650*/  BSYNC B0 ;  /* 0x0000000000007941 */ /* 0x000fea0003800000 */
.L_x_1759:
[----:B------:R-:W-:-:S05]  /*b660*/  IMAD R175, R175, R170, -UR11 ;  /* 0x8000000bafaf7e24 */ /* 0x000fca000f8e02aa */
[----:B------:R-:W-:-:S04]  /*b670*/  IADD3 R175, -R0, R175, RZ ;  /* 0x000000af00af7210 */ /* 0x000fc80007ffe1ff */
[----:B------:R-:W-:Y:S02]  /*b680*/  VIADDMNMX R179, R175, R170, R179, PT ;  /* 0x000000aaafb37246 */ /* 0x000fe400038001b3 */
[----:B------:R-:W-:-:S07]  /*b690*/  VIMNMX R180, R180, R175, !PT ;  /* 0x000000afb4b47248 */ /* 0x000fce0007fe0100 */
.L_x_1758:
[----:B------:R-:W-:-:S06]  /*b6a0*/  UISETP.GT.AND UP0, UPT, UR43, -0x1, UPT ;  /* 0xffffffff2b00788c */ /* 0x000fcc000bf04270 */
[----:B------:R-:W-:-:S04]  /*b6b0*/  PLOP3.LUT P0, PT, PT, PT, UP0, 0x80, 0x0 ;  /* 0x000000000000781c */ /* 0x000fc80003f0f008 */
[C---:B------:R-:W-:Y:S02]  /*b6c0*/  ISETP.GT.AND P1, PT, R180.reuse, RZ, P0 ;  /* 0x000000ffb400720c */ /* 0x040fe40000724270 */
[C---:B------:R-:W-:Y:S02]  /*b6d0*/  ISETP.GT.AND P3, PT, R180.reuse, 0x1, P0 ;  /* 0x00000001b400780c */ /* 0x040fe40000764270 */
[C---:B------:R-:W-:Y:S02]  /*b6e0*/  ISETP.LT.OR P2, PT, R179.reuse, 0x1, P1 ;  /* 0x00000001b300780c */ /* 0x040fe40000f41670 */
[----:B------:R-:W-:Y:S02]  /*b6f0*/  ISETP.GT.AND P1, PT, R180, 0x8, P0 ;  /* 0x00000008b400780c */ /* 0x000fe40000724270 */
[----:B0-----:R-:W-:Y:S02]  /*b700*/  FSEL R177, R12, -INF , !P2 ;  /* 0xff8000000cb17808 */ /* 0x001fe40005000000 */
[----:B------:R-:W-:Y:S01]  /*b710*/  ISETP.GT.AND P2, PT, R180, 0x9, P0 ;  /* 0x00000009b400780c */ /* 0x000fe20000744270 */
[----:B------:R-:W0:Y:S01]  /*b720*/  SHFL.IDX PT, R12, R178, 0x1, 0x1c1f ;  /* 0x003c1f00b20c7f89 */ /* 0x000e2200000e0000 */
        /* <DEDUP_REMOVED lines=11> */
[----:B------:R-:W-:Y:S01]  /*b7e0*/  ISETP.LT.OR P2, PT, R179, 0x19, P2 ;  /* 0x00000019b300780c */ /* 0x000fe20001741670 */
[----:B0-----:R-:W-:Y:S01]  /*b7f0*/  IMAD.IADD R178, R183, 0x1, R12 ;  /* 0x00000001b7b27824 */ /* 0x001fe200078e020c */
        /* <DEDUP_REMOVED lines=20> */
[----:B------:R-:W-:Y:S01]  /*b940*/  FSEL R161, R176, -INF , !P2 ;  /* 0xff800000b0a17808 */ /* 0x000fe20005000000 */
[----:B------:R-:W-:Y:S01]  /*b950*/  IMAD.IADD R176, R182, 0x1, R12 ;  /* 0x00000001b6b07824 */ /* 0x000fe200078e020c */
        /* <DEDUP_REMOVED lines=8> */
[----:B------:R-:W-:Y:S01]  /*b9e0*/  FSEL R165, R181, -INF , !P2 ;  /* 0xff800000b5a57808 */ /* 0x000fe20005000000 */
[----:B------:R-:W-:Y:S06]  /*b9f0*/  @!P5 BRA `(.L_x_1762) ;  /* 0x00000000005cd947 */ /* 0x000fec0003800000 */
        /* <DEDUP_REMOVED lines=13> */
.L_x_1764:
[----:B------:R-:W-:-:S05]  /*bad0*/  IMAD.U32 R12, RZ, RZ, UR28 ;  /* 0x0000001cff0c7e24 */ /* 0x000fca000f8e00ff */
[----:B------:R-:W-:-:S13]  /*bae0*/  ISETP.NE.AND P1, PT, R12, 0x1, PT ;  /* 0x000000010c00780c */ /* 0x000fda0003f25270 */
[----:B------:R-:W0:Y:S02]  /*baf0*/  @P1 LDC.64 R14, c[0x0][0x9e8] ;  /* 0x00027a00ff0e1b82 */ /* 0x000e240000000a00 */
[----:B0-----:R-:W-:-:S05]  /*bb00*/  @P1 IMAD.HI.U32 R14, R179, R14, RZ ;  /* 0x0000000eb30e1227 */ /* 0x001fca00078e00ff */
[----:B------:R-:W-:-:S07]  /*bb10*/  @P1 SHF.R.U32.HI R179, RZ, R15, R14 ;  /* 0x0000000fffb31219 */ /* 0x000fce000001160e */
.L_x_1765:
[----:B------:R-:W-:Y:S05]  /*bb20*/  BSYNC B0 ;  /* 0x0000000000007941 */ /* 0x000fea0003800000 */
.L_x_1763:
[----:B------:R-:W-:-:S05]  /*bb30*/  IMAD R179, R179, R12, -UR11 ;  /* 0x8000000bb3b37e24 */ /* 0x000fca000f8e020c */
[----:B------:R-:W-:-:S04]  /*bb40*/  IADD3 R179, -R0, R179, RZ ;  /* 0x000000b300b37210 */ /* 0x000fc80007ffe1ff */
[----:B------:R-:W-:Y:S02]  /*bb50*/  VIADDMNMX R176, R179, R12, R176, PT ;  /* 0x0000000cb3b07246 */ /* 0x000fe400038001b0 */
[----:B------:R-:W-:-:S07]  /*bb60*/  VIMNMX R178, R178, R179, !PT ;  /* 0x000000b3b2b27248 */ /* 0x000fce0007fe0100 */
.L_x_1762:
        /* <DEDUP_REMOVED lines=190> */
[----:B------:R-:W4:Y:S01]  /*c750*/  MUFU.EX2 R172, R172 ;  /* 0x000000ac00ac7308 */ /* 0x000f220000000800 */
        /* <DEDUP_REMOVED lines=16> */
[----:B----4-:R-:W-:Y:S01]  /*c860*/  FADD.FTZ R156, R172, R157 ;  /* 0x0000009dac9c7221 */ /* 0x010fe20000010000 */
        /* <DEDUP_REMOVED lines=38> */
[----:B------:R2:W4:Y:S01]  /*cad0*/  MUFU.EX2 R157, R153 ;  /* 0x00000099009d7308 */ /* 0x0005220000000800 */
        /* <DEDUP_REMOVED lines=23> */
[----:B------:R-:W5:Y:S01]  /*cc50*/  MUFU.EX2 R173, R173 ;  /* 0x000000ad00ad7308 */ /* 0x000f620000000800 */
        /* <DEDUP_REMOVED lines=10> */
[----:B----4-:R-:W-:Y:S01]  /*cd00*/  FADD.FTZ R15, R157, R168 ;  /* 0x000000a89d0f7221 */ /* 0x010fe20000010000 */
[----:B-1----:R-:W-:Y:S01]  /*cd10*/  F2FP.BF16.F32.PACK_AB R157, R184, R157 ;  /* 0x0000009db89d723e */ /* 0x002fe200000010ff */
[-C--:B------:R-:W-:Y:S01]  /*cd20*/  FMUL.FTZ R83, R83, R22.reuse ;  /* 0x0000001653537220 */ /* 0x080fe20000410000 */
[----:B------:R-:W-:Y:S01]  /*cd30*/  FMUL.FTZ R86, R86, R22 ;  /* 0x0000001656567220 */ /* 0x000fe20000410000 */
[----:B------:R-:W-:Y:S01]  /*cd40*/  FADD.FTZ R168, R184, R15 ;  /* 0x0000000fb8a87221 */ /* 0x000fe20000010000 */
[----:B------:R-:W1:Y:S01]  /*cd50*/  MUFU.EX2 R182, R182 ;  /* 0x000000b600b67308 */ /* 0x000e620000000800 */
[C---:B-----5:R-:W-:Y:S01]  /*cd60*/  FADD.FTZ R160, R173.reuse, R156 ;  /* 0x0000009cada07221 */ /* 0x060fe20000010000 */
        /* <DEDUP_REMOVED lines=38> */
[----:B------:R-:W4:Y:S01]  /*cfd0*/  MUFU.EX2 R165, R190 ;  /* 0x000000be00a57308 */ /* 0x000f220000000800 */
        /* <DEDUP_REMOVED lines=16> */
[----:B----4-:R-:W-:Y:S01]  /*d0e0*/  FADD.FTZ R15, R165, R172 ;  /* 0x000000aca50f7221 */ /* 0x010fe20000010000 */
[-C--:B------:R-:W-:Y:S01]  /*d0f0*/  FMUL.FTZ R147, R147, R22.reuse ;  /* 0x0000001693937220 */ /* 0x080fe20000410000 */
[-C--:B------:R-:W-:Y:S01]  /*d100*/  FMUL.FTZ R150, R150, R22.reuse ;  /* 0x0000001696967220 */ /* 0x080fe20000410000 */
[----:B------:R-:W-:-:S04]  /*d110*/  FMUL.FTZ R151, R151, R22 ;  /* 0x0000001697977220 */ /* 0x000fc80000410000 */
[----:B------:R-:W4:Y:S01]  /*d120*/  MUFU.EX2 R170, R175 ;  /* 0x000000af00aa7308 */ /* 0x000f220000000800 */
[C---:B-1----:R-:W-:Y:S01]  /*d130*/  FADD.FTZ R14, R168.reuse, R15 ;  /* 0x0000000fa80e7221 */ /* 0x042fe20000010000 */
[----:B------:R-:W-:-:S03]  /*d140*/  F2FP.BF16.F32.PACK_AB R165, R168, R165 ;  /* 0x000000a5a8a5723e */ /* 0x000fc600000010ff */
[----:B--2---:R-:W-:Y:S01]  /*d150*/  FADD.FTZ R15, R167, R14 ;  /* 0x0000000ea70f7221 */ /* 0x004fe20000010000 */
[----:B----4-:R-:W-:-:S03]  /*d160*/  F2FP.BF16.F32.PACK_AB R167, R170, R167 ;  /* 0x000000a7aaa7723e */ /* 0x010fc600000010ff */
[----:B------:R-:W-:Y:S02]  /*d170*/  FADD.FTZ R4, R170, R15 ;  /* 0x0000000faa047221 */ /* 0x000fe40000010000 */
[----:B------:R0:W-:Y:S01]  /*d180*/  STSM.16.M88.4 [R7], R164 ;  /* 0x000000a407007844 */ /* 0x0001e20000000200 */
[----:B------:R-:W-:Y:S05]  /*d190*/  @!P4 BRA `(.L_x_1766) ;  /* 0x000000000004c947 */ /* 0x000fea0003800000 */
[----:B------:R-:W-:Y:S01]  /*d1a0*/  BPT.TRAP 0x1 ;  /* 0x000000040000795c */ /* 0x000fe20000300000 */
.L_x_1766:
[----:B------:R1:W2:Y:S01]  /*d1b0*/  SYNCS.PHASECHK.TRANS64.TRYWAIT P0, [UR25+0x28c50], R13 ;  /* 0x028c500dff0075a7 */ /* 0x0002a20008000159 */
[----:B------:R-:W-:Y:S05]  /*d1c0*/  @!P4 BRA `(.L_x_1767) ;  /* 0x000000000004c947 */ /* 0x000fea0003800000 */
[----:B------:R-:W-:Y:S01]  /*d1d0*/  BPT.TRAP 0x1 ;  /* 0x000000040000795c */ /* 0x000fe20000300000 */
.L_x_1767:
[----:B--2---:R-:W-:Y:S05]  /*d1e0*/  @P0 BRA `(.L_x_1768) ;  /* 0x0000000000080947 */ /* 0x004fea0003800000 */
[----:B------:R-:W2:Y:S02]  /*d1f0*/  SYNCS.PHASECHK.TRANS64.TRYWAIT P0, [UR25+0x28c50], R13 ;  /* 0x028c500dff0075a7 */ /* 0x000ea40008000159 */
[----:B--2---:R-:W-:Y:S05]  /*d200*/  @!P0 BRA `(.L_x_1769) ;  /* 0x0000007000f88947 */ /* 0x004fea0003800000 */
.L_x_1768:
        /* <DEDUP_REMOVED lines=34> */
.L_x_1770:
[----:B------:R-:W-:Y:S01]  /*d430*/  UIADD3 UR25, UR25, 0x28c60, URZ ;  /* 0x00028c6019197890 */ /* 0x000fe2000fffe03f */
[----:B------:R-:W-:Y:S01]  /*d440*/  ISETP.LT.AND P0, PT, R17, UR43, PT ;  /* 0x0000002b11007c0c */ /* 0x000fe2000bf01270 */
[----:B------:R-:W-:Y:S01]  /*d450*/  UIADD3 UR43, UR43, -0x1, URZ ;  /* 0xffffffff2b2b7890 */ /* 0x000fe2000fffe03f */
[----:B------:R-:W-:Y:S01]  /*d460*/  MOV R21, R11 ;  /* 0x0000000b00157202 */ /* 0x000fe20000000f00 */
[----:B------:R-:W-:Y:S01]  /*d470*/  UPRMT UR25, UR42, 0x654, UR25 ;  /* 0x000006542a197896 */ /* 0x000fe20008000019 */
[----:B------:R-:W-:Y:S01]  /*d480*/  IMAD.MOV.U32 R20, RZ, RZ, R12 ;  /* 0x000000ffff147224 */ /* 0x000fe200078e000c */
[----:B------:R-:W-:-:S07]  /*d490*/  UMOV UR26, UR4 ;  /* 0x00000004001a7c82 */ /* 0x000fce0008000000 */
[----:B------:R-:W-:Y:S01]  /*d4a0*/  SYNCS.ARRIVE.TRANS64.RED.A1T0 RZ, [UR25], RZ ;  /* 0x000000ffffff79a7 */ /* 0x000fe20008100419 */
[----:B------:R-:W-:Y:S05]  /*d4b0*/  @P0 BRA `(.L_x_1771) ;  /* 0xffffffd8002c0947 */ /* 0x000fea000383ffff */
.L_x_1752:
[----:B------:R-:W4:Y:S01]  /*d4c0*/  SHFL.BFLY PT, R0, R3, 0x2, 0x1f ;  /* 0x0c401f0003007f89 */ /* 0x000f2200000e0000 */
[----:B------:R-:W-:Y:S08]  /*d4d0*/  BAR.ARV 0x8, 0x100 ;  /* 0x0204000000007b1d */ /* 0x000ff00000002000 */
[----:B------:R-:W-:Y:S01]  /*d4e0*/  BAR.SYNC.DEFER_BLOCKING 0xf, 0x100 ;  /* 0x03c4000000007b1d */ /* 0x000fe20000010000 */
[----:B------:R-:W-:-:S05]  /*d4f0*/  ISETP.NE.AND P0, PT, R10, RZ, PT ;  /* 0x000000ff0a00720c */ /* 0x000fca0003f05270 */
[----:B01----:R-:W0:Y:S01]  /*d500*/  SHFL.BFLY PT, R7, R4, 0x2, 0x1f ;  /* 0x0c401f0004077f89 */ /* 0x003e2200000e0000 */
[----:B----4-:R-:W-:Y:S01]  /*d510*/  FADD.FTZ R2, R0, R3 ;  /* 0x0000000300027221 */ /* 0x010fe20000010000 */
[----:B------:R-:W-:-:S04]  /*d520*/  MOV R3, UR10 ;  /* 0x0000000a00037c02 */ /* 0x000fc80008000f00 */
[----:B------:R-:W1:Y:S01]  /*d530*/  SHFL.BFLY PT, R5, R2, 0x1, 0x1f ;  /* 0x0c201f0002057f89 */ /* 0x000e6200000e0000 */
[----:B0-----:R-:W-:Y:S01]  /*d540*/  FADD.FTZ R7, R7, R4 ;  /* 0x0000000407077221 */ /* 0x001fe20000010000 */
[----:B------:R-:W-:-:S04]  /*d550*/  IMAD.MOV.U32 R4, RZ, RZ, -0x800000 ;  /* 0xff800000ff047424 */ /* 0x000fc800078e00ff */
[----:B------:R-:W2:Y:S01]  /*d560*/  SHFL.BFLY PT, R0, R7, 0x1, 0x1f ;  /* 0x0c201f0007007f89 */ /* 0x000ea200000e0000 */
[----:B-1----:R-:W-:Y:S01]  /*d570*/  FADD.FTZ R8, R2, R5 ;  /* 0x0000000502087221 */ /* 0x002fe20000010000 */
[----:B------:R-:W-:Y:S02]  /*d580*/  IMAD.MOV.U32 R5, RZ, RZ, RZ ;  /* 0x000000ffff057224 */ /* 0x000fe400078e00ff */
[----:B------:R-:W-:Y:S02]  /*d590*/  IMAD.U32 R2, RZ, RZ, UR4 ;  /* 0x00000004ff027e24 */ /* 0x000fe4000f8e00ff */
[----:B------:R-:W-:Y:S02]  /*d5a0*/  FSETP.NE.FTZ.AND P1, PT, R8, RZ, PT ;  /* 0x000000ff0800720b */ /* 0x000fe40003f35000 */
[----:B------:R-:W-:-:S05]  /*d5b0*/  IMAD R2, R2, 0x40, R9 ;  /* 0x0000004002027824 */ /* 0x000fca00078e0209 */
[----:B------:R-:W-:-:S06]  /*d5c0*/  @!P0 LEA R2, R2, UR40, 0x2 ;  /* 0x0000002802028c11 */ /* 0x000fcc000f8e10ff */
[----:B------:R-:W0:Y:S01]  /*d5d0*/  @P1 MUFU.RCP R5, R8 ;  /* 0x0000000800051308 */ /* 0x000e220000001000 */
[----:B------:R-:W-:Y:S01]  /*d5e0*/  @P1 FMUL.FTZ R3, R3, 0.69314718246459960938 ;  /* 0x3f31721803031820 */ /* 0x000fe20000410000 */
[----:B--23--:R-:W-:Y:S01]  /*d5f0*/  FADD.FTZ R13, R7, R0 ;  /* 0x00000000070d7221 */ /* 0x00cfe20000010000 */
[----:B------:R-:W-:-:S04]  /*d600*/  MOV R0, RZ ;  /* 0x000000ff00007202 */ /* 0x000fc80000000f00 */
[----:B------:R-:W-:Y:S01]  /*d610*/  FSETP.NE.FTZ.AND P2, PT, R13, RZ, PT ;  /* 0x000000ff0d00720b */ /* 0x000fe20003f55000 */
[----:B------:R-:W-:Y:S01]  /*d620*/  @P1 MUFU.LG2 R6, R8 ;  /* 0x0000000800061308 */ /* 0x000fe20000000c00 */
[----:B0-----:R0:W-:Y:S01]  /*d630*/  @!P0 STS [R2+0x28800], R5 ;  /* 0x0288000502008388 */ /* 0x0011e20000000800 */
[-C--:B------:R-:W-:Y:S01]  /*d640*/  FMUL.FTZ R24, R24, R5.reuse ;  /* 0x0000000518187220 */ /* 0x080fe20000410000 */
[----:B------:R-:W-:-:S09]  /*d650*/  FMUL.FTZ R25, R25, R5 ;  /* 0x0000000519197220 */ /* 0x000fd20000410000 */
        /* <DEDUP_REMOVED lines=8> */
[----:B------:R-:W2:Y:S01]  /*d6e0*/  @P2 MUFU.LG2 R7, R13 ;  /* 0x0000000d00072308 */ /* 0x000ea20000000c00 */
        /* <DEDUP_REMOVED lines=57> */
[----:B------:R-:W-:Y:S01]  /*da80*/  @P1 FMUL.FTZ R6, R6, 0.69314718246459960938 ;  /* 0x3f31721806061820 */ /* 0x000fe20000410000 */
[----:B--2---:R-:W-:Y:S01]  /*da90*/  @P2 FMUL.FTZ R8, R7, 0.69314718246459960938 ;  /* 0x3f31721807082820 */ /* 0x004fe20000410000 */
[----:B-1----:R-:W-:Y:S01]  /*daa0*/  MOV R2, 0xff800000 ;  /* 0xff80000000027802 */ /* 0x002fe20000000f00 */
        /* <DEDUP_REMOVED lines=69> */
.L_x_1676:
[----:B------:R-:W-:Y:S05]  /*df00*/  @P0 BRA `(.L_x_1772) ;  /* 0x0000002000e00947 */ /* 0x000fea0003800000 */
[----:B------:R-:W1:Y:S01]  /*df10*/  S2R R0, SR_TID.X ;  /* 0x0000000000007919 */ /* 0x000e620000002100 */
[----:B------:R-:W2:Y:S01]  /*df20*/  S2UR UR5, SR_CgaCtaId ;  /* 0x00000000000579c3 */ /* 0x000ea20000008800 */
[----:B------:R-:W-:Y:S01]  /*df30*/  UMOV UR4, 0x400 ;  /* 0x0000040000047882 */ /* 0x000fe20000000000 */
[----:B------:R-:W-:-:S06]  /*df40*/  IMAD.MOV R3, RZ, RZ, -R18 ;  /* 0x000000ffff037224 */ /* 0x000fcc00078e0a12 */
[----:B------:R-:W-:Y:S01]  /*df50*/  BAR.SYNC.DEFER_BLOCKING 0x1, 0x100 ;  /* 0x0044000000007b1d */ /* 0x000fe20000010000 */
[----:B0-----:R-:W-:-:S07]  /*df60*/  SHF.R.S32.HI R9, RZ, 0x1f, R18 ;  /* 0x0000001fff097819 */ /* 0x001fce0000011412 */
[----:B------:R-:W0:Y:S08]  /*df70*/  S2UR UR6, SR_CTAID.Y ;  /* 0x00000000000679c3 */ /* 0x000e300000002600 */
[----:B------:R-:W0:Y:S01]  /*df80*/  LDC R12, c[0x0][0xc50] ;  /* 0x00031400ff0c7b82 */ /* 0x000e220000000800 */
[----:B--2---:R-:W-:-:S07]  /*df90*/  ULEA UR4, UR5, UR4, 0x18 ;  /* 0x0000000405047291 */ /* 0x004fce000f8ec03f */
[----:B------:R-:W2:Y:S01]  /*dfa0*/  LDC R6, c[0x0][0xbe8] ;  /* 0x0002fa00ff067b82 */ /* 0x000ea20000000800 */
[----:B------:R-:W-:Y:S01]  /*dfb0*/  UIADD3 UR4, UR4, 0x28c20, URZ ;  /* 0x00028c2004047890 */ /* 0x000fe2000fffe03f */
[----:B-1----:R-:W-:-:S03]  /*dfc0*/  VIADD R152, R0, 0xffffff80 ;  /* 0xffffff8000987836 */ /* 0x002fc60000000000 */
[----:B------:R-:W-:Y:S02]  /*dfd0*/  UPRMT UR4, URZ, 0x654, UR4 ;  /* 0x000006543f047896 */ /* 0x000fe40008000004 */
[----:B------:R-:W-:-:S04]  /*dfe0*/  SHF.R.S32.HI R153, RZ, 0x1f, R152 ;  /* 0x0000001fff997819 */ /* 0x000fc80000011498 */
[----:B------:R-:W-:Y:S01]  /*dff0*/  LEA.HI R10, R153, R152, RZ, 0x7 ;  /* 0x00000098990a7211 */ /* 0x000fe200078f38ff */
[----:B0-----:R-:W-:Y:S02]  /*e000*/  IMAD R3, R12, R3, UR6 ;  /* 0x000000060c037e24 */ /* 0x001fe4000f8e0203 */
[----:B------:R-:W-:Y:S01]  /*e010*/  SYNCS.ARRIVE.TRANS64.RED.A1T0 RZ, [UR4], RZ ;  /* 0x000000ffffff79a7 */ /* 0x000fe20008100404 */
[----:B------:R-:W-:Y:S02]  /*e020*/  SHF.R.S32.HI R8, RZ, 0x7, R10 ;  /* 0x00000007ff087819 */ /* 0x000fe4000001140a */
[----:B------:R-:W-:-:S03]  /*e030*/  LOP3.LUT R5, R10, 0xffffff80, RZ, 0xc0, !PT ;  /* 0xffffff800a057812 */ /* 0x000fc600078ec0ff */
[----:B------:R-:W0:Y:S01]  /*e040*/  SHFL.IDX PT, R7, R8, RZ, 0x1f ;  /* 0x00001fff08077589 */ /* 0x000e2200000e0000 */
[----:B------:R-:W-:Y:S02]  /*e050*/  IADD3 R0, R152, -R5, RZ ;  /* 0x8000000598007210 */ /* 0x000fe40007ffe0ff */
[----:B------:R-:W-:Y:S02]  /*e060*/  SHF.R.S32.HI R5, RZ, 0x1f, R3 ;  /* 0x0000001fff057819 */ /* 0x000fe40000011403 */
[----:B------:R-:W-:Y:S02]  /*e070*/  SHF.R.S32.HI R157, RZ, 0x1f, R0 ;  /* 0x0000001fff9d7819 */ /* 0x000fe40000011400 */
[----:B0-----:R-:W-:Y:S02]  /*e080*/  ISETP.NE.AND P0, PT, R7, RZ, PT ;  /* 0x000000ff0700720c */ /* 0x001fe40003f05270 */
[----:B------:R-:W-:-:S11]  /*e090*/  LEA.HI R7, R157, R0, RZ, 0x2 ;  /* 0x000000009d077211 */ /* 0x000fd600078f10ff */
[----:B--2---:R-:W-:Y:S05]  /*e0a0*/  @P0 BRA `(.L_x_1773) ;  /* 0x0000000400380947 */ /* 0x004fea0003800000 */
[----:B------:R-:W0:Y:S01]  /*e0b0*/  LDC R19, c[0x0][0xbe8] ;  /* 0x0002fa00ff137b82 */ /* 0x000e220000000800 */
[----:B------:R-:W-:Y:S01]  /*e0c0*/  LOP3.LUT R11, R10, 0xffffff80, RZ, 0xc0, !PT ;  /* 0xffffff800a0b7812 */ /* 0x000fe200078ec0ff */
[----:B------:R-:W1:Y:S01]  /*e0d0*/  S2R R155, SR_CTAID.X ;  /* 0x00000000009b7919 */ /* 0x000e620000002500 */
[----:B------:R-:W-:Y:S01]  /*e0e0*/  LEA.HI R12, R153, R152, RZ, 0x2 ;  /* 0x00000098990c7211 */ /* 0x000fe200078f10ff */
[----:B------:R-:W-:Y:S02]  /*e0f0*/  ULDC.64 UR4, c[0x0][0xbd0] ;  /* 0x0002f40000047ab9 */ /* 0x000fe40000000a00 */
[----:B------:R-:W-:Y:S01]  /*e100*/  IMAD.IADD R16, R152, 0x1, -R11 ;  /* 0x0000000198107824 */ /* 0x000fe200078e0a0b */
[----:B------:R-:W-:Y:S01]  /*e110*/  LOP3.LUT R15, R12, 0xfffffffc, RZ, 0xc0, !PT ;  /* 0xfffffffc0c0f7812 */ /* 0x000fe200078ec0ff */
[----:B------:R-:W2:Y:S03]  /*e120*/  S2UR UR6, SR_CTAID.Z ;  /* 0x00000000000679c3 */ /* 0x000ea60000002700 */
[----:B------:R-:W-:Y:S01]  /*e130*/  SHF.R.S32.HI R11, RZ, 0x1f, R16 ;  /* 0x0000001fff0b7819 */ /* 0x000fe20000011410 */
[----:B------:R-:W-:-:S03]  /*e140*/  IMAD.IADD R15, R152, 0x1, -R15 ;  /* 0x00000001980f7824 */ /* 0x000fc600078e0a0f */
[-C--:B------:R-:W-:Y:S01]  /*e150*/  LEA.HI R20, R11, R16.reuse, RZ, 0x2 ;  /* 0x000000100b147211 */ /* 0x080fe200078f10ff */
[----:B------:R-:W3:Y:S01]  /*e160*/  LDC.64 R22, c[0x0][0xbd8] ;  /* 0x0002f600ff167b82 */ /* 0x000ee20000000a00 */
[----:B------:R-:W-:Y:S02]  /*e170*/  LEA.HI R12, R15, R15, RZ, 0x1 ;  /* 0x0000000f0f0c7211 */ /* 0x000fe400078f08ff */
[--C-:B------:R-:W-:Y:S02]  /*e180*/  SHF.R.S32.HI R10, RZ, 0x2, R20.reuse ;  /* 0x00000002ff0a7819 */ /* 0x100fe40000011414 */
[----:B------:R-:W-:Y:S02]  /*e190*/  SHF.R.S32.HI R13, RZ, 0x1f, R20 ;  /* 0x0000001fff0d7819 */ /* 0x000fe40000011414 */
[----:B------:R-:W-:Y:S02]  /*e1a0*/  LEA.HI R11, R11, R16, RZ, 0x5 ;  /* 0x000000100b0b7211 */ /* 0x000fe400078f28ff */
[----:B0-----:R-:W-:-:S02]  /*e1b0*/  ISETP.NE.AND P0, PT, R19, 0x1, PT ;  /* 0x000000011300780c */ /* 0x001fc40003f05270 */
[----:B------:R-:W-:Y:S02]  /*e1c0*/  LEA.HI R13, R13, R10, RZ, 0x3 ;  /* 0x0000000a0d0d7211 */ /* 0x000fe400078f18ff */
[----:B------:R-:W-:Y:S02]  /*e1d0*/  LOP3.LUT R12, R12, 0x1ffffffe, RZ, 0xc0, !PT ;  /* 0x1ffffffe0c0c7812 */ /* 0x000fe400078ec0ff */
[----:B------:R-:W-:Y:S02]  /*e1e0*/  LOP3.LUT R13, R13, 0xfffffff8, RZ, 0xc0, !PT ;  /* 0xfffffff80d0d7812 */ /* 0x000fe400078ec0ff */
[----:B------:R-:W-:Y:S01]  /*e1f0*/  SHF.R.S32.HI R11, RZ, 0x5, R11 ;  /* 0x00000005ff0b7819 */ /* 0x000fe2000001140b */
[----:B------:R-:W-:Y:S01]  /*e200*/  IMAD.IADD R15, R15, 0x1, -R12 ;  /* 0x000000010f0f7824 */ /* 0x000fe200078e0a0c */
[----:B------:R-:W-:Y:S01]  /*e210*/  IADD3 R10, R10, -R13, RZ ;  /* 0x8000000d0a0a7210 */ /* 0x000fe20007ffe0ff */
[----:B------:R-:W-:Y:S02]  /*e220*/  IMAD R13, R9, UR4, RZ ;  /* 0x00000004090d7c24 */ /* 0x000fe4000f8e02ff */
[----:B------:R-:W0:Y:S02]  /*e230*/  @P0 LDC R17, c[0x0][0xbec] ;  /* 0x0002fb00ff110b82 */ /* 0x000e240000000800 */
[----:B------:R-:W-:-:S02]  /*e240*/  IMAD R154, R11, 0x10, R10 ;  /* 0x000000100b9a7824 */ /* 0x000fc400078e020a */
[C---:B------:R-:W-:Y:S01]  /*e250*/  IMAD.WIDE.U32 R10, R18.reuse, UR4, RZ ;  /* 0x00000004120a7c25 */ /* 0x040fe2000f8e00ff */
[----:B--2---:R-:W-:Y:S02]  /*e260*/  USHF.R.S32.HI UR4, URZ, 0x1f, UR6 ;  /* 0x0000001f3f047899 */ /* 0x004fe40008011406 */
[----:B------:R-:W-:Y:S01]  /*e270*/  LEA R12, R15, R154, 0x3 ;  /* 0x0000009a0f0c7211 */ /* 0x000fe200078e18ff */
[----:B------:R-:W2:Y:S01]  /*e280*/  @P0 LDC R21, c[0x0][0xbf0] ;  /* 0x0002fc00ff150b82 */ /* 0x000ea20000000800 */
[----:B------:R-:W-:Y:S02]  /*e290*/  IMAD R13, R18, UR5, R13 ;  /* 0x00000005120d7c24 */ /* 0x000fe4000f8e020d */
[----:B---3--:R-:W-:Y:S01]  /*e2a0*/  IMAD R14, R22, UR4, RZ ;  /* 0x00000004160e7c24 */ /* 0x008fe2000f8e02ff */
[----:B------:R-:W-:Y:S01]  /*e2b0*/  ULDC.64 UR4, c[0x0][0xbe0] ;  /* 0x0002f80000047ab9 */ /* 0x000fe20000000a00 */
[----:B-1----:R-:W-:Y:S02]  /*e2c0*/  IMAD R12, R155, 0x40, R12 ;  /* 0x000000409b0c7824 */ /* 0x002fe400078e020c */
[----:B------:R-:W-:-:S02]  /*e2d0*/  IMAD R15, R23, UR6, R14 ;  /* 0x00000006170f7c24 */ /* 0x000fc4000f8e020e */
[----:B------:R-:W-:Y:S01]  /*e2e0*/  IMAD.IADD R11, R11, 0x1, R13 ;  /* 0x000000010b0b7824 */ /* 0x000fe200078e020d */
[----:B------:R-:W-:Y:S01]  /*e2f0*/  MOV R13, R12 ;  /* 0x0000000c000d7202 */ /* 0x000fe20000000f00 */
[----:B------:R-:W-:-:S04]  /*e300*/  IMAD.WIDE.U32 R10, R22, UR6, R10 ;  /* 0x00000006160a7c25 */ /* 0x000fc8000f8e000a */
[----:B0-----:R-:W-:-:S04]  /*e310*/  @P0 IMAD.HI.U32 R14, R12, R17, RZ ;  /* 0x000000110c0e0227 */ /* 0x001fc800078e00ff */
[----:B------:R-:W-:Y:S01]  /*e320*/  IMAD.IADD R11, R11, 0x1, R15 ;  /* 0x000000010b0b7824 */ /* 0x000fe200078e020f */
[----:B--2---:R-:W-:Y:S01]  /*e330*/  @P0 SHF.R.U32.HI R13, RZ, R21, R14 ;  /* 0x00000015ff0d0219 */ /* 0x004fe2000001160e */
[----:B------:R-:W-:Y:S02]  /*e340*/  IMAD R14, R5, UR4, RZ ;  /* 0x00000004050e7c24 */ /* 0x000fe4000f8e02ff */
[----:B------:R-:W-:Y:S01]  /*e350*/  IMAD.WIDE.U32 R10, R3, UR4, R10 ;  /* 0x00000004030a7c25 */ /* 0x000fe2000f8e000a */
[----:B------:R-:W-:-:S03]  /*e360*/  SHF.R.S32.HI R17, RZ, 0x1f, R13 ;  /* 0x0000001fff117819 */ /* 0x000fc6000001140d */
[----:B------:R-:W-:Y:S01]  /*e370*/  IMAD.MOV R15, RZ, RZ, -R13 ;  /* 0x000000ffff0f7224 */ /* 0x000fe200078e0a0d */
[----:B------:R-:W-:Y:S01]  /*e380*/  IADD3 R10, P0, R13, R10, RZ ;  /* 0x0000000a0d0a7210 */ /* 0x000fe20007f1e0ff */
[----:B------:R-:W-:Y:S01]  /*e390*/  IMAD R14, R3, UR5, R14 ;  /* 0x00000005030e7c24 */ /* 0x000fe2000f8e020e */
[----:B------:R-:W-:Y:S01]  /*e3a0*/  ULDC.64 UR4, c[0x0][0xbc8] ;  /* 0x0002f20000047ab9 */ /* 0x000fe20000000a00 */
[----:B------:R-:W-:Y:S01]  /*e3b0*/  IMAD R15, R19, R15, R12 ;  /* 0x0000000f130f7224 */ /* 0x000fe200078e020c */
[----:B------:R-:W-:Y:S02]  /*e3c0*/  LOP3.LUT R13, R20, 0x7ffffffc, RZ, 0xc0, !PT ;  /* 0x7ffffffc140d7812 */ /* 0x000fe400078ec0ff */
[----:B------:R-:W-:Y:S02]  /*e3d0*/  IADD3.X R11, R17, R11, R14, P0, !PT ;  /* 0x0000000b110b7210 */ /* 0x000fe400007fe40e */
[----:B------:R-:W-:Y:S02]  /*e3e0*/  SHF.R.S32.HI R12, RZ, 0x1f, R15 ;  /* 0x0000001fff0c7819 */ /* 0x000fe4000001140f */
[----:B------:R-:W-:Y:S01]  /*e3f0*/  LEA R14, R155, R154, 0x6 ;  /* 0x0000009a9b0e7211 */ /* 0x000fe200078e30ff */
        /* <DEDUP_REMOVED lines=10> */
[----:B------:R-:W-:Y:S02]  /*e4a0*/  SHFL.IDX PT, R12, R17, 0x1, 0x1c1f ;  /* 0x003c1f00110c7f89 */ /* 0x000fe400000e0000 */
[----:B------:R-:W-:-:S02]  /*e4b0*/  IMAD.IADD R21, R8, 0x1, -R15 ;  /* 0x0000000108157824 */ /* 0x000fc400078e0a0f */
[----:B------:R-:W-:Y:S01]  /*e4c0*/  IMAD.IADD R15, R16, 0x1, -R13 ;  /* 0x00000001100f7824 */ /* 0x000fe200078e0a0d */
[----:B------:R-:W-:Y:S01]  /*e4d0*/  SHFL.IDX PT, R10, R17, RZ, 0x1c1f ;  /* 0x001c1fff110a7589 */ /* 0x000fe200000e0000 */
[----:B------:R-:W-:Y:S02]  /*e4e0*/  IMAD.U32 R16, R21, -0x100, RZ ;  /* 0xffffff0015107824 */ /* 0x000fe400078e00ff */
[----:B------:R-:W-:Y:S01]  /*e4f0*/  IMAD.SHL.U32 R21, R15, 0x2, RZ ;  /* 0x000000020f157824 */ /* 0x000fe200078e00ff */
[----:B------:R-:W0:Y:S01]  /*e500*/  SHFL.IDX PT, R11, R20, RZ, 0x1c1f ;  /* 0x001c1fff140b7589 */ /* 0x000e2200000e0000 */
[----:B------:R-:W-:-:S03]  /*e510*/  IMAD R15, R19, UR4, RZ ;  /* 0x00000004130f7c24 */ /* 0x000fc6000f8e02ff */
[----:B------:R-:W1:Y:S01]  /*e520*/  SHFL.IDX PT, R13, R20, 0x1, 0x1c1f ;  /* 0x003c1f00140d7f89 */ /* 0x000e6200000e0000 */
[----:B------:R-:W-:Y:S02]  /*e530*/  ISETP.NE.AND P0, PT, R21, R16, PT ;  /* 0x000000101500720c */ /* 0x000fe40003f05270 */
[C---:B------:R-:W-:Y:S02]  /*e540*/  IADD3 R16, R14.reuse, 0x8, RZ ;  /* 0x000000080e107810 */ /* 0x040fe40007ffe0ff */
[-C--:B------:R-:W-:Y:S02]  /*e550*/  ISETP.GE.OR P1, PT, R14, R15.reuse, P0 ;  /* 0x0000000f0e00720c */ /* 0x080fe40000726670 */
[----:B------:R-:W-:-:S11]  /*e560*/  ISETP.GE.OR P0, PT, R16, R15, P0 ;  /* 0x0000000f1000720c */ /* 0x000fd60000706670 */
[----:B0-----:R0:W-:Y:S04]  /*e570*/  @!P1 ST.E desc[UR36][R10.64], R4 ;  /* 0x000000040a009985 */ /* 0x0011e8000c101924 */
[----:B-1----:R0:W-:Y:S02]  /*e580*/  @!P0 ST.E desc[UR36][R12.64], R2 ;  /* 0x000000020c008985 */ /* 0x0021e4000c101924 */
.L_x_1773:
[----:B------:R-:W-:Y:S01]  /*e590*/  ISETP.NE.AND P0, PT, R6, 0x1, PT ;  /* 0x000000010600780c */ /* 0x000fe20003f05270 */
[----:B------:R-:W1:Y:S01]  /*e5a0*/  S2R R14, SR_CTAID.X ;  /* 0x00000000000e7919 */ /* 0x000e620000002500 */
[--C-:B0-----:R-:W-:Y:S01]  /*e5b0*/  SHF.R.S32.HI R2, RZ, 0x2, R7.reuse ;  /* 0x00000002ff027819 */ /* 0x101fe20000011407 */
[----:B------:R-:W0:Y:S01]  /*e5c0*/  S2UR UR6, SR_CTAID.Z ;  /* 0x00000000000679c3 */ /* 0x000e220000002700 */
[----:B------:R-:W-:Y:S01]  /*e5d0*/  SHF.R.S32.HI R11, RZ, 0x1f, R7 ;  /* 0x0000001fff0b7819 */ /* 0x000fe20000011407 */
[----:B------:R-:W-:Y:S01]  /*e5e0*/  ULDC.64 UR4, c[0x0][0xb38] ;  /* 0x0002ce0000047ab9 */ /* 0x000fe20000000a00 */
[----:B------:R-:W-:Y:S01]  /*e5f0*/  LEA.HI R153, R153, R152, RZ, 0x2 ;  /* 0x0000009899997211 */ /* 0x000fe200078f10ff */
[----:B------:R-:W-:Y:S01]  /*e600*/  IMAD R9, R9, UR4, RZ ;  /* 0x0000000409097c24 */ /* 0x000fe2000f8e02ff */
[----:B------:R-:W-:Y:S01]  /*e610*/  LEA.HI R11, R11, R2, RZ, 0x3 ;  /* 0x000000020b0b7211 */ /* 0x000fe200078f18ff */
[----:B------:R-:W-:Y:S01]  /*e620*/  BSSY B0, `(.L_x_1774) ;  /* 0x00000ff000007945 */ /* 0x000fe20003800000 */
[----:B------:R-:W-:Y:S01]  /*e630*/  LOP3.LUT R153, R153, 0xfffffffc, RZ, 0xc0, !PT ;  /* 0xfffffffc99997812 */ /* 0x000fe200078ec0ff */
[----:B------:R-:W2:Y:S01]  /*e640*/  LDC.64 R12, c[0x0][0xb40] ;  /* 0x0002d000ff0c7b82 */ /* 0x000ea20000000a00 */
[----:B------:R-:W-:Y:S01]  /*e650*/  LOP3.LUT R11, R11, 0xfffffff8, RZ, 0xc0, !PT ;  /* 0xfffffff80b0b7812 */ /* 0x000fe200078ec0ff */
[----:B------:R-:W-:Y:S01]  /*e660*/  IMAD R9, R18, UR5, R9 ;  /* 0x0000000512097c24 */ /* 0x000fe2000f8e0209 */
[----:B------:R-:W-:Y:S01]  /*e670*/  LEA.HI R157, R157, R0, RZ, 0x5 ;  /* 0x000000009d9d7211 */ /* 0x000fe200078f28ff */
[----:B------:R-:W-:-:S02]  /*e680*/  IMAD.IADD R153, R152, 0x1, -R153 ;  /* 0x0000000198997824 */ /* 0x000fc400078e0a99 */
[----:B------:R-:W-:Y:S01]  /*e690*/  IMAD.IADD R4, R2, 0x1, -R11 ;  /* 0x0000000102047824 */ /* 0x000fe200078e0a0b */
[----:B------:R-:W-:Y:S01]  /*e6a0*/  SHF.R.S32.HI R157, RZ, 0x5, R157 ;  /* 0x00000005ff9d7819 */ /* 0x000fe2000001149d */
[----:B------:R-:W3:Y:S01]  /*e6b0*/  @P0 LDC R16, c[0x0][0xbec] ;  /* 0x0002fb00ff100b82 */ /* 0x000ee20000000800 */
[----:B------:R-:W-:Y:S01]  /*e6c0*/  LEA.HI R2, R153, R153, RZ, 0x1 ;  /* 0x0000009999027211 */ /* 0x000fe200078f08ff */
[----:B------:R-:W-:-:S03]  /*e6d0*/  IMAD.WIDE.U32 R18, R18, UR4, RZ ;  /* 0x0000000412127c25 */ /* 0x000fc6000f8e00ff */
[----:B------:R-:W-:Y:S01]  /*e6e0*/  LOP3.LUT R2, R2, 0x1ffffffe, RZ, 0xc0, !PT ;  /* 0x1ffffffe02027812 */ /* 0x000fe200078ec0ff */
[----:B------:R-:W-:Y:S01]  /*e6f0*/  IMAD R157, R157, 0x10, R4 ;  /* 0x000000109d9d7824 */ /* 0x000fe200078e0204 */
[----:B------:R-:W-:Y:S01]  /*e700*/  IADD3 R19, R19, R9, RZ ;  /* 0x0000000913137210 */ /* 0x000fe20007ffe0ff */
[----:B------:R-:W4:Y:S01]  /*e710*/  @P0 LDC R17, c[0x0][0xbf0] ;  /* 0x0002fc00ff110b82 */ /* 0x000f220000000800 */
[----:B------:R-:W-:Y:S01]  /*e720*/  IADD3 R2, R153, -R2, RZ ;  /* 0x8000000299027210 */ /* 0x000fe20007ffe0ff */
[----:B0-----:R-:W-:-:S04]  /*e730*/  USHF.R.S32.HI UR4, URZ, 0x1f, UR6 ;  /* 0x0000001f3f047899 */ /* 0x001fc80008011406 */
[----:B------:R-:W-:Y:S02]  /*e740*/  IMAD R11, R2, 0x8, R157 ;  /* 0x00000008020b7824 */ /* 0x000fe400078e029d */
[----:B--2---:R-:W-:Y:S01]  /*e750*/  IMAD R2, R12, UR4, RZ ;  /* 0x000000040c027c24 */ /* 0x004fe2000f8e02ff */
[----:B------:R-:W-:Y:S01]  /*e760*/  ULDC.64 UR4, c[0x0][0xb48] ;  /* 0x0002d20000047ab9 */ /* 0x000fe20000000a00 */
[----:B-1----:R-:W-:Y:S02]  /*e770*/  IMAD R15, R14, 0x40, R11 ;  /* 0x000000400e0f7824 */ /* 0x002fe400078e020b */
[----:B------:R-:W-:Y:S02]  /*e780*/  IMAD R13, R13, UR6, R2 ;  /* 0x000000060d0d7c24 */ /* 0x000fe4000f8e0202 */
[----:B------:R-:W-:-:S04]  /*e790*/  IMAD.WIDE.U32 R10, R12, UR6, R18 ;  /* 0x000000060c0a7c25 */ /* 0x000fc8000f8e0012 */
[----:B---3--:R-:W-:Y:S01]  /*e7a0*/  @P0 IMAD.HI.U32 R16, R15, R16, RZ ;  /* 0x000000100f100227 */ /* 0x008fe200078e00ff */
[----:B------:R-:W-:-:S03]  /*e7b0*/  IADD3 R11, R11, R13, RZ ;  /* 0x0000000d0b0b7210 */ /* 0x000fc60007ffe0ff */
[----:B------:R-:W-:Y:S02]  /*e7c0*/  IMAD.MOV.U32 R9, RZ, RZ, R15 ;  /* 0x000000ffff097224 */ /* 0x000fe400078e000f */
[----:B------:R-:W-:Y:S01]  /*e7d0*/  IMAD R2, R5, UR4, RZ ;  /* 0x0000000405027c24 */ /* 0x000fe2000f8e02ff */
[----:B----4-:R-:W-:-:S03]  /*e7e0*/  @P0 SHF.R.U32.HI R9, RZ, R17, R16 ;  /* 0x00000011ff090219 */ /* 0x010fc60000011610 */
[C---:B------:R-:W-:Y:S01]  /*e7f0*/  IMAD R13, R3.reuse, UR5, R2 ;  /* 0x00000005030d7c24 */ /* 0x040fe2000f8e0202 */
[--C-:B------:R-:W-:Y:S01]  /*e800*/  SHF.R.S32.HI R4, RZ, 0x1f, R9.reuse ;  /* 0x0000001fff047819 */ /* 0x100fe20000011409 */
[----:B------:R-:W-:Y:S02]  /*e810*/  IMAD.MOV R5, RZ, RZ, -R9 ;  /* 0x000000ffff057224 */ /* 0x000fe400078e0a09 */
[----:B------:R-:W-:Y:S01]  /*e820*/  IMAD.WIDE.U32 R2, R3, UR4, R10 ;  /* 0x0000000403027c25 */ /* 0x000fe2000f8e000a */
[----:B------:R-:W-:-:S03]  /*e830*/  ULDC.64 UR4, c[0x0][0xb30] ;  /* 0x0002cc0000047ab9 */ /* 0x000fc60000000a00 */
[----:B------:R-:W-:Y:S02]  /*e840*/  IMAD R5, R6, R5, R15 ;  /* 0x0000000506057224 */ /* 0x000fe400078e020f */
[----:B------:R-:W-:Y:S02]  /*e850*/  IMAD R4, R4, UR4, RZ ;  /* 0x0000000404047c24 */ /* 0x000fe4000f8e02ff */
[----:B------:R-:W-:Y:S02]  /*e860*/  IMAD.IADD R3, R3, 0x1, R13 ;  /* 0x0000000103037824 */ /* 0x000fe400078e020d */
[C---:B------:R-:W-:Y:S01]  /*e870*/  IMAD R11, R9.reuse, UR5, R4 ;  /* 0x00000005090b7c24 */ /* 0x040fe2000f8e0204 */
[----:B------:R-:W-:Y:S01]  /*e880*/  SHF.R.S32.HI R4, RZ, 0x1f, R5 ;  /* 0x0000001fff047819 */ /* 0x000fe20000011405 */
[----:B------:R-:W-:Y:S01]  /*e890*/  IMAD.WIDE.U32 R2, R9, UR4, R2 ;  /* 0x0000000409027c25 */ /* 0x000fe2000f8e0002 */
[----:B------:R-:W-:-:S03]  /*e8a0*/  ULDC.64 UR4, c[0x0][0xb28] ;  /* 0x0002ca0000047ab9 */ /* 0x000fc60000000a00 */
[----:B------:R-:W-:Y:S01]  /*e8b0*/  IMAD R4, R4, UR4, RZ ;  /* 0x0000000404047c24 */ /* 0x000fe2000f8e02ff */
[----:B------:R-:W-:-:S03]  /*e8c0*/  IADD3 R3, R3, R11, RZ ;  /* 0x0000000b03037210 */ /* 0x000fc60007ffe0ff */
[C---:B------:R-:W-:Y:S02]  /*e8d0*/  IMAD R9, R5.reuse, UR5, R4 ;  /* 0x0000000505097c24 */ /* 0x040fe4000f8e0204 */
[----:B------:R-:W-:Y:S01]  /*e8e0*/  IMAD.WIDE.U32 R2, R5, UR4, R2 ;  /* 0x0000000405027c25 */ /* 0x000fe2000f8e0002 */
[----:B------:R-:W-:-:S03]  /*e8f0*/  ULDC.64 UR4, c[0x0][0xb00] ;  /* 0x0002c00000047ab9 */ /* 0x000fc60000000a00 */
[----:B------:R-:W-:Y:S01]  /*e900*/  IMAD.IADD R5, R3, 0x1, R9 ;  /* 0x0000000103057824 */ /* 0x000fe200078e0209 */
[-C--:B------:R-:W-:Y:S02]  /*e910*/  LEA.HI R9, R8, R8.reuse, RZ, 0x1 ;  /* 0x0000000808097211 */ /* 0x080fe400078f08ff */
[----:B------:R-:W-:Y:S01]  /*e920*/  LEA R4, P0, R2, UR4, 0x2 ;  /* 0x0000000402047c11 */ /* 0x000fe2000f8010ff */
[----:B------:R-:W-:Y:S01]  /*e930*/  ULDC UR4, c[0x0][0xa88] ;  /* 0x0002a20000047ab9 */ /* 0x000fe20000000800 */
[----:B------:R-:W-:Y:S01]  /*e940*/  LOP3.LUT R11, R9, 0xfffffe, RZ, 0xc0, !PT ;  /* 0x00fffffe090b7812 */ /* 0x000fe200078ec0ff */
[----:B------:R-:W-:Y:S01]  /*e950*/  IMAD R6, R6, UR4, RZ ;  /* 0x0000000406067c24 */ /* 0x000fe2000f8e02ff */
[----:B------:R-:W-:Y:S01]  /*e960*/  LOP3.LUT R9, R7, 0x7ffffffc, RZ, 0xc0, !PT ;  /* 0x7ffffffc07097812 */ /* 0x000fe200078ec0ff */
[----:B------:R-:W-:Y:S01]  /*e970*/  IMAD R7, R14, 0x40, R157 ;  /* 0x000000400e077824 */ /* 0x000fe200078e029d */
[----:B------:R-:W-:Y:S02]  /*e980*/  LEA.HI.X R5, R2, UR5, R5, 0x2, P0 ;  /* 0x0000000502057c11 */ /* 0x000fe400080f1405 */
[----:B------:R-:W-:Y:S01]  /*e990*/  IADD3 R11, -R11, R8, RZ ;  /* 0x000000080b0b7210 */ /* 0x000fe20007ffe1ff */
[----:B------:R-:W-:Y:S01]  /*e9a0*/  IMAD.IADD R0, R0, 0x1, -R9 ;  /* 0x0000000100007824 */ /* 0x000fe200078e0a09 */
[----:B------:R-:W-:Y:S01]  /*e9b0*/  ISETP.GE.AND P0, PT, R7, R6, PT ;  /* 0x000000060700720c */ /* 0x000fe20003f06270 */
[----:B------:R0:W1:Y:S02]  /*e9c0*/  SHFL.IDX PT, R2, R4, RZ, 0x1c1f ;  /* 0x001c1fff04027589 */ /* 0x00006400000e0000 */
[----:B------:R-:W-:-:S02]  /*e9d0*/  IMAD R0, R11, 0x80, R0 ;  /* 0x000000800b007824 */ /* 0x000fc400078e0200 */
[----:B------:R0:W2:Y:S03]  /*e9e0*/  SHFL.IDX PT, R3, R5, RZ, 0x1c1f ;  /* 0x001c1fff05037589 */ /* 0x0000a600000e0000 */
[----:B------:R-:W-:-:S05]  /*e9f0*/  SHF.L.U32 R0, R0, 0x1, RZ ;  /* 0x0000000100007819 */ /* 0x000fca00000006ff */
        /* <DEDUP_REMOVED lines=15> */
[----:B------:R-:W-:Y:S01]  /*eaf0*/  VIADD R23, R0, 0x58 ;  /* 0x0000005800177836 */ /* 0x000fe20000000000 */
[----:B------:R-:W-:-:S02]  /*eb00*/  ISETP.GE.AND P1, PT, R17, UR4, PT ;  /* 0x0000000411007c0c */ /* 0x000fc4000bf26270 */
[C---:B------:R-:W-:Y:S02]  /*eb10*/  IADD3 R18, R0.reuse, 0x30, RZ ;  /* 0x0000003000127810 */ /* 0x040fe40007ffe0ff */
        /* <DEDUP_REMOVED lines=9> */
[----:B------:R-:W-:Y:S01]  /*ebb0*/  IADD3 R21, R0, 0x48, RZ ;  /* 0x0000004800157810 */ /* 0x000fe20007ffe0ff */
        /* <DEDUP_REMOVED lines=11> */
[----:B------:R-:W-:Y:S02]  /*ec70*/  ISETP.GE.AND P5, PT, R21, UR4, PT ;  /* 0x0000000415007c0c */ /* 0x000fe4000bfa6270 */
[----:B------:R-:W-:Y:S02]  /*ec80*/  @!P0 LEA.HI R16, R16, R16, RZ, 0x1 ;  /* 0x0000001010108211 */ /* 0x000fe400078f08ff */
[----:B------:R-:W-:-:S02]  /*ec90*/  @!P1 LEA.HI R17, R17, R17, RZ, 0x1 ;  /* 0x0000001111119211 */ /* 0x000fc400078f08ff */
        /* <DEDUP_REMOVED lines=16> */
[----:B------:R-:W-:Y:S01]  /*eda0*/  @!P6 LOP3.LUT R17, R22, 0xfffffffe, RZ, 0xc0, !PT ;  /* 0xfffffffe1611e812 */ /* 0x000fe200078ec0ff */
        /* <DEDUP_REMOVED lines=66> */
[----:B0-----:R-:W-:Y:S02]  /*f1d0*/  @!P0 LOP3.LUT R9, R23, 0xfffffffe, RZ, 0xc0, !PT ;  /* 0xfffffffe17098812 */ /* 0x001fe400078ec0ff */
[----:B------:R-:W-:Y:S02]  /*f1e0*/  @!P2 LEA.HI R18, R18, R18, RZ, 0x1 ;  /* 0x000000121212a211 */ /* 0x000fe400078f08ff */
[----:B------:R-:W-:Y:S01]  /*f1f0*/  @!P3 LEA.HI R19, R19, R19, RZ, 0x1 ;  /* 0x000000131313b211 */ /* 0x000fe200078f08ff */
[----:B------:R-:W-:Y:S01]  /*f200*/  @!P0 IMAD.WIDE R8, R9, 0x4, R2 ;  /* 0x0000000409088825 */ /* 0x000fe200078e0202 */
[----:B-1----:R-:W-:-:S02]  /*f210*/  @!P1 LOP3.LUT R11, R24, 0xfffffffe, RZ, 0xc0, !PT ;  /* 0xfffffffe180b9812 */ /* 0x002fc400078ec0ff */
[----:B------:R-:W-:Y:S02]  /*f220*/  @!P4 LEA.HI R20, R20, R20, RZ, 0x1 ;  /* 0x000000141414c211 */ /* 0x000fe400078f08ff */
[----:B--2---:R-:W-:Y:S01]  /*f230*/  @!P2 LOP3.LUT R13, R18, 0xfffffffe, RZ, 0xc0, !PT ;  /* 0xfffffffe120da812 */ /* 0x004fe200078ec0ff */
[--C-:B------:R-:W-:Y:S01]  /*f240*/  @!P1 IMAD.WIDE R10, R11, 0x4, R2.reuse ;  /* 0x000000040b0a9825 */ /* 0x100fe200078e0202 */
[----:B------:R-:W-:Y:S01]  /*f250*/  @!P5 LEA.HI R21, R21, R21, RZ, 0x1 ;  /* 0x000000151515d211 */ /* 0x000fe200078f08ff */
[----:B------:R0:W-:Y:S01]  /*f260*/  @!P0 ST.E.64 desc[UR36][R8.64], R96 ;  /* 0x0000006008008985 */ /* 0x0001e2000c101b24 */
[----:B------:R-:W-:Y:S01]  /*f270*/  @!P3 LOP3.LUT R19, R19, 0xfffffffe, RZ, 0xc0, !PT ;  /* 0xfffffffe1313b812 */ /* 0x000fe200078ec0ff */
[----:B------:R-:W-:Y:S01]  /*f280*/  @!P2 IMAD.WIDE R12, R13, 0x4, R2 ;  /* 0x000000040d0ca825 */ /* 0x000fe200078e0202 */
[----:B------:R-:W-:Y:S01]  /*f290*/  @!P6 LEA.HI R22, R22, R22, RZ, 0x1 ;  /* 0x000000161616e211 */ /* 0x000fe200078f08ff */
[----:B------:R1:W-:Y:S01]  /*f2a0*/  @!P1 ST.E.64 desc[UR36][R10.64], R100 ;  /* 0x000000640a009985 */ /* 0x0003e2000c101b24 */
[----:B---3--:R-:W-:Y:S01]  /*f2b0*/  @!P4 LOP3.LUT R15, R20, 0xfffffffe, RZ, 0xc0, !PT ;  /* 0xfffffffe140fc812 */ /* 0x008fe200078ec0ff */
[----:B------:R-:W-:Y:S01]  /*f2c0*/  VIADD R18, R0, 0xc8 ;  /* 0x000000c800127836 */ /* 0x000fe20000000000 */
[----:B------:R-:W-:Y:S01]  /*f2d0*/  @!P5 LOP3.LUT R21, R21, 0xfffffffe, RZ, 0xc0, !PT ;  /* 0xfffffffe1515d812 */ /* 0x000fe200078ec0ff */
[----:B------:R2:W-:Y:S01]  /*f2e0*/  @!P2 ST.E.64 desc[UR36][R12.64], R104 ;  /* 0x000000680c00a985 */ /* 0x0005e2000c101b24 */
[----:B----4-:R-:W-:-:S02]  /*f2f0*/  @!P6 LOP3.LUT R17, R22, 0xfffffffe, RZ, 0xc0, !PT ;  /* 0xfffffffe1611e812 */ /* 0x010fc400078ec0ff */
[----:B------:R-:W-:Y:S02]  /*f300*/  IADD3 R20, R0, 0xd8, RZ ;  /* 0x000000d800147810 */ /* 0x000fe40007ffe0ff */
[----:B------:R-:W-:Y:S01]  /*f310*/  ISETP.GE.AND P0, PT, R18, UR4, PT ;  /* 0x0000000412007c0c */ /* 0x000fe2000bf06270 */
[----:B0-----:R-:W-:Y:S01]  /*f320*/  @!P3 IMAD.WIDE R8, R19, 0x4, R2 ;  /* 0x000000041308b825 */ /* 0x001fe200078e0202 */
[----:B------:R-:W-:-:S03]  /*f330*/  ISETP.GE.AND P2, PT, R20, UR4, PT ;  /* 0x0000000414007c0c */ /* 0x000fc6000bf46270 */
[--C-:B-1----:R-:W-:Y:S01]  /*f340*/  @!P4 IMAD.WIDE R10, R15, 0x4, R2.reuse ;  /* 0x000000040f0ac825 */ /* 0x102fe200078e0202 */
[----:B------:R0:W-:Y:S03]  /*f350*/  @!P3 ST.E.64 desc[UR36][R8.64], R108 ;  /* 0x0000006c0800b985 */ /* 0x0001e6000c101b24 */
[--C-:B------:R-:W-:Y:S01]  /*f360*/  @!P5 IMAD.WIDE R14, R21, 0x4, R2.reuse ;  /* 0x00000004150ed825 */ /* 0x100fe200078e0202 */
[----:B------:R1:W-:Y:S01]  /*f370*/  @!P4 ST.E.64 desc[UR36][R10.64], R112 ;  /* 0x000000700a00c985 */ /* 0x0003e2000c101b24 */
[C---:B--2---:R-:W-:Y:S02]  /*f380*/  IADD3 R13, R0.reuse, 0xf0, RZ ;  /* 0x000000f0000d7810 */ /* 0x044fe40007ffe0ff */
[----:B------:R-:W-:Y:S01]  /*f390*/  VIADD R19, R0, 0xd0 ;  /* 0x000000d000137836 */ /* 0x000fe20000000000 */
[----:B------:R2:W-:Y:S01]  /*f3a0*/  @!P5 ST.E.64 desc[UR36][R14.64], R116 ;  /* 0x000000740e00d985 */ /* 0x0005e2000c101b24 */
[----:B------:R-:W-:Y:S01]  /*f3b0*/  @!P6 IMAD.WIDE R16, R17, 0x4, R2 ;  /* 0x000000041110e825 */ /* 0x000fe200078e0202 */
[----:B------:R-:W-:-:S02]  /*f3c0*/  ISETP.GE.AND P5, PT, R13, UR4, PT ;  /* 0x000000040d007c0c */ /* 0x000fc4000bfa6270 */
[----:B------:R-:W-:Y:S01]  /*f3d0*/  ISETP.GE.AND P1, PT, R19, UR4, PT ;  /* 0x0000000413007c0c */ /* 0x000fe2000bf26270 */
[C---:B------:R-:W-:Y:S01]  /*f3e0*/  VIADD R21, R0.reuse, 0xe0 ;  /* 0x000000e000157836 */ /* 0x040fe20000000000 */
[----:B------:R3:W-:Y:S01]  /*f3f0*/  @!P6 ST.E.64 desc[UR36][R16.64], R120 ;  /* 0x000000781000e985 */ /* 0x0007e2000c101b24 */
[----:B0-----:R-:W-:Y:S01]  /*f400*/  VIADD R9, R0, 0xf8 ;  /* 0x000000f800097836 */ /* 0x001fe20000000000 */
[----:B------:R-:W-:Y:S01]  /*f410*/  @!P0 LEA.HI R18, R18, R18, RZ, 0x1 ;  /* 0x0000001212128211 */ /* 0x000fe200078f08ff */
[----:B------:R-:W-:Y:S01]  /*f420*/  VIADD R12, R0, 0xe8 ;  /* 0x000000e8000c7836 */ /* 0x000fe20000000000 */
[----:B------:R-:W-:Y:S02]  /*f430*/  ISETP.GE.AND P3, PT, R21, UR4, PT ;  /* 0x0000000415007c0c */ /* 0x000fe4000bf66270 */
[----:B------:R-:W-:Y:S02]  /*f440*/  ISETP.GE.AND P6, PT, R9, UR4, PT ;  /* 0x0000000409007c0c */ /* 0x000fe4000bfc6270 */
[----:B------:R-:W-:-:S02]  /*f450*/  ISETP.GE.AND P4, PT, R12, UR4, PT ;  /* 0x000000040c007c0c */ /* 0x000fc4000bf86270 */
[----:B------:R-:W-:Y:S02]  /*f460*/  @!P2 LEA.HI R20, R20, R20, RZ, 0x1 ;  /* 0x000000141414a211 */ /* 0x000fe400078f08ff */
[----:B------:R-:W-:Y:S02]  /*f470*/  @!P1 LEA.HI R19, R19, R19, RZ, 0x1 ;  /* 0x0000001313139211 */ /* 0x000fe400078f08ff */
[----:B------:R-:W-:Y:S02]  /*f480*/  @!P5 LEA.HI R8, R13, R13, RZ, 0x1 ;  /* 0x0000000d0d08d211 */ /* 0x000fe400078f08ff */
[----:B-1----:R-:W-:Y:S02]  /*f490*/  @!P1 LOP3.LUT R11, R19, 0xfffffffe, RZ, 0xc0, !PT ;  /* 0xfffffffe130b9812 */ /* 0x002fe400078ec0ff */
[----:B------:R-:W-:Y:S02]  /*f4a0*/  @!P3 LEA.HI R21, R21, R21, RZ, 0x1 ;  /* 0x000000151515b211 */ /* 0x000fe400078f08ff */
[----:B------:R-:W-:-:S02]  /*f4b0*/  @!P6 LEA.HI R10, R9, R9, RZ, 0x1 ;  /* 0x00000009090ae211 */ /* 0x000fc400078f08ff */
[----:B------:R-:W-:Y:S02]  /*f4c0*/  @!P4 LEA.HI R12, R12, R12, RZ, 0x1 ;  /* 0x0000000c0c0cc211 */ /* 0x000fe400078f08ff */
[----:B------:R-:W-:Y:S02]  /*f4d0*/  @!P0 LOP3.LUT R9, R18, 0xfffffffe, RZ, 0xc0, !PT ;  /* 0xfffffffe12098812 */ /* 0x000fe400078ec0ff */
[----:B------:R-:W-:Y:S02]  /*f4e0*/  @!P2 LOP3.LUT R13, R20, 0xfffffffe, RZ, 0xc0, !PT ;  /* 0xfffffffe140da812 */ /* 0x000fe400078ec0ff */
[----:B--2---:R-:W-:Y:S02]  /*f4f0*/  @!P3 LOP3.LUT R15, R21, 0xfffffffe, RZ, 0xc0, !PT ;  /* 0xfffffffe150fb812 */ /* 0x004fe400078ec0ff */
[----:B---3--:R-:W-:Y:S01]  /*f500*/  @!P4 LOP3.LUT R17, R12, 0xfffffffe, RZ, 0xc0, !PT ;  /* 0xfffffffe0c11c812 */ /* 0x008fe200078ec0ff */
[----:B------:R-:W-:Y:S01]  /*f510*/  @!P2 IMAD.WIDE R12, R13, 0x4, R2 ;  /* 0x000000040d0ca825 */ /* 0x000fe200078e0202 */
[----:B------:R-:W-:-:S02]  /*f520*/  @!P5 LOP3.LUT R19, R8, 0xfffffffe, RZ, 0xc0, !PT ;  /* 0xfffffffe0813d812 */ /* 0x000fc400078ec0ff */
        /* <DEDUP_REMOVED lines=14> */
.L_x_1775:
[----:B------:R-:W-:Y:S05]  /*f610*/  BSYNC B0 ;  /* 0x0000000000007941 */ /* 0x000fea0003800000 */
.L_x_1774:
        /* <DEDUP_REMOVED lines=15> */
[C---:B------:R-:W-:Y:S01]  /*f710*/  IADD3 R11, R0.reuse, 0x20, RZ ;  /* 0x00000020000b7810 */ /* 0x040fe20007ffe0ff */
        /* <DEDUP_REMOVED lines=8> */
[----:B------:R-:W-:Y:S02]  /*f7a0*/  @!P0 LOP3.LUT R5, R4, 0xfffffffe, RZ, 0xc0, !PT ;  /* 0xfffffffe04058812 */ /* 0x000fe400078ec0ff */
[----:B------:R-:W-:-:S02]  /*f7b0*/  @!P1 LOP3.LUT R7, R6, 0xfffffffe, RZ, 0xc0, !PT ;  /* 0xfffffffe06079812 */ /* 0x000fc400078ec0ff */
[----:B------:R-:W-:Y:S01]  /*f7c0*/  @!P2 LOP3.LUT R9, R8, 0xfffffffe, RZ, 0xc0, !PT ;  /* 0xfffffffe0809a812 */ /* 0x000fe200078ec0ff */
[--C-:B---34-:R-:W-:Y:S01]  /*f7d0*/  @!P0 IMAD.WIDE R4, R5, 0x4, R2.reuse ;  /* 0x0000000405048825 */ /* 0x118fe200078e0202 */
[----:B------:R-:W-:Y:S02]  /*f7e0*/  ISETP.GE.AND P3, PT, R15, UR4, PT ;  /* 0x000000040f007c0c */ /* 0x000fe4000bf66270 */
[----:B------:R-:W-:Y:S01]  /*f7f0*/  ISETP.GE.AND P4, PT, R16, UR4, PT ;  /* 0x0000000410007c0c */ /* 0x000fe2000bf86270 */
[--C-:B------:R-:W-:Y:S01]  /*f800*/  @!P1 IMAD.WIDE R6, R7, 0x4, R2.reuse ;  /* 0x0000000407069825 */ /* 0x100fe200078e0202 */
[----:B------:R0:W-:Y:S01]  /*f810*/  @!P0 ST.E.64 desc[UR36][R4.64], R26 ;  /* 0x0000001a04008985 */ /* 0x0001e2000c101b24 */
[----:B------:R-:W-:Y:S02]  /*f820*/  ISETP.GE.AND P0, PT, R12, UR4, PT ;  /* 0x000000040c007c0c */ /* 0x000fe4000bf06270 */
[----:B------:R-:W-:Y:S01]  /*f830*/  @!P2 IMAD.WIDE R8, R9, 0x4, R2 ;  /* 0x000000040908a825 */ /* 0x000fe200078e0202 */
[----:B------:R1:W-:Y:S01]  /*f840*/  @!P1 ST.E.64 desc[UR36][R6.64], R30 ;  /* 0x0000001e06009985 */ /* 0x0003e2000c101b24 */
[----:B------:R-:W-:-:S02]  /*f850*/  ISETP.GE.AND P1, PT, R13, UR4, PT ;  /* 0x000000040d007c0c */ /* 0x000fc4000bf26270 */
[----:B------:R-:W-:Y:S01]  /*f860*/  @!P5 LEA.HI R10, R10, R10, RZ, 0x1 ;  /* 0x0000000a0a0ad211 */ /* 0x000fe200078f08ff */
[----:B------:R2:W-:Y:S01]  /*f870*/  @!P2 ST.E.64 desc[UR36][R8.64], R34 ;  /* 0x000000220800a985 */ /* 0x0005e2000c101b24 */
[----:B------:R-:W-:Y:S02]  /*f880*/  ISETP.GE.AND P2, PT, R14, UR4, PT ;  /* 0x000000040e007c0c */ /* 0x000fe4000bf46270 */
[----:B------:R-:W-:Y:S02]  /*f890*/  @!P6 LEA.HI R11, R11, R11, RZ, 0x1 ;  /* 0x0000000b0b0be211 */ /* 0x000fe400078f08ff */
[----:B------:R-:W-:Y:S02]  /*f8a0*/  @!P3 LEA.HI R15, R15, R15, RZ, 0x1 ;  /* 0x0000000f0f0fb211 */ /* 0x000fe400078f08ff */
[----:B0-----:R-:W-:Y:S02]  /*f8b0*/  @!P5 LOP3.LUT R5, R10, 0xfffffffe, RZ, 0xc0, !PT ;  /* 0xfffffffe0a05d812 */ /* 0x001fe400078ec0ff */
[----:B------:R-:W-:-:S02]  /*f8c0*/  @!P0 LEA.HI R12, R12, R12, RZ, 0x1 ;  /* 0x0000000c0c0c8211 */ /* 0x000fc400078f08ff */
[----:B-1----:R-:W-:Y:S01]  /*f8d0*/  @!P6 LOP3.LUT R7, R11, 0xfffffffe, RZ, 0xc0, !PT ;  /* 0xfffffffe0b07e812 */ /* 0x002fe200078ec0ff */
[--C-:B------:R-:W-:Y:S01]  /*f8e0*/  @!P5 IMAD.WIDE R4, R5, 0x4, R2.reuse ;  /* 0x000000040504d825 */ /* 0x100fe200078e0202 */
[----:B------:R-:W-:Y:S02]  /*f8f0*/  @!P1 LEA.HI R13, R13, R13, RZ, 0x1 ;  /* 0x0000000d0d0d9211 */ /* 0x000fe400078f08ff */
        /* <DEDUP_REMOVED lines=11> */
[C---:B------:R-:W-:Y:S01]  /*f9b0*/  VIADD R16, R0.reuse, 0x70 ;  /* 0x0000007000107836 */ /* 0x040fe20000000000 */
[----:B------:R-:W-:Y:S02]  /*f9c0*/  IADD3 R18, R0, 0x50, RZ ;  /* 0x0000005000127810 */ /* 0x000fe40007ffe0ff */
[----:B------:R-:W-:Y:S01]  /*f9d0*/  ISETP.GE.AND P6, PT, R19, UR4, PT ;  /* 0x0000000413007c0c */ /* 0x000fe2000bfc6270 */
[--C-:B0-----:R-:W-:Y:S01]  /*f9e0*/  @!P0 IMAD.WIDE R4, R9, 0x4, R2.reuse ;  /* 0x0000000409048825 */ /* 0x101fe200078e0202 */
[----:B------:R-:W-:Y:S02]  /*f9f0*/  ISETP.GE.AND P5, PT, R18, UR4, PT ;  /* 0x0000000412007c0c */ /* 0x000fe4000bfa6270 */
[----:B------:R-:W-:Y:S01]  /*fa00*/  IADD3 R20, R0, 0x80, RZ ;  /* 0x0000008000147810 */ /* 0x000fe20007ffe0ff */
[--C-:B-1----:R-:W-:Y:S01]  /*fa10*/  @!P1 IMAD.WIDE R6, R13, 0x4, R2.reuse ;  /* 0x000000040d069825 */ /* 0x102fe200078e0202 */
[----:B------:R0:W-:Y:S02]  /*fa20*/  @!P0 ST.E.64 desc[UR36][R4.64], R46 ;  /* 0x0000002e04008985 */ /* 0x0001e4000c101b24 */
[----:B------:R-:W-:Y:S01]  /*fa30*/  ISETP.GE.AND P0, PT, R20, UR4, PT ;  /* 0x0000000414007c0c */ /* 0x000fe2000bf06270 */
[--C-:B------:R-:W-:Y:S01]  /*fa40*/  @!P2 IMAD.WIDE R8, R11, 0x4, R2.reuse ;  /* 0x000000040b08a825 */ /* 0x100fe200078e0202 */
[----:B------:R1:W-:Y:S03]  /*fa50*/  @!P1 ST.E.64 desc[UR36][R6.64], R50 ;  /* 0x0000003206009985 */ /* 0x0003e6000c101b24 */
        /* <DEDUP_REMOVED lines=38> */
[----:B------:R0:W-:Y:S03]  /*fcc0*/  @!P4 ST.E.64 desc[UR36][R4.64], R74 ;  /* 0x0000004a0400c985 */ /* 0x0001e6000c101b24 */
[----:B------:R-:W-:Y:S01]  /*fcd0*/  @!P2 IMAD.WIDE R8, R11, 0x4, R2 ;  /* 0x000000040b08a825 */ /* 0x000fe200078e0202 */
[----:B------:R1:W-:Y:S01]  /*fce0*/  @!P3 ST.E.64 desc[UR36][R6.64], R78 ;  /* 0x0000004e0600b985 */ /* 0x0003e2000c101b24 */
[----:B------:R-:W-:-:S02]  /*fcf0*/  ISETP.GE.AND P3, PT, R16, UR4, PT ;  /* 0x0000000410007c0c */ /* 0x000fc4000bf66270 */
[--C-:B------:R-:W-:Y:S01]  /*fd00*/  @!P1 IMAD.WIDE R10, R17, 0x4, R2.reuse ;  /* 0x00000004110a9825 */ /* 0x100fe200078e0202 */
[----:B------:R2:W-:Y:S01]  /*fd10*/  @!P2 ST.E.64 desc[UR36][R8.64], R82 ;  /* 0x000000520800a985 */ /* 0x0005e2000c101b24 */
[C---:B------:R-:W-:Y:S02]  /*fd20*/  IADD3 R17, R0.reuse, 0xb0, RZ ;  /* 0x000000b000117810 */ /* 0x040fe40007ffe0ff */
[----:B------:R-:W-:Y:S01]  /*fd30*/  @!P0 IMAD.WIDE R12, R13, 0x4, R2 ;  /* 0x000000040d0c8825 */ /* 0x000fe200078e0202 */
[----:B------:R3:W-:Y:S01]  /*fd40*/  @!P1 ST.E.64 desc[UR36][R10.64], R86 ;  /* 0x000000560a009985 */ /* 0x0007e2000c101b24 */
[----:B------:R-:W-:Y:S02]  /*fd50*/  ISETP.GE.AND P2, PT, R17, UR4, PT ;  /* 0x0000000411007c0c */ /* 0x000fe4000bf46270 */
[----:B------:R-:W-:Y:S01]  /*fd60*/  VIADD R15, R0, 0xa0 ;  /* 0x000000a0000f7836 */ /* 0x000fe20000000000 */
[----:B------:R4:W-:Y:S01]  /*fd70*/  @!P0 ST.E.64 desc[UR36][R12.64], R90 ;  /* 0x0000005a0c008985 */ /* 0x0009e2000c101b24 */
[----:B------:R-:W-:-:S02]  /*fd80*/  ISETP.GE.AND P0, PT, R14, UR4, PT ;  /* 0x000000040e007c0c */ /* 0x000fc4000bf06270 */
[----:B------:R-:W-:Y:S02]  /*fd90*/  ISETP.GE.AND P1, PT, R20, UR4, PT ;  /* 0x0000000414007c0c */ /* 0x000fe4000bf26270 */
[----:B------:R-:W-:Y:S02]  /*fda0*/  ISETP.GE.AND P4, PT, R15, UR4, PT ;  /* 0x000000040f007c0c */ /* 0x000fe4000bf86270 */
[----:B------:R-:W-:Y:S02]  /*fdb0*/  @!P6 LEA.HI R18, R18, R18, RZ, 0x1 ;  /* 0x000000121212e211 */ /* 0x000fe400078f08ff */
[----:B------:R-:W-:Y:S02]  /*fdc0*/  @!P5 LEA.HI R19, R19, R19, RZ, 0x1 ;  /* 0x000000131313d211 */ /* 0x000fe400078f08ff */
[----:B0-----:R-:W-:Y:S01]  /*fdd0*/  @!P6 LOP3.LUT R5, R18, 0xfffffffe, RZ, 0xc0, !PT ;  /* 0xfffffffe1205e812 */ /* 0x001fe200078ec0ff */
[----:B------:R-:W-:Y:S01]  /*fde0*/  VIADD R18, R0, 0xc0 ;  /* 0x000000c000127836 */ /* 0x000fe20000000000 */
[----:B-1----:R-:W-:-:S02]  /*fdf0*/  @!P5 LOP3.LUT R7, R19, 0xfffffffe, RZ, 0xc0, !PT ;  /* 0xfffffffe1307d812 */ /* 0x002fc400078ec0ff */
[----:B------:R-:W-:Y:S01]  /*fe00*/  @!P0 LEA.HI R14, R14, R14, RZ, 0x1 ;  /* 0x0000000e0e0e8211 */ /* 0x000fe200078f08ff */
[--C-:B------:R-:W-:Y:S01]  /*fe10*/  @!P6 IMAD.WIDE R4, R5, 0x4, R2.reuse ;  /* 0x000000040504e825 */ /* 0x100fe200078e0202 */
[----:B------:R-:W-:Y:S02]  /*fe20*/  @!P3 LEA.HI R16, R16, R16, RZ, 0x1 ;  /* 0x000000101010b211 */ /* 0x000fe400078f08ff */
[----:B------:R-:W-:Y:S01]  /*fe30*/  @!P4 LEA.HI R15, R15, R15, RZ, 0x1 ;  /* 0x0000000f0f0fc211 */ /* 0x000fe200078f08ff */
[----:B------:R-:W-:Y:S01]  /*fe40*/  @!P5 IMAD.WIDE R6, R7, 0x4, R2 ;  /* 0x000000040706d825 */ /* 0x000fe200078e0202 */
[----:B------:R-:W-:Y:S01]  /*fe50*/  @!P2 LEA.HI R17, R17, R17, RZ, 0x1 ;  /* 0x000000111111a211 */ /* 0x000fe200078f08ff */
[----:B------:R0:W-:Y:S01]  /*fe60*/  @!P6 ST.E.64 desc[UR36][R4.64], R94 ;  /* 0x0000005e0400e985 */ /* 0x0001e2000c101b24 */
[----:B------:R-:W-:Y:S02]  /*fe70*/  @!P1 LEA.HI R20, R20, R20, RZ, 0x1 ;  /* 0x0000001414149211 */ /* 0x000fe400078f08ff */
[----:B--2---:R-:W-:Y:S01]  /*fe80*/  @!P0 LOP3.LUT R9, R14, 0xfffffffe, RZ, 0xc0, !PT ;  /* 0xfffffffe0e098812 */ /* 0x004fe200078ec0ff */
[----:B------:R1:W-:Y:S01]  /*fe90*/  @!P5 ST.E.64 desc[UR36][R6.64], R98 ;  /* 0x000000620600d985 */ /* 0x0003e2000c101b24 */
[----:B------:R-:W-:Y:S01]  /*fea0*/  @!P4 LOP3.LUT R15, R15, 0xfffffffe, RZ, 0xc0, !PT ;  /* 0xfffffffe0f0fc812 */ /* 0x000fe200078ec0ff */
[----:B------:R-:W-:Y:S01]  /*feb0*/  VIADD R14, R0, 0xd0 ;  /* 0x000000d0000e7836 */ /* 0x000fe20000000000 */
[----:B---3--:R-:W-:-:S02]  /*fec0*/  @!P3 LOP3.LUT R11, R16, 0xfffffffe, RZ, 0xc0, !PT ;  /* 0xfffffffe100bb812 */ /* 0x008fc400078ec0ff */
[----:B------:R-:W-:Y:S02]  /*fed0*/  @!P2 LOP3.LUT R17, R17, 0xfffffffe, RZ, 0xc0, !PT ;  /* 0xfffffffe1111a812 */ /* 0x000fe400078ec0ff */
[----:B----4-:R-:W-:Y:S01]  /*fee0*/  @!P1 LOP3.LUT R13, R20, 0xfffffffe, RZ, 0xc0, !PT ;  /* 0xfffffffe140d9812 */ /* 0x010fe200078ec0ff */
[C---:B------:R-:W-:Y:S01]  /*fef0*/  VIADD R20, R0.reuse, 0xf0 ;  /* 0x000000f000147836 */ /* 0x040fe20000000000 */
[----:B------:R-:W-:Y:S01]  /*ff00*/  IADD3 R19, R0, 0xc8, RZ ;  /* 0x000000c800137810 */ /* 0x000fe20007ffe0ff */
[--C-:B0-----:R-:W-:Y:S01]  /*ff10*/  @!P0 IMAD.WIDE R4, R9, 0x4, R2.reuse ;  /* 0x0000000409048825 */ /* 0x101fe200078e0202 */
[----:B------:R-:W-:Y:S02]  /*ff20*/  ISETP.GE.AND P5, PT, R18, UR4, PT ;  /* 0x0000000412007c0c */ /* 0x000fe4000bfa6270 */
[----:B------:R-:W-:Y:S01]  /*ff30*/  ISETP.GE.AND P6, PT, R19, UR4, PT ;  /* 0x0000000413007c0c */ /* 0x000fe2000bfc6270 */
[----:B-1----:R-:W-:Y:S01]  /*ff40*/  @!P4 IMAD.WIDE R6, R15, 0x4, R2 ;  /* 0x000000040f06c825 */ /* 0x002fe200078e0202 */
[----:B------:R0:W-:Y:S01]  /*ff50*/  @!P0 ST.E.64 desc[UR36][R4.64], R102 ;  /* 0x0000006604008985 */ /* 0x0001e2000c101b24 */
[----:B------:R-:W-:-:S02]  /*ff60*/  IADD3 R16, R0, 0xe0, RZ ;  /* 0x000000e000107810 */ /* 0x000fc40007ffe0ff */
[--C-:B------:R-:W-:Y:S01]  /*ff70*/  @!P3 IMAD.WIDE R8, R11, 0x4, R2.reuse ;  /* 0x000000040b08b825 */ /* 0x100fe200078e0202 */
[----:B------:R1:W-:Y:S01]  /*ff80*/  @!P4 ST.E.64 desc[UR36][R6.64], R106 ;  /* 0x0000006a0600c985 */ /* 0x0003e2000c101b24 */
[----:B------:R-:W-:Y:S02]  /*ff90*/  ISETP.GE.AND P0, PT, R14, UR4, PT ;  /* 0x000000040e007c0c */ /* 0x000fe4000bf06270 */
[--C-:B------:R-:W-:Y:S01]  /*ffa0*/  @!P2 IMAD.WIDE R10, R17, 0x4, R2.reuse ;  /* 0x00000004110aa825 */ /* 0x100fe200078e0202 */
[----:B------:R2:W-:Y:S01]  /*ffb0*/  @!P3 ST.E.64 desc[UR36][R8.64], R110 ;  /* 0x0000006e0800b985 */ /* 0x0005e2000c101b24 */
[----:B------:R-:W-:Y:S02]  /*ffc0*/  ISETP.GE.AND P4, PT, R20, UR4, PT ;  /* 0x0000000414007c0c */ /* 0x000fe4000bf86270 */
[----:B------:R-:W-:Y:S01]  /*ffd0*/  @!P1 IMAD.WIDE R12, R13, 0x4, R2 ;  /* 0x000000040d0c9825 */ /* 0x000fe200078e0202 */
[----:B------:R3:W-:Y:S01]  /*ffe0*/  @!P2 ST.E.64 desc[UR36][R10.64], R114 ;  /* 0x000000720a00a985 */ /* 0x0007e2000c101b24 */
[----:B------:R-:W-:-:S02]  /*fff0*/  ISETP.GE.AND P2, PT, R16, UR4, PT ;  /* 0x0000000410007c0c */ /* 0x000fc4000bf46270 */
[C---:B------:R-:W-:Y:S01]  /*10000*/  VIADD R15, R0.reuse, 0xd8 ;  /* 0x000000d8000f7836 */ /* 0x040fe20000000000 */
[----:B------:R4:W-:Y:S01]  /*10010*/  @!P1 ST.E.64 desc[UR36][R12.64], R118 ;  /* 0x000000760c009985 */ /* 0x0009e2000c101b24 */
[----:B------:R-:W-:Y:S01]  /*10020*/  VIADD R17, R0, 0xe8 ;  /* 0x000000e800117836 */ /* 0x000fe20000000000 */
[----:B------:R-:W-:Y:S02]  /*10030*/  @!P5 LEA.HI R18, R18, R18, RZ, 0x1 ;  /* 0x000000121212d211 */ /* 0x000fe400078f08ff */
[----:B------:R-:W-:Y:S02]  /*10040*/  ISETP.GE.AND P1, PT, R15, UR4, PT ;  /* 0x000000040f007c0c */ /* 0x000fe4000bf26270 */
[----:B------:R-:W-:Y:S02]  /*10050*/  ISETP.GE.AND P3, PT, R17, UR4, PT ;  /* 0x0000000411007c0c */ /* 0x000fe4000bf66270 */
[----:B------:R-:W-:Y:S02]  /*10060*/  @!P6 LEA.HI R19, R19, R19, RZ, 0x1 ;  /* 0x000000131313e211 */ /* 0x000fe400078f08ff */
[----:B0-----:R-:W-:-:S02]  /*10070*/  @!P5 LOP3.LUT R5, R18, 0xfffffffe, RZ, 0xc0, !PT ;  /* 0xfffffffe1205d812 */ /* 0x001fc400078ec0ff */
        /* <DEDUP_REMOVED lines=33> */
.L_x_1772:
[----:B------:R-:W1:Y:S02]  /*10290*/  S2R R0, SR_TID.X ;  /* 0x0000000000007919 */ /* 0x000e640000002100 */
[----:B-1----:R-:W-:-:S05]  /*102a0*/  VIADD R2, R0, 0xffffff80 ;  /* 0xffffff8000027836 */ /* 0x002fca0000000000 */
[----:B------:R-:W-:-:S13]  /*102b0*/  ISETP.GT.AND P0, PT, R2, 0x3f, PT ;  /* 0x0000003f0200780c */ /* 0x000fda0003f04270 */
[----:B------:R-:W-:Y:S05]  /*102c0*/  @P0 BRA `(.L_x_1667) ;  /* 0x0000003c00d00947 */ /* 0x000fea0003800000 */
[----:B------:R-:W1:Y:S01]  /*102d0*/  S2R R3, SR_CTAID.X ;  /* 0x0000000000037919 */ /* 0x000e620000002500 */
[----:B------:R-:W2:Y:S01]  /*102e0*/  LDC R6, c[0x0][0xbe8] ;  /* 0x0002fa00ff067b82 */ /* 0x000ea20000000800 */
[----:B------:R-:W-:Y:S01]  /*102f0*/  ULDC UR4, c[0x0][0xa88] ;  /* 0x0002a20000047ab9 */ /* 0x000fe20000000800 */
[----:B-1----:R-:W-:Y:S02]  /*10300*/  IMAD R0, R3, 0x40, R0 ;  /* 0x0000004003007824 */ /* 0x002fe400078e0200 */
[----:B--2---:R-:W-:-:S03]  /*10310*/  IMAD R3, R6, UR4, RZ ;  /* 0x0000000406037c24 */ /* 0x004fc6000f8e02ff */
[----:B------:R-:W-:-:S04]  /*10320*/  IADD3 R0, R0, -0x80, RZ ;  /* 0xffffff8000007810 */ /* 0x000fc80007ffe0ff */
[----:B------:R-:W-:-:S13]  /*10330*/  ISETP.GE.AND P0, PT, R0, R3, PT ;  /* 0x000000030000720c */ /* 0x000fda0003f06270 */
[----:B------:R-:W-:Y:S05]  /*10340*/  @P0 BRA `(.L_x_1667) ;  /* 0x0000003c00b00947 */ /* 0x000fea0003800000 */
[----:B------:R-:W-:Y:S01]  /*10350*/  ISETP.NE.AND P0, PT, R6, 0x1, PT ;  /* 0x000000010600780c */ /* 0x000fe20003f05270 */
[----:B------:R-:W1:Y:S01]  /*10360*/  S2UR UR4, SR_CTAID.Z ;  /* 0x00000000000479c3 */ /* 0x000e620000002700 */
[----:B------:R-:W-:Y:S01]  /*10370*/  SHF.R.S32.HI R5, RZ, 0x1f, R18 ;  /* 0x0000001fff057819 */ /* 0x000fe20000011412 */
[----:B------:R-:W-:Y:S02]  /*10380*/  ULDC.64 UR6, c[0x0][0xbd0] ;  /* 0x0002f40000067ab9 */ /* 0x000fe40000000a00 */
[----:B------:R-:W-:-:S04]  /*10390*/  IMAD.WIDE.U32 R2, R18, UR6, RZ ;  /* 0x0000000612027c25 */ /* 0x000fc8000f8e00ff */
[----:B------:R-:W2:Y:S01]  /*103a0*/  LDC.64 R12, c[0x0][0xbd8] ;  /* 0x0002f600ff0c7b82 */ /* 0x000ea20000000a00 */
[----:B------:R-:W-:-:S04]  /*103b0*/  IMAD R5, R5, UR6, RZ ;  /* 0x0000000605057c24 */ /* 0x000fc8000f8e02ff */
[----:B------:R-:W-:Y:S02]  /*103c0*/  IMAD R5, R18, UR7, R5 ;  /* 0x0000000712057c24 */ /* 0x000fe4000f8e0205 */
[----:B------:R-:W-:Y:S01]  /*103d0*/  IMAD.MOV R18, RZ, RZ, -R18 ;  /* 0x000000ffff127224 */ /* 0x000fe200078e0a12 */
[----:B0-----:R-:W0:Y:S01]  /*103e0*/  @P0 LDC R9, c[0x0][0xbec] ;  /* 0x0002fb00ff090b82 */ /* 0x001e220000000800 */
[----:B------:R-:W-:Y:S01]  /*103f0*/  IMAD.IADD R3, R3, 0x1, R5 ;  /* 0x0000000103037824 */ /* 0x000fe200078e0205 */
[----:B------:R-:W-:-:S06]  /*10400*/  MOV R5, R0 ;  /* 0x0000000000057202 */ /* 0x000fcc0000000f00 */
[----:B------:R-:W3:Y:S01]  /*10410*/  S2UR UR8, SR_CTAID.Y ;  /* 0x00000000000879c3 */ /* 0x000ee20000002600 */
[----:B-1----:R-:W-:-:S07]  /*10420*/  USHF.R.S32.HI UR5, URZ, 0x1f, UR4 ;  /* 0x0000001f3f057899 */ /* 0x002fce0008011404 */
[----:B------:R-:W3:Y:S01]  /*10430*/  LDC R7, c[0x0][0xc50] ;  /* 0x00031400ff077b82 */ /* 0x000ee20000000800 */
[C---:B--2---:R-:W-:Y:S02]  /*10440*/  IMAD R8, R12.reuse, UR5, RZ ;  /* 0x000000050c087c24 */ /* 0x044fe4000f8e02ff */
[----:B------:R-:W-:-:S04]  /*10450*/  IMAD.WIDE.U32 R2, R12, UR4, R2 ;  /* 0x000000040c027c25 */ /* 0x000fc8000f8e0002 */
[----:B------:R-:W-:Y:S01]  /*10460*/  IMAD R13, R13, UR4, R8 ;  /* 0x000000040d0d7c24 */ /* 0x000fe2000f8e0208 */
[----:B------:R-:W1:Y:S01]  /*10470*/  @P0 LDC R11, c[0x0][0xbf0] ;  /* 0x0002fc00ff0b0b82 */ /* 0x000e620000000800 */
[----:B0-----:R-:W-:Y:S01]  /*10480*/  @P0 IMAD.HI.U32 R4, R0, R9, RZ ;  /* 0x0000000900040227 */ /* 0x001fe200078e00ff */
[----:B------:R-:W-:-:S03]  /*10490*/  ULDC.64 UR4, c[0x0][0xbe0] ;  /* 0x0002f80000047ab9 */ /* 0x000fc60000000a00 */
[----:B------:R-:W-:Y:S02]  /*104a0*/  IMAD.IADD R3, R13, 0x1, R3 ;  /* 0x000000010d037824 */ /* 0x000fe400078e0203 */
[----:B---3--:R-:W-:-:S04]  /*104b0*/  IMAD R9, R7, R18, UR8 ;  /* 0x0000000807097e24 */ /* 0x008fc8000f8e0212 */
[----:B------:R-:W-:Y:S01]  /*104c0*/  IMAD.WIDE.U32 R2, R9, UR4, R2 ;  /* 0x0000000409027c25 */ /* 0x000fe2000f8e0002 */
[----:B-1----:R-:W-:Y:S02]  /*104d0*/  @P0 SHF.R.U32.HI R5, RZ, R11, R4 ;  /* 0x0000000bff050219 */ /* 0x002fe40000011604 */
[----:B------:R-:W-:Y:S02]  /*104e0*/  SHF.R.S32.HI R4, RZ, 0x1f, R9 ;  /* 0x0000001fff047819 */ /* 0x000fe40000011409 */
[----:B------:R-:W-:Y:S01]  /*104f0*/  IADD3 R2, P0, R5, R2, RZ ;  /* 0x0000000205027210 */ /* 0x000fe20007f1e0ff */
[----:B------:R-:W-:Y:S02]  /*10500*/  IMAD.MOV R7, RZ, RZ, -R5 ;  /* 0x000000ffff077224 */ /* 0x000fe400078e0a05 */
[----:B------:R-:W-:Y:S02]  /*10510*/  IMAD R4, R4, UR4, RZ ;  /* 0x0000000404047c24 */ /* 0x000fe4000f8e02ff */
[----:B------:R-:W-:-:S02]  /*10520*/  IMAD R7, R6, R7, R0 ;  /* 0x0000000706077224 */ /* 0x000fc400078e0200 */
[----:B------:R-:W-:Y:S01]  /*10530*/  IMAD R4, R9, UR5, R4 ;  /* 0x0000000509047c24 */ /* 0x000fe2000f8e0204 */
[----:B------:R-:W-:Y:S01]  /*10540*/  SHF.R.S32.HI R9, RZ, 0x1f, R5 ;  /* 0x0000001fff097819 */ /* 0x000fe20000011405 */
[----:B------:R-:W-:Y:S01]  /*10550*/  ULDC.64 UR4, c[0x0][0xbc8] ;  /* 0x0002f20000047ab9 */ /* 0x000fe20000000a00 */
[----:B------:R-:W-:Y:S02]  /*10560*/  SHF.R.S32.HI R0, RZ, 0x1f, R7 ;  /* 0x0000001fff007819 */ /* 0x000fe40000011407 */
[----:B------:R-:W-:-:S03]  /*10570*/  IADD3.X R3, R9, R3, R4, P0, !PT ;  /* 0x0000000309037210 */ /* 0x000fc600007fe404 */
[----:B------:R-:W-:Y:S02]  /*10580*/  IMAD R0, R0, UR4, RZ ;  /* 0x0000000400007c24 */ /* 0x000fe4000f8e02ff */
[----:B------:R-:W-:-:S04]  /*10590*/  IMAD.WIDE.U32 R2, R7, UR4, R2 ;  /* 0x0000000407027c25 */ /* 0x000fc8000f8e0002 */
[----:B------:R-:W-:Y:S01]  /*105a0*/  IMAD R5, R7, UR5, R0 ;  /* 0x0000000507057c24 */ /* 0x000fe2000f8e0200 */
[----:B------:R-:W-:Y:S02]  /*105b0*/  ULDC.64 UR4, c[0x0][0xba8] ;  /* 0x0002ea0000047ab9 */ /* 0x000fe40000000a00 */
[----:B------:R-:W-:Y:S02]  /*105c0*/  LEA R4, P0, R2, UR4, 0x2 ;  /* 0x0000000402047c11 */ /* 0x000fe4000f8010ff */
[----:B------:R-:W-:-:S04]  /*105d0*/  IADD3 R3, R3, R5, RZ ;  /* 0x0000000503037210 */ /* 0x000fc80007ffe0ff */
[----:B------:R-:W-:Y:S01]  /*105e0*/  LEA.HI.X R5, R2, UR5, R3, 0x2, P0 ;  /* 0x0000000502057c11 */ /* 0x000fe200080f1403 */
[----:B------:R-:W-:-:S05]  /*105f0*/  IMAD.MOV.U32 R3, RZ, RZ, -0x800000 ;  /* 0xff800000ff037424 */ /* 0x000fca00078e00ff */
[----:B------:R1:W-:Y:S01]  /*10600*/  STG.E desc[UR36][R4.64], R3 ;  /* 0x0000000304007986 */ /* 0x0003e2000c101924 */
[----:B------:R-:W-:Y:S05]  /*10610*/  BRA `(.L_x_1667) ;  /* 0x0000003800fc7947 */ /* 0x000fea0003800000 */
.L_x_1665:
        /* <DEDUP_REMOVED lines=18> */
.L_x_1776:
[----:B------:R-:W-:Y:S01]  /*10740*/  ULDC UR7, c[0x0][0xc50] ;  /* 0x0003140000077ab9 */ /* 0x000fe20000000800 */
[----:B------:R-:W-:Y:S01]  /*10750*/  UMOV UR40, UR6 ;  /* 0x0000000600287c82 */ /* 0x000fe20008000000 */
[----:B------:R-:W-:-:S11]  /*10760*/  UISETP.NE.AND UP0, UPT, UR7, 0x1, UPT ;  /* 0x000000010700788c */ /* 0x000fd6000bf05270 */
[----:B------:R-:W-:Y:S01]  /*10770*/  @UP0 ULDC UR4, c[0x0][0xc54] ;  /* 0x0003150000040ab9 */ /* 0x000fe20000000800 */
[----:B------:R-:W-:Y:S01]  /*10780*/  @UP0 ULDC UR8, c[0x0][0xc58] ;  /* 0x0003160000080ab9 */ /* 0x000fe20000000800 */
[----:B------:R-:W-:-:S04]  /*10790*/  UIMAD.WIDE.U32 UR4, UR6, UR4, URZ ;  /* 0x00000004060472a5 */ /* 0x000fc8000f8e003f */
[----:B------:R-:W-:-:S12]  /*107a0*/  @UP0 USHF.R.U32.HI UR40, URZ, UR8, UR5 ;  /* 0x000000083f280299 */ /* 0x000fd80008011605 */
.L_x_1777:
[----:B------:R-:W-:Y:S01]  /*107b0*/  ISETP.GE.AND P0, PT, R17, RZ, PT ;  /* 0x000000ff1100720c */ /* 0x000fe20003f06270 */
[----:B------:R-:W-:Y:S01]  /*107c0*/  UIADD3 UR45, -UR40, URZ, URZ ;  /* 0x0000003f282d7290 */ /* 0x000fe2000fffe13f */
[----:B------:R-:W-:Y:S01]  /*107d0*/  IMAD.MOV.U32 R21, RZ, RZ, 0x1 ;  /* 0x00000001ff157424 */ /* 0x000fe200078e00ff */
[----:B------:R-:W-:Y:S01]  /*107e0*/  MOV R0, RZ ;  /* 0x000000ff00007202 */ /* 0x000fe20000000f00 */
[----:B------:R-:W-:Y:S01]  /*107f0*/  IMAD.MOV.U32 R4, RZ, RZ, 0x1 ;  /* 0x00000001ff047424 */ /* 0x000fe200078e00ff */
[----:B------:R-:W-:-:S08]  /*10800*/  UIMAD UR45, UR7, UR45, UR6 ;  /* 0x0000002d072d72a4 */ /* 0x000fd0000f8e0206 */
[----:B------:R-:W-:Y:S05]  /*10810*/  @!P0 BRA `(.L_x_1778) ;  /* 0x0000003400b48947 */ /* 0x000fea0003800000 */
[----:B------:R-:W0:Y:S01]  /*10820*/  LDC.64 R2, c[0x0][0xa28] ;  /* 0x00028a00ff027b82 */ /* 0x000e220000000a00 */
[----:B------:R-:W-:Y:S01]  /*10830*/  IMAD.MOV.U32 R28, RZ, RZ, RZ ;  /* 0x000000ffff1c7224 */ /* 0x000fe200078e00ff */
[----:B------:R-:W-:Y:S01]  /*10840*/  ULDC.64 UR4, c[0x0][0x418] ;  /* 0x0001060000047ab9 */ /* 0x000fe20000000a00 */
[----:B------:R-:W-:Y:S01]  /*10850*/  ULDC UR6, c[0x0][0x448] ;  /* 0x0001120000067ab9 */ /* 0x000fe20000000800 */
[----:B------:R-:W-:Y:S01]  /*10860*/  ULDC UR10, c[0x0][0x2f0] ;  /* 0x0000bc00000a7ab9 */ /* 0x000fe20000000800 */
[----:B------:R-:W-:Y:S01]  /*10870*/  ULDC UR11, c[0x0][0x288] ;  /* 0x0000a200000b7ab9 */ /* 0x000fe20000000800 */
[----:B0-----:R-:W-:-:S04]  /*10880*/  ISETP.NE.U32.AND P0, PT, R2, RZ, PT ;  /* 0x000000ff0200720c */ /* 0x001fc80003f05070 */
[----:B------:R-:W-:-:S13]  /*10890*/  ISETP.NE.AND.EX P0, PT, R3, RZ, PT, P0 ;  /* 0x000000ff0300720c */ /* 0x000fda0003f05300 */
[----:B------:R-:W0:Y:S02]  /*108a0*/  @P0 LDC.64 R2, c[0x0][0xa28] ;  /* 0x00028a00ff020b82 */ /* 0x000e240000000a00 */
[----:B0-----:R-:W-:-:S05]  /*108b0*/  @P0 IMAD.WIDE R2, R17, 0x4, R2 ;  /* 0x0000000411020825 */ /* 0x001fca00078e0202 */
[----:B------:R0:W5:Y:S01]  /*108c0*/  @P0 LDG.E R28, desc[UR36][R2.64] ;  /* 0x00000024021c0981 */ /* 0x000162000c1e1900 */
[----:B------:R-:W1:Y:S01]  /*108d0*/  S2UR UR41, SR_CTAID.X ;  /* 0x00000000002979c3 */ /* 0x000e620000002500 */
[----:B------:R-:W-:Y:S02]  /*108e0*/  UISETP.NE.U32.AND UP0, UPT, UR4, URZ, UPT ;  /* 0x0000003f0400728c */ /* 0x000fe4000bf05070 */
[----:B------:R-:W-:Y:S02]  /*108f0*/  UISETP.NE.AND UP1, UPT, UR6, 0x1, UPT ;  /* 0x000000010600788c */ /* 0x000fe4000bf25270 */
[----:B------:R-:W-:Y:S01]  /*10900*/  UISETP.NE.AND.EX UP0, UPT, UR5, URZ, UPT, UP0 ;  /* 0x0000003f0500728c */ /* 0x000fe2000bf05300 */
[----:B------:R-:W-:Y:S02]  /*10910*/  ULDC UR6, c[0x0][0x424] ;  /* 0x0001090000067ab9 */ /* 0x000fe40000000800 */
[----:B------:R-:W-:Y:S01]  /*10920*/  ULDC.64 UR4, c[0x0][0x9e0] ;  /* 0x0002780000047ab9 */ /* 0x000fe20000000a00 */
[----:B------:R-:W-:-:S02]  /*10930*/  USEL UR9, UR6, 0x1, UP0 ;  /* 0x0000000106097887 */ /* 0x000fc40008000000 */
[----:B------:R-:W-:Y:S02]  /*10940*/  UISETP.GE.AND UP0, UPT, UR5, 0x1, UPT ;  /* 0x000000010500788c */ /* 0x000fe4000bf06270 */
[----:B------:R-:W-:Y:S01]  /*10950*/  UIMAD UR47, UR9, UR10, URZ ;  /* 0x0000000a092f72a4 */ /* 0x000fe2000f8e023f */
[----:B------:R-:W-:Y:S01]  /*10960*/  @UP1 ULDC UR7, c[0x0][0x44c] ;  /* 0x0001130000071ab9 */ /* 0x000fe20000000800 */
[----:B------:R-:W-:Y:S02]  /*10970*/  UIMAD UR9, UR9, UR10, 0x3f ;  /* 0x0000003f090974a4 */ /* 0x000fe4000f8e020a */
[----:B------:R-:W-:Y:S01]  /*10980*/  PLOP3.LUT P1, PT, PT, PT, UP0, 0x80, 0x0 ;  /* 0x000000000000781c */ /* 0x000fe20003f2f008 */
[----:B------:R-:W-:Y:S01]  /*10990*/  @UP1 ULDC UR12, c[0x0][0x450] ;  /* 0x00011400000c1ab9 */ /* 0x000fe20000000800 */
[----:B------:R-:W-:Y:S02]  /*109a0*/  UP2UR UR48, UPR, URZ, 0x2 ;  /* 0x000000023f307883 */ /* 0x000fe40008000000 */
[----:B-1----:R-:W-:-:S04]  /*109b0*/  USHF.L.U32 UR41, UR41, 0x6, URZ ;  /* 0x0000000629297899 */ /* 0x002fc8000800063f */
[----:B------:R-:W-:-:S04]  /*109c0*/  UIADD3 UR8, UR41, 0x3f, URZ ;  /* 0x0000003f29087890 */ /* 0x000fc8000fffe03f */
[----:B------:R-:W-:Y:S02]  /*109d0*/  UIMAD.WIDE.U32 UR6, UR8, UR7, URZ ;  /* 0x00000007080672a5 */ /* 0x000fe4000f8e003f */
[----:B------:R-:W-:Y:S02]  /*109e0*/  UIADD3 UR6, UR47, 0x1, -UR11 ;  /* 0x000000012f067890 */ /* 0x000fe4000fffe80b */
[----:B------:R-:W-:Y:S02]  /*109f0*/  @UP1 USHF.R.U32.HI UR8, URZ, UR12, UR7 ;  /* 0x0000000c3f081299 */ /* 0x000fe40008011607 */
[----:B------:R-:W-:Y:S02]  /*10a00*/  USHF.R.S32.HI UR7, URZ, 0x1f, UR9 ;  /* 0x0000001f3f077899 */ /* 0x000fe40008011409 */
[----:B------:R-:W-:Y:S02]  /*10a10*/  UIADD3 UR6, UR6, UR8, URZ ;  /* 0x0000000806067290 */ /* 0x000fe4000fffe03f */
[----:B------:R-:W-:-:S02]  /*10a20*/  ULEA.HI UR7, UR7, UR9, URZ, 0x6 ;  /* 0x0000000907077291 */ /* 0x000fc4000f8f303f */
[----:B------:R-:W-:Y:S02]  /*10a30*/  UIADD3 UR4, UR6, UR4, URZ ;  /* 0x0000000406047290 */ /* 0x000fe4000fffe03f */
[----:B------:R-:W-:Y:S01]  /*10a40*/  USHF.R.S32.HI UR42, URZ, 0x6, UR7 ;  /* 0x000000063f2a7899 */ /* 0x000fe20008011407 */
[----:B0-----:R-:W-:Y:S11]  /*10a50*/  @!P1 BRA `(.L_x_1779) ;  /* 0x0000000000449947 */ /* 0x001ff60003800000 */
[----:B------:R-:W-:Y:S01]  /*10a60*/  ISETP.LT.AND P0, PT, RZ, UR6, PT ;  /* 0x00000006ff007c0c */ /* 0x000fe2000bf01270 */
[----:B------:R-:W-:-:S12]  /*10a70*/  UIADD3 UR8, UR6, -0x1, URZ ;  /* 0xffffffff06087890 */ /* 0x000fd8000fffe03f */
[----:B------:R-:W-:Y:S05]  /*10a80*/  @P0 BRA `(.L_x_1780) ;  /* 0x00000000001c0947 */ /* 0x000fea0003800000 */
[----:B------:R-:W-:Y:S02]  /*10a90*/  UISETP.NE.AND UP0, UPT, UR5, 0x1, UPT ;  /* 0x000000010500788c */ /* 0x000fe4000bf05270 */
[----:B------:R-:W-:-:S09]  /*10aa0*/  UIADD3 UR8, -UR6, URZ, URZ ;  /* 0x0000003f06087290 */ /* 0x000fd2000fffe13f */
[----:B------:R-:W-:Y:S02]  /*10ab0*/  @UP0 ULDC.64 UR12, c[0x0][0x9e8] ;  /* 0x00027a00000c0ab9 */ /* 0x000fe40000000a00 */
[----:B------:R-:W-:-:S04]  /*10ac0*/  UIMAD.WIDE.U32 UR6, UR8, UR12, URZ ;  /* 0x0000000c080672a5 */ /* 0x000fc8000f8e003f */
[----:B------:R-:W-:-:S04]  /*10ad0*/  @UP0 USHF.R.U32.HI UR8, URZ, UR13, UR7 ;  /* 0x0000000d3f080299 */ /* 0x000fc80008011607 */
[----:B------:R-:W-:Y:S01]  /*10ae0*/  ULOP3.LUT UR8, URZ, UR8, URZ, 0x33, !UPT ;  /* 0x000000083f087292 */ /* 0x000fe2000f8e333f */
[----:B------:R-:W-:Y:S11]  /*10af0*/  BRA `(.L_x_1781) ;  /* 0x0000000000107947 */ /* 0x000ff60003800000 */
.L_x_1780:
[----:B------:R-:W-:-:S11]  /*10b00*/  UISETP.NE.AND UP0, UPT, UR5, 0x1, UPT ;  /* 0x000000010500788c */ /* 0x000fd6000bf05270 */
[----:B------:R-:W-:Y:S02]  /*10b10*/  @UP0 ULDC.64 UR12, c[0x0][0x9e8] ;  /* 0x00027a00000c0ab9 */ /* 0x000fe40000000a00 */
[----:B------:R-:W-:-:S04]  /*10b20*/  UIMAD.WIDE.U32 UR6, UR8, UR12, URZ ;  /* 0x0000000c080672a5 */ /* 0x000fc8000f8e003f */
[----:B------:R-:W-:-:S12]  /*10b30*/  @UP0 USHF.R.U32.HI UR8, URZ, UR13, UR7 ;  /* 0x0000000d3f080299 */ /* 0x000fd80008011607 */
.L_x_1781:
[----:B------:R-:W-:-:S04]  /*10b40*/  UIMAD UR8, UR8, UR5, UR5 ;  /* 0x00000005080872a4 */ /* 0x000fc8000f8e0205 */
[----:B------:R-:W-:-:S04]  /*10b50*/  UISETP.LT.AND UP0, UPT, UR4, UR8, UPT ;  /* 0x000000080400728c */ /* 0x000fc8000bf01270 */
[----:B------:R-:W-:-:S12]  /*10b60*/  USEL UR4, UR4, UR8, UP0 ;  /* 0x0000000804047287 */ /* 0x000fd80008000000 */
.L_x_1779:
[----:B------:R-:W-:Y:S02]  /*10b70*/  UISETP.NE.AND UP0, UPT, UR48, URZ, UPT ;  /* 0x0000003f3000728c */ /* 0x000fe4000bf05270 */
[----:B------:R-:W-:-:S04]  /*10b80*/  UIADD3 UR4, UR4, 0x3f, URZ ;  /* 0x0000003f04047890 */ /* 0x000fc8000fffe03f */
[----:B------:R-:W-:-:S04]  /*10b90*/  USHF.R.S32.HI UR8, URZ, 0x1f, UR4 ;  /* 0x0000001f3f087899 */ /* 0x000fc80008011404 */
[----:B------:R-:W-:Y:S01]  /*10ba0*/  ULEA.HI UR8, UR8, UR4, URZ, 0x6 ;  /* 0x0000000408087291 */ /* 0x000fe2000f8f303f */
[----:B------:R-:W-:Y:S01]  /*10bb0*/  @UP0 ULDC UR6, c[0x0][0x44c] ;  /* 0x0001130000060ab9 */ /* 0x000fe20000000800 */
[----:B------:R-:W-:Y:S01]  /*10bc0*/  @UP0 ULDC UR9, c[0x0][0x450] ;  /* 0x0001140000090ab9 */ /* 0x000fe20000000800 */
[----:B------:R-:W-:Y:S02]  /*10bd0*/  UIMAD.WIDE.U32 UR6, UR41, UR6, URZ ;  /* 0x00000006290672a5 */ /* 0x000fe4000f8e003f */
[----:B------:R-:W-:Y:S01]  /*10be0*/  UMOV UR4, UR41 ;  /* 0x0000002900047c82 */ /* 0x000fe20008000000 */
[----:B------:R-:W-:Y:S02]  /*10bf0*/  USHF.R.S32.HI UR43, URZ, 0x6, UR8 ;  /* 0x000000063f2b7899 */ /* 0x000fe40008011408 */
[----:B------:R-:W-:Y:S02]  /*10c00*/  @UP0 USHF.R.U32.HI UR4, URZ, UR9, UR7 ;  /* 0x000000093f040299 */ /* 0x000fe40008011607 */
[----:B------:R-:W-:-:S02]  /*10c10*/  UISETP.LT.AND UP0, UPT, UR42, UR43, UPT ;  /* 0x0000002b2a00728c */ /* 0x000fc4000bf01270 */
[----:B------:R-:W-:Y:S01]  /*10c20*/  UIADD3 UR4, UR4, -UR11, UR47 ;  /* 0x8000000b04047290 */ /* 0x000fe2000fffe02f */
[----:B------:R-:W-:Y:S01]  /*10c30*/  ULDC UR8, c[0x0][0x9dc] ;  /* 0x0002770000087ab9 */ /* 0x000fe20000000800 */
[----:B------:R-:W-:Y:S02]  /*10c40*/  USEL UR12, UR42, UR43, UP0 ;  /* 0x0000002b2a0c7287 */ /* 0x000fe40008000000 */
[----:B------:R-:W-:Y:S01]  /*10c50*/  UIADD3 UR8, UR4, -UR8, URZ ;  /* 0x8000000804087290 */ /* 0x000fe2000fffe03f */
[----:B------:R-:W-:Y:S11]  /*10c60*/  @!P1 BRA `(.L_x_1782) ;  /* 0x0000000000449947 */ /* 0x000ff60003800000 */
[----:B------:R-:W-:-:S06]  /*10c70*/  UISETP.GT.AND UP0, UPT, UR4, -0x1, UPT ;  /* 0xffffffff0400788c */ /* 0x000fcc000bf04270 */
[----:B------:R-:W-:-:S13]  /*10c80*/  PLOP3.LUT P0, PT, PT, PT, UP0, 0x80, 0x0 ;  /* 0x000000000000781c */ /* 0x000fda0003f0f008 */
[----:B------:R-:W-:Y:S05]  /*10c90*/  @P0 BRA `(.L_x_1783) ;  /* 0x00000000001c0947 */ /* 0x000fea0003800000 */
[----:B------:R-:W-:Y:S02]  /*10ca0*/  UISETP.NE.AND UP0, UPT, UR5, 0x1, UPT ;  /* 0x000000010500788c */ /* 0x000fe4000bf05270 */
[----:B------:R-:W-:-:S09]  /*10cb0*/  ULOP3.LUT UR4, URZ, UR4, URZ, 0x33, !UPT ;  /* 0x000000043f047292 */ /* 0x000fd2000f8e333f */
[----:B------:R-:W-:Y:S02]  /*10cc0*/  @UP0 ULDC.64 UR10, c[0x0][0x9e8] ;  /* 0x00027a00000a0ab9 */ /* 0x000fe40000000a00 */
[----:B------:R-:W-:-:S04]  /*10cd0*/  UIMAD.WIDE.U32 UR6, UR4, UR10, URZ ;  /* 0x0000000a040672a5 */ /* 0x000fc8000f8e003f */
[----:B------:R-:W-:-:S04]  /*10ce0*/  @UP0 USHF.R.U32.HI UR4, URZ, UR11, UR7 ;  /* 0x0000000b3f040299 */ /* 0x000fc80008011607 */
[----:B------:R-:W-:Y:S01]  /*10cf0*/  ULOP3.LUT UR4, URZ, UR4, URZ, 0x33, !UPT ;  /* 0x000000043f047292 */ /* 0x000fe2000f8e333f */
[----:B------:R-:W-:Y:S11]  /*10d00*/  BRA `(.L_x_1784) ;  /* 0x0000000000107947 */ /* 0x000ff60003800000 */
.L_x_1783:
[----:B------:R-:W-:-:S11]  /*10d10*/  UISETP.NE.AND UP0, UPT, UR5, 0x1, UPT ;  /* 0x000000010500788c */ /* 0x000fd6000bf05270 */
[----:B------:R-:W-:Y:S02]  /*10d20*/  @UP0 ULDC.64 UR10, c[0x0][0x9e8] ;  /* 0x00027a00000a0ab9 */ /* 0x000fe40000000a00 */
[----:B------:R-:W-:-:S04]  /*10d30*/  UIMAD.WIDE.U32 UR6, UR4, UR10, URZ ;  /* 0x0000000a040672a5 */ /* 0x000fc8000f8e003f */
[----:B------:R-:W-:-:S12]  /*10d40*/  @UP0 USHF.R.U32.HI UR4, URZ, UR11, UR7 ;  /* 0x0000000b3f040299 */ /* 0x000fd80008011607 */
.L_x_1784:
[----:B------:R-:W-:-:S04]  /*10d50*/  UIMAD UR4, UR4, UR5, URZ ;  /* 0x00000005040472a4 */ /* 0x000fc8000f8e023f */
[----:B------:R-:W-:-:S04]  /*10d60*/  UISETP.LT.AND UP0, UPT, UR8, UR4, UPT ;  /* 0x000000040800728c */ /* 0x000fc8000bf01270 */
[----:B------:R-:W-:-:S12]  /*10d70*/  USEL UR8, UR8, UR4, !UP0 ;  /* 0x0000000408087287 */ /* 0x000fd8000c000000 */
.L_x_1782:
[----:B------:R-:W-:Y:S02]  /*10d80*/  USHF.R.S32.HI UR4, URZ, 0x1f, UR8 ;  /* 0x0000001f3f047899 */ /* 0x000fe40008011408 */
[----:B------:R-:W-:Y:S02]  /*10d90*/  USHF.R.U32.HI UR9, URZ, 0x10, UR45 ;  /* 0x000000103f097899 */ /* 0x000fe4000801162d */
[----:B------:R-:W-:Y:S02]  /*10da0*/  ULEA.HI UR4, UR4, UR8, URZ, 0x6 ;  /* 0x0000000804047291 */ /* 0x000fe4000f8f303f */
[----:B------:R-:W-:Y:S02]  /*10db0*/  ULOP3.LUT UR45, UR45, 0xffff, URZ, 0xc0, !UPT ;  /* 0x0000ffff2d2d7892 */ /* 0x000fe4000f8ec03f */
[----:B------:R-:W-:Y:S01]  /*10dc0*/  USHF.R.S32.HI UR4, URZ, 0x6, UR4 ;  /* 0x000000063f047899 */ /* 0x000fe20008011404 */
[----:B------:R-:W-:-:S03]  /*10dd0*/  UMOV UR38, URZ ;  /* 0x0000003f00267c82 */ /* 0x000fc60008000000 */
[----:B------:R-:W-:-:S04]  /*10de0*/  UISETP.LT.AND UP0, UPT, URZ, UR4, UPT ;  /* 0x000000043f00728c */ /* 0x000fc8000bf01270 */
[----:B------:R-:W-:Y:S02]  /*10df0*/  USEL UR44, URZ, UR4, !UP0 ;  /* 0x000000043f2c7287 */ /* 0x000fe4000c000000 */
[----:B------:R-:W-:Y:S02]  /*10e00*/  UISETP.NE.AND UP0, UPT, UR9, URZ, UPT ;  /* 0x0000003f0900728c */ /* 0x000fe4000bf05270 */
[----:B------:R-:W-:-:S06]  /*10e10*/  UISETP.GT.AND UP1, UPT, UR12, UR44, UPT ;  /* 0x0000002c0c00728c */ /* 0x000fcc000bf24270 */
[----:B------:R-:W-:-:S03]  /*10e20*/  PLOP3.LUT P0, PT, PT, PT, UP1, 0x80, 0x0 ;  /* 0x000000000000781c */ /* 0x000fc60003f0f018 */
[----:B------:R-:W-:-:S10]  /*10e30*/  @!UP0 ULDC UR9, c[0x0][0x9f0] ;  /* 0x00027c0000098ab9 */ /* 0x000fd40000000800 */
[----:B------:R-:W-:Y:S05]  /*10e40*/  @!P0 BRA `(.L_x_1785) ;  /* 0x00000000007c8947 */ /* 0x000fea0003800000 */
[----:B------:R-:W-:Y:S01]  /*10e50*/  IABS R0, UR9 ;  /* 0x0000000900007c13 */ /* 0x000fe20008000000 */
[----:B------:R-:W-:Y:S02]  /*10e60*/  UIADD3 UR4, UR9, -0x1, UR12 ;  /* 0xffffffff09047890 */ /* 0x000fe4000fffe00c */
[----:B------:R-:W-:Y:S02]  /*10e70*/  IABS R4, UR9 ;  /* 0x0000000900047c13 */ /* 0x000fe40008000000 */
[----:B------:R-:W-:Y:S01]  /*10e80*/  R2UR UR10, R0 ;  /* 0x00000000000a72ca */ /* 0x000fe200000e0000 */
[----:B------:R-:W-:-:S03]  /*10e90*/  UIADD3 UR6, -UR44, UR4, URZ ;  /* 0x000000042c067290 */ /* 0x000fc6000fffe13f */
[----:B------:R-:W-:-:S03]  /*10ea0*/  UMOV UR4, URZ ;  /* 0x0000003f00047c82 */ /* 0x000fc60008000000 */
[----:B------:R-:W-:Y:S01]  /*10eb0*/  IABS R3, UR6 ;  /* 0x0000000600037c13 */ /* 0x000fe20008000000 */
[----:B------:R-:W-:-:S03]  /*10ec0*/  ULOP3.LUT UR6, UR6, UR9, URZ, 0x3c, !UPT ;  /* 0x0000000906067292 */ /* 0x000fc6000f8e3c3f */
[----:B------:R-:W-:Y:S02]  /*10ed0*/  R2UR UR8, R3 ;  /* 0x00000000030872ca */ /* 0x000fe400000e0000 */
[----:B------:R-:W0:Y:S08]  /*10ee0*/  I2F.RP R0, UR10 ;  /* 0x0000000a00007d06 */ /* 0x000e300008209400 */
[----:B0-----:R-:W0:Y:S02]  /*10ef0*/  MUFU.RCP R0, R0 ;  /* 0x0000000000007308 */ /* 0x001e240000001000 */
        /* <DEDUP_REMOVED lines=20> */
.L_x_1785:
[----:B------:R-:W-:Y:S02]  /*11040*/  UIMAD UR49, UR45, UR38, UR44 ;  /* 0x000000262d3172a4 */ /* 0x000fe4000f8e022c */
[----:B------:R-:W-:Y:S01]  /*11050*/  IMAD.U32 R0, RZ, RZ, UR38 ;  /* 0x00000026ff007e24 */ /* 0x000fe2000f8e00ff */
[----:B------:R-:W-:Y:S01]  /*11060*/  MOV R4, 0x1 ;  /* 0x0000000100047802 */ /* 0x000fe20000000f00 */
[----:B------:R-:W-:Y:S02]  /*11070*/  IMAD.MOV.U32 R21, RZ, RZ, 0x1 ;  /* 0x00000001ff157424 */ /* 0x000fe400078e00ff */
[----:B------:R-:W-:-:S04]  /*11080*/  MOV R25, UR49 ;  /* 0x0000003100197c02 */ /* 0x000fc80008000f00 */
        /* <DEDUP_REMOVED lines=27> */
.L_x_1786:
        /* <DEDUP_REMOVED lines=20> */
.L_x_1788:
        /* <DEDUP_REMOVED lines=15> */
.L_x_1787:
        /* <DEDUP_REMOVED lines=39> */
[----:B------:R-:W-:Y:S01]  /*116e0*/  IMAD.MOV R0, RZ, RZ, -R7 ;  /* 0x000000ffff007224 */ /* 0x000fe200078e0a07 */
[----:B------:R-:W-:Y:S02]  /*116f0*/  LOP3.LUT R16, R16, 0xffffffdf, RZ, 0xc0, !PT ;  /* 0xffffffdf10107812 */ /* 0x000fe400078ec0ff */
[----:B------:R-:W-:Y:S01]  /*11700*/  CS2R R26, SRZ ;  /* 0x00000000001a7805 */ /* 0x000fe2000001ff00 */
        /* <DEDUP_REMOVED lines=10> */
[----:B------:R-:W-:Y:S02]  /*117b0*/  ISETP.GE.AND P2, PT, R2, UR4, PT ;  /* 0x0000000402007c0c */ /* 0x000fe4000bf46270 */
[----:B------:R-:W-:Y:S02]  /*117c0*/  LOP3.LUT R3, R22, 0x180, RZ, 0xfc, !PT ;  /* 0x0000018016037812 */ /* 0x000fe400078efcff */
[----:B------:R-:W-:Y:S02]  /*117d0*/  @P6 LOP3.LUT R16, R16, 0x20, RZ, 0xfc, !PT ;  /* 0x0000002010106812 */ /* 0x000fe400078efcff */
[----:B------:R-:W-:Y:S02]  /*117e0*/  ISETP.GE.AND P5, PT, R22, UR4, PT ;  /* 0x0000000416007c0c */ /* 0x000fe4000bfa6270 */
[----:B------:R-:W-:-:S02]  /*117f0*/  LOP3.LUT R16, R16, 0xffffffef, RZ, 0xc0, !PT ;  /* 0xffffffef10107812 */ /* 0x000fc400078ec0ff */
[----:B------:R-:W-:Y:S02]  /*11800*/  SEL R0, RZ, 0xffffffff, P6 ;  /* 0xffffffffff007807 */ /* 0x000fe40003000000 */
[----:B------:R-:W-:Y:S02]  /*11810*/  @P4 LOP3.LUT R16, R16, 0x10, RZ, 0xfc, !PT ;  /* 0x0000001010104812 */ /* 0x000fe400078efcff */
[----:B------:R-:W-:Y:S02]  /*11820*/  LOP3.LUT R2, R22, 0x140, RZ, 0xfc, !PT ;  /* 0x0000014016027812 */ /* 0x000fe400078efcff */
[----:B------:R-:W-:-:S04]  /*11830*/  LOP3.LUT R16, R16, 0xfffffff7, RZ, 0xc0, !PT ;  /* 0xfffffff710107812 */ /* 0x000fc800078ec0ff */
[----:B------:R-:W-:-:S04]  /*11840*/  @P3 LOP3.LUT R16, R16, 0x8, RZ, 0xfc, !PT ;  /* 0x0000000810103812 */ /* 0x000fc800078efcff */
[----:B------:R-:W-:-:S04]  /*11850*/  LOP3.LUT R16, R16, 0xfffffffb, RZ, 0xc0, !PT ;  /* 0xfffffffb10107812 */ /* 0x000fc800078ec0ff */
[----:B------:R-:W-:-:S04]  /*11860*/  @P2 LOP3.LUT R16, R16, 0x4, RZ, 0xfc, !PT ;  /* 0x0000000410102812 */ /* 0x000fc800078efcff */
[----:B------:R-:W-:-:S04]  /*11870*/  LOP3.LUT R16, R16, 0xffffffbf, RZ, 0xc0, !PT ;  /* 0xffffffbf10107812 */ /* 0x000fc800078ec0ff */
[----:B------:R-:W-:-:S04]  /*11880*/  @P5 LOP3.LUT R16, R16, 0x40, RZ, 0xfc, !PT ;  /* 0x0000004010105812 */ /* 0x000fc800078efcff */
[----:B------:R-:W-:Y:S02]  /*11890*/  LOP3.LUT R16, R16, 0xfffffffd, RZ, 0xc0, !PT ;  /* 0xfffffffd10107812 */ /* 0x000fe400078ec0ff */
[--C-:B--2---:R-:W-:Y:S01]  /*118a0*/  @!P0 SHF.R.S32.HI R27, RZ, 0x1f, R5.reuse ;  /* 0x0000001fff1b8819 */ /* 0x104fe20000011405 */
[----:B------:R-:W-:Y:S01]  /*118b0*/  @!P0 IMAD.MOV.U32 R26, RZ, RZ, R5 ;  /* 0x000000ffff1a8224 */ /* 0x000fe200078e0005 */
[----:B------:R-:W-:Y:S01]  /*118c0*/  ISETP.GE.AND P0, PT, R3, UR4, PT ;  /* 0x0000000403007c0c */ /* 0x000fe2000bf06270 */
[----:B------:R-:W-:Y:S01]  /*118d0*/  IMAD.SHL.U32 R3, R0, 0x2, RZ ;  /* 0x0000000200037824 */ /* 0x000fe200078e00ff */
[----:B------:R-:W-:Y:S02]  /*118e0*/  SEL R0, RZ, 0x1, P5 ;  /* 0x00000001ff007807 */ /* 0x000fe40002800000 */
[----:B------:R-:W-:Y:S02]  /*118f0*/  SEL R34, RZ, 0x40, P0 ;  /* 0x00000040ff227807 */ /* 0x000fe40000000000 */
[----:B------:R-:W-:-:S02]  /*11900*/  ISETP.GE.AND P0, PT, R2, UR4, PT ;  /* 0x0000000402007c0c */ /* 0x000fc4000bf06270 */
[----:B------:R-:W-:Y:S02]  /*11910*/  LOP3.LUT R5, R22, 0x1c0, RZ, 0xfc, !PT ;  /* 0x000001c016057812 */ /* 0x000fe400078efcff */
[----:B------:R-:W-:Y:S02]  /*11920*/  LOP3.LUT R0, R3, 0x2, R0, 0xe2, !PT ;  /* 0x0000000203007812 */ /* 0x000fe400078ee200 */
[----:B------:R-:W-:Y:S02]  /*11930*/  SEL R3, RZ, 0x4, P4 ;  /* 0x00000004ff037807 */ /* 0x000fe40002000000 */
[----:B------:R-:W-:Y:S02]  /*11940*/  SEL R2, RZ, 0x8, P3 ;  /* 0x00000008ff027807 */ /* 0x000fe40001800000 */
[----:B------:R-:W-:Y:S01]  /*11950*/  ISETP.GE.AND P1, PT, R5, UR4, PT ;  /* 0x0000000405007c0c */ /* 0x000fe2000bf26270 */
[----:B------:R-:W-:Y:S01]  /*11960*/  UMOV UR4, 0xffffffff ;  /* 0xffffffff00047882 */ /* 0x000fe20000000000 */
[----:B------:R-:W-:-:S02]  /*11970*/  LOP3.LUT R0, R2, R0, R3, 0xfe, !PT ;  /* 0x0000000002007212 */ /* 0x000fc400078efe03 */
[----:B------:R-:W-:Y:S02]  /*11980*/  SEL R3, RZ, 0x10, P2 ;  /* 0x00000010ff037807 */ /* 0x000fe40001000000 */
[----:B------:R-:W-:Y:S02]  /*11990*/  SEL R2, RZ, 0x20, P0 ;  /* 0x00000020ff027807 */ /* 0x000fe40000000000 */
[----:B------:R-:W-:Y:S02]  /*119a0*/  SEL R17, RZ, 0x80, P1 ;  /* 0x00000080ff117807 */ /* 0x000fe40000800000 */
[----:B------:R-:W-:Y:S02]  /*119b0*/  @P0 LOP3.LUT R16, R16, 0x2, RZ, 0xfc, !PT ;  /* 0x0000000210100812 */ /* 0x000fe400078efcff */
[----:B------:R-:W-:Y:S01]  /*119c0*/  LOP3.LUT R3, R2, R0, R3, 0xfe, !PT ;  /* 0x0000000002037212 */ /* 0x000fe200078efe03 */
[----:B------:R-:W-:Y:S06]  /*119d0*/  BRA.DIV UR4, `(.L_x_1789) ;  /* 0x0000002e041c7947 */ /* 0x000fec000b800000 */
.L_x_1831:
        /* <DEDUP_REMOVED lines=14> */
.L_x_1790:
[----:B------:R-:W-:-:S05]  /*11ac0*/  IMAD.MOV.U32 R0, RZ, RZ, 0x1 ;  /* 0x00000001ff007424 */ /* 0x000fca00078e00ff */
[----:B------:R-:W-:-:S04]  /*11ad0*/  SHF.L.U32 R0, R0, 0x1f, RZ ;  /* 0x0000001f00007819 */ /* 0x000fc800000006ff */
[----:B------:R-:W0:Y:S02]  /*11ae0*/  SYNCS.PHASECHK.TRANS64.TRYWAIT P0, [UR46+0x28c40], R0 ;  /* 0x028c4000ff0075a7 */ /* 0x000e24000800016e */
[----:B0-----:R-:W-:Y:S05]  /*11af0*/  @!P0 BRA `(.L_x_1791) ;  /* 0x0000002800f48947 */ /* 0x001fea0003800000 */
.L_x_1832:
        /* <DEDUP_REMOVED lines=57> */
.L_x_1842:
        /* <DEDUP_REMOVED lines=15> */
.L_x_1793:
        /* <DEDUP_REMOVED lines=23> */
.L_x_1794:
[----:B------:R-:W-:Y:S01]  /*120f0*/  UISETP.NE.AND UP0, UPT, UR48, URZ, UPT ;  /* 0x0000003f3000728c */ /* 0x000fe2000bf05270 */
[----:B------:R-:W0:Y:S01]  /*12100*/  S2R R20, SR_CTAID.Z ;  /* 0x0000000000147919 */ /* 0x000e220000002700 */
[----:B------:R-:W-:Y:S01]  /*12110*/  VIADD R9, R31, UR41 ;  /* 0x000000291f097c36 */ /* 0x000fe20008000000 */
[----:B------:R-:W-:Y:S01]  /*12120*/  R2UR UR6, R23 ;  /* 0x00000000170672ca */ /* 0x000fe200000e0000 */
[----:B------:R-:W-:Y:S02]  /*12130*/  ULDC.64 UR8, c[0x0][0x2d8] ;  /* 0x0000b60000087ab9 */ /* 0x000fe40000000a00 */
[----:B------:R-:W-:Y:S01]  /*12140*/  PLOP3.LUT P0, PT, PT, PT, UP0, 0x80, 0x0 ;  /* 0x000000000000781c */ /* 0x000fe20003f0f008 */
[----:B------:R-:W-:-:S04]  /*12150*/  IMAD.MOV.U32 R7, RZ, RZ, R9 ;  /* 0x000000ffff077224 */ /* 0x000fc800078e0009 */
[----:B------:R-:W-:-:S05]  /*12160*/  @UP0 ULDC UR4, c[0x0][0x44c] ;  /* 0x0001130000040ab9 */ /* 0x000fca0000000800 */
[----:B------:R-:W-:-:S03]  /*12170*/  UIMAD UR6, UR6, UR8, URZ ;  /* 0x00000008060672a4 */ /* 0x000fc6000f8e023f */
[----:B------:R-:W-:Y:S01]  /*12180*/  @P0 IMAD.HI.U32 R0, R9, UR4, RZ ;  /* 0x0000000409000c27 */ /* 0x000fe2000f8e00ff */
[----:B------:R-:W-:Y:S01]  /*12190*/  PLOP3.LUT P0, PT, PT, PT, UP0, 0x80, 0x0 ;  /* 0x000000000000781c */ /* 0x000fe20003f0f008 */
[----:B------:R-:W-:Y:S01]  /*121a0*/  @UP0 ULDC UR4, c[0x0][0x450] ;  /* 0x0001140000040ab9 */ /* 0x000fe20000000800 */
[----:B------:R-:W-:-:S11]  /*121b0*/  UIMAD UR6, UR40, UR9, UR6 ;  /* 0x00000009280672a4 */ /* 0x000fd6000f8e0206 */
[----:B------:R-:W-:Y:S01]  /*121c0*/  @P0 SHF.R.U32.HI R7, RZ, UR4, R0 ;  /* 0x00000004ff070c19 */ /* 0x000fe20008011600 */
[----:B------:R-:W-:Y:S01]  /*121d0*/  UIMAD.WIDE.U32 UR4, UR40, UR8, URZ ;  /* 0x00000008280472a5 */ /* 0x000fe2000f8e003f */
[----:B------:R-:W1:Y:S01]  /*121e0*/  LDC R0, c[0x0][0x448] ;  /* 0x00011200ff007b82 */ /* 0x000e620000000800 */
[----:B0-----:R-:W-:Y:S01]  /*121f0*/  SHF.R.S32.HI R6, RZ, 0x1f, R20 ;  /* 0x0000001fff067819 */ /* 0x001fe20000011414 */
[----:B------:R-:W-:Y:S01]  /*12200*/  ULDC.64 UR8, c[0x0][0x2e0] ;  /* 0x0000b80000087ab9 */ /* 0x000fe20000000a00 */
[----:B------:R-:W-:Y:S02]  /*12210*/  UIADD3 UR6, UR5, UR6, URZ ;  /* 0x0000000605067290 */ /* 0x000fe4000fffe03f */
[----:B------:R-:W-:Y:S02]  /*12220*/  IMAD.U32 R4, RZ, RZ, UR4 ;  /* 0x00000004ff047e24 */ /* 0x000fe4000f8e00ff */
[----:B------:R-:W-:Y:S02]  /*12230*/  IMAD R6, R6, UR8, RZ ;  /* 0x0000000806067c24 */ /* 0x000fe4000f8e02ff */
[----:B------:R-:W-:Y:S01]  /*12240*/  MOV R3, UR6 ;  /* 0x0000000600037c02 */ /* 0x000fe20008000f00 */
[----:B------:R-:W-:Y:S01]  /*12250*/  IMAD.U32 R5, RZ, RZ, UR5 ;  /* 0x00000005ff057e24 */ /* 0x000fe2000f8e00ff */
[----:B------:R-:W-:Y:S01]  /*12260*/  MOV R2, R4 ;  /* 0x0000000400027202 */ /* 0x000fe20000000f00 */
[----:B------:R-:W-:Y:S01]  /*12270*/  IMAD R5, R20, UR9, R6 ;  /* 0x0000000914057c24 */ /* 0x000fe2000f8e0206 */
[----:B------:R-:W-:Y:S01]  /*12280*/  SHF.R.S32.HI R4, RZ, 0x1f, R7 ;  /* 0x0000001fff047819 */ /* 0x000fe20000011407 */
[----:B------:R-:W-:-:S02]  /*12290*/  ULDC.64 UR4, c[0x0][0x2d0] ;  /* 0x0000b40000047ab9 */ /* 0x000fc40000000a00 */
[----:B------:R-:W-:-:S04]  /*122a0*/  IMAD.WIDE.U32 R2, R20, UR8, R2 ;  /* 0x0000000814027c25 */ /* 0x000fc8000f8e0002 */
[----:B------:R-:W-:Y:S02]  /*122b0*/  IMAD.IADD R3, R3, 0x1, R5 ;  /* 0x0000000103037824 */ /* 0x000fe400078e0205 */
[----:B------:R-:W-:Y:S02]  /*122c0*/  IMAD.MOV R5, RZ, RZ, -R7 ;  /* 0x000000ffff057224 */ /* 0x000fe400078e0a07 */
[----:B------:R-:W-:Y:S02]  /*122d0*/  IMAD R4, R4, UR4, RZ ;  /* 0x0000000404047c24 */ /* 0x000fe4000f8e02ff */
[----:B-1----:R-:W-:Y:S02]  /*122e0*/  IMAD R5, R0, R5, R9 ;  /* 0x0000000500057224 */ /* 0x002fe400078e0209 */
        /* <DEDUP_REMOVED lines=18> */
[----:B------:R-:W-:Y:S02]  /*12410*/  VIADD R7, R35, UR41 ;  /* 0x0000002923077c36 */ /* 0x000fe40008000000 */
        /* <DEDUP_REMOVED lines=26> */
.L_x_1851:
        /* <DEDUP_REMOVED lines=18> */
.L_x_1852:
[----:B------:R-:W-:-:S13]  /*126e0*/  ISETP.NE.AND P0, PT, R33, 0x3, PT ;  /* 0x000000032100780c */ /* 0x000fda0003f05270 */
[----:B------:R-:W-:Y:S05]  /*126f0*/  @!P0 BRA `(.L_x_1797) ;  /* 0x0000000000048947 */ /* 0x000fea0003800000 */
[----:B------:R-:W-:Y:S01]  /*12700*/  BPT.TRAP 0x1 ;  /* 0x000000040000795c */ /* 0x000fe20000300000 */
.L_x_1797:
[----:B------:R-:W1:Y:S02]  /*12710*/  SYNCS.PHASECHK.TRANS64.TRYWAIT P0, [UR46+0x28c60], R0 ;  /* 0x028c6000ff0075a7 */ /* 0x000e64000800016e */
[----:B-1----:R-:W-:Y:S05]  /*12720*/  @!P0 BRA `(.L_x_1798) ;  /* 0x0000002800608947 */ /* 0x002fea0003800000 */
.L_x_1853:
        /* <DEDUP_REMOVED lines=105> */
.L_x_1863:
        /* <DEDUP_REMOVED lines=30> */
.L_x_1800:
        /* <DEDUP_REMOVED lines=9> */
[----:B------:R-:W-:Y:S01]  /*13030*/  LOP3.LUT R5, RZ, UR42, RZ, 0x33, !PT ;  /* 0x0000002aff057c12 */ /* 0x000fe2000f8e33ff */
[----:B------:R-:W-:Y:S01]  /*13040*/  UIMAD UR4, UR4, UR38, URZ ;  /* 0x00000026040472a4 */ /* 0x000fe2000f8e023f */
[----:B------:R-:W-:Y:S02]  /*13050*/  IADD3 R35, R36, R28, R35 ;  /* 0x0000001c24237210 */ /* 0x000fe40007ffe023 */
[----:B------:R-:W-:Y:S02]  /*13060*/  LOP3.LUT R28, R34, 0x40, RZ, 0xc0, !PT ;  /* 0x00000040221c7812 */ /* 0x000fe400078ec0ff */
[----:B------:R-:W-:Y:S01]  /*13070*/  LOP3.LUT R25, R17, 0x80, RZ, 0xc0, !PT ;  /* 0x0000008011197812 */ /* 0x000fe200078ec0ff */
[----:B------:R-:W-:Y:S01]  /*13080*/  VIADD R2, R35, 0xffffff40 ;  /* 0xffffff4023027836 */ /* 0x000fe20000000000 */
[----:B------:R-:W-:-:S02]  /*13090*/  LOP3.LUT R0, RZ, UR4, RZ, 0x33, !PT ;  /* 0x00000004ff007c12 */ /* 0x000fc4000f8e33ff */
[----:B------:R-:W-:Y:S02]  /*130a0*/  MOV R21, 0x1 ;  /* 0x0000000100157802 */ /* 0x000fe40000000f00 */
[----:B------:R-:W-:Y:S02]  /*130b0*/  VIADDMNMX R0, R0, -UR44, R3, !PT ;  /* 0x8000002c00007c46 */ /* 0x000fe4000f800103 */
[----:B------:R-:W-:Y:S02]  /*130c0*/  SHF.R.U32.HI R28, RZ, 0x2, R28 ;  /* 0x00000002ff1c7819 */ /* 0x000fe4000001161c */
[----:B------:R-:W-:Y:S01]  /*130d0*/  VIMNMX R5, R0, R5, !PT ;  /* 0x0000000500057248 */ /* 0x000fe20007fe0100 */
[----:B------:R-:W-:Y:S01]  /*130e0*/  IMAD.MOV.U32 R0, RZ, RZ, 0x1 ;  /* 0x00000001ff007424 */ /* 0x000fe200078e00ff */
[----:B------:R-:W-:Y:S02]  /*130f0*/  SHF.R.U32.HI R25, RZ, 0x3, R25 ;  /* 0x00000003ff197819 */ /* 0x000fe40000011619 */
[C---:B------:R-:W-:Y:S01]  /*13100*/  IADD3 R22, -R5.reuse, -0x2, RZ ;  /* 0xfffffffe05167810 */ /* 0x040fe20007ffe1ff */
[----:B------:R-:W-:-:S07]  /*13110*/  IMAD R9, R5, -0x40, R2 ;  /* 0xffffffc005097824 */ /* 0x000fce00078e0202 */
.L_x_1816:
[----:B------:R-:W-:Y:S01]  /*13120*/  ISETP.NE.AND P1, PT, R37, 0x1, PT ;  /* 0x000000012500780c */ /* 0x000fe20003f25270 */
[----:B------:R-:W-:Y:S01]  /*13130*/  BSSY B1, `(.L_x_1802) ;  /* 0x0000014000017945 */ /* 0x000fe20003800000 */
[----:B------:R-:W-:Y:S01]  /*13140*/  ISETP.GT.U32.AND P0, PT, R31, 0x3f, PT ;  /* 0x0000003f1f00780c */ /* 0x000fe20003f04070 */
[----:B------:R-:W-:Y:S02]  /*13150*/  IMAD.MOV.U32 R7, RZ, RZ, R9 ;  /* 0x000000ffff077224 */ /* 0x000fe400078e0009 */
[----:B------:R-:W-:-:S08]  /*13160*/  IMAD.MOV.U32 R6, RZ, RZ, RZ ;  /* 0x000000ffff067224 */ /* 0x000fd000078e00ff */
        /* <DEDUP_REMOVED lines=16> */
.L_x_1803:
[----:B------:R-:W-:Y:S05]  /*13270*/  BSYNC B1 ;  /* 0x0000000000017941 */ /* 0x000fea0003800000 */
.L_x_1802:
[----:B------:R-:W-:-:S13]  /*13280*/  ISETP.NE.AND P0, PT, R33, 0x3, PT ;  /* 0x000000032100780c */ /* 0x000fda0003f05270 */
[----:B------:R-:W-:Y:S05]  /*13290*/  @!P0 BRA `(.L_x_1804) ;  /* 0x0000000000048947 */ /* 0x000fea0003800000 */
[----:B------:R-:W-:Y:S01]  /*132a0*/  BPT.TRAP 0x1 ;  /* 0x000000040000795c */ /* 0x000fe20000300000 */
.L_x_1804:
[----:B------:R-:W-:Y:S01]  /*132b0*/  LEA R10, R0, UR46, 0x3 ;  /* 0x0000002e000a7c11 */ /* 0x000fe2000f8e18ff */
[----:B------:R-:W-:Y:S01]  /*132c0*/  BSSY B1, `(.L_x_1805) ;  /* 0x0000004000017945 */ /* 0x000fe20003800000 */
[----:B------:R-:W-:-:S04]  /*132d0*/  SHF.L.U32 R20, R21, 0x1f, RZ ;  /* 0x0000001f15147819 */ /* 0x000fc800000006ff */
[----:B------:R-:W1:Y:S02]  /*132e0*/  SYNCS.PHASECHK.TRANS64.TRYWAIT P0, [R10+URZ+0x28c40], R20 ;  /* 0x028c40140a0075a7 */ /* 0x000e64000800017f */
[----:B-1----:R-:W-:Y:S05]  /*132f0*/  @!P0 BRA `(.L_x_1806) ;  /* 0x0000002400948947 */ /* 0x002fea0003800000 */
.L_x_1864:
[----:B------:R-:W-:Y:S05]  /*13300*/  BSYNC B1 ;  /* 0x0000000000017941 */ /* 0x000fea0003800000 */
.L_x_1805:
        /* <DEDUP_REMOVED lines=47> */
.L_x_1874:
        /* <DEDUP_REMOVED lines=8> */
.L_x_1808:
        /* <DEDUP_REMOVED lines=10> */
.L_x_1809:
[----:B------:R2:W-:Y:S01]  /*13720*/  SYNCS.ARRIVE.TRANS64.A1T0 RZ, [R10+URZ+0x28c30], RZ ;  /* 0x028c30ff0aff79a7 */ /* 0x0005e2000810003f */
[----:B------:R-:W-:Y:S05]  /*13730*/  @!P2 BRA `(.L_x_1810) ;  /* 0x000000000004a947 */ /* 0x000fea0003800000 */
[----:B------:R-:W-:Y:S01]  /*13740*/  BPT.TRAP 0x1 ;  /* 0x000000040000795c */ /* 0x000fe20000300000 */
.L_x_1810:
[----:B------:R-:W3:Y:S01]  /*13750*/  SYNCS.PHASECHK.TRANS64.TRYWAIT P0, [R10+URZ+0x28c60], R20 ;  /* 0x028c60140a0075a7 */ /* 0x000ee2000800017f */
[----:B------:R-:W-:Y:S04]  /*13760*/  BSSY B1, `(.L_x_1811) ;  /* 0x0000002000017945 */ /* 0x000fe80003800000 */
[----:B---3--:R-:W-:Y:S05]  /*13770*/  @!P0 BRA `(.L_x_1812) ;  /* 0x0000002400948947 */ /* 0x008fea0003800000 */
.L_x_1875:
[----:B------:R-:W-:Y:S05]  /*13780*/  BSYNC B1 ;  /* 0x0000000000017941 */ /* 0x000fea0003800000 */
.L_x_1811:
        /* <DEDUP_REMOVED lines=77> */
.L_x_1885:
        /* <DEDUP_REMOVED lines=20> */
.L_x_1814:
        /* <DEDUP_REMOVED lines=10> */
.L_x_1815:
        /* <DEDUP_REMOVED lines=10> */
.L_x_1801:
[----:B------:R-:W-:Y:S05]  /*13ee0*/  BSYNC B0 ;  /* 0x0000000000007941 */ /* 0x000fea0003800000 */
.L_x_1778:
[----:B------:R-:W0:Y:S01]  /*13ef0*/  S2R R3, SR_CgaCtaId ;  /* 0x0000000000037919 */ /* 0x000e220000008800 */
[----:B------:R-:W-:Y:S01]  /*13f00*/  MOV R2, 0x400 ;  /* 0x0000040000027802 */ /* 0x000fe20000000f00 */
[----:B------:R-:W-:Y:S01]  /*13f10*/  BSSY B0, `(.L_x_1817) ;  /* 0x0000005000007945 */ /* 0x000fe20003800000 */
[----:B------:R-:W-:Y:S02]  /*13f20*/  SHF.L.U32 R4, R4, 0x1f, RZ ;  /* 0x0000001f04047819 */ /* 0x000fe400000006ff */
[----:B0-----:R-:W-:-:S04]  /*13f30*/  LEA R5, R3, R2, 0x18 ;  /* 0x0000000203057211 */ /* 0x001fc800078ec0ff */
[----:B------:R-:W0:Y:S02]  /*13f40*/  SYNCS.PHASECHK.TRANS64.TRYWAIT P0, [R5+URZ+0x28c20], R4 ;  /* 0x028c2004050075a7 */ /* 0x000e24000800017f */
[----:B0-----:R-:W-:Y:S05]  /*13f50*/  @!P0 BRA `(.L_x_1818) ;  /* 0x0000002400748947 */ /* 0x001fea0003800000 */
.L_x_1886:
[----:B------:R-:W-:Y:S05]  /*13f60*/  BSYNC B0 ;  /* 0x0000000000007941 */ /* 0x000fea0003800000 */
.L_x_1817:
[----:B------:R-:W-:-:S03]  /*13f70*/  UMOV UR4, 0xffffffff ;  /* 0xffffffff00047882 */ /* 0x000fc60000000000 */
[----:B------:R-:W-:Y:S05]  /*13f80*/  BRA.DIV UR4, `(.L_x_1819) ;  /* 0x00000026047c7947 */ /* 0x000fea000b800000 */
[----:B------:R-:W1:Y:S02]  /*13f90*/  S2R R2, SR_TID.X ;  /* 0x0000000000027919 */ /* 0x000e640000002100 */
[----:B-1----:R-:W-:-:S04]  /*13fa0*/  SHF.R.U32.HI R2, RZ, 0x5, R2 ;  /* 0x00000005ff027819 */ /* 0x002fc80000011602 */
[----:B------:R-:W-:-:S05]  /*13fb0*/  LOP3.LUT R2, R2, 0x3, RZ, 0xc0, !PT ;  /* 0x0000000302027812 */ /* 0x000fca00078ec0ff */
[----:B------:R1:W3:Y:S02]  /*13fc0*/  SHFL.IDX PT, R14, R2, RZ, 0x1f ;  /* 0x00001fff020e7589 */ /* 0x0002e400000e0000 */
.L_x_1889:
[----:B---3--:R-:W-:-:S13]  /*13fd0*/  ISETP.NE.AND P0, PT, R14, RZ, PT ;  /* 0x000000ff0e00720c */ /* 0x008fda0003f05270 */
[----:B------:R-:W-:Y:S05]  /*13fe0*/  @P0 BRA `(.L_x_1667) ;  /* 0x0000000000880947 */ /* 0x000fea0003800000 */
[----:B------:R-:W-:-:S03]  /*13ff0*/  UMOV UR4, 0xffffffff ;  /* 0xffffffff00047882 */ /* 0x000fc60000000000 */
[----:B------:R-:W-:Y:S05]  /*14000*/  BRA.DIV UR4, `(.L_x_1820) ;  /* 0x0000002604907947 */ /* 0x000fea000b800000 */
[----:B------:R-:W-:-:S13]  /*14010*/  ELECT P6, URZ, PT ;  /* 0x00000000003f782f */ /* 0x000fda00038c0000 */
.L_x_1892:
[----:B------:R-:W-:Y:S05]  /*14020*/  @!P6 BRA `(.L_x_1667) ;  /* 0x000000000078e947 */ /* 0x000fea0003800000 */
[----:B------:R-:W-:-:S06]  /*14030*/  ULOP3.LUT UR4, UR39, 0x2, URZ, 0xfc, !UPT ;  /* 0x0000000227047892 */ /* 0x000fcc000f8efc3f */
[----:B-1----:R-:W-:-:S05]  /*14040*/  IMAD.U32 R2, RZ, RZ, UR4 ;  /* 0x00000004ff027e24 */ /* 0x002fca000f8e00ff */
[----:B------:R-:W-:-:S13]  /*14050*/  ISETP.NE.AND P0, PT, R2, 0x3, PT ;  /* 0x000000030200780c */ /* 0x000fda0003f05270 */
[----:B------:R-:W-:Y:S05]  /*14060*/  @!P0 BRA `(.L_x_1821) ;  /* 0x0000000000048947 */ /* 0x000fea0003800000 */
[----:B------:R-:W-:Y:S01]  /*14070*/  BPT.TRAP 0x1 ;  /* 0x000000040000795c */ /* 0x000fe20000300000 */
.L_x_1821:
[C---:B0-----:R-:W-:Y:S01]  /*14080*/  LEA R4, R0.reuse, R5, 0x3 ;  /* 0x0000000500047211 */ /* 0x041fe200078e18ff */
[----:B------:R-:W-:Y:S01]  /*14090*/  VIADD R0, R0, 0x1 ;  /* 0x0000000100007836 */ /* 0x000fe20000000000 */
[----:B------:R-:W-:-:S04]  /*140a0*/  SHF.L.U32 R3, R21, 0x1f, RZ ;  /* 0x0000001f15037819 */ /* 0x000fc800000006ff */
[----:B------:R-:W0:Y:S01]  /*140b0*/  SYNCS.PHASECHK.TRANS64.TRYWAIT P1, [R4+URZ+0x28c40], R3 ;  /* 0x028c4003040075a7 */ /* 0x000e22000802017f */
[----:B------:R-:W-:-:S04]  /*140c0*/  ISETP.NE.AND P2, PT, R0, 0x2, PT ;  /* 0x000000020000780c */ /* 0x000fc80003f45270 */
[----:B------:R-:W-:Y:S01]  /*140d0*/  SEL R2, RZ, 0x1, P2 ;  /* 0x00000001ff027807 */ /* 0x000fe20001000000 */
[----:B0-----:R-:W-:Y:S08]  /*140e0*/  @!P1 BRA `(.L_x_1822) ;  /* 0x0000002400789947 */ /* 0x001ff00003800000 */
.L_x_1893:
[----:B------:R-:W-:Y:S02]  /*140f0*/  SEL R0, R0, RZ, P2 ;  /* 0x000000ff00007207 */ /* 0x000fe40001000000 */
[----:B------:R-:W-:Y:S01]  /*14100*/  LOP3.LUT R2, R21, R2, RZ, 0x3c, !PT ;  /* 0x0000000215027212 */ /* 0x000fe200078e3cff */
[----:B------:R-:W-:Y:S06]  /*14110*/  @!P0 BRA `(.L_x_1823) ;  /* 0x0000000000048947 */ /* 0x000fec0003800000 */
[----:B------:R-:W-:Y:S01]  /*14120*/  BPT.TRAP 0x1 ;  /* 0x000000040000795c */ /* 0x000fe20000300000 */
.L_x_1823:
[----:B------:R-:W-:Y:S01]  /*14130*/  IMAD R5, R0, 0x8, R5 ;  /* 0x0000000800057824 */ /* 0x000fe200078e0205 */
[----:B------:R-:W-:-:S04]  /*14140*/  SHF.L.U32 R0, R2, 0x1f, RZ ;  /* 0x0000001f02007819 */ /* 0x000fc800000006ff */
[----:B------:R-:W1:Y:S02]  /*14150*/  SYNCS.PHASECHK.TRANS64.TRYWAIT P1, [R5+URZ+0x28c40], R0 ;  /* 0x028c4000050075a7 */ /* 0x000e64000802017f */
[----:B-1----:R-:W-:Y:S05]  /*14160*/  @!P1 BRA `(.L_x_1824) ;  /* 0x00000024006c9947 */ /* 0x002fea0003800000 */
.L_x_1894:
[----:B------:R-:W-:Y:S05]  /*14170*/  @!P0 BRA `(.L_x_1825) ;  /* 0x0000000000048947 */ /* 0x000fea0003800000 */
[----:B------:R-:W-:Y:S01]  /*14180*/  BPT.TRAP 0x1 ;  /* 0x000000040000795c */ /* 0x000fe20000300000 */
.L_x_1825:
[----:B------:R-:W3:Y:S02]  /*14190*/  SYNCS.PHASECHK.TRANS64.TRYWAIT P1, [R4+URZ+0x28c60], R3 ;  /* 0x028c6003040075a7 */ /* 0x000ee4000802017f */
[----:B---3--:R-:W-:Y:S05]  /*141a0*/  @!P1 BRA `(.L_x_1826) ;  /* 0x0000002400709947 */ /* 0x008fea0003800000 */
.L_x_1895:
[----:B------:R-:W-:Y:S05]  /*141b0*/  @!P0 BRA `(.L_x_1827) ;  /* 0x0000000000048947 */ /* 0x000fea0003800000 */
[----:B------:R-:W-:Y:S01]  /*141c0*/  BPT.TRAP 0x1 ;  /* 0x000000040000795c */ /* 0x000fe20000300000 */
.L_x_1827:
[----:B----4-:R4:W0:Y:S02]  /*141d0*/  SYNCS.PHASECHK.TRANS64.TRYWAIT P0, [R5+URZ+0x28c60], R0 ;  /* 0x028c6000050075a7 */ /* 0x010824000800017f */
[----:B0-----:R-:W-:Y:S05]  /*141e0*/  @!P0 NANOSLEEP.SYNCS 0x989680 ;  /* 0x009896800000895d */ /* 0x001fea0003900000 */
[----:B------:R-:W0:Y:S02]  /*141f0*/  @!P0 SYNCS.PHASECHK.TRANS64 P0, [R5+URZ+0x28c60], R0 ;  /* 0x028c6000050085a7 */ /* 0x000e24000800007f */
[----:B0-----:R-:W-:Y:S05]  /*14200*/  @!P0 BRA `(.L_x_1827) ;  /* 0xfffffffc00f08947 */ /* 0x001fea000383ffff */
.L_x_1667:
[----:B------:R-:W-:Y:S05]  /*14210*/  BSYNC B6 ;  /* 0x0000000000067941 */ /* 0x000fea0003800000 */
.L_x_1664:
[----:B------:R-:W-:Y:S05]  /*14220*/  EXIT ;  /* 0x000000000000794d */ /* 0x000fea0003800000 */
.L_x_1678:
[----:B0-----:R-:W-:-:S04]  /*14230*/  MOV R5, UR5 ;  /* 0x0000000500057c02 */ /* 0x001fc80008000f00 */
[----:B------:R0:W1:Y:S03]  /*14240*/  SYNCS.PHASECHK.TRANS64.TRYWAIT P1, [R5+URZ+0x28c50], R2 ;  /* 0x028c5002050075a7 */ /* 0x000066000802017f */
[----:B-1----:R-:W-:Y:S05]  /*14250*/  @!P1 NANOSLEEP.SYNCS 0x989680 ;  /* 0x009896800000995d */ /* 0x002fea0003900000 */
[----:B------:R-:W1:Y:S02]  /*14260*/  @!P1 SYNCS.PHASECHK.TRANS64 P1, [R5+URZ+0x28c50], R2 ;  /* 0x028c5002050095a7 */ /* 0x000e64000802007f */
[----:B-1----:R-:W-:Y:S05]  /*14270*/  @!P1 BRA `(.L_x_1678) ;  /* 0xfffffffc00ec9947 */ /* 0x002fea000383ffff */
[----:B------:R-:W-:Y:S05]  /*14280*/  BRA `(.L_x_1828) ;  /* 0xfffffed400447947 */ /* 0x000fea000383ffff */
.L_x_1684:
[----:B-1----:R-:W-:-:S04]  /*14290*/  IMAD.U32 R5, RZ, RZ, UR7 ;  /* 0x00000007ff057e24 */ /* 0x002fc8000f8e00ff */
[----:B------:R1:W2:Y:S03]  /*142a0*/  SYNCS.PHASECHK.TRANS64.TRYWAIT P1, [R5+URZ+0x28c50], R2 ;  /* 0x028c5002050075a7 */ /* 0x0002a6000802017f */
[----:B--2---:R-:W-:Y:S05]  /*142b0*/  @!P1 NANOSLEEP.SYNCS 0x989680 ;  /* 0x009896800000995d */ /* 0x004fea0003900000 */
[----:B------:R-:W2:Y:S02]  /*142c0*/  @!P1 SYNCS.PHASECHK.TRANS64 P1, [R5+URZ+0x28c50], R2 ;  /* 0x028c5002050095a7 */ /* 0x000ea4000802007f */
[----:B--2---:R-:W-:Y:S05]  /*142d0*/  @!P1 BRA `(.L_x_1684) ;  /* 0xfffffffc00ec9947 */ /* 0x004fea000383ffff */
[----:B------:R-:W-:Y:S05]  /*142e0*/  BRA `(.L_x_1683) ;  /* 0xfffffee000487947 */ /* 0x000fea000383ffff */
.L_x_1695:
[----:B-1----:R-:W-:-:S04]  /*142f0*/  IMAD.U32 R0, RZ, RZ, UR40 ;  /* 0x00000028ff007e24 */ /* 0x002fc8000f8e00ff */
[----:B------:R1:W2:Y:S03]  /*14300*/  SYNCS.PHASECHK.TRANS64.TRYWAIT P0, [R0+URZ+0x28c00], R13 ;  /* 0x028c000d000075a7 */ /* 0x0002a6000800017f */
[----:B--2---:R-:W-:Y:S05]  /*14310*/  @!P0 NANOSLEEP.SYNCS 0x989680 ;  /* 0x009896800000895d */ /* 0x004fea0003900000 */
[----:B------:R-:W2:Y:S02]  /*14320*/  @!P0 SYNCS.PHASECHK.TRANS64 P0, [R0+URZ+0x28c00], R13 ;  /* 0x028c000d000085a7 */ /* 0x000ea4000800007f */
[----:B--2---:R-:W-:Y:S05]  /*14330*/  @!P0 BRA `(.L_x_1695) ;  /* 0xfffffffc00ec8947 */ /* 0x004fea000383ffff */
[----:B------:R-:W-:Y:S05]  /*14340*/  BRA `(.L_x_1829) ;  /* 0xfffffef8004c7947 */ /* 0x000fea000383ffff */
.L_x_1699:
[----:B-1----:R-:W-:-:S04]  /*14350*/  MOV R2, UR40 ;  /* 0x0000002800027c02 */ /* 0x002fc80008000f00 */
[----:B------:R1:W2:Y:S03]  /*14360*/  SYNCS.PHASECHK.TRANS64.TRYWAIT P0, [R2+URZ+0x28c30], R13 ;  /* 0x028c300d020075a7 */ /* 0x0002a6000800017f */
[----:B--2---:R-:W-:Y:S05]  /*14370*/  @!P0 NANOSLEEP.SYNCS 0x989680 ;  /* 0x009896800000895d */ /* 0x004fea0003900000 */
[----:B------:R-:W2:Y:S02]  /*14380*/  @!P0 SYNCS.PHASECHK.TRANS64 P0, [R2+URZ+0x28c30], R13 ;  /* 0x028c300d020085a7 */ /* 0x000ea4000800007f */
[----:B--2---:R-:W-:Y:S05]  /*14390*/  @!P0 BRA `(.L_x_1699) ;  /* 0xfffffffc00ec8947 */ /* 0x004fea000383ffff */
[----:B------:R-:W-:Y:S05]  /*143a0*/  BRA `(.L_x_1698) ;  /* 0xfffffef8008c7947 */ /* 0x000fea000383ffff */
.L_x_1712:
[----:B-1----:R-:W-:-:S04]  /*143b0*/  IMAD.U32 R14, RZ, RZ, UR40 ;  /* 0x00000028ff0e7e24 */ /* 0x002fc8000f8e00ff */
[----:B------:R1:W3:Y:S03]  /*143c0*/  SYNCS.PHASECHK.TRANS64.TRYWAIT P0, [R14+URZ+0x28c50], R13 ;  /* 0x028c500d0e0075a7 */ /* 0x0002e6000800017f */
[----:B---3--:R-:W-:Y:S05]  /*143d0*/  @!P0 NANOSLEEP.SYNCS 0x989680 ;  /* 0x009896800000895d */ /* 0x008fea0003900000 */
[----:B------:R-:W3:Y:S02]  /*143e0*/  @!P0 SYNCS.PHASECHK.TRANS64 P0, [R14+URZ+0x28c50], R13 ;  /* 0x028c500d0e0085a7 */ /* 0x000ee4000800007f */
[----:B---3--:R-:W-:Y:S05]  /*143f0*/  @!P0 BRA `(.L_x_1712) ;  /* 0xfffffffc00ec8947 */ /* 0x008fea000383ffff */
[----:B------:R-:W-:Y:S05]  /*14400*/  BRA `(.L_x_1711) ;  /* 0xffffff1800f07947 */ /* 0x000fea000383ffff */
.L_x_1721:
[----:B-1----:R-:W-:-:S04]  /*14410*/  IMAD.U32 R12, RZ, RZ, UR29 ;  /* 0x0000001dff0c7e24 */ /* 0x002fc8000f8e00ff */
[----:B------:R1:W3:Y:S03]  /*14420*/  SYNCS.PHASECHK.TRANS64.TRYWAIT P0, [R12+URZ+0x28c30], R13 ;  /* 0x028c300d0c0075a7 */ /* 0x0002e6000800017f */
[----:B---3--:R-:W-:Y:S05]  /*14430*/  @!P0 NANOSLEEP.SYNCS 0x989680 ;  /* 0x009896800000895d */ /* 0x008fea0003900000 */
[----:B------:R-:W3:Y:S02]  /*14440*/  @!P0 SYNCS.PHASECHK.TRANS64 P0, [R12+URZ+0x28c30], R13 ;  /* 0x028c300d0c0085a7 */ /* 0x000ee4000800007f */
[----:B---3--:R-:W-:Y:S05]  /*14450*/  @!P0 BRA `(.L_x_1721) ;  /* 0xfffffffc00ec8947 */ /* 0x008fea000383ffff */
[----:B------:R-:W-:Y:S05]  /*14460*/  BRA `(.L_x_1720) ;  /* 0xffffff2000947947 */ /* 0x000fea000383ffff */
.L_x_1734:
[----:B--2---:R-:W-:-:S04]  /*14470*/  MOV R14, UR29 ;  /* 0x0000001d000e7c02 */ /* 0x004fc80008000f00 */
[----:B------:R2:W3:Y:S03]  /*14480*/  SYNCS.PHASECHK.TRANS64.TRYWAIT P0, [R14+URZ+0x28c50], R13 ;  /* 0x028c500d0e0075a7 */ /* 0x0004e6000800017f */
[----:B---3--:R-:W-:Y:S05]  /*14490*/  @!P0 NANOSLEEP.SYNCS 0x989680 ;  /* 0x009896800000895d */ /* 0x008fea0003900000 */
[----:B------:R-:W3:Y:S02]  /*144a0*/  @!P0 SYNCS.PHASECHK.TRANS64 P0, [R14+URZ+0x28c50], R13 ;  /* 0x028c500d0e0085a7 */ /* 0x000ee4000800007f */
[----:B---3--:R-:W-:Y:S05]  /*144b0*/  @!P0 BRA `(.L_x_1734) ;  /* 0xfffffffc00ec8947 */ /* 0x008fea000383ffff */
[----:B------:R-:W-:Y:S05]  /*144c0*/  BRA `(.L_x_1733) ;  /* 0xffffff4400747947 */ /* 0x000fea000383ffff */
.L_x_1744:
[----:B--2---:R-:W-:-:S04]  /*144d0*/  IMAD.U32 R11, RZ, RZ, UR26 ;  /* 0x0000001aff0b7e24 */ /* 0x004fc8000f8e00ff */
[----:B------:R2:W3:Y:S03]  /*144e0*/  SYNCS.PHASECHK.TRANS64.TRYWAIT P1, [R11+URZ+0x28c30], R14 ;  /* 0x028c300e0b0075a7 */ /* 0x0004e6000802017f */
[----:B---3--:R-:W-:Y:S05]  /*144f0*/  @!P1 NANOSLEEP.SYNCS 0x989680 ;  /* 0x009896800000995d */ /* 0x008fea0003900000 */
[----:B------:R-:W3:Y:S02]  /*14500*/  @!P1 SYNCS.PHASECHK.TRANS64 P1, [R11+URZ+0x28c30], R14 ;  /* 0x028c300e0b0095a7 */ /* 0x000ee4000802007f */
[----:B---3--:R-:W-:Y:S05]  /*14510*/  @!P1 BRA `(.L_x_1744) ;  /* 0xfffffffc00ec9947 */ /* 0x008fea000383ffff */
[----:B------:R-:W-:Y:S05]  /*14520*/  BRA `(.L_x_1743) ;  /* 0xffffff4c00087947 */ /* 0x000fea000383ffff */
.L_x_1749:
[----:B--2---:R-:W-:-:S04]  /*14530*/  IMAD.U32 R15, RZ, RZ, UR26 ;  /* 0x0000001aff0f7e24 */ /* 0x004fc8000f8e00ff */
[----:B------:R2:W3:Y:S03]  /*14540*/  SYNCS.PHASECHK.TRANS64.TRYWAIT P1, [R15+URZ+0x28c50], R14 ;  /* 0x028c500e0f0075a7 */ /* 0x0004e6000802017f */
[----:B---3--:R-:W-:Y:S05]  /*14550*/  @!P1 NANOSLEEP.SYNCS 0x989680 ;  /* 0x009896800000995d */ /* 0x008fea0003900000 */
[----:B------:R-:W3:Y:S02]  /*14560*/  @!P1 SYNCS.PHASECHK.TRANS64 P1, [R15+URZ+0x28c50], R14 ;  /* 0x028c500e0f0095a7 */ /* 0x000ee4000802007f */
[----:B---3--:R-:W-:Y:S05]  /*14570*/  @!P1 BRA `(.L_x_1749) ;  /* 0xfffffffc00ec9947 */ /* 0x008fea000383ffff */
[----:B------:R-:W-:Y:S05]  /*14580*/  BRA `(.L_x_1748) ;  /* 0xffffff6400247947 */ /* 0x000fea000383ffff */
.L_x_1756:
[----:B----4-:R-:W-:-:S04]  /*14590*/  MOV R12, UR25 ;  /* 0x00000019000c7c02 */ /* 0x010fc80008000f00 */
[----:B------:R4:W0:Y:S03]  /*145a0*/  SYNCS.PHASECHK.TRANS64.TRYWAIT P0, [R12+URZ+0x28c30], R13 ;  /* 0x028c300d0c0075a7 */ /* 0x000826000800017f */
[----:B0-----:R-:W-:Y:S05]  /*145b0*/  @!P0 NANOSLEEP.SYNCS 0x989680 ;  /* 0x009896800000895d */ /* 0x001fea0003900000 */
[----:B------:R-:W0:Y:S02]  /*145c0*/  @!P0 SYNCS.PHASECHK.TRANS64 P0, [R12+URZ+0x28c30], R13 ;  /* 0x028c300d0c0085a7 */ /* 0x000e24000800007f */
[----:B0-----:R-:W-:Y:S05]  /*145d0*/  @!P0 BRA `(.L_x_1756) ;  /* 0xfffffffc00ec8947 */ /* 0x001fea000383ffff */
[----:B------:R-:W-:Y:S05]  /*145e0*/  BRA `(.L_x_1755) ;  /* 0xffffff6800207947 */ /* 0x000fea000383ffff */
.L_x_1769:
[----:B--2---:R-:W-:-:S04]  /*145f0*/  IMAD.U32 R14, RZ, RZ, UR25 ;  /* 0x00000019ff0e7e24 */ /* 0x004fc8000f8e00ff */
[----:B------:R2:W4:Y:S03]  /*14600*/  SYNCS.PHASECHK.TRANS64.TRYWAIT P0, [R14+URZ+0x28c50], R13 ;  /* 0x028c500d0e0075a7 */ /* 0x000526000800017f */
[----:B----4-:R-:W-:Y:S05]  /*14610*/  @!P0 NANOSLEEP.SYNCS 0x989680 ;  /* 0x009896800000895d */ /* 0x010fea0003900000 */
[----:B------:R-:W4:Y:S02]  /*14620*/  @!P0 SYNCS.PHASECHK.TRANS64 P0, [R14+URZ+0x28c50], R13 ;  /* 0x028c500d0e0085a7 */ /* 0x000f24000800007f */
[----:B----4-:R-:W-:Y:S05]  /*14630*/  @!P0 BRA `(.L_x_1769) ;  /* 0xfffffffc00ec8947 */ /* 0x010fea000383ffff */
[----:B------:R-:W-:Y:S05]  /*14640*/  BRA `(.L_x_1768) ;  /* 0xffffff8800f07947 */ /* 0x000fea000383ffff */
.L_x_1789:
[----:B------:R-:W-:Y:S01]  /*14650*/  IMAD.MOV.U32 R13, RZ, RZ, R23 ;  /* 0x000000ffff0d7224 */ /* 0x000fe200078e0017 */
[----:B------:R-:W-:Y:S01]  /*14660*/  MOV R12, RZ ;  /* 0x000000ff000c7202 */ /* 0x000fe20000000f00 */
[----:B------:R-:W-:Y:S02]  /*14670*/  IMAD.MOV.U32 R11, RZ, RZ, 0x1f ;  /* 0x0000001fff0b7424 */ /* 0x000fe400078e00ff */
[----:B------:R-:W-:-:S07]  /*14680*/  IMAD.MOV.U32 R15, RZ, RZ, -0x1 ;  /* 0xffffffffff0f7424 */ /* 0x000fce00078e00ff */
[----:B------:R-:W-:Y:S05]  /*14690*/  WARPSYNC.COLLECTIVE R15, `(.L_x_1830) ;  /* 0x000000000f087348 */ /* 0x000fea0003c00000 */
[----:B------:R0:W1:Y:S02]  /*146a0*/  SHFL.IDX P6, R14, R13, R12, R11 ;  /* 0x0000000c0d0e7389 */ /* 0x00006400000c000b */
[----:B01----:R-:W-:Y:S01]  /*146b0*/  ENDCOLLECTIVE ;  /* 0x000000000000791b */ /* 0x003fe20003800000 */
.L_x_1830:
[----:B------:R-:W-:Y:S05]  /*146c0*/  BRA `(.L_x_1831) ;  /* 0xffffffd000c47947 */ /* 0x000fea000383ffff */
.L_x_1791:
[----:B0-----:R-:W-:-:S04]  /*146d0*/  MOV R3, UR46 ;  /* 0x0000002e00037c02 */ /* 0x001fc80008000f00 */
[----:B------:R0:W1:Y:S03]  /*146e0*/  SYNCS.PHASECHK.TRANS64.TRYWAIT P0, [R3+URZ+0x28c40], R0 ;  /* 0x028c4000030075a7 */ /* 0x000066000800017f */
[----:B-1----:R-:W-:Y:S05]  /*146f0*/  @!P0 NANOSLEEP.SYNCS 0x989680 ;  /* 0x009896800000895d */ /* 0x002fea0003900000 */
[----:B------:R-:W1:Y:S02]  /*14700*/  @!P0 SYNCS.PHASECHK.TRANS64 P0, [R3+URZ+0x28c40], R0 ;  /* 0x028c4000030085a7 */ /* 0x000e64000800007f */
[----:B-1----:R-:W-:Y:S05]  /*14710*/  @!P0 BRA `(.L_x_1791) ;  /* 0xfffffffc00ec8947 */ /* 0x002fea000383ffff */
[----:B------:R-:W-:Y:S05]  /*14720*/  BRA `(.L_x_1832) ;  /* 0xffffffd000f47947 */ /* 0x000fea000383ffff */
.L_x_1792:
        /* <DEDUP_REMOVED lines=8> */
.L_x_1834:
[----:B------:R-:W-:Y:S05]  /*147b0*/  BSYNC B0 ;  /* 0x0000000000007941 */ /* 0x000fea0003800000 */
.L_x_1833:
[----:B------:R-:W-:Y:S01]  /*147c0*/  MOV R13, R0 ;  /* 0x00000000000d7202 */ /* 0x000fe20000000f00 */
[----:B------:R-:W-:Y:S01]  /*147d0*/  IMAD.MOV.U32 R12, RZ, RZ, RZ ;  /* 0x000000ffff0c7224 */ /* 0x000fe200078e00ff */
[----:B------:R-:W-:Y:S01]  /*147e0*/  MOV R15, 0xffffffff ;  /* 0xffffffff000f7802 */ /* 0x000fe20000000f00 */
[----:B------:R-:W-:Y:S01]  /*147f0*/  IMAD.MOV.U32 R11, RZ, RZ, 0x181f ;  /* 0x0000181fff0b7424 */ /* 0x000fe200078e00ff */
[----:B------:R-:W-:Y:S01]  /*14800*/  @P0 LEA R7, R30, UR46, 0x1 ;  /* 0x0000002e1e070c11 */ /* 0x000fe2000f8e08ff */
[----:B------:R-:W-:-:S07]  /*14810*/  IMAD.MOV.U32 R2, RZ, RZ, R14 ;  /* 0x000000ffff027224 */ /* 0x000fce00078e000e */
[----:B------:R-:W-:Y:S05]  /*14820*/  WARPSYNC.COLLECTIVE R15, `(.L_x_1835) ;  /* 0x000000000f087348 */ /* 0x000fea0003c00000 */
[----:B------:R0:W1:Y:S02]  /*14830*/  SHFL.IDX P6, R14, R13, R12, R11 ;  /* 0x0000000c0d0e7389 */ /* 0x00006400000c000b */
[----:B01----:R-:W-:Y:S01]  /*14840*/  ENDCOLLECTIVE ;  /* 0x000000000000791b */ /* 0x003fe20003800000 */
.L_x_1835:
[----:B------:R-:W-:Y:S01]  /*14850*/  MOV R13, R5 ;  /* 0x00000005000d7202 */ /* 0x000fe20000000f00 */
[----:B------:R-:W-:Y:S01]  /*14860*/  IMAD.MOV.U32 R12, RZ, RZ, 0x1 ;  /* 0x00000001ff0c7424 */ /* 0x000fe200078e00ff */
[----:B------:R-:W-:-:S05]  /*14870*/  @P0 LEA R14, P1, R22, R14, 0x1 ;  /* 0x0000000e160e0211 */ /* 0x000fca00078208ff */
[----:B------:R-:W-:Y:S02]  /*14880*/  @P0 IMAD.X R3, RZ, RZ, R2, P1 ;  /* 0x000000ffff030224 */ /* 0x000fe400008e0602 */
[----:B------:R-:W-:-:S07]  /*14890*/  @P0 IMAD.MOV.U32 R2, RZ, RZ, R14 ;  /* 0x000000ffff020224 */ /* 0x000fce00078e000e */
[----:B------:R-:W-:Y:S05]  /*148a0*/  WARPSYNC.COLLECTIVE R15, `(.L_x_1836) ;  /* 0x000000000f087348 */ /* 0x000fea0003c00000 */
[----:B------:R0:W1:Y:S02]  /*148b0*/  SHFL.IDX P6, R14, R13, R12, R11 ;  /* 0x0000000c0d0e7389 */ /* 0x00006400000c000b */
[----:B01----:R-:W-:Y:S01]  /*148c0*/  ENDCOLLECTIVE ;  /* 0x000000000000791b */ /* 0x003fe20003800000 */
.L_x_1836:
[----:B------:R-:W-:Y:S01]  /*148d0*/  @!PT LDS RZ, [RZ] ;  /* 0x00000000fffff984 */ /* 0x000fe20000000800 */
[----:B------:R-:W-:Y:S01]  /*148e0*/  @!PT LDS RZ, [RZ] ;  /* 0x00000000fffff984 */ /* 0x000fe20000000800 */
[----:B------:R-:W-:Y:S01]  /*148f0*/  @!PT LDS RZ, [RZ] ;  /* 0x00000000fffff984 */ /* 0x000fe20000000800 */
[----:B------:R0:W-:Y:S01]  /*14900*/  @P0 LDGSTS.E.BYPASS.LTC128B.128 [R7+0x22400], desc[UR36][R2.64], !P2 ;  /* 0x2240000002070fae */ /* 0x0001e2000d101d64 */
[----:B------:R-:W-:Y:S02]  /*14910*/  ISETP.GE.AND P0, PT, R18, 0x11, PT ;  /* 0x000000111200780c */ /* 0x000fe40003f06270 */
[----:B------:R-:W-:-:S11]  /*14920*/  MOV R13, R0 ;  /* 0x00000000000d7202 */ /* 0x000fd60000000f00 */
[----:B------:R-:W-:Y:S01]  /*14930*/  @P0 LEA R9, R30, UR46, 0x1 ;  /* 0x0000002e1e090c11 */ /* 0x000fe2000f8e08ff */
[----:B0-----:R-:W-:-:S07]  /*14940*/  IMAD.MOV.U32 R4, RZ, RZ, R14 ;  /* 0x000000ffff047224 */ /* 0x001fce00078e000e */
[----:B------:R-:W-:Y:S05]  /*14950*/  WARPSYNC.COLLECTIVE R15, `(.L_x_1837) ;  /* 0x000000000f087348 */ /* 0x000fea0003c00000 */
[----:B------:R0:W1:Y:S02]  /*14960*/  SHFL.IDX P6, R14, R13, R12, R11 ;  /* 0x0000000c0d0e7389 */ /* 0x00006400000c000b */
[----:B01----:R-:W-:Y:S01]  /*14970*/  ENDCOLLECTIVE ;  /* 0x000000000000791b */ /* 0x003fe20003800000 */
.L_x_1837:
[----:B------:R-:W-:Y:S01]  /*14980*/  IMAD.MOV.U32 R13, RZ, RZ, R5 ;  /* 0x000000ffff0d7224 */ /* 0x000fe200078e0005 */
[----:B------:R-:W-:Y:S02]  /*14990*/  MOV R12, 0x2 ;  /* 0x00000002000c7802 */ /* 0x000fe40000000f00 */
[----:B------:R-:W-:-:S13]  /*149a0*/  @P0 LEA R2, P1, R22, R14, 0x1 ;  /* 0x0000000e16020211 */ /* 0x000fda00078208ff */
[----:B------:R-:W-:Y:S05]  /*149b0*/  WARPSYNC.COLLECTIVE R15, `(.L_x_1838) ;  /* 0x000000000f087348 */ /* 0x000fea0003c00000 */
[----:B------:R0:W1:Y:S02]  /*149c0*/  SHFL.IDX P6, R14, R13, R12, R11 ;  /* 0x0000000c0d0e7389 */ /* 0x00006400000c000b */
[----:B01----:R-:W-:Y:S01]  /*149d0*/  ENDCOLLECTIVE ;  /* 0x000000000000791b */ /* 0x003fe20003800000 */
.L_x_1838:
[----:B------:R-:W-:-:S05]  /*149e0*/  @P0 IMAD.X R3, RZ, RZ, R4, P1 ;  /* 0x000000ffff030224 */ /* 0x000fca00008e0604 */
        /* <DEDUP_REMOVED lines=11> */
.L_x_1839:
[----:B------:R-:W-:Y:S02]  /*14aa0*/  IMAD.MOV.U32 R13, RZ, RZ, R5 ;  /* 0x000000ffff0d7224 */ /* 0x000fe400078e0005 */
[----:B------:R-:W-:Y:S01]  /*14ab0*/  IMAD.MOV.U32 R12, RZ, RZ, 0x3 ;  /* 0x00000003ff0c7424 */ /* 0x000fe200078e00ff */
[----:B------:R-:W-:-:S13]  /*14ac0*/  @P0 LEA R2, P1, R22, R14, 0x1 ;  /* 0x0000000e16020211 */ /* 0x000fda00078208ff */
[----:B------:R-:W-:Y:S05]  /*14ad0*/  WARPSYNC.COLLECTIVE R15, `(.L_x_1840) ;  /* 0x000000000f087348 */ /* 0x000fea0003c00000 */
[----:B------:R0:W1:Y:S02]  /*14ae0*/  SHFL.IDX P6, R14, R13, R12, R11 ;  /* 0x0000000c0d0e7389 */ /* 0x00006400000c000b */
[----:B01----:R-:W-:Y:S01]  /*14af0*/  ENDCOLLECTIVE ;  /* 0x000000000000791b */ /* 0x003fe20003800000 */
.L_x_1840:
[----:B------:R-:W-:-:S05]  /*14b00*/  @P0 IADD3.X R3, RZ, R4, RZ, P1, !PT ;  /* 0x00000004ff030210 */ /* 0x000fca0000ffe4ff */
[----:B------:R-:W-:Y:S01]  /*14b10*/  @!PT LDS RZ, [RZ] ;  /* 0x00000000fffff984 */ /* 0x000fe20000000800 */
[----:B------:R-:W-:Y:S01]  /*14b20*/  @!PT LDS RZ, [RZ] ;  /* 0x00000000fffff984 */ /* 0x000fe20000000800 */
[----:B------:R-:W-:Y:S01]  /*14b30*/  @!PT LDS RZ, [RZ] ;  /* 0x00000000fffff984 */ /* 0x000fe20000000800 */
[----:B------:R0:W-:Y:S01]  /*14b40*/  @P0 LDGSTS.E.BYPASS.LTC128B.128 [R7+0x23400], desc[UR36][R2.64], !P2 ;  /* 0x2340000002070fae */ /* 0x0001e2000d101d64 */
[----:B------:R-:W-:Y:S01]  /*14b50*/  IMAD.MOV.U32 R13, RZ, RZ, R0 ;  /* 0x000000ffff0d7224 */ /* 0x000fe200078e0000 */
[----:B------:R-:W-:-:S07]  /*14b60*/  MOV R4, R14 ;  /* 0x0000000e00047202 */ /* 0x000fce0000000f00 */
[----:B0-----:R-:W-:Y:S05]  /*14b70*/  WARPSYNC.COLLECTIVE R15, `(.L_x_1841) ;  /* 0x000000000f087348 */ /* 0x001fea0003c00000 */
[----:B------:R1:W2:Y:S02]  /*14b80*/  SHFL.IDX P6, R14, R13, R12, R11 ;  /* 0x0000000c0d0e7389 */ /* 0x0002a400000c000b */
[----:B012---:R-:W-:Y:S01]  /*14b90*/  ENDCOLLECTIVE ;  /* 0x000000000000791b */ /* 0x007fe20003800000 */
.L_x_1841:
[----:B------:R-:W-:Y:S05]  /*14ba0*/  BRA `(.L_x_1842) ;  /* 0xffffffd000b87947 */ /* 0x000fea000383ffff */
.L_x_1795:
[----:B------:R-:W-:Y:S01]  /*14bb0*/  IMAD.MOV.U32 R13, RZ, RZ, R5 ;  /* 0x000000ffff0d7224 */ /* 0x000fe200078e0005 */
[----:B------:R-:W-:Y:S01]  /*14bc0*/  MOV R12, RZ ;  /* 0x000000ff000c7202 */ /* 0x000fe20000000f00 */
[----:B------:R-:W-:Y:S02]  /*14bd0*/  IMAD.MOV.U32 R11, RZ, RZ, 0x181f ;  /* 0x0000181fff0b7424 */ /* 0x000fe400078e00ff */
[----:B------:R-:W-:Y:S02]  /*14be0*/  IMAD.MOV.U32 R15, RZ, RZ, -0x1 ;  /* 0xffffffffff0f7424 */ /* 0x000fe400078e00ff */
[----:B------:R-:W-:-:S07]  /*14bf0*/  VIADD R7, R35, UR41 ;  /* 0x0000002923077c36 */ /* 0x000fce0008000000 */
[----:B------:R-:W-:Y:S05]  /*14c00*/  WARPSYNC.COLLECTIVE R15, `(.L_x_1843) ;  /* 0x000000000f087348 */ /* 0x000fea0003c00000 */
[----:B------:R0:W1:Y:S02]  /*14c10*/  SHFL.IDX P6, R14, R13, R12, R11 ;  /* 0x0000000c0d0e7389 */ /* 0x00006400000c000b */
[----:B01----:R-:W-:Y:S01]  /*14c20*/  ENDCOLLECTIVE ;  /* 0x000000000000791b */ /* 0x003fe20003800000 */
.L_x_1843:
[----:B------:R-:W-:Y:S01]  /*14c30*/  IMAD.MOV.U32 R13, RZ, RZ, R4 ;  /* 0x000000ffff0d7224 */ /* 0x000fe200078e0004 */
[----:B------:R-:W-:-:S07]  /*14c40*/  MOV R2, R14 ;  /* 0x0000000e00027202 */ /* 0x000fce0000000f00 */
[----:B------:R-:W-:Y:S05]  /*14c50*/  WARPSYNC.COLLECTIVE R15, `(.L_x_1844) ;  /* 0x000000000f087348 */ /* 0x000fea0003c00000 */
[----:B------:R0:W1:Y:S02]  /*14c60*/  SHFL.IDX P6, R14, R13, R12, R11 ;  /* 0x0000000c0d0e7389 */ /* 0x00006400000c000b */
[----:B01----:R-:W-:Y:S01]  /*14c70*/  ENDCOLLECTIVE ;  /* 0x000000000000791b */ /* 0x003fe20003800000 */
.L_x_1844:
[----:B------:R-:W-:Y:S02]  /*14c80*/  ULDC UR4, c[0x0][0x288] ;  /* 0x0000a20000047ab9 */ /* 0x000fe40000000800 */
[----:B------:R-:W-:-:S05]  /*14c90*/  IMAD R0, R0, UR4, RZ ;  /* 0x0000000400007c24 */ /* 0x000fca000f8e02ff */
[C---:B------:R-:W-:Y:S01]  /*14ca0*/  ISETP.GE.AND P0, PT, R7.reuse, R0, PT ;  /* 0x000000000700720c */ /* 0x040fe20003f06270 */
[----:B------:R-:W-:Y:S01]  /*14cb0*/  VIADD R11, R7, 0x10 ;  /* 0x00000010070b7836 */ /* 0x000fe20000000000 */
[----:B------:R-:W-:Y:S01]  /*14cc0*/  MOV R13, R5 ;  /* 0x00000005000d7202 */ /* 0x000fe20000000f00 */
[----:B------:R-:W-:-:S10]  /*14cd0*/  IMAD.MOV.U32 R12, RZ, RZ, 0x1 ;  /* 0x00000001ff0c7424 */ /* 0x000fd400078e00ff */
[----:B------:R-:W-:Y:S02]  /*14ce0*/  @!P0 LEA R9, R30, UR46, 0x1 ;  /* 0x0000002e1e098c11 */ /* 0x000fe4000f8e08ff */
[----:B------:R-:W-:-:S04]  /*14cf0*/  @!P0 LEA R14, P2, R22, R14, 0x1 ;  /* 0x0000000e160e8211 */ /* 0x000fc800078408ff */
[----:B------:R-:W-:Y:S01]  /*14d00*/  @!P0 IADD3.X R3, RZ, R2, RZ, P2, !PT ;  /* 0x00000002ff038210 */ /* 0x000fe200017fe4ff */
[----:B------:R-:W-:-:S05]  /*14d10*/  @!P0 IMAD.MOV.U32 R2, RZ, RZ, R14 ;  /* 0x000000ffff028224 */ /* 0x000fca00078e000e */
[----:B------:R-:W-:Y:S01]  /*14d20*/  @!PT LDS RZ, [RZ] ;  /* 0x00000000fffff984 */ /* 0x000fe20000000800 */
[----:B------:R-:W-:Y:S01]  /*14d30*/  @!PT LDS RZ, [RZ] ;  /* 0x00000000fffff984 */ /* 0x000fe20000000800 */
[----:B------:R-:W-:Y:S01]  /*14d40*/  @!PT LDS RZ, [RZ] ;  /* 0x00000000fffff984 */ /* 0x000fe20000000800 */
[----:B------:R0:W-:Y:S01]  /*14d50*/  @!P0 LDGSTS.E.BYPASS.LTC128B.128 [R9+0x20400], desc[UR36][R2.64], !P1 ;  /* 0x2040000002098fae */ /* 0x0001e2000c901d64 */
[----:B------:R-:W-:Y:S01]  /*14d60*/  ISETP.GE.AND P0, PT, R11, R0, PT ;  /* 0x000000000b00720c */ /* 0x000fe20003f06270 */
[----:B------:R-:W-:-:S12]  /*14d70*/  IMAD.MOV.U32 R11, RZ, RZ, 0x181f ;  /* 0x0000181fff0b7424 */ /* 0x000fd800078e00ff */
[----:B0-----:R-:W-:Y:S05]  /*14d80*/  WARPSYNC.COLLECTIVE R15, `(.L_x_1845) ;  /* 0x000000000f087348 */ /* 0x001fea0003c00000 */
[----:B------:R1:W2:Y:S02]  /*14d90*/  SHFL.IDX P6, R14, R13, R12, R11 ;  /* 0x0000000c0d0e7389 */ /* 0x0002a400000c000b */
[----:B012---:R-:W-:Y:S01]  /*14da0*/  ENDCOLLECTIVE ;  /* 0x000000000000791b */ /* 0x007fe20003800000 */
.L_x_1845:
[----:B------:R-:W-:Y:S02]  /*14db0*/  IADD3 R9, R7, 0x20, RZ ;  /* 0x0000002007097810 */ /* 0x000fe40007ffe0ff */
[----:B------:R-:W-:Y:S01]  /*14dc0*/  @!P0 LEA R21, R30, UR46, 0x1 ;  /* 0x0000002e1e158c11 */ /* 0x000fe2000f8e08ff */
[----:B------:R-:W-:Y:S01]  /*14dd0*/  IMAD.MOV.U32 R13, RZ, RZ, R4 ;  /* 0x000000ffff0d7224 */ /* 0x000fe200078e0004 */
[----:B------:R-:W-:-:S07]  /*14de0*/  MOV R6, R14 ;  /* 0x0000000e00067202 */ /* 0x000fce0000000f00 */
[----:B------:R-:W-:Y:S05]  /*14df0*/  WARPSYNC.COLLECTIVE R15, `(.L_x_1846) ;  /* 0x000000000f087348 */ /* 0x000fea0003c00000 */
[----:B------:R0:W1:Y:S02]  /*14e00*/  SHFL.IDX P6, R14, R13, R12, R11 ;  /* 0x0000000c0d0e7389 */ /* 0x00006400000c000b */
[----:B01----:R-:W-:Y:S01]  /*14e10*/  ENDCOLLECTIVE ;  /* 0x000000000000791b */ /* 0x003fe20003800000 */
.L_x_1846:
[----:B------:R-:W-:Y:S02]  /*14e20*/  IMAD.MOV.U32 R13, RZ, RZ, R5 ;  /* 0x000000ffff0d7224 */ /* 0x000fe400078e0005 */
[----:B------:R-:W-:Y:S01]  /*14e30*/  IMAD.MOV.U32 R12, RZ, RZ, 0x2 ;  /* 0x00000002ff0c7424 */ /* 0x000fe200078e00ff */
[----:B------:R-:W-:-:S13]  /*14e40*/  @!P0 LEA R2, P2, R22, R14, 0x1 ;  /* 0x0000000e16028211 */ /* 0x000fda00078408ff */
[----:B------:R-:W-:Y:S05]  /*14e50*/  WARPSYNC.COLLECTIVE R15, `(.L_x_1847) ;  /* 0x000000000f087348 */ /* 0x000fea0003c00000 */
[----:B------:R0:W1:Y:S02]  /*14e60*/  SHFL.IDX P6, R14, R13, R12, R11 ;  /* 0x0000000c0d0e7389 */ /* 0x00006400000c000b */
[----:B01----:R-:W-:Y:S01]  /*14e70*/  ENDCOLLECTIVE ;  /* 0x000000000000791b */ /* 0x003fe20003800000 */
.L_x_1847:
[----:B------:R-:W-:-:S05]  /*14e80*/  @!P0 IMAD.X R3, RZ, RZ, R6, P2 ;  /* 0x000000ffff038224 */ /* 0x000fca00010e0606 */
[----:B------:R-:W-:Y:S01]  /*14e90*/  @!PT LDS RZ, [RZ] ;  /* 0x00000000fffff984 */ /* 0x000fe20000000800 */
[----:B------:R-:W-:Y:S01]  /*14ea0*/  @!PT LDS RZ, [RZ] ;  /* 0x00000000fffff984 */ /* 0x000fe20000000800 */
[----:B------:R-:W-:Y:S01]  /*14eb0*/  @!PT LDS RZ, [RZ] ;  /* 0x00000000fffff984 */ /* 0x000fe20000000800 */
[----:B------:R0:W-:Y:S01]  /*14ec0*/  @!P0 LDGSTS.E.BYPASS.LTC128B.128 [R21+0x20c00], desc[UR36][R2.64], !P1 ;  /* 0x20c0000002158fae */ /* 0x0001e2000c901d64 */
[----:B------:R-:W-:Y:S01]  /*14ed0*/  ISETP.GE.AND P0, PT, R9, R0, PT ;  /* 0x000000000900720c */ /* 0x000fe20003f06270 */
[----:B------:R-:W-:-:S12]  /*14ee0*/  IMAD.MOV.U32 R13, RZ, RZ, R4 ;  /* 0x000000ffff0d7224 */ /* 0x000fd800078e0004 */
[----:B------:R-:W-:Y:S02]  /*14ef0*/  @!P0 LEA R9, R30, UR46, 0x1 ;  /* 0x0000002e1e098c11 */ /* 0x000fe4000f8e08ff */
[----:B0-----:R-:W-:-:S07]  /*14f00*/  MOV R6, R14 ;  /* 0x0000000e00067202 */ /* 0x001fce0000000f00 */
[----:B------:R-:W-:Y:S05]  /*14f10*/  WARPSYNC.COLLECTIVE R15, `(.L_x_1848) ;  /* 0x000000000f087348 */ /* 0x000fea0003c00000 */
[----:B------:R0:W1:Y:S02]  /*14f20*/  SHFL.IDX P6, R14, R13, R12, R11 ;  /* 0x0000000c0d0e7389 */ /* 0x00006400000c000b */
[----:B01----:R-:W-:Y:S01]  /*14f30*/  ENDCOLLECTIVE ;  /* 0x000000000000791b */ /* 0x003fe20003800000 */
.L_x_1848:
[----:B------:R-:W-:Y:S01]  /*14f40*/  MOV R13, R5 ;  /* 0x00000005000d7202 */ /* 0x000fe20000000f00 */
[----:B------:R-:W-:Y:S01]  /*14f50*/  IMAD.MOV.U32 R12, RZ, RZ, 0x3 ;  /* 0x00000003ff0c7424 */ /* 0x000fe200078e00ff */
[----:B------:R-:W-:-:S13]  /*14f60*/  @!P0 LEA R2, P2, R22, R14, 0x1 ;  /* 0x0000000e16028211 */ /* 0x000fda00078408ff */
[----:B------:R-:W-:Y:S05]  /*14f70*/  WARPSYNC.COLLECTIVE R15, `(.L_x_1849) ;  /* 0x000000000f087348 */ /* 0x000fea0003c00000 */
[----:B------:R0:W1:Y:S02]  /*14f80*/  SHFL.IDX P6, R14, R13, R12, R11 ;  /* 0x0000000c0d0e7389 */ /* 0x00006400000c000b */
[----:B01----:R-:W-:Y:S01]  /*14f90*/  ENDCOLLECTIVE ;  /* 0x000000000000791b */ /* 0x003fe20003800000 */
.L_x_1849:
[----:B------:R-:W-:-:S05]  /*14fa0*/  @!P0 IMAD.X R3, RZ, RZ, R6, P2 ;  /* 0x000000ffff038224 */ /* 0x000fca00010e0606 */
[----:B------:R-:W-:Y:S01]  /*14fb0*/  @!PT LDS RZ, [RZ] ;  /* 0x00000000fffff984 */ /* 0x000fe20000000800 */
[----:B------:R-:W-:Y:S01]  /*14fc0*/  @!PT LDS RZ, [RZ] ;  /* 0x00000000fffff984 */ /* 0x000fe20000000800 */
[----:B------:R-:W-:Y:S01]  /*14fd0*/  @!PT LDS RZ, [RZ] ;  /* 0x00000000fffff984 */ /* 0x000fe20000000800 */
[----:B------:R0:W-:Y:S01]  /*14fe0*/  @!P0 LDGSTS.E.BYPASS.LTC128B.128 [R9+0x21400], desc[UR36][R2.64], !P1 ;  /* 0x2140000002098fae */ /* 0x0001e2000c901d64 */
[----:B------:R-:W-:Y:S01]  /*14ff0*/  MOV R13, R4 ;  /* 0x00000004000d7202 */ /* 0x000fe20000000f00 */
[----:B------:R-:W-:-:S07]  /*15000*/  IMAD.MOV.U32 R6, RZ, RZ, R14 ;  /* 0x000000ffff067224 */ /* 0x000fce00078e000e */
[----:B0-----:R-:W-:Y:S05]  /*15010*/  WARPSYNC.COLLECTIVE R15, `(.L_x_1850) ;  /* 0x000000000f087348 */ /* 0x001fea0003c00000 */
[----:B------:R1:W2:Y:S02]  /*15020*/  SHFL.IDX P6, R14, R13, R12, R11 ;  /* 0x0000000c0d0e7389 */ /* 0x0002a400000c000b */
[----:B012---:R-:W-:Y:S01]  /*15030*/  ENDCOLLECTIVE ;  /* 0x000000000000791b */ /* 0x007fe20003800000 */
.L_x_1850:
[----:B------:R-:W-:Y:S05]  /*15040*/  BRA `(.L_x_1851) ;  /* 0xffffffd4005c7947 */ /* 0x000fea000383ffff */
.L_x_1796:
[----:B0-----:R-:W-:-:S04]  /*15050*/  IMAD.U32 R3, RZ, RZ, UR46 ;  /* 0x0000002eff037e24 */ /* 0x001fc8000f8e00ff */
[----:B------:R0:W1:Y:S03]  /*15060*/  SYNCS.PHASECHK.TRANS64.TRYWAIT P0, [R3+URZ+0x28c20], R0 ;  /* 0x028c2000030075a7 */ /* 0x000066000800017f */
[----:B-1----:R-:W-:Y:S05]  /*15070*/  @!P0 NANOSLEEP.SYNCS 0x989680 ;  /* 0x009896800000895d */ /* 0x002fea0003900000 */
[----:B------:R-:W1:Y:S02]  /*15080*/  @!P0 SYNCS.PHASECHK.TRANS64 P0, [R3+URZ+0x28c20], R0 ;  /* 0x028c2000030085a7 */ /* 0x000e64000800007f */
[----:B-1----:R-:W-:Y:S05]  /*15090*/  @!P0 BRA `(.L_x_1796) ;  /* 0xfffffffc00ec8947 */ /* 0x002fea000383ffff */
[----:B------:R-:W-:Y:S05]  /*150a0*/  BRA `(.L_x_1852) ;  /* 0xffffffd4008c7947 */ /* 0x000fea000383ffff */
.L_x_1798:
[----:B0-----:R-:W-:-:S04]  /*150b0*/  IMAD.U32 R3, RZ, RZ, UR46 ;  /* 0x0000002eff037e24 */ /* 0x001fc8000f8e00ff */
[----:B------:R0:W1:Y:S03]  /*150c0*/  SYNCS.PHASECHK.TRANS64.TRYWAIT P0, [R3+URZ+0x28c60], R0 ;  /* 0x028c6000030075a7 */ /* 0x000066000800017f */
[----:B-1----:R-:W-:Y:S05]  /*150d0*/  @!P0 NANOSLEEP.SYNCS 0x989680 ;  /* 0x009896800000895d */ /* 0x002fea0003900000 */
[----:B------:R-:W1:Y:S02]  /*150e0*/  @!P0 SYNCS.PHASECHK.TRANS64 P0, [R3+URZ+0x28c60], R0 ;  /* 0x028c6000030085a7 */ /* 0x000e64000800007f */
[----:B-1----:R-:W-:Y:S05]  /*150f0*/  @!P0 BRA `(.L_x_1798) ;  /* 0xfffffffc00ec8947 */ /* 0x002fea000383ffff */
[----:B------:R-:W-:Y:S05]  /*15100*/  BRA `(.L_x_1853) ;  /* 0xffffffd400887947 */ /* 0x000fea000383ffff */
.L_x_1799:
        /* <DEDUP_REMOVED lines=8> */
.L_x_1855:
[----:B------:R-:W-:Y:S05]  /*15190*/  BSYNC B0 ;  /* 0x0000000000007941 */ /* 0x000fea0003800000 */
.L_x_1854:
[----:B------:R-:W-:Y:S01]  /*151a0*/  IMAD.MOV.U32 R13, RZ, RZ, R0 ;  /* 0x000000ffff0d7224 */ /* 0x000fe200078e0000 */
[----:B------:R-:W-:Y:S01]  /*151b0*/  MOV R12, RZ ;  /* 0x000000ff000c7202 */ /* 0x000fe20000000f00 */
[----:B------:R-:W-:Y:S01]  /*151c0*/  IMAD.MOV.U32 R11, RZ, RZ, 0x181f ;  /* 0x0000181fff0b7424 */ /* 0x000fe200078e00ff */
[----:B------:R-:W-:Y:S01]  /*151d0*/  SHF.L.U32 R8, R22, 0x1, RZ ;  /* 0x0000000116087819 */ /* 0x000fe200000006ff */
[----:B------:R-:W-:Y:S01]  /*151e0*/  IMAD.MOV.U32 R15, RZ, RZ, -0x1 ;  /* 0xffffffffff0f7424 */ /* 0x000fe200078e00ff */
[----:B------:R-:W-:Y:S01]  /*151f0*/  LOP3.LUT R4, R17, 0x1, RZ, 0xc0, !PT ;  /* 0x0000000111047812 */ /* 0x000fe200078ec0ff */
[----:B------:R-:W-:Y:S01]  /*15200*/  IMAD.MOV.U32 R3, RZ, RZ, R14 ;  /* 0x000000ffff037224 */ /* 0x000fe200078e000e */
[----:B------:R-:W-:-:S07]  /*15210*/  LEA R7, R30, UR46, 0x1 ;  /* 0x0000002e1e077c11 */ /* 0x000fce000f8e08ff */
[----:B------:R-:W-:Y:S05]  /*15220*/  WARPSYNC.COLLECTIVE R15, `(.L_x_1856) ;  /* 0x000000000f087348 */ /* 0x000fea0003c00000 */
[----:B------:R0:W1:Y:S02]  /*15230*/  SHFL.IDX P6, R14, R13, R12, R11 ;  /* 0x0000000c0d0e7389 */ /* 0x00006400000c000b */
[----:B01----:R-:W-:Y:S01]  /*15240*/  ENDCOLLECTIVE ;  /* 0x000000000000791b */ /* 0x003fe20003800000 */
.L_x_1856:
[----:B------:R-:W-:Y:S02]  /*15250*/  ISETP.NE.U32.AND P1, PT, R4, 0x1, PT ;  /* 0x000000010400780c */ /* 0x000fe40003f25070 */
[C---:B------:R-:W-:Y:S02]  /*15260*/  LOP3.LUT P5, RZ, R17.reuse, 0x2, RZ, 0xc0, !PT ;  /* 0x0000000211ff7812 */ /* 0x040fe400078ac0ff */
[C---:B------:R-:W-:Y:S02]  /*15270*/  LOP3.LUT P4, RZ, R17.reuse, 0x4, RZ, 0xc0, !PT ;  /* 0x0000000411ff7812 */ /* 0x040fe4000788c0ff */
[C---:B------:R-:W-:Y:S02]  /*15280*/  LOP3.LUT P3, RZ, R17.reuse, 0x8, RZ, 0xc0, !PT ;  /* 0x0000000811ff7812 */ /* 0x040fe4000786c0ff */
[----:B------:R-:W-:Y:S02]  /*15290*/  LOP3.LUT P2, RZ, R17, 0x10, RZ, 0xc0, !PT ;  /* 0x0000001011ff7812 */ /* 0x000fe4000784c0ff */
[----:B------:R-:W-:-:S02]  /*152a0*/  LOP3.LUT R16, R16, 0xfffffeff, RZ, 0xc0, !PT ;  /* 0xfffffeff10107812 */ /* 0x000fc400078ec0ff */
[----:B------:R-:W-:Y:S01]  /*152b0*/  PRMT R4, R17, 0x8880, RZ ;  /* 0x0000888011047816 */ /* 0x000fe200000000ff */
[----:B------:R-:W-:Y:S01]  /*152c0*/  IMAD.MOV.U32 R13, RZ, RZ, R6 ;  /* 0x000000ffff0d7224 */ /* 0x000fe200078e0006 */
[----:B------:R-:W-:Y:S02]  /*152d0*/  @P1 LOP3.LUT R16, R16, 0x100, RZ, 0xfc, !PT ;  /* 0x0000010010101812 */ /* 0x000fe400078efcff */
[----:B------:R-:W-:Y:S02]  /*152e0*/  MOV R12, 0x1 ;  /* 0x00000001000c7802 */ /* 0x000fe40000000f00 */
        /* <DEDUP_REMOVED lines=30> */
.L_x_1857:
[----:B------:R-:W-:Y:S02]  /*154d0*/  IMAD.MOV.U32 R13, RZ, RZ, R0 ;  /* 0x000000ffff0d7224 */ /* 0x000fe400078e0000 */
[----:B------:R-:W-:-:S07]  /*154e0*/  IMAD.MOV.U32 R5, RZ, RZ, R14 ;  /* 0x000000ffff057224 */ /* 0x000fce00078e000e */
[----:B------:R-:W-:Y:S05]  /*154f0*/  WARPSYNC.COLLECTIVE R15, `(.L_x_1858) ;  /* 0x000000000f087348 */ /* 0x000fea0003c00000 */
[----:B------:R0:W1:Y:S02]  /*15500*/  SHFL.IDX P6, R14, R13, R12, R11 ;  /* 0x0000000c0d0e7389 */ /* 0x00006400000c000b */
[----:B01----:R-:W-:Y:S01]  /*15510*/  ENDCOLLECTIVE ;  /* 0x000000000000791b */ /* 0x003fe20003800000 */
.L_x_1858:
        /* <DEDUP_REMOVED lines=28> */
.L_x_1859:
[----:B------:R-:W-:Y:S01]  /*156e0*/  IMAD.MOV.U32 R13, RZ, RZ, R0 ;  /* 0x000000ffff0d7224 */ /* 0x000fe200078e0000 */
[----:B------:R-:W-:-:S07]  /*156f0*/  MOV R9, R14 ;  /* 0x0000000e00097202 */ /* 0x000fce0000000f00 */
[----:B------:R-:W-:Y:S05]  /*15700*/  WARPSYNC.COLLECTIVE R15, `(.L_x_1860) ;  /* 0x000000000f087348 */ /* 0x000fea0003c00000 */
[----:B------:R0:W1:Y:S02]  /*15710*/  SHFL.IDX P6, R14, R13, R12, R11 ;  /* 0x0000000c0d0e7389 */ /* 0x00006400000c000b */
[----:B01----:R-:W-:Y:S01]  /*15720*/  ENDCOLLECTIVE ;  /* 0x000000000000791b */ /* 0x003fe20003800000 */
.L_x_1860:
[----:B------:R-:W-:Y:S01]  /*15730*/  MOV R13, R6 ;  /* 0x00000006000d7202 */ /* 0x000fe20000000f00 */
        /* <DEDUP_REMOVED lines=27> */
.L_x_1861:
[----:B------:R-:W-:Y:S01]  /*158f0*/  MOV R13, R0 ;  /* 0x00000000000d7202 */ /* 0x000fe20000000f00 */
[----:B------:R-:W-:-:S07]  /*15900*/  IMAD.MOV.U32 R6, RZ, RZ, R14 ;  /* 0x000000ffff067224 */ /* 0x000fce00078e000e */
[----:B------:R-:W-:Y:S05]  /*15910*/  WARPSYNC.COLLECTIVE R15, `(.L_x_1862) ;  /* 0x000000000f087348 */ /* 0x000fea0003c00000 */
[----:B------:R0:W1:Y:S02]  /*15920*/  SHFL.IDX P6, R14, R13, R12, R11 ;  /* 0x0000000c0d0e7389 */ /* 0x00006400000c000b */
[----:B01----:R-:W-:Y:S01]  /*15930*/  ENDCOLLECTIVE ;  /* 0x000000000000791b */ /* 0x003fe20003800000 */
.L_x_1862:
[----:B------:R-:W-:Y:S05]  /*15940*/  BRA `(.L_x_1863) ;  /* 0xffffffd4001c7947 */ /* 0x000fea000383ffff */
.L_x_1806:
[----:B-1----:R1:W2:Y:S02]  /*15950*/  SYNCS.PHASECHK.TRANS64.TRYWAIT P0, [R10+URZ+0x28c40], R20 ;  /* 0x028c40140a0075a7 */ /* 0x0022a4000800017f */
[----:B--2---:R-:W-:Y:S05]  /*15960*/  @!P0 NANOSLEEP.SYNCS 0x989680 ;  /* 0x009896800000895d */ /* 0x004fea0003900000 */
[----:B------:R-:W2:Y:S02]  /*15970*/  @!P0 SYNCS.PHASECHK.TRANS64 P0, [R10+URZ+0x28c40], R20 ;  /* 0x028c40140a0085a7 */ /* 0x000ea4000800007f */
[----:B--2---:R-:W-:Y:S05]  /*15980*/  @!P0 BRA `(.L_x_1806) ;  /* 0xfffffffc00f08947 */ /* 0x004fea000383ffff */
[----:B------:R-:W-:Y:S05]  /*15990*/  BRA `(.L_x_1864) ;  /* 0xffffffd800587947 */ /* 0x000fea000383ffff */
.L_x_1807:
        /* <DEDUP_REMOVED lines=8> */
.L_x_1866:
[----:B------:R-:W-:Y:S05]  /*15a20*/  BSYNC B1 ;  /* 0x0000000000017941 */ /* 0x000fea0003800000 */
.L_x_1865:
[----:B------:R-:W-:Y:S01]  /*15a30*/  IMAD.MOV.U32 R13, RZ, RZ, R26 ;  /* 0x000000ffff0d7224 */ /* 0x000fe200078e001a */
[----:B------:R-:W-:Y:S01]  /*15a40*/  MOV R11, 0x181f ;  /* 0x0000181f000b7802 */ /* 0x000fe20000000f00 */
[----:B------:R-:W-:Y:S01]  /*15a50*/  IMAD.MOV.U32 R12, RZ, RZ, RZ ;  /* 0x000000ffff0c7224 */ /* 0x000fe200078e00ff */
[----:B------:R-:W-:Y:S01]  /*15a60*/  MOV R3, R14 ;  /* 0x0000000e00037202 */ /* 0x000fe20000000f00 */
[----:B------:R-:W-:Y:S01]  /*15a70*/  IMAD.MOV.U32 R15, RZ, RZ, -0x1 ;  /* 0xffffffffff0f7424 */ /* 0x000fe200078e00ff */
[----:B------:R-:W-:-:S07]  /*15a80*/  LEA R27, R17, UR46, 0x1 ;  /* 0x0000002e111b7c11 */ /* 0x000fce000f8e08ff */
[----:B------:R-:W-:Y:S05]  /*15a90*/  WARPSYNC.COLLECTIVE R15, `(.L_x_1867) ;  /* 0x000000000f087348 */ /* 0x000fea0003c00000 */
[----:B------:R0:W1:Y:S02]  /*15aa0*/  SHFL.IDX P6, R14, R13, R12, R11 ;  /* 0x0000000c0d0e7389 */ /* 0x00006400000c000b */
[----:B01----:R-:W-:Y:S01]  /*15ab0*/  ENDCOLLECTIVE ;  /* 0x000000000000791b */ /* 0x003fe20003800000 */
.L_x_1867:
[----:B------:R-:W-:Y:S01]  /*15ac0*/  MOV R13, R29 ;  /* 0x0000001d000d7202 */ /* 0x000fe20000000f00 */
[----:B------:R-:W-:Y:S01]  /*15ad0*/  IMAD.MOV.U32 R12, RZ, RZ, 0x1 ;  /* 0x00000001ff0c7424 */ /* 0x000fe200078e00ff */
[----:B------:R-:W-:-:S13]  /*15ae0*/  IADD3 R2, P0, R14, R8, RZ ;  /* 0x000000080e027210 */ /* 0x000fda0007f1e0ff */
[----:B------:R-:W-:Y:S05]  /*15af0*/  WARPSYNC.COLLECTIVE R15, `(.L_x_1868) ;  /* 0x000000000f087348 */ /* 0x000fea0003c00000 */
[----:B------:R0:W1:Y:S02]  /*15b00*/  SHFL.IDX P6, R14, R13, R12, R11 ;  /* 0x0000000c0d0e7389 */ /* 0x00006400000c000b */
[----:B01----:R-:W-:Y:S01]  /*15b10*/  ENDCOLLECTIVE ;  /* 0x000000000000791b */ /* 0x003fe20003800000 */
.L_x_1868:
        /* <DEDUP_REMOVED lines=10> */
.L_x_1869:
[----:B------:R-:W-:Y:S01]  /*15bc0*/  IMAD.MOV.U32 R13, RZ, RZ, R29 ;  /* 0x000000ffff0d7224 */ /* 0x000fe200078e001d */
[----:B------:R-:W-:Y:S02]  /*15bd0*/  MOV R12, 0x2 ;  /* 0x00000002000c7802 */ /* 0x000fe40000000f00 */
[----:B------:R-:W-:-:S13]  /*15be0*/  IADD3 R2, P0, R14, R8, RZ ;  /* 0x000000080e027210 */ /* 0x000fda0007f1e0ff */
[----:B------:R-:W-:Y:S05]  /*15bf0*/  WARPSYNC.COLLECTIVE R15, `(.L_x_1870) ;  /* 0x000000000f087348 */ /* 0x000fea0003c00000 */
[----:B------:R0:W1:Y:S02]  /*15c00*/  SHFL.IDX P6, R14, R13, R12, R11 ;  /* 0x0000000c0d0e7389 */ /* 0x00006400000c000b */
[----:B01----:R-:W-:Y:S01]  /*15c10*/  ENDCOLLECTIVE ;  /* 0x000000000000791b */ /* 0x003fe20003800000 */
.L_x_1870:
        /* <DEDUP_REMOVED lines=10> */
.L_x_1871:
[----:B------:R-:W-:Y:S02]  /*15cc0*/  IMAD.MOV.U32 R13, RZ, RZ, R29 ;  /* 0x000000ffff0d7224 */ /* 0x000fe400078e001d */
[----:B------:R-:W-:Y:S01]  /*15cd0*/  IMAD.MOV.U32 R12, RZ, RZ, 0x3 ;  /* 0x00000003ff0c7424 */ /* 0x000fe200078e00ff */
[----:B------:R-:W-:-:S13]  /*15ce0*/  IADD3 R2, P0, R14, R8, RZ ;  /* 0x000000080e027210 */ /* 0x000fda0007f1e0ff */
[----:B------:R-:W-:Y:S05]  /*15cf0*/  WARPSYNC.COLLECTIVE R15, `(.L_x_1872) ;  /* 0x000000000f087348 */ /* 0x000fea0003c00000 */
[----:B------:R0:W1:Y:S02]  /*15d00*/  SHFL.IDX P6, R14, R13, R12, R11 ;  /* 0x0000000c0d0e7389 */ /* 0x00006400000c000b */
[----:B01----:R-:W-:Y:S01]  /*15d10*/  ENDCOLLECTIVE ;  /* 0x000000000000791b */ /* 0x003fe20003800000 */
.L_x_1872:
[----:B------:R-:W-:-:S05]  /*15d20*/  IADD3.X R3, RZ, R3, RZ, P0, !PT ;  /* 0x00000003ff037210 */ /* 0x000fca00007fe4ff */
[----:B------:R-:W-:Y:S01]  /*15d30*/  @!PT LDS RZ, [RZ] ;  /* 0x00000000fffff984 */ /* 0x000fe20000000800 */
[----:B------:R-:W-:Y:S01]  /*15d40*/  @!PT LDS RZ, [RZ] ;  /* 0x00000000fffff984 */ /* 0x000fe20000000800 */
[----:B------:R-:W-:Y:S01]  /*15d50*/  @!PT LDS RZ, [RZ] ;  /* 0x00000000fffff984 */ /* 0x000fe20000000800 */
[----:B------:R0:W-:Y:S01]  /*15d60*/  LDGSTS.E.BYPASS.LTC128B.128 [R27+0x23400], desc[UR36][R2.64], !P1 ;  /* 0x23400000021b7fae */ /* 0x0001e2000c901d64 */
[----:B------:R-:W-:Y:S01]  /*15d70*/  IMAD.MOV.U32 R13, RZ, RZ, R26 ;  /* 0x000000ffff0d7224 */ /* 0x000fe200078e001a */
[----:B------:R-:W-:-:S07]  /*15d80*/  MOV R34, R14 ;  /* 0x0000000e00227202 */ /* 0x000fce0000000f00 */
[----:B0-----:R-:W-:Y:S05]  /*15d90*/  WARPSYNC.COLLECTIVE R15, `(.L_x_1873) ;  /* 0x000000000f087348 */ /* 0x001fea0003c00000 */
[----:B------:R1:W2:Y:S02]  /*15da0*/  SHFL.IDX P6, R14, R13, R12, R11 ;  /* 0x0000000c0d0e7389 */ /* 0x0002a400000c000b */
[----:B012---:R-:W-:Y:S01]  /*15db0*/  ENDCOLLECTIVE ;  /* 0x000000000000791b */ /* 0x007fe20003800000 */
.L_x_1873:
[----:B------:R-:W-:Y:S05]  /*15dc0*/  BRA `(.L_x_1874) ;  /* 0xffffffd8000c7947 */ /* 0x000fea000383ffff */
.L_x_1812:
[----:B---3--:R3:W4:Y:S02]  /*15dd0*/  SYNCS.PHASECHK.TRANS64.TRYWAIT P0, [R10+URZ+0x28c60], R20 ;  /* 0x028c60140a0075a7 */ /* 0x008724000800017f */
[----:B----4-:R-:W-:Y:S05]  /*15de0*/  @!P0 NANOSLEEP.SYNCS 0x989680 ;  /* 0x009896800000895d */ /* 0x010fea0003900000 */
[----:B------:R-:W4:Y:S02]  /*15df0*/  @!P0 SYNCS.PHASECHK.TRANS64 P0, [R10+URZ+0x28c60], R20 ;  /* 0x028c60140a0085a7 */ /* 0x000f24000800007f */
[----:B----4-:R-:W-:Y:S05]  /*15e00*/  @!P0 BRA `(.L_x_1812) ;  /* 0xfffffffc00f08947 */ /* 0x010fea000383ffff */
[----:B------:R-:W-:Y:S05]  /*15e10*/  BRA `(.L_x_1875) ;  /* 0xffffffd800587947 */ /* 0x000fea000383ffff */
.L_x_1813:
[----:B------:R-:W-:Y:S01]  /*15e20*/  BSSY B1, `(.L_x_1876) ;  /* 0x0000008000017945 */ /* 0x000fe20003800000 */
[----:B------:R-:W-:Y:S01]  /*15e30*/  IMAD.MOV.U32 R13, RZ, RZ, R19 ;  /* 0x000000ffff0d7224 */ /* 0x000fe200078e0013 */
[----:B------:R-:W-:Y:S01]  /*15e40*/  MOV R12, RZ ;  /* 0x000000ff000c7202 */ /* 0x000fe20000000f00 */
[----:B------:R-:W-:Y:S02]  /*15e50*/  IMAD.MOV.U32 R11, RZ, RZ, 0x181f ;  /* 0x0000181fff0b7424 */ /* 0x000fe400078e00ff */
[----:B------:R-:W-:-:S07]  /*15e60*/  IMAD.MOV.U32 R15, RZ, RZ, -0x1 ;  /* 0xffffffffff0f7424 */ /* 0x000fce00078e00ff */
[----:B-123--:R-:W-:Y:S05]  /*15e70*/  WARPSYNC.COLLECTIVE R15, `(.L_x_1877) ;  /* 0x000000000f087348 */ /* 0x00efea0003c00000 */
[----:B------:R0:W4:Y:S02]  /*15e80*/  SHFL.IDX P6, R14, R13, R12, R11 ;  /* 0x0000000c0d0e7389 */ /* 0x00012400000c000b */
[----:B01234-:R-:W-:Y:S01]  /*15e90*/  ENDCOLLECTIVE ;  /* 0x000000000000791b */ /* 0x01ffe20003800000 */
.L_x_1877:
[----:B------:R-:W-:Y:S05]  /*15ea0*/  BSYNC B1 ;  /* 0x0000000000017941 */ /* 0x000fea0003800000 */
.L_x_1876:
[----:B------:R-:W-:Y:S01]  /*15eb0*/  IMAD.MOV.U32 R13, RZ, RZ, R18 ;  /* 0x000000ffff0d7224 */ /* 0x000fe200078e0012 */
[----:B------:R-:W-:Y:S01]  /*15ec0*/  MOV R11, 0x181f ;  /* 0x0000181f000b7802 */ /* 0x000fe20000000f00 */
[----:B------:R-:W-:Y:S01]  /*15ed0*/  IMAD.MOV.U32 R12, RZ, RZ, RZ ;  /* 0x000000ffff0c7224 */ /* 0x000fe200078e00ff */
[----:B------:R-:W-:Y:S01]  /*15ee0*/  MOV R3, R14 ;  /* 0x0000000e00037202 */ /* 0x000fe20000000f00 */
[----:B------:R-:W-:Y:S01]  /*15ef0*/  IMAD.MOV.U32 R15, RZ, RZ, -0x1 ;  /* 0xffffffffff0f7424 */ /* 0x000fe200078e00ff */
[----:B------:R-:W-:Y:S02]  /*15f00*/  LEA R17, R17, UR46, 0x1 ;  /* 0x0000002e11117c11 */ /* 0x000fe4000f8e08ff */
[----:B------:R-:W-:-:S13]  /*15f10*/  LOP3.LUT P2, RZ, R16, 0x20, RZ, 0xc0, !PT ;  /* 0x0000002010ff7812 */ /* 0x000fda000784c0ff */
[----:B------:R-:W-:Y:S05]  /*15f20*/  WARPSYNC.COLLECTIVE R15, `(.L_x_1878) ;  /* 0x000000000f087348 */ /* 0x000fea0003c00000 */
[----:B------:R0:W1:Y:S02]  /*15f30*/  SHFL.IDX P6, R14, R13, R12, R11 ;  /* 0x0000000c0d0e7389 */ /* 0x00006400000c000b */
[----:B01----:R-:W-:Y:S01]  /*15f40*/  ENDCOLLECTIVE ;  /* 0x000000000000791b */ /* 0x003fe20003800000 */
.L_x_1878:
[C---:B------:R-:W-:Y:S02]  /*15f50*/  LOP3.LUT P1, RZ, R16.reuse, 0x10, RZ, 0xc0, !PT ;  /* 0x0000001010ff7812 */ /* 0x040fe4000782c0ff */
[----:B------:R-:W-:Y:S02]  /*15f60*/  P2R R4, PR, RZ, 0x20 ;  /* 0x00000020ff047803 */ /* 0x000fe40000000000 */
[----:B------:R-:W-:Y:S01]  /*15f70*/  MOV R13, R19 ;  /* 0x00000013000d7202 */ /* 0x000fe20000000f00 */
        /* <DEDUP_REMOVED lines=12> */
.L_x_1879:
        /* <DEDUP_REMOVED lines=16> */
.L_x_1880:
[----:B------:R-:W-:Y:S01]  /*16140*/  @!PT LDS RZ, [RZ] ;  /* 0x00000000fffff984 */ /* 0x000fe20000000800 */
[----:B------:R-:W-:Y:S01]  /*16150*/  @!PT LDS RZ, [RZ] ;  /* 0x00000000fffff984 */ /* 0x000fe20000000800 */
[----:B------:R-:W-:Y:S01]  /*16160*/  @!PT LDS RZ, [RZ] ;  /* 0x00000000fffff984 */ /* 0x000fe20000000800 */
[----:B------:R0:W-:Y:S01]  /*16170*/  LDGSTS.E.BYPASS.LTC128B.128 [R17+0xe400], desc[UR36][R2.64+0x380], P1 ;  /* 0x0e40038002117fae */ /* 0x0001e20008901d64 */
[----:B------:R-:W-:Y:S01]  /*16180*/  IMAD.MOV.U32 R13, RZ, RZ, R19 ;  /* 0x000000ffff0d7224 */ /* 0x000fe200078e0013 */
[----:B------:R-:W-:Y:S02]  /*16190*/  MOV R12, 0x2 ;  /* 0x00000002000c7802 */ /* 0x000fe40000000f00 */
        /* <DEDUP_REMOVED lines=12> */
.L_x_1881:
        /* <DEDUP_REMOVED lines=14> */
.L_x_1882:
[----:B------:R-:W-:Y:S02]  /*16340*/  IMAD.MOV.U32 R13, RZ, RZ, R19 ;  /* 0x000000ffff0d7224 */ /* 0x000fe400078e0013 */
[----:B------:R-:W-:Y:S01]  /*16350*/  IMAD.MOV.U32 R12, RZ, RZ, 0x3 ;  /* 0x00000003ff0c7424 */ /* 0x000fe200078e00ff */
        /* <DEDUP_REMOVED lines=15> */
.L_x_1883:
        /* <DEDUP_REMOVED lines=13> */
.L_x_1884:
[----:B------:R-:W-:Y:S05]  /*16520*/  BRA `(.L_x_1885) ;  /* 0xffffffd400cc7947 */ /* 0x000fea000383ffff */
.L_x_1818:
[----:B0-----:R0:W1:Y:S02]  /*16530*/  SYNCS.PHASECHK.TRANS64.TRYWAIT P0, [R5+URZ+0x28c20], R4 ;  /* 0x028c2004050075a7 */ /* 0x001064000800017f */
[----:B-1----:R-:W-:Y:S05]  /*16540*/  @!P0 NANOSLEEP.SYNCS 0x989680 ;  /* 0x009896800000895d */ /* 0x002fea0003900000 */
[----:B------:R-:W1:Y:S02]  /*16550*/  @!P0 SYNCS.PHASECHK.TRANS64 P0, [R5+URZ+0x28c20], R4 ;  /* 0x028c2004050085a7 */ /* 0x000e64000800007f */
[----:B-1----:R-:W-:Y:S05]  /*16560*/  @!P0 BRA `(.L_x_1818) ;  /* 0xfffffffc00f08947 */ /* 0x002fea000383ffff */
[----:B------:R-:W-:Y:S05]  /*16570*/  BRA `(.L_x_1886) ;  /* 0xffffffd800787947 */ /* 0x000fea000383ffff */
.L_x_1819:
[----:B------:R-:W1:Y:S01]  /*16580*/  S2R R2, SR_TID.X ;  /* 0x0000000000027919 */ /* 0x000e620000002100 */
[----:B------:R-:W-:Y:S01]  /*16590*/  BSSY B0, `(.L_x_1887) ;  /* 0x000000a000007945 */ /* 0x000fe20003800000 */
[----:B------:R-:W-:Y:S01]  /*165a0*/  IMAD.MOV.U32 R12, RZ, RZ, RZ ;  /* 0x000000ffff0c7224 */ /* 0x000fe200078e00ff */
[----:B------:R-:W-:Y:S01]  /*165b0*/  MOV R15, 0xffffffff ;  /* 0xffffffff000f7802 */ /* 0x000fe20000000f00 */
[----:B------:R-:W-:Y:S01]  /*165c0*/  IMAD.MOV.U32 R11, RZ, RZ, 0x1f ;  /* 0x0000001fff0b7424 */ /* 0x000fe200078e00ff */
[----:B-1----:R-:W-:-:S04]  /*165d0*/  SHF.R.U32.HI R2, RZ, 0x5, R2 ;  /* 0x00000005ff027819 */ /* 0x002fc80000011602 */
[----:B------:R-:W-:-:S04]  /*165e0*/  LOP3.LUT R2, R2, 0x3, RZ, 0xc0, !PT ;  /* 0x0000000302027812 */ /* 0x000fc800078ec0ff */
[----:B------:R-:W-:-:S07]  /*165f0*/  MOV R13, R2 ;  /* 0x00000002000d7202 */ /* 0x000fce0000000f00 */
[----:B0-2--5:R-:W-:Y:S05]  /*16600*/  WARPSYNC.COLLECTIVE R15, `(.L_x_1888) ;  /* 0x000000000f087348 */ /* 0x025fea0003c00000 */
[----:B------:R1:W3:Y:S02]  /*16610*/  SHFL.IDX P6, R14, R13, R12, R11 ;  /* 0x0000000c0d0e7389 */ /* 0x0002e400000c000b */
[----:B0123-5:R-:W-:Y:S01]  /*16620*/  ENDCOLLECTIVE ;  /* 0x000000000000791b */ /* 0x02ffe20003800000 */
.L_x_1888:
[----:B------:R-:W-:Y:S05]  /*16630*/  BSYNC B0 ;  /* 0x0000000000007941 */ /* 0x000fea0003800000 */
.L_x_1887:
[----:B------:R-:W-:Y:S05]  /*16640*/  BRA `(.L_x_1889) ;  /* 0xffffffd800607947 */ /* 0x000fea000383ffff */
.L_x_1820:
[----:B------:R-:W-:Y:S01]  /*16650*/  BSSY B0, `(.L_x_1890) ;  /* 0x0000006000007945 */ /* 0x000fe20003800000 */
[----:B------:R-:W-:-:S07]  /*16660*/  IMAD.MOV.U32 R15, RZ, RZ, -0x1 ;  /* 0xffffffffff0f7424 */ /* 0x000fce00078e00ff */
[----:B012--5:R-:W-:Y:S05]  /*16670*/  WARPSYNC.COLLECTIVE R15, `(.L_x_1891) ;  /* 0x000000000f0c7348 */ /* 0x027fea0003c00000 */
[----:B------:R-:W-:Y:S02]  /*16680*/  ELECT P6, UR62, PT ;  /* 0x00000000003e782f */ /* 0x000fe400038c0000 */
[----:B------:R-:W-:Y:S01]  /*16690*/  MOV R14, UR62 ;  /* 0x0000003e000e7c02 */ /* 0x000fe20008000f00 */
[----:B012--5:R-:W-:Y:S10]  /*166a0*/  ENDCOLLECTIVE ;  /* 0x000000000000791b */ /* 0x027ff40003800000 */
.L_x_1891:
[----:B------:R-:W-:Y:S05]  /*166b0*/  BSYNC B0 ;  /* 0x0000000000007941 */ /* 0x000fea0003800000 */
.L_x_1890:
[----:B------:R-:W-:Y:S05]  /*166c0*/  BRA `(.L_x_1892) ;  /* 0xffffffd800547947 */ /* 0x000fea000383ffff */
.L_x_1822:
[----:B0-----:R0:W1:Y:S02]  /*166d0*/  SYNCS.PHASECHK.TRANS64.TRYWAIT P1, [R4+URZ+0x28c40], R3 ;  /* 0x028c4003040075a7 */ /* 0x001064000802017f */
[----:B-1----:R-:W-:Y:S05]  /*166e0*/  @!P1 NANOSLEEP.SYNCS 0x989680 ;  /* 0x009896800000995d */ /* 0x002fea0003900000 */
[----:B------:R-:W1:Y:S02]  /*166f0*/  @!P1 SYNCS.PHASECHK.TRANS64 P1, [R4+URZ+0x28c40], R3 ;  /* 0x028c4003040095a7 */ /* 0x000e64000802007f */
[----:B-1----:R-:W-:Y:S05]  /*16700*/  @!P1 BRA `(.L_x_1822) ;  /* 0xfffffffc00f09947 */ /* 0x002fea000383ffff */
[----:B------:R-:W-:Y:S05]  /*16710*/  BRA `(.L_x_1893) ;  /* 0xffffffd800747947 */ /* 0x000fea000383ffff */
.L_x_1824:
[----:B-1----:R1:W3:Y:S02]  /*16720*/  SYNCS.PHASECHK.TRANS64.TRYWAIT P1, [R5+URZ+0x28c40], R0 ;  /* 0x028c4000050075a7 */ /* 0x0022e4000802017f */
[----:B---3--:R-:W-:Y:S05]  /*16730*/  @!P1 NANOSLEEP.SYNCS 0x989680 ;  /* 0x009896800000995d */ /* 0x008fea0003900000 */
[----:B------:R-:W3:Y:S02]  /*16740*/  @!P1 SYNCS.PHASECHK.TRANS64 P1, [R5+URZ+0x28c40], R0 ;  /* 0x028c4000050095a7 */ /* 0x000ee4000802007f */
[----:B---3--:R-:W-:Y:S05]  /*16750*/  @!P1 BRA `(.L_x_1824) ;  /* 0xfffffffc00f09947 */ /* 0x008fea000383ffff */
[----:B------:R-:W-:Y:S05]  /*16760*/  BRA `(.L_x_1894) ;  /* 0xffffffd800807947 */ /* 0x000fea000383ffff */
.L_x_1826:
[----:B---3--:R3:W4:Y:S02]  /*16770*/  SYNCS.PHASECHK.TRANS64.TRYWAIT P1, [R4+URZ+0x28c60], R3 ;  /* 0x028c6003040075a7 */ /* 0x008724000802017f */
[----:B----4-:R-:W-:Y:S05]  /*16780*/  @!P1 NANOSLEEP.SYNCS 0x989680 ;  /* 0x009896800000995d */ /* 0x010fea0003900000 */
[----:B------:R-:W4:Y:S02]  /*16790*/  @!P1 SYNCS.PHASECHK.TRANS64 P1, [R4+URZ+0x28c60], R3 ;  /* 0x028c6003040095a7 */ /* 0x000f24000802007f */
[----:B----4-:R-:W-:Y:S05]  /*167a0*/  @!P1 BRA `(.L_x_1826) ;  /* 0xfffffffc00f09947 */ /* 0x010fea000383ffff */
[----:B------:R-:W-:Y:S05]  /*167b0*/  BRA `(.L_x_1895) ;  /* 0xffffffd8007c7947 */ /* 0x000fea000383ffff */
.L_x_1896:
        /* <DEDUP_REMOVED lines=12> */
.L_x_5833:


//--------------------- .text._ZN7cutlass13device_kernelIN5flash11enable_sm90INS1_16FlashAttnFwdSm90INS1_25CollectiveMainloopFwdSm90ILi2EN4cute5tupleIJNS5_1CILi1EEES8_S8_EEENS6_IJNS7_ILi64EEESA_SA_EEELi512ENS_10bfloat16_tEfNS_4arch4Sm90ELb0ELb1ELb1ELb0ELb1ELb0ELb1ELb0ELb0ELb1ELb1ELb0EEENS1_21CollectiveEpilogueFwdINS6_IJSA_NS7_ILi512EEESA_EEES9_SC_SE_Li256ELb0ELb1ELb1ELb0EEENS1_19SingleTileSchedulerILb0ELb1ELb1ELi64EEEEEEEEEvNT_6ParamsE --------------------------
	.section	.text._ZN7cutlass13device_kernelIN5flash11enable_sm90INS1_16FlashAttnFwdSm90INS1_25CollectiveMainloopFwdSm90ILi2EN4cute5tupleIJNS5_1CILi1EEES8_S8_EEENS6_IJNS7_ILi64EEESA_SA_EEELi512ENS_10bfloat16_tEfNS_4arch4Sm90ELb0ELb1ELb1ELb0ELb1ELb0ELb1ELb0ELb0ELb1ELb1ELb0EEENS1_21CollectiveEpilogueFwdINS6_IJSA_NS7_ILi512EEESA_EEES9_SC_SE_Li256ELb0ELb1ELb1ELb0EEENS1_19SingleTileSchedulerILb0ELb1ELb1ELi64EEEEEEEEEvNT_6ParamsE,"ax",@progbits
	.align	128
.text._ZN7cutlass13device_kernelIN5flash11enable_sm90INS1_16FlashAttnFwdSm90INS1_25CollectiveMainloopFwdSm90ILi2EN4cute5tupleIJNS5_1CILi1EEES8_S8_EEENS6_IJNS7_ILi64EEESA_SA_EEELi512ENS_10bfloat16_tEfNS_4arch4Sm90ELb0ELb1ELb1ELb0ELb1ELb0ELb1ELb0ELb0ELb1ELb1ELb0EEENS1_21CollectiveEpilogueFwdINS6_IJSA_NS7_ILi512EEESA_EEES9_SC_SE_Li256ELb0ELb1ELb1ELb0EEENS1_19SingleTileSchedulerILb0ELb1ELb1ELi64EEEEEEEEEvNT_6ParamsE:
        .type           _ZN7cutlass13device_kernelIN5flash11enable_sm90INS1_16FlashAttnFwdSm90INS1_25CollectiveMainloopFwdSm90ILi2EN4cute5tupleIJNS5_1CILi1EEES8_S8_EEENS6_IJNS7_ILi64EEESA_SA_EEELi512ENS_10bfloat16_tEfNS_4arch4Sm90ELb0ELb1ELb1ELb0ELb1ELb0ELb1ELb0ELb0ELb1ELb1ELb0EEENS1_21CollectiveEpilogueFwdINS6_IJSA_NS7_ILi512EEESA_EEES9_SC_SE_Li256ELb0ELb1ELb1ELb0EEENS1_19SingleTileSchedulerILb0ELb1ELb1ELi64EEEEEEEEEvNT_6ParamsE,@function
        .size           _ZN7cutlass13device_kernelIN5flash11enable_sm90INS1_16FlashAttnFwdSm90INS1_25CollectiveMainloopFwdSm90ILi2EN4cute5tupleIJNS5_1CILi1EEES8_S8_EEENS6_IJNS7_ILi64EEESA_SA_EEELi512ENS_10bfloat16_tEfNS_4arch4Sm90ELb0ELb1ELb1ELb0ELb1ELb0ELb1ELb0ELb0ELb1ELb1ELb0EEENS1_21CollectiveEpilogueFwdINS6_IJSA_NS7_ILi512EEESA_EEES9_SC_SE_Li256ELb0ELb1ELb1ELb0EEENS1_19SingleTileSchedulerILb0ELb1ELb1ELi64EEEEEEEEEvNT_6ParamsE,(.L_x_5834 - _ZN7cutlass13device_kernelIN5flash11enable_sm90INS1_16FlashAttnFwdSm90INS1_25CollectiveMainloopFwdSm90ILi2EN4cute5tupleIJNS5_1CILi1EEES8_S8_EEENS6_IJNS7_ILi64EEESA_SA_EEELi512ENS_10bfloat16_tEfNS_4arch4Sm90ELb0ELb1ELb1ELb0ELb1ELb0ELb1ELb0ELb0ELb1ELb1ELb0EEENS1_21CollectiveEpilogueFwdINS6_IJSA_NS7_ILi512EEESA_EEES9_SC_SE_Li256ELb0ELb1ELb1ELb0EEENS1_19SingleTileSchedulerILb0ELb1ELb1ELi64EEEEEEEEEvNT_6ParamsE)
        .other          _ZN7cutlass13device_kernelIN5flash11enable_sm90INS1_16FlashAttnFwdSm90INS1_25CollectiveMainloopFwdSm90ILi2EN4cute5tupleIJNS5_1CILi1EEES8_S8_EEENS6_IJNS7_ILi64EEESA_SA_EEELi512ENS_10bfloat16_tEfNS_4arch4Sm90ELb0ELb1ELb1ELb0ELb1ELb0ELb1ELb0ELb0ELb1ELb1ELb0EEENS1_21CollectiveEpilogueFwdINS6_IJSA_NS7_ILi512EEESA_EEES9_SC_SE_Li256ELb0ELb1ELb1ELb0EEENS1_19SingleTileSchedulerILb0ELb1ELb1ELi64EEEEEEEEEvNT_6ParamsE,@"STO_CUDA_ENTRY STV_DEFAULT"
_ZN7cutlass13device_kernelIN5flash11enable_sm90INS1_16FlashAttnFwdSm90INS1_25CollectiveMainloopFwdSm90ILi2EN4cute5tupleIJNS5_1CILi1EEES8_S8_EEENS6_IJNS7_ILi64EEESA_SA_EEELi512ENS_10bfloat16_tEfNS_4arch4Sm90ELb0ELb1ELb1ELb0ELb1ELb0ELb1ELb0ELb0ELb1ELb1ELb0EEENS1_21CollectiveEpilogueFwdINS6_IJSA_NS7_ILi512EEESA_EEES9_SC_SE_Li256ELb0ELb1ELb1ELb0EEENS1_19SingleTileSchedulerILb0ELb1ELb1ELi64EEEEEEEEEvNT_6ParamsE:
        /* <DEDUP_REMOVED lines=43> */
.L_x_1897:
        /* <DEDUP_REMOVED lines=22> */
.L_x_1898:
        /* <DEDUP_REMOVED lines=18> */
.L_x_1899:
        /* <DEDUP_REMOVED lines=22> */
.L_x_1900:
        /* <DEDUP_REMOVED lines=23> */
.L_x_1901:
[----:B------:R-:W-:Y:S01]  /*0800*/  UISETP.NE.AND UP0, UPT, UR9, URZ, UPT ;  /* 0x0000003f0900728c */ /* 0x000fe2000bf05270 */
[----:B------:R-:W-:Y:S01]  /*0810*/  NOP ;  /* 0x0000000000007918 */ /* 0x000fe20000000000 */
[----:B0-----:R-:W-:Y:S01]  /*0820*/  ULDC UR4, c[0x0][0x20] ;  /* 0x0000080000047ab9 */ /* 0x001fe20000000800 */
[----:B------:R-:W-:Y:S01]  /*0830*/  ULDC UR5, c[0x0][0x24] ;  /* 0x0000090000057ab9 */ /* 0x000fe20000000800 */
[----:B-1234-:R-:W-:Y:S01]  /*0840*/  BAR.SYNC.DEFER_BLOCKING 0x0 ;  /* 0x0000000000007b1d */ /* 0x01efe20000010000 */
[----:B------:R-:W-:Y:S02]  /*0850*/  IADD3 R46, P0, R1, UR4, RZ ;  /* 0x00000004012e7c10 */ /* 0x000fe4000ff1e0ff */
[----:B------:R-:W-:Y:S02]  /*0860*/  PLOP3.LUT P3, PT, PT, PT, UP0, 0x80, 0x0 ;  /* 0x000000000000781c */ /* 0x000fe40003f6f008 */
[C---:B------:R-:W-:Y:S01]  /*0870*/  IADD3 R44, P1, R46.reuse, 0x1d4, RZ ;  /* 0x000001d42e2c7810 */ /* 0x040fe20007f3e0ff */
[----:B------:R-:W-:Y:S01]  /*0880*/  IMAD.X R39, RZ, RZ, UR5, P0 ;  /* 0x00000005ff277e24 */ /* 0x000fe200080e06ff */
[----:B------:R-:W-:Y:S01]  /*0890*/  UMOV UR61, 0x1 ;  /* 0x00000001003d7882 */ /* 0x000fe20000000000 */
[C---:B------:R-:W-:Y:S01]  /*08a0*/  IADD3 R19, P0, R46.reuse, 0x50, RZ ;  /* 0x000000502e137810 */ /* 0x040fe20007f1e0ff */
[----:B------:R-:W-:Y:S01]  /*08b0*/  USEL UR61, UR61, 0x2, !UP0 ;  /* 0x000000023d3d7887 */ /* 0x000fe2000c000000 */
[----:B------:R-:W-:Y:S01]  /*08c0*/  IADD3 R40, P2, R46, 0x210, RZ ;  /* 0x000002102e287810 */ /* 0x000fe20007f5e0ff */
[----:B------:R-:W-:Y:S01]  /*08d0*/  ULDC.64 UR36, c[0x0][0x208] ;  /* 0x0000820000247ab9 */ /* 0x000fe20000000a00 */
[----:B------:R-:W-:Y:S01]  /*08e0*/  BSSY B6, `(.L_x_1902) ;  /* 0x00028e3000067945 */ /* 0x000fe20003800000 */
[----:B------:R-:W-:-:S02]  /*08f0*/  IMAD.X R18, RZ, RZ, R39, P0 ;  /* 0x000000ffff127224 */ /* 0x000fc400000e0627 */
[--C-:B------:R-:W-:Y:S02]  /*0900*/  IMAD.X R45, RZ, RZ, R39.reuse, P1 ;  /* 0x000000ffff2d7224 */ /* 0x100fe400008e0627 */
[----:B------:R-:W-:Y:S01]  /*0910*/  IMAD.X R41, RZ, RZ, R39, P2 ;  /* 0x000000ffff297224 */ /* 0x000fe200010e0627 */
[----:B------:R-:W-:Y:S06]  /*0920*/  @!P3 BRA `(.L_x_1903) ;  /* 0x0000024000d8b947 */ /* 0x000fec0003800000 */
.L_x_1904:
[----:B------:R-:W-:-:S08]  /*0930*/  NOP ;  /* 0x0000000000007918 */ /* 0x000fd00000000000 */
[----:B------:R-:W0:Y:S02]  /*0940*/  USETMAXREG.TRY_ALLOC.CTAPOOL UP0, 0xe8 ;  /* 0x000000e8000079c8 */ /* 0x000e240008000600 */
[----:B0-----:R-:W-:-:S13]  /*0950*/  PLOP3.LUT P0, PT, PT, PT, UP0, 0x80, 0x0 ;  /* 0x000000000000781c */ /* 0x001fda0003f0f008 */
[----:B------:R-:W-:Y:S05]  /*0960*/  @!P0 BRA `(.L_x_1904) ;  /* 0xfffffffc00f08947 */ /* 0x000fea000383ffff */
[----:B------:R-:W0:Y:S01]  /*0970*/  LDC R2, c[0x0][0xd50] ;  /* 0x00035400ff027b82 */ /* 0x000e220000000800 */
[----:B------:R-:W-:Y:S01]  /*0980*/  LOP3.LUT R0, R37, 0xffffff80, RZ, 0xc0, !PT ;  /* 0xffffff8025007812 */ /* 0x000fe200078ec0ff */
[----:B------:R1:W-:Y:S03]  /*0990*/  STL.64 [R1+0x1c8], RZ ;  /* 0x0001c8ff01007387 */ /* 0x0003e60000100a00 */
[----:B------:R-:W-:Y:S01]  /*09a0*/  ISETP.NE.AND P0, PT, R0, 0x80, PT ;  /* 0x000000800000780c */ /* 0x000fe20003f05270 */
[----:B------:R1:W-:Y:S02]  /*09b0*/  STL [R1+0x1d0], RZ ;  /* 0x0001d0ff01007387 */ /* 0x0003e40000100800 */
[----:B------:R-:W2:Y:S02]  /*09c0*/  S2UR UR4, SR_CTAID.Y ;  /* 0x00000000000479c3 */ /* 0x000ea40000002600 */
[----:B------:R1:W-:Y:S06]  /*09d0*/  STL [R1+0x1d4], RZ ;  /* 0x0001d4ff01007387 */ /* 0x0003ec0000100800 */
[----:B------:R-:W3:Y:S08]  /*09e0*/  S2UR UR5, SR_CTAID.Z ;  /* 0x00000000000579c3 */ /* 0x000ef00000002700 */
[----:B------:R-:W-:Y:S06]  /*09f0*/  @!P0 BAR.ARV 0x8, 0x100 ;  /* 0x0204000000008b1d */ /* 0x000fec0000002000 */
[----:B0-----:R-:W-:-:S02]  /*0a00*/  ISETP.NE.AND P1, PT, R2, 0x1, PT ;  /* 0x000000010200780c */ /* 0x001fc40003f25270 */
[----:B------:R-:W-:Y:S01]  /*0a10*/  ISETP.GE.U32.AND P0, PT, R37, 0x100, PT ;  /* 0x000001002500780c */ /* 0x000fe20003f06070 */
[----:B--2---:R-:W-:-:S10]  /*0a20*/  IMAD.U32 R152, RZ, RZ, UR4 ;  /* 0x00000004ff987e24 */ /* 0x004fd4000f8e00ff */
[----:B------:R-:W0:Y:S08]  /*0a30*/  @P1 LDC R0, c[0x0][0xd54] ;  /* 0x00035500ff001b82 */ /* 0x000e300000000800 */
[----:B------:R-:W-:Y:S08]  /*0a40*/  @P0 BAR.ARV 0xf, 0x100 ;  /* 0x03c4000000000b1d */ /* 0x000ff00000002000 */
[----:B------:R-:W2:Y:S01]  /*0a50*/  @P1 LDC R3, c[0x0][0xd58] ;  /* 0x00035600ff031b82 */ /* 0x000ea20000000800 */
[----:B---3--:R-:W-:Y:S01]  /*0a60*/  ISETP.LE.AND P0, PT, RZ, UR5, PT ;  /* 0x00000005ff007c0c */ /* 0x008fe2000bf03270 */
[----:B0-----:R-:W-:-:S05]  /*0a70*/  @P1 IMAD.HI.U32 R0, R0, UR4, RZ ;  /* 0x0000000400001c27 */ /* 0x001fca000f8e00ff */
[----:B--2---:R-:W-:Y:S02]  /*0a80*/  @P1 SHF.R.U32.HI R152, RZ, R3, R0 ;  /* 0x00000003ff981219 */ /* 0x004fe40000011600 */
[----:B------:R-:W-:-:S03]  /*0a90*/  IADD3 R24, P1, R46, 0x1c8, RZ ;  /* 0x000001c82e187810 */ /* 0x000fc60007f3e0ff */
[----:B------:R-:W-:Y:S02]  /*0aa0*/  IMAD.MOV R23, RZ, RZ, -R152 ;  /* 0x000000ffff177224 */ /* 0x000fe400078e0a98 */
[----:B------:R-:W-:Y:S02]  /*0ab0*/  IMAD.X R25, RZ, RZ, R39, P1 ;  /* 0x000000ffff197224 */ /* 0x000fe400008e0627 */
[----:B------:R-:W-:Y:S01]  /*0ac0*/  IMAD R23, R2, R23, UR4 ;  /* 0x0000000402177e24 */ /* 0x000fe2000f8e0217 */
[----:B-1----:R-:W-:Y:S06]  /*0ad0*/  @!P0 BRA `(.L_x_1905) ;  /* 0x0000028c000c8947 */ /* 0x002fec0003800000 */
[----:B------:R-:W0:Y:S01]  /*0ae0*/  S2UR UR7, SR_CTAID.Z ;  /* 0x00000000000779c3 */ /* 0x000e220000002700 */
[C---:B------:R-:W-:Y:S01]  /*0af0*/  IADD3 R38, P6, R46.reuse, 0xc8, RZ ;  /* 0x000000c82e267810 */ /* 0x040fe20007fde0ff */
[----:B------:R-:W-:Y:S01]  /*0b00*/  UISETP.NE.AND UP1, UPT, UR9, 0x1, UPT ;  /* 0x000000010900788c */ /* 0x000fe2000bf25270 */
[----:B------:R-:W-:Y:S01]  /*0b10*/  STL.128 [R1+0x1e0], RZ ;  /* 0x0001e0ff01007387 */ /* 0x000fe20000100c00 */
[----:B------:R-:W-:Y:S01]  /*0b20*/  ULDC.64 UR4, c[0x0][0x418] ;  /* 0x0001060000047ab9 */ /* 0x000fe20000000a00 */
[C---:B------:R-:W-:Y:S01]  /*0b30*/  IADD3 R34, P0, R46.reuse, 0x1e0, RZ ;  /* 0x000001e02e227810 */ /* 0x040fe20007f1e0ff */
[--C-:B------:R-:W-:Y:S01]  /*0b40*/  IMAD.X R71, RZ, RZ, R39.reuse, P6 ;  /* 0x000000ffff477224 */ /* 0x100fe200030e0627 */
[C---:B------:R-:W-:Y:S01]  /*0b50*/  IADD3 R64, P6, R46.reuse, 0x80, RZ ;  /* 0x000000802e407810 */ /* 0x040fe20007fde0ff */
[----:B------:R-:W1:Y:S01]  /*0b60*/  LDC R0, c[0x0][0xa80] ;  /* 0x0002a000ff007b82 */ /* 0x000e620000000800 */
[----:B------:R-:W-:Y:S01]  /*0b70*/  STL.128 [R1+0x1f0], RZ ;  /* 0x0001f0ff01007387 */ /* 0x000fe20000100c00 */
[C---:B------:R-:W-:Y:S01]  /*0b80*/  IADD3 R26, P1, R46.reuse, 0x120, RZ ;  /* 0x000001202e1a7810 */ /* 0x040fe20007f3e0ff */
[----:B------:R-:W-:Y:S01]  /*0b90*/  UISETP.NE.U32.AND UP0, UPT, UR4, URZ, UPT ;  /* 0x0000003f0400728c */ /* 0x000fe2000bf05070 */
[C---:B------:R-:W-:Y:S01]  /*0ba0*/  IADD3 R32, P2, R46.reuse, 0x108, RZ ;  /* 0x000001082e207810 */ /* 0x040fe20007f5e0ff */
[----:B------:R-:W-:Y:S01]  /*0bb0*/  STL.128 [R1+0x210], RZ ;  /* 0x000210ff01007387 */ /* 0x000fe20000100c00 */
[C---:B------:R-:W-:Y:S01]  /*0bc0*/  IADD3 R36, P3, R46.reuse, 0x100, RZ ;  /* 0x000001002e247810 */ /* 0x040fe20007f7e0ff */
[--C-:B------:R-:W-:Y:S01]  /*0bd0*/  IMAD.X R67, RZ, RZ, R39.reuse, P6 ;  /* 0x000000ffff437224 */ /* 0x100fe200030e0627 */
[C---:B------:R-:W-:Y:S01]  /*0be0*/  IADD3 R33, P4, R46.reuse, 0xfc, RZ ;  /* 0x000000fc2e217810 */ /* 0x040fe20007f9e0ff */
[----:B------:R-:W-:Y:S01]  /*0bf0*/  STL.128 [R1+0x220], RZ ;  /* 0x000220ff01007387 */ /* 0x000fe20000100c00 */
[C---:B------:R-:W-:Y:S01]  /*0c00*/  IADD3 R16, P5, R46.reuse, 0xcc, RZ ;  /* 0x000000cc2e107810 */ /* 0x040fe20007fbe0ff */
[--C-:B------:R-:W-:Y:S01]  /*0c10*/  IMAD.X R35, RZ, RZ, R39.reuse, P0 ;  /* 0x000000ffff237224 */ /* 0x100fe200000e0627 */
[----:B------:R-:W-:Y:S01]  /*0c20*/  PLOP3.LUT P6, PT, PT, PT, UP1, 0x80, 0x0 ;  /* 0x000000000000781c */ /* 0x000fe20003fcf018 */
[----:B------:R-:W-:Y:S01]  /*0c30*/  STL.128 [R1+0x230], RZ ;  /* 0x000230ff01007387 */ /* 0x000fe20000100c00 */
[--C-:B------:R-:W-:Y:S01]  /*0c40*/  IMAD.X R27, RZ, RZ, R39.reuse, P1 ;  /* 0x000000ffff1b7224 */ /* 0x100fe200008e0627 */
[----:B------:R-:W-:Y:S01]  /*0c50*/  UISETP.NE.AND.EX UP0, UPT, UR5, URZ, UPT, UP0 ;  /* 0x0000003f0500728c */ /* 0x000fe2000bf05300 */
[--C-:B------:R-:W-:Y:S01]  /*0c60*/  IMAD.X R53, RZ, RZ, R39.reuse, P2 ;  /* 0x000000ffff357224 */ /* 0x100fe200010e0627 */
[----:B------:R-:W-:Y:S01]  /*0c70*/  STL.128 [R1+0x240], RZ ;  /* 0x000240ff01007387 */ /* 0x000fe20000100c00 */
[--C-:B------:R-:W-:Y:S01]  /*0c80*/  IMAD.X R57, RZ, RZ, R39.reuse, P3 ;  /* 0x000000ffff397224 */ /* 0x100fe200018e0627 */
[C---:B------:R-:W-:Y:S01]  /*0c90*/  IADD3 R54, P0, R46.reuse, 0xb8, RZ ;  /* 0x000000b82e367810 */ /* 0x040fe20007f1e0ff */
[--C-:B------:R-:W-:Y:S01]  /*0ca0*/  IMAD.X R50, RZ, RZ, R39.reuse, P4 ;  /* 0x000000ffff327224 */ /* 0x100fe200020e0627 */
[----:B------:R-:W-:Y:S01]  /*0cb0*/  STL.128 [R1+0x250], RZ ;  /* 0x000250ff01007387 */ /* 0x000fe20000100c00 */
[--C-:B------:R-:W-:Y:S01]  /*0cc0*/  IMAD.X R2, RZ, RZ, R39.reuse, P5 ;  /* 0x000000ffff027224 */ /* 0x100fe200028e0627 */
[C---:B------:R-:W-:Y:S01]  /*0cd0*/  IADD3 R30, P1, R46.reuse, 0xb0, RZ ;  /* 0x000000b02e1e7810 */ /* 0x040fe20007f3e0ff */
[----:B0-----:R-:W-:Y:S01]  /*0ce0*/  USHF.R.S32.HI UR5, URZ, 0x1f, UR7 ;  /* 0x0000001f3f057899 */ /* 0x001fe20008011407 */
[----:B------:R-:W-:Y:S01]  /*0cf0*/  STL.128 [R1+0x260], RZ ;  /* 0x000260ff01007387 */ /* 0x000fe20000100c00 */
[C---:B------:R-:W-:Y:S01]  /*0d00*/  IADD3 R48, P2, R46.reuse, 0xa0, RZ ;  /* 0x000000a02e307810 */ /* 0x040fe20007f5e0ff */
[----:B------:R-:W-:Y:S01]  /*0d10*/  ULDC UR42, c[0x0][0x424] ;  /* 0x00010900002a7ab9 */ /* 0x000fe20000000800 */
[C---:B------:R-:W-:Y:S01]  /*0d20*/  IADD3 R56, P3, R46.reuse, 0x98, RZ ;  /* 0x000000982e387810 */ /* 0x040fe20007f7e0ff */
[----:B------:R-:W-:Y:S01]  /*0d30*/  STL.128 [R1+0x270], RZ ;  /* 0x000270ff01007387 */ /* 0x000fe20000100c00 */
[C---:B------:R-:W-:Y:S01]  /*0d40*/  IADD3 R58, P4, R46.reuse, 0x90, RZ ;  /* 0x000000902e3a7810 */ /* 0x040fe20007f9e0ff */
[----:B------:R-:W-:Y:S01]  /*0d50*/  USEL UR42, UR42, 0x1, UP0 ;  /* 0x000000012a2a7887 */ /* 0x000fe20008000000 */
[C---:B------:R-:W-:Y:S01]  /*0d60*/  IADD3 R47, P5, R46.reuse, 0x88, RZ ;  /* 0x000000882e2f7810 */ /* 0x040fe20007fbe0ff */
[----:B------:R-:W-:Y:S01]  /*0d70*/  STL.128 [R1+0x280], RZ ;  /* 0x000280ff01007387 */ /* 0x000fe20000100c00 */
[--C-:B------:R-:W-:Y:S01]  /*0d80*/  IMAD.X R55, RZ, RZ, R39.reuse, P0 ;  /* 0x000000ffff377224 */ /* 0x100fe200000e0627 */
[----:B------:R-:W-:Y:S01]  /*0d90*/  ULDC UR4, c[0x0][0x2f0] ;  /* 0x0000bc0000047ab9 */ /* 0x000fe20000000800 */
        /* <DEDUP_REMOVED lines=8> */
[--C-:B------:R-:W-:Y:S01]  /*0e20*/  IMAD.X R52, RZ, RZ, R39.reuse, P5 ;  /* 0x000000ffff347224 */ /* 0x100fe200028e0627 */
[----:B------:R-:W-:Y:S01]  /*0e30*/  STL.128 [R1+0x2b0], RZ ;  /* 0x0002b0ff01007387 */ /* 0x000fe20000100c00 */
[C---:B------:R-:W-:Y:S01]  /*0e40*/  IADD3 R60, P2, R46.reuse, 0x68, RZ ;  /* 0x000000682e3c7810 */ /* 0x040fe20007f5e0ff */
[----:B------:R-:W0:Y:S01]  /*0e50*/  S2UR UR6, SR_CTAID.X ;  /* 0x00000000000679c3 */ /* 0x000e220000002500 */
[C---:B------:R-:W-:Y:S01]  /*0e60*/  IADD3 R68, P3, R46.reuse, 0x60, RZ ;  /* 0x000000602e447810 */ /* 0x040fe20007f7e0ff */
[----:B------:R-:W-:Y:S01]  /*0e70*/  STL.128 [R1+0x2c0], RZ ;  /* 0x0002c0ff01007387 */ /* 0x000fe20000100c00 */
[C---:B------:R-:W-:Y:S01]  /*0e80*/  IADD3 R28, P4, R46.reuse, 0x58, RZ ;  /* 0x000000582e1c7810 */ /* 0x040fe20007f9e0ff */
[----:B------:R-:W-:Y:S01]  /*0e90*/  UIMAD UR42, UR42, UR4, URZ ;  /* 0x000000042a2a72a4 */ /* 0x000fe2000f8e023f */
[C---:B------:R-:W-:Y:S01]  /*0ea0*/  IADD3 R62, P5, R46.reuse, 0x28, RZ ;  /* 0x000000282e3e7810 */ /* 0x040fe20007fbe0ff */
[----:B------:R-:W-:Y:S01]  /*0eb0*/  STL.128 [R1+0x2d0], RZ ;  /* 0x0002d0ff01007387 */ /* 0x000fe20000100c00 */
[----:B------:R-:W-:Y:S01]  /*0ec0*/  VIADD R17, R46, 0x128 ;  /* 0x000001282e117836 */ /* 0x000fe20000000000 */
[----:B------:R-:W2:Y:S01]  /*0ed0*/  S2UR UR43, SR_CgaCtaId ;  /* 0x00000000002b79c3 */ /* 0x000ea20000008800 */
[----:B------:R-:W-:Y:S01]  /*0ee0*/  VIADD R154, R37, 0xffffff80 ;  /* 0xffffff80259a7836 */ /* 0x000fe20000000000 */
[----:B------:R-:W-:Y:S01]  /*0ef0*/  STL.128 [R1+0x2e0], RZ ;  /* 0x0002e0ff01007387 */ /* 0x000fe20000100c00 */
[----:B------:R-:W-:-:S02]  /*0f00*/  IMAD.X R66, RZ, RZ, R39, P0 ;  /* 0x000000ffff427224 */ /* 0x000fc400000e0627 */
[--C-:B------:R-:W-:Y:S01]  /*0f10*/  IMAD.X R43, RZ, RZ, R39.reuse, P1 ;  /* 0x000000ffff2b7224 */ /* 0x100fe200008e0627 */
[----:B------:R-:W-:Y:S01]  /*0f20*/  STL.128 [R1+0x2f0], RZ ;  /* 0x0002f0ff01007387 */ /* 0x000fe20000100c00 */
[--C-:B------:R-:W-:Y:S02]  /*0f30*/  IMAD.X R63, RZ, RZ, R39.reuse, P2 ;  /* 0x000000ffff3f7224 */ /* 0x100fe400010e0627 */
[--C-:B------:R-:W-:Y:S01]  /*0f40*/  IMAD.X R73, RZ, RZ, R39.reuse, P3 ;  /* 0x000000ffff497224 */ /* 0x100fe200018e0627 */
[----:B------:R-:W-:Y:S01]  /*0f50*/  STL.128 [R1+0x300], RZ ;  /* 0x000300ff01007387 */ /* 0x000fe20000100c00 */
[--C-:B------:R-:W-:Y:S02]  /*0f60*/  IMAD.X R29, RZ, RZ, R39.reuse, P4 ;  /* 0x000000ffff1d7224 */ /* 0x100fe400020e0627 */
[----:B------:R-:W-:Y:S01]  /*0f70*/  IMAD.X R65, RZ, RZ, R39, P5 ;  /* 0x000000ffff417224 */ /* 0x000fe200028e0627 */
[----:B------:R-:W-:Y:S04]  /*0f80*/  STL.128 [R1+0x310], RZ ;  /* 0x000310ff01007387 */ /* 0x000fe80000100c00 */
        /* <DEDUP_REMOVED lines=15> */
[----:B-1----:R1:W-:Y:S02]  /*1080*/  STL [R1+0x200], R0 ;  /* 0x0002000001007387 */ /* 0x0023e40000100800 */
[----:B-1----:R-:W-:Y:S01]  /*1090*/  IMAD.U32 R0, RZ, RZ, UR5 ;  /* 0x00000005ff007e24 */ /* 0x002fe2000f8e00ff */
[----:B0-2---:R-:W-:Y:S06]  /*10a0*/  @!P6 BRA `(.L_x_1906) ;  /* 0x0000008000c0e947 */ /* 0x005fec0003800000 */
[----:B------:R-:W0:Y:S01]  /*10b0*/  LDC.64 R4, c[0x0][0xad8] ;  /* 0x0002b600ff047b82 */ /* 0x000e220000000a00 */
[----:B------:R-:W-:Y:S01]  /*10c0*/  ULDC UR4, c[0x0][0x448] ;  /* 0x0001120000047ab9 */ /* 0x000fe20000000800 */
[----:B------:R-:W-:Y:S02]  /*10d0*/  USHF.L.U32 UR6, UR6, 0x6, URZ ;  /* 0x0000000606067899 */ /* 0x000fe4000800063f */
[----:B------:R-:W-:Y:S01]  /*10e0*/  UISETP.NE.AND UP0, UPT, UR4, 0x1, UPT ;  /* 0x000000010400788c */ /* 0x000fe2000bf05270 */
[----:B------:R-:W-:Y:S01]  /*10f0*/  ULDC UR9, c[0x0][0x288] ;  /* 0x0000a20000097ab9 */ /* 0x000fe20000000800 */
[----:B------:R-:W-:Y:S02]  /*1100*/  UIADD3 UR7, UR6, 0x3f, URZ ;  /* 0x0000003f06077890 */ /* 0x000fe4000fffe03f */
[----:B------:R-:W-:-:S07]  /*1110*/  UIADD3 UR8, UR42, 0x1, -UR9 ;  /* 0x000000012a087890 */ /* 0x000fce000fffe809 */
[----:B------:R-:W-:Y:S01]  /*1120*/  @UP0 UIADD3 UR4, UR6, 0x3f, URZ ;  /* 0x0000003f06040890 */ /* 0x000fe2000fffe03f */
[----:B------:R-:W-:Y:S01]  /*1130*/  @UP0 ULDC UR5, c[0x0][0x44c] ;  /* 0x0001130000050ab9 */ /* 0x000fe20000000800 */
[----:B------:R-:W-:Y:S02]  /*1140*/  @UP0 ULDC UR10, c[0x0][0x450] ;  /* 0x00011400000a0ab9 */ /* 0x000fe40000000800 */
[----:B------:R-:W-:-:S04]  /*1150*/  UIMAD.WIDE.U32 UR4, UR4, UR5, URZ ;  /* 0x00000005040472a5 */ /* 0x000fc8000f8e003f */
[----:B------:R-:W-:Y:S01]  /*1160*/  @UP0 USHF.R.U32.HI UR7, URZ, UR10, UR5 ;  /* 0x0000000a3f070299 */ /* 0x000fe20008011605 */
[----:B0-----:R-:W-:-:S03]  /*1170*/  ISETP.GE.AND P1, PT, R5, 0x1, PT ;  /* 0x000000010500780c */ /* 0x001fc60003f26270 */
[----:B------:R-:W-:-:S06]  /*1180*/  UIADD3 UR7, UR8, UR7, URZ ;  /* 0x0000000708077290 */ /* 0x000fcc000fffe03f */
[----:B------:R-:W-:-:S04]  /*1190*/  VIADD R0, R4, UR7 ;  /* 0x0000000704007c36 */ /* 0x000fc80008000000 */
[----:B------:R-:W-:Y:S05]  /*11a0*/  @!P1 BRA `(.L_x_1907) ;  /* 0x0000000000449947 */ /* 0x000fea0003800000 */
[----:B------:R-:W-:Y:S01]  /*11b0*/  ISETP.LT.AND P0, PT, RZ, UR7, PT ;  /* 0x00000007ff007c0c */ /* 0x000fe2000bf01270 */
[----:B------:R-:W-:-:S06]  /*11c0*/  UIADD3 UR4, UR7, -0x1, URZ ;  /* 0xffffffff07047890 */ /* 0x000fcc000fffe03f */
[----:B------:R-:W-:-:S06]  /*11d0*/  IMAD.U32 R2, RZ, RZ, UR4 ;  /* 0x00000004ff027e24 */ /* 0x000fcc000f8e00ff */
[----:B------:R-:W-:Y:S05]  /*11e0*/  @P0 BRA `(.L_x_1908) ;  /* 0x00000000001c0947 */ /* 0x000fea0003800000 */
[----:B------:R-:W-:Y:S01]  /*11f0*/  ISETP.NE.AND P0, PT, R5, 0x1, PT ;  /* 0x000000010500780c */ /* 0x000fe20003f05270 */
[----:B------:R-:W-:-:S12]  /*1200*/  IMAD R3, RZ, RZ, -UR7 ;  /* 0x80000007ff037e24 */ /* 0x000fd8000f8e02ff */
[----:B------:R-:W0:Y:S02]  /*1210*/  @P0 LDC.64 R6, c[0x0][0xae0] ;  /* 0x0002b800ff060b82 */ /* 0x000e240000000a00 */
[----:B0-----:R-:W-:-:S05]  /*1220*/  @P0 IMAD.HI.U32 R2, R3, R6, RZ ;  /* 0x0000000603020227 */ /* 0x001fca00078e00ff */
[----:B------:R-:W-:-:S04]  /*1230*/  @P0 SHF.R.U32.HI R3, RZ, R7, R2 ;  /* 0x00000007ff030219 */ /* 0x000fc80000011602 */
[----:B------:R-:W-:Y:S01]  /*1240*/  LOP3.LUT R2, RZ, R3, RZ, 0x33, !PT ;  /* 0x00000003ff027212 */ /* 0x000fe200078e33ff */
[----:B------:R-:W-:Y:S06]  /*1250*/  BRA `(.L_x_1909) ;  /* 0x0000000000107947 */ /* 0x000fec0003800000 */
.L_x_1908:
[----:B------:R-:W-:-:S13]  /*1260*/  ISETP.NE.AND P0, PT, R5, 0x1, PT ;  /* 0x000000010500780c */ /* 0x000fda0003f05270 */
[----:B------:R-:W0:Y:S02]  /*1270*/  @P0 LDC.64 R6, c[0x0][0xae0] ;  /* 0x0002b800ff060b82 */ /* 0x000e240000000a00 */
[----:B0-----:R-:W-:-:S05]  /*1280*/  @P0 IMAD.HI.U32 R4, R2, R6, RZ ;  /* 0x0000000602040227 */ /* 0x001fca00078e00ff */
[----:B------:R-:W-:-:S07]  /*1290*/  @P0 SHF.R.U32.HI R2, RZ, R7, R4 ;  /* 0x00000007ff020219 */ /* 0x000fce0000011604 */
.L_x_1909:
[----:B------:R-:W-:-:S05]  /*12a0*/  IMAD R3, R2, R5, R5 ;  /* 0x0000000502037224 */ /* 0x000fca00078e0205 */
[----:B------:R-:W-:-:S07]  /*12b0*/  VIMNMX R0, R0, R3, PT ;  /* 0x0000000300007248 */ /* 0x000fce0003fe0100 */
.L_x_1907:
[----:B------:R-:W-:Y:S01]  /*12c0*/  @UP0 ULDC UR4, c[0x0][0x44c] ;  /* 0x0001130000040ab9 */ /* 0x000fe20000000800 */
[----:B------:R-:W-:Y:S01]  /*12d0*/  UIADD3 UR7, UR42, 0x3f, URZ ;  /* 0x0000003f2a077890 */ /* 0x000fe2000fffe03f */
[----:B------:R-:W-:Y:S01]  /*12e0*/  VIADD R0, R0, 0x3f ;  /* 0x0000003f00007836 */ /* 0x000fe20000000000 */
[----:B------:R-:W-:Y:S01]  /*12f0*/  UIMAD.WIDE.U32 UR4, UR6, UR4, URZ ;  /* 0x00000004060472a5 */ /* 0x000fe2000f8e003f */
[----:B------:R-:W-:Y:S01]  /*1300*/  @UP0 ULDC UR10, c[0x0][0x450] ;  /* 0x00011400000a0ab9 */ /* 0x000fe20000000800 */
[----:B------:R-:W-:Y:S02]  /*1310*/  USHF.R.S32.HI UR8, URZ, 0x1f, UR7 ;  /* 0x0000001f3f087899 */ /* 0x000fe40008011407 */
[----:B------:R-:W-:Y:S01]  /*1320*/  SHF.R.S32.HI R3, RZ, 0x1f, R0 ;  /* 0x0000001fff037819 */ /* 0x000fe20000011400 */
[----:B------:R-:W-:Y:S02]  /*1330*/  @UP0 USHF.R.U32.HI UR6, URZ, UR10, UR5 ;  /* 0x0000000a3f060299 */ /* 0x000fe40008011605 */
[----:B------:R-:W-:Y:S01]  /*1340*/  ULEA.HI UR8, UR8, UR7, URZ, 0x6 ;  /* 0x0000000708087291 */ /* 0x000fe2000f8f303f */
[----:B------:R-:W-:Y:S01]  /*1350*/  LEA.HI R3, R3, R0, RZ, 0x6 ;  /* 0x0000000003037211 */ /* 0x000fe200078f30ff */
[----:B------:R-:W-:Y:S01]  /*1360*/  UIADD3 UR6, UR6, -UR9, UR42 ;  /* 0x8000000906067290 */ /* 0x000fe2000fffe02a */
[----:B------:R-:W-:Y:S01]  /*1370*/  ULDC UR4, c[0x0][0xad4] ;  /* 0x0002b50000047ab9 */ /* 0x000fe20000000800 */
[----:B------:R-:W-:Y:S01]  /*1380*/  USHF.R.S32.HI UR8, URZ, 0x6, UR8 ;  /* 0x000000063f087899 */ /* 0x000fe20008011408 */
[----:B------:R-:W-:Y:S01]  /*1390*/  SHF.R.S32.HI R3, RZ, 0x6, R3 ;  /* 0x00000006ff037819 */ /* 0x000fe20000011403 */
[----:B------:R-:W-:-:S04]  /*13a0*/  UIADD3 UR4, UR6, -UR4, URZ ;  /* 0x8000000406047290 */ /* 0x000fc8000fffe03f */
[----:B------:R-:W-:Y:S02]  /*13b0*/  VIMNMX R9, R3, UR8, PT ;  /* 0x0000000803097c48 */ /* 0x000fe4000bfe0100 */
[----:B------:R-:W-:Y:S01]  /*13c0*/  IMAD.U32 R2, RZ, RZ, UR4 ;  /* 0x00000004ff027e24 */ /* 0x000fe2000f8e00ff */
[----:B------:R-:W-:Y:S06]  /*13d0*/  @!P1 BRA `(.L_x_1910) ;  /* 0x0000000000409947 */ /* 0x000fec0003800000 */
[----:B------:R-:W-:-:S05]  /*13e0*/  IMAD.U32 R0, RZ, RZ, UR6 ;  /* 0x00000006ff007e24 */ /* 0x000fca000f8e00ff */
        /* <DEDUP_REMOVED lines=9> */
.L_x_1911:
[----:B------:R-:W-:-:S13]  /*1480*/  ISETP.NE.AND P0, PT, R5, 0x1, PT ;  /* 0x000000010500780c */ /* 0x000fda0003f05270 */
[----:B------:R-:W0:Y:S02]  /*1490*/  @P0 LDC.64 R6, c[0x0][0xae0] ;  /* 0x0002b800ff060b82 */ /* 0x000e240000000a00 */
[----:B0-----:R-:W-:-:S05]  /*14a0*/  @P0 IMAD.HI.U32 R4, R0, R6, RZ ;  /* 0x0000000600040227 */ /* 0x001fca00078e00ff */
[----:B------:R-:W-:-:S07]  /*14b0*/  @P0 SHF.R.U32.HI R0, RZ, R7, R4 ;  /* 0x00000007ff000219 */ /* 0x000fce0000011604 */
.L_x_1912:
[----:B------:R-:W-:-:S05]  /*14c0*/  IMAD R3, R0, R5, RZ ;  /* 0x0000000500037224 */ /* 0x000fca00078e02ff */
[----:B------:R-:W-:-:S07]  /*14d0*/  VIMNMX R2, R2, R3, !PT ;  /* 0x0000000302027248 */ /* 0x000fce0007fe0100 */
.L_x_1910:
[----:B------:R-:W-:Y:S01]  /*14e0*/  SHF.R.S32.HI R3, RZ, 0x1f, R2 ;  /* 0x0000001fff037819 */ /* 0x000fe20000011402 */
[----:B------:R-:W-:Y:S01]  /*14f0*/  IMAD.MOV.U32 R225, RZ, RZ, RZ ;  /* 0x000000ffffe17224 */ /* 0x000fe200078e00ff */
[----:B------:R-:W-:Y:S02]  /*1500*/  LOP3.LUT R6, R23, 0xffff, RZ, 0xc0, !PT ;  /* 0x0000ffff17067812 */ /* 0x000fe400078ec0ff */
[----:B------:R-:W-:-:S04]  /*1510*/  LEA.HI R3, R3, R2, RZ, 0x6 ;  /* 0x0000000203037211 */ /* 0x000fc800078f30ff */
[----:B------:R-:W-:-:S04]  /*1520*/  SHF.R.S32.HI R3, RZ, 0x6, R3 ;  /* 0x00000006ff037819 */ /* 0x000fc80000011403 */
[----:B------:R-:W-:-:S04]  /*1530*/  VIMNMX R10, RZ, R3, !PT ;  /* 0x00000003ff0a7248 */ /* 0x000fc80007fe0100 */
[----:B------:R-:W-:-:S13]  /*1540*/  ISETP.GT.AND P0, PT, R9, R10, PT ;  /* 0x0000000a0900720c */ /* 0x000fda0003f04270 */
[----:B------:R-:W-:Y:S05]  /*1550*/  @!P0 BRA `(.L_x_1913) ;  /* 0x00000000007c8947 */ /* 0x000fea0003800000 */
[----:B------:R-:W-:-:S04]  /*1560*/  SHF.R.U32.HI R0, RZ, 0x10, R23 ;  /* 0x00000010ff007819 */ /* 0x000fc80000011617 */
[----:B------:R-:W-:-:S13]  /*1570*/  ISETP.NE.AND P0, PT, R0, RZ, PT ;  /* 0x000000ff0000720c */ /* 0x000fda0003f05270 */
[----:B------:R-:W0:Y:S02]  /*1580*/  @!P0 LDC R0, c[0x0][0xae8] ;  /* 0x0002ba00ff008b82 */ /* 0x000e240000000800 */
[-C--:B0-----:R-:W-:Y:S02]  /*1590*/  IABS R8, R0.reuse ;  /* 0x0000000000087213 */ /* 0x081fe40000000000 */
[----:B------:R-:W-:Y:S02]  /*15a0*/  IADD3 R2, R0, -0x1, R9 ;  /* 0xffffffff00027810 */ /* 0x000fe40007ffe009 */
[----:B------:R-:W0:Y:S03]  /*15b0*/  I2F.RP R4, R8 ;  /* 0x0000000800047306 */ /* 0x000e260000209400 */
[----:B------:R-:W-:Y:S01]  /*15c0*/  IMAD.IADD R5, R2, 0x1, -R10 ;  /* 0x0000000102057824 */ /* 0x000fe200078e0a0a */
[----:B------:R-:W-:-:S04]  /*15d0*/  IABS R2, R0 ;  /* 0x0000000000027213 */ /* 0x000fc80000000000 */
[----:B------:R-:W-:Y:S02]  /*15e0*/  IABS R11, R5 ;  /* 0x00000005000b7213 */ /* 0x000fe40000000000 */
        /* <DEDUP_REMOVED lines=9> */
[----:B------:R-:W-:-:S04]  /*1680*/  IMAD.HI.U32 R2, R3, R7, R2 ;  /* 0x0000000703027227 */ /* 0x000fc800078e0002 */
[----:B------:R-:W-:-:S04]  /*1690*/  IMAD.MOV.U32 R3, RZ, RZ, R11 ;  /* 0x000000ffff037224 */ /* 0x000fc800078e000b */
        /* <DEDUP_REMOVED lines=9> */
[----:B------:R-:W-:-:S05]  /*1730*/  @!P1 LOP3.LUT R2, RZ, R0, RZ, 0x33, !PT ;  /* 0x00000000ff029212 */ /* 0x000fca00078e33ff */
[----:B------:R-:W-:-:S07]  /*1740*/  IMAD.MOV.U32 R225, RZ, RZ, R2 ;  /* 0x000000ffffe17224 */ /* 0x000fce00078e0002 */
.L_x_1913:
[----:B------:R-:W-:Y:S01]  /*1750*/  IMAD R0, R6, R225, R10 ;  /* 0x000000e106007224 */ /* 0x000fe200078e020a */
[----:B------:R-:W-:-:S04]  /*1760*/  PRMT R3, RZ, 0x7610, R3 ;  /* 0x00007610ff037816 */ /* 0x000fc80000000003 */
[----:B------:R-:W-:-:S04]  /*1770*/  VIADDMNMX R225, R0, R225, R9, PT ;  /* 0x000000e100e17246 */ /* 0x000fc80003800109 */
[----:B------:R-:W-:-:S13]  /*1780*/  ISETP.GT.AND P0, PT, R225, R0, PT ;  /* 0x00000000e100720c */ /* 0x000fda0003f04270 */
[----:B------:R-:W-:Y:S05]  /*1790*/  @!P0 BRA `(.L_x_1914) ;  /* 0x0000020800648947 */ /* 0x000fea0003800000 */
[----:B------:R-:W2:Y:S04]  /*17a0*/  LDL R25, [R1+0x1c8] ;  /* 0x0001c80001197983 */ /* 0x000ea80000100800 */
[----:B------:R-:W3:Y:S04]  /*17b0*/  LDL R24, [R1+0x210] ;  /* 0x0002100001187983 */ /* 0x000ee80000100800 */
[----:B------:R-:W4:Y:S04]  /*17c0*/  LDL R40, [R1+0x214] ;  /* 0x0002140001287983 */ /* 0x000f280000100800 */
        /* <DEDUP_REMOVED lines=125> */
[----:B------:R-:W4:Y:S01]  /*1fa0*/  LDL R219, [R1+0x40c] ;  /* 0x00040c0001db7983 */ /* 0x000f220000100800 */
[----:B------:R-:W-:-:S04]  /*1fb0*/  SHF.R.S32.HI R223, RZ, 0x1f, R154 ;  /* 0x0000001fffdf7819 */ /* 0x000fc8000001149a */
[----:B------:R-:W-:-:S04]  /*1fc0*/  LEA.HI R223, R223, R154, RZ, 0x7 ;  /* 0x0000009adfdf7211 */ /* 0x000fc800078f38ff */
[----:B------:R-:W-:-:S06]  /*1fd0*/  SHF.R.S32.HI R2, RZ, 0x7, R223 ;  /* 0x00000007ff027819 */ /* 0x000fcc00000114df */
[----:B------:R-:W0:Y:S01]  /*1fe0*/  SHFL.IDX PT, R2, R2, RZ, 0x1f ;  /* 0x00001fff02027589 */ /* 0x000e2200000e0000 */
[----:B------:R-:W-:Y:S02]  /*1ff0*/  UMOV UR4, 0x400 ;  /* 0x0000040000047882 */ /* 0x000fe40000000000 */
[----:B------:R-:W-:Y:S01]  /*2000*/  ULEA UR43, UR43, UR4, 0x18 ;  /* 0x000000042b2b7291 */ /* 0x000fe2000f8ec03f */
[----:B0-----:R-:W-:-:S04]  /*2010*/  LEA.HI R4, R2, R2, RZ, 0x1 ;  /* 0x0000000202047211 */ /* 0x001fc800078f08ff */
[----:B------:R-:W-:-:S05]  /*2020*/  LOP3.LUT R5, R4, 0x1fffe, RZ, 0xc0, !PT ;  /* 0x0001fffe04057812 */ /* 0x000fca00078ec0ff */
[----:B------:R-:W-:-:S05]  /*2030*/  IMAD.IADD R5, R2, 0x1, -R5 ;  /* 0x0000000102057824 */ /* 0x000fca00078e0a05 */
[----:B------:R-:W-:-:S05]  /*2040*/  LEA R5, R5, UR43, 0xf ;  /* 0x0000002b05057c11 */ /* 0x000fca000f8e78ff */
[----:B------:R-:W-:-:S05]  /*2050*/  VIADD R5, R5, 0x400 ;  /* 0x0000040005057836 */ /* 0x000fca0000000000 */
[----:B------:R-:W-:-:S04]  /*2060*/  SHF.R.U32.HI R5, RZ, 0x4, R5 ;  /* 0x00000004ff057819 */ /* 0x000fc80000011605 */
[----:B------:R-:W-:Y:S01]  /*2070*/  LOP3.LUT R2, R5, 0x3fff, RZ, 0xc0, !PT ;  /* 0x00003fff05027812 */ /* 0x000fe200078ec0ff */
[----:B------:R-:W-:-:S03]  /*2080*/  UIADD3 UR4, UR43, 0x36400, URZ ;  /* 0x000364002b047890 */ /* 0x000fc6000fffe03f */
[----:B------:R-:W-:Y:S01]  /*2090*/  LOP3.LUT R2, R2, 0x2000000, RZ, 0xfc, !PT ;  /* 0x0200000002027812 */ /* 0x000fe200078efcff */
[----:B------:R-:W-:Y:S01]  /*20a0*/  IMAD.MOV.U32 R5, RZ, RZ, 0x40000040 ;  /* 0x40000040ff057424 */ /* 0x000fe200078e00ff */
[----:B------:R-:W-:-:S03]  /*20b0*/  USHF.R.U32.HI UR4, URZ, 0x4, UR4 ;  /* 0x000000043f047899 */ /* 0x000fc60008011604 */
[----:B--2---:R-:W-:Y:S01]  /*20c0*/  IMAD R4, R25, 0x1000, R2 ;  /* 0x0000100019047824 */ /* 0x004fe200078e0202 */
[----:B------:R-:W-:Y:S01]  /*20d0*/  R2UR UR7, R5 ;  /* 0x00000000050772ca */ /* 0x000fe200000e0000 */
[----:B------:R-:W-:-:S03]  /*20e0*/  ULOP3.LUT UR4, UR4, 0x3fff, URZ, 0xc0, !UPT ;  /* 0x00003fff04047892 */ /* 0x000fc6000f8ec03f */
[----:B------:R-:W-:Y:S01]  /*20f0*/  R2UR UR6, R4 ;  /* 0x00000000040672ca */ /* 0x000fe200000e0000 */
[----:B------:R-:W-:Y:S01]  /*2100*/  ULOP3.LUT UR16, UR4, 0x10000, URZ, 0xfc, !UPT ;  /* 0x0001000004107892 */ /* 0x000fe2000f8efc3f */
[----:B---3--:R-:W-:Y:S04]  /*2110*/  STL [R1+0x210], R24 ;  /* 0x0002101801007387 */ /* 0x008fe80000100800 */
[----:B----4-:R-:W-:Y:S04]  /*2120*/  STL [R1+0x214], R40 ;  /* 0x0002142801007387 */ /* 0x010fe80000100800 */
[----:B------:R-:W-:Y:S04]  /*2130*/  STL [R1+0x218], R42 ;  /* 0x0002182a01007387 */ /* 0x000fe80000100800 */
        /* <DEDUP_REMOVED lines=32> */
[----:B------:R0:W-:Y:S01]  /*2340*/  STL [R1+0x2a4], R94 ;  /* 0x0002a45e01007387 */ /* 0x0001e20000100800 */
[----:B------:R-:W-:Y:S06]  /*2350*/  BAR.SYNC.DEFER_BLOCKING 0xe, 0x100 ;  /* 0x0384000000007b1d */ /* 0x000fec0000010000 */
[----:B------:R-:W-:Y:S01]  /*2360*/  UMOV UR4, UR16 ;  /* 0x0000001000047c82 */ /* 0x000fe20008000000 */
[----:B------:R-:W-:Y:S01]  /*2370*/  UMOV UR5, 0x40000040 ;  /* 0x4000004000057882 */ /* 0x000fe20000000000 */
[----:B0-----:R-:W-:-:S06]  /*2380*/  WARPGROUP.ARRIVE ;  /* 0x00000000000079c5 */ /* 0x001fcc0000000000 */
[----:B------:R-:W-:Y:S01]  /*2390*/  HGMMA.64x256x16.F32.BF16 R24, gdesc[UR4].tnspB, RZ, !UPT, gsb0 ;  /* 0x43e00000041879f0 */ /* 0x000fe2000c0018ff */
[----:B------:R0:W-:Y:S04]  /*23a0*/  STL [R1+0x2a8], R6 ;  /* 0x0002a80601007387 */ /* 0x0001e80000100800 */
[----:B------:R1:W-:Y:S01]  /*23b0*/  STL [R1+0x364], R7 ;  /* 0x0003640701007387 */ /* 0x0003e20000100800 */
[----:B0-----:R-:W-:Y:S02]  /*23c0*/  VIADD R6, R4, 0x80 ;  /* 0x0000008004067836 */ /* 0x001fe40000000000 */
[----:B-1----:R-:W-:-:S03]  /*23d0*/  IMAD.MOV.U32 R7, RZ, RZ, 0x40000040 ;  /* 0x40000040ff077424 */ /* 0x002fc600078e00ff */
[----:B------:R-:W-:Y:S02]  /*23e0*/  R2UR UR10, R6 ;  /* 0x00000000060a72ca */ /* 0x000fe400000e0000 */
[----:B------:R-:W-:Y:S01]  /*23f0*/  R2UR UR11, R7 ;  /* 0x00000000070b72ca */ /* 0x000fe200000e0000 */
[----:B------:R-:W-:Y:S01]  /*2400*/  UIADD3 UR8, UR16, 0x2, URZ ;  /* 0x0000000210087890 */ /* 0x000fe2000fffe03f */
        /* <DEDUP_REMOVED lines=60> */
[----:B------:R-:W-:Y:S01]  /*27d0*/  STL [R1+0x398], R163 ;  /* 0x000398a301007387 */ /* 0x000fe20000100800 */
[----:B------:R-:W-:-:S03]  /*27e0*/  WARPGROUP.DEPBAR.LE gsb0, 0x0 ;  /* 0x00008000000079c5 */ /* 0x000fc60000010000 */
        /* <DEDUP_REMOVED lines=29> */
[----:B------:R-:W-:Y:S04]  /*29c0*/  STL.128 [R1+0x210], R24 ;  /* 0x0002101801007387 */ /* 0x000fe80000100c00 */
        /* <DEDUP_REMOVED lines=30> */
[----:B------:R0:W-:Y:S01]  /*2bb0*/  STL.128 [R1+0x400], R148 ;  /* 0x0004009401007387 */ /* 0x0001e20000100c00 */
[----:B------:R-:W-:Y:S01]  /*2bc0*/  UMOV UR9, 0x40000040 ;  /* 0x4000004000097882 */ /* 0x000fe20000000000 */
[----:B0-----:R-:W-:-:S06]  /*2bd0*/  WARPGROUP.ARRIVE ;  /* 0x00000000000079c5 */ /* 0x001fcc0000000000 */
[----:B------:R-:W-:Y:S01]  /*2be0*/  HGMMA.64x256x16.F32.BF16 R24, gdesc[UR8].tnspB, R24, gsb0 ;  /* 0x43e00000081879f0 */ /* 0x000fe20008001818 */
[----:B------:R-:W-:Y:S02]  /*2bf0*/  VIADD R6, R4, 0x100 ;  /* 0x0000010004067836 */ /* 0x000fe40000000000 */
[----:B------:R-:W-:-:S03]  /*2c00*/  IMAD.MOV.U32 R7, RZ, RZ, 0x40000040 ;  /* 0x40000040ff077424 */ /* 0x000fc600078e00ff */
[----:B------:R-:W-:Y:S02]  /*2c10*/  R2UR UR14, R6 ;  /* 0x00000000060e72ca */ /* 0x000fe400000e0000 */
[----:B------:R-:W-:Y:S01]  /*2c20*/  R2UR UR15, R7 ;  /* 0x00000000070f72ca */ /* 0x000fe200000e0000 */
[----:B------:R-:W-:Y:S01]  /*2c30*/  UIADD3 UR12, UR16, 0x4, URZ ;  /* 0x00000004100c7890 */ /* 0x000fe2000fffe03f */
[----:B------:R-:W-:Y:S01]  /*2c40*/  UMOV UR13, 0x40000040 ;  /* 0x40000040000d7882 */ /* 0x000fe20000000000 */
[----:B------:R-:W-:Y:S02]  /*2c50*/  VIADD R4, R4, 0x180 ;  /* 0x0000018004047836 */ /* 0x000fe40000000000 */
[----:B------:R-:W-:Y:S01]  /*2c60*/  IMAD.MOV.U32 R5, RZ, RZ, 0x40000040 ;  /* 0x40000040ff057424 */ /* 0x000fe200078e00ff */
[----:B------:R-:W-:Y:S01]  /*2c70*/  UMOV UR17, 0x40000040 ;  /* 0x4000004000117882 */ /* 0x000fe20000000000 */
[----:B------:R0:W5:Y:S01]  /*2c80*/  LDL R7, [R1+0x1c8] ;  /* 0x0001c80001077983 */ /* 0x0001620000100800 */
[----:B------:R-:W-:-:S02]  /*2c90*/  R2UR UR18, R4 ;  /* 0x00000000041272ca */ /* 0x000fc400000e0000 */
[----:B------:R-:W-:Y:S01]  /*2ca0*/  R2UR UR19, R5 ;  /* 0x00000000051372ca */ /* 0x000fe200000e0000 */
[----:B------:R-:W-:Y:S01]  /*2cb0*/  UIADD3 UR16, UR16, 0x6, URZ ;  /* 0x0000000610107890 */ /* 0x000fe2000fffe03f */
[----:B------:R-:W-:Y:S02]  /*2cc0*/  WARPGROUP.DEPBAR.LE gsb0, 0x0 ;  /* 0x00008000000079c5 */ /* 0x000fe40000010000 */
        /* <DEDUP_REMOVED lines=31> */
[----:B------:R1:W-:Y:S02]  /*2ec0*/  STL.128 [R1+0x400], R148 ;  /* 0x0004009401007387 */ /* 0x0003e40000100c00 */
[----:B-1----:R-:W-:-:S06]  /*2ed0*/  WARPGROUP.ARRIVE ;  /* 0x00000000000079c5 */ /* 0x002fcc0000000000 */
[----:B------:R-:W-:Y:S03]  /*2ee0*/  HGMMA.64x256x16.F32.BF16 R24, gdesc[UR12].tnspB, R24, gsb0 ;  /* 0x43e000000c1879f0 */ /* 0x000fe60008001818 */
        /* <DEDUP_REMOVED lines=37> */
[----:B------:R-:W2:Y:S04]  /*3140*/  LDL R4, [R1+0x210] ;  /* 0x0002100001047983 */ /* 0x000ea80000100800 */
[----:B------:R-:W-:Y:S04]  /*3150*/  STL.128 [R1+0x3a0], R124 ;  /* 0x0003a07c01007387 */ /* 0x000fe80000100c00 */
[----:B------:R-:W3:Y:S04]  /*3160*/  LDL R3, [R1+0x3ac] ;  /* 0x0003ac0001037983 */ /* 0x000ee80000100800 */
        /* <DEDUP_REMOVED lines=10> */
[----:B------:R1:W-:Y:S04]  /*3210*/  STL.128 [R1+0x2c0], R68 ;  /* 0x0002c04401007387 */ /* 0x0003e80000100c00 */
        /* <DEDUP_REMOVED lines=18> */
[----:B------:R-:W-:Y:S04]  /*3340*/  STL.128 [R1+0x400], R148 ;  /* 0x0004009401007387 */ /* 0x000fe80000100c00 */
[----:B-1----:R-:W3:Y:S04]  /*3350*/  LDL R68, [R1+0x214] ;  /* 0x0002140001447983 */ /* 0x002ee80000100800 */
[----:B------:R-:W3:Y:S04]  /*3360*/  LDL R70, [R1+0x218] ;  /* 0x0002180001467983 */ /* 0x000ee80000100800 */
[----:B----4-:R-:W4:Y:S04]  /*3370*/  LDL R72, [R1+0x21c] ;  /* 0x00021c0001487983 */ /* 0x010f280000100800 */
[----:B------:R-:W4:Y:S04]  /*3380*/  LDL R74, [R1+0x224] ;  /* 0x00022400014a7983 */ /* 0x000f280000100800 */
[----:B0-----:R-:W4:Y:S04]  /*3390*/  LDL R76, [R1+0x228] ;  /* 0x00022800014c7983 */ /* 0x001f280000100800 */
        /* <DEDUP_REMOVED lines=41> */
[----:B--2---:R-:W2:Y:S04]  /*3630*/  LDL R140, [R1+0x2d4] ;  /* 0x0002d400018c7983 */ /* 0x004ea80000100800 */
[----:B------:R-:W2:Y:S04]  /*3640*/  LDL R142, [R1+0x2d8] ;  /* 0x0002d800018e7983 */ /* 0x000ea80000100800 */
        /* <DEDUP_REMOVED lines=77> */
[----:B------:R-:W2:Y:S01]  /*3b20*/  LDL R22, [R1+0x2a0] ;  /* 0x0002a00001167983 */ /* 0x000ea20000100800 */
[----:B------:R-:W-:-:S05]  /*3b30*/  LOP3.LUT R223, R223, 0xffffff80, RZ, 0xc0, !PT ;  /* 0xffffff80dfdf7812 */ /* 0x000fca00078ec0ff */
[----:B------:R-:W-:Y:S01]  /*3b40*/  IMAD.IADD R223, R154, 0x1, -R223 ;  /* 0x000000019adf7824 */ /* 0x000fe200078e0adf */
[----:B------:R0:W-:Y:S01]  /*3b50*/  STL [R1+0x210], R4 ;  /* 0x0002100401007387 */ /* 0x0001e20000100800 */
[----:B------:R-:W-:-:S03]  /*3b60*/  ULOP3.LUT UR6, UR61, 0x1, URZ, 0xfc, !UPT ;  /* 0x000000013d067892 */ /* 0x000fc6000f8efc3f */
[----:B---3--:R1:W-:Y:S01]  /*3b70*/  STL [R1+0x3ac], R3 ;  /* 0x0003ac0301007387 */ /* 0x0083e20000100800 */
[----:B------:R-:W-:Y:S01]  /*3b80*/  UISETP.NE.AND UP0, UPT, UR6, 0x3, UPT ;  /* 0x000000030600788c */ /* 0x000fe2000bf05270 */
[----:B0-----:R-:W-:Y:S02]  /*3b90*/  SHF.R.S32.HI R4, RZ, 0x1f, R223 ;  /* 0x0000001fff047819 */ /* 0x001fe400000114df */
[----:B------:R-:W-:Y:S02]  /*3ba0*/  STL [R1+0x214], R68 ;  /* 0x0002144401007387 */ /* 0x000fe40000100800 */
[----:B-1----:R-:W-:Y:S02]  /*3bb0*/  LEA.HI R3, R4, R223, RZ, 0x2 ;  /* 0x000000df04037211 */ /* 0x002fe400078f10ff */
[----:B------:R-:W-:Y:S04]  /*3bc0*/  STL [R1+0x218], R70 ;  /* 0x0002184601007387 */ /* 0x000fe80000100800 */
        /* <DEDUP_REMOVED lines=44> */
[----:B--2---:R-:W-:Y:S04]  /*3e90*/  STL [R1+0x2d4], R140 ;  /* 0x0002d48c01007387 */ /* 0x004fe80000100800 */
        /* <DEDUP_REMOVED lines=76> */
[----:B------:R-:W-:Y:S06]  /*4360*/  BAR.ARV 0xf, 0x100 ;  /* 0x03c4000000007b1d */ /* 0x000fec0000002000 */
[----:B------:R0:W-:Y:S01]  /*4370*/  STL [R1+0x220], R6 ;  /* 0x0002200601007387 */ /* 0x0001e20000100800 */
[----:B------:R-:W-:-:S03]  /*4380*/  PLOP3.LUT P1, PT, PT, PT, UP0, 0x80, 0x0 ;  /* 0x000000000000781c */ /* 0x000fc60003f2f008 */
[----:B------:R1:W-:Y:S01]  /*4390*/  STL [R1+0x3b4], R5 ;  /* 0x0003b40501007387 */ /* 0x0003e20000100800 */
[--C-:B0-----:R-:W-:Y:S02]  /*43a0*/  SHF.R.S32.HI R6, RZ, 0x1f, R3.reuse ;  /* 0x0000001fff067819 */ /* 0x101fe40000011403 */
[----:B-1----:R-:W-:-:S04]  /*43b0*/  SHF.R.S32.HI R5, RZ, 0x2, R3 ;  /* 0x00000002ff057819 */ /* 0x002fc80000011403 */
[----:B------:R-:W-:Y:S02]  /*43c0*/  LEA.HI R6, R6, R5, RZ, 0x3 ;  /* 0x0000000506067211 */ /* 0x000fe400078f18ff */
[----:B------:R-:W-:Y:S02]  /*43d0*/  LEA.HI R4, R4, R223, RZ, 0x5 ;  /* 0x000000df04047211 */ /* 0x000fe400078f28ff */
[----:B------:R-:W-:Y:S02]  /*43e0*/  LOP3.LUT R6, R6, 0xfffffff8, RZ, 0xc0, !PT ;  /* 0xfffffff806067812 */ /* 0x000fe400078ec0ff */
[----:B------:R-:W-:-:S03]  /*43f0*/  SHF.R.S32.HI R3, RZ, 0x5, R4 ;  /* 0x00000005ff037819 */ /* 0x000fc60000011404 */
[----:B------:R-:W-:Y:S01]  /*4400*/  IMAD.IADD R6, R5, 0x1, -R6 ;  /* 0x0000000105067824 */ /* 0x000fe200078e0a06 */
[----:B------:R0:W-:Y:S03]  /*4410*/  STL [R1+0x2a0], R22 ;  /* 0x0002a01601007387 */ /* 0x0001e60000100800 */
[----:B0-----:R-:W-:Y:S01]  /*4420*/  IMAD R22, R3, 0x10, R6 ;  /* 0x0000001003167824 */ /* 0x001fe200078e0206 */
[----:B------:R-:W-:Y:S06]  /*4430*/  @!P1 BRA `(.L_x_1915) ;  /* 0x0000000000049947 */ /* 0x000fec0003800000 */
[----:B------:R-:W-:Y:S01]  /*4440*/  BPT.TRAP 0x1 ;  /* 0x000000040000795c */ /* 0x000fe20000300000 */
.L_x_1915:
[----:B------:R-:W0:Y:S01]  /*4450*/  S2R R153, SR_CgaCtaId ;  /* 0x0000000000997919 */ /* 0x000e220000008800 */
[----:B------:R-:W-:Y:S01]  /*4460*/  VIADD R3, R225, 0xfffffffe ;  /* 0xfffffffee1037836 */ /* 0x000fe20000000000 */
[----:B-----5:R-:W-:-:S04]  /*4470*/  LEA R7, R7, UR43, 0x3 ;  /* 0x0000002b07077c11 */ /* 0x020fc8000f8e18ff */
[----:B------:R-:W-:Y:S01]  /*4480*/  ISETP.GE.AND P0, PT, R3, R0, PT ;  /* 0x000000000300720c */ /* 0x000fe20003f06270 */
[----:B------:R-:W-:-:S05]  /*4490*/  VIADD R4, R7, 0x38860 ;  /* 0x0003886007047836 */ /* 0x000fca0000000000 */
[----:B0-----:R-:W-:-:S04]  /*44a0*/  PRMT R4, R153, 0x654, R4 ;  /* 0x0000065499047816 */ /* 0x001fc80000000004 */
[----:B------:R0:W-:Y:S03]  /*44b0*/  SYNCS.ARRIVE.TRANS64.RED.A1T0 RZ, [R4+URZ], RZ ;  /* 0x000000ff04ff79a7 */ /* 0x0001e6000810043f */
[----:B------:R-:W-:Y:S05]  /*44c0*/  @!P0 BRA `(.L_x_1916) ;  /* 0x0000003c005c8947 */ /* 0x000fea0003800000 */
.L_x_1918:
[----:B------:R-:W2:Y:S04]  /*44d0*/  LDL R155, [R1+0x1c8] ;  /* 0x0001c800019b7983 */ /* 0x000ea80000100800 */
[----:B------:R-:W3:Y:S04]  /*44e0*/  LDL.64 R64, [R1+0x220] ;  /* 0x0002200001407983 */ /* 0x000ee80000100a00 */
[----:B------:R-:W4:Y:S04]  /*44f0*/  LDL.64 R66, [R1+0x230] ;  /* 0x0002300001427983 */ /* 0x000f280000100a00 */
        /* <DEDUP_REMOVED lines=57> */
[----:B01----:R-:W4:Y:S04]  /*4890*/  LDL.64 R4, [R1+0x3c8] ;  /* 0x0003c80001047983 */ /* 0x003f280000100a00 */
[----:B------:R-:W4:Y:S04]  /*48a0*/  LDL.64 R12, [R1+0x3d8] ;  /* 0x0003d800010c7983 */ /* 0x000f280000100a00 */
[----:B------:R-:W4:Y:S04]  /*48b0*/  LDL.64 R10, [R1+0x3e8] ;  /* 0x0003e800010a7983 */ /* 0x000f280000100a00 */
[----:B------:R-:W4:Y:S04]  /*48c0*/  LDL.64 R8, [R1+0x3f8] ;  /* 0x0003f80001087983 */ /* 0x000f280000100a00 */
[----:B------:R-:W4:Y:S01]  /*48d0*/  LDL.64 R6, [R1+0x408] ;  /* 0x0004080001067983 */ /* 0x000f220000100a00 */
[----:B--2---:R-:W-:-:S05]  /*48e0*/  IMAD R58, R155, 0x40, R22 ;  /* 0x000000409b3a7824 */ /* 0x004fca00078e0216 */
[----:B------:R-:W-:Y:S01]  /*48f0*/  LEA R58, R58, UR43, 0x2 ;  /* 0x0000002b3a3a7c11 */ /* 0x000fe2000f8e10ff */
[----:B------:R-:W-:Y:S06]  /*4900*/  BAR.SYNC.DEFER_BLOCKING 0xe, 0x100 ;  /* 0x0384000000007b1d */ /* 0x000fec0000010000 */
[----:B------:R-:W3:Y:S04]  /*4910*/  LDS R61, [R58+0x38400] ;  /* 0x038400003a3d7984 */ /* 0x000ee80000000800 */
[----:B------:R0:W1:Y:S01]  /*4920*/  LDS R60, [R58+0x38420] ;  /* 0x038420003a3c7984 */ /* 0x0000620000000800 */
[C---:B---3--:R-:W-:Y:S01]  /*4930*/  FMUL.FTZ R65, R61.reuse, R65 ;  /* 0x000000413d417220 */ /* 0x048fe20000410000 */
[C---:B------:R-:W-:Y:S01]  /*4940*/  FMUL.FTZ R64, R61.reuse, R64 ;  /* 0x000000403d407220 */ /* 0x040fe20000410000 */
[C---:B----4-:R-:W-:Y:S01]  /*4950*/  FMUL.FTZ R67, R61.reuse, R67 ;  /* 0x000000433d437220 */ /* 0x050fe20000410000 */
[C---:B------:R-:W-:Y:S01]  /*4960*/  FMUL.FTZ R66, R61.reuse, R66 ;  /* 0x000000423d427220 */ /* 0x040fe20000410000 */
        /* <DEDUP_REMOVED lines=55> */
[----:B------:R-:W-:Y:S01]  /*4ce0*/  FMUL.FTZ R122, R61, R122 ;  /* 0x0000007a3d7a7220 */ /* 0x000fe20000410000 */
[-C--:B0-----:R-:W-:Y:S01]  /*4cf0*/  FMUL.FTZ R58, R62, R61.reuse ;  /* 0x0000003d3e3a7220 */ /* 0x081fe20000410000 */
[----:B------:R-:W-:Y:S01]  /*4d00*/  FMUL.FTZ R59, R63, R61 ;  /* 0x0000003d3f3b7220 */ /* 0x000fe20000410000 */
[C---:B------:R-:W-:Y:S01]  /*4d10*/  FMUL.FTZ R125, R61.reuse, R125 ;  /* 0x0000007d3d7d7220 */ /* 0x040fe20000410000 */
[----:B------:R-:W-:Y:S01]  /*4d20*/  FMUL.FTZ R124, R61, R124 ;  /* 0x0000007c3d7c7220 */ /* 0x000fe20000410000 */
[C---:B-1----:R-:W-:Y:S01]  /*4d30*/  FMUL.FTZ R127, R60.reuse, R127 ;  /* 0x0000007f3c7f7220 */ /* 0x042fe20000410000 */
[C---:B------:R-:W-:Y:S01]  /*4d40*/  FMUL.FTZ R126, R60.reuse, R126 ;  /* 0x0000007e3c7e7220 */ /* 0x040fe20000410000 */
[C---:B------:R-:W-:Y:S01]  /*4d50*/  FMUL.FTZ R129, R60.reuse, R129 ;  /* 0x000000813c817220 */ /* 0x040fe20000410000 */
[C---:B------:R-:W-:Y:S01]  /*4d60*/  FMUL.FTZ R128, R60.reuse, R128 ;  /* 0x000000803c807220 */ /* 0x040fe20000410000 */
[----:B------:R-:W-:Y:S01]  /*4d70*/  STL.64 [R1+0x220], R64 ;  /* 0x0002204001007387 */ /* 0x000fe20000100a00 */
[C---:B------:R-:W-:Y:S01]  /*4d80*/  FMUL.FTZ R131, R60.reuse, R131 ;  /* 0x000000833c837220 */ /* 0x040fe20000410000 */
[----:B------:R-:W-:-:S02]  /*4d90*/  FMUL.FTZ R130, R60, R130 ;  /* 0x000000823c827220 */ /* 0x000fc40000410000 */
[----:B------:R-:W-:Y:S01]  /*4da0*/  STL.64 [R1+0x230], R66 ;  /* 0x0002304201007387 */ /* 0x000fe20000100a00 */
[C---:B------:R-:W-:Y:S01]  /*4db0*/  FMUL.FTZ R133, R60.reuse, R133 ;  /* 0x000000853c857220 */ /* 0x040fe20000410000 */
[C---:B------:R-:W-:Y:S02]  /*4dc0*/  FMUL.FTZ R132, R60.reuse, R132 ;  /* 0x000000843c847220 */ /* 0x040fe40000410000 */
[----:B------:R-:W-:Y:S01]  /*4dd0*/  STL.64 [R1+0x240], R68 ;  /* 0x0002404401007387 */ /* 0x000fe20000100a00 */
[C---:B------:R-:W-:Y:S01]  /*4de0*/  FMUL.FTZ R135, R60.reuse, R135 ;  /* 0x000000873c877220 */ /* 0x040fe20000410000 */
[C---:B------:R-:W-:Y:S02]  /*4df0*/  FMUL.FTZ R134, R60.reuse, R134 ;  /* 0x000000863c867220 */ /* 0x040fe40000410000 */
[----:B------:R0:W-:Y:S01]  /*4e00*/  STL.64 [R1+0x250], R70 ;  /* 0x0002504601007387 */ /* 0x0001e20000100a00 */
[C---:B------:R-:W-:Y:S01]  /*4e10*/  FMUL.FTZ R137, R60.reuse, R137 ;  /* 0x000000893c897220 */ /* 0x040fe20000410000 */
[----:B------:R-:W-:-:S02]  /*4e20*/  FMUL.FTZ R136, R60, R136 ;  /* 0x000000883c887220 */ /* 0x000fc40000410000 */
[----:B------:R1:W-:Y:S01]  /*4e30*/  STL.64 [R1+0x260], R72 ;  /* 0x0002604801007387 */ /* 0x0003e20000100a00 */
[C---:B------:R-:W-:Y:S01]  /*4e40*/  FMUL.FTZ R57, R60.reuse, R57 ;  /* 0x000000393c397220 */ /* 0x040fe20000410000 */
[C---:B------:R-:W-:Y:S02]  /*4e50*/  FMUL.FTZ R56, R60.reuse, R56 ;  /* 0x000000383c387220 */ /* 0x040fe40000410000 */
[----:B------:R2:W-:Y:S01]  /*4e60*/  STL.64 [R1+0x270], R74 ;  /* 0x0002704a01007387 */ /* 0x0005e20000100a00 */
[C---:B------:R-:W-:Y:S01]  /*4e70*/  FMUL.FTZ R47, R60.reuse, R47 ;  /* 0x0000002f3c2f7220 */ /* 0x040fe20000410000 */
[C---:B------:R-:W-:Y:S02]  /*4e80*/  FMUL.FTZ R46, R60.reuse, R46 ;  /* 0x0000002e3c2e7220 */ /* 0x040fe40000410000 */
        /* <DEDUP_REMOVED lines=71> */
[----:B------:R-:W-:Y:S02]  /*5300*/  FMUL.FTZ R6, R60, R6 ;  /* 0x000000063c067220 */ /* 0x000fe40000410000 */
[----:B------:R-:W-:Y:S04]  /*5310*/  STL.64 [R1+0x210], R58 ;  /* 0x0002103a01007387 */ /* 0x000fe80000100a00 */
        /* <DEDUP_REMOVED lines=23> */
[----:B------:R3:W-:Y:S04]  /*5490*/  STL.64 [R1+0x378], R14 ;  /* 0x0003780e01007387 */ /* 0x0007e80000100a00 */
        /* <DEDUP_REMOVED lines=8> */
[----:B------:R4:W-:Y:S04]  /*5520*/  STL.64 [R1+0x408], R6 ;  /* 0x0004080601007387 */ /* 0x0009e80000100a00 */
[----:B0-----:R-:W4:Y:S04]  /*5530*/  LDL R70, [R1+0x214] ;  /* 0x0002140001467983 */ /* 0x001f280000100800 */
[----:B-1----:R-:W4:Y:S04]  /*5540*/  LDL R72, [R1+0x218] ;  /* 0x0002180001487983 */ /* 0x002f280000100800 */
[----:B--2---:R-:W2:Y:S04]  /*5550*/  LDL R74, [R1+0x21c] ;  /* 0x00021c00014a7983 */ /* 0x004ea80000100800 */
[----:B---3--:R-:W3:Y:S04]  /*5560*/  LDL R14, [R1+0x220] ;  /* 0x00022000010e7983 */ /* 0x008ee80000100800 */
[----:B------:R-:W3:Y:S04]  /*5570*/  LDL R76, [R1+0x224] ;  /* 0x00022400014c7983 */ /* 0x000ee80000100800 */
[----:B------:R-:W3:Y:S04]  /*5580*/  LDL R78, [R1+0x228] ;  /* 0x00022800014e7983 */ /* 0x000ee80000100800 */
[----:B------:R-:W3:Y:S04]  /*5590*/  LDL R80, [R1+0x22c] ;  /* 0x00022c0001507983 */ /* 0x000ee80000100800 */
[----:B----4-:R-:W4:Y:S04]  /*55a0*/  LDL R4, [R1+0x230] ;  /* 0x0002300001047983 */ /* 0x010f280000100800 */
        /* <DEDUP_REMOVED lines=119> */
[----:B------:R-:W-:Y:S04]  /*5d20*/  STL [R1+0x210], R58 ;  /* 0x0002103a01007387 */ /* 0x000fe80000100800 */
[----:B------:R-:W-:Y:S04]  /*5d30*/  STL [R1+0x214], R70 ;  /* 0x0002144601007387 */ /* 0x000fe80000100800 */
[----:B------:R-:W-:Y:S04]  /*5d40*/  STL [R1+0x218], R72 ;  /* 0x0002184801007387 */ /* 0x000fe80000100800 */
[----:B--2---:R-:W-:Y:S04]  /*5d50*/  STL [R1+0x21c], R74 ;  /* 0x00021c4a01007387 */ /* 0x004fe80000100800 */
[----:B---3--:R-:W-:Y:S04]  /*5d60*/  STL [R1+0x220], R14 ;  /* 0x0002200e01007387 */ /* 0x008fe80000100800 */
[----:B------:R-:W-:Y:S04]  /*5d70*/  STL [R1+0x224], R76 ;  /* 0x0002244c01007387 */ /* 0x000fe80000100800 */
[----:B------:R-:W-:Y:S04]  /*5d80*/  STL [R1+0x228], R78 ;  /* 0x0002284e01007387 */ /* 0x000fe80000100800 */
        /* <DEDUP_REMOVED lines=37> */
[----:B------:R0:W-:Y:S04]  /*5fe0*/  STL [R1+0x2c0], R26 ;  /* 0x0002c01a01007387 */ /* 0x0001e80000100800 */
        /* <DEDUP_REMOVED lines=74> */
[----:B------:R2:W-:Y:S04]  /*6490*/  STL [R1+0x3ec], R33 ;  /* 0x0003ec2101007387 */ /* 0x0005e80000100800 */
[----:B------:R-:W-:Y:S04]  /*64a0*/  STL [R1+0x3f0], R66 ;  /* 0x0003f04201007387 */ /* 0x000fe80000100800 */
[----:B------:R3:W-:Y:S04]  /*64b0*/  STL [R1+0x3f4], R41 ;  /* 0x0003f42901007387 */ /* 0x0007e80000100800 */
[----:B------:R4:W-:Y:S04]  /*64c0*/  STL [R1+0x3f8], R45 ;  /* 0x0003f82d01007387 */ /* 0x0009e80000100800 */
[----:B------:R4:W-:Y:S04]  /*64d0*/  STL [R1+0x3fc], R49 ;  /* 0x0003fc3101007387 */ /* 0x0009e80000100800 */
[----:B------:R-:W-:Y:S04]  /*64e0*/  STL [R1+0x400], R68 ;  /* 0x0004004401007387 */ /* 0x000fe80000100800 */
[----:B------:R4:W-:Y:S04]  /*64f0*/  STL [R1+0x404], R57 ;  /* 0x0004043901007387 */ /* 0x0009e80000100800 */
[----:B------:R4:W-:Y:S04]  /*6500*/  STL [R1+0x408], R61 ;  /* 0x0004083d01007387 */ /* 0x0009e80000100800 */
[----:B------:R4:W-:Y:S04]  /*6510*/  STL [R1+0x40c], R65 ;  /* 0x00040c4101007387 */ /* 0x0009e80000100800 */
[----:B0-----:R-:W4:Y:S04]  /*6520*/  LDL.128 R24, [R1+0x210] ;  /* 0x0002100001187983 */ /* 0x001f280000100c00 */
[----:B-1----:R-:W4:Y:S04]  /*6530*/  LDL.128 R28, [R1+0x220] ;  /* 0x00022000011c7983 */ /* 0x002f280000100c00 */
[----:B--2---:R-:W2:Y:S04]  /*6540*/  LDL.128 R32, [R1+0x230] ;  /* 0x0002300001207983 */ /* 0x004ea80000100c00 */
[----:B------:R-:W2:Y:S04]  /*6550*/  LDL.128 R36, [R1+0x240] ;  /* 0x0002400001247983 */ /* 0x000ea80000100c00 */
[----:B---3--:R-:W2:Y:S04]  /*6560*/  LDL.128 R40, [R1+0x250] ;  /* 0x0002500001287983 */ /* 0x008ea80000100c00 */
[----:B----4-:R-:W2:Y:S04]  /*6570*/  LDL.128 R44, [R1+0x260] ;  /* 0x00026000012c7983 */ /* 0x010ea80000100c00 */
[----:B------:R-:W2:Y:S04]  /*6580*/  LDL.128 R48, [R1+0x270] ;  /* 0x0002700001307983 */ /* 0x000ea80000100c00 */
        /* <DEDUP_REMOVED lines=24> */
[----:B------:R-:W2:Y:S01]  /*6710*/  LDL.128 R148, [R1+0x400] ;  /* 0x0004000001947983 */ /* 0x000ea20000100c00 */
[----:B------:R-:W-:-:S02]  /*6720*/  VIADD R155, R155, 0x1 ;  /* 0x000000019b9b7836 */ /* 0x000fc40000000000 */
[----:B------:R-:W-:Y:S02]  /*6730*/  IMAD.MOV.U32 R5, RZ, RZ, 0x40000040 ;  /* 0x40000040ff057424 */ /* 0x000fe400078e00ff */
[----:B------:R-:W-:Y:S01]  /*6740*/  IMAD.MOV.U32 R7, RZ, RZ, 0x40000040 ;  /* 0x40000040ff077424 */ /* 0x000fe200078e00ff */
[----:B------:R-:W-:Y:S01]  /*6750*/  ISETP.NE.AND P0, PT, R155, 0x2, PT ;  /* 0x000000029b00780c */ /* 0x000fe20003f05270 */
[----:B------:R0:W-:Y:S01]  /*6760*/  STL [R1+0x1c8], R155 ;  /* 0x0001c89b01007387 */ /* 0x0001e20000100800 */
[----:B------:R-:W-:Y:S01]  /*6770*/  R2UR UR7, R5 ;  /* 0x00000000050772ca */ /* 0x000fe200000e0000 */
[----:B------:R-:W-:Y:S01]  /*6780*/  IMAD.MOV.U32 R5, RZ, RZ, 0x40000040 ;  /* 0x40000040ff057424 */ /* 0x000fe200078e00ff */
[----:B------:R-:W-:Y:S01]  /*6790*/  R2UR UR11, R7 ;  /* 0x00000000070b72ca */ /* 0x000fe200000e0000 */
[----:B------:R-:W-:-:S03]  /*67a0*/  IMAD.MOV.U32 R7, RZ, RZ, 0x40000040 ;  /* 0x40000040ff077424 */ /* 0x000fc600078e00ff */
[----:B------:R-:W-:Y:S02]  /*67b0*/  R2UR UR19, R5 ;  /* 0x00000000051372ca */ /* 0x000fe400000e0000 */
[----:B------:R-:W-:-:S03]  /*67c0*/  R2UR UR15, R7 ;  /* 0x00000000070f72ca */ /* 0x000fc600000e0000 */
[----:B0-----:R-:W-:-:S04]  /*67d0*/  @!P0 IMAD.MOV.U32 R155, RZ, RZ, RZ ;  /* 0x000000ffff9b8224 */ /* 0x001fc800078e00ff */
[----:B------:R-:W-:-:S04]  /*67e0*/  IMAD R4, R155, 0x1000, R2 ;  /* 0x000010009b047824 */ /* 0x000fc800078e0202 */
[C---:B------:R-:W-:Y:S01]  /*67f0*/  VIADD R6, R4.reuse, 0x80 ;  /* 0x0000008004067836 */ /* 0x040fe20000000000 */
[----:B------:R-:W-:-:S04]  /*6800*/  R2UR UR6, R4 ;  /* 0x00000000040672ca */ /* 0x000fc800000e0000 */
[----:B------:R-:W-:Y:S01]  /*6810*/  R2UR UR10, R6 ;  /* 0x00000000060a72ca */ /* 0x000fe200000e0000 */
[C---:B------:R-:W-:Y:S02]  /*6820*/  VIADD R6, R4.reuse, 0x100 ;  /* 0x0000010004067836 */ /* 0x040fe40000000000 */
[----:B------:R-:W-:-:S03]  /*6830*/  VIADD R4, R4, 0x180 ;  /* 0x0000018004047836 */ /* 0x000fc60000000000 */
[----:B------:R-:W-:Y:S02]  /*6840*/  R2UR UR14, R6 ;  /* 0x00000000060e72ca */ /* 0x000fe400000e0000 */
[----:B------:R-:W-:Y:S01]  /*6850*/  R2UR UR18, R4 ;  /* 0x00000000041272ca */ /* 0x000fe200000e0000 */
[----:B------:R-:W3:Y:S04]  /*6860*/  @!P0 LDL R6, [R1+0x1cc] ;  /* 0x0001cc0001068983 */ /* 0x000ee80000100800 */
[----:B------:R-:W4:Y:S01]  /*6870*/  LDL R4, [R1+0x1d0] ;  /* 0x0001d00001047983 */ /* 0x000f220000100800 */
[----:B--2---:R-:W-:-:S06]  /*6880*/  WARPGROUP.ARRIVE ;  /* 0x00000000000079c5 */ /* 0x004fcc0000000000 */
        /* <DEDUP_REMOVED lines=34> */
[----:B0-----:R-:W-:-:S06]  /*6ab0*/  WARPGROUP.ARRIVE ;  /* 0x00000000000079c5 */ /* 0x001fcc0000000000 */
        /* <DEDUP_REMOVED lines=35> */
[----:B------:R-:W-:Y:S01]  /*6cf0*/  HGMMA.64x256x16.F32.BF16 R24, gdesc[UR12].tnspB, R24, gsb0 ;  /* 0x43e000000c1879f0 */ /* 0x000fe20008001818 */
[----:B------:R-:W-:Y:S04]  /*6d00*/  @!P0 STL [R1+0x1c8], RZ ;  /* 0x0001c8ff01008387 */ /* 0x000fe80000100800 */
[----:B------:R0:W5:Y:S01]  /*6d10*/  LDL R5, [R1+0x1c8] ;  /* 0x0001c80001057983 */ /* 0x0001620000100800 */
[----:B------:R-:W-:-:S03]  /*6d20*/  WARPGROUP.DEPBAR.LE gsb0, 0x0 ;  /* 0x00008000000079c5 */ /* 0x000fc60000010000 */
        /* <DEDUP_REMOVED lines=67> */
[----:B------:R-:W4:Y:S04]  /*7160*/  LDL R8, [R1+0x210] ;  /* 0x0002100001087983 */ /* 0x000f280000100800 */
[----:B-1----:R-:W4:Y:S04]  /*7170*/  LDL R74, [R1+0x214] ;  /* 0x00021400014a7983 */ /* 0x002f280000100800 */
[----:B--2---:R-:W2:Y:S04]  /*7180*/  LDL R76, [R1+0x218] ;  /* 0x00021800014c7983 */ /* 0x004ea80000100800 */
[----:B------:R-:W2:Y:S04]  /*7190*/  LDL R78, [R1+0x21c] ;  /* 0x00021c00014e7983 */ /* 0x000ea80000100800 */
[----:B------:R-:W2:Y:S04]  /*71a0*/  LDL R10, [R1+0x220] ;  /* 0x00022000010a7983 */ /* 0x000ea80000100800 */
[----:B---3--:R-:W3:Y:S04]  /*71b0*/  LDL R80, [R1+0x224] ;  /* 0x0002240001507983 */ /* 0x008ee80000100800 */
[----:B------:R-:W3:Y:S04]  /*71c0*/  LDL R82, [R1+0x228] ;  /* 0x0002280001527983 */ /* 0x000ee80000100800 */
[----:B----4-:R-:W4:Y:S04]  /*71d0*/  LDL R84, [R1+0x22c] ;  /* 0x00022c0001547983 */ /* 0x010f280000100800 */
[----:B------:R-:W4:Y:S04]  /*71e0*/  LDL R12, [R1+0x230] ;  /* 0x00023000010c7983 */ /* 0x000f280000100800 */
        /* <DEDUP_REMOVED lines=119> */
[----:B------:R-:W-:-:S03]  /*7960*/  VIADD R4, R4, 0x1 ;  /* 0x0000000104047836 */ /* 0x000fc60000000000 */
[----:B------:R0:W-:Y:S04]  /*7970*/  STL [R1+0x210], R8 ;  /* 0x0002100801007387 */ /* 0x0001e80000100800 */
[----:B------:R0:W-:Y:S04]  /*7980*/  STL [R1+0x1d0], R4 ;  /* 0x0001d00401007387 */ /* 0x0001e80000100800 */
[----:B------:R0:W-:Y:S04]  /*7990*/  STL [R1+0x214], R74 ;  /* 0x0002144a01007387 */ /* 0x0001e80000100800 */
[----:B--2---:R0:W-:Y:S04]  /*79a0*/  STL [R1+0x218], R76 ;  /* 0x0002184c01007387 */ /* 0x0041e80000100800 */
[----:B------:R0:W-:Y:S04]  /*79b0*/  STL [R1+0x21c], R78 ;  /* 0x00021c4e01007387 */ /* 0x0001e80000100800 */
[----:B------:R0:W-:Y:S04]  /*79c0*/  STL [R1+0x220], R10 ;  /* 0x0002200a01007387 */ /* 0x0001e80000100800 */
[----:B---3--:R0:W-:Y:S04]  /*79d0*/  STL [R1+0x224], R80 ;  /* 0x0002245001007387 */ /* 0x0081e80000100800 */
[----:B------:R0:W-:Y:S04]  /*79e0*/  STL [R1+0x228], R82 ;  /* 0x0002285201007387 */ /* 0x0001e80000100800 */
[----:B----4-:R0:W-:Y:S04]  /*79f0*/  STL [R1+0x22c], R84 ;  /* 0x00022c5401007387 */ /* 0x0101e80000100800 */
[----:B------:R0:W-:Y:S04]  /*7a00*/  STL [R1+0x230], R12 ;  /* 0x0002300c01007387 */ /* 0x0001e80000100800 */
        /* <DEDUP_REMOVED lines=118> */
[----:B------:R0:W-:Y:S01]  /*8170*/  STL [R1+0x40c], R45 ;  /* 0x00040c2d01007387 */ /* 0x0001e20000100800 */
[----:B------:R-:W-:-:S05]  /*8180*/  @!P0 LOP3.LUT R6, R6, 0x1, RZ, 0x3c, !PT ;  /* 0x0000000106068812 */ /* 0x000fca00078e3cff */
[----:B------:R0:W-:Y:S01]  /*8190*/  @!P0 STL [R1+0x1cc], R6 ;  /* 0x0001cc0601008387 */ /* 0x0001e20000100800 */
[----:B------:R-:W-:Y:S06]  /*81a0*/  BAR.ARV 0xf, 0x100 ;  /* 0x03c4000000007b1d */ /* 0x000fec0000002000 */
[C---:B------:R-:W-:Y:S01]  /*81b0*/  ISETP.GT.AND P0, PT, R3.reuse, R0, PT ;  /* 0x000000000300720c */ /* 0x040fe20003f04270 */
[----:B------:R-:W-:Y:S01]  /*81c0*/  VIADD R3, R3, 0xffffffff ;  /* 0xffffffff03037836 */ /* 0x000fe20000000000 */
[----:B------:R-:W-:Y:S11]  /*81d0*/  @!P1 BRA `(.L_x_1917) ;  /* 0x0000000000049947 */ /* 0x000ff60003800000 */
[----:B------:R-:W-:Y:S01]  /*81e0*/  BPT.TRAP 0x1 ;  /* 0x000000040000795c */ /* 0x000fe20000300000 */
.L_x_1917:
[----:B-----5:R-:W-:-:S05]  /*81f0*/  LEA R5, R5, UR43, 0x3 ;  /* 0x0000002b05057c11 */ /* 0x020fca000f8e18ff */
[----:B0-----:R-:W-:-:S05]  /*8200*/  VIADD R4, R5, 0x38860 ;  /* 0x0003886005047836 */ /* 0x001fca0000000000 */
[----:B------:R-:W-:-:S04]  /*8210*/  PRMT R4, R153, 0x654, R4 ;  /* 0x0000065499047816 */ /* 0x000fc80000000004 */
[----:B------:R1:W-:Y:S01]  /*8220*/  SYNCS.ARRIVE.TRANS64.RED.A1T0 RZ, [R4+URZ], RZ ;  /* 0x000000ff04ff79a7 */ /* 0x0003e2000810043f */
[----:B------:R-:W-:Y:S05]  /*8230*/  @P0 BRA `(.L_x_1918) ;  /* 0xffffffc000a40947 */ /* 0x000fea000383ffff */
.L_x_1916:
[----:B------:R-:W2:Y:S04]  /*8240*/  LDL R51, [R1+0x1c8] ;  /* 0x0001c80001337983 */ /* 0x000ea80000100800 */
[----:B------:R-:W3:Y:S04]  /*8250*/  LDL.64 R18, [R1+0x348] ;  /* 0x0003480001127983 */ /* 0x000ee80000100a00 */
[----:B------:R-:W4:Y:S04]  /*8260*/  LDL.64 R54, [R1+0x210] ;  /* 0x0002100001367983 */ /* 0x000f280000100a00 */
[----:B------:R-:W5:Y:S04]  /*8270*/  LDL.64 R56, [R1+0x220] ;  /* 0x0002200001387983 */ /* 0x000f680000100a00 */
        /* <DEDUP_REMOVED lines=60> */
[----:B01----:R-:W5:Y:S04]  /*8640*/  LDL.64 R4, [R1+0x408] ;  /* 0x0004080001047983 */ /* 0x003f680000100a00 */
[----:B------:R-:W5:Y:S04]  /*8650*/  LDL R50, [R1+0x1d0] ;  /* 0x0001d00001327983 */ /* 0x000f680000100800 */
[----:B------:R-:W5:Y:S01]  /*8660*/  LDL R0, [R1+0x1c8] ;  /* 0x0001c80001007983 */ /* 0x000f620000100800 */
[----:B--2---:R-:W-:-:S05]  /*8670*/  IMAD R22, R51, 0x40, R22 ;  /* 0x0000004033167824 */ /* 0x004fca00078e0216 */
[----:B------:R-:W-:Y:S01]  /*8680*/  LEA R22, R22, UR43, 0x2 ;  /* 0x0000002b16167c11 */ /* 0x000fe2000f8e10ff */
[----:B------:R-:W-:Y:S06]  /*8690*/  BAR.SYNC.DEFER_BLOCKING 0xe, 0x100 ;  /* 0x0384000000007b1d */ /* 0x000fec0000010000 */
[----:B------:R-:W-:Y:S04]  /*86a0*/  LDS R51, [R22+0x38400] ;  /* 0x0384000016337984 */ /* 0x000fe80000000800 */
[----:B------:R-:W3:Y:S01]  /*86b0*/  LDS R22, [R22+0x38420] ;  /* 0x0384200016167984 */ /* 0x000ee20000000800 */
[----:B------:R-:W-:Y:S01]  /*86c0*/  BSSY B0, `(.L_x_1919) ;  /* 0x00000cd000007945 */ /* 0x000fe20003800000 */
[C---:B---3--:R-:W-:Y:S01]  /*86d0*/  FMUL.FTZ R19, R22.reuse, R19 ;  /* 0x0000001316137220 */ /* 0x048fe20000410000 */
[C---:B------:R-:W-:Y:S01]  /*86e0*/  FMUL.FTZ R18, R22.reuse, R18 ;  /* 0x0000001216127220 */ /* 0x040fe20000410000 */
[C---:B----4-:R-:W-:Y:S01]  /*86f0*/  FMUL.FTZ R55, R51.reuse, R55 ;  /* 0x0000003733377220 */ /* 0x050fe20000410000 */
[C---:B------:R-:W-:Y:S01]  /*8700*/  FMUL.FTZ R54, R51.reuse, R54 ;  /* 0x0000003633367220 */ /* 0x040fe20000410000 */
[C---:B-----5:R-:W-:Y:S01]  /*8710*/  FMUL.FTZ R57, R51.reuse, R57 ;  /* 0x0000003933397220 */ /* 0x060fe20000410000 */
[C---:B------:R-:W-:Y:S01]  /*8720*/  FMUL.FTZ R56, R51.reuse, R56 ;  /* 0x0000003833387220 */ /* 0x040fe20000410000 */
[----:B------:R0:W-:Y:S01]  /*8730*/  STL.64 [R1+0x348], R18 ;  /* 0x0003481201007387 */ /* 0x0001e20000100a00 */
        /* <DEDUP_REMOVED lines=116> */
[C---:B0-----:R-:W-:Y:S01]  /*8e80*/  FMUL.FTZ R19, R22.reuse, R3 ;  /* 0x0000000316137220 */ /* 0x041fe20000410000 */
[C---:B------:R-:W-:Y:S01]  /*8e90*/  FMUL.FTZ R18, R22.reuse, R2 ;  /* 0x0000000216127220 */ /* 0x040fe20000410000 */
[C---:B------:R-:W-:Y:S01]  /*8ea0*/  FMUL.FTZ R7, R22.reuse, R7 ;  /* 0x0000000716077220 */ /* 0x040fe20000410000 */
[C---:B------:R-:W-:Y:S01]  /*8eb0*/  FMUL.FTZ R6, R22.reuse, R6 ;  /* 0x0000000616067220 */ /* 0x040fe20000410000 */
[C---:B------:R-:W-:Y:S01]  /*8ec0*/  FMUL.FTZ R5, R22.reuse, R5 ;  /* 0x0000000516057220 */ /* 0x040fe20000410000 */
[----:B------:R-:W-:Y:S01]  /*8ed0*/  FMUL.FTZ R4, R22, R4 ;  /* 0x0000000416047220 */ /* 0x000fe20000410000 */
[----:B------:R-:W-:-:S02]  /*8ee0*/  VIADD R50, R50, 0x1 ;  /* 0x0000000132327836 */ /* 0x000fc40000000000 */
[----:B------:R-:W-:Y:S01]  /*8ef0*/  VIADD R0, R0, 0x1 ;  /* 0x0000000100007836 */ /* 0x000fe20000000000 */
[----:B------:R0:W-:Y:S04]  /*8f00*/  STL.64 [R1+0x210], R54 ;  /* 0x0002103601007387 */ /* 0x0001e80000100a00 */
        /* <DEDUP_REMOVED lines=62> */
[----:B------:R0:W-:Y:S04]  /*92f0*/  STL [R1+0x1d0], R50 ;  /* 0x0001d03201007387 */ /* 0x0001e80000100800 */
[----:B------:R0:W-:Y:S01]  /*9300*/  STL [R1+0x1c8], R0 ;  /* 0x0001c80001007387 */ /* 0x0001e20000100800 */
[----:B------:R-:W-:Y:S06]  /*9310*/  BAR.ARV 0xf, 0x100 ;  /* 0x03c4000000007b1d */ /* 0x000fec0000002000 */
[----:B------:R-:W-:Y:S01]  /*9320*/  ISETP.NE.AND P0, PT, R0, 0x2, PT ;  /* 0x000000020000780c */ /* 0x000fe20003f05270 */
[----:B------:R-:W-:-:S12]  /*9330*/  IMAD.MOV.U32 R3, RZ, RZ, 0x1 ;  /* 0x00000001ff037424 */ /* 0x000fd800078e00ff */
[----:B0-----:R-:W-:Y:S05]  /*9340*/  @P0 BRA `(.L_x_1920) ;  /* 0x0000000000100947 */ /* 0x001fea0003800000 */
[----:B------:R-:W2:Y:S04]  /*9350*/  LDL R0, [R1+0x1cc] ;  /* 0x0001cc0001007983 */ /* 0x000ea80000100800 */
[----:B------:R0:W-:Y:S01]  /*9360*/  STL [R1+0x1c8], RZ ;  /* 0x0001c8ff01007387 */ /* 0x0001e20000100800 */
[----:B--2---:R-:W-:-:S05]  /*9370*/  LOP3.LUT R0, R0, 0x1, RZ, 0x3c, !PT ;  /* 0x0000000100007812 */ /* 0x004fca00078e3cff */
[----:B------:R0:W-:Y:S02]  /*9380*/  STL [R1+0x1cc], R0 ;  /* 0x0001cc0001007387 */ /* 0x0001e40000100800 */
.L_x_1920:
[----:B------:R-:W-:Y:S05]  /*9390*/  BSYNC B0 ;  /* 0x0000000000007941 */ /* 0x000fea0003800000 */
.L_x_1919:
[----:B------:R-:W-:Y:S05]  /*93a0*/  BRA `(.L_x_1914) ;  /* 0x0000018c00607947 */ /* 0x000fea0003800000 */
.L_x_1906:
[----:B------:R-:W0:Y:S01]  /*93b0*/  S2UR UR4, SR_SWINHI ;  /* 0x00000000000479c3 */ /* 0x000e220000002f00 */
[----:B------:R-:W1:Y:S01]  /*93c0*/  S2R R7, SR_CgaCtaId ;  /* 0x0000000000077919 */ /* 0x000e620000008800 */
[----:B------:R-:W-:Y:S01]  /*93d0*/  UMOV UR5, 0x400 ;  /* 0x0000040000057882 */ /* 0x000fe20000000000 */
[----:B------:R-:W-:Y:S01]  /*93e0*/  ULDC UR7, c[0x0][0x448] ;  /* 0x0001120000077ab9 */ /* 0x000fe20000000800 */
[----:B------:R-:W-:Y:S01]  /*93f0*/  ULEA UR43, UR43, UR5, 0x18 ;  /* 0x000000052b2b7291 */ /* 0x000fe2000f8ec03f */
[----:B------:R-:W2:Y:S01]  /*9400*/  S2R R12, SR_CTAID.X ;  /* 0x00000000000c7919 */ /* 0x000ea20000002500 */
[----:B------:R-:W-:Y:S01]  /*9410*/  UISETP.NE.AND UP2, UPT, UR7, 0x1, UPT ;  /* 0x000000010700788c */ /* 0x000fe2000bf45270 */
[----:B------:R-:W-:Y:S01]  /*9420*/  IMAD.U32 R10, RZ, RZ, UR61 ;  /* 0x0000003dff0a7e24 */ /* 0x000fe2000f8e00ff */
[----:B------:R-:W-:Y:S01]  /*9430*/  USHF.L.U32 UR6, UR6, 0x6, URZ ;  /* 0x0000000606067899 */ /* 0x000fe2000800063f */
[----:B------:R-:W-:Y:S01]  /*9440*/  IMAD.MOV.U32 R11, RZ, RZ, 0x80 ;  /* 0x00000080ff0b7424 */ /* 0x000fe200078e00ff */
[----:B------:R-:W-:Y:S01]  /*9450*/  STL [R1+0x10], RZ ;  /* 0x000010ff01007387 */ /* 0x000fe20000100800 */
[----:B------:R-:W-:Y:S01]  /*9460*/  IMAD.U32 R4, RZ, RZ, UR61 ;  /* 0x0000003dff047e24 */ /* 0x000fe2000f8e00ff */
[----:B------:R-:W-:Y:S01]  /*9470*/  ULDC UR44, c[0x0][0x288] ;  /* 0x0000a200002c7ab9 */ /* 0x000fe20000000800 */
[----:B------:R-:W-:Y:S01]  /*9480*/  IMAD.MOV.U32 R5, RZ, RZ, 0x80 ;  /* 0x00000080ff057424 */ /* 0x000fe200078e00ff */
[----:B------:R3:W-:Y:S01]  /*9490*/  STL.64 [R1+0x28], R10 ;  /* 0x0000280a01007387 */ /* 0x0007e20000100a00 */
[----:B------:R-:W-:Y:S01]  /*94a0*/  IMAD.MOV.U32 R6, RZ, RZ, 0x80 ;  /* 0x00000080ff067424 */ /* 0x000fe200078e00ff */
[----:B------:R-:W-:Y:S01]  /*94b0*/  UIADD3 UR40, UR42, 0x1, -UR44 ;  /* 0x000000012a287890 */ /* 0x000fe2000fffe82c */
[----:B------:R-:W-:Y:S01]  /*94c0*/  IMAD.MOV.U32 R8, RZ, RZ, 0x100 ;  /* 0x00000100ff087424 */ /* 0x000fe200078e00ff */
[----:B------:R-:W-:Y:S01]  /*94d0*/  STL [R1+0x38], RZ ;  /* 0x000038ff01007387 */ /* 0x000fe20000100800 */
[----:B------:R-:W-:Y:S01]  /*94e0*/  @UP2 ULDC UR10, c[0x0][0x450] ;  /* 0x00011400000a2ab9 */ /* 0x000fe20000000800 */
[----:B------:R-:W-:Y:S01]  /*94f0*/  UP2UR UR41, UPR, URZ, 0x4 ;  /* 0x000000043f297883 */ /* 0x000fe20008000000 */
[----:B------:R-:W-:Y:S01]  /*9500*/  UMOV UR38, UR43 ;  /* 0x0000002b00267c82 */ /* 0x000fe20008000000 */
[----:B0-----:R-:W-:Y:S01]  /*9510*/  UMOV UR39, UR4 ;  /* 0x0000000400277c82 */ /* 0x001fe20008000000 */
[----:B------:R-:W-:-:S02]  /*9520*/  UIADD3 UR7, UP0, UR38, 0x38850, URZ ;  /* 0x0003885026077890 */ /* 0x000fc4000ff1e03f */
[----:B------:R-:W-:Y:S02]  /*9530*/  UIADD3 UR4, UP1, UR38, 0x38860, URZ ;  /* 0x0003886026047890 */ /* 0x000fe4000ff3e03f */
[----:B------:R-:W-:Y:S02]  /*9540*/  UIADD3.X UR8, URZ, UR39, URZ, UP0, !UPT ;  /* 0x000000273f087290 */ /* 0x000fe400087fe43f */
[----:B------:R-:W-:Y:S01]  /*9550*/  UIADD3.X UR5, URZ, UR39, URZ, UP1, !UPT ;  /* 0x000000273f057290 */ /* 0x000fe20008ffe43f */
[----:B------:R-:W-:Y:S01]  /*9560*/  IMAD.U32 R0, RZ, RZ, UR7 ;  /* 0x00000007ff007e24 */ /* 0x000fe2000f8e00ff */
[----:B------:R-:W-:Y:S01]  /*9570*/  UIADD3 UR7, UP1, UR38, 0x38840, URZ ;  /* 0x0003884026077890 */ /* 0x000fe2000ff3e03f */
[----:B---3--:R-:W-:Y:S01]  /*9580*/  IMAD.U32 R10, RZ, RZ, UR4 ;  /* 0x00000004ff0a7e24 */ /* 0x008fe2000f8e00ff */
[----:B------:R-:W-:Y:S01]  /*9590*/  UIADD3 UR9, UP0, UR38, 0x38830, URZ ;  /* 0x0003883026097890 */ /* 0x000fe2000ff1e03f */
[----:B------:R-:W-:Y:S01]  /*95a0*/  IMAD.U32 R3, RZ, RZ, UR8 ;  /* 0x00000008ff037e24 */ /* 0x000fe2000f8e00ff */
[----:B------:R-:W-:Y:S01]  /*95b0*/  UIADD3.X UR8, URZ, UR39, URZ, UP1, !UPT ;  /* 0x000000273f087290 */ /* 0x000fe20008ffe43f */
[----:B-1----:R-:W-:Y:S01]  /*95c0*/  IMAD.MOV.U32 R9, RZ, RZ, R7 ;  /* 0x000000ffff097224 */ /* 0x002fe200078e0007 */
[----:B------:R-:W-:Y:S01]  /*95d0*/  UIADD3.X UR4, URZ, UR39, URZ, UP0, !UPT ;  /* 0x000000273f047290 */ /* 0x000fe200087fe43f */
[----:B------:R0:W-:Y:S01]  /*95e0*/  STL.128 [R1], R4 ;  /* 0x0000000401007387 */ /* 0x0001e20000100c00 */
[----:B------:R-:W-:-:S03]  /*95f0*/  IMAD.U32 R11, RZ, RZ, UR5 ;  /* 0x00000005ff0b7e24 */ /* 0x000fc6000f8e00ff */
[----:B------:R1:W-:Y:S04]  /*9600*/  STL.64 [R1+0x30], R8 ;  /* 0x0000300801007387 */ /* 0x0003e80000100a00 */
[----:B--2---:R2:W-:Y:S01]  /*9610*/  STL [R1+0x50], R12 ;  /* 0x0000500c01007387 */ /* 0x0045e20000100800 */
[----:B0-----:R-:W-:Y:S01]  /*9620*/  IMAD.U32 R7, RZ, RZ, UR8 ;  /* 0x00000008ff077e24 */ /* 0x001fe2000f8e00ff */
[----:B------:R-:W-:Y:S01]  /*9630*/  @UP2 UIADD3 UR8, UR6, 0x3f, URZ ;  /* 0x0000003f06082890 */ /* 0x000fe2000fffe03f */
[----:B-1----:R-:W-:Y:S02]  /*9640*/  IMAD.MOV.U32 R8, RZ, RZ, R0 ;  /* 0x000000ffff087224 */ /* 0x002fe400078e0000 */
[----:B------:R-:W-:Y:S02]  /*9650*/  IMAD.MOV.U32 R9, RZ, RZ, R3 ;  /* 0x000000ffff097224 */ /* 0x000fe400078e0003 */
[----:B------:R-:W-:Y:S01]  /*9660*/  IMAD.U32 R4, RZ, RZ, UR9 ;  /* 0x00000009ff047e24 */ /* 0x000fe2000f8e00ff */
[----:B------:R-:W-:Y:S01]  /*9670*/  @UP2 ULDC UR9, c[0x0][0x44c] ;  /* 0x0001130000092ab9 */ /* 0x000fe20000000800 */
[----:B------:R-:W-:Y:S01]  /*9680*/  IMAD.U32 R5, RZ, RZ, UR4 ;  /* 0x00000004ff057e24 */ /* 0x000fe2000f8e00ff */
[----:B------:R-:W-:Y:S01]  /*9690*/  ULDC.64 UR4, c[0x0][0xad8] ;  /* 0x0002b60000047ab9 */ /* 0x000fe20000000a00 */
[----:B------:R-:W-:Y:S01]  /*96a0*/  IMAD.U32 R6, RZ, RZ, UR7 ;  /* 0x00000007ff067e24 */ /* 0x000fe2000f8e00ff */
[----:B------:R-:W-:Y:S01]  /*96b0*/  UIMAD.WIDE.U32 UR8, UR8, UR9, URZ ;  /* 0x00000009080872a5 */ /* 0x000fe2000f8e003f */
[----:B------:R2:W-:Y:S01]  /*96c0*/  STL.128 [R1+0x40], R8 ;  /* 0x0000400801007387 */ /* 0x0005e20000100c00 */
[----:B------:R-:W-:-:S02]  /*96d0*/  UISETP.GE.AND UP0, UPT, UR5, 0x1, UPT ;  /* 0x000000010500788c */ /* 0x000fc4000bf06270 */
[----:B------:R-:W-:Y:S01]  /*96e0*/  UIADD3 UR7, UR6, 0x3f, URZ ;  /* 0x0000003f06077890 */ /* 0x000fe2000fffe03f */
[----:B------:R2:W-:Y:S01]  /*96f0*/  STL.64 [R1+0x18], R4 ;  /* 0x0000180401007387 */ /* 0x0005e20000100a00 */
[----:B------:R-:W-:Y:S02]  /*9700*/  @UP2 USHF.R.U32.HI UR7, URZ, UR10, UR9 ;  /* 0x0000000a3f072299 */ /* 0x000fe40008011609 */
[----:B------:R-:W-:Y:S01]  /*9710*/  PLOP3.LUT P0, PT, PT, PT, UP0, 0x40, 0x0 ;  /* 0x000000000000781c */ /* 0x000fe20003f0e808 */
[----:B------:R2:W-:Y:S01]  /*9720*/  STL.64 [R1+0x20], R6 ;  /* 0x0000200601007387 */ /* 0x0005e20000100a00 */
[----:B------:R-:W-:Y:S02]  /*9730*/  UIADD3 UR7, UR40, UR7, URZ ;  /* 0x0000000728077290 */ /* 0x000fe4000fffe03f */
[----:B------:R-:W-:Y:S02]  /*9740*/  UP2UR UR60, UPR, URZ, 0x1 ;  /* 0x000000013f3c7883 */ /* 0x000fe40008000000 */
[----:B------:R-:W-:-:S06]  /*9750*/  UIADD3 UR4, UR7, UR4, URZ ;  /* 0x0000000407047290 */ /* 0x000fcc000fffe03f */
[----:B------:R-:W-:Y:S01]  /*9760*/  IMAD.U32 R0, RZ, RZ, UR4 ;  /* 0x00000004ff007e24 */ /* 0x000fe2000f8e00ff */
[----:B--2---:R-:W-:Y:S06]  /*9770*/  @P0 BRA `(.L_x_1921) ;  /* 0x0000000000400947 */ /* 0x004fec0003800000 */
        /* <DEDUP_REMOVED lines=10> */
.L_x_1922:
[----:B------:R-:W-:-:S11]  /*9820*/  UISETP.NE.AND UP0, UPT, UR5, 0x1, UPT ;  /* 0x000000010500788c */ /* 0x000fd6000bf05270 */
[----:B------:R-:W-:Y:S02]  /*9830*/  @UP0 ULDC.64 UR10, c[0x0][0xae0] ;  /* 0x0002b800000a0ab9 */ /* 0x000fe40000000a00 */
[----:B------:R-:W-:-:S04]  /*9840*/  UIMAD.WIDE.U32 UR8, UR4, UR10, URZ ;  /* 0x0000000a040872a5 */ /* 0x000fc8000f8e003f */
[----:B------:R-:W-:-:S12]  /*9850*/  @UP0 USHF.R.U32.HI UR4, URZ, UR11, UR9 ;  /* 0x0000000b3f040299 */ /* 0x000fd80008011609 */
.L_x_1923:
[----:B------:R-:W-:-:S06]  /*9860*/  UIMAD UR4, UR4, UR5, UR5 ;  /* 0x00000005040472a4 */ /* 0x000fcc000f8e0205 */
[----:B------:R-:W-:-:S07]  /*9870*/  VIMNMX R0, R0, UR4, PT ;  /* 0x0000000400007c48 */ /* 0x000fce000bfe0100 */
.L_x_1921:
[----:B------:R-:W-:Y:S01]  /*9880*/  UISETP.NE.AND UP0, UPT, UR41, URZ, UPT ;  /* 0x0000003f2900728c */ /* 0x000fe2000bf05270 */
[----:B------:R-:W-:Y:S01]  /*9890*/  VIADD R0, R0, 0x3f ;  /* 0x0000003f00007836 */ /* 0x000fe20000000000 */
[----:B------:R-:W-:Y:S02]  /*98a0*/  UIADD3 UR4, UR42, 0x3f, URZ ;  /* 0x0000003f2a047890 */ /* 0x000fe4000fffe03f */
[----:B------:R-:W-:Y:S02]  /*98b0*/  UIADD3 UR44, UR42, -UR44, URZ ;  /* 0x8000002c2a2c7290 */ /* 0x000fe4000fffe03f */
[----:B------:R-:W-:Y:S01]  /*98c0*/  USHF.R.S32.HI UR7, URZ, 0x1f, UR4 ;  /* 0x0000001f3f077899 */ /* 0x000fe20008011404 */
[----:B------:R-:W-:Y:S01]  /*98d0*/  SHF.R.S32.HI R3, RZ, 0x1f, R0 ;  /* 0x0000001fff037819 */ /* 0x000fe20000011400 */
[----:B------:R-:W-:Y:S02]  /*98e0*/  ULDC UR10, c[0x0][0xad4] ;  /* 0x0002b500000a7ab9 */ /* 0x000fe40000000800 */
[----:B------:R-:W-:Y:S01]  /*98f0*/  ULEA.HI UR7, UR7, UR4, URZ, 0x6 ;  /* 0x0000000407077291 */ /* 0x000fe2000f8f303f */
[----:B------:R-:W-:Y:S01]  /*9900*/  LEA.HI R3, R3, R0, RZ, 0x6 ;  /* 0x0000000003037211 */ /* 0x000fe200078f30ff */
[----:B------:R-:W-:Y:S01]  /*9910*/  @UP0 ULDC UR8, c[0x0][0x44c] ;  /* 0x0001130000080ab9 */ /* 0x000fe20000000800 */
[----:B------:R-:W-:Y:S01]  /*9920*/  @UP0 ULDC UR11, c[0x0][0x450] ;  /* 0x00011400000b0ab9 */ /* 0x000fe20000000800 */
[----:B------:R-:W-:Y:S01]  /*9930*/  UIMAD.WIDE.U32 UR8, UR6, UR8, URZ ;  /* 0x00000008060872a5 */ /* 0x000fe2000f8e003f */
[----:B------:R-:W-:Y:S01]  /*9940*/  SHF.R.S32.HI R3, RZ, 0x6, R3 ;  /* 0x00000006ff037819 */ /* 0x000fe20000011403 */
[----:B------:R-:W-:-:S02]  /*9950*/  USHF.R.S32.HI UR7, URZ, 0x6, UR7 ;  /* 0x000000063f077899 */ /* 0x000fc40008011407 */
[----:B------:R-:W-:Y:S02]  /*9960*/  @UP0 USHF.R.U32.HI UR6, URZ, UR11, UR9 ;  /* 0x0000000b3f060299 */ /* 0x000fe40008011609 */
[----:B------:R-:W-:Y:S02]  /*9970*/  UISETP.GE.AND UP0, UPT, UR5, 0x1, UPT ;  /* 0x000000010500788c */ /* 0x000fe4000bf06270 */
[----:B------:R-:W-:Y:S01]  /*9980*/  UIADD3 UR6, UR44, UR6, URZ ;  /* 0x000000062c067290 */ /* 0x000fe2000fffe03f */
[----:B------:R-:W-:-:S03]  /*9990*/  VIMNMX R8, R3, UR7, PT ;  /* 0x0000000703087c48 */ /* 0x000fc6000bfe0100 */
[----:B------:R-:W-:Y:S01]  /*99a0*/  PLOP3.LUT P0, PT, PT, PT, UP0, 0x40, 0x0 ;  /* 0x000000000000781c */ /* 0x000fe20003f0e808 */
[----:B------:R-:W-:-:S06]  /*99b0*/  UIADD3 UR4, UR6, -UR10, URZ ;  /* 0x8000000a06047290 */ /* 0x000fcc000fffe03f */
[----:B------:R-:W-:-:S06]  /*99c0*/  IMAD.U32 R0, RZ, RZ, UR4 ;  /* 0x00000004ff007e24 */ /* 0x000fcc000f8e00ff */
[----:B------:R-:W-:Y:S05]  /*99d0*/  @P0 BRA `(.L_x_1924) ;  /* 0x0000000000440947 */ /* 0x000fea0003800000 */
[----:B------:R-:W-:Y:S02]  /*99e0*/  UMOV UR4, UR6 ;  /* 0x0000000600047c82 */ /* 0x000fe40008000000 */
        /* <DEDUP_REMOVED lines=10> */
.L_x_1925:
[----:B------:R-:W-:-:S11]  /*9a90*/  UISETP.NE.AND UP0, UPT, UR5, 0x1, UPT ;  /* 0x000000010500788c */ /* 0x000fd6000bf05270 */
[----:B------:R-:W-:Y:S02]  /*9aa0*/  @UP0 ULDC.64 UR8, c[0x0][0xae0] ;  /* 0x0002b80000080ab9 */ /* 0x000fe40000000a00 */
[----:B------:R-:W-:-:S04]  /*9ab0*/  UIMAD.WIDE.U32 UR6, UR4, UR8, URZ ;  /* 0x00000008040672a5 */ /* 0x000fc8000f8e003f */
[----:B------:R-:W-:-:S12]  /*9ac0*/  @UP0 USHF.R.U32.HI UR4, URZ, UR9, UR7 ;  /* 0x000000093f040299 */ /* 0x000fd80008011607 */
.L_x_1926:
[----:B------:R-:W-:-:S06]  /*9ad0*/  UIMAD UR4, UR4, UR5, URZ ;  /* 0x00000005040472a4 */ /* 0x000fcc000f8e023f */
[----:B------:R-:W-:-:S07]  /*9ae0*/  VIMNMX R0, R0, UR4, !PT ;  /* 0x0000000400007c48 */ /* 0x000fce000ffe0100 */
.L_x_1924:
        /* <DEDUP_REMOVED lines=13> */
[----:B------:R-:W0:Y:S01]  /*9bc0*/  I2F.RP R3, R6 ;  /* 0x0000000600037306 */ /* 0x000e220000209400 */
[----:B------:R-:W-:Y:S02]  /*9bd0*/  IABS R12, R11 ;  /* 0x0000000b000c7213 */ /* 0x000fe40000000000 */
[----:B------:R-:W-:-:S05]  /*9be0*/  IMAD.IADD R0, R0, 0x1, -R9 ;  /* 0x0000000100007824 */ /* 0x000fca00078e0a09 */
        /* <DEDUP_REMOVED lines=23> */
.L_x_1927:
[----:B------:R-:W-:Y:S01]  /*9d60*/  IMAD R22, R22, R177, R9 ;  /* 0x000000b116167224 */ /* 0x000fe200078e0209 */
[----:B------:R-:W-:-:S04]  /*9d70*/  PRMT R3, RZ, 0x7610, R3 ;  /* 0x00007610ff037816 */ /* 0x000fc80000000003 */
[----:B------:R-:W-:-:S04]  /*9d80*/  VIADDMNMX R177, R22, R177, R8, PT ;  /* 0x000000b116b17246 */ /* 0x000fc80003800108 */
[----:B------:R-:W-:-:S13]  /*9d90*/  ISETP.GT.AND P0, PT, R177, R22, PT ;  /* 0x00000016b100720c */ /* 0x000fda0003f04270 */
[----:B------:R-:W-:Y:S05]  /*9da0*/  @!P0 BRA `(.L_x_1914) ;  /* 0x0000018000e08947 */ /* 0x000fea0003800000 */
[----:B------:R-:W-:Y:S01]  /*9db0*/  SHF.R.S32.HI R3, RZ, 0x1f, R154 ;  /* 0x0000001fff037819 */ /* 0x000fe2000001149a */
[----:B------:R-:W-:Y:S01]  /*9dc0*/  UIADD3 UR8, UR43, 0x400, URZ ;  /* 0x000004002b087890 */ /* 0x000fe2000fffe03f */
[----:B------:R-:W-:Y:S01]  /*9dd0*/  IMAD.MOV.U32 R4, RZ, RZ, 0x1 ;  /* 0x00000001ff047424 */ /* 0x000fe200078e00ff */
[----:B------:R-:W-:Y:S01]  /*9de0*/  UIADD3 UR6, UR43, 0x26400, URZ ;  /* 0x000264002b067890 */ /* 0x000fe2000fffe03f */
[----:B------:R-:W-:Y:S01]  /*9df0*/  LEA.HI R70, R3, R154, RZ, 0x7 ;  /* 0x0000009a03467211 */ /* 0x000fe200078f38ff */
[----:B------:R-:W-:Y:S01]  /*9e00*/  UIADD3 UR5, UR43, 0x22400, URZ ;  /* 0x000224002b057890 */ /* 0x000fe2000fffe03f */
[----:B------:R-:W-:Y:S01]  /*9e10*/  IMAD.MOV.U32 R5, RZ, RZ, RZ ;  /* 0x000000ffff057224 */ /* 0x000fe200078e00ff */
[----:B------:R-:W-:Y:S01]  /*9e20*/  UIADD3 UR4, UR43, 0x20400, URZ ;  /* 0x000204002b047890 */ /* 0x000fe2000fffe03f */
[----:B------:R-:W-:Y:S01]  /*9e30*/  SHF.R.S32.HI R72, RZ, 0x7, R70 ;  /* 0x00000007ff487819 */ /* 0x000fe20000011446 */
[----:B------:R-:W-:Y:S01]  /*9e40*/  USHF.R.U32.HI UR6, URZ, 0x4, UR6 ;  /* 0x000000043f067899 */ /* 0x000fe20008011606 */
[----:B------:R-:W-:Y:S01]  /*9e50*/  IMAD.MOV.U32 R6, RZ, RZ, 0x1 ;  /* 0x00000001ff067424 */ /* 0x000fe200078e00ff */
[----:B------:R-:W-:Y:S01]  /*9e60*/  USHF.R.U32.HI UR7, URZ, 0x4, UR8 ;  /* 0x000000043f077899 */ /* 0x000fe20008011608 */
[----:B------:R-:W-:Y:S01]  /*9e70*/  IMAD.MOV.U32 R7, RZ, RZ, RZ ;  /* 0x000000ffff077224 */ /* 0x000fe200078e00ff */
[----:B------:R-:W0:Y:S01]  /*9e80*/  SHFL.IDX PT, R0, R72, RZ, 0x1f ;  /* 0x00001fff48007589 */ /* 0x000e2200000e0000 */
[----:B------:R-:W-:Y:S01]  /*9e90*/  USHF.R.U32.HI UR5, URZ, 0x4, UR5 ;  /* 0x000000043f057899 */ /* 0x000fe20008011605 */
[----:B------:R-:W-:Y:S01]  /*9ea0*/  IMAD.MOV.U32 R13, RZ, RZ, 0x40000040 ;  /* 0x40000040ff0d7424 */ /* 0x000fe200078e00ff */
[----:B------:R-:W-:Y:S01]  /*9eb0*/  UIADD3 UR9, UP0, UR38, 0x38400, URZ ;  /* 0x0003840026097890 */ /* 0x000fe2000ff1e03f */
[----:B------:R1:W-:Y:S01]  /*9ec0*/  STL.128 [R1+0x60], R4 ;  /* 0x0000600401007387 */ /* 0x0003e20000100c00 */
[----:B------:R-:W-:-:S02]  /*9ed0*/  USHF.R.U32.HI UR4, URZ, 0x4, UR4 ;  /* 0x000000043f047899 */ /* 0x000fc40008011604 */
[----:B------:R-:W-:Y:S01]  /*9ee0*/  ULOP3.LUT UR6, UR6, 0x3fff, URZ, 0xc0, !UPT ;  /* 0x00003fff06067892 */ /* 0x000fe2000f8ec03f */
[----:B------:R-:W-:Y:S01]  /*9ef0*/  STL [R1+0x74], R154 ;  /* 0x0000749a01007387 */ /* 0x000fe20000100800 */
[----:B------:R-:W-:Y:S01]  /*9f00*/  ULOP3.LUT UR7, UR7, 0x3fff, URZ, 0xc0, !UPT ;  /* 0x00003fff07077892 */ /* 0x000fe2000f8ec03f */
[----:B------:R-:W-:Y:S01]  /*9f10*/  IMAD.U32 R8, RZ, RZ, UR9 ;  /* 0x00000009ff087e24 */ /* 0x000fe2000f8e00ff */
[----:B------:R-:W-:Y:S02]  /*9f20*/  ULOP3.LUT UR5, UR5, 0x3fff, URZ, 0xc0, !UPT ;  /* 0x00003fff05057892 */ /* 0x000fe4000f8ec03f */
[----:B------:R-:W-:Y:S02]  /*9f30*/  UIADD3.X UR10, URZ, UR39, URZ, UP0, !UPT ;  /* 0x000000273f0a7290 */ /* 0x000fe400087fe43f */
[----:B------:R-:W-:Y:S02]  /*9f40*/  ULOP3.LUT UR4, UR4, 0x3fff, URZ, 0xc0, !UPT ;  /* 0x00003fff04047892 */ /* 0x000fe4000f8ec03f */
[----:B------:R-:W-:-:S02]  /*9f50*/  ULOP3.LUT UR6, UR6, 0x10000, URZ, 0xfc, !UPT ;  /* 0x0001000006067892 */ /* 0x000fc4000f8efc3f */
[----:B------:R-:W-:Y:S01]  /*9f60*/  ULOP3.LUT UR7, UR7, 0x10000, URZ, 0xfc, !UPT ;  /* 0x0001000007077892 */ /* 0x000fe2000f8efc3f */
[----:B------:R-:W-:Y:S01]  /*9f70*/  IMAD.U32 R9, RZ, RZ, UR10 ;  /* 0x0000000aff097e24 */ /* 0x000fe2000f8e00ff */
[----:B------:R-:W-:Y:S01]  /*9f80*/  ULOP3.LUT UR5, UR5, 0x10000, URZ, 0xfc, !UPT ;  /* 0x0001000005057892 */ /* 0x000fe2000f8efc3f */
[----:B-1----:R-:W-:Y:S01]  /*9f90*/  IMAD.MOV.U32 R5, RZ, RZ, 0x40000040 ;  /* 0x40000040ff057424 */ /* 0x002fe200078e00ff */
[----:B------:R-:W-:Y:S01]  /*9fa0*/  ULOP3.LUT UR4, UR4, 0x10000, URZ, 0xfc, !UPT ;  /* 0x0001000004047892 */ /* 0x000fe2000f8efc3f */
[----:B0-----:R-:W-:Y:S01]  /*9fb0*/  LEA.HI R3, R0, R0, RZ, 0x1 ;  /* 0x0000000000037211 */ /* 0x001fe200078f08ff */
[----:B------:R-:W-:Y:S01]  /*9fc0*/  IMAD.U32 R10, RZ, RZ, UR6 ;  /* 0x00000006ff0a7e24 */ /* 0x000fe2000f8e00ff */
[----:B------:R0:W-:Y:S01]  /*9fd0*/  STL.64 [R1+0x58], R8 ;  /* 0x0000580801007387 */ /* 0x0001e20000100a00 */
[----:B------:R-:W-:Y:S01]  /*9fe0*/  IMAD.U32 R11, RZ, RZ, UR7 ;  /* 0x00000007ff0b7e24 */ /* 0x000fe2000f8e00ff */
[----:B------:R-:W-:Y:S01]  /*9ff0*/  LOP3.LUT R3, R3, 0x6, RZ, 0xc0, !PT ;  /* 0x0000000603037812 */ /* 0x000fe200078ec0ff */
[----:B------:R-:W-:Y:S01]  /*a000*/  IMAD.U32 R12, RZ, RZ, UR4 ;  /* 0x00000004ff0c7e24 */ /* 0x000fe2000f8e00ff */
[----:B------:R-:W-:Y:S01]  /*a010*/  UIADD3 UR4, UR43, 0x36400, URZ ;  /* 0x000364002b047890 */ /* 0x000fe2000fffe03f */
[----:B------:R-:W-:-:S02]  /*a020*/  IMAD.MOV.U32 R4, RZ, RZ, R10 ;  /* 0x000000ffff047224 */ /* 0x000fc400078e000a */
[----:B------:R-:W-:Y:S01]  /*a030*/  IMAD.IADD R0, R0, 0x1, -R3 ;  /* 0x0000000100007824 */ /* 0x000fe200078e0a03 */
[----:B------:R-:W-:Y:S01]  /*a040*/  ULOP3.LUT UP0, URZ, UR4, 0x3ff, URZ, 0xc0, !UPT ;  /* 0x000003ff043f7892 */ /* 0x000fe2000f80c03f */
[----:B------:R-:W-:Y:S01]  /*a050*/  IMAD.U32 R3, RZ, RZ, UR5 ;  /* 0x00000005ff037e24 */ /* 0x000fe2000f8e00ff */
[----:B------:R1:W-:Y:S01]  /*a060*/  STL.64 [R1+0x78], R12 ;  /* 0x0000780c01007387 */ /* 0x0003e20000100a00 */
[----:B------:R-:W-:Y:S01]  /*a070*/  IMAD.MOV.U32 R6, RZ, RZ, R11 ;  /* 0x000000ffff067224 */ /* 0x000fe200078e000b */
[----:B------:R-:W-:Y:S01]  /*a080*/  LEA R0, R0, UR8, 0xf ;  /* 0x0000000800007c11 */ /* 0x000fe2000f8e78ff */
[----:B------:R-:W-:Y:S01]  /*a090*/  IMAD.MOV.U32 R7, RZ, RZ, 0x40000040 ;  /* 0x40000040ff077424 */ /* 0x000fe200078e00ff */
[----:B------:R-:W-:Y:S01]  /*a0a0*/  PLOP3.LUT P0, PT, PT, PT, UP0, 0x80, 0x0 ;  /* 0x000000000000781c */ /* 0x000fe20003f0f008 */
[----:B0-----:R-:W-:Y:S01]  /*a0b0*/  IMAD.MOV.U32 R8, RZ, RZ, R3 ;  /* 0x000000ffff087224 */ /* 0x001fe200078e0003 */
[----:B------:R-:W-:Y:S01]  /*a0c0*/  SHF.R.U32.HI R0, RZ, 0x4, R0 ;  /* 0x00000004ff007819 */ /* 0x000fe20000011600 */
[----:B------:R-:W-:Y:S01]  /*a0d0*/  IMAD.MOV.U32 R9, RZ, RZ, 0x40000040 ;  /* 0x40000040ff097424 */ /* 0x000fe200078e00ff */
[----:B------:R1:W-:Y:S01]  /*a0e0*/  STL.128 [R1+0x90], R4 ;  /* 0x0000900401007387 */ /* 0x0003e20000100c00 */
[----:B------:R-:W-:Y:S01]  /*a0f0*/  IMAD.MOV.U32 R11, RZ, RZ, 0x40000040 ;  /* 0x40000040ff0b7424 */ /* 0x000fe200078e00ff */
[----:B------:R-:W-:-:S04]  /*a100*/  LOP3.LUT R0, R0, 0x3fff, RZ, 0xc0, !PT ;  /* 0x00003fff00007812 */ /* 0x000fc800078ec0ff */
[----:B------:R-:W-:Y:S01]  /*a110*/  LOP3.LUT R10, R0, 0x2000000, RZ, 0xfc, !PT ;  /* 0x02000000000a7812 */ /* 0x000fe200078efcff */
[----:B------:R-:W-:-:S04]  /*a120*/  IMAD.MOV.U32 R0, RZ, RZ, R154 ;  /* 0x000000ffff007224 */ /* 0x000fc800078e009a */
[----:B------:R1:W-:Y:S01]  /*a130*/  STL.128 [R1+0x80], R8 ;  /* 0x0000800801007387 */ /* 0x0003e20000100c00 */
[----:B------:R-:W-:Y:S05]  /*a140*/  @!P0 BRA `(.L_x_1928) ;  /* 0x0000000000448947 */ /* 0x000fea0003800000 */
[----:B------:R-:W-:Y:S01]  /*a150*/  MOV R0, 0x0 ;  /* 0x0000000000007802 */ /* 0x000fe20000000f00 */
[----:B------:R-:W-:Y:S01]  /*a160*/  ULDC.64 UR4, c[0x4][0x90] ;  /* 0x0100240000047ab9 */ /* 0x000fe20000000a00 */
[----:B------:R-:W-:Y:S01]  /*a170*/  ULDC.64 UR6, c[0x4][0x20] ;  /* 0x0100080000067ab9 */ /* 0x000fe20000000a00 */
[----:B-1----:R-:W-:Y:S01]  /*a180*/  IMAD.U32 R4, RZ, RZ, UR4 ;  /* 0x00000004ff047e24 */ /* 0x002fe2000f8e00ff */
        /* <DEDUP_REMOVED lines=12> */
.L_x_1929:
[----:B------:R0:W5:Y:S02]  /*a250*/  LDL R0, [R1+0x74] ;  /* 0x0000740001007983 */ /* 0x0001640000100800 */
.L_x_1928:
[----:B------:R-:W2:Y:S01]  /*a260*/  LDL R49, [R1+0x1d4] ;  /* 0x0001d40001317983 */ /* 0x000ea20000100800 */
[----:B-----5:R-:W-:Y:S01]  /*a270*/  SHF.R.S32.HI R3, RZ, 0x1f, R0 ;  /* 0x0000001fff037819 */ /* 0x020fe20000011400 */
[----:B-1----:R-:W-:Y:S01]  /*a280*/  IMAD.MOV.U32 R4, RZ, RZ, R42 ;  /* 0x000000ffff047224 */ /* 0x002fe200078e002a */
[----:B------:R-:W-:Y:S01]  /*a290*/  LOP3.LUT R11, R70, 0xffffff80, RZ, 0xc0, !PT ;  /* 0xffffff80460b7812 */ /* 0x000fe200078ec0ff */
[----:B------:R-:W-:Y:S01]  /*a2a0*/  IMAD.MOV.U32 R5, RZ, RZ, R43 ;  /* 0x000000ffff057224 */ /* 0x000fe200078e002b */
[CC--:B------:R-:W-:Y:S01]  /*a2b0*/  LEA.HI R8, R3.reuse, R0.reuse, RZ, 0x4 ;  /* 0x0000000003087211 */ /* 0x0c0fe200078f20ff */
[----:B------:R-:W-:Y:S01]  /*a2c0*/  IMAD.MOV.U32 R6, RZ, RZ, R48 ;  /* 0x000000ffff067224 */ /* 0x000fe200078e0030 */
[----:B------:R-:W-:Y:S01]  /*a2d0*/  LEA.HI R3, R3, R0, RZ, 0x5 ;  /* 0x0000000003037211 */ /* 0x000fe200078f28ff */
[----:B------:R-:W-:Y:S01]  /*a2e0*/  IMAD.IADD R12, R154, 0x1, -R11 ;  /* 0x000000019a0c7824 */ /* 0x000fe200078e0a0b */
[----:B------:R-:W-:Y:S01]  /*a2f0*/  LOP3.LUT R9, R8, 0xfffffff0, RZ, 0xc0, !PT ;  /* 0xfffffff008097812 */ /* 0x000fe200078ec0ff */
[----:B------:R-:W-:Y:S01]  /*a300*/  IMAD.MOV.U32 R7, RZ, RZ, R51 ;  /* 0x000000ffff077224 */ /* 0x000fe200078e0033 */
[----:B------:R-:W-:Y:S01]  /*a310*/  LEA.HI R11, R72, R72, RZ, 0x1 ;  /* 0x00000048480b7211 */ /* 0x000fe200078f08ff */
[----:B------:R-:W-:Y:S01]  /*a320*/  IMAD.SHL.U32 R3, R3, 0x20, RZ ;  /* 0x0000002003037824 */ /* 0x000fe200078e00ff */
[----:B------:R-:W-:Y:S01]  /*a330*/  SHF.R.S32.HI R13, RZ, 0x1f, R12 ;  /* 0x0000001fff0d7819 */ /* 0x000fe2000001140c */
[----:B------:R-:W-:Y:S01]  /*a340*/  IMAD.IADD R9, R0, 0x1, -R9 ;  /* 0x0000000100097824 */ /* 0x000fe200078e0a09 */
[----:B------:R1:W-:Y:S01]  /*a350*/  STL.128 [R1+0x110], R4 ;  /* 0x0001100401007387 */ /* 0x0003e20000100c00 */
[----:B------:R-:W-:Y:S01]  /*a360*/  LOP3.LUT R11, R11, 0xfffffe, RZ, 0xc0, !PT ;  /* 0x00fffffe0b0b7812 */ /* 0x000fe200078ec0ff */
[----:B------:R-:W3:Y:S01]  /*a370*/  LDC.64 R74, c[0x0][0xad0] ;  /* 0x0002b400ff4a7b82 */ /* 0x000ee20000000a00 */
[----:B------:R-:W-:Y:S01]  /*a380*/  LOP3.LUT R3, R3, 0xfffffc00, RZ, 0xc0, !PT ;  /* 0xfffffc0003037812 */ /* 0x000fe200078ec0ff */
[----:B------:R-:W-:Y:S01]  /*a390*/  VIADD R14, R37, 0xffffff80 ;  /* 0xffffff80250e7836 */ /* 0x000fe20000000000 */
[----:B------:R-:W-:Y:S01]  /*a3a0*/  SHF.R.S32.HI R10, RZ, 0x1f, R9 ;  /* 0x0000001fff0a7819 */ /* 0x000fe20000011409 */
[----:B------:R-:W-:Y:S01]  /*a3b0*/  IMAD.IADD R11, R72, 0x1, -R11 ;  /* 0x00000001480b7824 */ /* 0x000fe200078e0a0b */
[----:B------:R4:W-:Y:S01]  /*a3c0*/  STL.64 [R1+0xb8], R30 ;  /* 0x0000b81e01007387 */ /* 0x0009e20000100a00 */
[----:B------:R-:W-:Y:S01]  /*a3d0*/  IMAD.MOV.U32 R48, RZ, RZ, RZ ;  /* 0x000000ffff307224 */ /* 0x000fe200078e00ff */
[----:B------:R-:W-:Y:S01]  /*a3e0*/  LEA.HI R10, R10, R9, RZ, 0x3 ;  /* 0x000000090a0a7211 */ /* 0x000fe200078f18ff */
[----:B------:R-:W0:Y:S01]  /*a3f0*/  LDC.64 R154, c[0x0][0xad8] ;  /* 0x0002b600ff9a7b82 */ /* 0x000e220000000a00 */
[----:B------:R-:W-:Y:S01]  /*a400*/  STL [R1+0xcc], R14 ;  /* 0x0000cc0e01007387 */ /* 0x000fe20000100800 */
[----:B------:R-:W-:Y:S03]  /*a410*/  BSSY B0, `(.L_x_1930) ;  /* 0x0000043000007945 */ /* 0x000fe60003800000 */
[----:B------:R4:W-:Y:S01]  /*a420*/  STL.64 [R1+0xc0], R28 ;  /* 0x0000c01c01007387 */ /* 0x0009e20000100a00 */
[C---:B-1----:R-:W-:Y:S01]  /*a430*/  LOP3.LUT R4, R10.reuse, 0xfffffff8, RZ, 0xc0, !PT ;  /* 0xfffffff80a047812 */ /* 0x042fe200078ec0ff */
[----:B------:R-:W-:Y:S01]  /*a440*/  IMAD.SHL.U32 R10, R10, 0x40, RZ ;  /* 0x000000400a0a7824 */ /* 0x000fe200078e00ff */
[-C--:B------:R-:W-:Y:S01]  /*a450*/  LEA.HI R6, R13, R12.reuse, RZ, 0x2 ;  /* 0x0000000c0d067211 */ /* 0x080fe200078f10ff */
[----:B------:R-:W1:Y:S01]  /*a460*/  LDC.64 R172, c[0x0][0xae0] ;  /* 0x0002b800ffac7b82 */ /* 0x000e620000000a00 */
[----:B----4-:R-:W-:Y:S01]  /*a470*/  IADD3 R30, P2, R46, 0x70, RZ ;  /* 0x000000702e1e7810 */ /* 0x010fe20007f5e0ff */
[----:B------:R-:W-:Y:S01]  /*a480*/  IMAD.IADD R4, R9, 0x1, -R4 ;  /* 0x0000000109047824 */ /* 0x000fe200078e0a04 */
[----:B------:R-:W-:Y:S01]  /*a490*/  LOP3.LUT R5, R6, 0x7ffffffc, RZ, 0xc0, !PT ;  /* 0x7ffffffc06057812 */ /* 0x000fe200078ec0ff */
[----:B------:R4:W-:Y:S01]  /*a4a0*/  STL.U8 [R1+0xc8], RZ ;  /* 0x0000c8ff01007387 */ /* 0x0009e20000100000 */
[--C-:B------:R-:W-:Y:S01]  /*a4b0*/  SHF.R.S32.HI R7, RZ, 0x2, R6.reuse ;  /* 0x00000002ff077819 */ /* 0x100fe20000011406 */
[----:B------:R-:W-:Y:S01]  /*a4c0*/  IMAD.SHL.U32 R0, R4, 0x40, RZ ;  /* 0x0000004004007824 */ /* 0x000fe200078e00ff */
[----:B------:R-:W-:Y:S01]  /*a4d0*/  SHF.R.S32.HI R6, RZ, 0x1f, R6 ;  /* 0x0000001fff067819 */ /* 0x000fe20000011406 */
[----:B------:R-:W-:Y:S01]  /*a4e0*/  IMAD.MOV.U32 R29, RZ, RZ, R50 ;  /* 0x000000ffff1d7224 */ /* 0x000fe200078e0032 */
[----:B------:R-:W-:Y:S01]  /*a4f0*/  SHF.R.U32.HI R9, RZ, 0x1, R8 ;  /* 0x00000001ff097819 */ /* 0x000fe20000011608 */
[----:B------:R-:W-:Y:S01]  /*a500*/  IMAD.IADD R8, R12, 0x1, -R5 ;  /* 0x000000010c087824 */ /* 0x000fe200078e0a05 */
[----:B------:R-:W-:Y:S01]  /*a510*/  LEA.HI R6, R6, R7, RZ, 0x3 ;  /* 0x0000000706067211 */ /* 0x000fe200078f18ff */
[----:B------:R-:W-:Y:S01]  /*a520*/  IMAD.MOV.U32 R28, RZ, RZ, R33 ;  /* 0x000000ffff1c7224 */ /* 0x000fe200078e0021 */
[----:B------:R-:W-:Y:S01]  /*a530*/  LOP3.LUT R0, R0, 0x1c0, RZ, 0xc0, !PT ;  /* 0x000001c000007812 */ /* 0x000fe200078ec0ff */
[----:B------:R-:W-:Y:S01]  /*a540*/  IMAD R8, R11, 0x80, R8 ;  /* 0x000000800b087824 */ /* 0x000fe200078e0208 */
[----:B------:R-:W-:Y:S01]  /*a550*/  LEA.HI R12, R13, R12, RZ, 0x5 ;  /* 0x0000000c0d0c7211 */ /* 0x000fe200078f28ff */
[----:B------:R-:W-:Y:S01]  /*a560*/  IMAD.U32 R11, RZ, RZ, UR39 ;  /* 0x00000027ff0b7e24 */ /* 0x000fe2000f8e00ff */
[----:B------:R-:W-:Y:S01]  /*a570*/  LOP3.LUT R6, R6, 0xfffffff8, RZ, 0xc0, !PT ;  /* 0xfffffff806067812 */ /* 0x000fe200078ec0ff */
[----:B------:R-:W-:Y:S01]  /*a580*/  IMAD.SHL.U32 R43, R8, 0x2, RZ ;  /* 0x00000002082b7824 */ /* 0x000fe200078e00ff */
[----:B------:R-:W-:Y:S01]  /*a590*/  LOP3.LUT R9, R0, 0x8, R9, 0xf8, !PT ;  /* 0x0000000800097812 */ /* 0x000fe200078ef809 */
[----:B------:R-:W-:Y:S01]  /*a5a0*/  IMAD.X R31, RZ, RZ, R39, P2 ;  /* 0x000000ffff1f7224 */ /* 0x000fe200010e0627 */
[----:B------:R-:W-:Y:S01]  /*a5b0*/  SHF.R.S32.HI R12, RZ, 0x5, R12 ;  /* 0x00000005ff0c7819 */ /* 0x000fe2000001140c */
[----:B------:R-:W-:Y:S01]  /*a5c0*/  IMAD.IADD R7, R7, 0x1, -R6 ;  /* 0x0000000107077824 */ /* 0x000fe200078e0a06 */
[----:B------:R-:W-:Y:S01]  /*a5d0*/  SHF.R.U32.HI R0, RZ, 0x3, R0 ;  /* 0x00000003ff007819 */ /* 0x000fe20000011600 */
[----:B------:R-:W4:Y:S01]  /*a5e0*/  LDC R6, c[0x0][0x450] ;  /* 0x00011400ff067b82 */ /* 0x000f220000000800 */
[----:B------:R-:W-:Y:S01]  /*a5f0*/  LOP3.LUT R10, R10, 0xfffffe00, RZ, 0xc0, !PT ;  /* 0xfffffe000a0a7812 */ /* 0x000fe200078ec0ff */
[----:B------:R-:W-:Y:S01]  /*a600*/  IMAD R42, R12, 0x10, R7 ;  /* 0x000000100c2a7824 */ /* 0x000fe200078e0207 */
[----:B------:R-:W-:Y:S01]  /*a610*/  LOP3.LUT R0, R9, R0, RZ, 0x3c, !PT ;  /* 0x0000000009007212 */ /* 0x000fe200078e3cff */
[----:B------:R-:W-:Y:S01]  /*a620*/  IMAD.MOV.U32 R7, RZ, RZ, 0x10 ;  /* 0x00000010ff077424 */ /* 0x000fe200078e00ff */
[C---:B------:R-:W-:Y:S01]  /*a630*/  LOP3.LUT P0, RZ, R4.reuse, 0x2, RZ, 0xc0, !PT ;  /* 0x0000000204ff7812 */ /* 0x040fe2000780c0ff */
[----:B------:R-:W-:Y:S01]  /*a640*/  IMAD.MOV.U32 R9, RZ, RZ, 0x20 ;  /* 0x00000020ff097424 */ /* 0x000fe200078e00ff */
[----:B------:R-:W-:Y:S01]  /*a650*/  LOP3.LUT P1, RZ, R4, 0x4, RZ, 0xc0, !PT ;  /* 0x0000000404ff7812 */ /* 0x000fe2000782c0ff */
[----:B------:R-:W4:Y:S01]  /*a660*/  LDC R12, c[0x0][0x288] ;  /* 0x0000a200ff0c7b82 */ /* 0x000f220000000800 */
[----:B------:R-:W-:Y:S01]  /*a670*/  IADD3 R3, R0, R10, R3 ;  /* 0x0000000a00037210 */ /* 0x000fe20007ffe003 */
[----:B------:R-:W-:Y:S01]  /*a680*/  IMAD.U32 R10, RZ, RZ, UR38 ;  /* 0x00000026ff0a7e24 */ /* 0x000fe2000f8e00ff */
[----:B------:R-:W-:Y:S01]  /*a690*/  SEL R8, R7, 0xfffffff0, !P0 ;  /* 0xfffffff007087807 */ /* 0x000fe20004000000 */
[----:B------:R-:W-:Y:S01]  /*a6a0*/  IMAD.U32 R13, RZ, RZ, UR42 ;  /* 0x0000002aff0d7e24 */ /* 0x000fe2000f8e00ff */
[----:B------:R-:W-:Y:S01]  /*a6b0*/  SEL R9, R9, 0xffffffe0, !P1 ;  /* 0xffffffe009097807 */ /* 0x000fe20004800000 */
[----:B------:R-:W-:Y:S01]  /*a6c0*/  IMAD.WIDE.U32 R14, R3, 0x2, R10 ;  /* 0x00000002030e7825 */ /* 0x000fe200078e000a */
[----:B------:R0:W-:Y:S01]  /*a6d0*/  STL.128 [R1+0x100], R28 ;  /* 0x0001001c01007387 */ /* 0x0001e20000100c00 */
[----:B------:R-:W4:Y:S02]  /*a6e0*/  LDC.64 R4, c[0x0][0x448] ;  /* 0x00011200ff047b82 */ /* 0x000f240000000a00 */
[----:B-1----:R-:W-:Y:S01]  /*a6f0*/  IMAD.MOV.U32 R50, RZ, RZ, R172 ;  /* 0x000000ffff327224 */ /* 0x002fe200078e00ac */
[----:B------:R-:W-:Y:S01]  /*a700*/  IADD3 R20, P0, R14, 0x36400, RZ ;  /* 0x000364000e147810 */ /* 0x000fe20007f1e0ff */
[----:B---3--:R-:W-:Y:S01]  /*a710*/  IMAD.MOV.U32 R14, RZ, RZ, R75 ;  /* 0x000000ffff0e7224 */ /* 0x008fe200078e004b */
[----:B------:R1:W-:Y:S01]  /*a720*/  STL.64 [R1+0xb0], R42 ;  /* 0x0000b02a01007387 */ /* 0x0003e20000100a00 */
[----:B------:R-:W-:-:S02]  /*a730*/  IMAD.MOV.U32 R51, RZ, RZ, R173 ;  /* 0x000000ffff337224 */ /* 0x000fc400078e00ad */
[----:B------:R-:W-:Y:S01]  /*a740*/  IMAD.X R21, RZ, RZ, R15, P0 ;  /* 0x000000ffff157224 */ /* 0x000fe200000e060f */
[----:B------:R1:W-:Y:S01]  /*a750*/  STL.64 [R1+0xa0], R8 ;  /* 0x0000a00801007387 */ /* 0x0003e20000100a00 */
[----:B0-----:R-:W-:Y:S02]  /*a760*/  IMAD.MOV.U32 R15, RZ, RZ, R154 ;  /* 0x000000ffff0f7224 */ /* 0x001fe400078e009a */
[----:B------:R-:W-:Y:S01]  /*a770*/  IMAD.MOV.U32 R7, RZ, RZ, R74 ;  /* 0x000000ffff077224 */ /* 0x000fe200078e004a */
[----:B------:R1:W-:Y:S04]  /*a780*/  STL.64 [R1+0xa8], R20 ;  /* 0x0000a81401007387 */ /* 0x0003e80000100a00 */
[----:B----4-:R1:W-:Y:S04]  /*a790*/  STL.128 [R1+0xd0], R12 ;  /* 0x0000d00c01007387 */ /* 0x0103e80000100c00 */
[----:B------:R1:W-:Y:S04]  /*a7a0*/  STL.U8 [R1+0x120], RZ ;  /* 0x000120ff01007387 */ /* 0x0003e80000100000 */
[----:B------:R1:W-:Y:S01]  /*a7b0*/  STL.128 [R1+0xf0], R4 ;  /* 0x0000f00401007387 */ /* 0x0003e20000100c00 */
[----:B--2---:R-:W-:-:S04]  /*a7c0*/  LEA.HI R0, R49, R49, RZ, 0x1 ;  /* 0x0000003131007211 */ /* 0x004fc800078f08ff */
[----:B------:R-:W-:-:S05]  /*a7d0*/  LOP3.LUT R0, R0, 0xfffffffe, RZ, 0xc0, !PT ;  /* 0xfffffffe00007812 */ /* 0x000fca00078ec0ff */
[----:B------:R-:W-:Y:S02]  /*a7e0*/  IMAD.IADD R0, R49, 0x1, -R0 ;  /* 0x0000000131007824 */ /* 0x000fe400078e0a00 */
[----:B------:R-:W-:-:S03]  /*a7f0*/  IMAD.MOV.U32 R49, RZ, RZ, R155 ;  /* 0x000000ffff317224 */ /* 0x000fc600078e009b */
[----:B------:R-:W-:Y:S02]  /*a800*/  SHF.L.U32 R0, R0, 0x1f, RZ ;  /* 0x0000001f00007819 */ /* 0x000fe400000006ff */
[----:B------:R1:W-:Y:S02]  /*a810*/  STL.128 [R1+0xe0], R48 ;  /* 0x0000e03001007387 */ /* 0x0003e40000100c00 */
[----:B------:R-:W0:Y:S02]  /*a820*/  SYNCS.PHASECHK.TRANS64.TRYWAIT P0, [UR43+0x38800], R0 ;  /* 0x03880000ff0075a7 */ /* 0x000e24000800016b */
[----:B01----:R-:W-:Y:S05]  /*a830*/  @!P0 BRA `(.L_x_1931) ;  /* 0x000001ec00bc8947 */ /* 0x003fea0003800000 */
.L_x_2095:
[----:B------:R-:W-:Y:S05]  /*a840*/  BSYNC B0 ;  /* 0x0000000000007941 */ /* 0x000fea0003800000 */
.L_x_1930:
[----:B------:R-:W2:Y:S04]  /*a850*/  LDL R4, [R1] ;  /* 0x0000000001047983 */ /* 0x000ea80000100800 */
[----:B------:R1:W5:Y:S01]  /*a860*/  LDL.64 R12, [R1+0x1c8] ;  /* 0x0001c800010c7983 */ /* 0x0003620000100a00 */
[----:B------:R-:W-:Y:S01]  /*a870*/  IMAD.MOV.U32 R8, RZ, RZ, R64 ;  /* 0x000000ffff087224 */ /* 0x000fe200078e0040 */
[----:B0-----:R-:W-:Y:S01]  /*a880*/  IADD3 R0, P0, R46, 0x410, RZ ;  /* 0x000004102e007810 */ /* 0x001fe20007f1e0ff */
[----:B------:R-:W-:Y:S01]  /*a890*/  IMAD.MOV.U32 R9, RZ, RZ, R67 ;  /* 0x000000ffff097224 */ /* 0x000fe200078e0043 */
[----:B------:R-:W-:Y:S01]  /*a8a0*/  STL.64 [R1+0x128], R24 ;  /* 0x0001281801007387 */ /* 0x000fe20000100a00 */
[----:B------:R-:W-:Y:S01]  /*a8b0*/  IMAD.MOV.U32 R28, RZ, RZ, R68 ;  /* 0x000000ffff1c7224 */ /* 0x000fe200078e0044 */
[----:B------:R-:W-:Y:S01]  /*a8c0*/  BSSY B0, `(.L_x_1932) ;  /* 0x000002e000007945 */ /* 0x000fe20003800000 */
[----:B------:R-:W-:Y:S01]  /*a8d0*/  IMAD.X R3, RZ, RZ, R39, P0 ;  /* 0x000000ffff037224 */ /* 0x000fe200000e0627 */
[----:B------:R0:W-:Y:S01]  /*a8e0*/  STL.128 [R1+0x150], R8 ;  /* 0x0001500801007387 */ /* 0x0001e20000100c00 */
[----:B------:R-:W-:-:S02]  /*a8f0*/  IMAD.MOV.U32 R29, RZ, RZ, R73 ;  /* 0x000000ffff1d7224 */ /* 0x000fc400078e0049 */
[----:B------:R-:W-:Y:S01]  /*a900*/  IMAD.MOV.U32 R30, RZ, RZ, R38 ;  /* 0x000000ffff1e7224 */ /* 0x000fe200078e0026 */
[----:B------:R-:W-:Y:S01]  /*a910*/  STL.64 [R1+0x1c0], R26 ;  /* 0x0001c01a01007387 */ /* 0x000fe20000100a00 */
[----:B------:R-:W-:Y:S02]  /*a920*/  IMAD.MOV.U32 R31, RZ, RZ, R71 ;  /* 0x000000ffff1f7224 */ /* 0x000fe400078e0047 */
[----:B------:R-:W-:Y:S02]  /*a930*/  IMAD.MOV.U32 R37, RZ, RZ, R57 ;  /* 0x000000ffff257224 */ /* 0x000fe400078e0039 */
[----:B------:R-:W-:Y:S01]  /*a940*/  IMAD.MOV.U32 R38, RZ, RZ, R34 ;  /* 0x000000ffff267224 */ /* 0x000fe200078e0022 */
[----:B------:R3:W-:Y:S01]  /*a950*/  STL.128 [R1+0x130], R28 ;  /* 0x0001301c01007387 */ /* 0x0007e20000100c00 */
[----:B0-----:R-:W-:Y:S02]  /*a960*/  IMAD.MOV.U32 R8, RZ, RZ, R44 ;  /* 0x000000ffff087224 */ /* 0x001fe400078e002c */
[----:B------:R-:W-:-:S02]  /*a970*/  IMAD.MOV.U32 R9, RZ, RZ, R45 ;  /* 0x000000ffff097224 */ /* 0x000fc400078e002d */
[----:B------:R-:W-:Y:S02]  /*a980*/  IMAD.MOV.U32 R10, RZ, RZ, R62 ;  /* 0x000000ffff0a7224 */ /* 0x000fe400078e003e */
[----:B------:R-:W-:Y:S02]  /*a990*/  IMAD.MOV.U32 R11, RZ, RZ, R65 ;  /* 0x000000ffff0b7224 */ /* 0x000fe400078e0041 */
[----:B---3--:R-:W-:-:S03]  /*a9a0*/  IMAD.MOV.U32 R29, RZ, RZ, R39 ;  /* 0x000000ffff1d7224 */ /* 0x008fc600078e0027 */
[----:B------:R0:W-:Y:S01]  /*a9b0*/  STL.128 [R1+0x160], R8 ;  /* 0x0001600801007387 */ /* 0x0001e20000100c00 */
[----:B------:R-:W-:Y:S02]  /*a9c0*/  IMAD.MOV.U32 R30, RZ, RZ, R69 ;  /* 0x000000ffff1e7224 */ /* 0x000fe400078e0045 */
[----:B------:R-:W-:Y:S02]  /*a9d0*/  IMAD.MOV.U32 R31, RZ, RZ, R66 ;  /* 0x000000ffff1f7224 */ /* 0x000fe400078e0042 */
[----:B------:R-:W-:Y:S02]  /*a9e0*/  IMAD.MOV.U32 R28, RZ, RZ, R46 ;  /* 0x000000ffff1c7224 */ /* 0x000fe400078e002e */
[----:B------:R-:W-:-:S03]  /*a9f0*/  IMAD.MOV.U32 R39, RZ, RZ, R35 ;  /* 0x000000ffff277224 */ /* 0x000fc600078e0023 */
[----:B------:R-:W-:Y:S04]  /*aa00*/  STL.128 [R1+0x140], R28 ;  /* 0x0001401c01007387 */ /* 0x000fe80000100c00 */
[----:B------:R-:W-:Y:S01]  /*aa10*/  STL.128 [R1+0x190], R36 ;  /* 0x0001902401007387 */ /* 0x000fe20000100c00 */
[----:B0-----:R-:W-:Y:S02]  /*aa20*/  IMAD.MOV.U32 R8, RZ, RZ, R60 ;  /* 0x000000ffff087224 */ /* 0x001fe400078e003c */
[----:B------:R-:W-:Y:S02]  /*aa30*/  IMAD.MOV.U32 R9, RZ, RZ, R63 ;  /* 0x000000ffff097224 */ /* 0x000fe400078e003f */
[----:B------:R-:W-:Y:S02]  /*aa40*/  IMAD.MOV.U32 R10, RZ, RZ, R58 ;  /* 0x000000ffff0a7224 */ /* 0x000fe400078e003a */
[----:B------:R-:W-:-:S05]  /*aa50*/  IMAD.MOV.U32 R11, RZ, RZ, R61 ;  /* 0x000000ffff0b7224 */ /* 0x000fca00078e003d */
[----:B------:R0:W-:Y:S02]  /*aa60*/  STL.128 [R1+0x170], R8 ;  /* 0x0001700801007387 */ /* 0x0001e40000100c00 */
        /* <DEDUP_REMOVED lines=14> */
[----:B------:R1:W-:Y:S01]  /*ab50*/  STL.128 [R1+0x1b0], R8 ;  /* 0x0001b00801007387 */ /* 0x0003e20000100c00 */
[----:B--2---:R-:W-:-:S04]  /*ab60*/  LOP3.LUT R0, R4, 0x1, RZ, 0xfc, !PT ;  /* 0x0000000104007812 */ /* 0x004fc800078efcff */
[----:B------:R-:W-:-:S13]  /*ab70*/  ISETP.NE.AND P1, PT, R0, 0x3, PT ;  /* 0x000000030000780c */ /* 0x000fda0003f25270 */
[----:B-1----:R-:W-:Y:S05]  /*ab80*/  @!P1 BRA `(.L_x_1933) ;  /* 0x0000000000049947 */ /* 0x002fea0003800000 */
[----:B------:R-:W-:Y:S01]  /*ab90*/  BPT.TRAP 0x1 ;  /* 0x000000040000795c */ /* 0x000fe20000300000 */
.L_x_1933:
[----:B------:R-:W-:Y:S05]  /*aba0*/  BSYNC B0 ;  /* 0x0000000000007941 */ /* 0x000fea0003800000 */
.L_x_1932:
[----:B------:R-:W2:Y:S01]  /*abb0*/  LDL.64 R8, [R1+0x18] ;  /* 0x0000180001087983 */ /* 0x000ea20000100a00 */
[----:B-----5:R-:W-:Y:S01]  /*abc0*/  SHF.L.U32 R13, R13, 0x1f, RZ ;  /* 0x0000001f0d0d7819 */ /* 0x020fe200000006ff */
[----:B------:R-:W-:Y:S01]  /*abd0*/  BSSY B0, `(.L_x_1934) ;  /* 0x0000006000007945 */ /* 0x000fe20003800000 */
[----:B--2---:R-:W-:-:S05]  /*abe0*/  MOV R3, R8 ;  /* 0x0000000800037202 */ /* 0x004fca0000000f00 */
[----:B------:R-:W-:-:S04]  /*abf0*/  IMAD R12, R12, 0x8, R3 ;  /* 0x000000080c0c7824 */ /* 0x000fc800078e0203 */
[----:B------:R0:W1:Y:S01]  /*ac00*/  SYNCS.PHASECHK.TRANS64.TRYWAIT P0, [R12+URZ], R13 ;  /* 0x0000000d0c0075a7 */ /* 0x000062000800017f */
[----:B------:R-:W-:Y:S05]  /*ac10*/  @!P1 BRA `(.L_x_1935) ;  /* 0x0000000000049947 */ /* 0x000fea0003800000 */
[----:B------:R-:W-:Y:S01]  /*ac20*/  BPT.TRAP 0x1 ;  /* 0x000000040000795c */ /* 0x000fe20000300000 */
.L_x_1935:
[----:B------:R-:W-:Y:S05]  /*ac30*/  BSYNC B0 ;  /* 0x0000000000007941 */ /* 0x000fea0003800000 */
.L_x_1934:
[----:B------:R-:W-:Y:S04]  /*ac40*/  BSSY B0, `(.L_x_1936) ;  /* 0x0000004000007945 */ /* 0x000fe80003800000 */
[----:B-1----:R-:W-:Y:S05]  /*ac50*/  @P0 BRA `(.L_x_1937) ;  /* 0x0000000000080947 */ /* 0x002fea0003800000 */
[----:B------:R-:W1:Y:S02]  /*ac60*/  SYNCS.PHASECHK.TRANS64.TRYWAIT P0, [R12+URZ], R13 ;  /* 0x0000000d0c0075a7 */ /* 0x000e64000800017f */
[----:B-1----:R-:W-:Y:S05]  /*ac70*/  @!P0 BRA `(.L_x_1938) ;  /* 0x000001e800c48947 */ /* 0x002fea0003800000 */
.L_x_1937:
[----:B------:R-:W-:Y:S05]  /*ac80*/  BSYNC B0 ;  /* 0x0000000000007941 */ /* 0x000fea0003800000 */
.L_x_1936:
[----:B------:R-:W2:Y:S04]  /*ac90*/  LDL R7, [R1+0x1c8] ;  /* 0x0001c80001077983 */ /* 0x000ea80000100800 */
[----:B------:R-:W2:Y:S01]  /*aca0*/  LDL.64 R8, [R1+0x80] ;  /* 0x0000800001087983 */ /* 0x000ea20000100a00 */
[----:B------:R-:W-:Y:S05]  /*acb0*/  WARPSYNC.ALL ;  /* 0x0000000000007948 */ /* 0x000fea0003800000 */
[----:B01----:R-:W3:Y:S04]  /*acc0*/  LDL.64 R12, [R1+0x78] ;  /* 0x00007800010c7983 */ /* 0x003ee80000100a00 */
[----:B------:R-:W4:Y:S04]  /*acd0*/  LDL.64 R10, [R1+0x78] ;  /* 0x00007800010a7983 */ /* 0x000f280000100a00 */
[----:B------:R-:W5:Y:S04]  /*ace0*/  LDL.64 R14, [R1+0x78] ;  /* 0x00007800010e7983 */ /* 0x000f680000100a00 */
[----:B------:R-:W5:Y:S01]  /*acf0*/  LDL.64 R20, [R1+0x78] ;  /* 0x0000780001147983 */ /* 0x000f620000100a00 */
[----:B--2---:R-:W-:Y:S01]  /*ad00*/  IMAD R8, R7, 0x200, R8 ;  /* 0x0000020007087824 */ /* 0x004fe200078e0208 */
[----:B------:R-:W-:-:S02]  /*ad10*/  R2UR UR7, R9 ;  /* 0x00000000090772ca */ /* 0x000fc400000e0000 */
[----:B------:R-:W2:Y:S01]  /*ad20*/  LDL R3, [R1+0x1d4] ;  /* 0x0001d40001037983 */ /* 0x000ea20000100800 */
[----:B------:R-:W-:Y:S01]  /*ad30*/  WARPGROUP.ARRIVE ;  /* 0x00000000000079c5 */ /* 0x000fe20000000000 */
[----:B------:R-:W-:Y:S01]  /*ad40*/  R2UR UR6, R8 ;  /* 0x00000000080672ca */ /* 0x000fe200000e0000 */
[----:B------:R-:W-:Y:S01]  /*ad50*/  BSSY B0, `(.L_x_1939) ;  /* 0x000002e000007945 */ /* 0x000fe20003800000 */
[----:B------:R0:W-:Y:S01]  /*ad60*/  STL [R1+0x60], RZ ;  /* 0x000060ff01007387 */ /* 0x0001e20000100800 */
[----:B---3--:R-:W-:Y:S01]  /*ad70*/  R2UR UR4, R12 ;  /* 0x000000000c0472ca */ /* 0x008fe200000e0000 */
[----:B------:R-:W-:Y:S01]  /*ad80*/  VIADD R12, R8, 0x2 ;  /* 0x00000002080c7836 */ /* 0x000fe20000000000 */
[----:B------:R-:W-:Y:S01]  /*ad90*/  R2UR UR5, R13 ;  /* 0x000000000d0572ca */ /* 0x000fe200000e0000 */
[----:B------:R-:W-:Y:S02]  /*ada0*/  IMAD.MOV.U32 R13, RZ, RZ, R9 ;  /* 0x000000ffff0d7224 */ /* 0x000fe400078e0009 */
[----:B----4-:R-:W-:-:S02]  /*adb0*/  VIADD R10, R10, 0x2 ;  /* 0x000000020a0a7836 */ /* 0x010fc40000000000 */
[----:B-----5:R-:W-:Y:S02]  /*adc0*/  VIADD R14, R14, 0x4 ;  /* 0x000000040e0e7836 */ /* 0x020fe40000000000 */
[----:B------:R-:W-:-:S06]  /*add0*/  VIADD R20, R20, 0x6 ;  /* 0x0000000614147836 */ /* 0x000fcc0000000000 */
[----:B------:R-:W-:Y:S01]  /*ade0*/  HGMMA.64x64x16.F32.BF16 R24, gdesc[UR4], RZ, !UPT, gsb0 ;  /* 0x00e00000041879f0 */ /* 0x000fe2000c0018ff */
[----:B------:R-:W-:Y:S02]  /*adf0*/  R2UR UR6, R12 ;  /* 0x000000000c0672ca */ /* 0x000fe400000e0000 */
[----:B------:R-:W-:Y:S02]  /*ae00*/  R2UR UR7, R13 ;  /* 0x000000000d0772ca */ /* 0x000fe400000e0000 */
[----:B------:R-:W-:Y:S01]  /*ae10*/  R2UR UR4, R10 ;  /* 0x000000000a0472ca */ /* 0x000fe200000e0000 */
[C---:B------:R-:W-:Y:S01]  /*ae20*/  VIADD R10, R8.reuse, 0x4 ;  /* 0x00000004080a7836 */ /* 0x040fe20000000000 */
[----:B------:R-:W-:Y:S01]  /*ae30*/  R2UR UR5, R11 ;  /* 0x000000000b0572ca */ /* 0x000fe200000e0000 */
[----:B------:R-:W-:Y:S01]  /*ae40*/  IMAD.MOV.U32 R11, RZ, RZ, R9 ;  /* 0x000000ffff0b7224 */ /* 0x000fe200078e0009 */
[----:B--2---:R-:W-:Y:S01]  /*ae50*/  LEA.HI R0, R3, R3, RZ, 0x1 ;  /* 0x0000000303007211 */ /* 0x004fe200078f08ff */
[----:B------:R-:W-:-:S03]  /*ae60*/  VIADD R8, R8, 0x6 ;  /* 0x0000000608087836 */ /* 0x000fc60000000000 */
[----:B------:R-:W-:Y:S01]  /*ae70*/  LOP3.LUT R4, R0, 0xfffffffe, RZ, 0xc0, !PT ;  /* 0xfffffffe00047812 */ /* 0x000fe200078ec0ff */
[----:B------:R-:W-:-:S04]  /*ae80*/  IMAD.MOV.U32 R0, RZ, RZ, 0x1 ;  /* 0x00000001ff007424 */ /* 0x000fc800078e00ff */
[----:B------:R-:W-:Y:S01]  /*ae90*/  IMAD.IADD R3, R3, 0x1, -R4 ;  /* 0x0000000103037824 */ /* 0x000fe200078e0a04 */
[----:B------:R0:W-:Y:S04]  /*aea0*/  STL [R1+0x60], R0 ;  /* 0x0000600001007387 */ /* 0x0001e80000100800 */
[----:B------:R-:W-:Y:S01]  /*aeb0*/  SHF.L.U32 R3, R3, 0x1f, RZ ;  /* 0x0000001f03037819 */ /* 0x000fe200000006ff */
[----:B------:R0:W-:Y:S04]  /*aec0*/  STL [R1+0x60], R0 ;  /* 0x0000600001007387 */ /* 0x0001e80000100800 */
[----:B------:R0:W-:Y:S04]  /*aed0*/  STL [R1+0x60], R0 ;  /* 0x0000600001007387 */ /* 0x0001e80000100800 */
[----:B------:R0:W-:Y:S01]  /*aee0*/  STL [R1+0x60], R0 ;  /* 0x0000600001007387 */ /* 0x0001e20000100800 */
[----:B------:R-:W-:-:S02]  /*aef0*/  WARPGROUP.DEPBAR.LE gsb0, 0x0 ;  /* 0x00008000000079c5 */ /* 0x000fc40000010000 */
        /* <DEDUP_REMOVED lines=17> */
[----:B------:R-:W1:Y:S02]  /*b010*/  SYNCS.PHASECHK.TRANS64.TRYWAIT P0, [UR43+0x38810], R3 ;  /* 0x03881003ff0075a7 */ /* 0x000e64000800016b */
[----:B01----:R-:W-:Y:S05]  /*b020*/  @!P0 BRA `(.L_x_1940) ;  /* 0x000001e400ec8947 */ /* 0x003fea0003800000 */
.L_x_2096:
[----:B------:R-:W-:Y:S05]  /*b030*/  BSYNC B0 ;  /* 0x0000000000007941 */ /* 0x000fea0003800000 */
.L_x_1939:
[----:B0-----:R-:W2:Y:S04]  /*b040*/  LDL R3, [R1+0x28] ;  /* 0x0000280001037983 */ /* 0x001ea80000100800 */
[----:B------:R0:W5:Y:S01]  /*b050*/  LDL.64 R8, [R1+0x1c8] ;  /* 0x0001c80001087983 */ /* 0x0001620000100a00 */
[----:B------:R-:W-:Y:S01]  /*b060*/  BSSY B0, `(.L_x_1941) ;  /* 0x0000005000007945 */ /* 0x000fe20003800000 */
[----:B--2---:R-:W-:-:S04]  /*b070*/  LOP3.LUT R3, R3, 0x1, RZ, 0xfc, !PT ;  /* 0x0000000103037812 */ /* 0x004fc800078efcff */
[----:B------:R-:W-:-:S13]  /*b080*/  ISETP.NE.AND P1, PT, R3, 0x3, PT ;  /* 0x000000030300780c */ /* 0x000fda0003f25270 */
[----:B0-----:R-:W-:Y:S05]  /*b090*/  @!P1 BRA `(.L_x_1942) ;  /* 0x0000000000049947 */ /* 0x001fea0003800000 */
[----:B------:R-:W-:Y:S01]  /*b0a0*/  BPT.TRAP 0x1 ;  /* 0x000000040000795c */ /* 0x000fe20000300000 */
.L_x_1942:
[----:B------:R-:W-:Y:S05]  /*b0b0*/  BSYNC B0 ;  /* 0x0000000000007941 */ /* 0x000fea0003800000 */
.L_x_1941:
        /* <DEDUP_REMOVED lines=8> */
.L_x_1944:
[----:B------:R-:W-:Y:S05]  /*b140*/  BSYNC B0 ;  /* 0x0000000000007941 */ /* 0x000fea0003800000 */
.L_x_1943:
[----:B------:R-:W-:Y:S04]  /*b150*/  BSSY B0, `(.L_x_1945) ;  /* 0x0000004000007945 */ /* 0x000fe80003800000 */
[----:B-1----:R-:W-:Y:S05]  /*b160*/  @P0 BRA `(.L_x_1946) ;  /* 0x0000000000080947 */ /* 0x002fea0003800000 */
[----:B------:R-:W1:Y:S02]  /*b170*/  SYNCS.PHASECHK.TRANS64.TRYWAIT P0, [R8+URZ], R9 ;  /* 0x00000009080075a7 */ /* 0x000e64000800017f */
[----:B-1----:R-:W-:Y:S05]  /*b180*/  @!P0 BRA `(.L_x_1947) ;  /* 0x000001e400ac8947 */ /* 0x002fea0003800000 */
.L_x_1946:
[----:B------:R-:W-:Y:S05]  /*b190*/  BSYNC B0 ;  /* 0x0000000000007941 */ /* 0x000fea0003800000 */
.L_x_1945:
[----:B------:R-:W2:Y:S04]  /*b1a0*/  LDL R4, [R1+0x68] ;  /* 0x0000680001047983 */ /* 0x000ea80000100800 */
[----:B------:R-:W3:Y:S04]  /*b1b0*/  LDL R3, [R1+0x1c8] ;  /* 0x0001c80001037983 */ /* 0x000ee80000100800 */
[----:B01----:R-:W3:Y:S04]  /*b1c0*/  LDL.64 R8, [R1+0x98] ;  /* 0x0000980001087983 */ /* 0x003ee80000100a00 */
[----:B------:R-:W4:Y:S04]  /*b1d0*/  LDL.64 R10, [R1+0x90] ;  /* 0x00009000010a7983 */ /* 0x000f280000100a00 */
[----:B------:R-:W4:Y:S04]  /*b1e0*/  LDL.64 R12, [R1+0x90] ;  /* 0x00009000010c7983 */ /* 0x000f280000100a00 */
[----:B------:R-:W4:Y:S04]  /*b1f0*/  LDL.64 R14, [R1+0x90] ;  /* 0x00009000010e7983 */ /* 0x000f280000100a00 */
[----:B------:R-:W4:Y:S01]  /*b200*/  LDL.64 R20, [R1+0x90] ;  /* 0x0000900001147983 */ /* 0x000f220000100a00 */
[----:B------:R-:W-:Y:S05]  /*b210*/  WARPSYNC.ALL ;  /* 0x0000000000007948 */ /* 0x000fea0003800000 */
[----:B------:R-:W-:Y:S01]  /*b220*/  WARPGROUP.ARRIVE ;  /* 0x00000000000079c5 */ /* 0x000fe20000000000 */
[----:B------:R-:W4:Y:S04]  /*b230*/  LDL.64 R56, [R1+0x90] ;  /* 0x0000900001387983 */ /* 0x000f280000100a00 */
[----:B------:R-:W4:Y:S01]  /*b240*/  LDL.64 R58, [R1+0x90] ;  /* 0x00009000013a7983 */ /* 0x000f220000100a00 */
[----:B------:R-:W0:Y:S03]  /*b250*/  S2R R7, SR_TID.X ;  /* 0x0000000000077919 */ /* 0x000e260000002100 */
[----:B------:R-:W4:Y:S04]  /*b260*/  LDL.64 R60, [R1+0x90] ;  /* 0x00009000013c7983 */ /* 0x000f280000100a00 */
[----:B------:R-:W4:Y:S04]  /*b270*/  LDL.64 R62, [R1+0x90] ;  /* 0x00009000013e7983 */ /* 0x000f280000100a00 */
[----:B------:R-:W4:Y:S01]  /*b280*/  LDL.64 R64, [R1+0x90] ;  /* 0x0000900001407983 */ /* 0x000f220000100a00 */
[----:B--2---:R-:W-:Y:S01]  /*b290*/  ISETP.NE.U32.AND P0, PT, R4, RZ, PT ;  /* 0x000000ff0400720c */ /* 0x004fe20003f05070 */
[----:B---3--:R-:W-:Y:S01]  /*b2a0*/  IMAD R8, R3, 0x1000, R8 ;  /* 0x0000100003087824 */ /* 0x008fe200078e0208 */
[----:B------:R-:W-:-:S02]  /*b2b0*/  R2UR UR7, R9 ;  /* 0x00000000090772ca */ /* 0x000fc400000e0000 */
[----:B----4-:R-:W-:Y:S02]  /*b2c0*/  R2UR UR4, R10 ;  /* 0x000000000a0472ca */ /* 0x010fe400000e0000 */
[----:B------:R-:W-:Y:S02]  /*b2d0*/  R2UR UR6, R8 ;  /* 0x00000000080672ca */ /* 0x000fe400000e0000 */
[----:B------:R-:W-:-:S05]  /*b2e0*/  R2UR UR5, R11 ;  /* 0x000000000b0572ca */ /* 0x000fca00000e0000 */
[----:B------:R-:W-:-:S08]  /*b2f0*/  VOTEU.ANY UP0, P0 ;  /* 0x00000000003f7886 */ /* 0x000fd00000000100 */
[----:B------:R-:W-:Y:S01]  /*b300*/  HGMMA.64x64x16.F32.BF16 R24, gdesc[UR4], R24, UP0, gsb0 ;  /* 0x00e00000041879f0 */ /* 0x000fe2000b801818 */
[----:B------:R-:W-:Y:S02]  /*b310*/  VIADD R12, R12, 0x2 ;  /* 0x000000020c0c7836 */ /* 0x000fe40000000000 */
[----:B------:R-:W-:Y:S02]  /*b320*/  VIADD R10, R8, 0x2 ;  /* 0x00000002080a7836 */ /* 0x000fe40000000000 */
[----:B------:R-:W-:Y:S01]  /*b330*/  IMAD.MOV.U32 R11, RZ, RZ, R9 ;  /* 0x000000ffff0b7224 */ /* 0x000fe200078e0009 */
[----:B------:R-:W-:Y:S02]  /*b340*/  R2UR UR4, R12 ;  /* 0x000000000c0472ca */ /* 0x000fe400000e0000 */
[----:B------:R-:W-:Y:S02]  /*b350*/  R2UR UR6, R10 ;  /* 0x000000000a0672ca */ /* 0x000fe400000e0000 */
[----:B------:R-:W-:-:S02]  /*b360*/  R2UR UR7, R11 ;  /* 0x000000000b0772ca */ /* 0x000fc400000e0000 */
[----:B------:R-:W-:Y:S01]  /*b370*/  R2UR UR5, R13 ;  /* 0x000000000d0572ca */ /* 0x000fe200000e0000 */
[----:B------:R-:W-:Y:S02]  /*b380*/  WARPGROUP.DEPBAR.LE gsb0, 0x0 ;  /* 0x00008000000079c5 */ /* 0x000fe40000010000 */
[----:B------:R-:W-:Y:S01]  /*b390*/  WARPGROUP.ARRIVE ;  /* 0x00000000000079c5 */ /* 0x000fe20000000000 */
[----:B------:R-:W-:Y:S01]  /*b3a0*/  VIADD R14, R14, 0x4 ;  /* 0x000000040e0e7836 */ /* 0x000fe20000000000 */
[----:B------:R-:W2:Y:S08]  /*b3b0*/  LDL.64 R12, [R1+0x90] ;  /* 0x00009000010c7983 */ /* 0x000eb00000100a00 */
[----:B------:R-:W-:Y:S01]  /*b3c0*/  HGMMA.64x64x16.F32.BF16 R24, gdesc[UR4], R24, gsb0 ;  /* 0x00e00000041879f0 */ /* 0x000fe20008001818 */
[----:B------:R-:W-:-:S02]  /*b3d0*/  VIADD R10, R8, 0x4 ;  /* 0x00000004080a7836 */ /* 0x000fc40000000000 */
[----:B------:R-:W-:Y:S01]  /*b3e0*/  IMAD.MOV.U32 R11, RZ, RZ, R9 ;  /* 0x000000ffff0b7224 */ /* 0x000fe200078e0009 */
[----:B------:R-:W-:Y:S02]  /*b3f0*/  R2UR UR4, R14 ;  /* 0x000000000e0472ca */ /* 0x000fe400000e0000 */
[----:B------:R-:W-:Y:S02]  /*b400*/  R2UR UR6, R10 ;  /* 0x000000000a0672ca */ /* 0x000fe400000e0000 */
[----:B------:R-:W-:Y:S02]  /*b410*/  R2UR UR7, R11 ;  /* 0x000000000b0772ca */ /* 0x000fe400000e0000 */
[----:B------:R-:W-:Y:S01]  /*b420*/  R2UR UR5, R15 ;  /* 0x000000000f0572ca */ /* 0x000fe200000e0000 */
[----:B------:R-:W-:Y:S02]  /*b430*/  WARPGROUP.DEPBAR.LE gsb0, 0x0 ;  /* 0x00008000000079c5 */ /* 0x000fe40000010000 */
[----:B------:R-:W-:Y:S01]  /*b440*/  WARPGROUP.ARRIVE ;  /* 0x00000000000079c5 */ /* 0x000fe20000000000 */
[----:B------:R-:W-:Y:S01]  /*b450*/  VIADD R20, R20, 0x6 ;  /* 0x0000000614147836 */ /* 0x000fe20000000000 */
[----:B------:R-:W3:Y:S08]  /*b460*/  LDL.64 R14, [R1+0x90] ;  /* 0x00009000010e7983 */ /* 0x000ef00000100a00 */
        /* <DEDUP_REMOVED lines=10> */
[----:B------:R-:W4:Y:S08]  /*b510*/  LDL.64 R20, [R1+0x90] ;  /* 0x0000900001147983 */ /* 0x000f300000100a00 */
        /* <DEDUP_REMOVED lines=20> */
[----:B--2---:R-:W-:Y:S01]  /*b660*/  VIADD R12, R12, 0x204 ;  /* 0x000002040c0c7836 */ /* 0x004fe20000000000 */
        /* <DEDUP_REMOVED lines=10> */
[----:B---3--:R-:W-:Y:S01]  /*b710*/  VIADD R14, R14, 0x206 ;  /* 0x000002060e0e7836 */ /* 0x008fe20000000000 */
        /* <DEDUP_REMOVED lines=10> */
[----:B----4-:R-:W-:Y:S01]  /*b7c0*/  VIADD R20, R20, 0x400 ;  /* 0x0000040014147836 */ /* 0x010fe20000000000 */
        /* <DEDUP_REMOVED lines=84> */
[----:B------:R-:W-:Y:S02]  /*bd10*/  R2UR UR5, R59 ;  /* 0x000000003b0572ca */ /* 0x000fe400000e0000 */
[----:B0-----:R-:W-:Y:S01]  /*bd20*/  SHF.R.U32.HI R7, RZ, 0x7, R7 ;  /* 0x00000007ff077819 */ /* 0x001fe20000011607 */
[----:B------:R-:W-:-:S02]  /*bd30*/  WARPGROUP.DEPBAR.LE gsb0, 0x0 ;  /* 0x00008000000079c5 */ /* 0x000fc40000010000 */
[----:B------:R-:W-:Y:S01]  /*bd40*/  WARPGROUP.ARRIVE ;  /* 0x00000000000079c5 */ /* 0x000fe20000000000 */
[----:B------:R-:W-:Y:S01]  /*bd50*/  VIADD R4, R8, 0x800 ;  /* 0x0000080008047836 */ /* 0x000fe20000000000 */
[----:B----4-:R-:W-:Y:S01]  /*bd60*/  R2UR UR9, R13 ;  /* 0x000000000d0972ca */ /* 0x010fe200000e0000 */
[----:B------:R-:W-:Y:S01]  /*bd70*/  IMAD.MOV.U32 R11, RZ, RZ, R9 ;  /* 0x000000ffff0b7224 */ /* 0x000fe200078e0009 */
[----:B------:R-:W4:Y:S04]  /*bd80*/  LDL.64 R58, [R1+0x90] ;  /* 0x00009000013a7983 */ /* 0x000f280000100a00 */
[----:B------:R-:W-:Y:S01]  /*bd90*/  HGMMA.64x64x16.F32.BF16 R24, gdesc[UR4], R24, gsb0 ;  /* 0x00e00000041879f0 */ /* 0x000fe20008001818 */
[----:B------:R-:W0:Y:S01]  /*bda0*/  SHFL.IDX PT, R3, R7, RZ, 0x1f ;  /* 0x00001fff07037589 */ /* 0x000e2200000e0000 */
[----:B------:R-:W-:Y:S01]  /*bdb0*/  R2UR UR11, R11 ;  /* 0x000000000b0b72ca */ /* 0x000fe200000e0000 */
[----:B------:R-:W-:-:S02]  /*bdc0*/  UMOV UR4, 0x1 ;  /* 0x0000000100047882 */ /* 0x000fc40000000000 */
[----:B------:R-:W-:Y:S01]  /*bdd0*/  UISETP.NE.U32.AND UP0, UPT, UR4, URZ, UPT ;  /* 0x0000003f0400728c */ /* 0x000fe2000bf05070 */
[----:B0-----:R-:W-:-:S04]  /*bde0*/  ISETP.GT.AND P0, PT, R3, 0x7f, PT ;  /* 0x0000007f0300780c */ /* 0x001fc80003f04270 */
[----:B------:R-:W-:-:S04]  /*bdf0*/  SEL R3, RZ, 0x2, !P0 ;  /* 0x00000002ff037807 */ /* 0x000fc80004000000 */
[----:B------:R-:W-:Y:S01]  /*be00*/  IADD3 R12, R12, 0x800, R3 ;  /* 0x000008000c0c7810 */ /* 0x000fe20007ffe003 */
[----:B------:R-:W-:-:S03]  /*be10*/  IMAD.IADD R10, R3, 0x1, R4 ;  /* 0x00000001030a7824 */ /* 0x000fc600078e0204 */
[----:B------:R-:W-:Y:S02]  /*be20*/  R2UR UR8, R12 ;  /* 0x000000000c0872ca */ /* 0x000fe400000e0000 */
[----:B------:R-:W-:Y:S01]  /*be30*/  R2UR UR10, R10 ;  /* 0x000000000a0a72ca */ /* 0x000fe200000e0000 */
[----:B------:R-:W-:Y:S02]  /*be40*/  WARPGROUP.DEPBAR.LE gsb0, 0x0 ;  /* 0x00008000000079c5 */ /* 0x000fe40000010000 */
[----:B------:R-:W-:-:S10]  /*be50*/  WARPGROUP.ARRIVE ;  /* 0x00000000000079c5 */ /* 0x000fd40000000000 */
[----:B------:R-:W-:Y:S01]  /*be60*/  HGMMA.64x64x16.F32.BF16 R24, gdesc[UR8], R24, UP0, gsb0 ;  /* 0x00e00000081879f0 */ /* 0x000fe2000b801818 */
[----:B------:R-:W-:-:S05]  /*be70*/  IMAD.MOV.U32 R12, RZ, RZ, 0x4 ;  /* 0x00000004ff0c7424 */ /* 0x000fca00078e00ff */
[----:B------:R-:W-:Y:S01]  /*be80*/  SEL R7, R12, 0x2, P0 ;  /* 0x000000020c077807 */ /* 0x000fe20000000000 */
[----:B------:R-:W-:-:S03]  /*be90*/  IMAD.MOV.U32 R11, RZ, RZ, R9 ;  /* 0x000000ffff0b7224 */ /* 0x000fc600078e0009 */
[----:B------:R-:W-:Y:S01]  /*bea0*/  IADD3 R14, R7, 0x800, R14 ;  /* 0x00000800070e7810 */ /* 0x000fe20007ffe00e */
[----:B------:R-:W-:Y:S01]  /*beb0*/  IMAD.IADD R10, R4, 0x1, R7 ;  /* 0x00000001040a7824 */ /* 0x000fe200078e0207 */
[----:B------:R-:W-:Y:S02]  /*bec0*/  R2UR UR7, R11 ;  /* 0x000000000b0772ca */ /* 0x000fe400000e0000 */
[----:B------:R-:W-:Y:S02]  /*bed0*/  R2UR UR4, R14 ;  /* 0x000000000e0472ca */ /* 0x000fe400000e0000 */
[----:B------:R-:W-:Y:S02]  /*bee0*/  R2UR UR6, R10 ;  /* 0x000000000a0672ca */ /* 0x000fe400000e0000 */
[----:B------:R-:W-:Y:S01]  /*bef0*/  R2UR UR5, R15 ;  /* 0x000000000f0572ca */ /* 0x000fe200000e0000 */
[----:B------:R-:W-:Y:S02]  /*bf00*/  WARPGROUP.DEPBAR.LE gsb0, 0x0 ;  /* 0x00008000000079c5 */ /* 0x000fe40000010000 */
[----:B------:R-:W-:-:S10]  /*bf10*/  WARPGROUP.ARRIVE ;  /* 0x00000000000079c5 */ /* 0x000fd40000000000 */
[----:B------:R-:W-:Y:S01]  /*bf20*/  HGMMA.64x64x16.F32.BF16 R24, gdesc[UR4], R24, gsb0 ;  /* 0x00e00000041879f0 */ /* 0x000fe20008001818 */
[----:B------:R-:W-:Y:S01]  /*bf30*/  SEL R11, R12, 0x6, !P0 ;  /* 0x000000060c0b7807 */ /* 0x000fe20004000000 */
[----:B------:R-:W-:-:S03]  /*bf40*/  IMAD.MOV.U32 R13, RZ, RZ, R9 ;  /* 0x000000ffff0d7224 */ /* 0x000fc600078e0009 */
[----:B--2---:R-:W-:Y:S01]  /*bf50*/  IADD3 R20, R11, 0x800, R20 ;  /* 0x000008000b147810 */ /* 0x004fe20007ffe014 */
[----:B------:R-:W-:Y:S01]  /*bf60*/  IMAD.IADD R12, R4, 0x1, R11 ;  /* 0x00000001040c7824 */ /* 0x000fe200078e020b */
[----:B------:R-:W-:Y:S02]  /*bf70*/  R2UR UR7, R13 ;  /* 0x000000000d0772ca */ /* 0x000fe400000e0000 */
[----:B------:R-:W-:Y:S02]  /*bf80*/  R2UR UR4, R20 ;  /* 0x00000000140472ca */ /* 0x000fe400000e0000 */
[----:B------:R-:W-:Y:S02]  /*bf90*/  R2UR UR6, R12 ;  /* 0x000000000c0672ca */ /* 0x000fe400000e0000 */
[----:B------:R-:W-:Y:S01]  /*bfa0*/  R2UR UR5, R21 ;  /* 0x00000000150572ca */ /* 0x000fe200000e0000 */
[----:B------:R-:W-:Y:S01]  /*bfb0*/  IMAD.MOV.U32 R4, RZ, RZ, 0x28 ;  /* 0x00000028ff047424 */ /* 0x000fe200078e00ff */
[----:B------:R-:W2:Y:S01]  /*bfc0*/  LDL.64 R20, [R1+0x90] ;  /* 0x0000900001147983 */ /* 0x000ea20000100a00 */
[----:B------:R-:W-:-:S03]  /*bfd0*/  IMAD.MOV.U32 R13, RZ, RZ, 0xa00 ;  /* 0x00000a00ff0d7424 */ /* 0x000fc600078e00ff */
[----:B------:R-:W-:Y:S01]  /*bfe0*/  SEL R4, R4, 0x26, P0 ;  /* 0x0000002604047807 */ /* 0x000fe20000000000 */
[----:B------:R-:W-:Y:S02]  /*bff0*/  WARPGROUP.DEPBAR.LE gsb0, 0x0 ;  /* 0x00008000000079c5 */ /* 0x000fe40000010000 */
[----:B------:R-:W-:-:S06]  /*c000*/  WARPGROUP.ARRIVE ;  /* 0x00000000000079c5 */ /* 0x000fcc0000000000 */
[----:B------:R-:W-:Y:S01]  /*c010*/  HGMMA.64x64x16.F32.BF16 R24, gdesc[UR4], R24, gsb0 ;  /* 0x00e00000041879f0 */ /* 0x000fe20008001818 */
[----:B------:R-:W-:-:S05]  /*c020*/  SEL R13, R13, 0x980, P0 ;  /* 0x000009800d0d7807 */ /* 0x000fca0000000000 */
[----:B------:R-:W-:-:S05]  /*c030*/  IMAD.IADD R4, R4, 0x1, R13 ;  /* 0x0000000104047824 */ /* 0x000fca00078e020d */
[----:B------:R-:W-:-:S05]  /*c040*/  LOP3.LUT R13, R4, 0xa06, RZ, 0xc0, !PT ;  /* 0x00000a06040d7812 */ /* 0x000fca00078ec0ff */
[----:B---3--:R-:W-:Y:S02]  /*c050*/  IMAD.IADD R56, R13, 0x1, R56 ;  /* 0x000000010d387824 */ /* 0x008fe400078e0238 */
[----:B------:R-:W-:Y:S02]  /*c060*/  IMAD.IADD R12, R8, 0x1, R13 ;  /* 0x00000001080c7824 */ /* 0x000fe400078e020d */
[----:B------:R-:W-:Y:S01]  /*c070*/  IMAD.MOV.U32 R13, RZ, RZ, R9 ;  /* 0x000000ffff0d7224 */ /* 0x000fe200078e0009 */
[----:B------:R-:W-:Y:S02]  /*c080*/  R2UR UR4, R56 ;  /* 0x00000000380472ca */ /* 0x000fe400000e0000 */
[----:B------:R-:W-:Y:S02]  /*c090*/  R2UR UR6, R12 ;  /* 0x000000000c0672ca */ /* 0x000fe400000e0000 */
[----:B------:R-:W-:Y:S02]  /*c0a0*/  R2UR UR7, R13 ;  /* 0x000000000d0772ca */ /* 0x000fe400000e0000 */
[----:B------:R-:W-:Y:S01]  /*c0b0*/  R2UR UR5, R57 ;  /* 0x00000000390572ca */ /* 0x000fe200000e0000 */
[----:B------:R-:W-:-:S02]  /*c0c0*/  WARPGROUP.DEPBAR.LE gsb0, 0x0 ;  /* 0x00008000000079c5 */ /* 0x000fc40000010000 */
[----:B------:R-:W-:Y:S01]  /*c0d0*/  WARPGROUP.ARRIVE ;  /* 0x00000000000079c5 */ /* 0x000fe20000000000 */
[----:B------:R-:W-:Y:S01]  /*c0e0*/  VIADD R4, R8, 0xa00 ;  /* 0x00000a0008047836 */ /* 0x000fe20000000000 */
[C---:B------:R-:W-:Y:S01]  /*c0f0*/  IADD3 R12, R3.reuse, 0xa00, R60 ;  /* 0x00000a00030c7810 */ /* 0x040fe20007ffe03c */
[----:B------:R-:W-:Y:S01]  /*c100*/  IMAD.MOV.U32 R13, RZ, RZ, R61 ;  /* 0x000000ffff0d7224 */ /* 0x000fe200078e003d */
[----:B------:R-:W3:Y:S06]  /*c110*/  LDL.64 R56, [R1+0x90] ;  /* 0x0000900001387983 */ /* 0x000eec0000100a00 */
[----:B------:R-:W-:Y:S01]  /*c120*/  HGMMA.64x64x16.F32.BF16 R24, gdesc[UR4], R24, gsb0 ;  /* 0x00e00000041879f0 */ /* 0x000fe20008001818 */
[----:B------:R-:W-:-:S02]  /*c130*/  IMAD.IADD R14, R3, 0x1, R4 ;  /* 0x00000001030e7824 */ /* 0x000fc400078e0204 */
[----:B------:R-:W-:Y:S01]  /*c140*/  IMAD.MOV.U32 R15, RZ, RZ, R9 ;  /* 0x000000ffff0f7224 */ /* 0x000fe200078e0009 */
[----:B------:R-:W-:Y:S01]  /*c150*/  R2UR UR4, R12 ;  /* 0x000000000c0472ca */ /* 0x000fe200000e0000 */
[----:B------:R-:W3:Y:S01]  /*c160*/  LDL.64 R60, [R1+0x90] ;  /* 0x00009000013c7983 */ /* 0x000ee20000100a00 */
[----:B------:R-:W-:Y:S02]  /*c170*/  R2UR UR6, R14 ;  /* 0x000000000e0672ca */ /* 0x000fe400000e0000 */
[----:B------:R-:W-:Y:S02]  /*c180*/  R2UR UR7, R15 ;  /* 0x000000000f0772ca */ /* 0x000fe400000e0000 */
[----:B------:R-:W-:Y:S01]  /*c190*/  R2UR UR5, R13 ;  /* 0x000000000d0572ca */ /* 0x000fe200000e0000 */
[----:B------:R-:W-:Y:S02]  /*c1a0*/  WARPGROUP.DEPBAR.LE gsb0, 0x0 ;  /* 0x00008000000079c5 */ /* 0x000fe40000010000 */
[----:B------:R-:W-:-:S10]  /*c1b0*/  WARPGROUP.ARRIVE ;  /* 0x00000000000079c5 */ /* 0x000fd40000000000 */
[----:B------:R-:W-:Y:S01]  /*c1c0*/  HGMMA.64x64x16.F32.BF16 R24, gdesc[UR4], R24, gsb0 ;  /* 0x00e00000041879f0 */ /* 0x000fe20008001818 */
[C---:B------:R-:W-:Y:S01]  /*c1d0*/  IMAD.IADD R14, R7.reuse, 0x1, R4 ;  /* 0x00000001070e7824 */ /* 0x040fe200078e0204 */
[----:B------:R-:W-:Y:S01]  /*c1e0*/  IADD3 R12, R7, 0xa00, R62 ;  /* 0x00000a00070c7810 */ /* 0x000fe20007ffe03e */
[----:B------:R-:W-:Y:S02]  /*c1f0*/  IMAD.MOV.U32 R13, RZ, RZ, R63 ;  /* 0x000000ffff0d7224 */ /* 0x000fe400078e003f */
[----:B------:R-:W-:Y:S01]  /*c200*/  IMAD.MOV.U32 R15, RZ, RZ, R9 ;  /* 0x000000ffff0f7224 */ /* 0x000fe200078e0009 */
[----:B------:R-:W-:Y:S02]  /*c210*/  R2UR UR6, R14 ;  /* 0x000000000e0672ca */ /* 0x000fe400000e0000 */
[----:B------:R-:W-:Y:S02]  /*c220*/  R2UR UR4, R12 ;  /* 0x000000000c0472ca */ /* 0x000fe400000e0000 */
[----:B------:R-:W-:-:S02]  /*c230*/  R2UR UR7, R15 ;  /* 0x000000000f0772ca */ /* 0x000fc400000e0000 */
[----:B------:R-:W-:Y:S01]  /*c240*/  R2UR UR5, R13 ;  /* 0x000000000d0572ca */ /* 0x000fe200000e0000 */
[----:B------:R-:W-:Y:S02]  /*c250*/  WARPGROUP.DEPBAR.LE gsb0, 0x0 ;  /* 0x00008000000079c5 */ /* 0x000fe40000010000 */
[----:B------:R-:W-:Y:S01]  /*c260*/  WARPGROUP.ARRIVE ;  /* 0x00000000000079c5 */ /* 0x000fe20000000000 */
[C---:B------:R-:W-:Y:S01]  /*c270*/  IMAD.IADD R12, R11.reuse, 0x1, R4 ;  /* 0x000000010b0c7824 */ /* 0x040fe200078e0204 */
[----:B----4-:R-:W-:Y:S01]  /*c280*/  IADD3 R58, R11, 0xa00, R58 ;  /* 0x00000a000b3a7810 */ /* 0x010fe20007ffe03a */
[----:B------:R-:W4:Y:S07]  /*c290*/  LDL.64 R14, [R1+0x90] ;  /* 0x00009000010e7983 */ /* 0x000f2e0000100a00 */
[----:B------:R-:W-:Y:S01]  /*c2a0*/  HGMMA.64x64x16.F32.BF16 R24, gdesc[UR4], R24, gsb0 ;  /* 0x00e00000041879f0 */ /* 0x000fe20008001818 */
[----:B------:R-:W-:Y:S01]  /*c2b0*/  IMAD.MOV.U32 R13, RZ, RZ, R9 ;  /* 0x000000ffff0d7224 */ /* 0x000fe200078e0009 */
[----:B------:R-:W-:-:S02]  /*c2c0*/  R2UR UR6, R12 ;  /* 0x000000000c0672ca */ /* 0x000fc400000e0000 */
[----:B------:R-:W-:Y:S02]  /*c2d0*/  R2UR UR4, R58 ;  /* 0x000000003a0472ca */ /* 0x000fe400000e0000 */
[----:B------:R-:W-:Y:S02]  /*c2e0*/  R2UR UR7, R13 ;  /* 0x000000000d0772ca */ /* 0x000fe400000e0000 */
[----:B------:R-:W-:Y:S01]  /*c2f0*/  R2UR UR5, R59 ;  /* 0x000000003b0572ca */ /* 0x000fe200000e0000 */
[----:B------:R-:W-:Y:S02]  /*c300*/  IMAD.MOV.U32 R4, RZ, RZ, 0x30 ;  /* 0x00000030ff047424 */ /* 0x000fe400078e00ff */
[----:B------:R-:W-:-:S03]  /*c310*/  IMAD.MOV.U32 R13, RZ, RZ, 0xc00 ;  /* 0x00000c00ff0d7424 */ /* 0x000fc600078e00ff */
[----:B------:R-:W-:Y:S02]  /*c320*/  SEL R4, R4, 0x2e, P0 ;  /* 0x0000002e04047807 */ /* 0x000fe40000000000 */
[----:B------:R-:W-:Y:S01]  /*c330*/  SEL R13, R13, 0xb80, P0 ;  /* 0x00000b800d0d7807 */ /* 0x000fe20000000000 */
[----:B------:R-:W-:Y:S02]  /*c340*/  WARPGROUP.DEPBAR.LE gsb0, 0x0 ;  /* 0x00008000000079c5 */ /* 0x000fe40000010000 */
[----:B------:R-:W-:-:S06]  /*c350*/  WARPGROUP.ARRIVE ;  /* 0x00000000000079c5 */ /* 0x000fcc0000000000 */
[----:B------:R-:W-:Y:S01]  /*c360*/  HGMMA.64x64x16.F32.BF16 R24, gdesc[UR4], R24, gsb0 ;  /* 0x00e00000041879f0 */ /* 0x000fe20008001818 */
[----:B------:R-:W-:-:S05]  /*c370*/  IMAD.IADD R4, R4, 0x1, R13 ;  /* 0x0000000104047824 */ /* 0x000fca00078e020d */
[----:B------:R-:W-:Y:S01]  /*c380*/  LOP3.LUT R59, R4, 0xe06, RZ, 0xc0, !PT ;  /* 0x00000e06043b7812 */ /* 0x000fe200078ec0ff */
[----:B------:R-:W-:-:S04]  /*c390*/  IMAD.MOV.U32 R13, RZ, RZ, R65 ;  /* 0x000000ffff0d7224 */ /* 0x000fc800078e0041 */
[----:B------:R-:W-:Y:S02]  /*c3a0*/  IMAD.IADD R12, R59, 0x1, R64 ;  /* 0x000000013b0c7824 */ /* 0x000fe400078e0240 */
        /* <DEDUP_REMOVED lines=9> */
[C---:B--2---:R-:W-:Y:S01]  /*c440*/  IADD3 R20, R3.reuse, 0xc00, R20 ;  /* 0x00000c0003147810 */ /* 0x044fe20007ffe014 */
[----:B------:R-:W2:Y:S07]  /*c450*/  LDL.64 R58, [R1+0x90] ;  /* 0x00009000013a7983 */ /* 0x000eae0000100a00 */
[----:B------:R-:W-:Y:S01]  /*c460*/  HGMMA.64x64x16.F32.BF16 R24, gdesc[UR4], R24, gsb0 ;  /* 0x00e00000041879f0 */ /* 0x000fe20008001818 */
[----:B------:R-:W-:-:S02]  /*c470*/  IMAD.IADD R12, R3, 0x1, R4 ;  /* 0x00000001030c7824 */ /* 0x000fc400078e0204 */
[--C-:B------:R-:W-:Y:S01]  /*c480*/  IMAD.MOV.U32 R13, RZ, RZ, R9.reuse ;  /* 0x000000ffff0d7224 */ /* 0x100fe200078e0009 */
[----:B------:R-:W-:Y:S02]  /*c490*/  R2UR UR4, R20 ;  /* 0x00000000140472ca */ /* 0x000fe400000e0000 */
[----:B------:R-:W-:Y:S02]  /*c4a0*/  R2UR UR6, R12 ;  /* 0x000000000c0672ca */ /* 0x000fe400000e0000 */
[----:B------:R-:W-:Y:S02]  /*c4b0*/  R2UR UR7, R13 ;  /* 0x000000000d0772ca */ /* 0x000fe400000e0000 */
[----:B------:R-:W-:Y:S01]  /*c4c0*/  R2UR UR5, R21 ;  /* 0x00000000150572ca */ /* 0x000fe200000e0000 */
[----:B------:R-:W-:Y:S02]  /*c4d0*/  WARPGROUP.DEPBAR.LE gsb0, 0x0 ;  /* 0x00008000000079c5 */ /* 0x000fe40000010000 */
[----:B------:R-:W-:Y:S01]  /*c4e0*/  WARPGROUP.ARRIVE ;  /* 0x00000000000079c5 */ /* 0x000fe20000000000 */
[C---:B------:R-:W-:Y:S01]  /*c4f0*/  IMAD.IADD R12, R7.reuse, 0x1, R4 ;  /* 0x00000001070c7824 */ /* 0x040fe200078e0204 */
[----:B---3--:R-:W-:Y:S01]  /*c500*/  IADD3 R56, R7, 0xc00, R56 ;  /* 0x00000c0007387810 */ /* 0x008fe20007ffe038 */
[----:B------:R-:W-:Y:S01]  /*c510*/  IMAD.MOV.U32 R13, RZ, RZ, R9 ;  /* 0x000000ffff0d7224 */ /* 0x000fe200078e0009 */
[----:B------:R-:W3:Y:S06]  /*c520*/  LDL.64 R20, [R1+0x90] ;  /* 0x0000900001147983 */ /* 0x000eec0000100a00 */
[----:B------:R-:W-:Y:S01]  /*c530*/  HGMMA.64x64x16.F32.BF16 R24, gdesc[UR4], R24, gsb0 ;  /* 0x00e00000041879f0 */ /* 0x000fe20008001818 */
[----:B------:R-:W-:-:S02]  /*c540*/  R2UR UR6, R12 ;  /* 0x000000000c0672ca */ /* 0x000fc400000e0000 */
[----:B------:R-:W-:Y:S02]  /*c550*/  R2UR UR7, R13 ;  /* 0x000000000d0772ca */ /* 0x000fe400000e0000 */
[----:B------:R-:W-:Y:S02]  /*c560*/  R2UR UR4, R56 ;  /* 0x00000000380472ca */ /* 0x000fe400000e0000 */
[----:B------:R-:W-:Y:S01]  /*c570*/  R2UR UR5, R57 ;  /* 0x00000000390572ca */ /* 0x000fe200000e0000 */
[----:B------:R-:W-:Y:S02]  /*c580*/  WARPGROUP.DEPBAR.LE gsb0, 0x0 ;  /* 0x00008000000079c5 */ /* 0x000fe40000010000 */
[----:B------:R-:W-:Y:S01]  /*c590*/  WARPGROUP.ARRIVE ;  /* 0x00000000000079c5 */ /* 0x000fe20000000000 */
[C---:B------:R-:W-:Y:S01]  /*c5a0*/  IMAD.IADD R12, R11.reuse, 0x1, R4 ;  /* 0x000000010b0c7824 */ /* 0x040fe200078e0204 */
[----:B----4-:R-:W-:Y:S01]  /*c5b0*/  IADD3 R14, R11, 0xc00, R14 ;  /* 0x00000c000b0e7810 */ /* 0x010fe20007ffe00e */
[----:B------:R-:W-:Y:S01]  /*c5c0*/  IMAD.MOV.U32 R13, RZ, RZ, R9 ;  /* 0x000000ffff0d7224 */ /* 0x000fe200078e0009 */
[----:B------:R-:W4:Y:S06]  /*c5d0*/  LDL.64 R56, [R1+0x90] ;  /* 0x0000900001387983 */ /* 0x000f2c0000100a00 */
[----:B------:R-:W-:Y:S01]  /*c5e0*/  HGMMA.64x64x16.F32.BF16 R24, gdesc[UR4], R24, gsb0 ;  /* 0x00e00000041879f0 */ /* 0x000fe20008001818 */
        /* <DEDUP_REMOVED lines=15> */
[----:B------:R-:W-:Y:S01]  /*c6e0*/  IMAD.IADD R14, R8, 0x1, R15 ;  /* 0x00000001080e7824 */ /* 0x000fe200078e020f */
[----:B------:R-:W-:Y:S01]  /*c6f0*/  R2UR UR5, R13 ;  /* 0x000000000d0572ca */ /* 0x000fe200000e0000 */
[----:B------:R-:W-:Y:S01]  /*c700*/  IMAD.MOV.U32 R15, RZ, RZ, R9 ;  /* 0x000000ffff0f7224 */ /* 0x000fe200078e0009 */
[----:B------:R-:W-:Y:S01]  /*c710*/  R2UR UR4, R12 ;  /* 0x000000000c0472ca */ /* 0x000fe200000e0000 */
[----:B------:R-:W4:Y:S01]  /*c720*/  LDL.64 R60, [R1+0x90] ;  /* 0x00009000013c7983 */ /* 0x000f220000100a00 */
[----:B------:R-:W-:Y:S02]  /*c730*/  R2UR UR6, R14 ;  /* 0x000000000e0672ca */ /* 0x000fe400000e0000 */
[----:B------:R-:W-:Y:S01]  /*c740*/  R2UR UR7, R15 ;  /* 0x000000000f0772ca */ /* 0x000fe200000e0000 */
[----:B------:R-:W-:-:S02]  /*c750*/  WARPGROUP.DEPBAR.LE gsb0, 0x0 ;  /* 0x00008000000079c5 */ /* 0x000fc40000010000 */
[----:B------:R-:W-:Y:S01]  /*c760*/  WARPGROUP.ARRIVE ;  /* 0x00000000000079c5 */ /* 0x000fe20000000000 */
[----:B------:R-:W-:Y:S01]  /*c770*/  VIADD R4, R8, 0xe00 ;  /* 0x00000e0008047836 */ /* 0x000fe20000000000 */
[C---:B--2---:R-:W-:Y:S01]  /*c780*/  IADD3 R58, R3.reuse, 0xe00, R58 ;  /* 0x00000e00033a7810 */ /* 0x044fe20007ffe03a */
[----:B------:R-:W-:Y:S01]  /*c790*/  IMAD.MOV.U32 R13, RZ, RZ, R9 ;  /* 0x000000ffff0d7224 */ /* 0x000fe200078e0009 */
[----:B------:R-:W2:Y:S06]  /*c7a0*/  LDL R15, [R1] ;  /* 0x00000000010f7983 */ /* 0x000eac0000100800 */
[----:B------:R-:W-:Y:S01]  /*c7b0*/  HGMMA.64x64x16.F32.BF16 R24, gdesc[UR4], R24, gsb0 ;  /* 0x00e00000041879f0 */ /* 0x000fe20008001818 */
[----:B------:R-:W-:Y:S01]  /*c7c0*/  IMAD.IADD R12, R3, 0x1, R4 ;  /* 0x00000001030c7824 */ /* 0x000fe200078e0204 */
[----:B------:R-:W-:Y:S01]  /*c7d0*/  R2UR UR7, R13 ;  /* 0x000000000d0772ca */ /* 0x000fe200000e0000 */
[----:B------:R0:W5:Y:S01]  /*c7e0*/  LDL R3, [R1+0x1c8] ;  /* 0x0001c80001037983 */ /* 0x0001620000100800 */
[----:B------:R-:W-:-:S02]  /*c7f0*/  R2UR UR4, R58 ;  /* 0x000000003a0472ca */ /* 0x000fc400000e0000 */
[----:B------:R-:W-:Y:S01]  /*c800*/  R2UR UR6, R12 ;  /* 0x000000000c0672ca */ /* 0x000fe200000e0000 */
[----:B------:R0:W5:Y:S01]  /*c810*/  LDL R14, [R1+0xc] ;  /* 0x00000c00010e7983 */ /* 0x0001620000100800 */
[----:B------:R-:W-:Y:S01]  /*c820*/  R2UR UR5, R59 ;  /* 0x000000003b0572ca */ /* 0x000fe200000e0000 */
[----:B------:R-:W-:Y:S02]  /*c830*/  WARPGROUP.DEPBAR.LE gsb0, 0x0 ;  /* 0x00008000000079c5 */ /* 0x000fe40000010000 */
[----:B------:R-:W-:-:S10]  /*c840*/  WARPGROUP.ARRIVE ;  /* 0x00000000000079c5 */ /* 0x000fd40000000000 */
[----:B------:R-:W-:Y:S01]  /*c850*/  HGMMA.64x64x16.F32.BF16 R24, gdesc[UR4], R24, gsb0 ;  /* 0x00e00000041879f0 */ /* 0x000fe20008001818 */
[C---:B------:R-:W-:Y:S01]  /*c860*/  IMAD.IADD R12, R7.reuse, 0x1, R4 ;  /* 0x00000001070c7824 */ /* 0x040fe200078e0204 */
[----:B---3--:R-:W-:Y:S01]  /*c870*/  IADD3 R20, R7, 0xe00, R20 ;  /* 0x00000e0007147810 */ /* 0x008fe20007ffe014 */
[----:B------:R-:W-:Y:S01]  /*c880*/  IMAD.MOV.U32 R13, RZ, RZ, R9 ;  /* 0x000000ffff0d7224 */ /* 0x000fe200078e0009 */
[----:B------:R-:W-:Y:S02]  /*c890*/  R2UR UR5, R21 ;  /* 0x00000000150572ca */ /* 0x000fe400000e0000 */
[----:B------:R-:W-:Y:S02]  /*c8a0*/  R2UR UR6, R12 ;  /* 0x000000000c0672ca */ /* 0x000fe400000e0000 */
[----:B------:R-:W-:Y:S02]  /*c8b0*/  R2UR UR7, R13 ;  /* 0x000000000d0772ca */ /* 0x000fe400000e0000 */
[----:B------:R-:W-:Y:S01]  /*c8c0*/  R2UR UR4, R20 ;  /* 0x00000000140472ca */ /* 0x000fe200000e0000 */
[----:B------:R-:W-:-:S02]  /*c8d0*/  WARPGROUP.DEPBAR.LE gsb0, 0x0 ;  /* 0x00008000000079c5 */ /* 0x000fc40000010000 */
[----:B------:R-:W-:-:S10]  /*c8e0*/  WARPGROUP.ARRIVE ;  /* 0x00000000000079c5 */ /* 0x000fd40000000000 */
[----:B------:R-:W-:Y:S01]  /*c8f0*/  HGMMA.64x64x16.F32.BF16 R24, gdesc[UR4], R24, gsb0 ;  /* 0x00e00000041879f0 */ /* 0x000fe20008001818 */
[C---:B----4-:R-:W-:Y:S01]  /*c900*/  IADD3 R56, R11.reuse, 0xe00, R56 ;  /* 0x00000e000b387810 */ /* 0x050fe20007ffe038 */
[----:B------:R-:W-:Y:S02]  /*c910*/  IMAD.IADD R10, R11, 0x1, R4 ;  /* 0x000000010b0a7824 */ /* 0x000fe400078e0204 */
[----:B------:R-:W-:Y:S01]  /*c920*/  IMAD.MOV.U32 R11, RZ, RZ, R9 ;  /* 0x000000ffff0b7224 */ /* 0x000fe200078e0009 */
[----:B------:R-:W-:Y:S02]  /*c930*/  R2UR UR4, R56 ;  /* 0x00000000380472ca */ /* 0x000fe400000e0000 */
[----:B------:R-:W-:Y:S02]  /*c940*/  R2UR UR6, R10 ;  /* 0x000000000a0672ca */ /* 0x000fe400000e0000 */
[----:B------:R-:W-:Y:S02]  /*c950*/  R2UR UR7, R11 ;  /* 0x000000000b0772ca */ /* 0x000fe400000e0000 */
[----:B------:R-:W-:Y:S01]  /*c960*/  R2UR UR5, R57 ;  /* 0x00000000390572ca */ /* 0x000fe200000e0000 */
[----:B------:R-:W-:-:S02]  /*c970*/  IMAD.MOV.U32 R4, RZ, RZ, 0x40 ;  /* 0x00000040ff047424 */ /* 0x000fc400078e00ff */
        /* <DEDUP_REMOVED lines=8> */
[----:B------:R-:W-:Y:S02]  /*ca00*/  IMAD.MOV.U32 R11, RZ, RZ, R9 ;  /* 0x000000ffff0b7224 */ /* 0x000fe400078e0009 */
[----:B------:R-:W-:Y:S02]  /*ca10*/  IMAD.MOV.U32 R9, RZ, RZ, R61 ;  /* 0x000000ffff097224 */ /* 0x000fe400078e003d */
[----:B------:R-:W-:Y:S02]  /*ca20*/  IMAD.IADD R10, R8, 0x1, R7 ;  /* 0x00000001080a7824 */ /* 0x000fe400078e0207 */
[----:B------:R-:W-:Y:S01]  /*ca30*/  IMAD.IADD R8, R7, 0x1, R60 ;  /* 0x0000000107087824 */ /* 0x000fe200078e023c */
[----:B------:R-:W-:Y:S02]  /*ca40*/  R2UR UR7, R11 ;  /* 0x000000000b0772ca */ /* 0x000fe400000e0000 */
[----:B------:R-:W-:-:S02]  /*ca50*/  R2UR UR6, R10 ;  /* 0x000000000a0672ca */ /* 0x000fc400000e0000 */
[----:B------:R-:W-:Y:S02]  /*ca60*/  R2UR UR4, R8 ;  /* 0x00000000080472ca */ /* 0x000fe400000e0000 */
[----:B------:R-:W-:Y:S01]  /*ca70*/  R2UR UR5, R9 ;  /* 0x00000000090572ca */ /* 0x000fe200000e0000 */
[----:B------:R0:W-:Y:S04]  /*ca80*/  STL [R1+0x68], R0 ;  /* 0x0000680001007387 */ /* 0x0001e80000100800 */
[----:B------:R0:W-:Y:S04]  /*ca90*/  STL [R1+0x68], R0 ;  /* 0x0000680001007387 */ /* 0x0001e80000100800 */
[----:B------:R0:W-:Y:S04]  /*caa0*/  STL [R1+0x68], R0 ;  /* 0x0000680001007387 */ /* 0x0001e80000100800 */
[----:B------:R0:W-:Y:S04]  /*cab0*/  STL [R1+0x68], R0 ;  /* 0x0000680001007387 */ /* 0x0001e80000100800 */
[----:B------:R0:W-:Y:S01]  /*cac0*/  STL [R1+0x68], R0 ;  /* 0x0000680001007387 */ /* 0x0001e20000100800 */
[----:B------:R-:W-:-:S02]  /*cad0*/  WARPGROUP.DEPBAR.LE gsb0, 0x0 ;  /* 0x00008000000079c5 */ /* 0x000fc40000010000 */
[----:B------:R-:W-:-:S06]  /*cae0*/  WARPGROUP.ARRIVE ;  /* 0x00000000000079c5 */ /* 0x000fcc0000000000 */
[----:B------:R-:W-:Y:S01]  /*caf0*/  HGMMA.64x64x16.F32.BF16 R24, gdesc[UR4], R24, gsb0 ;  /* 0x00e00000041879f0 */ /* 0x000fe20008001818 */
        /* <DEDUP_REMOVED lines=24> */
[----:B--2---:R-:W-:-:S03]  /*cc80*/  LOP3.LUT R4, R15, 0x1, RZ, 0xfc, !PT ;  /* 0x000000010f047812 */ /* 0x004fc600078efcff */
[----:B------:R0:W-:Y:S04]  /*cc90*/  STL [R1+0x68], R0 ;  /* 0x0000680001007387 */ /* 0x0001e80000100800 */
[----:B------:R0:W-:Y:S04]  /*cca0*/  STL [R1+0x68], R0 ;  /* 0x0000680001007387 */ /* 0x0001e80000100800 */
[----:B------:R0:W-:Y:S01]  /*ccb0*/  STL [R1+0x68], R0 ;  /* 0x0000680001007387 */ /* 0x0001e20000100800 */
[----:B------:R-:W-:Y:S01]  /*ccc0*/  ISETP.NE.AND P0, PT, R4, 0x3, PT ;  /* 0x000000030400780c */ /* 0x000fe20003f05270 */
[----:B------:R-:W-:-:S02]  /*ccd0*/  WARPGROUP.DEPBAR.LE gsb0, 0x0 ;  /* 0x00008000000079c5 */ /* 0x000fc40000010000 */
[----:B------:R-:W-:Y:S10]  /*cce0*/  BSSY B0, `(.L_x_1948) ;  /* 0x0000003000007945 */ /* 0x000ff40003800000 */
[----:B0-----:R-:W-:Y:S05]  /*ccf0*/  @!P0 BRA `(.L_x_1949) ;  /* 0x0000000000048947 */ /* 0x001fea0003800000 */
[----:B------:R-:W-:Y:S01]  /*cd00*/  BPT.TRAP 0x1 ;  /* 0x000000040000795c */ /* 0x000fe20000300000 */
.L_x_1949:
[----:B------:R-:W-:Y:S05]  /*cd10*/  BSYNC B0 ;  /* 0x0000000000007941 */ /* 0x000fea0003800000 */
.L_x_1948:
[----:B------:R-:W2:Y:S02]  /*cd20*/  LDL.64 R8, [R1+0x20] ;  /* 0x0000200001087983 */ /* 0x000ea40000100a00 */
[----:B--2---:R-:W-:-:S05]  /*cd30*/  MOV R0, R8 ;  /* 0x0000000800007202 */ /* 0x004fca0000000f00 */
[----:B-----5:R-:W-:-:S05]  /*cd40*/  IMAD R3, R3, 0x8, R0 ;  /* 0x0000000803037824 */ /* 0x020fca00078e0200 */
[----:B------:R-:W-:-:S04]  /*cd50*/  PRMT R3, R14, 0x654, R3 ;  /* 0x000006540e037816 */ /* 0x000fc80000000003 */
[----:B------:R0:W-:Y:S01]  /*cd60*/  SYNCS.ARRIVE.TRANS64.RED.A1T0 RZ, [R3+URZ], RZ ;  /* 0x000000ff03ff79a7 */ /* 0x0001e2000810043f */
[----:B------:R-:W2:Y:S04]  /*cd70*/  LDL.64 R56, [R1+0x100] ;  /* 0x0001000001387983 */ /* 0x000ea80000100a00 */
[----:B------:R-:W3:Y:S04]  /*cd80*/  LDL R0, [R1+0xcc] ;  /* 0x0000cc0001007983 */ /* 0x000ee80000100800 */
[----:B------:R-:W4:Y:S04]  /*cd90*/  LDL.64 R20, [R1+0xf0] ;  /* 0x0000f00001147983 */ /* 0x000f280000100a00 */
[----:B0-----:R-:W4:Y:S04]  /*cda0*/  LDL R3, [R1+0x50] ;  /* 0x0000500001037983 */ /* 0x001f280000100800 */
[----:B------:R-:W4:Y:S04]  /*cdb0*/  LDL R4, [R1+0xf8] ;  /* 0x0000f80001047983 */ /* 0x000f280000100800 */
[----:B------:R-:W4:Y:S04]  /*cdc0*/  LDL.128 R8, [R1+0xd0] ;  /* 0x0000d00001087983 */ /* 0x000f280000100c00 */
[----:B------:R-:W4:Y:S04]  /*cdd0*/  LDL.128 R12, [R1+0xe0] ;  /* 0x0000e000010c7983 */ /* 0x000f280000100c00 */
[----:B--2---:R-:W2:Y:S01]  /*cde0*/  LD.E R56, desc[UR36][R56.64] ;  /* 0x0000002438387980 */ /* 0x004ea2000c101900 */
[----:B---3--:R-:W-:-:S02]  /*cdf0*/  SHF.R.S32.HI R7, RZ, 0x1f, R0 ;  /* 0x0000001fff077819 */ /* 0x008fc40000011400 */
[----:B----4-:R-:W-:Y:S01]  /*ce00*/  ISETP.NE.AND P0, PT, R20, 0x1, PT ;  /* 0x000000011400780c */ /* 0x010fe20003f05270 */
[----:B------:R-:W-:Y:S01]  /*ce10*/  BSSY B0, `(.L_x_1950) ;  /* 0x000007d000007945 */ /* 0x000fe20003800000 */
[----:B------:R-:W-:Y:S01]  /*ce20*/  ISETP.GE.AND P1, PT, R13, 0x1, PT ;  /* 0x000000010d00780c */ /* 0x000fe20003f26270 */
[----:B--2---:R-:W-:-:S04]  /*ce30*/  FMUL.FTZ R29, R29, R56 ;  /* 0x000000381d1d7220 */ /* 0x004fc80000410000 */
[----:B------:R0:W1:Y:S02]  /*ce40*/  MUFU.TANH R57, R29 ;  /* 0x0000001d00397308 */ /* 0x0000640000002400 */
[----:B0-----:R-:W-:-:S04]  /*ce50*/  LEA.HI R29, R7, R0, RZ, 0x7 ;  /* 0x00000000071d7211 */ /* 0x001fc800078f38ff */
[----:B------:R-:W-:Y:S01]  /*ce60*/  LOP3.LUT R29, R29, 0xffffff80, RZ, 0xc0, !PT ;  /* 0xffffff801d1d7812 */ /* 0x000fe200078ec0ff */
[-C--:B------:R-:W-:Y:S01]  /*ce70*/  FMUL.FTZ R30, R30, R56.reuse ;  /* 0x000000381e1e7220 */ /* 0x080fe20000410000 */
[----:B------:R-:W-:-:S03]  /*ce80*/  FMUL.FTZ R33, R33, R56 ;  /* 0x0000003821217220 */ /* 0x000fc60000410000 */
[----:B------:R-:W-:Y:S01]  /*ce90*/  IMAD.IADD R29, R0, 0x1, -R29 ;  /* 0x00000001001d7824 */ /* 0x000fe200078e0a1d */
[----:B------:R0:W2:Y:S01]  /*cea0*/  MUFU.TANH R58, R30 ;  /* 0x0000001e003a7308 */ /* 0x0000a20000002400 */
[-C--:B------:R-:W-:Y:S01]  /*ceb0*/  FMUL.FTZ R31, R31, R56.reuse ;  /* 0x000000381f1f7220 */ /* 0x080fe20000410000 */
[----:B------:R-:W-:-:S06]  /*cec0*/  FMUL.FTZ R32, R32, R56 ;  /* 0x0000003820207220 */ /* 0x000fcc0000410000 */
[----:B------:R3:W4:Y:S01]  /*ced0*/  MUFU.TANH R61, R33 ;  /* 0x00000021003d7308 */ /* 0x0007220000002400 */
[----:B0-----:R-:W-:-:S07]  /*cee0*/  SHF.R.S32.HI R30, RZ, 0x1f, R29 ;  /* 0x0000001fff1e7819 */ /* 0x001fce000001141d */
[----:B------:R0:W1:Y:S01]  /*cef0*/  MUFU.TANH R59, R31 ;  /* 0x0000001f003b7308 */ /* 0x0000620000002400 */
[----:B---3--:R-:W-:-:S04]  /*cf00*/  LEA.HI R33, R7, R0, RZ, 0x2 ;  /* 0x0000000007217211 */ /* 0x008fc800078f10ff */
[----:B------:R-:W-:Y:S02]  /*cf10*/  LOP3.LUT R33, R33, 0xfffffffc, RZ, 0xc0, !PT ;  /* 0xfffffffc21217812 */ /* 0x000fe400078ec0ff */
[-C--:B0-----:R-:W-:Y:S01]  /*cf20*/  LEA.HI R31, R30, R29.reuse, RZ, 0x2 ;  /* 0x0000001d1e1f7211 */ /* 0x081fe200078f10ff */
[----:B------:R0:W3:Y:S03]  /*cf30*/  MUFU.TANH R60, R32 ;  /* 0x00000020003c7308 */ /* 0x0000e60000002400 */
[----:B------:R-:W-:Y:S01]  /*cf40*/  SHF.R.S32.HI R7, RZ, 0x2, R31 ;  /* 0x00000002ff077819 */ /* 0x000fe2000001141f */
[----:B------:R-:W-:Y:S01]  /*cf50*/  IMAD.IADD R33, R0, 0x1, -R33 ;  /* 0x0000000100217824 */ /* 0x000fe200078e0a21 */
[----:B------:R-:W-:Y:S02]  /*cf60*/  LEA.HI R30, R30, R29, RZ, 0x5 ;  /* 0x0000001d1e1e7211 */ /* 0x000fe400078f28ff */
[----:B0-----:R-:W-:-:S04]  /*cf70*/  SHF.R.S32.HI R32, RZ, 0x1f, R31 ;  /* 0x0000001fff207819 */ /* 0x001fc8000001141f */
[----:B------:R-:W-:Y:S02]  /*cf80*/  LEA.HI R32, R32, R7, RZ, 0x3 ;  /* 0x0000000720207211 */ /* 0x000fe400078f18ff */
[----:B------:R-:W-:Y:S02]  /*cf90*/  SHF.R.S32.HI R30, RZ, 0x5, R30 ;  /* 0x00000005ff1e7819 */ /* 0x000fe4000001141e */
[----:B------:R-:W-:Y:S02]  /*cfa0*/  LOP3.LUT R32, R32, 0xfffffff8, RZ, 0xc0, !PT ;  /* 0xfffffff820207812 */ /* 0x000fe400078ec0ff */
[----:B------:R-:W-:Y:S01]  /*cfb0*/  LEA.HI R0, R33, R33, RZ, 0x1 ;  /* 0x0000002121007211 */ /* 0x000fe200078f08ff */
[----:B------:R-:W-:Y:S02]  /*cfc0*/  IMAD R3, R3, 0x4, R30 ;  /* 0x0000000403037824 */ /* 0x000fe400078e021e */
[----:B------:R-:W-:Y:S01]  /*cfd0*/  IMAD.IADD R32, R7, 0x1, -R32 ;  /* 0x0000000107207824 */ /* 0x000fe200078e0a20 */
[----:B------:R-:W-:-:S03]  /*cfe0*/  LOP3.LUT R0, R0, 0x1ffffffe, RZ, 0xc0, !PT ;  /* 0x1ffffffe00007812 */ /* 0x000fc600078ec0ff */
[----:B------:R-:W-:Y:S02]  /*cff0*/  IMAD.U32 R3, R3, 0x10, R32 ;  /* 0x0000001003037824 */ /* 0x000fe400078e0020 */
[----:B------:R-:W-:-:S04]  /*d000*/  IMAD.IADD R0, R33, 0x1, -R0 ;  /* 0x0000000121007824 */ /* 0x000fc800078e0a00 */
[----:B------:R-:W-:-:S04]  /*d010*/  IMAD R20, R0, 0x8, R3 ;  /* 0x0000000800147824 */ /* 0x000fc800078e0203 */
[----:B------:R-:W-:-:S04]  /*d020*/  @P0 IMAD.HI.U32 R21, R20, R21, RZ ;  /* 0x0000001514150227 */ /* 0x000fc800078e00ff */
[----:B------:R-:W-:Y:S01]  /*d030*/  IMAD.MOV.U32 R0, RZ, RZ, -0x40 ;  /* 0xffffffc0ff007424 */ /* 0x000fe200078e00ff */
[----:B------:R-:W-:-:S03]  /*d040*/  @P0 SHF.R.U32.HI R20, RZ, R4, R21 ;  /* 0x00000004ff140219 */ /* 0x000fc60000011615 */
[----:B------:R-:W-:Y:S01]  /*d050*/  IMAD R4, R177, R0, 0x41 ;  /* 0x00000041b1047424 */ /* 0x000fe200078e0200 */
[----:B------:R-:W-:Y:S01]  /*d060*/  LOP3.LUT R0, R31, 0x7ffffffc, RZ, 0xc0, !PT ;  /* 0x7ffffffc1f007812 */ /* 0x000fe200078ec0ff */
[----:B------:R-:W0:Y:S01]  /*d070*/  SHFL.IDX PT, R62, R20, RZ, 0x1c1f ;  /* 0x001c1fff143e7589 */ /* 0x000e2200000e0000 */
        /* <DEDUP_REMOVED lines=25> */
[----:B------:R-:W-:-:S02]  /*d210*/  IMAD.IADD R0, R29, 0x1, -R0 ;  /* 0x000000011d007824 */ /* 0x000fc400078e0a00 */
[-C--:B------:R-:W-:Y:S01]  /*d220*/  FMUL.FTZ R55, R55, R56.reuse ;  /* 0x0000003837377220 */ /* 0x080fe20000410000 */
[----:B------:R-:W-:Y:S02]  /*d230*/  IMAD.IADD R3, R9, 0x1, R4 ;  /* 0x0000000109037824 */ /* 0x000fe400078e0204 */
[----:B------:R-:W-:Y:S01]  /*d240*/  FMUL.FTZ R51, R51, R56 ;  /* 0x0000003833337220 */ /* 0x000fe20000410000 */
[----:B------:R-:W-:Y:S01]  /*d250*/  LEA R30, R177, 0xffffffc0, 0x6 ;  /* 0xffffffc0b11e7811 */ /* 0x000fe200078e30ff */
[----:B------:R-:W-:Y:S01]  /*d260*/  IMAD R7, R0, -0x2, R3 ;  /* 0xfffffffe00077824 */ /* 0x000fe200078e0203 */
[----:B------:R-:W0:Y:S03]  /*d270*/  MUFU.TANH R24, R24 ;  /* 0x0000001800187308 */ /* 0x000e260000002400 */
[----:B------:R-:W-:Y:S02]  /*d280*/  IMAD.IADD R3, R9, 0x1, -R30 ;  /* 0x0000000109037824 */ /* 0x000fe400078e0a1e */
[----:B------:R-:W-:Y:S01]  /*d290*/  IMAD.IADD R4, R7, 0x1, -R8 ;  /* 0x0000000107047824 */ /* 0x000fe200078e0a08 */
[----:B------:R-:W-:-:S02]  /*d2a0*/  LOP3.LUT R7, RZ, R10, RZ, 0x33, !PT ;  /* 0x0000000aff077212 */ /* 0x000fc400078e33ff */
[----:B------:R-:W0:Y:S01]  /*d2b0*/  MUFU.TANH R25, R25 ;  /* 0x0000001900197308 */ /* 0x000e220000002400 */
[----:B------:R-:W-:-:S07]  /*d2c0*/  IMAD R21, R0, -0x2, R3 ;  /* 0xfffffffe00157824 */ /* 0x000fce00078e0203 */
[----:B------:R-:W0:Y:S01]  /*d2d0*/  MUFU.TANH R26, R26 ;  /* 0x0000001a001a7308 */ /* 0x000e220000002400 */
[----:B------:R-:W-:-:S07]  /*d2e0*/  IMAD.IADD R56, R4, 0x1, R11 ;  /* 0x0000000104387824 */ /* 0x000fce00078e020b */
        /* <DEDUP_REMOVED lines=20> */
[----:B------:R-:W0:Y:S08]  /*d430*/  MUFU.TANH R52, R52 ;  /* 0x0000003400347308 */ /* 0x000e300000002400 */
[----:B------:R-:W0:Y:S08]  /*d440*/  MUFU.TANH R53, R53 ;  /* 0x0000003500357308 */ /* 0x000e300000002400 */
[----:B------:R-:W1:Y:S08]  /*d450*/  MUFU.TANH R54, R54 ;  /* 0x0000003600367308 */ /* 0x000e700000002400 */
[----:B------:R-:W1:Y:S01]  /*d460*/  MUFU.TANH R55, R55 ;  /* 0x0000003700377308 */ /* 0x000e620000002400 */
[----:B------:R-:W-:Y:S01]  /*d470*/  IMAD.IADD R11, R4, 0x1, R7 ;  /* 0x00000001040b7824 */ /* 0x000fe200078e0207 */
[----:B0-----:R-:W-:Y:S01]  /*d480*/  VIADDMNMX R4, R62, R56, R21, PT ;  /* 0x000000383e047246 */ /* 0x001fe20003800115 */
[----:B------:R-:W-:-:S02]  /*d490*/  IMAD.IADD R12, R12, 0x1, -R30 ;  /* 0x000000010c0c7824 */ /* 0x000fc400078e0a1e */
[----:B------:R-:W-:Y:S01]  /*d4a0*/  IMAD.IADD R3, R11, 0x1, R62 ;  /* 0x000000010b037824 */ /* 0x000fe200078e023e */
[----:B--234-:R-:W-:Y:S06]  /*d4b0*/  @!P1 BRA `(.L_x_1951) ;  /* 0x0000000000489947 */ /* 0x01cfec0003800000 */
[----:B------:R-:W-:Y:S01]  /*d4c0*/  IADD3 R7, -R8, R9, R62 ;  /* 0x0000000908077210 */ /* 0x000fe20007ffe13e */
[----:B------:R-:W-:Y:S03]  /*d4d0*/  BSSY B1, `(.L_x_1952) ;  /* 0x000000c000017945 */ /* 0x000fe60003800000 */
[----:B------:R-:W-:-:S13]  /*d4e0*/  ISETP.GT.AND P0, PT, R7, -0x1, PT ;  /* 0xffffffff0700780c */ /* 0x000fda0003f04270 */
[----:B------:R-:W-:Y:S05]  /*d4f0*/  @P0 BRA `(.L_x_1953) ;  /* 0x0000000000180947 */ /* 0x000fea0003800000 */
[----:B------:R-:W-:Y:S02]  /*d500*/  ISETP.NE.AND P0, PT, R13, 0x1, PT ;  /* 0x000000010d00780c */ /* 0x000fe40003f05270 */
[----:B------:R-:W-:-:S11]  /*d510*/  LOP3.LUT R7, RZ, R7, RZ, 0x33, !PT ;  /* 0x00000007ff077212 */ /* 0x000fd600078e33ff */
[----:B------:R-:W-:-:S05]  /*d520*/  @P0 IMAD.HI.U32 R10, R7, R14, RZ ;  /* 0x0000000e070a0227 */ /* 0x000fca00078e00ff */
[----:B------:R-:W-:-:S04]  /*d530*/  @P0 SHF.R.U32.HI R7, RZ, R15, R10 ;  /* 0x0000000fff070219 */ /* 0x000fc8000001160a */
[----:B------:R-:W-:Y:S01]  /*d540*/  LOP3.LUT R7, RZ, R7, RZ, 0x33, !PT ;  /* 0x00000007ff077212 */ /* 0x000fe200078e33ff */
[----:B------:R-:W-:Y:S06]  /*d550*/  BRA `(.L_x_1954) ;  /* 0x00000000000c7947 */ /* 0x000fec0003800000 */
.L_x_1953:
[----:B------:R-:W-:-:S13]  /*d560*/  ISETP.NE.AND P0, PT, R13, 0x1, PT ;  /* 0x000000010d00780c */ /* 0x000fda0003f05270 */
[----:B------:R-:W-:-:S05]  /*d570*/  @P0 IMAD.HI.U32 R10, R7, R14, RZ ;  /* 0x0000000e070a0227 */ /* 0x000fca00078e00ff */
[----:B------:R-:W-:-:S07]  /*d580*/  @P0 SHF.R.U32.HI R7, RZ, R15, R10 ;  /* 0x0000000fff070219 */ /* 0x000fce000001160a */
.L_x_1954:
[----:B------:R-:W-:Y:S05]  /*d590*/  BSYNC B1 ;  /* 0x0000000000017941 */ /* 0x000fea0003800000 */
.L_x_1952:
[----:B------:R-:W-:-:S04]  /*d5a0*/  IMAD R7, R7, R13, -R30 ;  /* 0x0000000d07077224 */ /* 0x000fc800078e0a1e */
[----:B------:R-:W-:-:S05]  /*d5b0*/  IMAD R10, R0, -0x2, R7 ;  /* 0xfffffffe000a7824 */ /* 0x000fca00078e0207 */
[----:B------:R-:W-:Y:S02]  /*d5c0*/  VIMNMX R3, R3, R10, !PT ;  /* 0x0000000a03037248 */ /* 0x000fe40007fe0100 */
[----:B------:R-:W-:-:S07]  /*d5d0*/  VIADDMNMX R4, R10, R13, R4, PT ;  /* 0x0000000d0a047246 */ /* 0x000fce0003800104 */
.L_x_1951:
[----:B------:R-:W-:Y:S05]  /*d5e0*/  BSYNC B0 ;  /* 0x0000000000007941 */ /* 0x000fea0003800000 */
.L_x_1950:
[C---:B------:R-:W-:Y:S01]  /*d5f0*/  ISETP.GE.AND P1, PT, R12.reuse, 0x9, PT ;  /* 0x000000090c00780c */ /* 0x040fe20003f26270 */
[----:B------:R-:W0:Y:S01]  /*d600*/  SHFL.IDX PT, R20, R20, 0x1, 0x1c1f ;  /* 0x003c1f0014147f89 */ /* 0x000e2200000e0000 */
[----:B------:R-:W-:Y:S01]  /*d610*/  ISETP.GE.AND P0, PT, R12, 0x2, PT ;  /* 0x000000020c00780c */ /* 0x000fe20003f06270 */
[----:B------:R-:W-:Y:S01]  /*d620*/  BSSY B0, `(.L_x_1955) ;  /* 0x000005f000007945 */ /* 0x000fe20003800000 */
[C---:B------:R-:W-:Y:S02]  /*d630*/  ISETP.GT.AND P2, PT, R3.reuse, 0x8, !P1 ;  /* 0x000000080300780c */ /* 0x040fe40004f44270 */
[----:B------:R-:W-:Y:S02]  /*d640*/  ISETP.GT.AND P3, PT, R3, 0x1, !P0 ;  /* 0x000000010300780c */ /* 0x000fe40004764270 */
[----:B------:R-:W-:Y:S02]  /*d650*/  ISETP.LT.OR P2, PT, R4, 0x9, P2 ;  /* 0x000000090400780c */ /* 0x000fe40001741670 */
[----:B------:R-:W-:-:S02]  /*d660*/  ISETP.GE.AND P4, PT, R12, 0x11, PT ;  /* 0x000000110c00780c */ /* 0x000fc40003f86270 */
[----:B------:R-:W-:Y:S02]  /*d670*/  FSEL R158, R28, -INF , !P2 ;  /* 0xff8000001c9e7808 */ /* 0x000fe40005000000 */
[----:B------:R-:W-:Y:S02]  /*d680*/  ISETP.LT.OR P3, PT, R4, 0x2, P3 ;  /* 0x000000020400780c */ /* 0x000fe40001f61670 */
[----:B------:R-:W-:Y:S02]  /*d690*/  ISETP.GT.AND P2, PT, R3, 0x10, !P4 ;  /* 0x000000100300780c */ /* 0x000fe40006744270 */
[----:B------:R-:W-:Y:S02]  /*d6a0*/  ISETP.GE.AND P5, PT, R12, 0xa, PT ;  /* 0x0000000a0c00780c */ /* 0x000fe40003fa6270 */
[----:B------:R-:W-:Y:S02]  /*d6b0*/  FSEL R62, R25, -INF , !P3 ;  /* 0xff800000193e7808 */ /* 0x000fe40005800000 */
[----:B------:R-:W-:-:S02]  /*d6c0*/  P2R R29, PR, RZ, 0x10 ;  /* 0x00000010ff1d7803 */ /* 0x000fc40000000000 */
[----:B------:R-:W-:Y:S02]  /*d6d0*/  ISETP.LT.OR P2, PT, R4, 0x11, P2 ;  /* 0x000000110400780c */ /* 0x000fe40001741670 */
[C---:B------:R-:W-:Y:S02]  /*d6e0*/  ISETP.GT.AND P3, PT, R3.reuse, 0x9, !P5 ;  /* 0x000000090300780c */ /* 0x040fe40006f64270 */
[----:B------:R-:W-:Y:S02]  /*d6f0*/  ISETP.GE.AND P4, PT, R12, 0x12, PT ;  /* 0x000000120c00780c */ /* 0x000fe40003f86270 */
[----:B------:R-:W-:Y:S02]  /*d700*/  FSEL R60, R60, -INF , !P2 ;  /* 0xff8000003c3c7808 */ /* 0x000fe40005000000 */
[----:B------:R-:W-:Y:S02]  /*d710*/  ISETP.LT.OR P3, PT, R4, 0xa, P3 ;  /* 0x0000000a0400780c */ /* 0x000fe40001f61670 */
[----:B------:R-:W-:-:S02]  /*d720*/  ISETP.GT.AND P2, PT, R3, 0x11, !P4 ;  /* 0x000000110300780c */ /* 0x000fc40006744270 */
[----:B-1----:R-:W-:Y:S02]  /*d730*/  FSEL R64, R57, -INF , !P3 ;  /* 0xff80000039407808 */ /* 0x002fe40005800000 */
[----:B------:R-:W-:Y:S02]  /*d740*/  ISETP.LT.OR P2, PT, R4, 0x12, P2 ;  /* 0x000000120400780c */ /* 0x000fe40001741670 */
[----:B------:R-:W-:Y:S02]  /*d750*/  ISETP.GE.AND P3, PT, R12, 0x19, PT ;  /* 0x000000190c00780c */ /* 0x000fe40003f66270 */
[----:B------:R-:W-:Y:S02]  /*d760*/  FSEL R66, R61, -INF , !P2 ;  /* 0xff8000003d427808 */ /* 0x000fe40005000000 */
[----:B------:R-:W-:Y:S02]  /*d770*/  ISETP.GT.AND P2, PT, R3, 0x18, !P3 ;  /* 0x000000180300780c */ /* 0x000fe40005f44270 */
[----:B------:R-:W-:-:S02]  /*d780*/  P2R R31, PR, RZ, 0x8 ;  /* 0x00000008ff1f7803 */ /* 0x000fc40000000000 */
[----:B------:R-:W-:Y:S02]  /*d790*/  ISETP.LT.OR P2, PT, R4, 0x19, P2 ;  /* 0x000000190400780c */ /* 0x000fe40001741670 */
[----:B------:R-:W-:Y:S02]  /*d7a0*/  ISETP.GE.AND P3, PT, R12, 0x1a, PT ;  /* 0x0000001a0c00780c */ /* 0x000fe40003f66270 */
[----:B------:R-:W-:Y:S02]  /*d7b0*/  FSEL R162, R36, -INF , !P2 ;  /* 0xff80000024a27808 */ /* 0x000fe40005000000 */
[----:B------:R-:W-:Y:S02]  /*d7c0*/  ISETP.GT.AND P2, PT, R3, 0x19, !P3 ;  /* 0x000000190300780c */ /* 0x000fe40005f44270 */
[----:B------:R-:W-:Y:S02]  /*d7d0*/  P2R R33, PR, RZ, 0x8 ;  /* 0x00000008ff217803 */ /* 0x000fe40000000000 */
[----:B------:R-:W-:-:S02]  /*d7e0*/  ISETP.LT.OR P2, PT, R4, 0x1a, P2 ;  /* 0x0000001a0400780c */ /* 0x000fc40001741670 */
[----:B------:R-:W-:Y:S02]  /*d7f0*/  ISETP.GE.AND P3, PT, R12, 0x21, PT ;  /* 0x000000210c00780c */ /* 0x000fe40003f66270 */
[----:B------:R-:W-:Y:S02]  /*d800*/  FSEL R68, R37, -INF , !P2 ;  /* 0xff80000025447808 */ /* 0x000fe40005000000 */
[----:B------:R-:W-:Y:S02]  /*d810*/  ISETP.GT.AND P2, PT, R3, 0x20, !P3 ;  /* 0x000000200300780c */ /* 0x000fe40005f44270 */
[----:B------:R-:W-:Y:S02]  /*d820*/  P2R R36, PR, RZ, 0x8 ;  /* 0x00000008ff247803 */ /* 0x000fe40000000000 */
[----:B------:R-:W-:Y:S02]  /*d830*/  ISETP.LT.OR P2, PT, R4, 0x21, P2 ;  /* 0x000000210400780c */ /* 0x000fe40001741670 */
[----:B------:R-:W-:-:S02]  /*d840*/  ISETP.GE.AND P3, PT, R12, 0x22, PT ;  /* 0x000000220c00780c */ /* 0x000fc40003f66270 */
[----:B------:R-:W-:Y:S02]  /*d850*/  FSEL R40, R40, -INF , !P2 ;  /* 0xff80000028287808 */ /* 0x000fe40005000000 */
[----:B------:R-:W-:Y:S02]  /*d860*/  ISETP.GT.AND P2, PT, R3, 0x21, !P3 ;  /* 0x000000210300780c */ /* 0x000fe40005f44270 */
[----:B------:R-:W-:Y:S02]  /*d870*/  P2R R37, PR, RZ, 0x8 ;  /* 0x00000008ff257803 */ /* 0x000fe40000000000 */
[----:B------:R-:W-:Y:S02]  /*d880*/  ISETP.LT.OR P2, PT, R4, 0x22, P2 ;  /* 0x000000220400780c */ /* 0x000fe40001741670 */
[----:B------:R-:W-:Y:S02]  /*d890*/  ISETP.GE.AND P3, PT, R12, 0x29, PT ;  /* 0x000000290c00780c */ /* 0x000fe40003f66270 */
[----:B------:R-:W-:-:S02]  /*d8a0*/  FSEL R70, R41, -INF , !P2 ;  /* 0xff80000029467808 */ /* 0x000fc40005000000 */
[----:B------:R-:W-:Y:S02]  /*d8b0*/  ISETP.GT.AND P2, PT, R3, 0x28, !P3 ;  /* 0x000000280300780c */ /* 0x000fe40005f44270 */
[----:B------:R-:W-:Y:S02]  /*d8c0*/  P2R R41, PR, RZ, 0x8 ;  /* 0x00000008ff297803 */ /* 0x000fe40000000000 */
[----:B------:R-:W-:Y:S02]  /*d8d0*/  ISETP.LT.OR P2, PT, R4, 0x29, P2 ;  /* 0x000000290400780c */ /* 0x000fe40001741670 */
[----:B------:R-:W-:Y:S02]  /*d8e0*/  P2R R28, PR, RZ, 0x10 ;  /* 0x00000010ff1c7803 */ /* 0x000fe40000000000 */
[----:B------:R-:W-:Y:S02]  /*d8f0*/  FSEL R44, R44, -INF , !P2 ;  /* 0xff8000002c2c7808 */ /* 0x000fe40005000000 */
[----:B------:R-:W-:-:S02]  /*d900*/  ISETP.GE.AND P2, PT, R12, 0x2a, PT ;  /* 0x0000002a0c00780c */ /* 0x000fc40003f46270 */
[----:B------:R-:W-:Y:S02]  /*d910*/  P2R R25, PR, RZ, 0x20 ;  /* 0x00000020ff197803 */ /* 0x000fe40000000000 */
[----:B------:R-:W-:-:S04]  /*d920*/  ISETP.GT.AND P3, PT, R3, 0x29, !P2 ;  /* 0x000000290300780c */ /* 0x000fc80005764270 */
[----:B------:R-:W-:-:S04]  /*d930*/  ISETP.LT.OR P3, PT, R4, 0x2a, P3 ;  /* 0x0000002a0400780c */ /* 0x000fc80001f61670 */
[----:B------:R-:W-:Y:S02]  /*d940*/  FSEL R72, R45, -INF , !P3 ;  /* 0xff8000002d487808 */ /* 0x000fe40005800000 */
[----:B------:R-:W-:-:S04]  /*d950*/  ISETP.GE.AND P3, PT, R12, 0x31, PT ;  /* 0x000000310c00780c */ /* 0x000fc80003f66270 */
        /* <DEDUP_REMOVED lines=12> */
[----:B------:R-:W-:Y:S02]  /*da20*/  P2R R10, PR, RZ, 0x40 ;  /* 0x00000040ff0a7803 */ /* 0x000fe40000000000 */
[----:B------:R-:W-:-:S04]  /*da30*/  ISETP.GT.AND P6, PT, R3, RZ, !P6 ;  /* 0x000000ff0300720c */ /* 0x000fc800077c4270 */
[----:B------:R-:W-:-:S04]  /*da40*/  ISETP.LT.OR P6, PT, R4, 0x1, P6 ;  /* 0x000000010400780c */ /* 0x000fc800037c1670 */
[----:B------:R-:W-:Y:S02]  /*da50*/  FSEL R156, R24, -INF , !P6 ;  /* 0xff800000189c7808 */ /* 0x000fe40007000000 */
[----:B------:R-:W-:-:S04]  /*da60*/  ISETP.GE.AND P6, PT, R12, 0x3a, PT ;  /* 0x0000003a0c00780c */ /* 0x000fc80003fc6270 */
[----:B------:R-:W-:Y:S02]  /*da70*/  P2R R45, PR, RZ, 0x40 ;  /* 0x00000040ff2d7803 */ /* 0x000fe40000000000 */
[----:B------:R-:W-:Y:S01]  /*da80*/  ISETP.GT.AND P6, PT, R3, 0x39, !P6 ;  /* 0x000000390300780c */ /* 0x000fe200077c4270 */
[----:B0-----:R-:W-:-:S03]  /*da90*/  IMAD.IADD R3, R11, 0x1, R20 ;  /* 0x000000010b037824 */ /* 0x001fc600078e0214 */
[----:B------:R-:W-:Y:S02]  /*daa0*/  ISETP.LT.OR P6, PT, R4, 0x3a, P6 ;  /* 0x0000003a0400780c */ /* 0x000fe400037c1670 */
[----:B------:R-:W-:Y:S02]  /*dab0*/  VIADDMNMX R4, R20, R56, R21, PT ;  /* 0x0000003814047246 */ /* 0x000fe40003800115 */
[----:B------:R-:W-:Y:S02]  /*dac0*/  FSEL R76, R53, -INF , !P6 ;  /* 0xff800000354c7808 */ /* 0x000fe40007000000 */
[----:B------:R-:W-:-:S13]  /*dad0*/  ISETP.GE.AND P6, PT, R13, 0x1, PT ;  /* 0x000000010d00780c */ /* 0x000fda0003fc6270 */
[----:B------:R-:W-:Y:S05]  /*dae0*/  @!P6 BRA `(.L_x_1956) ;  /* 0x000000000048e947 */ /* 0x000fea0003800000 */
        /* <DEDUP_REMOVED lines=10> */
.L_x_1958:
[----:B------:R-:W-:-:S13]  /*db90*/  ISETP.NE.AND P6, PT, R13, 0x1, PT ;  /* 0x000000010d00780c */ /* 0x000fda0003fc5270 */
[----:B------:R-:W-:-:S05]  /*dba0*/  @P6 IMAD.HI.U32 R14, R8, R14, RZ ;  /* 0x0000000e080e6227 */ /* 0x000fca00078e00ff */
[----:B------:R-:W-:-:S07]  /*dbb0*/  @P6 SHF.R.U32.HI R8, RZ, R15, R14 ;  /* 0x0000000fff086219 */ /* 0x000fce000001160e */
.L_x_1959:
[----:B------:R-:W-:Y:S05]  /*dbc0*/  BSYNC B1 ;  /* 0x0000000000017941 */ /* 0x000fea0003800000 */
.L_x_1957:
[----:B------:R-:W-:-:S04]  /*dbd0*/  IMAD R7, R8, R13, -R30 ;  /* 0x0000000d08077224 */ /* 0x000fc800078e0a1e */
[----:B------:R-:W-:-:S05]  /*dbe0*/  IMAD R0, R0, -0x2, R7 ;  /* 0xfffffffe00007824 */ /* 0x000fca00078e0207 */
[----:B------:R-:W-:Y:S02]  /*dbf0*/  VIADDMNMX R4, R0, R13, R4, PT ;  /* 0x0000000d00047246 */ /* 0x000fe40003800104 */
[----:B------:R-:W-:-:S07]  /*dc00*/  VIMNMX R3, R3, R0, !PT ;  /* 0x0000000003037248 */ /* 0x000fce0007fe0100 */
.L_x_1956:
[----:B------:R-:W-:Y:S05]  /*dc10*/  BSYNC B0 ;  /* 0x0000000000007941 */ /* 0x000fea0003800000 */
.L_x_1955:
[----:B------:R-:W-:Y:S01]  /*dc20*/  ISETP.GT.AND P0, PT, R3, 0x1, !P0 ;  /* 0x000000010300780c */ /* 0x000fe20004704270 */
[----:B------:R-:W-:Y:S01]  /*dc30*/  BAR.SYNC.DEFER_BLOCKING 0xf, 0x100 ;  /* 0x03c4000000007b1d */ /* 0x000fe20000010000 */
[----:B------:R-:W-:Y:S02]  /*dc40*/  FMNMX.FTZ R0, R156, R62, !PT ;  /* 0x0000003e9c007209 */ /* 0x000fe40007810000 */
[----:B------:R-:W-:Y:S02]  /*dc50*/  ISETP.LT.OR P0, PT, R4, 0x2, P0 ;  /* 0x000000020400780c */ /* 0x000fe40000701670 */
[----:B------:R-:W-:Y:S02]  /*dc60*/  FMNMX.FTZ R0, R158, R0, !PT ;  /* 0x000000009e007209 */ /* 0x000fe40007810000 */
[----:B------:R-:W-:Y:S01]  /*dc70*/  FSEL R27, R27, -INF , !P0 ;  /* 0xff8000001b1b7808 */ /* 0x000fe20004000000 */
[----:B------:R-:W2:Y:S01]  /*dc80*/  LDL R78, [R1+0x248] ;  /* 0x00024800014e7983 */ /* 0x000ea20000100800 */
[----:B------:R-:W-:-:S02]  /*dc90*/  ISETP.NE.AND P0, PT, R25, RZ, PT ;  /* 0x000000ff1900720c */ /* 0x000fc40003f05270 */
[----:B------:R-:W-:Y:S01]  /*dca0*/  FMNMX.FTZ R0, R64, R0, !PT ;  /* 0x0000000040007209 */ /* 0x000fe20007810000 */
[----:B------:R-:W3:Y:S01]  /*dcb0*/  LDL R80, [R1+0x24c] ;  /* 0x00024c0001507983 */ /* 0x000ee20000100800 */
[C---:B------:R-:W-:Y:S02]  /*dcc0*/  ISETP.GT.AND P0, PT, R3.reuse, 0x9, !P0 ;  /* 0x000000090300780c */ /* 0x040fe40004704270 */
[----:B------:R-:W-:Y:S01]  /*dcd0*/  ISETP.GT.AND P1, PT, R3, 0x8, !P1 ;  /* 0x000000080300780c */ /* 0x000fe20004f24270 */
[----:B------:R-:W4:Y:S01]  /*dce0*/  LDL R82, [R1+0x254] ;  /* 0x0002540001527983 */ /* 0x000f220000100800 */
[----:B------:R-:W-:Y:S02]  /*dcf0*/  ISETP.LT.OR P0, PT, R4, 0xa, P0 ;  /* 0x0000000a0400780c */ /* 0x000fe40000701670 */
[----:B------:R-:W-:Y:S01]  /*dd00*/  FMNMX.FTZ R0, R60, R0, !PT ;  /* 0x000000003c007209 */ /* 0x000fe20007810000 */
[----:B------:R-:W4:Y:S01]  /*dd10*/  LDL R84, [R1+0x258] ;  /* 0x0002580001547983 */ /* 0x000f220000100800 */
[----:B------:R-:W-:-:S02]  /*dd20*/  FSEL R13, R59, -INF , !P0 ;  /* 0xff8000003b0d7808 */ /* 0x000fc40004000000 */
[----:B------:R-:W-:Y:S01]  /*dd30*/  ISETP.NE.AND P0, PT, R29, RZ, PT ;  /* 0x000000ff1d00720c */ /* 0x000fe20003f05270 */
[----:B------:R-:W4:Y:S01]  /*dd40*/  LDL R86, [R1+0x25c] ;  /* 0x00025c0001567983 */ /* 0x000f220000100800 */
[----:B------:R-:W-:Y:S02]  /*dd50*/  ISETP.LT.OR P1, PT, R4, 0x9, P1 ;  /* 0x000000090400780c */ /* 0x000fe40000f21670 */
[----:B------:R-:W-:Y:S01]  /*dd60*/  ISETP.GT.AND P0, PT, R3, 0x10, !P0 ;  /* 0x000000100300780c */ /* 0x000fe20004704270 */
[----:B------:R-:W4:Y:S01]  /*dd70*/  LDL R88, [R1+0x264] ;  /* 0x0002640001587983 */ /* 0x000f220000100800 */
[----:B------:R-:W-:Y:S02]  /*dd80*/  FMNMX.FTZ R0, R66, R0, !PT ;  /* 0x0000000042007209 */ /* 0x000fe40007810000 */
[----:B------:R-:W-:Y:S01]  /*dd90*/  ISETP.LT.OR P0, PT, R4, 0x11, P0 ;  /* 0x000000110400780c */ /* 0x000fe20000701670 */
[----:B------:R-:W4:Y:S01]  /*dda0*/  LDL R90, [R1+0x268] ;  /* 0x00026800015a7983 */ /* 0x000f220000100800 */
[----:B------:R-:W-:-:S02]  /*ddb0*/  FSEL R12, R58, -INF , !P1 ;  /* 0xff8000003a0c7808 */ /* 0x000fc40004800000 */
[----:B------:R-:W-:Y:S01]  /*ddc0*/  FSEL R14, R34, -INF , !P0 ;  /* 0xff800000220e7808 */ /* 0x000fe20004000000 */
[----:B------:R-:W2:Y:S01]  /*ddd0*/  LDL R58, [R1+0x214] ;  /* 0x00021400013a7983 */ /* 0x000ea20000100800 */
[----:B------:R-:W-:Y:S02]  /*dde0*/  ISETP.NE.AND P0, PT, R28, RZ, PT ;  /* 0x000000ff1c00720c */ /* 0x000fe40003f05270 */
[----:B------:R-:W-:Y:S01]  /*ddf0*/  ISETP.NE.AND P1, PT, R33, RZ, PT ;  /* 0x000000ff2100720c */ /* 0x000fe20003f25270 */
[----:B------:R-:W4:Y:S01]  /*de00*/  LDL R92, [R1+0x26c] ;  /* 0x00026c00015c7983 */ /* 0x000f220000100800 */
[----:B------:R-:W-:Y:S02]  /*de10*/  ISETP.GT.AND P0, PT, R3, 0x11, !P0 ;  /* 0x000000110300780c */ /* 0x000fe40004704270 */
[----:B------:R-:W-:Y:S01]  /*de20*/  FMNMX.FTZ R0, R162, R0, !PT ;  /* 0x00000000a2007209 */ /* 0x000fe20007810000 */
[----:B------:R-:W4:Y:S01]  /*de30*/  LDL R94, [R1+0x274] ;  /* 0x00027400015e7983 */ /* 0x000f220000100800 */
[----:B------:R-:W-:-:S02]  /*de40*/  ISETP.LT.OR P0, PT, R4, 0x12, P0 ;  /* 0x000000120400780c */ /* 0x000fc40000701670 */
[----:B------:R-:W-:Y:S01]  /*de50*/  FMNMX.FTZ R0, R68, R0, !PT ;  /* 0x0000000044007209 */ /* 0x000fe20007810000 */
[----:B------:R-:W4:Y:S01]  /*de60*/  LDL R96, [R1+0x278] ;  /* 0x0002780001607983 */ /* 0x000f220000100800 */
[----:B------:R-:W-:Y:S02]  /*de70*/  FSEL R15, R35, -INF , !P0 ;  /* 0xff800000230f7808 */ /* 0x000fe40004000000 */
[----:B------:R-:W-:Y:S01]  /*de80*/  ISETP.NE.AND P0, PT, R31, RZ, PT ;  /* 0x000000ff1f00720c */ /* 0x000fe20003f05270 */
[----:B------:R-:W4:Y:S01]  /*de90*/  LDL R98, [R1+0x27c] ;  /* 0x00027c0001627983 */ /* 0x000f220000100800 */
[----:B------:R-:W-:Y:S02]  /*dea0*/  FMNMX.FTZ R0, R40, R0, !PT ;  /* 0x0000000028007209 */ /* 0x000fe40007810000 */
[----:B------:R-:W-:Y:S01]  /*deb0*/  ISETP.GT.AND P0, PT, R3, 0x18, !P0 ;  /* 0x000000180300780c */ /* 0x000fe20004704270 */
[----:B------:R-:W4:Y:S01]  /*dec0*/  LDL R100, [R1+0x284] ;  /* 0x0002840001647983 */ /* 0x000f220000100800 */
[----:B------:R-:W-:-:S02]  /*ded0*/  FMNMX.FTZ R0, R70, R0, !PT ;  /* 0x0000000046007209 */ /* 0x000fc40007810000 */
[----:B------:R-:W-:Y:S01]  /*dee0*/  ISETP.LT.OR P0, PT, R4, 0x19, P0 ;  /* 0x000000190400780c */ /* 0x000fe20000701670 */
[----:B------:R-:W4:Y:S01]  /*def0*/  LDL R102, [R1+0x288] ;  /* 0x0002880001667983 */ /* 0x000f220000100800 */
[----:B------:R-:W-:Y:S02]  /*df00*/  FMNMX.FTZ R0, R44, R0, !PT ;  /* 0x000000002c007209 */ /* 0x000fe40007810000 */
[----:B------:R-:W-:Y:S01]  /*df10*/  FSEL R20, R38, -INF , !P0 ;  /* 0xff80000026147808 */ /* 0x000fe20004000000 */
[----:B------:R-:W4:Y:S01]  /*df20*/  LDL R104, [R1+0x28c] ;  /* 0x00028c0001687983 */ /* 0x000f220000100800 */
[----:B------:R-:W-:Y:S02]  /*df30*/  ISETP.GT.AND P0, PT, R3, 0x19, !P1 ;  /* 0x000000190300780c */ /* 0x000fe40004f04270 */
[----:B------:R-:W-:Y:S01]  /*df40*/  FMNMX.FTZ R0, R72, R0, !PT ;  /* 0x0000000048007209 */ /* 0x000fe20007810000 */
[----:B------:R-:W3:Y:S01]  /*df50*/  LDL R38, [R1+0x200] ;  /* 0x0002000001267983 */ /* 0x000ee20000100800 */
[----:B------:R-:W-:-:S02]  /*df60*/  ISETP.LT.OR P0, PT, R4, 0x1a, P0 ;  /* 0x0000001a0400780c */ /* 0x000fc40000701670 */
[----:B------:R-:W-:Y:S01]  /*df70*/  ISETP.NE.AND P6, PT, R10, RZ, PT ;  /* 0x000000ff0a00720c */ /* 0x000fe20003fc5270 */
        /* <DEDUP_REMOVED lines=13> */
[----:B------:R-:W-:Y:S02]  /*e050*/  ISETP.GT.AND P0, PT, R3, RZ, !P6 ;  /* 0x000000ff0300720c */ /* 0x000fe40007704270 */
[----:B------:R-:W-:Y:S01]  /*e060*/  FMNMX.FTZ R8, R76, R0, !PT ;  /* 0x000000004c087209 */ /* 0x000fe20007810000 */
[----:B------:R-:W4:Y:S01]  /*e070*/  LDL R42, [R1+0x280] ;  /* 0x00028000012a7983 */ /* 0x000f220000100800 */
[----:B------:R-:W-:-:S02]  /*e080*/  ISETP.LT.OR P0, PT, R4, 0x1, P0 ;  /* 0x000000010400780c */ /* 0x000fc40000701670 */
[----:B------:R-:W-:Y:S01]  /*e090*/  ISETP.NE.AND P1, PT, R41, RZ, PT ;  /* 0x000000ff2900720c */ /* 0x000fe20003f25270 */
[----:B------:R-:W0:Y:S01]  /*e0a0*/  SHFL.BFLY PT, R9, R8, 0x2, 0x1f ;  /* 0x0c401f0008097f89 */ /* 0x000e2200000e0000 */
[----:B------:R-:W-:Y:S02]  /*e0b0*/  FSEL R26, R26, -INF , !P0 ;  /* 0xff8000001a1a7808 */ /* 0x000fe40004000000 */
[----:B------:R-:W-:Y:S01]  /*e0c0*/  ISETP.NE.AND P0, PT, R37, RZ, PT ;  /* 0x000000ff2500720c */ /* 0x000fe20003f05270 */
[----:B------:R-:W4:Y:S01]  /*e0d0*/  LDL R116, [R1+0x2ac] ;  /* 0x0002ac0001747983 */ /* 0x000f220000100800 */
[----:B------:R-:W-:Y:S02]  /*e0e0*/  FMNMX.FTZ R7, R26, R27, !PT ;  /* 0x0000001b1a077209 */ /* 0x000fe40007810000 */
[----:B------:R-:W-:Y:S01]  /*e0f0*/  ISETP.GT.AND P0, PT, R3, 0x21, !P0 ;  /* 0x000000210300780c */ /* 0x000fe20004704270 */
[----:B------:R-:W4:Y:S01]  /*e100*/  LDL R118, [R1+0x2b4] ;  /* 0x0002b40001767983 */ /* 0x000f220000100800 */
[----:B------:R-:W-:-:S02]  /*e110*/  FMNMX.FTZ R0, R12, R7, !PT ;  /* 0x000000070c007209 */ /* 0x000fc40007810000 */
[----:B------:R-:W-:Y:S01]  /*e120*/  ISETP.GT.AND P1, PT, R3, 0x28, !P1 ;  /* 0x000000280300780c */ /* 0x000fe20004f24270 */
[----:B------:R-:W4:Y:S01]  /*e130*/  LDL R120, [R1+0x2b8] ;  /* 0x0002b80001787983 */ /* 0x000f220000100800 */
[----:B------:R-:W-:Y:S02]  /*e140*/  FMNMX.FTZ R7, R13, R0, !PT ;  /* 0x000000000d077209 */ /* 0x000fe40007810000 */
[----:B------:R-:W-:Y:S01]  /*e150*/  ISETP.LT.OR P0, PT, R4, 0x22, P0 ;  /* 0x000000220400780c */ /* 0x000fe20000701670 */
        /* <DEDUP_REMOVED lines=10> */
[----:B------:R-:W-:Y:S02]  /*e200*/  FMNMX.FTZ R7, R21, R0, !PT ;  /* 0x0000000015077209 */ /* 0x000fe40007810000 */
[----:B0-----:R-:W-:Y:S01]  /*e210*/  FMNMX.FTZ R10, R8, R9, !PT ;  /* 0x00000009080a7209 */ /* 0x001fe20007810000 */
[----:B------:R-:W4:Y:S01]  /*e220*/  LDL R130, [R1+0x2d4] ;  /* 0x0002d40001827983 */ /* 0x000f220000100800 */
[----:B------:R-:W-:-:S02]  /*e230*/  FMNMX.FTZ R0, R24, R7, !PT ;  /* 0x0000000718007209 */ /* 0x000fc40007810000 */
[----:B------:R-:W-:Y:S01]  /*e240*/  ISETP.GT.AND P3, PT, R3, 0x30, !P3 ;  /* 0x000000300300780c */ /* 0x000fe20005f64270 */
[----:B------:R-:W0:Y:S01]  /*e250*/  SHFL.BFLY PT, R11, R10, 0x1, 0x1f ;  /* 0x0c201f000a0b7f89 */ /* 0x000e2200000e0000 */
[----:B------:R-:W-:Y:S02]  /*e260*/  ISETP.LT.OR P2, PT, R4, 0x2a, P2 ;  /* 0x0000002a0400780c */ /* 0x000fe40001741670 */
[----:B------:R-:W-:Y:S01]  /*e270*/  FSEL R28, R46, -INF , !P1 ;  /* 0xff8000002e1c7808 */ /* 0x000fe20004800000 */
[----:B------:R-:W4:Y:S01]  /*e280*/  LDL R132, [R1+0x2d8] ;  /* 0x0002d80001847983 */ /* 0x000f220000100800 */
[----:B------:R-:W-:Y:S02]  /*e290*/  FMNMX.FTZ R7, R25, R0, !PT ;  /* 0x0000000019077209 */ /* 0x000fe40007810000 */
[----:B------:R-:W-:Y:S01]  /*e2a0*/  ISETP.GT.AND P4, PT, R3, 0x31, !P4 ;  /* 0x000000310300780c */ /* 0x000fe20006784270 */
[----:B------:R-:W4:Y:S01]  /*e2b0*/  LDL R46, [R1+0x2a0] ;  /* 0x0002a000012e7983 */ /* 0x000f220000100800 */
[----:B------:R-:W-:-:S02]  /*e2c0*/  ISETP.LT.OR P3, PT, R4, 0x31, P3 ;  /* 0x000000310400780c */ /* 0x000fc40001f61670 */
[----:B------:R-:W-:Y:S01]  /*e2d0*/  FSEL R30, R47, -INF , !P2 ;  /* 0xff8000002f1e7808 */ /* 0x000fe20005000000 */
[----:B------:R-:W4:Y:S01]  /*e2e0*/  LDL R134, [R1+0x2dc] ;  /* 0x0002dc0001867983 */ /* 0x000f220000100800 */
[----:B------:R-:W-:Y:S02]  /*e2f0*/  FMNMX.FTZ R7, R28, R7, !PT ;  /* 0x000000071c077209 */ /* 0x000fe40007810000 */
[----:B------:R-:W-:Y:S01]  /*e300*/  ISETP.NE.AND P6, PT, R45, RZ, PT ;  /* 0x000000ff2d00720c */ /* 0x000fe20003fc5270 */
[----:B------:R-:W4:Y:S01]  /*e310*/  LDL R136, [R1+0x2e4] ;  /* 0x0002e40001887983 */ /* 0x000f220000100800 */
[----:B------:R-:W-:Y:S02]  /*e320*/  ISETP.GT.AND P5, PT, R3, 0x38, !P5 ;  /* 0x000000380300780c */ /* 0x000fe40006fa4270 */
[----:B------:R-:W-:Y:S01]  /*e330*/  ISETP.LT.OR P4, PT, R4, 0x32, P4 ;  /* 0x000000320400780c */ /* 0x000fe20002781670 */
[----:B------:R-:W4:Y:S01]  /*e340*/  LDL R138, [R1+0x2e8] ;  /* 0x0002e800018a7983 */ /* 0x000f220000100800 */
[----:B------:R-:W-:-:S02]  /*e350*/  FSEL R31, R50, -INF , !P3 ;  /* 0xff800000321f7808 */ /* 0x000fc40005800000 */
[----:B------:R-:W-:Y:S01]  /*e360*/  FMNMX.FTZ R0, R30, R7, !PT ;  /* 0x000000071e007209 */ /* 0x000fe20007810000 */
[----:B------:R-:W4:Y:S01]  /*e370*/  LDL R50, [R1+0x2c0] ;  /* 0x0002c00001327983 */ /* 0x000f220000100800 */
[----:B------:R-:W-:Y:S02]  /*e380*/  ISETP.GT.AND P0, PT, R3, 0x39, !P6 ;  /* 0x000000390300780c */ /* 0x000fe40007704270 */
[----:B------:R-:W-:Y:S01]  /*e390*/  ISETP.LT.OR P5, PT, R4, 0x39, P5 ;  /* 0x000000390400780c */ /* 0x000fe20002fa1670 */
[----:B------:R-:W4:Y:S01]  /*e3a0*/  LDL R140, [R1+0x2ec] ;  /* 0x0002ec00018c7983 */ /* 0x000f220000100800 */
[----:B------:R-:W-:Y:S02]  /*e3b0*/  FSEL R32, R32, -INF , !P4 ;  /* 0xff80000020207808 */ /* 0x000fe40006000000 */
[----:B------:R-:W-:Y:S01]  /*e3c0*/  FMNMX.FTZ R3, R31, R0, !PT ;  /* 0x000000001f037209 */ /* 0x000fe20007810000 */
[----:B------:R-:W4:Y:S01]  /*e3d0*/  LDL R56, [R1+0x2f0] ;  /* 0x0002f00001387983 */ /* 0x000f220000100800 */
[----:B------:R-:W-:-:S02]  /*e3e0*/  ISETP.LT.OR P0, PT, R4, 0x3a, P0 ;  /* 0x0000003a0400780c */ /* 0x000fc40000701670 */
[----:B------:R-:W-:Y:S01]  /*e3f0*/  FSEL R34, R54, -INF , !P5 ;  /* 0xff80000036227808 */ /* 0x000fe20006800000 */
[----:B------:R-:W4:Y:S01]  /*e400*/  LDL R142, [R1+0x2f4] ;  /* 0x0002f400018e7983 */ /* 0x000f220000100800 */
[----:B------:R-:W-:Y:S02]  /*e410*/  FMNMX.FTZ R3, R32, R3, !PT ;  /* 0x0000000320037209 */ /* 0x000fe40007810000 */
[----:B------:R-:W-:Y:S01]  /*e420*/  FSEL R36, R55, -INF , !P0 ;  /* 0xff80000037247808 */ /* 0x000fe20004000000 */
[----:B------:R-:W4:Y:S01]  /*e430*/  LDL R54, [R1+0x2e0] ;  /* 0x0002e00001367983 */ /* 0x000f220000100800 */
[----:B------:R-:W-:Y:S02]  /*e440*/  FMNMX.FTZ R3, R34, R3, !PT ;  /* 0x0000000322037209 */ /* 0x000fe40007810000 */
[----:B0-----:R-:W-:Y:S01]  /*e450*/  FMNMX.FTZ R0, R10, R11, !PT ;  /* 0x0000000b0a007209 */ /* 0x001fe20007810000 */
[----:B------:R-:W4:Y:S01]  /*e460*/  LDL R144, [R1+0x2f8] ;  /* 0x0002f80001907983 */ /* 0x000f220000100800 */
[----:B------:R-:W-:-:S03]  /*e470*/  FMNMX.FTZ R9, R36, R3, !PT ;  /* 0x0000000324097209 */ /* 0x000fc60007810000 */
[----:B------:R-:W2:Y:S04]  /*e480*/  LDL.64 R10, [R1+0x118] ;  /* 0x00011800010a7983 */ /* 0x000ea80000100a00 */
[----:B------:R-:W-:Y:S04]  /*e490*/  STL.64 [R1+0x1e0], R8 ;  /* 0x0001e00801007387 */ /* 0x000fe80000100a00 */
[----:B------:R0:W-:Y:S04]  /*e4a0*/  STL [R1+0x1e0], R0 ;  /* 0x0001e00001007387 */ /* 0x0001e80000100800 */
[----:B------:R-:W3:Y:S04]  /*e4b0*/  LDL R7, [R1+0x1e0] ;  /* 0x0001e00001077983 */ /* 0x000ee80000100800 */
[----:B------:R-:W4:Y:S04]  /*e4c0*/  LDL R4, [R1+0x1e4] ;  /* 0x0001e40001047983 */ /* 0x000f280000100800 */
        /* <DEDUP_REMOVED lines=57> */
[----:B---3--:R-:W-:Y:S01]  /*e860*/  FMUL.FTZ R3, R38, R7 ;  /* 0x0000000726037220 */ /* 0x008fe20000410000 */
[----:B------:R-:W-:-:S02]  /*e870*/  FSETP.NEU.FTZ.AND P0, PT, R7, -INF , PT ;  /* 0xff8000000700780b */ /* 0x000fc40003f1d000 */
[----:B----4-:R-:W1:Y:S02]  /*e880*/  SHFL.BFLY PT, R7, R4, 0x2, 0x1f ;  /* 0x0c401f0004077f89 */ /* 0x010e6400000e0000 */
[----:B------:R-:W-:-:S05]  /*e890*/  FSEL R3, R3, RZ, P0 ;  /* 0x000000ff03037208 */ /* 0x000fca0000000000 */
[----:B0-----:R-:W-:Y:S01]  /*e8a0*/  FFMA.FTZ R0, R64, R38, -R3 ;  /* 0x0000002640007223 */ /* 0x001fe20000010803 */
[----:B-1----:R-:W-:-:S03]  /*e8b0*/  FMNMX.FTZ R7, R7, R4, !PT ;  /* 0x0000000407077209 */ /* 0x002fc60007810000 */
[----:B------:R0:W-:Y:S01]  /*e8c0*/  MUFU.EX2 R33, R0 ;  /* 0x0000000000217308 */ /* 0x0001e20000000800 */
        /* <DEDUP_REMOVED lines=8> */
[----:B0-----:R-:W0:Y:S01]  /*e950*/  SHFL.BFLY PT, R0, R7, 0x1, 0x1f ;  /* 0x0c201f0007007f89 */ /* 0x001e2200000e0000 */
[-CC-:B------:R-:W-:Y:S01]  /*e960*/  FFMA.FTZ R39, R70, R38.reuse, -R3.reuse ;  /* 0x0000002646277223 */ /* 0x180fe20000010803 */
[-CC-:B------:R-:W-:Y:S01]  /*e970*/  FFMA.FTZ R166, R44, R38.reuse, -R3.reuse ;  /* 0x000000262ca67223 */ /* 0x180fe20000010803 */
[-CC-:B------:R-:W-:Y:S01]  /*e980*/  FFMA.FTZ R41, R72, R38.reuse, -R3.reuse ;  /* 0x0000002648297223 */ /* 0x180fe20000010803 */
[-CC-:B------:R-:W-:Y:S01]  /*e990*/  FFMA.FTZ R168, R48, R38.reuse, -R3.reuse ;  /* 0x0000002630a87223 */ /* 0x180fe20000010803 */
[-CC-:B------:R-:W-:Y:S01]  /*e9a0*/  FFMA.FTZ R43, R74, R38.reuse, -R3.reuse ;  /* 0x000000264a2b7223 */ /* 0x180fe20000010803 */
[-CC-:B------:R-:W-:Y:S01]  /*e9b0*/  FFMA.FTZ R170, R52, R38.reuse, -R3.reuse ;  /* 0x0000002634aa7223 */ /* 0x180fe20000010803 */
[----:B------:R-:W-:Y:S01]  /*e9c0*/  FFMA.FTZ R45, R76, R38, -R3 ;  /* 0x000000264c2d7223 */ /* 0x000fe20000010803 */
[----:B------:R-:W-:Y:S01]  /*e9d0*/  MUFU.EX2 R156, R156 ;  /* 0x0000009c009c7308 */ /* 0x000fe20000000800 */
[----:B------:R-:W3:Y:S04]  /*e9e0*/  LDL R60, [R1+0x218] ;  /* 0x00021800013c7983 */ /* 0x000ee80000100800 */
[----:B------:R-:W4:Y:S03]  /*e9f0*/  LDL R62, [R1+0x21c] ;  /* 0x00021c00013e7983 */ /* 0x000f260000100800 */
[----:B------:R-:W1:Y:S01]  /*ea00*/  MUFU.EX2 R29, R29 ;  /* 0x0000001d001d7308 */ /* 0x000e620000000800 */
[----:B------:R-:W4:Y:S04]  /*ea10*/  LDL R64, [R1+0x224] ;  /* 0x0002240001407983 */ /* 0x000f280000100800 */
[----:B------:R-:W4:Y:S01]  /*ea20*/  LDL R66, [R1+0x228] ;  /* 0x0002280001427983 */ /* 0x000f220000100800 */
[----:B0-----:R-:W-:-:S02]  /*ea30*/  FMNMX.FTZ R0, R7, R0, !PT ;  /* 0x0000000007007209 */ /* 0x001fc40007810000 */
[----:B------:R-:W-:Y:S01]  /*ea40*/  MUFU.EX2 R158, R158 ;  /* 0x0000009e009e7308 */ /* 0x000fe20000000800 */
[----:B------:R-:W4:Y:S01]  /*ea50*/  LDL R68, [R1+0x22c] ;  /* 0x00022c0001447983 */ /* 0x000f220000100800 */
[C---:B------:R-:W-:Y:S01]  /*ea60*/  FSETP.NEU.FTZ.AND P0, PT, R0.reuse, -INF , PT ;  /* 0xff8000000000780b */ /* 0x040fe20003f1d000 */
[-C--:B------:R-:W-:Y:S02]  /*ea70*/  FMUL.FTZ R4, R0, R38.reuse ;  /* 0x0000002600047220 */ /* 0x080fe40000410000 */
[----:B------:R-:W4:Y:S03]  /*ea80*/  LDL R70, [R1+0x234] ;  /* 0x0002340001467983 */ /* 0x000f260000100800 */
[----:B------:R-:W-:Y:S01]  /*ea90*/  FSEL R3, R4, RZ, P0 ;  /* 0x000000ff04037208 */ /* 0x000fe20000000000 */
[----:B------:R-:W-:Y:S01]  /*eaa0*/  MUFU.EX2 R160, R160 ;  /* 0x000000a000a07308 */ /* 0x000fe20000000800 */
[----:B------:R-:W4:Y:S03]  /*eab0*/  LDL R72, [R1+0x238] ;  /* 0x0002380001487983 */ /* 0x000f260000100800 */
[-CC-:B------:R-:W-:Y:S01]  /*eac0*/  FFMA.FTZ R157, R26, R38.reuse, -R3.reuse ;  /* 0x000000261a9d7223 */ /* 0x180fe20000010803 */
[-CC-:B------:R-:W-:Y:S01]  /*ead0*/  FFMA.FTZ R148, R27, R38.reuse, -R3.reuse ;  /* 0x000000261b947223 */ /* 0x180fe20000010803 */
[-CC-:B------:R-:W-:Y:S01]  /*eae0*/  FFMA.FTZ R159, R12, R38.reuse, -R3.reuse ;  /* 0x000000260c9f7223 */ /* 0x180fe20000010803 */
[-CC-:B------:R-:W-:Y:S01]  /*eaf0*/  FFMA.FTZ R150, R13, R38.reuse, -R3.reuse ;  /* 0x000000260d967223 */ /* 0x180fe20000010803 */
[----:B------:R-:W-:Y:S01]  /*eb00*/  MUFU.EX2 R35, R35 ;  /* 0x0000002300237308 */ /* 0x000fe20000000800 */
[-CC-:B------:R-:W-:Y:S01]  /*eb10*/  FFMA.FTZ R161, R14, R38.reuse, -R3.reuse ;  /* 0x000000260ea17223 */ /* 0x180fe20000010803 */
[-CC-:B------:R-:W-:Y:S01]  /*eb20*/  FFMA.FTZ R47, R15, R38.reuse, -R3.reuse ;  /* 0x000000260f2f7223 */ /* 0x180fe20000010803 */
[-C--:B------:R-:W-:Y:S01]  /*eb30*/  FFMA.FTZ R163, R20, R38.reuse, -R3 ;  /* 0x0000002614a37223 */ /* 0x080fe20000010803 */
[----:B-1----:R-:W-:Y:S01]  /*eb40*/  FADD.FTZ R7, R156, R29 ;  /* 0x0000001d9c077221 */ /* 0x002fe20000010000 */
[-CC-:B------:R-:W-:Y:S01]  /*eb50*/  FFMA.FTZ R49, R21, R38.reuse, -R3.reuse ;  /* 0x0000002615317223 */ /* 0x180fe20000010803 */
[----:B------:R-:W-:-:S02]  /*eb60*/  FFMA.FTZ R165, R24, R38, -R3 ;  /* 0x0000002618a57223 */ /* 0x000fc40000010803 */
[----:B------:R-:W-:Y:S01]  /*eb70*/  MUFU.EX2 R162, R162 ;  /* 0x000000a200a27308 */ /* 0x000fe20000000800 */
[-CC-:B------:R-:W-:Y:S01]  /*eb80*/  FFMA.FTZ R51, R25, R38.reuse, -R3.reuse ;  /* 0x0000002619337223 */ /* 0x180fe20000010803 */
[-CC-:B------:R-:W-:Y:S01]  /*eb90*/  FFMA.FTZ R167, R28, R38.reuse, -R3.reuse ;  /* 0x000000261ca77223 */ /* 0x180fe20000010803 */
[----:B------:R-:W4:Y:S05]  /*eba0*/  LDL R40, [R1+0x270] ;  /* 0x0002700001287983 */ /* 0x000f2a0000100800 */
[----:B------:R-:W-:Y:S01]  /*ebb0*/  MUFU.EX2 R37, R37 ;  /* 0x0000002500257308 */ /* 0x000fe20000000800 */
[----:B------:R-:W-:-:S07]  /*ebc0*/  FFMA.FTZ R53, R30, R38, -R3 ;  /* 0x000000261e357223 */ /* 0x000fce0000010803 */
[----:B------:R-:W-:Y:S01]  /*ebd0*/  MUFU.EX2 R164, R164 ;  /* 0x000000a400a47308 */ /* 0x000fe20000000800 */
[----:B------:R-:W-:-:S07]  /*ebe0*/  FFMA.FTZ R169, R31, R38, -R3 ;  /* 0x000000261fa97223 */ /* 0x000fce0000010803 */
[----:B------:R-:W-:Y:S01]  /*ebf0*/  MUFU.EX2 R39, R39 ;  /* 0x0000002700277308 */ /* 0x000fe20000000800 */
[-CC-:B------:R-:W-:Y:S01]  /*ec00*/  FFMA.FTZ R55, R32, R38.reuse, -R3.reuse ;  /* 0x0000002620377223 */ /* 0x180fe20000010803 */
[----:B------:R-:W4:Y:S06]  /*ec10*/  LDL R44, [R1+0x290] ;  /* 0x00029000012c7983 */ /* 0x000f2c0000100800 */
[----:B------:R-:W-:Y:S08]  /*ec20*/  MUFU.EX2 R166, R166 ;  /* 0x000000a600a67308 */ /* 0x000ff00000000800 */
[----:B------:R-:W-:Y:S01]  /*ec30*/  MUFU.EX2 R41, R41 ;  /* 0x0000002900297308 */ /* 0x000fe20000000800 */
[----:B------:R-:W-:Y:S01]  /*ec40*/  FFMA.FTZ R34, R34, R38, -R3 ;  /* 0x0000002622227223 */ /* 0x000fe20000010803 */
[----:B------:R-:W4:Y:S04]  /*ec50*/  LDL R74, [R1+0x23c] ;  /* 0x00023c00014a7983 */ /* 0x000f280000100800 */
[----:B------:R-:W4:Y:S02]  /*ec60*/  LDL R76, [R1+0x244] ;  /* 0x00024400014c7983 */ /* 0x000f240000100800 */
[----:B------:R-:W-:Y:S02]  /*ec70*/  MUFU.EX2 R157, R157 ;  /* 0x0000009d009d7308 */ /* 0x000fe40000000800 */
[----:B------:R-:W4:Y:S04]  /*ec80*/  LDL R48, [R1+0x2b0] ;  /* 0x0002b00001307983 */ /* 0x000f280000100800 */
[----:B------:R-:W4:Y:S02]  /*ec90*/  LDL R52, [R1+0x2d0] ;  /* 0x0002d00001347983 */ /* 0x000f240000100800 */
[----:B------:R-:W0:Y:S08]  /*eca0*/  MUFU.EX2 R148, R148 ;  /* 0x0000009400947308 */ /* 0x000e300000000800 */
[----:B------:R-:W-:Y:S08]  /*ecb0*/  MUFU.EX2 R168, R168 ;  /* 0x000000a800a87308 */ /* 0x000ff00000000800 */
[----:B------:R-:W-:Y:S08]  /*ecc0*/  MUFU.EX2 R43, R43 ;  /* 0x0000002b002b7308 */ /* 0x000ff00000000800 */
[----:B------:R-:W1:Y:S08]  /*ecd0*/  MUFU.EX2 R159, R159 ;  /* 0x0000009f009f7308 */ /* 0x000e700000000800 */
[----:B------:R-:W1:Y:S01]  /*ece0*/  MUFU.EX2 R150, R150 ;  /* 0x0000009600967308 */ /* 0x000e620000000800 */
[----:B0-----:R-:W-:-:S07]  /*ecf0*/  FADD.FTZ R4, R157, R148 ;  /* 0x000000949d047221 */ /* 0x001fce0000010000 */
[----:B------:R-:W-:Y:S08]  /*ed00*/  MUFU.EX2 R170, R170 ;  /* 0x000000aa00aa7308 */ /* 0x000ff00000000800 */
[----:B------:R-:W-:Y:S01]  /*ed10*/  MUFU.EX2 R45, R45 ;  /* 0x0000002d002d7308 */ /* 0x000fe20000000800 */
[----:B------:R0:W-:Y:S04]  /*ed20*/  STL [R1+0x1e4], R0 ;  /* 0x0001e40001007387 */ /* 0x0001e80000100800 */
[----:B------:R-:W4:Y:S03]  /*ed30*/  LDL R14, [R1+0x328] ;  /* 0x00032800010e7983 */ /* 0x000f260000100800 */
[----:B------:R-:W0:Y:S01]  /*ed40*/  MUFU.EX2 R161, R161 ;  /* 0x000000a100a17308 */ /* 0x000e220000000800 */
[----:B------:R-:W-:Y:S01]  /*ed50*/  FADD.FTZ R8, R158, R7 ;  /* 0x000000079e087221 */ /* 0x000fe20000010000 */
[----:B-1----:R-:W-:Y:S01]  /*ed60*/  FADD.FTZ R7, R159, R4 ;  /* 0x000000049f077221 */ /* 0x002fe20000010000 */
[----:B------:R-:W4:Y:S04]  /*ed70*/  LDL R31, [R1+0x1c8] ;  /* 0x0001c800011f7983 */ /* 0x000f280000100800 */
[----:B------:R-:W4:Y:S01]  /*ed80*/  LDL R15, [R1+0x32c] ;  /* 0x00032c00010f7983 */ /* 0x000f220000100800 */
[----:B------:R-:W1:Y:S01]  /*ed90*/  MUFU.EX2 R47, R47 ;  /* 0x0000002f002f7308 */ /* 0x000e620000000800 */
[----:B------:R-:W-:Y:S01]  /*eda0*/  FADD.FTZ R9, R33, R8 ;  /* 0x0000000821097221 */ /* 0x000fe20000010000 */
[----:B------:R-:W-:Y:S01]  /*edb0*/  FADD.FTZ R4, R150, R7 ;  /* 0x0000000796047221 */ /* 0x000fe20000010000 */
[----:B------:R-:W4:Y:S04]  /*edc0*/  LDL R28, [R1+0x210] ;  /* 0x00021000011c7983 */ /* 0x000f280000100800 */
[----:B------:R-:W4:Y:S01]  /*edd0*/  LDL R20, [R1+0x330] ;  /* 0x0003300001147983 */ /* 0x000f220000100800 */
[----:B------:R-:W2:Y:S01]  /*ede0*/  MUFU.EX2 R163, R163 ;  /* 0x000000a300a37308 */ /* 0x000ea20000000800 */
[----:B------:R-:W-:Y:S01]  /*edf0*/  FADD.FTZ R8, R160, R9 ;  /* 0x00000009a0087221 */ /* 0x000fe20000010000 */
[----:B0-----:R-:W-:Y:S01]  /*ee00*/  FADD.FTZ R4, R161, R4 ;  /* 0x00000004a1047221 */ /* 0x001fe20000010000 */
[----:B------:R-:W4:Y:S04]  /*ee10*/  LDL R30, [R1+0x220] ;  /* 0x00022000011e7983 */ /* 0x000f280000100800 */
[----:B------:R-:W4:Y:S01]  /*ee20*/  LDL R21, [R1+0x334] ;  /* 0x0003340001157983 */ /* 0x000f220000100800 */
[----:B------:R-:W0:Y:S01]  /*ee30*/  MUFU.EX2 R49, R49 ;  /* 0x0000003100317308 */ /* 0x000e220000000800 */
[----:B------:R-:W-:Y:S01]  /*ee40*/  FADD.FTZ R7, R35, R8 ;  /* 0x0000000823077221 */ /* 0x000fe20000010000 */
[----:B-1----:R-:W-:-:S06]  /*ee50*/  FADD.FTZ R4, R47, R4 ;  /* 0x000000042f047221 */ /* 0x002fcc0000010000 */
[----:B------:R-:W1:Y:S01]  /*ee60*/  MUFU.EX2 R165, R165 ;  /* 0x000000a500a57308 */ /* 0x000e620000000800 */
[----:B------:R-:W-:Y:S01]  /*ee70*/  FADD.FTZ R8, R162, R7 ;  /* 0x00000007a2087221 */ /* 0x000fe20000010000 */
[----:B--2---:R-:W-:-:S06]  /*ee80*/  FADD.FTZ R4, R163, R4 ;  /* 0x00000004a3047221 */ /* 0x004fcc0000010000 */
[----:B------:R-:W2:Y:S01]  /*ee90*/  MUFU.EX2 R51, R51 ;  /* 0x0000003300337308 */ /* 0x000ea20000000800 */
[----:B------:R-:W-:Y:S01]  /*eea0*/  FADD.FTZ R7, R37, R8 ;  /* 0x0000000825077221 */ /* 0x000fe20000010000 */
[----:B0-----:R-:W-:-:S06]  /*eeb0*/  FADD.FTZ R4, R49, R4 ;  /* 0x0000000431047221 */ /* 0x001fcc0000010000 */
[----:B------:R-:W0:Y:S01]  /*eec0*/  MUFU.EX2 R167, R167 ;  /* 0x000000a700a77308 */ /* 0x000e220000000800 */
[----:B------:R-:W-:Y:S01]  /*eed0*/  FADD.FTZ R8, R164, R7 ;  /* 0x00000007a4087221 */ /* 0x000fe20000010000 */
[----:B-1----:R-:W-:-:S06]  /*eee0*/  FADD.FTZ R4, R165, R4 ;  /* 0x00000004a5047221 */ /* 0x002fcc0000010000 */
[----:B------:R-:W1:Y:S01]  /*eef0*/  MUFU.EX2 R53, R53 ;  /* 0x0000003500357308 */ /* 0x000e620000000800 */
[----:B------:R-:W-:Y:S01]  /*ef00*/  FADD.FTZ R7, R39, R8 ;  /* 0x0000000827077221 */ /* 0x000fe20000010000 */
[----:B--2---:R-:W-:-:S06]  /*ef10*/  FADD.FTZ R4, R51, R4 ;  /* 0x0000000433047221 */ /* 0x004fcc0000010000 */
[----:B------:R-:W2:Y:S01]  /*ef20*/  MUFU.EX2 R169, R169 ;  /* 0x000000a900a97308 */ /* 0x000ea20000000800 */
[----:B------:R-:W-:Y:S01]  /*ef30*/  FFMA.FTZ R3, R36, R38, -R3 ;  /* 0x0000002624037223 */ /* 0x000fe20000010803 */
[----:B------:R-:W-:Y:S01]  /*ef40*/  FADD.FTZ R8, R166, R7 ;  /* 0x00000007a6087221 */ /* 0x000fe20000010000 */
[----:B0-----:R-:W-:Y:S01]  /*ef50*/  FADD.FTZ R4, R167, R4 ;  /* 0x00000004a7047221 */ /* 0x001fe20000010000 */
[----:B------:R-:W4:Y:S04]  /*ef60*/  LDL R32, [R1+0x230] ;  /* 0x0002300001207983 */ /* 0x000f280000100800 */
[----:B------:R-:W0:Y:S01]  /*ef70*/  MUFU.EX2 R55, R55 ;  /* 0x0000003700377308 */ /* 0x000e220000000800 */
[----:B------:R-:W-:Y:S01]  /*ef80*/  FADD.FTZ R7, R41, R8 ;  /* 0x0000000829077221 */ /* 0x000fe20000010000 */
[----:B-1----:R-:W-:Y:S01]  /*ef90*/  FADD.FTZ R4, R53, R4 ;  /* 0x0000000435047221 */ /* 0x002fe20000010000 */
[----:B------:R-:W4:Y:S04]  /*efa0*/  LDL R36, [R1+0x250] ;  /* 0x0002500001247983 */ /* 0x000f280000100800 */
[----:B------:R-:W4:Y:S01]  /*efb0*/  LDL R38, [R1+0x260] ;  /* 0x0002600001267983 */ /* 0x000f220000100800 */
[----:B------:R1:W1:Y:S01]  /*efc0*/  MUFU.EX2 R171, R34 ;  /* 0x0000002200ab7308 */ /* 0x0002620000000800 */
[----:B------:R-:W-:Y:S01]  /*efd0*/  FADD.FTZ R8, R168, R7 ;  /* 0x00000007a8087221 */ /* 0x000fe20000010000 */
[----:B--2---:R-:W-:Y:S01]  /*efe0*/  FADD.FTZ R4, R169, R4 ;  /* 0x00000004a9047221 */ /* 0x004fe20000010000 */
[----:B------:R-:W2:Y:S05]  /*eff0*/  LDL R0, [R1+0x304] ;  /* 0x0003040001007983 */ /* 0x000eaa0000100800 */
[----:B------:R1:W1:Y:S01]  /*f000*/  MUFU.EX2 R57, R3 ;  /* 0x0000000300397308 */ /* 0x0002620000000800 */
[----:B------:R-:W-:Y:S01]  /*f010*/  FADD.FTZ R7, R43, R8 ;  /* 0x000000082b077221 */ /* 0x000fe20000010000 */
[----:B0-----:R-:W-:Y:S01]  /*f020*/  FADD.FTZ R4, R55, R4 ;  /* 0x0000000437047221 */ /* 0x001fe20000010000 */
[----:B------:R-:W2:Y:S02]  /*f030*/  LDL.64 R8, [R1+0x88] ;  /* 0x0000880001087983 */ /* 0x000ea40000100a00 */
[----:B------:R-:W-:-:S02]  /*f040*/  FADD.FTZ R12, R170, R7 ;  /* 0x00000007aa0c7221 */ /* 0x000fc40000010000 */
[----:B-1----:R-:W2:Y:S01]  /*f050*/  LDL R34, [R1+0x240] ;  /* 0x0002400001227983 */ /* 0x002ea20000100800 */
[----:B------:R-:W-:Y:S01]  /*f060*/  FADD.FTZ R4, R171, R4 ;  /* 0x00000004ab047221 */ /* 0x000fe20000010000 */
[----:B------:R-:W-:Y:S02]  /*f070*/  FADD.FTZ R12, R45, R12 ;  /* 0x0000000c2d0c7221 */ /* 0x000fe40000010000 */
[----:B------:R-:W2:Y:S04]  /*f080*/  LDL R3, [R1+0x308] ;  /* 0x0003080001037983 */ /* 0x000ea80000100800 */
[----:B------:R-:W2:Y:S01]  /*f090*/  LDL R7, [R1+0x314] ;  /* 0x0003140001077983 */ /* 0x000ea20000100800 */
[----:B------:R-:W-:-:S03]  /*f0a0*/  FADD.FTZ R13, R57, R4 ;  /* 0x00000004390d7221 */ /* 0x000fc60000010000 */
[----:B------:R-:W2:Y:S04]  /*f0b0*/  LDL R4, [R1+0x30c] ;  /* 0x00030c0001047983 */ /* 0x000ea80000100800 */
[----:B------:R0:W-:Y:S04]  /*f0c0*/  STL.64 [R1+0x1f0], R12 ;  /* 0x0001f00c01007387 */ /* 0x0001e80000100a00 */
[----:B------:R-:W2:Y:S04]  /*f0d0*/  LD.E.64 R26, desc[UR36][R10.64+0x8] ;  /* 0x000008240a1a7980 */ /* 0x000ea8000c101b00 */
[----:B------:R-:W2:Y:S04]  /*f0e0*/  LD.E.64 R24, desc[UR36][R10.64] ;  /* 0x000000240a187980 */ /* 0x000ea8000c101b00 */
[----:B0-----:R-:W2:Y:S04]  /*f0f0*/  LDL R12, [R1+0x320] ;  /* 0x00032000010c7983 */ /* 0x001ea80000100800 */
[----:B------:R-:W2:Y:S04]  /*f100*/  LDL R13, [R1+0x324] ;  /* 0x00032400010d7983 */ /* 0x000ea80000100800 */
[----:B------:R-:W2:Y:S04]  /*f110*/  LDL R10, [R1+0x318] ;  /* 0x00031800010a7983 */ /* 0x000ea80000100800 */
[----:B------:R-:W2:Y:S01]  /*f120*/  LDL R11, [R1+0x31c] ;  /* 0x00031c00010b7983 */ /* 0x000ea20000100800 */
[----:B------:R-:W-:-:S02]  /*f130*/  F2FP.BF16.F32.PACK_AB R156, R29, R156 ;  /* 0x0000009c1d9c723e */ /* 0x000fc400000010ff */
[----:B------:R-:W-:Y:S02]  /*f140*/  F2FP.BF16.F32.PACK_AB R158, R33, R158 ;  /* 0x0000009e219e723e */ /* 0x000fe400000010ff */
[----:B------:R-:W-:Y:S02]  /*f150*/  F2FP.BF16.F32.PACK_AB R157, R148, R157 ;  /* 0x0000009d949d723e */ /* 0x000fe400000010ff */
[----:B------:R-:W-:Y:S02]  /*f160*/  F2FP.BF16.F32.PACK_AB R159, R150, R159 ;  /* 0x0000009f969f723e */ /* 0x000fe400000010ff */
[----:B------:R-:W-:Y:S02]  /*f170*/  F2FP.BF16.F32.PACK_AB R160, R35, R160 ;  /* 0x000000a023a0723e */ /* 0x000fe400000010ff */
[----:B------:R-:W-:Y:S02]  /*f180*/  F2FP.BF16.F32.PACK_AB R162, R37, R162 ;  /* 0x000000a225a2723e */ /* 0x000fe400000010ff */
        /* <DEDUP_REMOVED lines=9> */
[----:B------:R-:W-:Y:S01]  /*f220*/  F2FP.BF16.F32.PACK_AB R171, R57, R171 ;  /* 0x000000ab39ab723e */ /* 0x000fe200000010ff */
[----:B------:R-:W-:Y:S04]  /*f230*/  STL [R1+0x214], R58 ;  /* 0x0002143a01007387 */ /* 0x000fe80000100800 */
        /* <DEDUP_REMOVED lines=53> */
[----:B--2---:R-:W-:Y:S01]  /*f590*/  IMAD R8, R31, 0x1000, R8 ;  /* 0x000010001f087824 */ /* 0x004fe200078e0208 */
[----:B------:R-:W-:-:S04]  /*f5a0*/  R2UR UR7, R9 ;  /* 0x00000000090772ca */ /* 0x000fc800000e0000 */
[----:B------:R-:W-:Y:S01]  /*f5b0*/  R2UR UR6, R8 ;  /* 0x00000000080672ca */ /* 0x000fe200000e0000 */
[----:B------:R-:W-:Y:S04]  /*f5c0*/  STL [R1+0x240], R34 ;  /* 0x0002402201007387 */ /* 0x000fe80000100800 */
[----:B------:R-:W-:Y:S01]  /*f5d0*/  STL [R1+0x2ec], R140 ;  /* 0x0002ec8c01007387 */ /* 0x000fe20000100800 */
[----:B------:R-:W-:-:S05]  /*f5e0*/  MOV R26, R26 ;  /* 0x0000001a001a7202 */ /* 0x000fca0000000f00 */
[--C-:B------:R-:W-:Y:S02]  /*f5f0*/  IMAD R27, R25, 0x2, R26.reuse ;  /* 0x00000002191b7824 */ /* 0x100fe400078e021a */
[C---:B------:R-:W-:Y:S02]  /*f600*/  IMAD R25, R24.reuse, 0x2, R26 ;  /* 0x0000000218197824 */ /* 0x040fe400078e021a */
[----:B------:R-:W-:Y:S01]  /*f610*/  IMAD R24, R24, 0x2, R27 ;  /* 0x0000000218187824 */ /* 0x000fe200078e021b */
[----:B------:R-:W-:Y:S04]  /*f620*/  STSM.16.M88.4 [R26], R156 ;  /* 0x0000009c1a007844 */ /* 0x000fe80000000200 */
[----:B------:R-:W-:Y:S04]  /*f630*/  STSM.16.M88.4 [R25], R160 ;  /* 0x000000a019007844 */ /* 0x000fe80000000200 */
[----:B------:R-:W-:Y:S04]  /*f640*/  STSM.16.M88.4 [R27], R164 ;  /* 0x000000a41b007844 */ /* 0x000fe80000000200 */
[----:B------:R-:W-:Y:S04]  /*f650*/  STSM.16.M88.4 [R24], R168 ;  /* 0x000000a818007844 */ /* 0x000fe80000000200 */
[----:B------:R-:W-:Y:S04]  /*f660*/  STL [R1+0x2f0], R56 ;  /* 0x0002f03801007387 */ /* 0x000fe80000100800 */
[----:B------:R-:W-:Y:S04]  /*f670*/  STL [R1+0x2f4], R142 ;  /* 0x0002f48e01007387 */ /* 0x000fe80000100800 */
[----:B------:R-:W-:Y:S04]  /*f680*/  STL [R1+0x2f8], R144 ;  /* 0x0002f89001007387 */ /* 0x000fe80000100800 */
[----:B------:R0:W-:Y:S02]  /*f690*/  STL [R1+0x2fc], R146 ;  /* 0x0002fc9201007387 */ /* 0x0001e40000100800 */
[----:B0-----:R-:W-:-:S06]  /*f6a0*/  WARPGROUP.ARRIVE ;  /* 0x00000000000079c5 */ /* 0x001fcc0000000000 */
[----:B------:R-:W-:Y:S01]  /*f6b0*/  HGMMA.64x256x16.F32.BF16 R24, R156, gdesc[UR4].tnspB, RZ, !UPT, gsb0 ;  /* 0x43e000049c187df0 */ /* 0x000fe2000c0018ff */
[----:B------:R0:W-:Y:S04]  /*f6c0*/  STL [R1+0x318], R10 ;  /* 0x0003180a01007387 */ /* 0x0001e80000100800 */
[----:B------:R1:W-:Y:S01]  /*f6d0*/  STL [R1+0x31c], R11 ;  /* 0x00031c0b01007387 */ /* 0x0003e20000100800 */
[----:B0-----:R-:W-:Y:S02]  /*f6e0*/  VIADD R10, R8, 0x80 ;  /* 0x00000080080a7836 */ /* 0x001fe40000000000 */
[----:B-1----:R-:W-:-:S03]  /*f6f0*/  IMAD.MOV.U32 R11, RZ, RZ, R9 ;  /* 0x000000ffff0b7224 */ /* 0x002fc600078e0009 */
[----:B------:R-:W-:Y:S02]  /*f700*/  R2UR UR6, R10 ;  /* 0x000000000a0672ca */ /* 0x000fe400000e0000 */
[----:B------:R-:W-:Y:S01]  /*f710*/  R2UR UR7, R11 ;  /* 0x000000000b0772ca */ /* 0x000fe200000e0000 */
        /* <DEDUP_REMOVED lines=100> */
[----:B------:R-:W-:Y:S01]  /*fd60*/  HGMMA.64x256x16.F32.BF16 R24, R160, gdesc[UR4].tnspB, R24, gsb0 ;  /* 0x43e00004a0187df0 */ /* 0x000fe20008001818 */
[----:B------:R-:W-:Y:S02]  /*fd70*/  VIADD R10, R8, 0x100 ;  /* 0x00000100080a7836 */ /* 0x000fe40000000000 */
[----:B------:R-:W-:-:S03]  /*fd80*/  IMAD.MOV.U32 R11, RZ, RZ, R9 ;  /* 0x000000ffff0b7224 */ /* 0x000fc600078e0009 */
[----:B------:R-:W-:Y:S02]  /*fd90*/  R2UR UR6, R10 ;  /* 0x000000000a0672ca */ /* 0x000fe400000e0000 */
[----:B------:R-:W-:Y:S01]  /*fda0*/  R2UR UR7, R11 ;  /* 0x000000000b0772ca */ /* 0x000fe200000e0000 */
[----:B------:R-:W-:Y:S01]  /*fdb0*/  VIADD R8, R8, 0x180 ;  /* 0x0000018008087836 */ /* 0x000fe20000000000 */
        /* <DEDUP_REMOVED lines=35> */
[----:B------:R-:W-:Y:S02]  /*fff0*/  R2UR UR6, R8 ;  /* 0x00000000080672ca */ /* 0x000fe400000e0000 */
[----:B------:R-:W-:Y:S01]  /*10000*/  R2UR UR7, R9 ;  /* 0x00000000090772ca */ /* 0x000fe200000e0000 */
        /* <DEDUP_REMOVED lines=34> */
[----:B------:R-:W-:Y:S03]  /*10230*/  HGMMA.64x256x16.F32.BF16 R24, R168, gdesc[UR4].tnspB, R24, gsb0 ;  /* 0x43e00004a8187df0 */ /* 0x000fe60008001818 */
        /* <DEDUP_REMOVED lines=34> */
[----:B0-----:R-:W4:Y:S04]  /*10460*/  LDL R74, [R1+0x214] ;  /* 0x00021400014a7983 */ /* 0x001f280000100800 */
[----:B-1----:R-:W4:Y:S04]  /*10470*/  LDL R76, [R1+0x218] ;  /* 0x00021800014c7983 */ /* 0x002f280000100800 */
[----:B------:R-:W4:Y:S04]  /*10480*/  LDL R78, [R1+0x21c] ;  /* 0x00021c00014e7983 */ /* 0x000f280000100800 */
[----:B------:R-:W4:Y:S04]  /*10490*/  LDL R4, [R1+0x220] ;  /* 0x0002200001047983 */ /* 0x000f280000100800 */
[----:B--2---:R-:W2:Y:S04]  /*104a0*/  LDL R80, [R1+0x224] ;  /* 0x0002240001507983 */ /* 0x004ea80000100800 */
[----:B------:R-:W2:Y:S04]  /*104b0*/  LDL R82, [R1+0x228] ;  /* 0x0002280001527983 */ /* 0x000ea80000100800 */
[----:B---3--:R-:W3:Y:S04]  /*104c0*/  LDL R84, [R1+0x22c] ;  /* 0x00022c0001547983 */ /* 0x008ee80000100800 */
        /* <DEDUP_REMOVED lines=120> */
[----:B------:R-:W-:Y:S01]  /*10c50*/  @!PT LDS RZ, [RZ] ;  /* 0x00000000fffff984 */ /* 0x000fe20000000800 */
[----:B------:R-:W-:Y:S01]  /*10c60*/  @!PT LDS RZ, [RZ] ;  /* 0x00000000fffff984 */ /* 0x000fe20000000800 */
[----:B------:R-:W-:Y:S01]  /*10c70*/  @!PT LDS RZ, [RZ] ;  /* 0x00000000fffff984 */ /* 0x000fe20000000800 */
[----:B------:R-:W-:Y:S01]  /*10c80*/  @!PT LDS RZ, [RZ] ;  /* 0x00000000fffff984 */ /* 0x000fe20000000800 */
[----:B------:R0:W-:Y:S06]  /*10c90*/  MEMBAR.ALL.CTA ;  /* 0x0000000000007992 */ /* 0x0001ec0000008000 */
[----:B0-----:R-:W0:Y:S04]  /*10ca0*/  FENCE.VIEW.ASYNC.S ;  /* 0x00000000000073c6 */ /* 0x001e280000000000 */
[----:B------:R-:W-:Y:S04]  /*10cb0*/  STL [R1+0x210], R0 ;  /* 0x0002100001007387 */ /* 0x000fe80000100800 */
[----:B------:R-:W-:Y:S04]  /*10cc0*/  STL [R1+0x214], R74 ;  /* 0x0002144a01007387 */ /* 0x000fe80000100800 */
[----:B------:R-:W-:Y:S04]  /*10cd0*/  STL [R1+0x218], R76 ;  /* 0x0002184c01007387 */ /* 0x000fe80000100800 */
[----:B------:R-:W-:Y:S04]  /*10ce0*/  STL [R1+0x21c], R78 ;  /* 0x00021c4e01007387 */ /* 0x000fe80000100800 */
[----:B------:R-:W-:Y:S04]  /*10cf0*/  STL [R1+0x220], R4 ;  /* 0x0002200401007387 */ /* 0x000fe80000100800 */
[----:B--2---:R-:W-:Y:S04]  /*10d00*/  STL [R1+0x224], R80 ;  /* 0x0002245001007387 */ /* 0x004fe80000100800 */
[----:B------:R-:W-:Y:S04]  /*10d10*/  STL [R1+0x228], R82 ;  /* 0x0002285201007387 */ /* 0x000fe80000100800 */
[----:B---3--:R-:W-:Y:S04]  /*10d20*/  STL [R1+0x22c], R84 ;  /* 0x00022c5401007387 */ /* 0x008fe80000100800 */
        /* <DEDUP_REMOVED lines=120> */
[----:B0-----:R-:W-:-:S03]  /*114b0*/  NOP ;  /* 0x0000000000007918 */ /* 0x001fc60000000000 */
[----:B-1----:R-:W3:Y:S04]  /*114c0*/  LDL R3, [R1+0x28] ;  /* 0x0000280001037983 */ /* 0x002ee80000100800 */
[----:B------:R2:W5:Y:S01]  /*114d0*/  LDL R0, [R1+0x1c8] ;  /* 0x0001c80001007983 */ /* 0x0005620000100800 */
[----:B------:R-:W-:Y:S01]  /*114e0*/  BSSY B0, `(.L_x_1960) ;  /* 0x0000006000007945 */ /* 0x000fe20003800000 */
[----:B------:R-:W-:Y:S06]  /*114f0*/  BAR.ARV 0xe, 0x100 ;  /* 0x0384000000007b1d */ /* 0x000fec0000002000 */
[----:B---3--:R-:W-:-:S04]  /*11500*/  LOP3.LUT R3, R3, 0x1, RZ, 0xfc, !PT ;  /* 0x0000000103037812 */ /* 0x008fc800078efcff */
[----:B------:R-:W-:-:S13]  /*11510*/  ISETP.NE.AND P0, PT, R3, 0x3, PT ;  /* 0x000000030300780c */ /* 0x000fda0003f05270 */
[----:B--2---:R-:W-:Y:S05]  /*11520*/  @!P0 BRA `(.L_x_1961) ;  /* 0x0000000000048947 */ /* 0x004fea0003800000 */
[----:B------:R-:W-:Y:S01]  /*11530*/  BPT.TRAP 0x1 ;  /* 0x000000040000795c */ /* 0x000fe20000300000 */
.L_x_1961:
[----:B------:R-:W-:Y:S05]  /*11540*/  BSYNC B0 ;  /* 0x0000000000007941 */ /* 0x000fea0003800000 */
.L_x_1960:
[----:B------:R-:W2:Y:S01]  /*11550*/  LDL.64 R8, [R1+0x48] ;  /* 0x0000480001087983 */ /* 0x000ea20000100a00 */
[----:B------:R-:W-:Y:S02]  /*11560*/  UISETP.NE.AND UP1, UPT, UR41, URZ, UPT ;  /* 0x0000003f2900728c */ /* 0x000fe4000bf25270 */
[----:B------:R-:W-:Y:S01]  /*11570*/  UISETP.NE.AND UP0, UPT, UR60, URZ, UPT ;  /* 0x0000003f3c00728c */ /* 0x000fe2000bf05270 */
[----:B------:R-:W3:Y:S01]  /*11580*/  LDL R3, [R1+0x34] ;  /* 0x0000340001037983 */ /* 0x000ee20000100800 */
[----:B--2---:R-:W-:-:S05]  /*11590*/  MOV R7, R8 ;  /* 0x0000000800077202 */ /* 0x004fca0000000f00 */
[----:B-----5:R-:W-:-:S05]  /*115a0*/  IMAD R0, R0, 0x8, R7 ;  /* 0x0000000800007824 */ /* 0x020fca00078e0207 */
[----:B---3--:R-:W-:-:S04]  /*115b0*/  PRMT R0, R3, 0x654, R0 ;  /* 0x0000065403007816 */ /* 0x008fc80000000000 */
[----:B------:R0:W-:Y:S02]  /*115c0*/  SYNCS.ARRIVE.TRANS64.RED.A1T0 RZ, [R0+URZ], RZ ;  /* 0x000000ff00ff79a7 */ /* 0x0001e4000810043f */
[----:B0-----:R-:W2:Y:S01]  /*115d0*/  LDL R0, [R1+0x50] ;  /* 0x0000500001007983 */ /* 0x001ea20000100800 */
[----:B------:R-:W-:Y:S02]  /*115e0*/  PLOP3.LUT P0, PT, PT, PT, UP1, 0x80, 0x0 ;  /* 0x000000000000781c */ /* 0x000fe40003f0f018 */
[----:B------:R-:W-:Y:S01]  /*115f0*/  PLOP3.LUT P1, PT, PT, PT, UP1, 0x80, 0x0 ;  /* 0x000000000000781c */ /* 0x000fe20003f2f018 */
[----:B--2---:R-:W-:-:S10]  /*11600*/  IMAD.SHL.U32 R4, R0, 0x40, RZ ;  /* 0x0000004000047824 */ /* 0x004fd400078e00ff */
[----:B------:R-:W-:Y:S01]  /*11610*/  @P0 IMAD.HI.U32 R5, R4, R5, RZ ;  /* 0x0000000504050227 */ /* 0x000fe200078e00ff */
[----:B------:R-:W-:-:S03]  /*11620*/  PLOP3.LUT P0, PT, PT, PT, UP0, 0x40, 0x0 ;  /* 0x000000000000781c */ /* 0x000fc60003f0e808 */
[----:B------:R-:W-:Y:S01]  /*11630*/  IMAD.MOV.U32 R0, RZ, RZ, R4 ;  /* 0x000000ffff007224 */ /* 0x000fe200078e0004 */
[----:B------:R-:W-:-:S05]  /*11640*/  @P1 SHF.R.U32.HI R0, RZ, R6, R5 ;  /* 0x00000006ff001219 */ /* 0x000fca0000011605 */
[----:B------:R-:W-:Y:S02]  /*11650*/  VIADD R3, R0, UR44 ;  /* 0x0000002c00037c36 */ /* 0x000fe40008000000 */
[----:B------:R-:W-:Y:S02]  /*11660*/  VIADD R0, R177, 0xfffffffe ;  /* 0xfffffffeb1007836 */ /* 0x000fe40000000000 */
[----:B------:R-:W-:Y:S01]  /*11670*/  IMAD.IADD R154, R3, 0x1, R154 ;  /* 0x00000001039a7824 */ /* 0x000fe200078e029a */
[----:B------:R-:W-:Y:S06]  /*11680*/  @P0 BRA `(.L_x_1962) ;  /* 0x0000000000400947 */ /* 0x000fec0003800000 */
[C---:B------:R-:W-:Y:S01]  /*11690*/  ISETP.GT.AND P0, PT, R3.reuse, RZ, PT ;  /* 0x000000ff0300720c */ /* 0x040fe20003f04270 */
[----:B------:R-:W-:Y:S01]  /*116a0*/  BSSY B0, `(.L_x_1963) ;  /* 0x000000c000007945 */ /* 0x000fe20003800000 */
[----:B------:R-:W-:-:S11]  /*116b0*/  VIADD R5, R3, 0xffffffff ;  /* 0xffffffff03057836 */ /* 0x000fd60000000000 */
[----:B------:R-:W-:Y:S05]  /*116c0*/  @P0 BRA `(.L_x_1964) ;  /* 0x0000000000180947 */ /* 0x000fea0003800000 */
[----:B------:R-:W-:Y:S01]  /*116d0*/  ISETP.NE.AND P0, PT, R155, 0x1, PT ;  /* 0x000000019b00780c */ /* 0x000fe20003f05270 */
[----:B------:R-:W-:-:S12]  /*116e0*/  IMAD.MOV R3, RZ, RZ, -R3 ;  /* 0x000000ffff037224 */ /* 0x000fd800078e0a03 */
[----:B------:R-:W-:-:S05]  /*116f0*/  @P0 IMAD.HI.U32 R172, R3, R172, RZ ;  /* 0x000000ac03ac0227 */ /* 0x000fca00078e00ff */
[----:B------:R-:W-:-:S04]  /*11700*/  @P0 SHF.R.U32.HI R3, RZ, R173, R172 ;  /* 0x000000adff030219 */ /* 0x000fc800000116ac */
[----:B------:R-:W-:Y:S01]  /*11710*/  LOP3.LUT R5, RZ, R3, RZ, 0x33, !PT ;  /* 0x00000003ff057212 */ /* 0x000fe200078e33ff */
[----:B------:R-:W-:Y:S06]  /*11720*/  BRA `(.L_x_1965) ;  /* 0x00000000000c7947 */ /* 0x000fec0003800000 */
.L_x_1964:
[----:B------:R-:W-:-:S13]  /*11730*/  ISETP.NE.AND P0, PT, R155, 0x1, PT ;  /* 0x000000019b00780c */ /* 0x000fda0003f05270 */
[----:B------:R-:W-:-:S05]  /*11740*/  @P0 IMAD.HI.U32 R172, R5, R172, RZ ;  /* 0x000000ac05ac0227 */ /* 0x000fca00078e00ff */
[----:B------:R-:W-:-:S07]  /*11750*/  @P0 SHF.R.U32.HI R5, RZ, R173, R172 ;  /* 0x000000adff050219 */ /* 0x000fce00000116ac */
.L_x_1965:
[----:B------:R-:W-:Y:S05]  /*11760*/  BSYNC B0 ;  /* 0x0000000000007941 */ /* 0x000fea0003800000 */
.L_x_1963:
[----:B------:R-:W-:-:S05]  /*11770*/  IMAD R5, R5, R155, R155 ;  /* 0x0000009b05057224 */ /* 0x000fca00078e029b */
[----:B------:R-:W-:-:S07]  /*11780*/  VIMNMX R154, R154, R5, PT ;  /* 0x000000059a9a7248 */ /* 0x000fce0003fe0100 */
.L_x_1962:
[----:B------:R-:W-:Y:S01]  /*11790*/  SHF.R.S32.HI R3, RZ, 0x1f, R154 ;  /* 0x0000001fff037819 */ /* 0x000fe2000001149a */
[----:B------:R-:W-:Y:S03]  /*117a0*/  BSSY B1, `(.L_x_1966) ;  /* 0x000000f000017945 */ /* 0x000fe60003800000 */
[----:B------:R-:W-:-:S04]  /*117b0*/  LEA.HI R3, R3, R154, RZ, 0x6 ;  /* 0x0000009a03037211 */ /* 0x000fc800078f30ff */
[----:B------:R-:W-:-:S04]  /*117c0*/  SHF.R.S32.HI R3, RZ, 0x6, R3 ;  /* 0x00000006ff037819 */ /* 0x000fc80000011403 */
[----:B------:R-:W-:-:S04]  /*117d0*/  VIMNMX R3, R22, R3, !PT ;  /* 0x0000000316037248 */ /* 0x000fc80007fe0100 */
[----:B------:R-:W-:-:S13]  /*117e0*/  ISETP.GE.AND P0, PT, R0, R3, PT ;  /* 0x000000030000720c */ /* 0x000fda0003f06270 */
[----:B------:R-:W-:Y:S05]  /*117f0*/  @!P0 BRA `(.L_x_1967) ;  /* 0x0000000000248947 */ /* 0x000fea0003800000 */
[----:B------:R-:W-:Y:S01]  /*11800*/  BSSY B0, `(.L_x_1968) ;  /* 0x0000006000007945 */ /* 0x000fe20003800000 */
.L_x_1969:
[----:B------:R-:W-:-:S07]  /*11810*/  MOV R6, 0x11830 ;  /* 0x0001183000067802 */ /* 0x000fce0000000f00 */
[----:B------:R-:W-:Y:S05]  /*11820*/  CALL.REL.NOINC `($_ZN7cutlass13device_kernelIN5flash11enable_sm90INS1_16FlashAttnFwdSm90INS1_25CollectiveMainloopFwdSm90ILi2EN4cute5tupleIJNS5_1CILi1EEES8_S8_EEENS6_IJNS7_ILi64EEESA_SA_EEELi512ENS_10bfloat16_tEfNS_4arch4Sm90ELb0ELb1ELb1ELb0ELb1ELb0ELb1ELb0ELb0ELb1ELb1ELb0EEENS1_21CollectiveEpilogueFwdINS6_IJSA_NS7_ILi512EEESA_EEES9_SC_SE_Li256ELb0ELb1ELb1ELb0EEENS1_19SingleTileSchedulerILb0ELb1ELb1ELi64EEEEEEEEEvNT_6ParamsE$_ZZN5flash25CollectiveMainloopFwdSm90ILi2EN4cute5tupleIJNS1_1CILi1EEES4_S4_EEENS2_IJNS3_ILi64EEES6_S6_EEELi512EN7cutlass10bfloat16_tEfNS8_4arch4Sm90ELb0ELb1ELb1ELb0ELb1ELb0ELb1ELb0ELb0ELb1ELb1ELb0EE3mmaINS_16FlashAttnFwdSm90ISC_NS_21CollectiveEpilogueFwdINS2_IJS6_NS3_ILi512EEES6_EEES5_S9_SB_Li256ELb0ELb1ELb1ELb0EEENS_19SingleTileSchedulerILb0ELb1ELb1ELi64EEEE13SharedStorageENS1_6TensorINS1_11ArrayEngineIfLm128EEENS1_6LayoutINS2_IJNS2_IJNS3_ILi2EEESR_NS3_ILi32EEEEEES4_S4_EEENS2_IJNS2_IJS4_SR_NS3_ILi4EEEEEENS3_ILi0EEESX_EEEEEEENS_7SoftmaxILi2ELi0EEEEEbRKNSC_6ParamsENS8_13PipelineAsyncILi2EEES17_RNS8_13PipelineStateILj2EEERT0_RT1_iRiRKNS_16SeqlenInfoQKNewKILb0ELb0EEENS2_IJiiiiEEERT_ENKUliT_T0_T1_E_clIZSD_ISM_S10_S12_EbS15_S17_S17_S1A_S1C_S1E_iS1F_S1J_S1K_S1M_EUlRS1N_iE1_NS3_ILb0EEENS3_ILb1EEEEEDaiS1N_S1O_S1P_) ;  /* 0x000001ac00447944 */ /* 0x000fea0003c00000 */
[C---:B------:R-:W-:Y:S01]  /*11830*/  ISETP.GT.AND P0, PT, R0.reuse, R3, PT ;  /* 0x000000030000720c */ /* 0x040fe20003f04270 */
[----:B------:R-:W-:-:S12]  /*11840*/  VIADD R0, R0, 0xffffffff ;  /* 0xffffffff00007836 */ /* 0x000fd80000000000 */
[----:B------:R-:W-:Y:S05]  /*11850*/  @P0 BRA `(.L_x_1969) ;  /* 0xfffffffc00ec0947 */ /* 0x000fea000383ffff */
[----:B------:R-:W-:Y:S05]  /*11860*/  BSYNC B0 ;  /* 0x0000000000007941 */ /* 0x000fea0003800000 */
.L_x_1968:
[----:B------:R-:W2:Y:S02]  /*11870*/  LDL R4, [R1+0x50] ;  /* 0x0000500001047983 */ /* 0x000ea40000100800 */
[----:B--2---:R-:W-:-:S07]  /*11880*/  IMAD.SHL.U32 R4, R4, 0x40, RZ ;  /* 0x0000004004047824 */ /* 0x004fce00078e00ff */
.L_x_1967:
[----:B------:R-:W-:Y:S05]  /*11890*/  BSYNC B1 ;  /* 0x0000000000017941 */ /* 0x000fea0003800000 */
.L_x_1966:
[----:B------:R-:W-:Y:S01]  /*118a0*/  UISETP.NE.AND UP1, UPT, UR41, URZ, UPT ;  /* 0x0000003f2900728c */ /* 0x000fe2000bf25270 */
[----:B------:R-:W-:Y:S01]  /*118b0*/  VIADD R4, R4, 0x3f ;  /* 0x0000003f04047836 */ /* 0x000fe20000000000 */
[----:B------:R-:W-:-:S04]  /*118c0*/  UISETP.NE.AND UP0, UPT, UR60, URZ, UPT ;  /* 0x0000003f3c00728c */ /* 0x000fc8000bf05270 */
[----:B------:R-:W-:Y:S02]  /*118d0*/  PLOP3.LUT P0, PT, PT, PT, UP1, 0x80, 0x0 ;  /* 0x000000000000781c */ /* 0x000fe40003f0f018 */
[----:B------:R-:W-:-:S03]  /*118e0*/  PLOP3.LUT P1, PT, PT, PT, UP1, 0x80, 0x0 ;  /* 0x000000000000781c */ /* 0x000fc60003f2f018 */
[----:B------:R-:W-:-:S08]  /*118f0*/  @UP1 ULDC UR4, c[0x0][0x44c] ;  /* 0x0001130000041ab9 */ /* 0x000fd00000000800 */
[----:B------:R-:W-:Y:S01]  /*11900*/  @P0 IMAD.HI.U32 R2, R4, UR4, RZ ;  /* 0x0000000404020c27 */ /* 0x000fe2000f8e00ff */
[----:B------:R-:W-:Y:S01]  /*11910*/  PLOP3.LUT P0, PT, PT, PT, UP0, 0x40, 0x0 ;  /* 0x000000000000781c */ /* 0x000fe20003f0e808 */
[----:B------:R-:W-:-:S03]  /*11920*/  @UP1 ULDC UR4, c[0x0][0x450] ;  /* 0x0001140000041ab9 */ /* 0x000fc60000000800 */
[----:B------:R-:W-:Y:S01]  /*11930*/  @P1 SHF.R.U32.HI R4, RZ, UR4, R2 ;  /* 0x00000004ff041c19 */ /* 0x000fe20008011602 */
[----:B------:R-:W-:-:S04]  /*11940*/  ULDC UR4, c[0x0][0xad4] ;  /* 0x0002b50000047ab9 */ /* 0x000fc80000000800 */
[----:B------:R-:W-:-:S04]  /*11950*/  VIADD R4, R4, UR40 ;  /* 0x0000002804047c36 */ /* 0x000fc80008000000 */
[----:B------:R-:W-:Y:S01]  /*11960*/  VIADD R2, R4, -UR4 ;  /* 0x8000000404027c36 */ /* 0x000fe20008000000 */
[----:B------:R-:W-:Y:S06]  /*11970*/  @P0 BRA `(.L_x_1970) ;  /* 0x0000000000540947 */ /* 0x000fec0003800000 */
[----:B------:R-:W-:Y:S01]  /*11980*/  ISETP.GT.AND P0, PT, R4, -0x1, PT ;  /* 0xffffffff0400780c */ /* 0x000fe20003f04270 */
[----:B------:R-:W-:-:S12]  /*11990*/  BSSY B0, `(.L_x_1971) ;  /* 0x0000011000007945 */ /* 0x000fd80003800000 */
[----:B------:R-:W-:Y:S05]  /*119a0*/  @P0 BRA `(.L_x_1972) ;  /* 0x0000000000240947 */ /* 0x000fea0003800000 */
[----:B------:R-:W-:Y:S01]  /*119b0*/  ULDC UR4, c[0x0][0xadc] ;  /* 0x0002b70000047ab9 */ /* 0x000fe20000000800 */
[----:B------:R-:W-:Y:S01]  /*119c0*/  LOP3.LUT R3, RZ, R4, RZ, 0x33, !PT ;  /* 0x00000004ff037212 */ /* 0x000fe200078e33ff */
[----:B------:R-:W-:-:S05]  /*119d0*/  IMAD.U32 R5, RZ, RZ, UR4 ;  /* 0x00000004ff057e24 */ /* 0x000fca000f8e00ff */
[----:B------:R-:W-:-:S13]  /*119e0*/  ISETP.NE.AND P0, PT, R5, 0x1, PT ;  /* 0x000000010500780c */ /* 0x000fda0003f05270 */
[----:B------:R-:W0:Y:S02]  /*119f0*/  @P0 LDC.64 R6, c[0x0][0xae0] ;  /* 0x0002b800ff060b82 */ /* 0x000e240000000a00 */
[----:B0-----:R-:W-:-:S05]  /*11a00*/  @P0 IMAD.HI.U32 R4, R3, R6, RZ ;  /* 0x0000000603040227 */ /* 0x001fca00078e00ff */
[----:B------:R-:W-:-:S04]  /*11a10*/  @P0 SHF.R.U32.HI R3, RZ, R7, R4 ;  /* 0x00000007ff030219 */ /* 0x000fc80000011604 */
[----:B------:R-:W-:Y:S01]  /*11a20*/  LOP3.LUT R4, RZ, R3, RZ, 0x33, !PT ;  /* 0x00000003ff047212 */ /* 0x000fe200078e33ff */
[----:B------:R-:W-:Y:S06]  /*11a30*/  BRA `(.L_x_1973) ;  /* 0x0000000000187947 */ /* 0x000fec0003800000 */
.L_x_1972:
[----:B------:R-:W-:Y:S02]  /*11a40*/  ULDC UR4, c[0x0][0xadc] ;  /* 0x0002b70000047ab9 */ /* 0x000fe40000000800 */
[----:B------:R-:W-:-:S05]  /*11a50*/  IMAD.U32 R5, RZ, RZ, UR4 ;  /* 0x00000004ff057e24 */ /* 0x000fca000f8e00ff */
[----:B------:R-:W-:-:S13]  /*11a60*/  ISETP.NE.AND P0, PT, R5, 0x1, PT ;  /* 0x000000010500780c */ /* 0x000fda0003f05270 */
[----:B------:R-:W0:Y:S02]  /*11a70*/  @P0 LDC.64 R6, c[0x0][0xae0] ;  /* 0x0002b800ff060b82 */ /* 0x000e240000000a00 */
[----:B0-----:R-:W-:-:S05]  /*11a80*/  @P0 IMAD.HI.U32 R6, R4, R6, RZ ;  /* 0x0000000604060227 */ /* 0x001fca00078e00ff */
[----:B------:R-:W-:-:S07]  /*11a90*/  @P0 SHF.R.U32.HI R4, RZ, R7, R6 ;  /* 0x00000007ff040219 */ /* 0x000fce0000011606 */
.L_x_1973:
[----:B------:R-:W-:Y:S05]  /*11aa0*/  BSYNC B0 ;  /* 0x0000000000007941 */ /* 0x000fea0003800000 */
.L_x_1971:
[----:B------:R-:W-:-:S05]  /*11ab0*/  IMAD R3, R4, R5, RZ ;  /* 0x0000000504037224 */ /* 0x000fca00078e02ff */
[----:B------:R-:W-:-:S07]  /*11ac0*/  VIMNMX R2, R2, R3, !PT ;  /* 0x0000000302027248 */ /* 0x000fce0007fe0100 */
.L_x_1970:
[----:B------:R-:W-:-:S05]  /*11ad0*/  VIADD R2, R2, 0x3f ;  /* 0x0000003f02027836 */ /* 0x000fca0000000000 */
[----:B------:R-:W-:-:S04]  /*11ae0*/  SHF.R.S32.HI R3, RZ, 0x1f, R2 ;  /* 0x0000001fff037819 */ /* 0x000fc80000011402 */
[----:B------:R-:W-:-:S04]  /*11af0*/  LEA.HI R3, R3, R2, RZ, 0x6 ;  /* 0x0000000203037211 */ /* 0x000fc800078f30ff */
[----:B------:R-:W-:-:S04]  /*11b00*/  SHF.R.S32.HI R3, RZ, 0x6, R3 ;  /* 0x00000006ff037819 */ /* 0x000fc80000011403 */
[----:B------:R-:W-:-:S04]  /*11b10*/  VIMNMX R21, R22, R3, !PT ;  /* 0x0000000316157248 */ /* 0x000fc80007fe0100 */
[----:B------:R-:W-:-:S13]  /*11b20*/  ISETP.GE.AND P0, PT, R0, R21, PT ;  /* 0x000000150000720c */ /* 0x000fda0003f06270 */
[----:B------:R-:W-:Y:S05]  /*11b30*/  @!P0 BRA `(.L_x_1974) ;  /* 0x0000007000588947 */ /* 0x000fea0003800000 */
.L_x_1997:
[----:B------:R-:W2:Y:S04]  /*11b40*/  LDL R20, [R1+0x1c8] ;  /* 0x0001c80001147983 */ /* 0x000ea80000100800 */
[----:B0-----:R-:W3:Y:S04]  /*11b50*/  LDL R2, [R1+0x1d0] ;  /* 0x0001d00001027983 */ /* 0x001ee80000100800 */
[----:B------:R-:W4:Y:S01]  /*11b60*/  LDL R3, [R1] ;  /* 0x0000000001037983 */ /* 0x000f220000100800 */
[----:B--2---:R-:W-:-:S05]  /*11b70*/  VIADD R4, R20, 0x1 ;  /* 0x0000000114047836 */ /* 0x004fca0000000000 */
[----:B------:R-:W-:-:S13]  /*11b80*/  ISETP.NE.AND P0, PT, R4, 0x2, PT ;  /* 0x000000020400780c */ /* 0x000fda0003f05270 */
[----:B------:R0:W5:Y:S04]  /*11b90*/  @P0 LDL R6, [R1+0x1cc] ;  /* 0x0001cc0001060983 */ /* 0x0001680000100800 */
[----:B------:R-:W2:Y:S01]  /*11ba0*/  @!P0 LDL R5, [R1+0x1cc] ;  /* 0x0001cc0001058983 */ /* 0x000ea20000100800 */
[----:B---3--:R-:W-:Y:S01]  /*11bb0*/  VIADD R2, R2, 0x1 ;  /* 0x0000000102027836 */ /* 0x008fe20000000000 */
[----:B----4-:R-:W-:Y:S02]  /*11bc0*/  LOP3.LUT R3, R3, 0x1, RZ, 0xfc, !PT ;  /* 0x0000000103037812 */ /* 0x010fe400078efcff */
[----:B------:R1:W-:Y:S04]  /*11bd0*/  STL [R1+0x1c8], R4 ;  /* 0x0001c80401007387 */ /* 0x0003e80000100800 */
[----:B------:R0:W-:Y:S04]  /*11be0*/  STL [R1+0x1d0], R2 ;  /* 0x0001d00201007387 */ /* 0x0001e80000100800 */
[----:B------:R0:W-:Y:S01]  /*11bf0*/  @!P0 STL [R1+0x1c8], RZ ;  /* 0x0001c8ff01008387 */ /* 0x0001e20000100800 */
[----:B------:R-:W-:Y:S01]  /*11c00*/  ISETP.NE.AND P1, PT, R3, 0x3, PT ;  /* 0x000000030300780c */ /* 0x000fe20003f25270 */
[----:B------:R-:W-:Y:S05]  /*11c10*/  YIELD ;  /* 0x0000000000007946 */ /* 0x000fea0003800000 */
[----:B------:R-:W-:Y:S01]  /*11c20*/  BSSY B0, `(.L_x_1975) ;  /* 0x0000006000007945 */ /* 0x000fe20003800000 */
[----:B-1----:R-:W-:Y:S01]  /*11c30*/  @!P0 IMAD.MOV.U32 R4, RZ, RZ, RZ ;  /* 0x000000ffff048224 */ /* 0x002fe200078e00ff */
[----:B--2---:R-:W-:-:S05]  /*11c40*/  @!P0 LOP3.LUT R6, R5, 0x1, RZ, 0x3c, !PT ;  /* 0x0000000105068812 */ /* 0x004fca00078e3cff */
[----:B------:R0:W-:Y:S01]  /*11c50*/  @!P0 STL [R1+0x1cc], R6 ;  /* 0x0001cc0601008387 */ /* 0x0001e20000100800 */
[----:B------:R-:W-:Y:S05]  /*11c60*/  @!P1 BRA `(.L_x_1976) ;  /* 0x0000000000049947 */ /* 0x000fea0003800000 */
[----:B------:R-:W-:Y:S01]  /*11c70*/  BPT.TRAP 0x1 ;  /* 0x000000040000795c */ /* 0x000fe20000300000 */
.L_x_1976:
[----:B------:R-:W-:Y:S05]  /*11c80*/  BSYNC B0 ;  /* 0x0000000000007941 */ /* 0x000fea0003800000 */
.L_x_1975:
[----:B0-----:R-:W2:Y:S01]  /*11c90*/  LDL.64 R2, [R1+0x18] ;  /* 0x0000180001027983 */ /* 0x001ea20000100a00 */
[----:B-----5:R-:W-:Y:S02]  /*11ca0*/  SHF.L.U32 R5, R6, 0x1f, RZ ;  /* 0x0000001f06057819 */ /* 0x020fe400000006ff */
[----:B--2---:R-:W-:-:S05]  /*11cb0*/  MOV R3, R2 ;  /* 0x0000000200037202 */ /* 0x004fca0000000f00 */
[----:B------:R-:W-:-:S04]  /*11cc0*/  IMAD R4, R4, 0x8, R3 ;  /* 0x0000000804047824 */ /* 0x000fc800078e0203 */
[----:B------:R0:W1:Y:S01]  /*11cd0*/  SYNCS.PHASECHK.TRANS64.TRYWAIT P0, [R4+URZ], R5 ;  /* 0x00000005040075a7 */ /* 0x000062000800017f */
[----:B------:R0:W5:Y:S01]  /*11ce0*/  LDL.64 R6, [R1+0x1c8] ;  /* 0x0001c80001067983 */ /* 0x0001620000100a00 */
[----:B------:R-:W-:Y:S04]  /*11cf0*/  BSSY B0, `(.L_x_1977) ;  /* 0x0000003000007945 */ /* 0x000fe80003800000 */
[----:B------:R-:W-:Y:S05]  /*11d00*/  @!P1 BRA `(.L_x_1978) ;  /* 0x0000000000049947 */ /* 0x000fea0003800000 */
[----:B------:R-:W-:Y:S01]  /*11d10*/  BPT.TRAP 0x1 ;  /* 0x000000040000795c */ /* 0x000fe20000300000 */
.L_x_1978:
[----:B------:R-:W-:Y:S05]  /*11d20*/  BSYNC B0 ;  /* 0x0000000000007941 */ /* 0x000fea0003800000 */
.L_x_1977:
[----:B------:R-:W-:Y:S04]  /*11d30*/  BSSY B0, `(.L_x_1979) ;  /* 0x0000006000007945 */ /* 0x000fe80003800000 */
[----:B-1----:R-:W-:Y:S05]  /*11d40*/  @P0 BRA `(.L_x_1980) ;  /* 0x0000000000100947 */ /* 0x002fea0003800000 */
[----:B-----5:R-:W-:Y:S01]  /*11d50*/  IMAD R6, R6, 0x8, R3 ;  /* 0x0000000806067824 */ /* 0x020fe200078e0203 */
[----:B------:R-:W-:-:S04]  /*11d60*/  SHF.L.U32 R7, R7, 0x1f, RZ ;  /* 0x0000001f07077819 */ /* 0x000fc800000006ff */
[----:B------:R-:W1:Y:S02]  /*11d70*/  SYNCS.PHASECHK.TRANS64.TRYWAIT P0, [R6+URZ], R7 ;  /* 0x00000007060075a7 */ /* 0x000e64000800017f */
[----:B-1----:R-:W-:Y:S05]  /*11d80*/  @!P0 BRA `(.L_x_1981) ;  /* 0x0000017800c08947 */ /* 0x002fea0003800000 */
.L_x_1980:
[----:B------:R-:W-:Y:S05]  /*11d90*/  BSYNC B0 ;  /* 0x0000000000007941 */ /* 0x000fea0003800000 */
.L_x_1979:
[----:B-1---5:R-:W2:Y:S04]  /*11da0*/  LDL R7, [R1+0x1c8] ;  /* 0x0001c80001077983 */ /* 0x022ea80000100800 */
[----:B------:R-:W2:Y:S01]  /*11db0*/  LDL.64 R2, [R1+0x80] ;  /* 0x0000800001027983 */ /* 0x000ea20000100a00 */
[----:B------:R-:W-:Y:S05]  /*11dc0*/  WARPSYNC.ALL ;  /* 0x0000000000007948 */ /* 0x000fea0003800000 */
[----:B------:R-:W3:Y:S04]  /*11dd0*/  LDL.64 R12, [R1+0x78] ;  /* 0x00007800010c7983 */ /* 0x000ee80000100a00 */
[----:B0-----:R-:W4:Y:S04]  /*11de0*/  LDL.64 R4, [R1+0x78] ;  /* 0x0000780001047983 */ /* 0x001f280000100a00 */
[----:B------:R-:W4:Y:S04]  /*11df0*/  LDL.64 R8, [R1+0x78] ;  /* 0x0000780001087983 */ /* 0x000f280000100a00 */
[----:B------:R-:W4:Y:S01]  /*11e00*/  LDL.64 R10, [R1+0x78] ;  /* 0x00007800010a7983 */ /* 0x000f220000100a00 */
[----:B--2---:R-:W-:Y:S01]  /*11e10*/  IMAD R2, R7, 0x200, R2 ;  /* 0x0000020007027824 */ /* 0x004fe200078e0202 */
[----:B------:R-:W-:-:S02]  /*11e20*/  R2UR UR7, R3 ;  /* 0x00000000030772ca */ /* 0x000fc400000e0000 */
[----:B------:R-:W2:Y:S02]  /*11e30*/  LDL R14, [R1+0x28] ;  /* 0x00002800010e7983 */ /* 0x000ea40000100800 */
[C---:B------:R-:W-:Y:S01]  /*11e40*/  R2UR UR6, R2.reuse ;  /* 0x00000000020672ca */ /* 0x040fe200000e0000 */
[----:B------:R-:W-:Y:S01]  /*11e50*/  WARPGROUP.ARRIVE ;  /* 0x00000000000079c5 */ /* 0x000fe20000000000 */
[----:B------:R-:W-:Y:S02]  /*11e60*/  VIADD R6, R2, 0x2 ;  /* 0x0000000202067836 */ /* 0x000fe40000000000 */
[----:B------:R-:W-:Y:S01]  /*11e70*/  IMAD.MOV.U32 R7, RZ, RZ, R3 ;  /* 0x000000ffff077224 */ /* 0x000fe200078e0003 */
[----:B---3--:R-:W-:Y:S02]  /*11e80*/  R2UR UR4, R12 ;  /* 0x000000000c0472ca */ /* 0x008fe400000e0000 */
[----:B------:R-:W-:Y:S02]  /*11e90*/  R2UR UR5, R13 ;  /* 0x000000000d0572ca */ /* 0x000fe400000e0000 */
[----:B------:R0:W5:Y:S11]  /*11ea0*/  LDL.64 R12, [R1+0x1c8] ;  /* 0x0001c800010c7983 */ /* 0x0001760000100a00 */
[----:B------:R-:W-:Y:S01]  /*11eb0*/  HGMMA.64x64x16.F32.BF16 R24, gdesc[UR4], RZ, !UPT, gsb0 ;  /* 0x00e00000041879f0 */ /* 0x000fe2000c0018ff */
[----:B----4-:R-:W-:Y:S01]  /*11ec0*/  VIADD R4, R4, 0x2 ;  /* 0x0000000204047836 */ /* 0x010fe20000000000 */
[----:B------:R-:W-:-:S02]  /*11ed0*/  R2UR UR6, R6 ;  /* 0x00000000060672ca */ /* 0x000fc400000e0000 */
[----:B------:R-:W-:Y:S02]  /*11ee0*/  R2UR UR7, R7 ;  /* 0x00000000070772ca */ /* 0x000fe400000e0000 */
[----:B------:R-:W-:Y:S02]  /*11ef0*/  R2UR UR4, R4 ;  /* 0x00000000040472ca */ /* 0x000fe400000e0000 */
[----:B------:R-:W-:Y:S01]  /*11f00*/  R2UR UR5, R5 ;  /* 0x00000000050572ca */ /* 0x000fe200000e0000 */
[----:B------:R-:W-:Y:S02]  /*11f10*/  WARPGROUP.DEPBAR.LE gsb0, 0x0 ;  /* 0x00008000000079c5 */ /* 0x000fe40000010000 */
[----:B------:R-:W-:-:S10]  /*11f20*/  WARPGROUP.ARRIVE ;  /* 0x00000000000079c5 */ /* 0x000fd40000000000 */
[----:B------:R-:W-:Y:S01]  /*11f30*/  HGMMA.64x64x16.F32.BF16 R24, gdesc[UR4], R24, gsb0 ;  /* 0x00e00000041879f0 */ /* 0x000fe20008001818 */
        /* <DEDUP_REMOVED lines=8> */
[----:B------:R-:W-:-:S10]  /*11fc0*/  WARPGROUP.ARRIVE ;  /* 0x00000000000079c5 */ /* 0x000fd40000000000 */
[----:B------:R-:W-:Y:S01]  /*11fd0*/  HGMMA.64x64x16.F32.BF16 R24, gdesc[UR4], R24, gsb0 ;  /* 0x00e00000041879f0 */ /* 0x000fe20008001818 */
[----:B------:R-:W-:Y:S02]  /*11fe0*/  VIADD R2, R2, 0x6 ;  /* 0x0000000602027836 */ /* 0x000fe40000000000 */
[----:B------:R-:W-:Y:S01]  /*11ff0*/  VIADD R10, R10, 0x6 ;  /* 0x000000060a0a7836 */ /* 0x000fe20000000000 */
[----:B------:R-:W-:Y:S02]  /*12000*/  R2UR UR7, R3 ;  /* 0x00000000030772ca */ /* 0x000fe400000e0000 */
[----:B------:R-:W-:Y:S02]  /*12010*/  R2UR UR6, R2 ;  /* 0x00000000020672ca */ /* 0x000fe400000e0000 */
[----:B------:R-:W-:Y:S02]  /*12020*/  R2UR UR4, R10 ;  /* 0x000000000a0472ca */ /* 0x000fe400000e0000 */
[----:B------:R-:W-:Y:S01]  /*12030*/  R2UR UR5, R11 ;  /* 0x000000000b0572ca */ /* 0x000fe200000e0000 */
[----:B------:R-:W-:Y:S01]  /*12040*/  IMAD.MOV.U32 R4, RZ, RZ, 0x1 ;  /* 0x00000001ff047424 */ /* 0x000fe200078e00ff */
[----:B------:R0:W-:Y:S01]  /*12050*/  STL [R1+0x60], RZ ;  /* 0x000060ff01007387 */ /* 0x0001e20000100800 */
[----:B------:R-:W-:-:S02]  /*12060*/  WARPGROUP.DEPBAR.LE gsb0, 0x0 ;  /* 0x00008000000079c5 */ /* 0x000fc40000010000 */
[----:B------:R-:W-:-:S08]  /*12070*/  WARPGROUP.ARRIVE ;  /* 0x00000000000079c5 */ /* 0x000fd00000000000 */
[----:B------:R-:W-:Y:S01]  /*12080*/  HGMMA.64x64x16.F32.BF16 R24, gdesc[UR4], R24, gsb0 ;  /* 0x00e00000041879f0 */ /* 0x000fe20008001818 */
[----:B------:R0:W-:Y:S01]  /*12090*/  STL [R1+0x60], R4 ;  /* 0x0000600401007387 */ /* 0x0001e20000100800 */
[----:B--2---:R-:W-:-:S03]  /*120a0*/  LOP3.LUT R14, R14, 0x1, RZ, 0xfc, !PT ;  /* 0x000000010e0e7812 */ /* 0x004fc600078efcff */
[----:B------:R0:W-:Y:S04]  /*120b0*/  STL [R1+0x60], R4 ;  /* 0x0000600401007387 */ /* 0x0001e80000100800 */
[----:B------:R0:W-:Y:S04]  /*120c0*/  STL [R1+0x60], R4 ;  /* 0x0000600401007387 */ /* 0x0001e80000100800 */
[----:B------:R0:W-:Y:S01]  /*120d0*/  STL [R1+0x60], R4 ;  /* 0x0000600401007387 */ /* 0x0001e20000100800 */
[----:B------:R-:W-:Y:S01]  /*120e0*/  ISETP.NE.AND P1, PT, R14, 0x3, PT ;  /* 0x000000030e00780c */ /* 0x000fe20003f25270 */
[----:B------:R-:W-:Y:S01]  /*120f0*/  BSSY B0, `(.L_x_1982) ;  /* 0x0000004000007945 */ /* 0x000fe20003800000 */
[----:B------:R-:W-:-:S11]  /*12100*/  WARPGROUP.DEPBAR.LE gsb0, 0x0 ;  /* 0x00008000000079c5 */ /* 0x000fd60000010000 */
[----:B0-----:R-:W-:Y:S05]  /*12110*/  @!P1 BRA `(.L_x_1983) ;  /* 0x0000000000049947 */ /* 0x001fea0003800000 */
[----:B------:R-:W-:Y:S01]  /*12120*/  BPT.TRAP 0x1 ;  /* 0x000000040000795c */ /* 0x000fe20000300000 */
.L_x_1983:
[----:B------:R-:W-:Y:S05]  /*12130*/  BSYNC B0 ;  /* 0x0000000000007941 */ /* 0x000fea0003800000 */
.L_x_1982:
        /* <DEDUP_REMOVED lines=8> */
.L_x_1985:
[----:B------:R-:W-:Y:S05]  /*121c0*/  BSYNC B0 ;  /* 0x0000000000007941 */ /* 0x000fea0003800000 */
.L_x_1984:
[----:B------:R-:W-:Y:S04]  /*121d0*/  BSSY B0, `(.L_x_1986) ;  /* 0x0000004000007945 */ /* 0x000fe80003800000 */
[----:B-1----:R-:W-:Y:S05]  /*121e0*/  @P0 BRA `(.L_x_1987) ;  /* 0x0000000000080947 */ /* 0x002fea0003800000 */
[----:B------:R-:W1:Y:S02]  /*121f0*/  SYNCS.PHASECHK.TRANS64.TRYWAIT P0, [R12+URZ], R13 ;  /* 0x0000000d0c0075a7 */ /* 0x000e64000800017f */
[----:B-1----:R-:W-:Y:S05]  /*12200*/  @!P0 BRA `(.L_x_1988) ;  /* 0x0000017400b48947 */ /* 0x002fea0003800000 */
.L_x_1987:
[----:B------:R-:W-:Y:S05]  /*12210*/  BSYNC B0 ;  /* 0x0000000000007941 */ /* 0x000fea0003800000 */
.L_x_1986:
[----:B------:R-:W2:Y:S04]  /*12220*/  LDL R14, [R1+0x68] ;  /* 0x00006800010e7983 */ /* 0x000ea80000100800 */
[----:B------:R-:W3:Y:S04]  /*12230*/  LDL R5, [R1+0x1c8] ;  /* 0x0001c80001057983 */ /* 0x000ee80000100800 */
[----:B------:R-:W3:Y:S04]  /*12240*/  LDL.64 R2, [R1+0x98] ;  /* 0x0000980001027983 */ /* 0x000ee80000100a00 */
[----:B------:R-:W4:Y:S04]  /*12250*/  LDL.64 R6, [R1+0x90] ;  /* 0x0000900001067983 */ /* 0x000f280000100a00 */
[----:B------:R-:W4:Y:S04]  /*12260*/  LDL.64 R8, [R1+0x90] ;  /* 0x0000900001087983 */ /* 0x000f280000100a00 */
[----:B------:R-:W4:Y:S04]  /*12270*/  LDL.64 R10, [R1+0x90] ;  /* 0x00009000010a7983 */ /* 0x000f280000100a00 */
[----:B01----:R-:W4:Y:S01]  /*12280*/  LDL.64 R12, [R1+0x90] ;  /* 0x00009000010c7983 */ /* 0x003f220000100a00 */
[----:B------:R-:W-:Y:S05]  /*12290*/  WARPSYNC.ALL ;  /* 0x0000000000007948 */ /* 0x000fea0003800000 */
[----:B------:R-:W-:Y:S01]  /*122a0*/  WARPGROUP.ARRIVE ;  /* 0x00000000000079c5 */ /* 0x000fe20000000000 */
[----:B------:R-:W4:Y:S05]  /*122b0*/  LDL.64 R16, [R1+0x90] ;  /* 0x0000900001107983 */ /* 0x000f2a0000100a00 */
[----:B------:R-:W0:Y:S01]  /*122c0*/  S2R R18, SR_TID.X ;  /* 0x0000000000127919 */ /* 0x000e220000002100 */
[----:B------:R-:W4:Y:S04]  /*122d0*/  LDL.64 R56, [R1+0x90] ;  /* 0x0000900001387983 */ /* 0x000f280000100a00 */
[----:B------:R-:W4:Y:S01]  /*122e0*/  LDL.64 R58, [R1+0x90] ;  /* 0x00009000013a7983 */ /* 0x000f220000100a00 */
[----:B--2---:R-:W-:-:S03]  /*122f0*/  ISETP.NE.U32.AND P0, PT, R14, RZ, PT ;  /* 0x000000ff0e00720c */ /* 0x004fc60003f05070 */
[----:B------:R-:W2:Y:S01]  /*12300*/  LDL.64 R14, [R1+0x90] ;  /* 0x00009000010e7983 */ /* 0x000ea20000100a00 */
[----:B---3--:R-:W-:Y:S01]  /*12310*/  IMAD R2, R5, 0x1000, R2 ;  /* 0x0000100005027824 */ /* 0x008fe200078e0202 */
[----:B------:R-:W-:Y:S02]  /*12320*/  R2UR UR7, R3 ;  /* 0x00000000030772ca */ /* 0x000fe400000e0000 */
[----:B----4-:R-:W-:Y:S02]  /*12330*/  R2UR UR4, R6 ;  /* 0x00000000060472ca */ /* 0x010fe400000e0000 */
[----:B------:R-:W-:Y:S02]  /*12340*/  R2UR UR6, R2 ;  /* 0x00000000020672ca */ /* 0x000fe400000e0000 */
[----:B------:R-:W-:Y:S02]  /*12350*/  R2UR UR5, R7 ;  /* 0x00000000070572ca */ /* 0x000fe400000e0000 */
[----:B------:R-:W-:-:S11]  /*12360*/  VOTEU.ANY UP0, P0 ;  /* 0x00000000003f7886 */ /* 0x000fd60000000100 */
        /* <DEDUP_REMOVED lines=25> */
[--C-:B------:R-:W-:Y:S01]  /*12500*/  IMAD.MOV.U32 R7, RZ, RZ, R3.reuse ;  /* 0x000000ffff077224 */ /* 0x100fe200078e0003 */
        /* <DEDUP_REMOVED lines=9> */
[----:B------:R-:W-:Y:S01]  /*125a0*/  IMAD.MOV.U32 R7, RZ, RZ, R3 ;  /* 0x000000ffff077224 */ /* 0x000fe200078e0003 */
[----:B------:R-:W-:-:S04]  /*125b0*/  R2UR UR6, R6 ;  /* 0x00000000060672ca */ /* 0x000fc800000e0000 */
[----:B------:R-:W-:Y:S01]  /*125c0*/  R2UR UR7, R7 ;  /* 0x00000000070772ca */ /* 0x000fe200000e0000 */
[----:B--2---:R-:W-:Y:S01]  /*125d0*/  VIADD R14, R14, 0x200 ;  /* 0x000002000e0e7836 */ /* 0x004fe20000000000 */
[----:B------:R-:W-:-:S04]  /*125e0*/  R2UR UR5, R15 ;  /* 0x000000000f0572ca */ /* 0x000fc800000e0000 */
        /* <DEDUP_REMOVED lines=121> */
[----:B------:R-:W-:Y:S02]  /*12d80*/  R2UR UR5, R17 ;  /* 0x00000000110572ca */ /* 0x000fe400000e0000 */
[----:B0-----:R-:W-:-:S05]  /*12d90*/  SHF.R.U32.HI R18, RZ, 0x7, R18 ;  /* 0x00000007ff127819 */ /* 0x001fca0000011612 */
[----:B------:R0:W1:Y:S01]  /*12da0*/  SHFL.IDX PT, R5, R18, RZ, 0x1f ;  /* 0x00001fff12057589 */ /* 0x00006200000e0000 */
[----:B------:R-:W-:Y:S02]  /*12db0*/  WARPGROUP.DEPBAR.LE gsb0, 0x0 ;  /* 0x00008000000079c5 */ /* 0x000fe40000010000 */
[----:B------:R-:W-:Y:S01]  /*12dc0*/  WARPGROUP.ARRIVE ;  /* 0x00000000000079c5 */ /* 0x000fe20000000000 */
[----:B------:R-:W-:Y:S01]  /*12dd0*/  VIADD R6, R2, 0x800 ;  /* 0x0000080002067836 */ /* 0x000fe20000000000 */
[----:B------:R-:W-:Y:S01]  /*12de0*/  R2UR UR9, R9 ;  /* 0x00000000090972ca */ /* 0x000fe200000e0000 */
[----:B------:R-:W-:Y:S01]  /*12df0*/  IMAD.MOV.U32 R17, RZ, RZ, R3 ;  /* 0x000000ffff117224 */ /* 0x000fe200078e0003 */
[----:B0-----:R-:W4:Y:S02]  /*12e00*/  LDL.64 R18, [R1+0x90] ;  /* 0x0000900001127983 */ /* 0x001f240000100a00 */
[----:B------:R-:W-:Y:S01]  /*12e10*/  HGMMA.64x64x16.F32.BF16 R24, gdesc[UR4], R24, gsb0 ;  /* 0x00e00000041879f0 */ /* 0x000fe20008001818 */
[----:B-1----:R-:W-:-:S04]  /*12e20*/  ISETP.GT.AND P0, PT, R5, 0x7f, PT ;  /* 0x0000007f0500780c */ /* 0x002fc80003f04270 */
[----:B------:R-:W-:-:S04]  /*12e30*/  SEL R5, RZ, 0x2, !P0 ;  /* 0x00000002ff057807 */ /* 0x000fc80004000000 */
[----:B------:R-:W-:Y:S01]  /*12e40*/  IADD3 R8, R8, 0x800, R5 ;  /* 0x0000080008087810 */ /* 0x000fe20007ffe005 */
[----:B------:R-:W-:Y:S01]  /*12e50*/  IMAD.IADD R16, R5, 0x1, R6 ;  /* 0x0000000105107824 */ /* 0x000fe200078e0206 */
[----:B------:R-:W-:Y:S01]  /*12e60*/  R2UR UR11, R17 ;  /* 0x00000000110b72ca */ /* 0x000fe200000e0000 */
[----:B------:R-:W-:Y:S01]  /*12e70*/  UMOV UR4, 0x1 ;  /* 0x0000000100047882 */ /* 0x000fe20000000000 */
[----:B------:R-:W-:Y:S02]  /*12e80*/  R2UR UR8, R8 ;  /* 0x00000000080872ca */ /* 0x000fe400000e0000 */
[----:B------:R-:W-:Y:S01]  /*12e90*/  R2UR UR10, R16 ;  /* 0x00000000100a72ca */ /* 0x000fe200000e0000 */
[----:B------:R-:W-:Y:S01]  /*12ea0*/  UISETP.NE.U32.AND UP0, UPT, UR4, URZ, UPT ;  /* 0x0000003f0400728c */ /* 0x000fe2000bf05070 */
[----:B------:R-:W-:Y:S02]  /*12eb0*/  WARPGROUP.DEPBAR.LE gsb0, 0x0 ;  /* 0x00008000000079c5 */ /* 0x000fe40000010000 */
[----:B------:R-:W-:-:S09]  /*12ec0*/  WARPGROUP.ARRIVE ;  /* 0x00000000000079c5 */ /* 0x000fd20000000000 */
[----:B------:R-:W-:Y:S01]  /*12ed0*/  HGMMA.64x64x16.F32.BF16 R24, gdesc[UR8], R24, UP0, gsb0 ;  /* 0x00e00000081879f0 */ /* 0x000fe2000b801818 */
[----:B------:R-:W-:-:S05]  /*12ee0*/  IMAD.MOV.U32 R16, RZ, RZ, 0x4 ;  /* 0x00000004ff107424 */ /* 0x000fca00078e00ff */
[----:B------:R-:W-:Y:S01]  /*12ef0*/  SEL R7, R16, 0x2, P0 ;  /* 0x0000000210077807 */ /* 0x000fe20000000000 */
[----:B------:R-:W-:-:S03]  /*12f00*/  IMAD.MOV.U32 R9, RZ, RZ, R3 ;  /* 0x000000ffff097224 */ /* 0x000fc600078e0003 */
[----:B--2---:R-:W-:Y:S01]  /*12f10*/  IADD3 R10, R7, 0x800, R10 ;  /* 0x00000800070a7810 */ /* 0x004fe20007ffe00a */
[----:B------:R-:W-:Y:S01]  /*12f20*/  IMAD.IADD R8, R6, 0x1, R7 ;  /* 0x0000000106087824 */ /* 0x000fe200078e0207 */
[----:B------:R-:W-:Y:S02]  /*12f30*/  R2UR UR7, R9 ;  /* 0x00000000090772ca */ /* 0x000fe400000e0000 */
[----:B------:R-:W-:Y:S02]  /*12f40*/  R2UR UR4, R10 ;  /* 0x000000000a0472ca */ /* 0x000fe400000e0000 */
[----:B------:R-:W-:Y:S02]  /*12f50*/  R2UR UR6, R8 ;  /* 0x00000000080672ca */ /* 0x000fe400000e0000 */
[----:B------:R-:W-:Y:S01]  /*12f60*/  R2UR UR5, R11 ;  /* 0x000000000b0572ca */ /* 0x000fe200000e0000 */
[----:B------:R-:W-:Y:S02]  /*12f70*/  WARPGROUP.DEPBAR.LE gsb0, 0x0 ;  /* 0x00008000000079c5 */ /* 0x000fe40000010000 */
[----:B------:R-:W-:Y:S01]  /*12f80*/  WARPGROUP.ARRIVE ;  /* 0x00000000000079c5 */ /* 0x000fe20000000000 */
[----:B------:R-:W-:Y:S01]  /*12f90*/  SEL R9, R16, 0x6, !P0 ;  /* 0x0000000610097807 */ /* 0x000fe20004000000 */
[----:B------:R-:W-:Y:S01]  /*12fa0*/  IMAD.MOV.U32 R11, RZ, RZ, R3 ;  /* 0x000000ffff0b7224 */ /* 0x000fe200078e0003 */
[----:B------:R-:W2:Y:S07]  /*12fb0*/  LDL.64 R16, [R1+0x90] ;  /* 0x0000900001107983 */ /* 0x000eae0000100a00 */
[----:B------:R-:W-:Y:S01]  /*12fc0*/  HGMMA.64x64x16.F32.BF16 R24, gdesc[UR4], R24, gsb0 ;  /* 0x00e00000041879f0 */ /* 0x000fe20008001818 */
[----:B------:R-:W-:Y:S01]  /*12fd0*/  IMAD.IADD R10, R6, 0x1, R9 ;  /* 0x00000001060a7824 */ /* 0x000fe200078e0209 */
[----:B---3--:R-:W-:Y:S01]  /*12fe0*/  IADD3 R12, R9, 0x800, R12 ;  /* 0x00000800090c7810 */ /* 0x008fe20007ffe00c */
[----:B------:R0:W5:Y:S01]  /*12ff0*/  LDL R8, [R1+0xc] ;  /* 0x00000c0001087983 */ /* 0x0001620000100800 */
        /* <DEDUP_REMOVED lines=12> */
[----:B------:R-:W-:-:S05]  /*130c0*/  LOP3.LUT R11, R6, 0xa06, RZ, 0xc0, !PT ;  /* 0x00000a06060b7812 */ /* 0x000fca00078ec0ff */
[----:B----4-:R-:W-:Y:S02]  /*130d0*/  IMAD.IADD R14, R11, 0x1, R14 ;  /* 0x000000010b0e7824 */ /* 0x010fe400078e020e */
        /* <DEDUP_REMOVED lines=16> */
[----:B------:R-:W4:Y:S01]  /*131e0*/  LDL.64 R18, [R1+0x90] ;  /* 0x0000900001127983 */ /* 0x000f220000100a00 */
        /* <DEDUP_REMOVED lines=10> */
[----:B------:R-:W-:Y:S01]  /*13290*/  R2UR UR6, R12 ;  /* 0x000000000c0672ca */ /* 0x000fe200000e0000 */
[----:B------:R-:W4:Y:S01]  /*132a0*/  LDL.64 R56, [R1+0x90] ;  /* 0x0000900001387983 */ /* 0x000f220000100a00 */
[----:B------:R-:W-:Y:S02]  /*132b0*/  R2UR UR4, R10 ;  /* 0x000000000a0472ca */ /* 0x000fe400000e0000 */
[----:B------:R-:W-:-:S02]  /*132c0*/  R2UR UR7, R13 ;  /* 0x000000000d0772ca */ /* 0x000fc400000e0000 */
[----:B------:R-:W-:Y:S01]  /*132d0*/  R2UR UR5, R11 ;  /* 0x000000000b0572ca */ /* 0x000fe200000e0000 */
[----:B------:R-:W-:Y:S02]  /*132e0*/  WARPGROUP.DEPBAR.LE gsb0, 0x0 ;  /* 0x00008000000079c5 */ /* 0x000fe40000010000 */
[----:B------:R-:W-:Y:S01]  /*132f0*/  WARPGROUP.ARRIVE ;  /* 0x00000000000079c5 */ /* 0x000fe20000000000 */
[C---:B------:R-:W-:Y:S01]  /*13300*/  IMAD.IADD R10, R9.reuse, 0x1, R6 ;  /* 0x00000001090a7824 */ /* 0x040fe200078e0206 */
[----:B--2---:R-:W-:Y:S01]  /*13310*/  IADD3 R16, R9, 0xa00, R16 ;  /* 0x00000a0009107810 */ /* 0x004fe20007ffe010 */
[----:B------:R-:W2:Y:S07]  /*13320*/  LDL.64 R12, [R1+0x90] ;  /* 0x00009000010c7983 */ /* 0x000eae0000100a00 */
        /* <DEDUP_REMOVED lines=26> */
[C---:B---3--:R-:W-:Y:S01]  /*134d0*/  IADD3 R14, R5.reuse, 0xc00, R14 ;  /* 0x00000c00050e7810 */ /* 0x048fe20007ffe00e */
[----:B------:R-:W3:Y:S07]  /*134e0*/  LDL.64 R16, [R1+0x90] ;  /* 0x0000900001107983 */ /* 0x000eee0000100a00 */
        /* <DEDUP_REMOVED lines=21> */
[----:B--2---:R-:W-:Y:S01]  /*13640*/  IADD3 R12, R9, 0xc00, R12 ;  /* 0x00000c00090c7810 */ /* 0x004fe20007ffe00c */
[----:B------:R-:W-:Y:S01]  /*13650*/  IMAD.MOV.U32 R11, RZ, RZ, R3 ;  /* 0x000000ffff0b7224 */ /* 0x000fe200078e0003 */
[----:B------:R-:W2:Y:S06]  /*13660*/  LDL.64 R18, [R1+0x90] ;  /* 0x0000900001127983 */ /* 0x000eac0000100a00 */
        /* <DEDUP_REMOVED lines=20> */
[----:B------:R-:W2:Y:S01]  /*137b0*/  LDL.64 R56, [R1+0x90] ;  /* 0x0000900001387983 */ /* 0x000ea20000100a00 */
[----:B------:R-:W-:Y:S02]  /*137c0*/  R2UR UR6, R12 ;  /* 0x000000000c0672ca */ /* 0x000fe400000e0000 */
[----:B------:R-:W-:Y:S01]  /*137d0*/  R2UR UR7, R13 ;  /* 0x000000000d0772ca */ /* 0x000fe200000e0000 */
[----:B------:R-:W-:-:S02]  /*137e0*/  WARPGROUP.DEPBAR.LE gsb0, 0x0 ;  /* 0x00008000000079c5 */ /* 0x000fc40000010000 */
[----:B------:R-:W-:Y:S01]  /*137f0*/  WARPGROUP.ARRIVE ;  /* 0x00000000000079c5 */ /* 0x000fe20000000000 */
[----:B------:R-:W-:Y:S01]  /*13800*/  VIADD R6, R2, 0xe00 ;  /* 0x00000e0002067836 */ /* 0x000fe20000000000 */
[C---:B---3--:R-:W-:Y:S01]  /*13810*/  IADD3 R16, R5.reuse, 0xe00, R16 ;  /* 0x00000e0005107810 */ /* 0x048fe20007ffe010 */
[----:B------:R-:W-:Y:S01]  /*13820*/  IMAD.MOV.U32 R11, RZ, RZ, R3 ;  /* 0x000000ffff0b7224 */ /* 0x000fe200078e0003 */
[----:B------:R-:W3:Y:S06]  /*13830*/  LDL R12, [R1] ;  /* 0x00000000010c7983 */ /* 0x000eec0000100800 */
[----:B------:R-:W-:Y:S01]  /*13840*/  HGMMA.64x64x16.F32.BF16 R24, gdesc[UR4], R24, gsb0 ;  /* 0x00e00000041879f0 */ /* 0x000fe20008001818 */
[----:B------:R-:W-:Y:S01]  /*13850*/  IMAD.IADD R10, R5, 0x1, R6 ;  /* 0x00000001050a7824 */ /* 0x000fe200078e0206 */
[----:B------:R-:W-:Y:S01]  /*13860*/  R2UR UR7, R11 ;  /* 0x000000000b0772ca */ /* 0x000fe200000e0000 */
[----:B------:R0:W5:Y:S01]  /*13870*/  LDL R5, [R1+0x1c8] ;  /* 0x0001c80001057983 */ /* 0x0001620000100800 */
[----:B------:R-:W-:-:S02]  /*13880*/  R2UR UR4, R16 ;  /* 0x00000000100472ca */ /* 0x000fc400000e0000 */
[----:B------:R-:W-:Y:S02]  /*13890*/  R2UR UR6, R10 ;  /* 0x000000000a0672ca */ /* 0x000fe400000e0000 */
[----:B------:R-:W-:Y:S01]  /*138a0*/  R2UR UR5, R17 ;  /* 0x00000000110572ca */ /* 0x000fe200000e0000 */
[----:B------:R-:W-:Y:S02]  /*138b0*/  WARPGROUP.DEPBAR.LE gsb0, 0x0 ;  /* 0x00008000000079c5 */ /* 0x000fe40000010000 */
[----:B------:R-:W-:-:S10]  /*138c0*/  WARPGROUP.ARRIVE ;  /* 0x00000000000079c5 */ /* 0x000fd40000000000 */
[----:B------:R-:W-:Y:S01]  /*138d0*/  HGMMA.64x64x16.F32.BF16 R24, gdesc[UR4], R24, gsb0 ;  /* 0x00e00000041879f0 */ /* 0x000fe20008001818 */
[C---:B------:R-:W-:Y:S01]  /*138e0*/  IMAD.IADD R10, R7.reuse, 0x1, R6 ;  /* 0x00000001070a7824 */ /* 0x040fe200078e0206 */
[----:B----4-:R-:W-:Y:S01]  /*138f0*/  IADD3 R14, R7, 0xe00, R14 ;  /* 0x00000e00070e7810 */ /* 0x010fe20007ffe00e */
        /* <DEDUP_REMOVED lines=8> */
[C---:B------:R-:W-:Y:S01]  /*13980*/  IMAD.IADD R6, R9.reuse, 0x1, R6 ;  /* 0x0000000109067824 */ /* 0x040fe200078e0206 */
[----:B--2---:R-:W-:Y:S01]  /*13990*/  IADD3 R18, R9, 0xe00, R18 ;  /* 0x00000e0009127810 */ /* 0x004fe20007ffe012 */
        /* <DEDUP_REMOVED lines=14> */
[----:B------:R-:W-:Y:S02]  /*13a80*/  IMAD.IADD R6, R2, 0x1, R7 ;  /* 0x0000000102067824 */ /* 0x000fe400078e0207 */
[----:B------:R-:W-:Y:S02]  /*13a90*/  IMAD.IADD R2, R7, 0x1, R56 ;  /* 0x0000000107027824 */ /* 0x000fe400078e0238 */
[----:B------:R-:W-:Y:S02]  /*13aa0*/  IMAD.MOV.U32 R7, RZ, RZ, R3 ;  /* 0x000000ffff077224 */ /* 0x000fe400078e0003 */
[----:B------:R-:W-:Y:S01]  /*13ab0*/  IMAD.MOV.U32 R3, RZ, RZ, R57 ;  /* 0x000000ffff037224 */ /* 0x000fe200078e0039 */
[----:B------:R-:W-:Y:S02]  /*13ac0*/  R2UR UR6, R6 ;  /* 0x00000000060672ca */ /* 0x000fe400000e0000 */
[----:B------:R-:W-:Y:S02]  /*13ad0*/  R2UR UR7, R7 ;  /* 0x00000000070772ca */ /* 0x000fe400000e0000 */
[----:B------:R-:W-:-:S02]  /*13ae0*/  R2UR UR4, R2 ;  /* 0x00000000020472ca */ /* 0x000fc400000e0000 */
[----:B------:R-:W-:Y:S01]  /*13af0*/  R2UR UR5, R3 ;  /* 0x00000000030572ca */ /* 0x000fe200000e0000 */
        /* <DEDUP_REMOVED lines=32> */
[----:B---3--:R-:W-:-:S03]  /*13d00*/  LOP3.LUT R2, R12, 0x1, RZ, 0xfc, !PT ;  /* 0x000000010c027812 */ /* 0x008fc600078efcff */
        /* <DEDUP_REMOVED lines=8> */
.L_x_1990:
[----:B------:R-:W-:Y:S05]  /*13d90*/  BSYNC B0 ;  /* 0x0000000000007941 */ /* 0x000fea0003800000 */
.L_x_1989:
[----:B------:R-:W2:Y:S02]  /*13da0*/  LDL.64 R2, [R1+0x20] ;  /* 0x0000200001027983 */ /* 0x000ea40000100a00 */
[----:B--2---:R-:W-:-:S05]  /*13db0*/  MOV R2, R2 ;  /* 0x0000000200027202 */ /* 0x004fca0000000f00 */
[----:B-----5:R-:W-:-:S05]  /*13dc0*/  IMAD R5, R5, 0x8, R2 ;  /* 0x0000000805057824 */ /* 0x020fca00078e0202 */
[----:B------:R-:W-:-:S04]  /*13dd0*/  PRMT R5, R8, 0x654, R5 ;  /* 0x0000065408057816 */ /* 0x000fc80000000005 */
[----:B------:R0:W-:Y:S01]  /*13de0*/  SYNCS.ARRIVE.TRANS64.RED.A1T0 RZ, [R5+URZ], RZ ;  /* 0x000000ff05ff79a7 */ /* 0x0001e2000810043f */
[----:B------:R-:W2:Y:S04]  /*13df0*/  LDL.64 R6, [R1+0x100] ;  /* 0x0001000001067983 */ /* 0x000ea80000100a00 */
[----:B------:R-:W3:Y:S04]  /*13e00*/  LDL.64 R12, [R1+0x1f0] ;  /* 0x0001f000010c7983 */ /* 0x000ee80000100a00 */
[----:B0-----:R-:W4:Y:S04]  /*13e10*/  LDL.64 R4, [R1+0x1e0] ;  /* 0x0001e00001047983 */ /* 0x001f280000100a00 */
[----:B------:R-:W3:Y:S04]  /*13e20*/  LDL.64 R18, [R1+0xb8] ;  /* 0x0000b80001127983 */ /* 0x000ee80000100a00 */
[----:B--2---:R-:W2:Y:S02]  /*13e30*/  LD.E R7, desc[UR36][R6.64] ;  /* 0x0000002406077980 */ /* 0x004ea4000c101900 */
[-C--:B--2---:R-:W-:Y:S01]  /*13e40*/  FMUL.FTZ R16, R26, R7.reuse ;  /* 0x000000071a107220 */ /* 0x084fe20000410000 */
[-C--:B------:R-:W-:Y:S01]  /*13e50*/  FMUL.FTZ R24, R24, R7.reuse ;  /* 0x0000000718187220 */ /* 0x080fe20000410000 */
[-C--:B------:R-:W-:Y:S01]  /*13e60*/  FMUL.FTZ R3, R25, R7.reuse ;  /* 0x0000000719037220 */ /* 0x080fe20000410000 */
[----:B------:R-:W-:-:S02]  /*13e70*/  FMUL.FTZ R2, R27, R7 ;  /* 0x000000071b027220 */ /* 0x000fc40000410000 */
[----:B------:R-:W4:Y:S01]  /*13e80*/  MUFU.TANH R15, R24 ;  /* 0x00000018000f7308 */ /* 0x000f220000002400 */
[-C--:B------:R-:W-:Y:S01]  /*13e90*/  FMUL.FTZ R159, R30, R7.reuse ;  /* 0x000000071e9f7220 */ /* 0x080fe20000410000 */
[-C--:B------:R-:W-:Y:S01]  /*13ea0*/  FMUL.FTZ R28, R28, R7.reuse ;  /* 0x000000071c1c7220 */ /* 0x080fe20000410000 */
[----:B------:R-:W-:-:S05]  /*13eb0*/  FMUL.FTZ R85, R29, R7 ;  /* 0x000000071d557220 */ /* 0x000fca0000410000 */
[----:B------:R-:W0:Y:S01]  /*13ec0*/  MUFU.TANH R16, R16 ;  /* 0x0000001000107308 */ /* 0x000e220000002400 */
[-C--:B------:R-:W-:Y:S01]  /*13ed0*/  FMUL.FTZ R153, R31, R7.reuse ;  /* 0x000000071f997220 */ /* 0x080fe20000410000 */
[----:B------:R-:W-:-:S06]  /*13ee0*/  FMUL.FTZ R89, R32, R7 ;  /* 0x0000000720597220 */ /* 0x000fcc0000410000 */
[----:B------:R-:W1:Y:S01]  /*13ef0*/  MUFU.TANH R3, R3 ;  /* 0x0000000300037308 */ /* 0x000e620000002400 */
[----:B------:R-:W-:-:S07]  /*13f00*/  FMUL.FTZ R161, R34, R7 ;  /* 0x0000000722a17220 */ /* 0x000fce0000410000 */
[----:B------:R-:W2:Y:S01]  /*13f10*/  MUFU.TANH R2, R2 ;  /* 0x0000000200027308 */ /* 0x000ea20000002400 */
[----:B------:R-:W-:-:S07]  /*13f20*/  FMUL.FTZ R95, R33, R7 ;  /* 0x00000007215f7220 */ /* 0x000fce0000410000 */
[----:B------:R-:W3:Y:S01]  /*13f30*/  MUFU.TANH R6, R28 ;  /* 0x0000001c00067308 */ /* 0x000ee20000002400 */
[----:B------:R-:W-:-:S07]  /*13f40*/  FMUL.FTZ R164, R35, R7 ;  /* 0x0000000723a47220 */ /* 0x000fce0000410000 */
[----:B------:R-:W3:Y:S01]  /*13f50*/  MUFU.TANH R159, R159 ;  /* 0x0000009f009f7308 */ /* 0x000ee20000002400 */
[----:B----4-:R-:W-:Y:S01]  /*13f60*/  FMNMX.FTZ R8, R15, R4, !PT ;  /* 0x000000040f087209 */ /* 0x010fe20007810000 */
[----:B------:R-:W-:-:S06]  /*13f70*/  FMUL.FTZ R99, R36, R7 ;  /* 0x0000000724637220 */ /* 0x000fcc0000410000 */
[----:B------:R-:W4:Y:S01]  /*13f80*/  MUFU.TANH R85, R85 ;  /* 0x0000005500557308 */ /* 0x000f220000002400 */
[----:B0-----:R-:W-:Y:S01]  /*13f90*/  FMNMX.FTZ R9, R16, R5, !PT ;  /* 0x0000000510097209 */ /* 0x001fe20007810000 */
[----:B------:R-:W-:-:S06]  /*13fa0*/  FMUL.FTZ R166, R38, R7 ;  /* 0x0000000726a67220 */ /* 0x000fcc0000410000 */
[----:B------:R-:W0:Y:S01]  /*13fb0*/  MUFU.TANH R153, R153 ;  /* 0x0000009900997308 */ /* 0x000e220000002400 */
[----:B-1----:R-:W-:Y:S01]  /*13fc0*/  FMNMX.FTZ R11, R3, R8, !PT ;  /* 0x00000008030b7209 */ /* 0x002fe20007810000 */
[----:B------:R-:W-:-:S06]  /*13fd0*/  FMUL.FTZ R105, R37, R7 ;  /* 0x0000000725697220 */ /* 0x000fcc0000410000 */
[----:B------:R-:W1:Y:S01]  /*13fe0*/  MUFU.TANH R89, R89 ;  /* 0x0000005900597308 */ /* 0x000e620000002400 */
[----:B--2---:R-:W-:Y:S01]  /*13ff0*/  FMNMX.FTZ R8, R2, R9, !PT ;  /* 0x0000000902087209 */ /* 0x004fe20007810000 */
[----:B------:R-:W-:-:S06]  /*14000*/  FMUL.FTZ R165, R39, R7 ;  /* 0x0000000727a57220 */ /* 0x000fcc0000410000 */
[----:B------:R-:W2:Y:S01]  /*14010*/  MUFU.TANH R161, R161 ;  /* 0x000000a100a17308 */ /* 0x000ea20000002400 */
[----:B---3--:R-:W-:Y:S01]  /*14020*/  FMNMX.FTZ R10, R6, R11, !PT ;  /* 0x0000000b060a7209 */ /* 0x008fe20007810000 */
[----:B------:R-:W-:-:S06]  /*14030*/  FMUL.FTZ R109, R40, R7 ;  /* 0x00000007286d7220 */ /* 0x000fcc0000410000 */
[----:B------:R-:W3:Y:S01]  /*14040*/  MUFU.TANH R95, R95 ;  /* 0x0000005f005f7308 */ /* 0x000ee20000002400 */
[----:B------:R-:W-:Y:S01]  /*14050*/  FMNMX.FTZ R8, R159, R8, !PT ;  /* 0x000000089f087209 */ /* 0x000fe20007810000 */
[----:B------:R-:W-:-:S06]  /*14060*/  FMUL.FTZ R168, R42, R7 ;  /* 0x000000072aa87220 */ /* 0x000fcc0000410000 */
        /* <DEDUP_REMOVED lines=14> */
[-C--:B------:R-:W-:Y:S01]  /*14150*/  FMUL.FTZ R125, R45, R7.reuse ;  /* 0x000000072d7d7220 */ /* 0x080fe20000410000 */
[-C--:B------:R-:W-:Y:S01]  /*14160*/  FMUL.FTZ R169, R47, R7.reuse ;  /* 0x000000072fa97220 */ /* 0x080fe20000410000 */
[-C--:B------:R-:W-:Y:S01]  /*14170*/  FMUL.FTZ R129, R48, R7.reuse ;  /* 0x0000000730817220 */ /* 0x080fe20000410000 */
[-C--:B------:R-:W-:Y:S01]  /*14180*/  FMUL.FTZ R174, R50, R7.reuse ;  /* 0x0000000732ae7220 */ /* 0x080fe20000410000 */
[-C--:B------:R-:W-:Y:S01]  /*14190*/  FMUL.FTZ R135, R49, R7.reuse ;  /* 0x0000000731877220 */ /* 0x080fe20000410000 */
[----:B------:R-:W-:Y:S01]  /*141a0*/  FMUL.FTZ R175, R51, R7 ;  /* 0x0000000733af7220 */ /* 0x000fe20000410000 */
[----:B------:R-:W3:Y:S01]  /*141b0*/  MUFU.TANH R109, R109 ;  /* 0x0000006d006d7308 */ /* 0x000ee20000002400 */
[----:B------:R-:W-:Y:S01]  /*141c0*/  FMNMX.FTZ R9, R164, R9, !PT ;  /* 0x00000009a4097209 */ /* 0x000fe20007810000 */
[-C--:B------:R-:W-:Y:S01]  /*141d0*/  FMUL.FTZ R137, R52, R7.reuse ;  /* 0x0000000734897220 */ /* 0x080fe20000410000 */
[-C--:B------:R-:W-:Y:S01]  /*141e0*/  FMUL.FTZ R176, R54, R7.reuse ;  /* 0x0000000736b07220 */ /* 0x080fe20000410000 */
[-C--:B------:R-:W-:Y:S01]  /*141f0*/  FMUL.FTZ R147, R53, R7.reuse ;  /* 0x0000000735937220 */ /* 0x080fe20000410000 */
[----:B------:R-:W-:Y:S01]  /*14200*/  FMUL.FTZ R177, R55, R7 ;  /* 0x0000000737b17220 */ /* 0x000fe20000410000 */
[----:B------:R-:W3:Y:S02]  /*14210*/  LDL R11, [R1+0x200] ;  /* 0x00020000010b7983 */ /* 0x000ee40000100800 */
[----:B------:R-:W3:Y:S01]  /*14220*/  MUFU.TANH R168, R168 ;  /* 0x000000a800a87308 */ /* 0x000ee20000002400 */
[----:B----4-:R-:W-:-:S07]  /*14230*/  FMNMX.FTZ R10, R99, R10, !PT ;  /* 0x0000000a630a7209 */ /* 0x010fce0007810000 */
[----:B------:R-:W4:Y:S01]  /*14240*/  MUFU.TANH R115, R115 ;  /* 0x0000007300737308 */ /* 0x000f220000002400 */
[----:B0-----:R-:W-:-:S07]  /*14250*/  FMNMX.FTZ R8, R166, R9, !PT ;  /* 0x00000009a6087209 */ /* 0x001fce0007810000 */
[----:B------:R-:W0:Y:S01]  /*14260*/  MUFU.TANH R167, R167 ;  /* 0x000000a700a77308 */ /* 0x000e220000002400 */
[----:B-1----:R-:W-:-:S07]  /*14270*/  FMNMX.FTZ R10, R105, R10, !PT ;  /* 0x0000000a690a7209 */ /* 0x002fce0007810000 */
[----:B------:R-:W1:Y:S01]  /*14280*/  MUFU.TANH R119, R119 ;  /* 0x0000007700777308 */ /* 0x000e620000002400 */
[----:B--2---:R-:W-:-:S07]  /*14290*/  FMNMX.FTZ R9, R165, R8, !PT ;  /* 0x00000008a5097209 */ /* 0x004fce0007810000 */
[----:B------:R-:W2:Y:S01]  /*142a0*/  MUFU.TANH R170, R170 ;  /* 0x000000aa00aa7308 */ /* 0x000ea20000002400 */
[----:B---3--:R-:W-:-:S07]  /*142b0*/  FMNMX.FTZ R10, R109, R10, !PT ;  /* 0x0000000a6d0a7209 */ /* 0x008fce0007810000 */
[----:B------:R-:W3:Y:S01]  /*142c0*/  MUFU.TANH R125, R125 ;  /* 0x0000007d007d7308 */ /* 0x000ee20000002400 */
[----:B------:R-:W-:-:S07]  /*142d0*/  FMNMX.FTZ R8, R168, R9, !PT ;  /* 0x00000009a8087209 */ /* 0x000fce0007810000 */
        /* <DEDUP_REMOVED lines=13> */
[----:B----4-:R-:W-:Y:S02]  /*143b0*/  FMNMX.FTZ R10, R129, R10, !PT ;  /* 0x0000000a810a7209 */ /* 0x010fe40007810000 */
[----:B0-----:R-:W-:-:S05]  /*143c0*/  FMNMX.FTZ R8, R174, R7, !PT ;  /* 0x00000007ae087209 */ /* 0x001fca0007810000 */
[----:B------:R-:W0:Y:S08]  /*143d0*/  MUFU.TANH R147, R147 ;  /* 0x0000009300937308 */ /* 0x000e300000002400 */
[----:B------:R-:W4:Y:S01]  /*143e0*/  MUFU.TANH R177, R177 ;  /* 0x000000b100b17308 */ /* 0x000f220000002400 */
[----:B-1----:R-:W-:Y:S02]  /*143f0*/  FMNMX.FTZ R10, R135, R10, !PT ;  /* 0x0000000a870a7209 */ /* 0x002fe40007810000 */
[----:B--2---:R-:W-:-:S02]  /*14400*/  FMNMX.FTZ R7, R175, R8, !PT ;  /* 0x00000008af077209 */ /* 0x004fc40007810000 */
[----:B---3--:R-:W-:Y:S02]  /*14410*/  FMNMX.FTZ R8, R137, R10, !PT ;  /* 0x0000000a89087209 */ /* 0x008fe40007810000 */
[----:B------:R-:W-:Y:S02]  /*14420*/  FMNMX.FTZ R10, R176, R7, !PT ;  /* 0x00000007b00a7209 */ /* 0x000fe40007810000 */
[----:B0-----:R-:W-:Y:S02]  /*14430*/  FMNMX.FTZ R8, R147, R8, !PT ;  /* 0x0000000893087209 */ /* 0x001fe40007810000 */
[----:B----4-:R-:W-:-:S03]  /*14440*/  FMNMX.FTZ R9, R177, R10, !PT ;  /* 0x0000000ab1097209 */ /* 0x010fc60007810000 */
[----:B------:R-:W0:Y:S04]  /*14450*/  SHFL.BFLY PT, R7, R8, 0x2, 0x1f ;  /* 0x0c401f0008077f89 */ /* 0x000e2800000e0000 */
[----:B------:R-:W-:Y:S04]  /*14460*/  STL.64 [R1+0x1e0], R8 ;  /* 0x0001e00801007387 */ /* 0x000fe80000100a00 */
[----:B------:R-:W2:Y:S01]  /*14470*/  LDL R24, [R1+0x1e4] ;  /* 0x0001e40001187983 */ /* 0x000ea20000100800 */
[----:B0-----:R-:W-:-:S05]  /*14480*/  FMNMX.FTZ R7, R8, R7, !PT ;  /* 0x0000000708077209 */ /* 0x001fca0007810000 */
[----:B------:R-:W0:Y:S02]  /*14490*/  SHFL.BFLY PT, R10, R7, 0x1, 0x1f ;  /* 0x0c201f00070a7f89 */ /* 0x000e2400000e0000 */
[----:B0-----:R-:W-:-:S05]  /*144a0*/  FMNMX.FTZ R10, R7, R10, !PT ;  /* 0x0000000a070a7209 */ /* 0x001fca0007810000 */
[----:B------:R-:W-:Y:S04]  /*144b0*/  STL [R1+0x1e0], R10 ;  /* 0x0001e00a01007387 */ /* 0x000fe80000100800 */
[----:B------:R-:W3:Y:S04]  /*144c0*/  LDL R17, [R1+0x1e0] ;  /* 0x0001e00001117983 */ /* 0x000ee80000100800 */
[----:B--2---:R-:W0:Y:S02]  /*144d0*/  SHFL.BFLY PT, R9, R24, 0x2, 0x1f ;  /* 0x0c401f0018097f89 */ /* 0x004e2400000e0000 */
[----:B0-----:R-:W-:-:S05]  /*144e0*/  FMNMX.FTZ R9, R9, R24, !PT ;  /* 0x0000001809097209 */ /* 0x001fca0007810000 */
[----:B------:R-:W0:Y:S02]  /*144f0*/  SHFL.BFLY PT, R8, R9, 0x1, 0x1f ;  /* 0x0c201f0009087f89 */ /* 0x000e2400000e0000 */
[----:B0-----:R-:W-:Y:S01]  /*14500*/  FMNMX.FTZ R8, R9, R8, !PT ;  /* 0x0000000809087209 */ /* 0x001fe20007810000 */
[----:B---3--:R-:W-:-:S04]  /*14510*/  FADD.FTZ R4, R4, -R17 ;  /* 0x8000001104047221 */ /* 0x008fc80000010000 */
[----:B------:R-:W-:Y:S01]  /*14520*/  FADD.FTZ R14, R5, -R8 ;  /* 0x80000008050e7221 */ /* 0x000fe20000010000 */
[----:B------:R-:W-:-:S03]  /*14530*/  FMUL.FTZ R4, R4, R11 ;  /* 0x0000000b04047220 */ /* 0x000fc60000410000 */
[----:B------:R-:W-:Y:S01]  /*14540*/  FMUL.FTZ R14, R11, R14 ;  /* 0x0000000e0b0e7220 */ /* 0x000fe20000410000 */
[----:B------:R-:W0:Y:S08]  /*14550*/  MUFU.EX2 R173, R4 ;  /* 0x0000000400ad7308 */ /* 0x000e300000000800 */
[----:B------:R-:W1:Y:S01]  /*14560*/  MUFU.EX2 R160, R14 ;  /* 0x0000000e00a07308 */ /* 0x000e620000000800 */
[----:B------:R2:W-:Y:S01]  /*14570*/  STL [R1+0x1e4], R8 ;  /* 0x0001e40801007387 */ /* 0x0005e20000100800 */
[----:B0-----:R-:W-:Y:S01]  /*14580*/  FMUL.FTZ R12, R173, R12 ;  /* 0x0000000cad0c7220 */ /* 0x001fe20000410000 */
[----:B-1----:R-:W-:-:S05]  /*14590*/  FMUL.FTZ R13, R13, R160 ;  /* 0x000000a00d0d7220 */ /* 0x002fca0000410000 */
[----:B------:R2:W-:Y:S04]  /*145a0*/  STL.64 [R1+0x1f0], R12 ;  /* 0x0001f00c01007387 */ /* 0x0005e80000100a00 */
[----:B------:R-:W3:Y:S01]  /*145b0*/  LD.E R5, desc[UR36][R18.64+0x4] ;  /* 0x0000042412057980 */ /* 0x000ee2000c101900 */
[----:B------:R-:W-:Y:S01]  /*145c0*/  BSSY B0, `(.L_x_1991) ;  /* 0x000000c000007945 */ /* 0x000fe20003800000 */
[----:B---3--:R-:W-:-:S13]  /*145d0*/  ISETP.NE.AND P0, PT, R5, RZ, PT ;  /* 0x000000ff0500720c */ /* 0x008fda0003f05270 */
[----:B--2---:R-:W-:Y:S05]  /*145e0*/  @P0 BRA `(.L_x_1992) ;  /* 0x0000000000240947 */ /* 0x004fea0003800000 */
[----:B------:R-:W2:Y:S04]  /*145f0*/  LDL.64 R8, [R1+0xc0] ;  /* 0x0000c00001087983 */ /* 0x000ea80000100a00 */
[----:B------:R-:W3:Y:S04]  /*14600*/  LD.E R19, desc[UR36][R18.64] ;  /* 0x0000002412137980 */ /* 0x000ee8000c101900 */
[----:B--2---:R-:W2:Y:S01]  /*14610*/  LD.E.64 R8, desc[UR36][R8.64] ;  /* 0x0000002408087980 */ /* 0x004ea2000c101b00 */
[----:B---3--:R-:W-:-:S04]  /*14620*/  IMAD R4, R20, 0x40, R19 ;  /* 0x0000004014047824 */ /* 0x008fc800078e0213 */
[----:B--2---:R-:W-:-:S05]  /*14630*/  IMAD.WIDE R4, R4, 0x4, R8 ;  /* 0x0000000404047825 */ /* 0x004fca00078e0208 */
[----:B------:R0:W-:Y:S04]  /*14640*/  ST.E desc[UR36][R4.64], R173 ;  /* 0x000000ad04007985 */ /* 0x0001e8000c101924 */
[----:B------:R-:W2:Y:S04]  /*14650*/  LDL.64 R18, [R1+0xb8] ;  /* 0x0000b80001127983 */ /* 0x000ea80000100a00 */
[----:B--2---:R-:W2:Y:S02]  /*14660*/  LD.E R7, desc[UR36][R18.64+0x4] ;  /* 0x0000042412077980 */ /* 0x004ea4000c101900 */
[----:B0-2---:R-:W-:-:S13]  /*14670*/  ISETP.NE.AND P0, PT, R7, RZ, PT ;  /* 0x000000ff0700720c */ /* 0x005fda0003f05270 */
.L_x_1992:
[----:B------:R-:W-:Y:S05]  /*14680*/  BSYNC B0 ;  /* 0x0000000000007941 */ /* 0x000fea0003800000 */
.L_x_1991:
[----:B------:R-:W-:Y:S04]  /*14690*/  BSSY B0, `(.L_x_1993) ;  /* 0x0000009000007945 */ /* 0x000fe80003800000 */
[----:B------:R-:W-:Y:S05]  /*146a0*/  @P0 BRA `(.L_x_1994) ;  /* 0x00000000001c0947 */ /* 0x000fea0003800000 */
[----:B------:R-:W2:Y:S04]  /*146b0*/  LDL.64 R8, [R1+0xc0] ;  /* 0x0000c00001087983 */ /* 0x000ea80000100a00 */
[----:B------:R-:W3:Y:S04]  /*146c0*/  LD.E R19, desc[UR36][R18.64] ;  /* 0x0000002412137980 */ /* 0x000ee8000c101900 */
[----:B--2---:R-:W2:Y:S01]  /*146d0*/  LD.E.64 R4, desc[UR36][R8.64] ;  /* 0x0000002408047980 */ /* 0x004ea2000c101b00 */
[----:B---3--:R-:W-:-:S04]  /*146e0*/  IMAD R20, R20, 0x40, R19 ;  /* 0x0000004014147824 */ /* 0x008fc800078e0213 */
[----:B------:R-:W-:-:S04]  /*146f0*/  VIADD R20, R20, 0x8 ;  /* 0x0000000814147836 */ /* 0x000fc80000000000 */
[----:B--2---:R-:W-:-:S05]  /*14700*/  IMAD.WIDE R4, R20, 0x4, R4 ;  /* 0x0000000414047825 */ /* 0x004fca00078e0204 */
[----:B------:R0:W-:Y:S02]  /*14710*/  ST.E desc[UR36][R4.64], R160 ;  /* 0x000000a004007985 */ /* 0x0001e4000c101924 */
.L_x_1994:
[----:B------:R-:W-:Y:S05]  /*14720*/  BSYNC B0 ;  /* 0x0000000000007941 */ /* 0x000fea0003800000 */
.L_x_1993:
[----:B------:R-:W2:Y:S04]  /*14730*/  LDL R178, [R1+0x200] ;  /* 0x0002000001b27983 */ /* 0x000ea80000100800 */
[----:B------:R-:W2:Y:S04]  /*14740*/  LDL.64 R144, [R1+0x1e0] ;  /* 0x0001e00001907983 */ /* 0x000ea80000100a00 */
        /* <DEDUP_REMOVED lines=51> */
[----:B------:R-:W4:Y:S01]  /*14a80*/  LDL.64 R150, [R1+0x3e8] ;  /* 0x0003e80001967983 */ /* 0x000f220000100a00 */
[----:B--2---:R-:W-:-:S04]  /*14a90*/  FMUL.FTZ R144, R144, R178 ;  /* 0x000000b290907220 */ /* 0x004fc80000410000 */
        /* <DEDUP_REMOVED lines=13> */
[-CC-:B0-----:R-:W-:Y:S01]  /*14b70*/  FFMA.FTZ R5, R135, R178.reuse, -R144.reuse ;  /* 0x000000b287057223 */ /* 0x181fe20000010890 */
[-CC-:B------:R-:W-:Y:S01]  /*14b80*/  FFMA.FTZ R7, R137, R178.reuse, -R144.reuse ;  /* 0x000000b289077223 */ /* 0x180fe20000010890 */
[-C--:B------:R-:W-:Y:S01]  /*14b90*/  FFMA.FTZ R4, R147, R178.reuse, -R144 ;  /* 0x000000b293047223 */ /* 0x080fe20000010890 */
[-C--:B------:R-:W-:Y:S01]  /*14ba0*/  FMUL.FTZ R3, R145, R178.reuse ;  /* 0x000000b291037220 */ /* 0x080fe20000410000 */
[----:B------:R-:W2:Y:S04]  /*14bb0*/  LDL.64 R84, [R1+0x3c0] ;  /* 0x0003c00001547983 */ /* 0x000ea80000100a00 */
        /* <DEDUP_REMOVED lines=12> */
[----:B------:R-:W2:Y:S01]  /*14c80*/  LDL.64 R146, [R1+0x3c8] ;  /* 0x0003c80001927983 */ /* 0x000ea20000100a00 */
[-CC-:B------:R-:W-:Y:S01]  /*14c90*/  FFMA.FTZ R20, R16, R178.reuse, -R3.reuse ;  /* 0x000000b210147223 */ /* 0x180fe20000010803 */
[-CC-:B------:R-:W-:Y:S01]  /*14ca0*/  FFMA.FTZ R157, R2, R178.reuse, -R3.reuse ;  /* 0x000000b2029d7223 */ /* 0x180fe20000010803 */
[----:B------:R-:W-:Y:S01]  /*14cb0*/  MUFU.EX2 R19, R19 ;  /* 0x0000001300137308 */ /* 0x000fe20000000800 */
[-CC-:B------:R-:W-:Y:S01]  /*14cc0*/  FFMA.FTZ R159, R159, R178.reuse, -R3.reuse ;  /* 0x000000b29f9f7223 */ /* 0x180fe20000010803 */
[----:B------:R-:W-:-:S06]  /*14cd0*/  FFMA.FTZ R18, R153, R178, -R3 ;  /* 0x000000b299127223 */ /* 0x000fcc0000010803 */
[----:B------:R-:W3:Y:S01]  /*14ce0*/  MUFU.EX2 R20, R20 ;  /* 0x0000001400147308 */ /* 0x000ee20000000800 */
[----:B------:R-:W-:-:S07]  /*14cf0*/  FFMA.FTZ R161, R161, R178, -R3 ;  /* 0x000000b2a1a17223 */ /* 0x000fce0000010803 */
[----:B------:R-:W0:Y:S08]  /*14d00*/  MUFU.EX2 R157, R157 ;  /* 0x0000009d009d7308 */ /* 0x000e300000000800 */
[----:B------:R-:W1:Y:S01]  /*14d10*/  MUFU.EX2 R156, R156 ;  /* 0x0000009c009c7308 */ /* 0x000e620000000800 */
[----:B------:R-:W-:-:S07]  /*14d20*/  FFMA.FTZ R16, R164, R178, -R3 ;  /* 0x000000b2a4107223 */ /* 0x000fce0000010803 */
[----:B------:R-:W1:Y:S08]  /*14d30*/  MUFU.EX2 R159, R159 ;  /* 0x0000009f009f7308 */ /* 0x000e700000000800 */
[----:B------:R-:W1:Y:S01]  /*14d40*/  MUFU.EX2 R158, R158 ;  /* 0x0000009e009e7308 */ /* 0x000e620000000800 */
[----:B---3--:R-:W-:Y:S01]  /*14d50*/  FADD.FTZ R2, R20, R163 ;  /* 0x000000a314027221 */ /* 0x008fe20000010000 */
[----:B------:R-:W-:-:S06]  /*14d60*/  FFMA.FTZ R164, R166, R178, -R3 ;  /* 0x000000b2a6a47223 */ /* 0x000fcc0000010803 */
[----:B------:R-:W3:Y:S01]  /*14d70*/  MUFU.EX2 R18, R18 ;  /* 0x0000001200127308 */ /* 0x000ee20000000800 */
[----:B------:R-:W-:-:S07]  /*14d80*/  FADD.FTZ R153, R19, R162 ;  /* 0x000000a213997221 */ /* 0x000fce0000010000 */
[----:B------:R-:W3:Y:S01]  /*14d90*/  MUFU.EX2 R17, R17 ;  /* 0x0000001100117308 */ /* 0x000ee20000000800 */
[----:B0-----:R-:W-:Y:S01]  /*14da0*/  FADD.FTZ R2, R157, R2 ;  /* 0x000000029d027221 */ /* 0x001fe20000010000 */
[----:B------:R-:W-:-:S06]  /*14db0*/  FFMA.FTZ R171, R165, R178, -R3 ;  /* 0x000000b2a5ab7223 */ /* 0x000fcc0000010803 */
[----:B------:R-:W0:Y:S01]  /*14dc0*/  MUFU.EX2 R161, R161 ;  /* 0x000000a100a17308 */ /* 0x000e220000000800 */
[----:B-1----:R-:W-:-:S07]  /*14dd0*/  FADD.FTZ R153, R156, R153 ;  /* 0x000000999c997221 */ /* 0x002fce0000010000 */
[----:B------:R-:W1:Y:S01]  /*14de0*/  MUFU.EX2 R14, R14 ;  /* 0x0000000e000e7308 */ /* 0x000e620000000800 */
[----:B------:R-:W-:Y:S01]  /*14df0*/  FADD.FTZ R163, R159, R2 ;  /* 0x000000029fa37221 */ /* 0x000fe20000010000 */
[----:B------:R-:W-:-:S06]  /*14e00*/  FFMA.FTZ R165, R168, R178, -R3 ;  /* 0x000000b2a8a57223 */ /* 0x000fcc0000010803 */
[----:B------:R-:W1:Y:S01]  /*14e10*/  MUFU.EX2 R16, R16 ;  /* 0x0000001000107308 */ /* 0x000e620000000800 */
[----:B------:R-:W-:-:S07]  /*14e20*/  FADD.FTZ R2, R158, R153 ;  /* 0x000000999e027221 */ /* 0x000fce0000010000 */
[----:B------:R-:W1:Y:S01]  /*14e30*/  MUFU.EX2 R15, R15 ;  /* 0x0000000f000f7308 */ /* 0x000e620000000800 */
[----:B---3--:R-:W-:Y:S01]  /*14e40*/  FADD.FTZ R162, R18, R163 ;  /* 0x000000a312a27221 */ /* 0x008fe20000010000 */
[----:B------:R-:W-:-:S06]  /*14e50*/  FFMA.FTZ R166, R167, R178, -R3 ;  /* 0x000000b2a7a67223 */ /* 0x000fcc0000010803 */
[----:B------:R-:W3:Y:S01]  /*14e60*/  MUFU.EX2 R164, R164 ;  /* 0x000000a400a47308 */ /* 0x000ee20000000800 */
[----:B------:R-:W-:-:S07]  /*14e70*/  FADD.FTZ R163, R17, R2 ;  /* 0x0000000211a37221 */ /* 0x000fce0000010000 */
[----:B------:R-:W3:Y:S01]  /*14e80*/  MUFU.EX2 R12, R12 ;  /* 0x0000000c000c7308 */ /* 0x000ee20000000800 */
[----:B------:R-:W-:Y:S01]  /*14e90*/  FFMA.FTZ R172, R169, R178, -R3 ;  /* 0x000000b2a9ac7223 */ /* 0x000fe20000010803 */
[----:B0-----:R-:W-:-:S06]  /*14ea0*/  FADD.FTZ R169, R161, R162 ;  /* 0x000000a2a1a97221 */ /* 0x001fcc0000010000 */
[----:B------:R-:W0:Y:S01]  /*14eb0*/  MUFU.EX2 R171, R171 ;  /* 0x000000ab00ab7308 */ /* 0x000e220000000800 */
[----:B------:R-:W-:Y:S01]  /*14ec0*/  FFMA.FTZ R167, R170, R178, -R3 ;  /* 0x000000b2aaa77223 */ /* 0x000fe20000010803 */
[----:B-1----:R-:W-:-:S06]  /*14ed0*/  FADD.FTZ R2, R14, R163 ;  /* 0x000000a30e027221 */ /* 0x002fcc0000010000 */
[----:B------:R-:W1:Y:S01]  /*14ee0*/  MUFU.EX2 R13, R13 ;  /* 0x0000000d000d7308 */ /* 0x000e620000000800 */
[----:B------:R-:W-:Y:S01]  /*14ef0*/  FADD.FTZ R169, R16, R169 ;  /* 0x000000a910a97221 */ /* 0x000fe20000010000 */
[----:B------:R-:W-:-:S06]  /*14f00*/  FADD.FTZ R163, R15, R2 ;  /* 0x000000020fa37221 */ /* 0x000fcc0000010000 */
[----:B------:R-:W4:Y:S08]  /*14f10*/  MUFU.EX2 R165, R165 ;  /* 0x000000a500a57308 */ /* 0x000f300000000800 */
[----:B------:R-:W4:Y:S01]  /*14f20*/  MUFU.EX2 R10, R10 ;  /* 0x0000000a000a7308 */ /* 0x000f220000000800 */
[----:B---3--:R-:W-:Y:S01]  /*14f30*/  FADD.FTZ R162, R164, R169 ;  /* 0x000000a9a4a27221 */ /* 0x008fe20000010000 */
[----:B------:R-:W-:-:S06]  /*14f40*/  FFMA.FTZ R153, R174, R178, -R3 ;  /* 0x000000b2ae997223 */ /* 0x000fcc0000010803 */
[----:B------:R-:W3:Y:S01]  /*14f50*/  MUFU.EX2 R166, R166 ;  /* 0x000000a600a67308 */ /* 0x000ee20000000800 */
[----:B------:R-:W-:-:S07]  /*14f60*/  FADD.FTZ R2, R12, R163 ;  /* 0x000000a30c027221 */ /* 0x000fce0000010000 */
[----:B------:R-:W3:Y:S01]  /*14f70*/  MUFU.EX2 R11, R11 ;  /* 0x0000000b000b7308 */ /* 0x000ee20000000800 */
[----:B0-----:R-:W-:Y:S01]  /*14f80*/  FADD.FTZ R162, R171, R162 ;  /* 0x000000a2aba27221 */ /* 0x001fe20000010000 */
[----:B-1----:R-:W-:-:S06]  /*14f90*/  FADD.FTZ R163, R13, R2 ;  /* 0x000000020da37221 */ /* 0x002fcc0000010000 */
[----:B------:R-:W0:Y:S01]  /*14fa0*/  MUFU.EX2 R167, R167 ;  /* 0x000000a700a77308 */ /* 0x000e220000000800 */
[----:B------:R-:W-:-:S07]  /*14fb0*/  FFMA.FTZ R168, R175, R178, -R3 ;  /* 0x000000b2afa87223 */ /* 0x000fce0000010803 */
[----:B------:R-:W1:Y:S01]  /*14fc0*/  MUFU.EX2 R9, R9 ;  /* 0x0000000900097308 */ /* 0x000e620000000800 */
[----:B----4-:R-:W-:Y:S01]  /*14fd0*/  FADD.FTZ R175, R165, R162 ;  /* 0x000000a2a5af7221 */ /* 0x010fe20000010000 */
[----:B------:R-:W-:-:S06]  /*14fe0*/  FADD.FTZ R2, R10, R163 ;  /* 0x000000a30a027221 */ /* 0x000fcc0000010000 */
[----:B------:R-:W4:Y:S01]  /*14ff0*/  MUFU.EX2 R172, R172 ;  /* 0x000000ac00ac7308 */ /* 0x000f220000000800 */
[----:B------:R-:W-:-:S07]  /*15000*/  FFMA.FTZ R169, R176, R178, -R3 ;  /* 0x000000b2b0a97223 */ /* 0x000fce0000010803 */
[----:B------:R-:W4:Y:S01]  /*15010*/  MUFU.EX2 R8, R8 ;  /* 0x0000000800087308 */ /* 0x000f220000000800 */
[----:B---3--:R-:W-:Y:S01]  /*15020*/  FADD.FTZ R162, R166, R175 ;  /* 0x000000afa6a27221 */ /* 0x008fe20000010000 */
[----:B------:R-:W-:-:S06]  /*15030*/  FADD.FTZ R2, R11, R2 ;  /* 0x000000020b027221 */ /* 0x000fcc0000010000 */
[----:B------:R-:W3:Y:S01]  /*15040*/  MUFU.EX2 R153, R153 ;  /* 0x0000009900997308 */ /* 0x000ee20000000800 */
[----:B------:R-:W-:-:S07]  /*15050*/  FFMA.FTZ R170, R177, R178, -R3 ;  /* 0x000000b2b1aa7223 */ /* 0x000fce0000010803 */
[----:B------:R-:W3:Y:S01]  /*15060*/  MUFU.EX2 R6, R6 ;  /* 0x0000000600067308 */ /* 0x000ee20000000800 */
[----:B0-----:R-:W-:Y:S01]  /*15070*/  FADD.FTZ R163, R167, R162 ;  /* 0x000000a2a7a37221 */ /* 0x001fe20000010000 */
[----:B-1----:R-:W-:-:S06]  /*15080*/  FADD.FTZ R3, R9, R2 ;  /* 0x0000000209037221 */ /* 0x002fcc0000010000 */
[----:B------:R-:W-:Y:S08]  /*15090*/  MUFU.EX2 R5, R5 ;  /* 0x0000000500057308 */ /* 0x000ff00000000800 */
[----:B------:R-:W0:Y:S01]  /*150a0*/  MUFU.EX2 R168, R168 ;  /* 0x000000a800a87308 */ /* 0x000e220000000800 */
[----:B----4-:R-:W-:Y:S01]  /*150b0*/  FADD.FTZ R2, R172, R163 ;  /* 0x000000a3ac027221 */ /* 0x010fe20000010000 */
[----:B------:R-:W-:-:S06]  /*150c0*/  FADD.FTZ R3, R8, R3 ;  /* 0x0000000308037221 */ /* 0x000fcc0000010000 */
[----:B------:R-:W-:Y:S08]  /*150d0*/  MUFU.EX2 R7, R7 ;  /* 0x0000000700077308 */ /* 0x000ff00000000800 */
[----:B------:R-:W1:Y:S01]  /*150e0*/  MUFU.EX2 R169, R169 ;  /* 0x000000a900a97308 */ /* 0x000e620000000800 */
[----:B---3--:R-:W-:Y:S01]  /*150f0*/  FADD.FTZ R163, R153, R2 ;  /* 0x0000000299a37221 */ /* 0x008fe20000010000 */
[----:B------:R-:W-:-:S06]  /*15100*/  FADD.FTZ R2, R6, R3 ;  /* 0x0000000306027221 */ /* 0x000fcc0000010000 */
[----:B------:R-:W3:Y:S08]  /*15110*/  MUFU.EX2 R4, R4 ;  /* 0x0000000400047308 */ /* 0x000ef00000000800 */
[----:B------:R-:W4:Y:S01]  /*15120*/  MUFU.EX2 R170, R170 ;  /* 0x000000aa00aa7308 */ /* 0x000f220000000800 */
[----:B0-----:R-:W-:Y:S01]  /*15130*/  FADD.FTZ R162, R168, R163 ;  /* 0x000000a3a8a27221 */ /* 0x001fe20000010000 */
[----:B------:R-:W-:-:S03]  /*15140*/  FADD.FTZ R2, R5, R2 ;  /* 0x0000000205027221 */ /* 0x000fc60000010000 */
[----:B-1----:R-:W-:Y:S01]  /*15150*/  FADD.FTZ R163, R169, R162 ;  /* 0x000000a2a9a37221 */ /* 0x002fe20000010000 */
[----:B------:R-:W-:Y:S01]  /*15160*/  FADD.FTZ R3, R7, R2 ;  /* 0x0000000207037221 */ /* 0x000fe20000010000 */
[C---:B------:R-:W-:Y:S01]  /*15170*/  FMUL.FTZ R113, R160.reuse, R113 ;  /* 0x00000071a0717220 */ /* 0x040fe20000410000 */
[----:B------:R-:W-:Y:S02]  /*15180*/  FMUL.FTZ R112, R160, R112 ;  /* 0x00000070a0707220 */ /* 0x000fe40000410000 */
[----:B---3--:R-:W-:Y:S01]  /*15190*/  FADD.FTZ R162, R4, R3 ;  /* 0x0000000304a27221 */ /* 0x008fe20000010000 */
[C---:B------:R-:W-:Y:S01]  /*151a0*/  FMUL.FTZ R155, R160.reuse, R155 ;  /* 0x0000009ba09b7220 */ /* 0x040fe20000410000 */
[----:B------:R-:W-:Y:S01]  /*151b0*/  FMUL.FTZ R154, R160, R154 ;  /* 0x0000009aa09a7220 */ /* 0x000fe20000410000 */
[----:B----4-:R-:W-:-:S05]  /*151c0*/  FADD.FTZ R163, R170, R163 ;  /* 0x000000a3aaa37221 */ /* 0x010fca0000010000 */
[----:B------:R0:W-:Y:S01]  /*151d0*/  STL.64 [R1+0x1f0], R162 ;  /* 0x0001f0a201007387 */ /* 0x0001e20000100a00 */
[----:B------:R-:W-:Y:S01]  /*151e0*/  BAR.SYNC.DEFER_BLOCKING 0xf, 0x100 ;  /* 0x03c4000000007b1d */ /* 0x000fe20000010000 */
        /* <DEDUP_REMOVED lines=16> */
[----:B------:R-:W3:Y:S04]  /*152f0*/  LD.E.64 R2, desc[UR36][R64.64+0x8] ;  /* 0x0000082440027980 */ /* 0x000ee8000c101b00 */
[----:B0-----:R-:W4:Y:S04]  /*15300*/  LD.E.64 R162, desc[UR36][R64.64] ;  /* 0x0000002440a27980 */ /* 0x001f28000c101b00 */
[----:B------:R-:W-:Y:S04]  /*15310*/  STL.64 [R1+0x2b8], R112 ;  /* 0x0002b87001007387 */ /* 0x000fe80000100a00 */
[----:B------:R0:W-:Y:S01]  /*15320*/  STL.64 [R1+0x3f8], R154 ;  /* 0x0003f89a01007387 */ /* 0x0001e20000100a00 */
[C---:B------:R-:W-:Y:S01]  /*15330*/  FMUL.FTZ R33, R173.reuse, R33 ;  /* 0x00000021ad217220 */ /* 0x040fe20000410000 */
[C---:B------:R-:W-:Y:S01]  /*15340*/  FMUL.FTZ R32, R173.reuse, R32 ;  /* 0x00000020ad207220 */ /* 0x040fe20000410000 */
[C---:B------:R-:W-:Y:S01]  /*15350*/  FMUL.FTZ R35, R173.reuse, R35 ;  /* 0x00000023ad237220 */ /* 0x040fe20000410000 */
[C---:B------:R-:W-:Y:S01]  /*15360*/  FMUL.FTZ R34, R173.reuse, R34 ;  /* 0x00000022ad227220 */ /* 0x040fe20000410000 */
[C---:B------:R-:W-:Y:S01]  /*15370*/  FMUL.FTZ R37, R173.reuse, R37 ;  /* 0x00000025ad257220 */ /* 0x040fe20000410000 */
[C---:B------:R-:W-:Y:S01]  /*15380*/  FMUL.FTZ R36, R173.reuse, R36 ;  /* 0x00000024ad247220 */ /* 0x040fe20000410000 */
[----:B0-----:R-:W3:Y:S01]  /*15390*/  LDL R154, [R1+0x2bc] ;  /* 0x0002bc00019a7983 */ /* 0x001ee20000100800 */
        /* <DEDUP_REMOVED lines=36> */
[C---:B--2---:R-:W-:Y:S01]  /*155e0*/  FMUL.FTZ R85, R173.reuse, R85 ;  /* 0x00000055ad557220 */ /* 0x044fe20000410000 */
        /* <DEDUP_REMOVED lines=127> */
[----:B0-----:R-:W3:Y:S04]  /*15de0*/  LDL R24, [R1+0x210] ;  /* 0x0002100001187983 */ /* 0x001ee80000100800 */
[----:B-1----:R-:W3:Y:S04]  /*15df0*/  LDL R88, [R1+0x214] ;  /* 0x0002140001587983 */ /* 0x002ee80000100800 */
[----:B--2---:R-:W2:Y:S04]  /*15e00*/  LDL R90, [R1+0x218] ;  /* 0x00021800015a7983 */ /* 0x004ea80000100800 */
[----:B------:R-:W2:Y:S04]  /*15e10*/  LDL R92, [R1+0x21c] ;  /* 0x00021c00015c7983 */ /* 0x000ea80000100800 */
[----:B------:R-:W2:Y:S04]  /*15e20*/  LDL R26, [R1+0x220] ;  /* 0x00022000011a7983 */ /* 0x000ea80000100800 */
[----:B------:R-:W2:Y:S04]  /*15e30*/  LDL R94, [R1+0x224] ;  /* 0x00022400015e7983 */ /* 0x000ea80000100800 */
[----:B------:R-:W2:Y:S04]  /*15e40*/  LDL R96, [R1+0x228] ;  /* 0x0002280001607983 */ /* 0x000ea80000100800 */
[----:B------:R-:W2:Y:S04]  /*15e50*/  LDL R98, [R1+0x22c] ;  /* 0x00022c0001627983 */ /* 0x000ea80000100800 */
[----:B------:R-:W2:Y:S04]  /*15e60*/  LDL R28, [R1+0x230] ;  /* 0x00023000011c7983 */ /* 0x000ea80000100800 */
[----:B----4-:R-:W4:Y:S04]  /*15e70*/  LDL R100, [R1+0x234] ;  /* 0x0002340001647983 */ /* 0x010f280000100800 */
[----:B------:R-:W4:Y:S04]  /*15e80*/  LDL R102, [R1+0x238] ;  /* 0x0002380001667983 */ /* 0x000f280000100800 */
[----:B------:R-:W4:Y:S04]  /*15e90*/  LDL R104, [R1+0x23c] ;  /* 0x00023c0001687983 */ /* 0x000f280000100800 */
[----:B------:R-:W4:Y:S04]  /*15ea0*/  LDL R30, [R1+0x240] ;  /* 0x00024000011e7983 */ /* 0x000f280000100800 */
[----:B------:R-:W4:Y:S04]  /*15eb0*/  LDL R106, [R1+0x244] ;  /* 0x00024400016a7983 */ /* 0x000f280000100800 */
[----:B------:R-:W4:Y:S04]  /*15ec0*/  LDL R108, [R1+0x248] ;  /* 0x00024800016c7983 */ /* 0x000f280000100800 */
[----:B---3--:R-:W3:Y:S04]  /*15ed0*/  LDL R110, [R1+0x24c] ;  /* 0x00024c00016e7983 */ /* 0x008ee80000100800 */
[----:B------:R-:W3:Y:S04]  /*15ee0*/  LDL R32, [R1+0x250] ;  /* 0x0002500001207983 */ /* 0x000ee80000100800 */
        /* <DEDUP_REMOVED lines=110> */
[----:B------:R0:W-:Y:S04]  /*165d0*/  STL [R1+0x2bc], R154 ;  /* 0x0002bc9a01007387 */ /* 0x0001e80000100800 */
[----:B------:R-:W3:Y:S04]  /*165e0*/  LDL R173, [R1+0x1c8] ;  /* 0x0001c80001ad7983 */ /* 0x000ee80000100800 */
[----:B0-----:R-:W3:Y:S04]  /*165f0*/  LDL.64 R154, [R1+0x88] ;  /* 0x00008800019a7983 */ /* 0x001ee80000100a00 */
        /* <DEDUP_REMOVED lines=15> */
[----:B---3--:R-:W-:Y:S04]  /*166f0*/  STL [R1+0x24c], R110 ;  /* 0x00024c6e01007387 */ /* 0x008fe80000100800 */
        /* <DEDUP_REMOVED lines=70> */
[----:B------:R1:W-:Y:S04]  /*16b60*/  STL [R1+0x36c], R31 ;  /* 0x00036c1f01007387 */ /* 0x0003e80000100800 */
[----:B------:R-:W-:Y:S04]  /*16b70*/  STL [R1+0x370], R68 ;  /* 0x0003704401007387 */ /* 0x000fe80000100800 */
[----:B------:R-:W-:Y:S04]  /*16b80*/  STL [R1+0x374], R33 ;  /* 0x0003742101007387 */ /* 0x000fe80000100800 */
[----:B------:R2:W-:Y:S04]  /*16b90*/  STL [R1+0x378], R35 ;  /* 0x0003782301007387 */ /* 0x0005e80000100800 */
        /* <DEDUP_REMOVED lines=37> */
[----:B0-----:R-:W4:Y:S04]  /*16df0*/  LDL.128 R24, [R1+0x210] ;  /* 0x0002100001187983 */ /* 0x001f280000100c00 */
[----:B-1----:R-:W4:Y:S04]  /*16e00*/  LDL.128 R28, [R1+0x220] ;  /* 0x00022000011c7983 */ /* 0x002f280000100c00 */
[----:B--2---:R-:W2:Y:S04]  /*16e10*/  LDL.128 R32, [R1+0x230] ;  /* 0x0002300001207983 */ /* 0x004ea80000100c00 */
        /* <DEDUP_REMOVED lines=29> */
[----:B------:R-:W-:Y:S01]  /*16ff0*/  MOV R177, R2 ;  /* 0x0000000200b17202 */ /* 0x000fe20000000f00 */
[----:B------:R-:W-:-:S04]  /*17000*/  IMAD R154, R173, 0x1000, R154 ;  /* 0x00001000ad9a7824 */ /* 0x000fc800078e029a */
[--C-:B------:R-:W-:Y:S01]  /*17010*/  IMAD R3, R163, 0x2, R177.reuse ;  /* 0x00000002a3037824 */ /* 0x100fe200078e02b1 */
[----:B------:R-:W-:Y:S01]  /*17020*/  F2FP.BF16.F32.PACK_AB R156, R156, R19 ;  /* 0x000000139c9c723e */ /* 0x000fe200000010ff */
[C---:B------:R-:W-:Y:S01]  /*17030*/  IMAD R2, R162.reuse, 0x2, R177 ;  /* 0x00000002a2027824 */ /* 0x040fe200078e02b1 */
[----:B------:R-:W-:Y:S01]  /*17040*/  F2FP.BF16.F32.PACK_AB R157, R157, R20 ;  /* 0x000000149d9d723e */ /* 0x000fe200000010ff */
[----:B------:R-:W-:Y:S01]  /*17050*/  IMAD R176, R162, 0x2, R3 ;  /* 0x00000002a2b07824 */ /* 0x000fe200078e0203 */
[----:B------:R-:W-:Y:S02]  /*17060*/  F2FP.BF16.F32.PACK_AB R158, R17, R158 ;  /* 0x0000009e119e723e */ /* 0x000fe400000010ff */
[----:B------:R-:W-:Y:S02]  /*17070*/  F2FP.BF16.F32.PACK_AB R159, R18, R159 ;  /* 0x0000009f129f723e */ /* 0x000fe400000010ff */
[----:B------:R-:W-:Y:S02]  /*17080*/  F2FP.BF16.F32.PACK_AB R160, R15, R14 ;  /* 0x0000000e0fa0723e */ /* 0x000fe400000010ff */
[----:B------:R-:W-:-:S02]  /*17090*/  F2FP.BF16.F32.PACK_AB R161, R16, R161 ;  /* 0x000000a110a1723e */ /* 0x000fc400000010ff */
[----:B------:R-:W-:Y:S02]  /*170a0*/  F2FP.BF16.F32.PACK_AB R162, R13, R12 ;  /* 0x0000000c0da2723e */ /* 0x000fe400000010ff */
[----:B------:R-:W-:Y:S02]  /*170b0*/  F2FP.BF16.F32.PACK_AB R163, R171, R164 ;  /* 0x000000a4aba3723e */ /* 0x000fe400000010ff */
[----:B------:R-:W-:Y:S02]  /*170c0*/  F2FP.BF16.F32.PACK_AB R165, R166, R165 ;  /* 0x000000a5a6a5723e */ /* 0x000fe400000010ff */
[----:B------:R-:W-:Y:S02]  /*170d0*/  R2UR UR6, R154 ;  /* 0x000000009a0672ca */ /* 0x000fe400000e0000 */
[----:B------:R-:W-:Y:S02]  /*170e0*/  R2UR UR7, R155 ;  /* 0x000000009b0772ca */ /* 0x000fe400000e0000 */
[----:B------:R-:W-:-:S02]  /*170f0*/  F2FP.BF16.F32.PACK_AB R164, R11, R10 ;  /* 0x0000000a0ba4723e */ /* 0x000fc400000010ff */
[----:B------:R-:W-:Y:S02]  /*17100*/  F2FP.BF16.F32.PACK_AB R166, R8, R9 ;  /* 0x0000000908a6723e */ /* 0x000fe400000010ff */
[----:B------:R-:W-:Y:S02]  /*17110*/  F2FP.BF16.F32.PACK_AB R167, R172, R167 ;  /* 0x000000a7aca7723e */ /* 0x000fe400000010ff */
[----:B------:R-:W-:Y:S02]  /*17120*/  F2FP.BF16.F32.PACK_AB R172, R5, R6 ;  /* 0x0000000605ac723e */ /* 0x000fe400000010ff */
[----:B------:R-:W-:Y:S02]  /*17130*/  F2FP.BF16.F32.PACK_AB R173, R168, R153 ;  /* 0x00000099a8ad723e */ /* 0x000fe400000010ff */
[----:B------:R-:W-:Y:S02]  /*17140*/  F2FP.BF16.F32.PACK_AB R174, R4, R7 ;  /* 0x0000000704ae723e */ /* 0x000fe400000010ff */
[----:B------:R-:W-:Y:S01]  /*17150*/  F2FP.BF16.F32.PACK_AB R175, R170, R169 ;  /* 0x000000a9aaaf723e */ /* 0x000fe200000010ff */
[----:B------:R-:W-:Y:S04]  /*17160*/  STSM.16.M88.4 [R177], R156 ;  /* 0x0000009cb1007844 */ /* 0x000fe80000000200 */
[----:B------:R0:W-:Y:S04]  /*17170*/  STSM.16.M88.4 [R2], R160 ;  /* 0x000000a002007844 */ /* 0x0001e80000000200 */
[----:B------:R1:W-:Y:S04]  /*17180*/  STSM.16.M88.4 [R3], R164 ;  /* 0x000000a403007844 */ /* 0x0003e80000000200 */
[----:B------:R-:W-:Y:S01]  /*17190*/  STSM.16.M88.4 [R176], R172 ;  /* 0x000000acb0007844 */ /* 0x000fe20000000200 */
[----:B------:R-:W-:-:S02]  /*171a0*/  VIADD R4, R154, 0x80 ;  /* 0x000000809a047836 */ /* 0x000fc40000000000 */
[----:B------:R-:W-:Y:S01]  /*171b0*/  IMAD.MOV.U32 R5, RZ, RZ, R155 ;  /* 0x000000ffff057224 */ /* 0x000fe200078e009b */
[----:B--2---:R-:W-:-:S06]  /*171c0*/  WARPGROUP.ARRIVE ;  /* 0x00000000000079c5 */ /* 0x004fcc0000000000 */
[----:B------:R-:W-:Y:S01]  /*171d0*/  HGMMA.64x256x16.F32.BF16 R24, R156, gdesc[UR4].tnspB, R24, gsb0 ;  /* 0x43e000049c187df0 */ /* 0x000fe20008001818 */
[----:B------:R-:W-:Y:S02]  /*171e0*/  R2UR UR6, R4 ;  /* 0x00000000040672ca */ /* 0x000fe400000e0000 */
[----:B------:R-:W-:Y:S01]  /*171f0*/  R2UR UR7, R5 ;  /* 0x00000000050772ca */ /* 0x000fe200000e0000 */
[----:B0-----:R-:W-:Y:S02]  /*17200*/  VIADD R2, R154, 0x100 ;  /* 0x000001009a027836 */ /* 0x001fe40000000000 */
[----:B-1----:R-:W-:Y:S01]  /*17210*/  IMAD.MOV.U32 R3, RZ, RZ, R155 ;  /* 0x000000ffff037224 */ /* 0x002fe200078e009b */
        /* <DEDUP_REMOVED lines=145> */
[----:B------:R-:W4:Y:S04]  /*17b30*/  LDL R70, [R1+0x218] ;  /* 0x0002180001467983 */ /* 0x000f280000100800 */
[----:B-1----:R-:W4:Y:S04]  /*17b40*/  LDL R72, [R1+0x21c] ;  /* 0x00021c0001487983 */ /* 0x002f280000100800 */
[----:B------:R-:W4:Y:S04]  /*17b50*/  LDL R4, [R1+0x220] ;  /* 0x0002200001047983 */ /* 0x000f280000100800 */
[----:B------:R-:W4:Y:S04]  /*17b60*/  LDL R74, [R1+0x224] ;  /* 0x00022400014a7983 */ /* 0x000f280000100800 */
        /* <DEDUP_REMOVED lines=137> */
[----:B---3--:R-:W-:Y:S04]  /*18400*/  STL [R1+0x234], R80 ;  /* 0x0002345001007387 */ /* 0x008fe80000100800 */
        /* <DEDUP_REMOVED lines=127> */
.L_x_1996:
[----:B------:R-:W-:Y:S05]  /*18c00*/  BSYNC B0 ;  /* 0x0000000000007941 */ /* 0x000fea0003800000 */
.L_x_1995:
[----:B------:R-:W2:Y:S04]  /*18c10*/  LDL.64 R4, [R1+0x48] ;  /* 0x0000480001047983 */ /* 0x000ea80000100a00 */
[----:B------:R-:W3:Y:S01]  /*18c20*/  LDL R3, [R1+0x34] ;  /* 0x0000340001037983 */ /* 0x000ee20000100800 */
[C---:B------:R-:W-:Y:S01]  /*18c30*/  ISETP.GT.AND P0, PT, R0.reuse, R21, PT ;  /* 0x000000150000720c */ /* 0x040fe20003f04270 */
[----:B------:R-:W-:Y:S01]  /*18c40*/  VIADD R0, R0, 0xffffffff ;  /* 0xffffffff00007836 */ /* 0x000fe20000000000 */
[----:B--2---:R-:W-:-:S05]  /*18c50*/  MOV R5, R4 ;  /* 0x0000000400057202 */ /* 0x004fca0000000f00 */
[----:B-----5:R-:W-:-:S05]  /*18c60*/  IMAD R2, R2, 0x8, R5 ;  /* 0x0000000802027824 */ /* 0x020fca00078e0205 */
[----:B---3--:R-:W-:-:S04]  /*18c70*/  PRMT R2, R3, 0x654, R2 ;  /* 0x0000065403027816 */ /* 0x008fc80000000002 */
[----:B------:R0:W-:Y:S01]  /*18c80*/  SYNCS.ARRIVE.TRANS64.RED.A1T0 RZ, [R2+URZ], RZ ;  /* 0x000000ff02ff79a7 */ /* 0x0001e2000810043f */
[----:B------:R-:W-:Y:S05]  /*18c90*/  @P0 BRA `(.L_x_1997) ;  /* 0xffffff8c00a80947 */ /* 0x000fea000383ffff */
.L_x_1974:
[----:B------:R-:W-:-:S13]  /*18ca0*/  ISETP.GE.AND P0, PT, R0, R22, PT ;  /* 0x000000160000720c */ /* 0x000fda0003f06270 */
[----:B------:R-:W-:Y:S05]  /*18cb0*/  @!P0 BRA `(.L_x_1998) ;  /* 0x0000007c00f48947 */ /* 0x000fea0003800000 */
.L_x_2031:
[----:B------:R-:W2:Y:S04]  /*18cc0*/  LDL R20, [R1+0x1c8] ;  /* 0x0001c80001147983 */ /* 0x000ea80000100800 */
[----:B01----:R-:W3:Y:S04]  /*18cd0*/  LDL R2, [R1+0x1d0] ;  /* 0x0001d00001027983 */ /* 0x003ee80000100800 */
        /* <DEDUP_REMOVED lines=18> */
.L_x_2000:
[----:B------:R-:W-:Y:S05]  /*18e00*/  BSYNC B0 ;  /* 0x0000000000007941 */ /* 0x000fea0003800000 */
.L_x_1999:
        /* <DEDUP_REMOVED lines=9> */
.L_x_2002:
[----:B------:R-:W-:Y:S05]  /*18ea0*/  BSYNC B0 ;  /* 0x0000000000007941 */ /* 0x000fea0003800000 */
.L_x_2001:
[----:B------:R-:W-:Y:S04]  /*18eb0*/  BSSY B0, `(.L_x_2003) ;  /* 0x0000006000007945 */ /* 0x000fe80003800000 */
[----:B-1----:R-:W-:Y:S05]  /*18ec0*/  @P0 BRA `(.L_x_2004) ;  /* 0x0000000000100947 */ /* 0x002fea0003800000 */
[----:B-----5:R-:W-:Y:S01]  /*18ed0*/  IMAD R6, R6, 0x8, R3 ;  /* 0x0000000806067824 */ /* 0x020fe200078e0203 */
[----:B------:R-:W-:-:S04]  /*18ee0*/  SHF.L.U32 R7, R7, 0x1f, RZ ;  /* 0x0000001f07077819 */ /* 0x000fc800000006ff */
[----:B------:R-:W1:Y:S02]  /*18ef0*/  SYNCS.PHASECHK.TRANS64.TRYWAIT P0, [R6+URZ], R7 ;  /* 0x00000007060075a7 */ /* 0x000e64000800017f */
[----:B-1----:R-:W-:Y:S05]  /*18f00*/  @!P0 BRA `(.L_x_2005) ;  /* 0x0000010800888947 */ /* 0x002fea0003800000 */
.L_x_2004:
[----:B------:R-:W-:Y:S05]  /*18f10*/  BSYNC B0 ;  /* 0x0000000000007941 */ /* 0x000fea0003800000 */
.L_x_2003:
        /* <DEDUP_REMOVED lines=57> */
.L_x_2007:
[----:B------:R-:W-:Y:S05]  /*192b0*/  BSYNC B0 ;  /* 0x0000000000007941 */ /* 0x000fea0003800000 */
.L_x_2006:
        /* <DEDUP_REMOVED lines=8> */
.L_x_2009:
[----:B------:R-:W-:Y:S05]  /*19340*/  BSYNC B0 ;  /* 0x0000000000007941 */ /* 0x000fea0003800000 */
.L_x_2008:
[----:B------:R-:W-:Y:S04]  /*19350*/  BSSY B0, `(.L_x_2010) ;  /* 0x0000004000007945 */ /* 0x000fe80003800000 */
[----:B-1----:R-:W-:Y:S05]  /*19360*/  @P0 BRA `(.L_x_2011) ;  /* 0x0000000000080947 */ /* 0x002fea0003800000 */
[----:B------:R-:W1:Y:S02]  /*19370*/  SYNCS.PHASECHK.TRANS64.TRYWAIT P0, [R12+URZ], R13 ;  /* 0x0000000d0c0075a7 */ /* 0x000e64000800017f */
[----:B-1----:R-:W-:Y:S05]  /*19380*/  @!P0 BRA `(.L_x_2012) ;  /* 0x00000104007c8947 */ /* 0x002fea0003800000 */
.L_x_2011:
[----:B------:R-:W-:Y:S05]  /*19390*/  BSYNC B0 ;  /* 0x0000000000007941 */ /* 0x000fea0003800000 */
.L_x_2010:
        /* <DEDUP_REMOVED lines=439> */
.L_x_2014:
[----:B------:R-:W-:Y:S05]  /*1af10*/  BSYNC B0 ;  /* 0x0000000000007941 */ /* 0x000fea0003800000 */
.L_x_2013:
        /* <DEDUP_REMOVED lines=8> */
[----:B------:R-:W4:Y:S04]  /*1afa0*/  LDL R13, [R1+0x50] ;  /* 0x00005000010d7983 */ /* 0x000f280000100800 */
[----:B------:R-:W4:Y:S04]  /*1afb0*/  LDL R16, [R1+0xf8] ;  /* 0x0000f80001107983 */ /* 0x000f280000100800 */
[----:B------:R-:W4:Y:S04]  /*1afc0*/  LDL.128 R8, [R1+0xe0] ;  /* 0x0000e00001087983 */ /* 0x000f280000100c00 */
[----:B0-----:R-:W4:Y:S04]  /*1afd0*/  LDL.128 R4, [R1+0xd0] ;  /* 0x0000d00001047983 */ /* 0x001f280000100c00 */
[----:B--2---:R3:W2:Y:S02]  /*1afe0*/  LD.E R2, desc[UR36][R2.64] ;  /* 0x0000002402027980 */ /* 0x0046a4000c101900 */
[----:B---3--:R-:W-:-:S04]  /*1aff0*/  SHF.R.S32.HI R3, RZ, 0x1f, R12 ;  /* 0x0000001fff037819 */ /* 0x008fc8000001140c */
[----:B------:R-:W-:-:S04]  /*1b000*/  LEA.HI R17, R3, R12, RZ, 0x7 ;  /* 0x0000000c03117211 */ /* 0x000fc800078f38ff */
[----:B------:R-:W-:-:S05]  /*1b010*/  LOP3.LUT R17, R17, 0xffffff80, RZ, 0xc0, !PT ;  /* 0xffffff8011117812 */ /* 0x000fca00078ec0ff */
[----:B------:R-:W-:Y:S01]  /*1b020*/  IMAD.IADD R17, R12, 0x1, -R17 ;  /* 0x000000010c117824 */ /* 0x000fe200078e0a11 */
[----:B------:R-:W-:-:S04]  /*1b030*/  LEA.HI R21, R3, R12, RZ, 0x2 ;  /* 0x0000000c03157211 */ /* 0x000fc800078f10ff */
[----:B------:R-:W-:-:S05]  /*1b040*/  LOP3.LUT R21, R21, 0xfffffffc, RZ, 0xc0, !PT ;  /* 0xfffffffc15157812 */ /* 0x000fca00078ec0ff */
[----:B------:R-:W-:Y:S01]  /*1b050*/  IMAD.IADD R21, R12, 0x1, -R21 ;  /* 0x000000010c157824 */ /* 0x000fe200078e0a15 */
[----:B----4-:R-:W-:-:S04]  /*1b060*/  ISETP.NE.AND P0, PT, R14, 0x1, PT ;  /* 0x000000010e00780c */ /* 0x010fc80003f05270 */
[----:B------:R-:W-:-:S04]  /*1b070*/  LEA.HI R12, R21, R21, RZ, 0x1 ;  /* 0x00000015150c7211 */ /* 0x000fc800078f08ff */
[----:B------:R-:W-:-:S05]  /*1b080*/  LOP3.LUT R12, R12, 0x1ffffffe, RZ, 0xc0, !PT ;  /* 0x1ffffffe0c0c7812 */ /* 0x000fca00078ec0ff */
[----:B------:R-:W-:Y:S01]  /*1b090*/  IMAD.IADD R12, R21, 0x1, -R12 ;  /* 0x00000001150c7824 */ /* 0x000fe200078e0a0c */
[----:B------:R-:W-:Y:S01]  /*1b0a0*/  ISETP.GE.AND P1, PT, R9, 0x1, PT ;  /* 0x000000010900780c */ /* 0x000fe20003f26270 */
[----:B------:R-:W-:Y:S01]  /*1b0b0*/  BSSY B0, `(.L_x_2015) ;  /* 0x000006f000007945 */ /* 0x000fe20003800000 */
[----:B--2---:R-:W-:-:S04]  /*1b0c0*/  FMUL.FTZ R26, R26, R2 ;  /* 0x000000021a1a7220 */ /* 0x004fc80000410000 */
[----:B------:R0:W1:Y:S01]  /*1b0d0*/  MUFU.TANH R18, R26 ;  /* 0x0000001a00127308 */ /* 0x0000620000002400 */
[----:B------:R-:W-:Y:S01]  /*1b0e0*/  FMUL.FTZ R30, R30, R2 ;  /* 0x000000021e1e7220 */ /* 0x000fe20000410000 */
[----:B0-----:R-:W-:-:S06]  /*1b0f0*/  SHF.R.S32.HI R26, RZ, 0x1f, R17 ;  /* 0x0000001fff1a7819 */ /* 0x001fcc0000011411 */
[----:B------:R0:W2:Y:S01]  /*1b100*/  MUFU.TANH R159, R30 ;  /* 0x0000001e009f7308 */ /* 0x0000a20000002400 */
[----:B------:R-:W-:-:S04]  /*1b110*/  LEA.HI R19, R26, R17, RZ, 0x2 ;  /* 0x000000111a137211 */ /* 0x000fc800078f10ff */
[--C-:B------:R-:W-:Y:S02]  /*1b120*/  SHF.R.S32.HI R3, RZ, 0x2, R19.reuse ;  /* 0x00000002ff037819 */ /* 0x100fe40000011413 */
[----:B0-----:R-:W-:Y:S02]  /*1b130*/  SHF.R.S32.HI R30, RZ, 0x1f, R19 ;  /* 0x0000001fff1e7819 */ /* 0x001fe40000011413 */
[----:B------:R-:W-:Y:S02]  /*1b140*/  LEA.HI R26, R26, R17, RZ, 0x5 ;  /* 0x000000111a1a7211 */ /* 0x000fe400078f28ff */
[----:B------:R-:W-:Y:S02]  /*1b150*/  LEA.HI R30, R30, R3, RZ, 0x3 ;  /* 0x000000031e1e7211 */ /* 0x000fe400078f18ff */
[----:B------:R-:W-:Y:S02]  /*1b160*/  SHF.R.S32.HI R26, RZ, 0x5, R26 ;  /* 0x00000005ff1a7819 */ /* 0x000fe4000001141a */
[----:B------:R-:W-:-:S05]  /*1b170*/  LOP3.LUT R30, R30, 0xfffffff8, RZ, 0xc0, !PT ;  /* 0xfffffff81e1e7812 */ /* 0x000fca00078ec0ff */
[----:B------:R-:W-:Y:S02]  /*1b180*/  IMAD.IADD R30, R3, 0x1, -R30 ;  /* 0x00000001031e7824 */ /* 0x000fe400078e0a1e */
[----:B------:R-:W-:-:S04]  /*1b190*/  IMAD R3, R13, 0x4, R26 ;  /* 0x000000040d037824 */ /* 0x000fc800078e021a */
[----:B------:R-:W-:-:S04]  /*1b1a0*/  IMAD.U32 R3, R3, 0x10, R30 ;  /* 0x0000001003037824 */ /* 0x000fc800078e001e */
[----:B------:R-:W-:-:S04]  /*1b1b0*/  IMAD R14, R12, 0x8, R3 ;  /* 0x000000080c0e7824 */ /* 0x000fc800078e0203 */
[----:B------:R-:W-:-:S05]  /*1b1c0*/  @P0 IMAD.HI.U32 R15, R14, R15, RZ ;  /* 0x0000000f0e0f0227 */ /* 0x000fca00078e00ff */
[----:B------:R-:W-:Y:S01]  /*1b1d0*/  @P0 SHF.R.U32.HI R14, RZ, R16, R15 ;  /* 0x00000010ff0e0219 */ /* 0x000fe2000001160f */
[----:B------:R-:W-:Y:S01]  /*1b1e0*/  IMAD.SHL.U32 R13, R0, 0x40, RZ ;  /* 0x00000040000d7824 */ /* 0x000fe200078e00ff */
[----:B------:R-:W-:-:S03]  /*1b1f0*/  LOP3.LUT R12, R19, 0x7ffffffc, RZ, 0xc0, !PT ;  /* 0x7ffffffc130c7812 */ /* 0x000fc600078ec0ff */
[----:B------:R-:W0:Y:S01]  /*1b200*/  SHFL.IDX PT, R15, R14, RZ, 0x1c1f ;  /* 0x001c1fff0e0f7589 */ /* 0x000e2200000e0000 */
[----:B------:R-:W-:Y:S01]  /*1b210*/  IADD3 R3, -R13, 0x1, RZ ;  /* 0x000000010d037810 */ /* 0x000fe20007ffe1ff */
[----:B------:R-:W-:Y:S02]  /*1b220*/  IMAD.IADD R12, R17, 0x1, -R12 ;  /* 0x00000001110c7824 */ /* 0x000fe400078e0a0c */
        /* <DEDUP_REMOVED lines=30> */
[----:B------:R-:W-:Y:S01]  /*1b410*/  IMAD R3, R12, -0x2, R3 ;  /* 0xfffffffe0c037824 */ /* 0x000fe200078e0203 */
[----:B------:R-:W3:Y:S04]  /*1b420*/  MUFU.TANH R24, R24 ;  /* 0x0000001800187308 */ /* 0x000ee80000002400 */
[----:B------:R-:W-:-:S04]  /*1b430*/  IADD3 R16, -R4, R3, R5 ;  /* 0x0000000304107210 */ /* 0x000fc80007ffe105 */
[----:B------:R-:W4:Y:S01]  /*1b440*/  MUFU.TANH R25, R25 ;  /* 0x0000001900197308 */ /* 0x000f220000002400 */
[----:B------:R-:W-:-:S07]  /*1b450*/  LOP3.LUT R3, RZ, R6, RZ, 0x33, !PT ;  /* 0x00000006ff037212 */ /* 0x000fce00078e33ff */
        /* <DEDUP_REMOVED lines=27> */
[----:B------:R-:W1:Y:S08]  /*1b610*/  MUFU.TANH R54, R54 ;  /* 0x0000003600367308 */ /* 0x000e700000002400 */
[----:B------:R1:W1:Y:S01]  /*1b620*/  MUFU.TANH R162, R2 ;  /* 0x0000000200a27308 */ /* 0x0002620000002400 */
[----:B------:R-:W-:-:S02]  /*1b630*/  IMAD.IADD R16, R16, 0x1, R3 ;  /* 0x0000000110107824 */ /* 0x000fc400078e0203 */
[----:B------:R-:W-:Y:S02]  /*1b640*/  IMAD.IADD R21, R8, 0x1, -R13 ;  /* 0x0000000108157824 */ /* 0x000fe400078e0a0d */
[--C-:B0-----:R-:W-:Y:S02]  /*1b650*/  IMAD.IADD R6, R19, 0x1, R15.reuse ;  /* 0x0000000113067824 */ /* 0x101fe400078e020f */
[----:B------:R-:W-:Y:S01]  /*1b660*/  IMAD.IADD R3, R16, 0x1, R15 ;  /* 0x0000000110037824 */ /* 0x000fe200078e020f */
[----:B--234-:R-:W-:Y:S06]  /*1b670*/  @!P1 BRA `(.L_x_2016) ;  /* 0x0000000000489947 */ /* 0x01cfec0003800000 */
[----:B-1----:R-:W-:Y:S01]  /*1b680*/  IADD3 R2, -R4, R5, R15 ;  /* 0x0000000504027210 */ /* 0x002fe20007ffe10f */
        /* <DEDUP_REMOVED lines=9> */
.L_x_2018:
[----:B------:R-:W-:-:S13]  /*1b720*/  ISETP.NE.AND P0, PT, R9, 0x1, PT ;  /* 0x000000010900780c */ /* 0x000fda0003f05270 */
[----:B------:R-:W-:-:S05]  /*1b730*/  @P0 IMAD.HI.U32 R8, R2, R10, RZ ;  /* 0x0000000a02080227 */ /* 0x000fca00078e00ff */
[----:B------:R-:W-:-:S07]  /*1b740*/  @P0 SHF.R.U32.HI R2, RZ, R11, R8 ;  /* 0x0000000bff020219 */ /* 0x000fce0000011608 */
.L_x_2019:
[----:B------:R-:W-:Y:S05]  /*1b750*/  BSYNC B1 ;  /* 0x0000000000017941 */ /* 0x000fea0003800000 */
.L_x_2017:
[----:B------:R-:W-:-:S04]  /*1b760*/  IMAD R7, R2, R9, -R13 ;  /* 0x0000000902077224 */ /* 0x000fc800078e0a0d */
[----:B------:R-:W-:-:S05]  /*1b770*/  IMAD R2, R12, -0x2, R7 ;  /* 0xfffffffe0c027824 */ /* 0x000fca00078e0207 */
[----:B------:R-:W-:Y:S02]  /*1b780*/  VIMNMX R3, R3, R2, !PT ;  /* 0x0000000203037248 */ /* 0x000fe40007fe0100 */
[----:B------:R-:W-:-:S07]  /*1b790*/  VIADDMNMX R6, R2, R9, R6, PT ;  /* 0x0000000902067246 */ /* 0x000fce0003800106 */
.L_x_2016:
[----:B------:R-:W-:Y:S05]  /*1b7a0*/  BSYNC B0 ;  /* 0x0000000000007941 */ /* 0x000fea0003800000 */
.L_x_2015:
        /* <DEDUP_REMOVED lines=8> */
[----:B------:R-:W-:Y:S02]  /*1b830*/  ISETP.LT.OR P3, PT, R6, 0x2, P3 ;  /* 0x000000020600780c */ /* 0x000fe40001f61670 */
[----:B------:R-:W-:Y:S02]  /*1b840*/  FSEL R71, R28, -INF , !P2 ;  /* 0xff8000001c477808 */ /* 0x000fe40005000000 */
[----:B------:R-:W-:Y:S02]  /*1b850*/  ISETP.GT.AND P2, PT, R3, 0x10, !P4 ;  /* 0x000000100300780c */ /* 0x000fe40006744270 */
[----:B------:R-:W-:Y:S02]  /*1b860*/  ISETP.GE.AND P5, PT, R21, 0xa, PT ;  /* 0x0000000a1500780c */ /* 0x000fe40003fa6270 */
[----:B------:R-:W-:Y:S02]  /*1b870*/  FSEL R73, R25, -INF , !P3 ;  /* 0xff80000019497808 */ /* 0x000fe40005800000 */
[----:B------:R-:W-:-:S02]  /*1b880*/  P2R R25, PR, RZ, 0x10 ;  /* 0x00000010ff197803 */ /* 0x000fc40000000000 */
[----:B------:R-:W-:Y:S01]  /*1b890*/  ISETP.LT.OR P2, PT, R6, 0x11, P2 ;  /* 0x000000110600780c */ /* 0x000fe20001741670 */
[----:B0-----:R-:W-:Y:S01]  /*1b8a0*/  IMAD.IADD R7, R16, 0x1, R14 ;  /* 0x0000000110077824 */ /* 0x001fe200078e020e */
[----:B------:R-:W-:Y:S02]  /*1b8b0*/  ISETP.GT.AND P3, PT, R3, 0x9, !P5 ;  /* 0x000000090300780c */ /* 0x000fe40006f64270 */
[----:B------:R-:W-:Y:S02]  /*1b8c0*/  ISETP.GE.AND P4, PT, R21, 0x12, PT ;  /* 0x000000121500780c */ /* 0x000fe40003f86270 */
[----:B------:R-:W-:Y:S02]  /*1b8d0*/  FSEL R81, R32, -INF , !P2 ;  /* 0xff80000020517808 */ /* 0x000fe40005000000 */
[----:B------:R-:W-:Y:S02]  /*1b8e0*/  ISETP.LT.OR P3, PT, R6, 0xa, P3 ;  /* 0x0000000a0600780c */ /* 0x000fe40001f61670 */
[----:B------:R-:W-:-:S02]  /*1b8f0*/  ISETP.GT.AND P2, PT, R3, 0x11, !P4 ;  /* 0x000000110300780c */ /* 0x000fc40006744270 */
[----:B------:R-:W-:Y:S02]  /*1b900*/  FSEL R17, R29, -INF , !P3 ;  /* 0xff8000001d117808 */ /* 0x000fe40005800000 */
        /* <DEDUP_REMOVED lines=46> */
[----:B-1----:R-:W-:Y:S02]  /*1bbf0*/  P2R R2, PR, RZ, 0x40 ;  /* 0x00000040ff027803 */ /* 0x002fe40000000000 */
[----:B------:R-:W-:-:S04]  /*1bc00*/  ISETP.GT.AND P6, PT, R3, RZ, !P6 ;  /* 0x000000ff0300720c */ /* 0x000fc800077c4270 */
[----:B------:R-:W-:-:S04]  /*1bc10*/  ISETP.LT.OR P6, PT, R6, 0x1, P6 ;  /* 0x000000010600780c */ /* 0x000fc800037c1670 */
[----:B------:R-:W-:Y:S02]  /*1bc20*/  FSEL R59, R24, -INF , !P6 ;  /* 0xff800000183b7808 */ /* 0x000fe40007000000 */
[----:B------:R-:W-:-:S04]  /*1bc30*/  ISETP.GE.AND P6, PT, R21, 0x3a, PT ;  /* 0x0000003a1500780c */ /* 0x000fc80003fc6270 */
[----:B------:R-:W-:Y:S02]  /*1bc40*/  P2R R21, PR, RZ, 0x40 ;  /* 0x00000040ff157803 */ /* 0x000fe40000000000 */
[----:B------:R-:W-:-:S04]  /*1bc50*/  ISETP.GT.AND P6, PT, R3, 0x39, !P6 ;  /* 0x000000390300780c */ /* 0x000fc800077c4270 */
[----:B------:R-:W-:Y:S01]  /*1bc60*/  ISETP.LT.OR P6, PT, R6, 0x3a, P6 ;  /* 0x0000003a0600780c */ /* 0x000fe200037c1670 */
[----:B------:R-:W-:-:S03]  /*1bc70*/  IMAD.IADD R6, R19, 0x1, R14 ;  /* 0x0000000113067824 */ /* 0x000fc600078e020e */
        /* <DEDUP_REMOVED lines=13> */
.L_x_2023:
[----:B------:R-:W-:-:S13]  /*1bd50*/  ISETP.NE.AND P6, PT, R9, 0x1, PT ;  /* 0x000000010900780c */ /* 0x000fda0003fc5270 */
[----:B------:R-:W-:-:S05]  /*1bd60*/  @P6 IMAD.HI.U32 R10, R4, R10, RZ ;  /* 0x0000000a040a6227 */ /* 0x000fca00078e00ff */
[----:B------:R-:W-:-:S07]  /*1bd70*/  @P6 SHF.R.U32.HI R4, RZ, R11, R10 ;  /* 0x0000000bff046219 */ /* 0x000fce000001160a */
.L_x_2024:
[----:B------:R-:W-:Y:S05]  /*1bd80*/  BSYNC B1 ;  /* 0x0000000000017941 */ /* 0x000fea0003800000 */
.L_x_2022:
[----:B------:R-:W-:-:S04]  /*1bd90*/  IMAD R3, R4, R9, -R13 ;  /* 0x0000000904037224 */ /* 0x000fc800078e0a0d */
[----:B------:R-:W-:-:S05]  /*1bda0*/  IMAD R12, R12, -0x2, R3 ;  /* 0xfffffffe0c0c7824 */ /* 0x000fca00078e0203 */
[----:B------:R-:W-:Y:S02]  /*1bdb0*/  VIADDMNMX R6, R12, R9, R6, PT ;  /* 0x000000090c067246 */ /* 0x000fe40003800106 */
[----:B------:R-:W-:-:S07]  /*1bdc0*/  VIMNMX R7, R7, R12, !PT ;  /* 0x0000000c07077248 */ /* 0x000fce0007fe0100 */
.L_x_2021:
[----:B------:R-:W-:Y:S05]  /*1bdd0*/  BSYNC B0 ;  /* 0x0000000000007941 */ /* 0x000fea0003800000 */
.L_x_2020:
[C---:B------:R-:W-:Y:S01]  /*1bde0*/  ISETP.GT.AND P1, PT, R7.reuse, 0x8, !P1 ;  /* 0x000000080700780c */ /* 0x040fe20004f24270 */
[----:B------:R-:W2:Y:S01]  /*1bdf0*/  LDL.64 R10, [R1+0x1f0] ;  /* 0x0001f000010a7983 */ /* 0x000ea20000100a00 */
[----:B------:R-:W-:Y:S02]  /*1be00*/  ISETP.GT.AND P0, PT, R7, 0x1, !P0 ;  /* 0x000000010700780c */ /* 0x000fe40004704270 */
[C---:B------:R-:W-:Y:S01]  /*1be10*/  ISETP.LT.OR P1, PT, R6.reuse, 0x9, P1 ;  /* 0x000000090600780c */ /* 0x040fe20000f21670 */
[----:B------:R-:W3:Y:S01]  /*1be20*/  LDL.64 R12, [R1+0xb8] ;  /* 0x0000b800010c7983 */ /* 0x000ee20000100a00 */
[----:B------:R-:W-:Y:S02]  /*1be30*/  ISETP.LT.OR P0, PT, R6, 0x2, P0 ;  /* 0x000000020600780c */ /* 0x000fe40000701670 */
[----:B------:R-:W-:Y:S02]  /*1be40*/  FSEL R159, R159, -INF , !P1 ;  /* 0xff8000009f9f7808 */ /* 0x000fe40004800000 */
[----:B------:R-:W-:-:S02]  /*1be50*/  ISETP.NE.AND P1, PT, R25, RZ, PT ;  /* 0x000000ff1900720c */ /* 0x000fc40003f25270 */
[----:B------:R-:W4:Y:S01]  /*1be60*/  LDL.64 R24, [R1+0x1e0] ;  /* 0x0001e00001187983 */ /* 0x000f220000100a00 */
[----:B------:R-:W-:Y:S02]  /*1be70*/  FSEL R151, R27, -INF , !P0 ;  /* 0xff8000001b977808 */ /* 0x000fe40004000000 */
[----:B------:R-:W-:Y:S02]  /*1be80*/  ISETP.NE.AND P0, PT, R8, RZ, PT ;  /* 0x000000ff0800720c */ /* 0x000fe40003f05270 */
[----:B------:R-:W-:Y:S01]  /*1be90*/  ISETP.NE.AND P6, PT, R29, RZ, PT ;  /* 0x000000ff1d00720c */ /* 0x000fe20003fc5270 */
[----:B------:R-:W5:Y:S01]  /*1bea0*/  LDL R8, [R1+0x200] ;  /* 0x0002000001087983 */ /* 0x000f620000100800 */
[----:B------:R-:W-:-:S04]  /*1beb0*/  ISETP.GT.AND P0, PT, R7, 0x9, !P0 ;  /* 0x000000090700780c */ /* 0x000fc80004704270 */
[----:B------:R-:W-:-:S04]  /*1bec0*/  ISETP.LT.OR P0, PT, R6, 0xa, P0 ;  /* 0x0000000a0600780c */ /* 0x000fc80000701670 */
[----:B------:R-:W-:Y:S02]  /*1bed0*/  FSEL R163, R31, -INF , !P0 ;  /* 0xff8000001fa37808 */ /* 0x000fe40004000000 */
[----:B------:R-:W-:Y:S02]  /*1bee0*/  ISETP.GT.AND P0, PT, R7, 0x10, !P1 ;  /* 0x000000100700780c */ /* 0x000fe40004f04270 */
[----:B------:R-:W-:Y:S02]  /*1bef0*/  ISETP.NE.AND P1, PT, R33, RZ, PT ;  /* 0x000000ff2100720c */ /* 0x000fe40003f25270 */
[----:B------:R-:W-:-:S04]  /*1bf00*/  ISETP.LT.OR P0, PT, R6, 0x11, P0 ;  /* 0x000000110600780c */ /* 0x000fc80000701670 */
[----:B------:R-:W-:Y:S02]  /*1bf10*/  FSEL R161, R34, -INF , !P0 ;  /* 0xff80000022a17808 */ /* 0x000fe40004000000 */
[----:B------:R-:W-:-:S04]  /*1bf20*/  ISETP.NE.AND P0, PT, R26, RZ, PT ;  /* 0x000000ff1a00720c */ /* 0x000fc80003f05270 */
[----:B------:R-:W-:-:S04]  /*1bf30*/  ISETP.GT.AND P0, PT, R7, 0x11, !P0 ;  /* 0x000000110700780c */ /* 0x000fc80004704270 */
[----:B------:R-:W-:-:S04]  /*1bf40*/  ISETP.LT.OR P0, PT, R6, 0x12, P0 ;  /* 0x000000120600780c */ /* 0x000fc80000701670 */
[----:B------:R-:W-:Y:S02]  /*1bf50*/  FSEL R14, R35, -INF , !P0 ;  /* 0xff800000230e7808 */ /* 0x000fe40004000000 */
[----:B------:R-:W-:-:S04]  /*1bf60*/  ISETP.NE.AND P0, PT, R28, RZ, PT ;  /* 0x000000ff1c00720c */ /* 0x000fc80003f05270 */
[----:B------:R-:W-:-:S04]  /*1bf70*/  ISETP.GT.AND P0, PT, R7, 0x18, !P0 ;  /* 0x000000180700780c */ /* 0x000fc80004704270 */
[----:B------:R-:W-:-:S04]  /*1bf80*/  ISETP.LT.OR P0, PT, R6, 0x19, P0 ;  /* 0x000000190600780c */ /* 0x000fc80000701670 */
[----:B------:R-:W-:Y:S02]  /*1bf90*/  FSEL R155, R38, -INF , !P0 ;  /* 0xff800000269b7808 */ /* 0x000fe40004000000 */
[C---:B------:R-:W-:Y:S02]  /*1bfa0*/  ISETP.GT.AND P0, PT, R7.reuse, 0x19, !P6 ;  /* 0x000000190700780c */ /* 0x040fe40007704270 */
[C---:B------:R-:W-:Y:S02]  /*1bfb0*/  ISETP.GT.AND P1, PT, R7.reuse, 0x28, !P1 ;  /* 0x000000280700780c */ /* 0x040fe40004f24270 */
[----:B------:R-:W-:Y:S02]  /*1bfc0*/  ISETP.LT.OR P0, PT, R6, 0x1a, P0 ;  /* 0x0000001a0600780c */ /* 0x000fe40000701670 */
[----:B------:R-:W-:Y:S02]  /*1bfd0*/  ISETP.GT.AND P2, PT, R7, 0x29, !P2 ;  /* 0x000000290700780c */ /* 0x000fe40005744270 */
[----:B------:R-:W-:-:S02]  /*1bfe0*/  FSEL R154, R39, -INF , !P0 ;  /* 0xff800000279a7808 */ /* 0x000fc40004000000 */
[----:B------:R-:W-:Y:S02]  /*1bff0*/  ISETP.NE.AND P0, PT, R30, RZ, PT ;  /* 0x000000ff1e00720c */ /* 0x000fe40003f05270 */
[C---:B------:R-:W-:Y:S02]  /*1c000*/  ISETP.GT.AND P3, PT, R7.reuse, 0x30, !P3 ;  /* 0x000000300700780c */ /* 0x040fe40005f64270 */
[C---:B------:R-:W-:Y:S02]  /*1c010*/  ISETP.GT.AND P0, PT, R7.reuse, 0x20, !P0 ;  /* 0x000000200700780c */ /* 0x040fe40004704270 */
[----:B------:R-:W-:Y:S02]  /*1c020*/  ISETP.GT.AND P4, PT, R7, 0x31, !P4 ;  /* 0x000000310700780c */ /* 0x000fe40006784270 */
[----:B------:R-:W-:Y:S02]  /*1c030*/  ISETP.LT.OR P0, PT, R6, 0x21, P0 ;  /* 0x000000210600780c */ /* 0x000fe40000701670 */
[----:B------:R-:W-:-:S02]  /*1c040*/  ISETP.NE.AND P6, PT, R21, RZ, PT ;  /* 0x000000ff1500720c */ /* 0x000fc40003fc5270 */
[----:B------:R-:W-:Y:S02]  /*1c050*/  FSEL R153, R42, -INF , !P0 ;  /* 0xff8000002a997808 */ /* 0x000fe40004000000 */
[----:B------:R-:W-:-:S04]  /*1c060*/  ISETP.NE.AND P0, PT, R2, RZ, PT ;  /* 0x000000ff0200720c */ /* 0x000fc80003f05270 */
[----:B------:R-:W-:-:S04]  /*1c070*/  ISETP.GT.AND P0, PT, R7, RZ, !P0 ;  /* 0x000000ff0700720c */ /* 0x000fc80004704270 */
[----:B------:R-:W-:-:S04]  /*1c080*/  ISETP.LT.OR P0, PT, R6, 0x1, P0 ;  /* 0x000000010600780c */ /* 0x000fc80000701670 */
[----:B------:R-:W-:Y:S02]  /*1c090*/  FSEL R18, R18, -INF , !P0 ;  /* 0xff80000012127808 */ /* 0x000fe40004000000 */
[----:B------:R-:W-:-:S04]  /*1c0a0*/  ISETP.NE.AND P0, PT, R32, RZ, PT ;  /* 0x000000ff2000720c */ /* 0x000fc80003f05270 */
[----:B------:R-:W-:-:S04]  /*1c0b0*/  ISETP.GT.AND P0, PT, R7, 0x21, !P0 ;  /* 0x000000210700780c */ /* 0x000fc80004704270 */
[C---:B------:R-:W-:Y:S02]  /*1c0c0*/  ISETP.LT.OR P0, PT, R6.reuse, 0x22, P0 ;  /* 0x000000220600780c */ /* 0x040fe40000701670 */
[C---:B------:R-:W-:Y:S02]  /*1c0d0*/  ISETP.LT.OR P1, PT, R6.reuse, 0x29, P1 ;  /* 0x000000290600780c */ /* 0x040fe40000f21670 */
[----:B------:R-:W-:Y:S02]  /*1c0e0*/  FSEL R166, R43, -INF , !P0 ;  /* 0xff8000002ba67808 */ /* 0x000fe40004000000 */
[----:B------:R-:W-:Y:S02]  /*1c0f0*/  ISETP.LT.OR P2, PT, R6, 0x2a, P2 ;  /* 0x0000002a0600780c */ /* 0x000fe40001741670 */
[----:B------:R-:W-:Y:S02]  /*1c100*/  FSEL R167, R46, -INF , !P1 ;  /* 0xff8000002ea77808 */ /* 0x000fe40004800000 */
[----:B------:R-:W-:-:S02]  /*1c110*/  ISETP.LT.OR P3, PT, R6, 0x31, P3 ;  /* 0x000000310600780c */ /* 0x000fc40001f61670 */
[----:B------:R-:W-:Y:S02]  /*1c120*/  FSEL R171, R47, -INF , !P2 ;  /* 0xff8000002fab7808 */ /* 0x000fe40005000000 */
[C---:B------:R-:W-:Y:S02]  /*1c130*/  ISETP.GT.AND P5, PT, R7.reuse, 0x38, !P5 ;  /* 0x000000380700780c */ /* 0x040fe40006fa4270 */
[----:B------:R-:W-:Y:S02]  /*1c140*/  ISETP.LT.OR P4, PT, R6, 0x32, P4 ;  /* 0x000000320600780c */ /* 0x000fe40002781670 */
[----:B------:R-:W-:Y:S02]  /*1c150*/  FSEL R170, R50, -INF , !P3 ;  /* 0xff80000032aa7808 */ /* 0x000fe40005800000 */
[----:B------:R-:W-:Y:S02]  /*1c160*/  ISETP.GT.AND P6, PT, R7, 0x39, !P6 ;  /* 0x000000390700780c */ /* 0x000fe400077c4270 */
[----:B------:R-:W-:-:S02]  /*1c170*/  ISETP.LT.OR P5, PT, R6, 0x39, P5 ;  /* 0x000000390600780c */ /* 0x000fc40002fa1670 */
[----:B------:R-:W-:Y:S02]  /*1c180*/  FSEL R168, R51, -INF , !P4 ;  /* 0xff80000033a87808 */ /* 0x000fe40006000000 */
[----:B------:R-:W-:Y:S02]  /*1c190*/  ISETP.LT.OR P6, PT, R6, 0x3a, P6 ;  /* 0x0000003a0600780c */ /* 0x000fe400037c1670 */
[----:B------:R-:W-:Y:S02]  /*1c1a0*/  FSEL R169, R54, -INF , !P5 ;  /* 0xff80000036a97808 */ /* 0x000fe40006800000 */
[----:B------:R-:W-:Y:S02]  /*1c1b0*/  FSEL R162, R162, -INF , !P6 ;  /* 0xff800000a2a27808 */ /* 0x000fe40007000000 */
[----:B----4-:R-:W-:-:S04]  /*1c1c0*/  FMNMX.FTZ R2, R59, R24, !PT ;  /* 0x000000183b027209 */ /* 0x010fc80007810000 */
[----:B------:R-:W-:Y:S02]  /*1c1d0*/  FMNMX.FTZ R3, R73, R2, !PT ;  /* 0x0000000249037209 */ /* 0x000fe40007810000 */
[----:B------:R-:W-:Y:S02]  /*1c1e0*/  FMNMX.FTZ R2, R18, R25, !PT ;  /* 0x0000001912027209 */ /* 0x000fe40007810000 */
[----:B------:R-:W-:Y:S02]  /*1c1f0*/  FMNMX.FTZ R3, R71, R3, !PT ;  /* 0x0000000347037209 */ /* 0x000fe40007810000 */
[----:B------:R-:W-:Y:S02]  /*1c200*/  FMNMX.FTZ R2, R151, R2, !PT ;  /* 0x0000000297027209 */ /* 0x000fe40007810000 */
[----:B------:R-:W-:Y:S02]  /*1c210*/  FMNMX.FTZ R3, R17, R3, !PT ;  /* 0x0000000311037209 */ /* 0x000fe40007810000 */
[----:B------:R-:W-:-:S02]  /*1c220*/  FMNMX.FTZ R2, R159, R2, !PT ;  /* 0x000000029f027209 */ /* 0x000fc40007810000 */
        /* <DEDUP_REMOVED lines=23> */
[----:B------:R-:W-:-:S03]  /*1c3a0*/  FMNMX.FTZ R3, R169, R4, !PT ;  /* 0x00000004a9037209 */ /* 0x000fc60007810000 */
[----:B------:R-:W0:Y:S01]  /*1c3b0*/  SHFL.BFLY PT, R5, R2, 0x2, 0x1f ;  /* 0x0c401f0002057f89 */ /* 0x000e2200000e0000 */
[----:B------:R-:W-:-:S05]  /*1c3c0*/  FMNMX.FTZ R3, R162, R3, !PT ;  /* 0x00000003a2037209 */ /* 0x000fca0007810000 */
[----:B------:R-:W-:Y:S04]  /*1c3d0*/  STL.64 [R1+0x1e0], R2 ;  /* 0x0001e00201007387 */ /* 0x000fe80000100a00 */
[----:B------:R-:W4:Y:S01]  /*1c3e0*/  LDL R16, [R1+0x1e4] ;  /* 0x0001e40001107983 */ /* 0x000f220000100800 */
[----:B0-----:R-:W-:-:S05]  /*1c3f0*/  FMNMX.FTZ R4, R2, R5, !PT ;  /* 0x0000000502047209 */ /* 0x001fca0007810000 */
[----:B------:R-:W0:Y:S02]  /*1c400*/  SHFL.BFLY PT, R5, R4, 0x1, 0x1f ;  /* 0x0c201f0004057f89 */ /* 0x000e2400000e0000 */
[----:B0-----:R-:W-:-:S05]  /*1c410*/  FMNMX.FTZ R6, R4, R5, !PT ;  /* 0x0000000504067209 */ /* 0x001fca0007810000 */
[----:B------:R-:W-:Y:S04]  /*1c420*/  STL [R1+0x1e0], R6 ;  /* 0x0001e00601007387 */ /* 0x000fe80000100800 */
[----:B------:R-:W2:Y:S04]  /*1c430*/  LDL R7, [R1+0x1e0] ;  /* 0x0001e00001077983 */ /* 0x000ea80000100800 */
[----:B----4-:R-:W0:Y:S02]  /*1c440*/  SHFL.BFLY PT, R5, R16, 0x2, 0x1f ;  /* 0x0c401f0010057f89 */ /* 0x010e2400000e0000 */
[----:B0-----:R-:W-:-:S05]  /*1c450*/  FMNMX.FTZ R5, R5, R16, !PT ;  /* 0x0000001005057209 */ /* 0x001fca0007810000 */
[----:B------:R-:W0:Y:S01]  /*1c460*/  SHFL.BFLY PT, R2, R5, 0x1, 0x1f ;  /* 0x0c201f0005027f89 */ /* 0x000e2200000e0000 */
[----:B--2---:R-:W-:Y:S02]  /*1c470*/  FSETP.NEU.FTZ.AND P0, PT, R7, -INF , PT ;  /* 0xff8000000700780b */ /* 0x004fe40003f1d000 */
[----:B0-----:R-:W-:Y:S02]  /*1c480*/  FMNMX.FTZ R2, R5, R2, !PT ;  /* 0x0000000205027209 */ /* 0x001fe40007810000 */
[----:B------:R-:W-:Y:S02]  /*1c490*/  FSEL R3, R7, RZ, P0 ;  /* 0x000000ff07037208 */ /* 0x000fe40000000000 */
[----:B------:R-:W-:-:S04]  /*1c4a0*/  FSETP.NEU.FTZ.AND P0, PT, R2, -INF , PT ;  /* 0xff8000000200780b */ /* 0x000fc80003f1d000 */
[----:B------:R-:W-:Y:S01]  /*1c4b0*/  FSEL R4, R2, RZ, P0 ;  /* 0x000000ff02047208 */ /* 0x000fe20000000000 */
[----:B------:R-:W-:-:S04]  /*1c4c0*/  FADD.FTZ R3, R24, -R3 ;  /* 0x8000000318037221 */ /* 0x000fc80000010000 */
[----:B------:R-:W-:Y:S01]  /*1c4d0*/  FADD.FTZ R25, R25, -R4 ;  /* 0x8000000419197221 */ /* 0x000fe20000010000 */
[----:B-----5:R-:W-:-:S03]  /*1c4e0*/  FMUL.FTZ R3, R3, R8 ;  /* 0x0000000803037220 */ /* 0x020fc60000410000 */
[----:B------:R-:W-:Y:S01]  /*1c4f0*/  FMUL.FTZ R25, R8, R25 ;  /* 0x0000001908197220 */ /* 0x000fe20000410000 */
[----:B------:R-:W0:Y:S08]  /*1c500*/  MUFU.EX2 R173, R3 ;  /* 0x0000000300ad7308 */ /* 0x000e300000000800 */
[----:B------:R-:W1:Y:S01]  /*1c510*/  MUFU.EX2 R174, R25 ;  /* 0x0000001900ae7308 */ /* 0x000e620000000800 */
[----:B------:R2:W-:Y:S01]  /*1c520*/  STL [R1+0x1e4], R2 ;  /* 0x0001e40201007387 */ /* 0x0005e20000100800 */
[----:B0-----:R-:W-:Y:S01]  /*1c530*/  FMUL.FTZ R10, R173, R10 ;  /* 0x0000000aad0a7220 */ /* 0x001fe20000410000 */
[----:B-1----:R-:W-:-:S05]  /*1c540*/  FMUL.FTZ R11, R11, R174 ;  /* 0x000000ae0b0b7220 */ /* 0x002fca0000410000 */
[----:B------:R2:W-:Y:S04]  /*1c550*/  STL.64 [R1+0x1f0], R10 ;  /* 0x0001f00a01007387 */ /* 0x0005e80000100a00 */
[----:B---3--:R-:W3:Y:S01]  /*1c560*/  LD.E R4, desc[UR36][R12.64+0x4] ;  /* 0x000004240c047980 */ /* 0x008ee2000c101900 */
        /* <DEDUP_REMOVED lines=12> */
.L_x_2026:
[----:B------:R-:W-:Y:S05]  /*1c630*/  BSYNC B0 ;  /* 0x0000000000007941 */ /* 0x000fea0003800000 */
.L_x_2025:
        /* <DEDUP_REMOVED lines=9> */
.L_x_2028:
[----:B------:R-:W-:Y:S05]  /*1c6d0*/  BSYNC B0 ;  /* 0x0000000000007941 */ /* 0x000fea0003800000 */
.L_x_2027:
[----:B------:R-:W2:Y:S04]  /*1c6e0*/  LDL R175, [R1+0x200] ;  /* 0x0002000001af7983 */ /* 0x000ea80000100800 */
[----:B------:R-:W2:Y:S04]  /*1c6f0*/  LDL.64 R6, [R1+0x1e0] ;  /* 0x0001e00001067983 */ /* 0x000ea80000100a00 */
[----:B------:R-:W3:Y:S04]  /*1c700*/  LDL.64 R98, [R1+0x1f0] ;  /* 0x0001f00001627983 */ /* 0x000ee80000100a00 */
[----:B------:R-:W4:Y:S04]  /*1c710*/  LDL.64 R62, [R1+0x210] ;  /* 0x00021000013e7983 */ /* 0x000f280000100a00 */
[----:B------:R-:W4:Y:S04]  /*1c720*/  LDL.64 R20, [R1+0x230] ;  /* 0x0002300001147983 */ /* 0x000f280000100a00 */
[----:B------:R-:W4:Y:S04]  /*1c730*/  LDL.64 R130, [R1+0x358] ;  /* 0x0003580001827983 */ /* 0x000f280000100a00 */
[----:B0-----:R-:W4:Y:S04]  /*1c740*/  LDL.64 R2, [R1+0x400] ;  /* 0x0004000001027983 */ /* 0x001f280000100a00 */
        /* <DEDUP_REMOVED lines=45> */
[CC--:B--2---:R-:W-:Y:S01]  /*1ca20*/  FMUL.FTZ R4, R6.reuse, R175.reuse ;  /* 0x000000af06047220 */ /* 0x0c4fe20000410000 */
[----:B------:R-:W-:Y:S01]  /*1ca30*/  FSETP.NEU.FTZ.AND P0, PT, R6, -INF , PT ;  /* 0xff8000000600780b */ /* 0x000fe20003f1d000 */
[----:B------:R-:W-:-:S03]  /*1ca40*/  FMUL.FTZ R142, R7, R175 ;  /* 0x000000af078e7220 */ /* 0x000fc60000410000 */
[----:B------:R-:W-:Y:S02]  /*1ca50*/  FSEL R4, R4, RZ, P0 ;  /* 0x000000ff04047208 */ /* 0x000fe40000000000 */
[----:B------:R-:W-:-:S04]  /*1ca60*/  FSETP.NEU.FTZ.AND P0, PT, R7, -INF , PT ;  /* 0xff8000000700780b */ /* 0x000fc80003f1d000 */
[----:B------:R-:W-:Y:S01]  /*1ca70*/  FSEL R176, R142, RZ, P0 ;  /* 0x000000ff8eb07208 */ /* 0x000fe20000000000 */
        /* <DEDUP_REMOVED lines=15> */
[-C--:B------:R-:W-:Y:S01]  /*1cb70*/  FFMA.FTZ R4, R141, R175.reuse, -R4 ;  /* 0x000000af8d047223 */ /* 0x080fe20000010804 */
[-CC-:B------:R-:W-:Y:S01]  /*1cb80*/  FFMA.FTZ R157, R151, R175.reuse, -R176.reuse ;  /* 0x000000af979d7223 */ /* 0x180fe200000108b0 */
        /* <DEDUP_REMOVED lines=17> */
[----:B------:R-:W-:Y:S01]  /*1cca0*/  MUFU.EX2 R19, R19 ;  /* 0x0000001300137308 */ /* 0x000fe20000000800 */
[----:B------:R-:W-:-:S07]  /*1ccb0*/  FFMA.FTZ R159, R159, R175, -R176 ;  /* 0x000000af9f9f7223 */ /* 0x000fce00000108b0 */
[----:B------:R-:W3:Y:S01]  /*1ccc0*/  MUFU.EX2 R18, R18 ;  /* 0x0000001200127308 */ /* 0x000ee20000000800 */
[----:B------:R-:W-:-:S07]  /*1ccd0*/  FFMA.FTZ R161, R161, R175, -R176 ;  /* 0x000000afa1a17223 */ /* 0x000fce00000108b0 */
[----:B------:R-:W0:Y:S08]  /*1cce0*/  MUFU.EX2 R157, R157 ;  /* 0x0000009d009d7308 */ /* 0x000e300000000800 */
[----:B------:R-:W1:Y:S08]  /*1ccf0*/  MUFU.EX2 R156, R156 ;  /* 0x0000009c009c7308 */ /* 0x000e700000000800 */
[----:B------:R3:W-:Y:S01]  /*1cd00*/  MUFU.EX2 R7, R16 ;  /* 0x0000001000077308 */ /* 0x0007e20000000800 */
[-CC-:B------:R-:W-:Y:S01]  /*1cd10*/  FFMA.FTZ R14, R14, R175.reuse, -R176.reuse ;  /* 0x000000af0e0e7223 */ /* 0x180fe200000108b0 */
[----:B---3--:R-:W-:-:S06]  /*1cd20*/  FFMA.FTZ R16, R163, R175, -R176 ;  /* 0x000000afa3107223 */ /* 0x008fcc00000108b0 */
[----:B------:R-:W3:Y:S01]  /*1cd30*/  MUFU.EX2 R159, R159 ;  /* 0x0000009f009f7308 */ /* 0x000ee20000000800 */
[----:B------:R-:W-:-:S07]  /*1cd40*/  FFMA.FTZ R164, R154, R175, -R176 ;  /* 0x000000af9aa47223 */ /* 0x000fce00000108b0 */
[----:B------:R-:W3:Y:S01]  /*1cd50*/  MUFU.EX2 R158, R158 ;  /* 0x0000009e009e7308 */ /* 0x000ee20000000800 */
[----:B------:R-:W-:Y:S01]  /*1cd60*/  FADD.FTZ R154, R18, R99 ;  /* 0x00000063129a7221 */ /* 0x000fe20000010000 */
[----:B------:R-:W-:-:S06]  /*1cd70*/  FFMA.FTZ R163, R155, R175, -R176 ;  /* 0x000000af9ba37223 */ /* 0x000fcc00000108b0 */
[----:B------:R-:W3:Y:S01]  /*1cd80*/  MUFU.EX2 R16, R16 ;  /* 0x0000001000107308 */ /* 0x000ee20000000800 */
[----:B------:R-:W-:-:S07]  /*1cd90*/  FADD.FTZ R99, R19, R98 ;  /* 0x0000006213637221 */ /* 0x000fce0000010000 */
[----:B------:R-:W4:Y:S01]  /*1cda0*/  MUFU.EX2 R17, R17 ;  /* 0x0000001100117308 */ /* 0x000f220000000800 */
[----:B0-----:R-:W-:Y:S01]  /*1cdb0*/  FADD.FTZ R154, R157, R154 ;  /* 0x0000009a9d9a7221 */ /* 0x001fe20000010000 */
[----:B-1----:R-:W-:-:S06]  /*1cdc0*/  FADD.FTZ R99, R156, R99 ;  /* 0x000000639c637221 */ /* 0x002fcc0000010000 */
[----:B------:R-:W0:Y:S01]  /*1cdd0*/  MUFU.EX2 R161, R161 ;  /* 0x000000a100a17308 */ /* 0x000e220000000800 */
[----:B------:R-:W-:-:S07]  /*1cde0*/  FFMA.FTZ R165, R153, R175, -R176 ;  /* 0x000000af99a57223 */ /* 0x000fce00000108b0 */
[----:B------:R-:W1:Y:S01]  /*1cdf0*/  MUFU.EX2 R160, R160 ;  /* 0x000000a000a07308 */ /* 0x000e620000000800 */
[----:B---3--:R-:W-:Y:S01]  /*1ce00*/  FADD.FTZ R153, R159, R154 ;  /* 0x0000009a9f997221 */ /* 0x008fe20000010000 */
[----:B------:R-:W-:-:S06]  /*1ce10*/  FADD.FTZ R98, R158, R99 ;  /* 0x000000639e627221 */ /* 0x000fcc0000010000 */
[----:B------:R-:W3:Y:S08]  /*1ce20*/  MUFU.EX2 R14, R14 ;  /* 0x0000000e000e7308 */ /* 0x000ef00000000800 */
[----:B------:R-:W3:Y:S01]  /*1ce30*/  MUFU.EX2 R15, R15 ;  /* 0x0000000f000f7308 */ /* 0x000ee20000000800 */
[----:B------:R-:W-:Y:S01]  /*1ce40*/  FADD.FTZ R154, R16, R153 ;  /* 0x00000099109a7221 */ /* 0x000fe20000010000 */
[----:B------:R-:W-:-:S06]  /*1ce50*/  FFMA.FTZ R166, R166, R175, -R176 ;  /* 0x000000afa6a67223 */ /* 0x000fcc00000108b0 */
[----:B------:R-:W3:Y:S01]  /*1ce60*/  MUFU.EX2 R163, R163 ;  /* 0x000000a300a37308 */ /* 0x000ee20000000800 */
[----:B----4-:R-:W-:-:S07]  /*1ce70*/  FADD.FTZ R99, R17, R98 ;  /* 0x0000006211637221 */ /* 0x010fce0000010000 */
[----:B------:R-:W4:Y:S01]  /*1ce80*/  MUFU.EX2 R12, R12 ;  /* 0x0000000c000c7308 */ /* 0x000f220000000800 */
[----:B0-----:R-:W-:Y:S01]  /*1ce90*/  FADD.FTZ R155, R161, R154 ;  /* 0x0000009aa19b7221 */ /* 0x001fe20000010000 */
[----:B------:R-:W-:-:S06]  /*1cea0*/  FFMA.FTZ R167, R167, R175, -R176 ;  /* 0x000000afa7a77223 */ /* 0x000fcc00000108b0 */
[----:B------:R-:W0:Y:S01]  /*1ceb0*/  MUFU.EX2 R164, R164 ;  /* 0x000000a400a47308 */ /* 0x000e220000000800 */
[----:B-1----:R-:W-:-:S07]  /*1cec0*/  FADD.FTZ R98, R160, R99 ;  /* 0x00000063a0627221 */ /* 0x002fce0000010000 */
[----:B------:R-:W1:Y:S01]  /*1ced0*/  MUFU.EX2 R13, R13 ;  /* 0x0000000d000d7308 */ /* 0x000e620000000800 */
[----:B---3--:R-:W-:Y:S01]  /*1cee0*/  FADD.FTZ R154, R14, R155 ;  /* 0x0000009b0e9a7221 */ /* 0x008fe20000010000 */
[----:B------:R-:W-:-:S06]  /*1cef0*/  FFMA.FTZ R172, R171, R175, -R176 ;  /* 0x000000afabac7223 */ /* 0x000fcc00000108b0 */
[----:B------:R-:W3:Y:S01]  /*1cf00*/  MUFU.EX2 R165, R165 ;  /* 0x000000a500a57308 */ /* 0x000ee20000000800 */
[----:B------:R-:W-:-:S07]  /*1cf10*/  FADD.FTZ R99, R15, R98 ;  /* 0x000000620f637221 */ /* 0x000fce0000010000 */
[----:B------:R-:W3:Y:S01]  /*1cf20*/  MUFU.EX2 R10, R10 ;  /* 0x0000000a000a7308 */ /* 0x000ee20000000800 */
[----:B------:R-:W-:Y:S01]  /*1cf30*/  FADD.FTZ R155, R163, R154 ;  /* 0x0000009aa39b7221 */ /* 0x000fe20000010000 */
[----:B------:R-:W-:-:S06]  /*1cf40*/  FFMA.FTZ R153, R170, R175, -R176 ;  /* 0x000000afaa997223 */ /* 0x000fcc00000108b0 */
[----:B------:R-:W3:Y:S01]  /*1cf50*/  MUFU.EX2 R166, R166 ;  /* 0x000000a600a67308 */ /* 0x000ee20000000800 */
[----:B----4-:R-:W-:-:S07]  /*1cf60*/  FADD.FTZ R98, R12, R99 ;  /* 0x000000630c627221 */ /* 0x010fce0000010000 */
[----:B------:R-:W4:Y:S01]  /*1cf70*/  MUFU.EX2 R11, R11 ;  /* 0x0000000b000b7308 */ /* 0x000f220000000800 */
[----:B0-----:R-:W-:Y:S01]  /*1cf80*/  FADD.FTZ R154, R164, R155 ;  /* 0x0000009ba49a7221 */ /* 0x001fe20000010000 */
[----:B-1----:R-:W-:Y:S01]  /*1cf90*/  FADD.FTZ R99, R13, R98 ;  /* 0x000000620d637221 */ /* 0x002fe20000010000 */
[-CC-:B------:R-:W-:Y:S01]  /*1cfa0*/  FFMA.FTZ R168, R168, R175.reuse, -R176.reuse ;  /* 0x000000afa8a87223 */ /* 0x180fe200000108b0 */
[----:B------:R-:W-:Y:S01]  /*1cfb0*/  FFMA.FTZ R169, R169, R175, -R176 ;  /* 0x000000afa9a97223 */ /* 0x000fe200000108b0 */
[C---:B------:R-:W-:Y:S01]  /*1cfc0*/  FMUL.FTZ R63, R173.reuse, R63 ;  /* 0x0000003fad3f7220 */ /* 0x040fe20000410000 */
[C---:B------:R-:W-:Y:S01]  /*1cfd0*/  FMUL.FTZ R62, R173.reuse, R62 ;  /* 0x0000003ead3e7220 */ /* 0x040fe20000410000 */
[----:B------:R-:W-:Y:S01]  /*1cfe0*/  FMUL.FTZ R21, R173, R21 ;  /* 0x00000015ad157220 */ /* 0x000fe20000410000 */
[----:B------:R-:W0:Y:S08]  /*1cff0*/  MUFU.EX2 R167, R167 ;  /* 0x000000a700a77308 */ /* 0x000e300000000800 */
[----:B------:R-:W1:Y:S01]  /*1d000*/  MUFU.EX2 R9, R9 ;  /* 0x0000000900097308 */ /* 0x000e620000000800 */
[----:B---3--:R-:W-:Y:S01]  /*1d010*/  FADD.FTZ R155, R165, R154 ;  /* 0x0000009aa59b7221 */ /* 0x008fe20000010000 */
[----:B------:R-:W-:Y:S01]  /*1d020*/  FADD.FTZ R98, R10, R99 ;  /* 0x000000630a627221 */ /* 0x000fe20000010000 */
[C---:B------:R-:W-:Y:S01]  /*1d030*/  FMUL.FTZ R20, R173.reuse, R20 ;  /* 0x00000014ad147220 */ /* 0x040fe20000410000 */
[C---:B------:R-:W-:Y:S01]  /*1d040*/  FMUL.FTZ R131, R174.reuse, R131 ;  /* 0x00000083ae837220 */ /* 0x040fe20000410000 */
[C---:B------:R-:W-:Y:S01]  /*1d050*/  FMUL.FTZ R130, R174.reuse, R130 ;  /* 0x00000082ae827220 */ /* 0x040fe20000410000 */
[----:B------:R-:W-:Y:S01]  /*1d060*/  FMUL.FTZ R177, R173, R3 ;  /* 0x00000003adb17220 */ /* 0x000fe20000410000 */
[----:B------:R-:W-:Y:S01]  /*1d070*/  FMUL.FTZ R67, R174, R67 ;  /* 0x00000043ae437220 */ /* 0x000fe20000410000 */
[----:B------:R-:W3:Y:S08]  /*1d080*/  MUFU.EX2 R172, R172 ;  /* 0x000000ac00ac7308 */ /* 0x000ef00000000800 */
[----:B------:R-:W3:Y:S01]  /*1d090*/  MUFU.EX2 R8, R8 ;  /* 0x0000000800087308 */ /* 0x000ee20000000800 */
[----:B------:R-:W-:Y:S01]  /*1d0a0*/  FADD.FTZ R154, R166, R155 ;  /* 0x0000009ba69a7221 */ /* 0x000fe20000010000 */
[----:B----4-:R-:W-:Y:S01]  /*1d0b0*/  FADD.FTZ R98, R11, R98 ;  /* 0x000000620b627221 */ /* 0x010fe20000010000 */
[----:B------:R-:W-:Y:S01]  /*1d0c0*/  FMUL.FTZ R66, R174, R66 ;  /* 0x00000042ae427220 */ /* 0x000fe20000410000 */
[C---:B------:R-:W-:Y:S01]  /*1d0d0*/  FMUL.FTZ R65, R173.reuse, R65 ;  /* 0x00000041ad417220 */ /* 0x040fe20000410000 */
[C---:B------:R-:W-:Y:S01]  /*1d0e0*/  FMUL.FTZ R64, R173.reuse, R64 ;  /* 0x00000040ad407220 */ /* 0x040fe20000410000 */
[C---:B------:R-:W-:Y:S01]  /*1d0f0*/  FMUL.FTZ R25, R173.reuse, R25 ;  /* 0x00000019ad197220 */ /* 0x040fe20000410000 */
[----:B------:R-:W-:Y:S01]  /*1d100*/  FMUL.FTZ R24, R173, R24 ;  /* 0x00000018ad187220 */ /* 0x000fe20000410000 */
[----:B------:R-:W4:Y:S01]  /*1d110*/  MUFU.EX2 R153, R153 ;  /* 0x0000009900997308 */ /* 0x000f220000000800 */
[----:B------:R-:W-:-:S07]  /*1d120*/  FFMA.FTZ R170, R162, R175, -R176 ;  /* 0x000000afa2aa7223 */ /* 0x000fce00000108b0 */
[----:B------:R-:W4:Y:S01]  /*1d130*/  MUFU.EX2 R6, R6 ;  /* 0x0000000600067308 */ /* 0x000f220000000800 */
[----:B0-----:R-:W-:Y:S01]  /*1d140*/  FADD.FTZ R155, R167, R154 ;  /* 0x0000009aa79b7221 */ /* 0x001fe20000010000 */
[----:B-1----:R-:W-:Y:S01]  /*1d150*/  FADD.FTZ R99, R9, R98 ;  /* 0x0000006209637221 */ /* 0x002fe20000010000 */
[C---:B------:R-:W-:Y:S01]  /*1d160*/  FMUL.FTZ R27, R173.reuse, R27 ;  /* 0x0000001bad1b7220 */ /* 0x040fe20000410000 */
[C---:B------:R-:W-:Y:S01]  /*1d170*/  FMUL.FTZ R26, R173.reuse, R26 ;  /* 0x0000001aad1a7220 */ /* 0x040fe20000410000 */
[C---:B------:R-:W-:Y:S01]  /*1d180*/  FMUL.FTZ R29, R173.reuse, R29 ;  /* 0x0000001dad1d7220 */ /* 0x040fe20000410000 */
[C---:B------:R-:W-:Y:S01]  /*1d190*/  FMUL.FTZ R28, R173.reuse, R28 ;  /* 0x0000001cad1c7220 */ /* 0x040fe20000410000 */
[C---:B------:R-:W-:Y:S01]  /*1d1a0*/  FMUL.FTZ R31, R173.reuse, R31 ;  /* 0x0000001fad1f7220 */ /* 0x040fe20000410000 */
[----:B------:R-:W-:Y:S01]  /*1d1b0*/  MUFU.EX2 R5, R5 ;  /* 0x0000000500057308 */ /* 0x000fe20000000800 */
[C---:B------:R-:W-:Y:S01]  /*1d1c0*/  FMUL.FTZ R30, R173.reuse, R30 ;  /* 0x0000001ead1e7220 */ /* 0x040fe20000410000 */
[C---:B------:R-:W-:Y:S01]  /*1d1d0*/  FMUL.FTZ R33, R173.reuse, R33 ;  /* 0x00000021ad217220 */ /* 0x040fe20000410000 */
[C---:B------:R-:W-:Y:S01]  /*1d1e0*/  FMUL.FTZ R32, R173.reuse, R32 ;  /* 0x00000020ad207220 */ /* 0x040fe20000410000 */
[C---:B------:R-:W-:Y:S01]  /*1d1f0*/  FMUL.FTZ R35, R173.reuse, R35 ;  /* 0x00000023ad237220 */ /* 0x040fe20000410000 */
[C---:B------:R-:W-:Y:S01]  /*1d200*/  FMUL.FTZ R34, R173.reuse, R34 ;  /* 0x00000022ad227220 */ /* 0x040fe20000410000 */
[C---:B------:R-:W-:Y:S01]  /*1d210*/  FMUL.FTZ R37, R173.reuse, R37 ;  /* 0x00000025ad257220 */ /* 0x040fe20000410000 */
[C---:B------:R-:W-:Y:S01]  /*1d220*/  FMUL.FTZ R36, R173.reuse, R36 ;  /* 0x00000024ad247220 */ /* 0x040fe20000410000 */
[----:B------:R-:W0:Y:S01]  /*1d230*/  MUFU.EX2 R168, R168 ;  /* 0x000000a800a87308 */ /* 0x000e220000000800 */
[----:B---3--:R-:W-:Y:S01]  /*1d240*/  FADD.FTZ R98, R172, R155 ;  /* 0x0000009bac627221 */ /* 0x008fe20000010000 */
[----:B------:R-:W-:Y:S01]  /*1d250*/  FADD.FTZ R99, R8, R99 ;  /* 0x0000006308637221 */ /* 0x000fe20000010000 */
[C---:B------:R-:W-:Y:S01]  /*1d260*/  FMUL.FTZ R39, R173.reuse, R39 ;  /* 0x00000027ad277220 */ /* 0x040fe20000410000 */
[C---:B------:R-:W-:Y:S01]  /*1d270*/  FMUL.FTZ R38, R173.reuse, R38 ;  /* 0x00000026ad267220 */ /* 0x040fe20000410000 */
[C---:B------:R-:W-:Y:S01]  /*1d280*/  FMUL.FTZ R41, R173.reuse, R41 ;  /* 0x00000029ad297220 */ /* 0x040fe20000410000 */
[C---:B------:R-:W-:Y:S01]  /*1d290*/  FMUL.FTZ R40, R173.reuse, R40 ;  /* 0x00000028ad287220 */ /* 0x040fe20000410000 */
[----:B------:R-:W-:Y:S01]  /*1d2a0*/  FMUL.FTZ R43, R173, R43 ;  /* 0x0000002bad2b7220 */ /* 0x000fe20000410000 */
[----:B------:R-:W1:Y:S01]  /*1d2b0*/  MUFU.EX2 R169, R169 ;  /* 0x000000a900a97308 */ /* 0x000e620000000800 */
[----:B----4-:R-:W-:Y:S01]  /*1d2c0*/  FADD.FTZ R155, R153, R98 ;  /* 0x00000062999b7221 */ /* 0x010fe20000010000 */
[----:B------:R-:W-:Y:S01]  /*1d2d0*/  FADD.FTZ R98, R6, R99 ;  /* 0x0000006306627221 */ /* 0x000fe20000010000 */
[----:B------:R-:W-:-:S05]  /*1d2e0*/  FMUL.FTZ R42, R173, R42 ;  /* 0x0000002aad2a7220 */ /* 0x000fca0000410000 */
[----:B------:R-:W3:Y:S01]  /*1d2f0*/  MUFU.EX2 R4, R4 ;  /* 0x0000000400047308 */ /* 0x000ee20000000800 */
[C---:B------:R-:W-:Y:S01]  /*1d300*/  FMUL.FTZ R45, R173.reuse, R45 ;  /* 0x0000002dad2d7220 */ /* 0x040fe20000410000 */
[C---:B------:R-:W-:Y:S01]  /*1d310*/  FMUL.FTZ R44, R173.reuse, R44 ;  /* 0x0000002cad2c7220 */ /* 0x040fe20000410000 */
[C---:B------:R-:W-:Y:S01]  /*1d320*/  FMUL.FTZ R47, R173.reuse, R47 ;  /* 0x0000002fad2f7220 */ /* 0x040fe20000410000 */
[C---:B------:R-:W-:Y:S01]  /*1d330*/  FMUL.FTZ R46, R173.reuse, R46 ;  /* 0x0000002ead2e7220 */ /* 0x040fe20000410000 */
[C---:B------:R-:W-:Y:S01]  /*1d340*/  FMUL.FTZ R49, R173.reuse, R49 ;  /* 0x00000031ad317220 */ /* 0x040fe20000410000 */
[C---:B------:R-:W-:Y:S01]  /*1d350*/  FMUL.FTZ R48, R173.reuse, R48 ;  /* 0x00000030ad307220 */ /* 0x040fe20000410000 */
[----:B------:R-:W-:Y:S01]  /*1d360*/  FMUL.FTZ R51, R173, R51 ;  /* 0x00000033ad337220 */ /* 0x000fe20000410000 */
[----:B------:R-:W4:Y:S01]  /*1d370*/  MUFU.EX2 R170, R170 ;  /* 0x000000aa00aa7308 */ /* 0x000f220000000800 */
[----:B0-----:R-:W-:Y:S01]  /*1d380*/  FADD.FTZ R154, R168, R155 ;  /* 0x0000009ba89a7221 */ /* 0x001fe20000010000 */
[----:B------:R-:W-:Y:S01]  /*1d390*/  FADD.FTZ R98, R5, R98 ;  /* 0x0000006205627221 */ /* 0x000fe20000010000 */
[C---:B------:R-:W-:Y:S01]  /*1d3a0*/  FMUL.FTZ R50, R173.reuse, R50 ;  /* 0x00000032ad327220 */ /* 0x040fe20000410000 */
[----:B------:R-:W-:Y:S01]  /*1d3b0*/  FMUL.FTZ R55, R173, R55 ;  /* 0x00000037ad377220 */ /* 0x000fe20000410000 */
[----:B-1----:R-:W-:Y:S01]  /*1d3c0*/  FADD.FTZ R99, R169, R154 ;  /* 0x0000009aa9637221 */ /* 0x002fe20000010000 */
[----:B------:R-:W-:Y:S01]  /*1d3d0*/  FADD.FTZ R155, R7, R98 ;  /* 0x00000062079b7221 */ /* 0x000fe20000010000 */
[C---:B------:R-:W-:Y:S01]  /*1d3e0*/  FMUL.FTZ R54, R173.reuse, R54 ;  /* 0x00000036ad367220 */ /* 0x040fe20000410000 */
[C---:B------:R-:W-:Y:S01]  /*1d3f0*/  FMUL.FTZ R57, R173.reuse, R57 ;  /* 0x00000039ad397220 */ /* 0x040fe20000410000 */
[C---:B------:R-:W-:Y:S01]  /*1d400*/  FMUL.FTZ R56, R173.reuse, R56 ;  /* 0x00000038ad387220 */ /* 0x040fe20000410000 */
[----:B---3--:R-:W-:Y:S01]  /*1d410*/  FADD.FTZ R98, R4, R155 ;  /* 0x0000009b04627221 */ /* 0x008fe20000010000 */
[C---:B------:R-:W-:Y:S01]  /*1d420*/  FMUL.FTZ R176, R173.reuse, R2 ;  /* 0x00000002adb07220 */ /* 0x040fe20000410000 */
[C---:B--2---:R-:W-:Y:S01]  /*1d430*/  FMUL.FTZ R59, R173.reuse, R59 ;  /* 0x0000003bad3b7220 */ /* 0x044fe20000410000 */
[C---:B------:R-:W-:Y:S01]  /*1d440*/  FMUL.FTZ R58, R173.reuse, R58 ;  /* 0x0000003aad3a7220 */ /* 0x040fe20000410000 */
[C---:B------:R-:W-:Y:S01]  /*1d450*/  FMUL.FTZ R61, R173.reuse, R61 ;  /* 0x0000003dad3d7220 */ /* 0x040fe20000410000 */
[C---:B------:R-:W-:Y:S01]  /*1d460*/  FMUL.FTZ R60, R173.reuse, R60 ;  /* 0x0000003cad3c7220 */ /* 0x040fe20000410000 */
[C---:B------:R-:W-:Y:S01]  /*1d470*/  FMUL.FTZ R69, R173.reuse, R69 ;  /* 0x00000045ad457220 */ /* 0x040fe20000410000 */
[----:B----4-:R-:W-:Y:S01]  /*1d480*/  FADD.FTZ R99, R170, R99 ;  /* 0x00000063aa637221 */ /* 0x010fe20000010000 */
[C---:B------:R-:W-:Y:S01]  /*1d490*/  FMUL.FTZ R68, R173.reuse, R68 ;  /* 0x00000044ad447220 */ /* 0x040fe20000410000 */
[C---:B------:R-:W-:Y:S01]  /*1d4a0*/  FMUL.FTZ R77, R173.reuse, R77 ;  /* 0x0000004dad4d7220 */ /* 0x040fe20000410000 */
[C---:B------:R-:W-:Y:S01]  /*1d4b0*/  FMUL.FTZ R76, R173.reuse, R76 ;  /* 0x0000004cad4c7220 */ /* 0x040fe20000410000 */
[C---:B------:R-:W-:Y:S01]  /*1d4c0*/  FMUL.FTZ R75, R173.reuse, R75 ;  /* 0x0000004bad4b7220 */ /* 0x040fe20000410000 */
[----:B------:R-:W-:Y:S01]  /*1d4d0*/  STL.64 [R1+0x1f0], R98 ;  /* 0x0001f06201007387 */ /* 0x000fe20000100a00 */
        /* <DEDUP_REMOVED lines=24> */
[----:B------:R-:W2:Y:S04]  /*1d660*/  LD.E.64 R2, desc[UR36][R52.64+0x8] ;  /* 0x0000082434027980 */ /* 0x000ea8000c101b00 */
[----:B------:R-:W3:Y:S04]  /*1d670*/  LD.E.64 R154, desc[UR36][R52.64] ;  /* 0x00000024349a7980 */ /* 0x000ee8000c101b00 */
[----:B------:R-:W-:Y:S04]  /*1d680*/  STL.64 [R1+0x210], R62 ;  /* 0x0002103e01007387 */ /* 0x000fe80000100a00 */
[----:B------:R0:W-:Y:S04]  /*1d690*/  STL.64 [R1+0x230], R20 ;  /* 0x0002301401007387 */ /* 0x0001e80000100a00 */
[----:B------:R-:W-:Y:S01]  /*1d6a0*/  STL.64 [R1+0x358], R130 ;  /* 0x0003588201007387 */ /* 0x000fe20000100a00 */
[C---:B------:R-:W-:Y:S01]  /*1d6b0*/  FMUL.FTZ R97, R174.reuse, R97 ;  /* 0x00000061ae617220 */ /* 0x040fe20000410000 */
[C---:B------:R-:W-:Y:S01]  /*1d6c0*/  FMUL.FTZ R96, R174.reuse, R96 ;  /* 0x00000060ae607220 */ /* 0x040fe20000410000 */
[C---:B------:R-:W-:Y:S01]  /*1d6d0*/  FMUL.FTZ R101, R174.reuse, R101 ;  /* 0x00000065ae657220 */ /* 0x040fe20000410000 */
[C---:B------:R-:W-:Y:S01]  /*1d6e0*/  FMUL.FTZ R100, R174.reuse, R100 ;  /* 0x00000064ae647220 */ /* 0x040fe20000410000 */
[C---:B------:R-:W-:Y:S01]  /*1d6f0*/  FMUL.FTZ R103, R174.reuse, R103 ;  /* 0x00000067ae677220 */ /* 0x040fe20000410000 */
[C---:B------:R-:W-:Y:S01]  /*1d700*/  FMUL.FTZ R102, R174.reuse, R102 ;  /* 0x00000066ae667220 */ /* 0x040fe20000410000 */
[C---:B------:R-:W-:Y:S01]  /*1d710*/  FMUL.FTZ R105, R174.reuse, R105 ;  /* 0x00000069ae697220 */ /* 0x040fe20000410000 */
[----:B0-----:R-:W4:Y:S04]  /*1d720*/  LDL R20, [R1+0x210] ;  /* 0x0002100001147983 */ /* 0x001f280000100800 */
[----:B------:R-:W2:Y:S01]  /*1d730*/  LDL R21, [R1+0x35c] ;  /* 0x00035c0001157983 */ /* 0x000ea20000100800 */
        /* <DEDUP_REMOVED lines=106> */
[----:B0-----:R-:W2:Y:S04]  /*1dde0*/  LDL R86, [R1+0x214] ;  /* 0x0002140001567983 */ /* 0x001ea80000100800 */
[----:B-1----:R-:W2:Y:S04]  /*1ddf0*/  LDL R88, [R1+0x218] ;  /* 0x0002180001587983 */ /* 0x002ea80000100800 */
        /* <DEDUP_REMOVED lines=124> */
[----:B------:R-:W-:Y:S04]  /*1e5c0*/  STL [R1+0x210], R20 ;  /* 0x0002101401007387 */ /* 0x000fe80000100800 */
[----:B------:R0:W-:Y:S04]  /*1e5d0*/  STL [R1+0x35c], R21 ;  /* 0x00035c1501007387 */ /* 0x0001e80000100800 */
[----:B------:R-:W2:Y:S04]  /*1e5e0*/  LDL R171, [R1+0x1c8] ;  /* 0x0001c80001ab7983 */ /* 0x000ea80000100800 */
[----:B0-----:R-:W2:Y:S04]  /*1e5f0*/  LDL.64 R20, [R1+0x88] ;  /* 0x0000880001147983 */ /* 0x001ea80000100a00 */
        /* <DEDUP_REMOVED lines=159> */
[----:B------:R-:W-:Y:S01]  /*1eff0*/  IMAD R20, R171, 0x1000, R20 ;  /* 0x00001000ab147824 */ /* 0x000fe200078e0214 */
[----:B------:R-:W-:-:S02]  /*1f000*/  F2FP.BF16.F32.PACK_AB R156, R156, R19 ;  /* 0x000000139c9c723e */ /* 0x000fc400000010ff */
[----:B------:R-:W-:Y:S01]  /*1f010*/  F2FP.BF16.F32.PACK_AB R157, R157, R18 ;  /* 0x000000129d9d723e */ /* 0x000fe200000010ff */
[--C-:B------:R-:W-:Y:S01]  /*1f020*/  IMAD R155, R155, 0x2, R3.reuse ;  /* 0x000000029b9b7824 */ /* 0x100fe200078e0203 */
[----:B------:R-:W-:Y:S01]  /*1f030*/  F2FP.BF16.F32.PACK_AB R158, R17, R158 ;  /* 0x0000009e119e723e */ /* 0x000fe200000010ff */
[----:B------:R-:W-:Y:S01]  /*1f040*/  IMAD R2, R154, 0x2, R3 ;  /* 0x000000029a027824 */ /* 0x000fe200078e0203 */
[----:B------:R-:W-:Y:S02]  /*1f050*/  F2FP.BF16.F32.PACK_AB R159, R16, R159 ;  /* 0x0000009f109f723e */ /* 0x000fe400000010ff */
[----:B------:R-:W-:Y:S02]  /*1f060*/  F2FP.BF16.F32.PACK_AB R160, R15, R160 ;  /* 0x000000a00fa0723e */ /* 0x000fe400000010ff */
[----:B------:R-:W-:Y:S02]  /*1f070*/  F2FP.BF16.F32.PACK_AB R161, R14, R161 ;  /* 0x000000a10ea1723e */ /* 0x000fe400000010ff */
[----:B------:R-:W-:-:S02]  /*1f080*/  F2FP.BF16.F32.PACK_AB R162, R13, R12 ;  /* 0x0000000c0da2723e */ /* 0x000fc400000010ff */
[----:B------:R-:W-:Y:S02]  /*1f090*/  F2FP.BF16.F32.PACK_AB R163, R164, R163 ;  /* 0x000000a3a4a3723e */ /* 0x000fe400000010ff */
[----:B------:R-:W-:Y:S01]  /*1f0a0*/  F2FP.BF16.F32.PACK_AB R165, R166, R165 ;  /* 0x000000a5a6a5723e */ /* 0x000fe200000010ff */
[----:B------:R-:W-:Y:S01]  /*1f0b0*/  IMAD R154, R154, 0x2, R155 ;  /* 0x000000029a9a7824 */ /* 0x000fe200078e029b */
[----:B------:R-:W-:Y:S02]  /*1f0c0*/  R2UR UR6, R20 ;  /* 0x00000000140672ca */ /* 0x000fe400000e0000 */
[----:B------:R-:W-:Y:S02]  /*1f0d0*/  R2UR UR7, R21 ;  /* 0x00000000150772ca */ /* 0x000fe400000e0000 */
[----:B------:R-:W-:Y:S02]  /*1f0e0*/  F2FP.BF16.F32.PACK_AB R164, R11, R10 ;  /* 0x0000000a0ba4723e */ /* 0x000fe400000010ff */
[----:B------:R-:W-:-:S02]  /*1f0f0*/  F2FP.BF16.F32.PACK_AB R166, R8, R9 ;  /* 0x0000000908a6723e */ /* 0x000fc400000010ff */
[----:B------:R-:W-:Y:S02]  /*1f100*/  F2FP.BF16.F32.PACK_AB R167, R172, R167 ;  /* 0x000000a7aca7723e */ /* 0x000fe400000010ff */
[----:B------:R-:W-:Y:S02]  /*1f110*/  F2FP.BF16.F32.PACK_AB R172, R5, R6 ;  /* 0x0000000605ac723e */ /* 0x000fe400000010ff */
[----:B------:R-:W-:Y:S02]  /*1f120*/  F2FP.BF16.F32.PACK_AB R173, R168, R153 ;  /* 0x00000099a8ad723e */ /* 0x000fe400000010ff */
[----:B------:R-:W-:Y:S02]  /*1f130*/  F2FP.BF16.F32.PACK_AB R174, R4, R7 ;  /* 0x0000000704ae723e */ /* 0x000fe400000010ff */
[----:B------:R-:W-:Y:S01]  /*1f140*/  F2FP.BF16.F32.PACK_AB R175, R170, R169 ;  /* 0x000000a9aaaf723e */ /* 0x000fe200000010ff */
[----:B------:R-:W-:Y:S04]  /*1f150*/  STSM.16.M88.4 [R3], R156 ;  /* 0x0000009c03007844 */ /* 0x000fe80000000200 */
[----:B------:R0:W-:Y:S04]  /*1f160*/  STSM.16.M88.4 [R2], R160 ;  /* 0x000000a002007844 */ /* 0x0001e80000000200 */
[----:B------:R-:W-:Y:S04]  /*1f170*/  STSM.16.M88.4 [R155], R164 ;  /* 0x000000a49b007844 */ /* 0x000fe80000000200 */
        /* <DEDUP_REMOVED lines=8> */
[----:B------:R-:W-:Y:S01]  /*1f200*/  IMAD.MOV.U32 R3, RZ, RZ, R21 ;  /* 0x000000ffff037224 */ /* 0x000fe200078e0015 */
        /* <DEDUP_REMOVED lines=414> */
.L_x_2030:
[----:B------:R-:W-:Y:S05]  /*20bf0*/  BSYNC B0 ;  /* 0x0000000000007941 */ /* 0x000fea0003800000 */
.L_x_2029:
        /* <DEDUP_REMOVED lines=9> */
.L_x_1998:
[----:B------:R-:W-:Y:S05]  /*20c90*/  WARPSYNC.ALL ;  /* 0x0000000000007948 */ /* 0x000fea0003800000 */
[----:B------:R-:W2:Y:S04]  /*20ca0*/  LDL R5, [R1+0x1f0] ;  /* 0x0001f00001057983 */ /* 0x000ea80000100800 */
[----:B------:R-:W3:Y:S04]  /*20cb0*/  LDL R6, [R1+0x1f4] ;  /* 0x0001f40001067983 */ /* 0x000ee80000100800 */
[----:B------:R-:W4:Y:S01]  /*20cc0*/  LDL.64 R14, [R1+0xb8] ;  /* 0x0000b800010e7983 */ /* 0x000f220000100a00 */
[----:B------:R-:W-:Y:S01]  /*20cd0*/  IMAD.MOV.U32 R8, RZ, RZ, -0x800000 ;  /* 0xff800000ff087424 */ /* 0x000fe200078e00ff */
[----:B------:R-:W-:Y:S08]  /*20ce0*/  BAR.ARV 0x8, 0x100 ;  /* 0x0204000000007b1d */ /* 0x000ff00000002000 */
[----:B------:R-:W-:Y:S06]  /*20cf0*/  BAR.SYNC.DEFER_BLOCKING 0xf, 0x100 ;  /* 0x03c4000000007b1d */ /* 0x000fec0000010000 */
[----:B--2---:R-:W2:Y:S02]  /*20d00*/  SHFL.BFLY PT, R0, R5, 0x2, 0x1f ;  /* 0x0c401f0005007f89 */ /* 0x004ea400000e0000 */
[----:B--2---:R-:W-:-:S05]  /*20d10*/  FADD.FTZ R0, R5, R0 ;  /* 0x0000000005007221 */ /* 0x004fca0000010000 */
[----:B------:R-:W0:Y:S02]  /*20d20*/  SHFL.BFLY PT, R3, R0, 0x1, 0x1f ;  /* 0x0c201f0000037f89 */ /* 0x000e2400000e0000 */
[----:B01----:R-:W-:-:S05]  /*20d30*/  FADD.FTZ R2, R0, R3 ;  /* 0x0000000300027221 */ /* 0x003fca0000010000 */
[----:B------:R-:W-:Y:S04]  /*20d40*/  STL [R1+0x1f0], R2 ;  /* 0x0001f00201007387 */ /* 0x000fe80000100800 */
[----:B------:R-:W2:Y:S04]  /*20d50*/  LDL R13, [R1+0x1f0] ;  /* 0x0001f000010d7983 */ /* 0x000ea80000100800 */
[----:B---3--:R-:W0:Y:S02]  /*20d60*/  SHFL.BFLY PT, R3, R6, 0x2, 0x1f ;  /* 0x0c401f0006037f89 */ /* 0x008e2400000e0000 */
[----:B0-----:R-:W-:-:S05]  /*20d70*/  FADD.FTZ R3, R3, R6 ;  /* 0x0000000603037221 */ /* 0x001fca0000010000 */
[----:B------:R-:W0:Y:S02]  /*20d80*/  SHFL.BFLY PT, R4, R3, 0x1, 0x1f ;  /* 0x0c201f0003047f89 */ /* 0x000e2400000e0000 */
[----:B0-----:R-:W-:-:S05]  /*20d90*/  FADD.FTZ R4, R3, R4 ;  /* 0x0000000403047221 */ /* 0x001fca0000010000 */
[----:B------:R-:W-:-:S13]  /*20da0*/  FSETP.NE.FTZ.AND P2, PT, R4, RZ, PT ;  /* 0x000000ff0400720b */ /* 0x000fda0003f55000 */
[----:B------:R-:W3:Y:S04]  /*20db0*/  @P2 LDL R7, [R1+0x200] ;  /* 0x0002000001072983 */ /* 0x000ee80000100800 */
[----:B------:R-:W5:Y:S01]  /*20dc0*/  @P2 LDL R10, [R1+0x1e4] ;  /* 0x0001e400010a2983 */ /* 0x000f620000100800 */
[----:B--2---:R-:W-:-:S13]  /*20dd0*/  FSETP.NE.FTZ.AND P1, PT, R13, RZ, PT ;  /* 0x000000ff0d00720b */ /* 0x004fda0003f35000 */
[----:B------:R-:W2:Y:S04]  /*20de0*/  @P1 LDL R5, [R1+0x200] ;  /* 0x0002000001051983 */ /* 0x000ea80000100800 */
[----:B------:R-:W4:Y:S01]  /*20df0*/  @P1 LDL R2, [R1+0x1e0] ;  /* 0x0001e00001021983 */ /* 0x000f220000100800 */
[----:B------:R-:W0:Y:S08]  /*20e00*/  @P2 MUFU.LG2 R9, R4 ;  /* 0x0000000400092308 */ /* 0x000e300000000c00 */
[----:B------:R-:W1:Y:S01]  /*20e10*/  @P1 MUFU.LG2 R6, R13 ;  /* 0x0000000d00061308 */ /* 0x000e620000000c00 */
[----:B------:R-:W-:-:S02]  /*20e20*/  IMAD.MOV.U32 R0, RZ, RZ, -0x800000 ;  /* 0xff800000ff007424 */ /* 0x000fc400078e00ff */
[----:B0-----:R-:W-:Y:S01]  /*20e30*/  @P2 FMUL.FTZ R12, R9, 0.69314718246459960938 ;  /* 0x3f317218090c2820 */ /* 0x001fe20000410000 */
[----:B-1----:R-:W-:Y:S01]  /*20e40*/  @P1 FMUL.FTZ R6, R6, 0.69314718246459960938 ;  /* 0x3f31721806061820 */ /* 0x002fe20000410000 */
[----:B------:R-:W-:Y:S01]  /*20e50*/  STL [R1+0x1f4], R4 ;  /* 0x0001f40401007387 */ /* 0x000fe20000100800 */
[----:B---3--:R-:W-:-:S04]  /*20e60*/  @P2 FMUL.FTZ R7, R7, 0.69314718246459960938 ;  /* 0x3f31721807072820 */ /* 0x008fc80000410000 */
[----:B-----5:R-:W-:-:S05]  /*20e70*/  @P2 FFMA.FTZ R8, R7, R10, R12 ;  /* 0x0000000a07082223 */ /* 0x020fca000001000c */
[----:B------:R0:W-:Y:S01]  /*20e80*/  STL [R1+0x1f4], R8 ;  /* 0x0001f40801007387 */ /* 0x0001e20000100800 */
[----:B--2---:R-:W-:-:S04]  /*20e90*/  @P1 FMUL.FTZ R5, R5, 0.69314718246459960938 ;  /* 0x3f31721805051820 */ /* 0x004fc80000410000 */
[----:B----4-:R-:W-:-:S05]  /*20ea0*/  @P1 FFMA.FTZ R0, R5, R2, R6 ;  /* 0x0000000205001223 */ /* 0x010fca0000010006 */
[----:B------:R1:W-:Y:S04]  /*20eb0*/  STL [R1+0x1f0], R0 ;  /* 0x0001f00001007387 */ /* 0x0003e80000100800 */
[----:B------:R-:W2:Y:S02]  /*20ec0*/  LD.E R2, desc[UR36][R14.64+0x4] ;  /* 0x000004240e027980 */ /* 0x000ea4000c101900 */
[----:B--2---:R-:W-:Y:S02]  /*20ed0*/  ISETP.NE.AND P0, PT, R2, RZ, PT ;  /* 0x000000ff0200720c */ /* 0x004fe40003f05270 */
[----:B------:R-:W2:Y:S11]  /*20ee0*/  LDL R2, [R1+0x1c8] ;  /* 0x0001c80001027983 */ /* 0x000eb60000100800 */
[----:B------:R-:W3:Y:S04]  /*20ef0*/  @!P0 LDL.64 R6, [R1+0xc0] ;  /* 0x0000c00001068983 */ /* 0x000ee80000100a00 */
[----:B------:R-:W2:Y:S01]  /*20f00*/  @!P0 LD.E R3, desc[UR36][R14.64] ;  /* 0x000000240e038980 */ /* 0x000ea2000c101900 */
[----:B------:R-:W-:-:S06]  /*20f10*/  IMAD.MOV.U32 R47, RZ, RZ, RZ ;  /* 0x000000ffff2f7224 */ /* 0x000fcc00078e00ff */
[----:B------:R-:W4:Y:S01]  /*20f20*/  @P1 MUFU.RCP R47, R13 ;  /* 0x0000000d002f1308 */ /* 0x000f220000001000 */
[----:B---3--:R-:W0:Y:S01]  /*20f30*/  @!P0 LD.E.64 R6, desc[UR36][R6.64] ;  /* 0x0000002406068980 */ /* 0x008e22000c101b00 */
[----:B--2---:R-:W-:-:S04]  /*20f40*/  @!P0 IMAD R3, R2, 0x40, R3 ;  /* 0x0000004002038824 */ /* 0x004fc800078e0203 */
[----:B0-----:R-:W-:-:S05]  /*20f50*/  @!P0 IMAD.WIDE R8, R3, 0x4, R6 ;  /* 0x0000000403088825 */ /* 0x001fca00078e0206 */
[----:B----4-:R0:W-:Y:S04]  /*20f60*/  @!P0 ST.E desc[UR36][R8.64], R47 ;  /* 0x0000002f08008985 */ /* 0x0101e8000c101924 */
[----:B------:R-:W1:Y:S04]  /*20f70*/  @!P0 LDL.64 R14, [R1+0xb8] ;  /* 0x0000b800010e8983 */ /* 0x000e680000100a00 */
[----:B-1----:R-:W2:Y:S02]  /*20f80*/  @!P0 LD.E R0, desc[UR36][R14.64+0x4] ;  /* 0x000004240e008980 */ /* 0x002ea4000c101900 */
[----:B--2---:R-:W-:-:S13]  /*20f90*/  @!P0 ISETP.NE.AND P0, PT, R0, RZ, PT ;  /* 0x000000ff0000820c */ /* 0x004fda0003f05270 */
[----:B------:R-:W2:Y:S04]  /*20fa0*/  @!P0 LDL.64 R10, [R1+0xc0] ;  /* 0x0000c000010a8983 */ /* 0x000ea80000100a00 */
[----:B------:R-:W3:Y:S01]  /*20fb0*/  @!P0 LD.E R3, desc[UR36][R14.64] ;  /* 0x000000240e038980 */ /* 0x000ee2000c101900 */
[----:B------:R-:W-:-:S06]  /*20fc0*/  IMAD.MOV.U32 R0, RZ, RZ, RZ ;  /* 0x000000ffff007224 */ /* 0x000fcc00078e00ff */
[----:B------:R-:W1:Y:S01]  /*20fd0*/  @P2 MUFU.RCP R0, R4 ;  /* 0x0000000400002308 */ /* 0x000e620000001000 */
[----:B--2---:R-:W2:Y:S01]  /*20fe0*/  @!P0 LD.E.64 R10, desc[UR36][R10.64] ;  /* 0x000000240a0a8980 */ /* 0x004ea2000c101b00 */
[----:B---3--:R-:W-:-:S04]  /*20ff0*/  @!P0 IMAD R3, R2, 0x40, R3 ;  /* 0x0000004002038824 */ /* 0x008fc800078e0203 */
[----:B------:R-:W-:-:S04]  /*21000*/  @!P0 VIADD R3, R3, 0x8 ;  /* 0x0000000803038836 */ /* 0x000fc80000000000 */
[----:B--2---:R-:W-:-:S05]  /*21010*/  @!P0 IMAD.WIDE R2, R3, 0x4, R10 ;  /* 0x0000000403028825 */ /* 0x004fca00078e020a */
[----:B-1----:R1:W-:Y:S04]  /*21020*/  @!P0 ST.E desc[UR36][R2.64], R0 ;  /* 0x0000000002008985 */ /* 0x0023e8000c101924 */
        /* <DEDUP_REMOVED lines=28> */
[----:B0-----:R-:W5:Y:S04]  /*211f0*/  LDL.64 R8, [R1+0x3b8] ;  /* 0x0003b80001087983 */ /* 0x001f680000100a00 */
[----:B------:R-:W5:Y:S04]  /*21200*/  LDL.64 R4, [R1+0x3c8] ;  /* 0x0003c80001047983 */ /* 0x000f680000100a00 */
[----:B------:R-:W5:Y:S04]  /*21210*/  LDL.64 R10, [R1+0x3d8] ;  /* 0x0003d800010a7983 */ /* 0x000f680000100a00 */
[----:B-1----:R-:W5:Y:S04]  /*21220*/  LDL.64 R2, [R1+0x3e8] ;  /* 0x0003e80001027983 */ /* 0x002f680000100a00 */
        /* <DEDUP_REMOVED lines=33> */
[----:B------:R-:W5:Y:S04]  /*21440*/  LDL R45, [R1+0x1d0] ;  /* 0x0001d000012d7983 */ /* 0x000f680000100800 */
[----:B------:R-:W5:Y:S01]  /*21450*/  LDL R22, [R1+0x1d4] ;  /* 0x0001d40001167983 */ /* 0x000f620000100800 */
[----:B--2---:R-:W-:-:S05]  /*21460*/  VIADD R46, R46, 0x1 ;  /* 0x000000012e2e7836 */ /* 0x004fca0000000000 */
[----:B------:R-:W-:-:S13]  /*21470*/  ISETP.NE.AND P0, PT, R46, 0x2, PT ;  /* 0x000000022e00780c */ /* 0x000fda0003f05270 */
[----:B------:R-:W2:Y:S01]  /*21480*/  @!P0 LDL R44, [R1+0x1cc] ;  /* 0x0001cc00012c8983 */ /* 0x000ea20000100800 */
[-C--:B---3--:R-:W-:Y:S01]  /*21490*/  FMUL.FTZ R135, R135, R0.reuse ;  /* 0x0000000087877220 */ /* 0x088fe20000410000 */
[-C--:B------:R-:W-:Y:S01]  /*214a0*/  FMUL.FTZ R134, R134, R0.reuse ;  /* 0x0000000086867220 */ /* 0x080fe20000410000 */
[-C--:B----4-:R-:W-:Y:S01]  /*214b0*/  FMUL.FTZ R119, R119, R0.reuse ;  /* 0x0000000077777220 */ /* 0x090fe20000410000 */
[-C--:B------:R-:W-:Y:S01]  /*214c0*/  FMUL.FTZ R118, R118, R0.reuse ;  /* 0x0000000076767220 */ /* 0x080fe20000410000 */
[-C--:B-----5:R-:W-:Y:S01]  /*214d0*/  FMUL.FTZ R121, R121, R0.reuse ;  /* 0x0000000079797220 */ /* 0x0a0fe20000410000 */
        /* <DEDUP_REMOVED lines=123> */
[----:B------:R-:W-:-:S02]  /*21c90*/  VIADD R0, R45, 0x1 ;  /* 0x000000012d007836 */ /* 0x000fc40000000000 */
[----:B------:R-:W-:Y:S01]  /*21ca0*/  VIADD R22, R22, 0x1 ;  /* 0x0000000116167836 */ /* 0x000fe20000000000 */
[----:B------:R-:W-:Y:S04]  /*21cb0*/  STL [R1+0x1c8], R46 ;  /* 0x0001c82e01007387 */ /* 0x000fe80000100800 */
        /* <DEDUP_REMOVED lines=11> */
[----:B------:R-:W-:Y:S01]  /*21d70*/  STL.64 [R1+0x2a0], R72 ;  /* 0x0002a04801007387 */ /* 0x000fe20000100a00 */
[----:B--2---:R-:W-:-:S03]  /*21d80*/  @!P0 LOP3.LUT R44, R44, 0x1, RZ, 0x3c, !PT ;  /* 0x000000012c2c8812 */ /* 0x004fc600078e3cff */
        /* <DEDUP_REMOVED lines=51> */
[----:B------:R-:W-:Y:S04]  /*220c0*/  STL [R1+0x1d0], R0 ;  /* 0x0001d00001007387 */ /* 0x000fe80000100800 */
[----:B------:R-:W-:Y:S04]  /*220d0*/  @!P0 STL [R1+0x1cc], R44 ;  /* 0x0001cc2c01008387 */ /* 0x000fe80000100800 */
[----:B------:R-:W-:Y:S04]  /*220e0*/  STL [R1+0x1d4], R22 ;  /* 0x0001d41601007387 */ /* 0x000fe80000100800 */
[----:B------:R-:W-:Y:S04]  /*220f0*/  @!P0 STL [R1+0x1c8], RZ ;  /* 0x0001c8ff01008387 */ /* 0x000fe80000100800 */
[----:B------:R0:W-:Y:S02]  /*22100*/  STL.64 [R1+0x3e8], R2 ;  /* 0x0003e80201007387 */ /* 0x0001e40000100a00 */
[----:B0-----:R-:W-:Y:S01]  /*22110*/  IMAD.MOV.U32 R3, RZ, RZ, 0x1 ;  /* 0x00000001ff037424 */ /* 0x001fe200078e00ff */
[----:B------:R-:W-:Y:S06]  /*22120*/  BAR.ARV 0xe, 0x100 ;  /* 0x0384000000007b1d */ /* 0x000fec0000002000 */
.L_x_1914:
[----:B0-----:R-:W-:-:S04]  /*22130*/  PRMT R0, R3, 0x9910, RZ ;  /* 0x0000991003007816 */ /* 0x001fc800000000ff */
[----:B------:R-:W-:-:S13]  /*22140*/  ISETP.NE.AND P0, PT, R0, RZ, PT ;  /* 0x000000ff0000720c */ /* 0x000fda0003f05270 */
[----:B------:R-:W-:Y:S05]  /*22150*/  @!P0 BRA `(.L_x_2032) ;  /* 0x0000002400f88947 */ /* 0x000fea0003800000 */
[----:B------:R-:W0:Y:S01]  /*22160*/  S2R R0, SR_TID.X ;  /* 0x0000000000007919 */ /* 0x000e220000002100 */
[----:B------:R-:W1:Y:S01]  /*22170*/  S2UR UR5, SR_CgaCtaId ;  /* 0x00000000000579c3 */ /* 0x000e620000008800 */
[----:B------:R-:W-:Y:S01]  /*22180*/  UMOV UR4, 0x400 ;  /* 0x0000040000047882 */ /* 0x000fe20000000000 */
[----:B------:R-:W-:-:S06]  /*22190*/  SHF.R.S32.HI R14, RZ, 0x1f, R152 ;  /* 0x0000001fff0e7819 */ /* 0x000fcc0000011498 */
[----:B------:R-:W-:Y:S01]  /*221a0*/  BAR.SYNC.DEFER_BLOCKING 0x1, 0x100 ;  /* 0x0044000000007b1d */ /* 0x000fe20000010000 */
[----:B------:R-:W-:-:S07]  /*221b0*/  SHF.R.S32.HI R16, RZ, 0x1f, R23 ;  /* 0x0000001fff107819 */ /* 0x000fce0000011417 */
[----:B------:R-:W2:Y:S01]  /*221c0*/  LDC R29, c[0x0][0xce8] ;  /* 0x00033a00ff1d7b82 */ /* 0x000ea20000000800 */
[----:B------:R-:W3:Y:S07]  /*221d0*/  S2R R20, SR_CTAID.X ;  /* 0x0000000000147919 */ /* 0x000eee0000002500 */
[----:B------:R-:W4:Y:S01]  /*221e0*/  LDC.64 R18, c[0x0][0xc40] ;  /* 0x00031000ff127b82 */ /* 0x000f220000000a00 */
[----:B-1----:R-:W-:-:S04]  /*221f0*/  ULEA UR4, UR5, UR4, 0x18 ;  /* 0x0000000405047291 */ /* 0x002fc8000f8ec03f */
[----:B------:R-:W-:Y:S01]  /*22200*/  UIADD3 UR4, UR4, 0x38820, URZ ;  /* 0x0003882004047890 */ /* 0x000fe2000fffe03f */
[----:B0-----:R-:W-:-:S03]  /*22210*/  VIADD R5, R0, 0xffffff80 ;  /* 0xffffff8000057836 */ /* 0x001fc60000000000 */
[----:B------:R-:W-:Y:S01]  /*22220*/  UPRMT UR4, URZ, 0x654, UR4 ;  /* 0x000006543f047896 */ /* 0x000fe20008000004 */
[----:B--2---:R-:W-:Y:S02]  /*22230*/  ISETP.NE.AND P1, PT, R29, 0x1, PT ;  /* 0x000000011d00780c */ /* 0x004fe40003f25270 */
[----:B------:R-:W-:-:S04]  /*22240*/  SHF.R.S32.HI R2, RZ, 0x1f, R5 ;  /* 0x0000001fff027819 */ /* 0x000fc80000011405 */
[----:B------:R-:W-:Y:S02]  /*22250*/  LEA.HI R0, R2, R5, RZ, 0x7 ;  /* 0x0000000502007211 */ /* 0x000fe400078f38ff */
[----:B------:R-:W-:Y:S02]  /*22260*/  SYNCS.ARRIVE.TRANS64.RED.A1T0 RZ, [UR4], RZ ;  /* 0x000000ffffff79a7 */ /* 0x000fe40008100404 */
[----:B------:R-:W-:Y:S02]  /*22270*/  SHF.R.S32.HI R24, RZ, 0x7, R0 ;  /* 0x00000007ff187819 */ /* 0x000fe40000011400 */
[----:B------:R-:W-:-:S03]  /*22280*/  LOP3.LUT R4, R0, 0xffffff80, RZ, 0xc0, !PT ;  /* 0xffffff8000047812 */ /* 0x000fc600078ec0ff */
[----:B------:R-:W0:Y:S02]  /*22290*/  SHFL.IDX PT, R3, R24, RZ, 0x1f ;  /* 0x00001fff18037589 */ /* 0x000e2400000e0000 */
[----:B------:R-:W-:Y:S01]  /*222a0*/  IMAD.IADD R25, R5, 0x1, -R4 ;  /* 0x0000000105197824 */ /* 0x000fe200078e0a04 */
[----:B------:R-:W-:-:S04]  /*222b0*/  LEA.HI R4, R2, R5, RZ, 0x2 ;  /* 0x0000000502047211 */ /* 0x000fc800078f10ff */
[----:B------:R-:W-:Y:S02]  /*222c0*/  SHF.R.S32.HI R22, RZ, 0x1f, R25 ;  /* 0x0000001fff167819 */ /* 0x000fe40000011419 */
[----:B------:R-:W-:Y:S02]  /*222d0*/  LOP3.LUT R4, R4, 0xfffffffc, RZ, 0xc0, !PT ;  /* 0xfffffffc04047812 */ /* 0x000fe400078ec0ff */
[----:B------:R-:W-:-:S03]  /*222e0*/  LEA.HI R21, R22, R25, RZ, 0x2 ;  /* 0x0000001916157211 */ /* 0x000fc600078f10ff */
[----:B------:R-:W-:Y:S01]  /*222f0*/  IMAD.IADD R28, R5, 0x1, -R4 ;  /* 0x00000001051c7824 */ /* 0x000fe200078e0a04 */
[--C-:B------:R-:W-:Y:S02]  /*22300*/  SHF.R.S32.HI R26, RZ, 0x2, R21.reuse ;  /* 0x00000002ff1a7819 */ /* 0x100fe40000011415 */
[----:B0-----:R-:W-:Y:S02]  /*22310*/  ISETP.NE.AND P0, PT, R3, RZ, PT ;  /* 0x000000ff0300720c */ /* 0x001fe40003f05270 */
[----:B------:R-:W-:-:S04]  /*22320*/  SHF.R.S32.HI R3, RZ, 0x1f, R21 ;  /* 0x0000001fff037819 */ /* 0x000fc80000011415 */
[----:B------:R-:W-:-:S04]  /*22330*/  LEA.HI R3, R3, R26, RZ, 0x3 ;  /* 0x0000001a03037211 */ /* 0x000fc800078f18ff */
[----:B------:R-:W-:-:S03]  /*22340*/  LOP3.LUT R27, R3, 0xfffffff8, RZ, 0xc0, !PT ;  /* 0xfffffff8031b7812 */ /* 0x000fc600078ec0ff */
[----:B---34-:R-:W-:Y:S05]  /*22350*/  @P0 BRA `(.L_x_2033) ;  /* 0x0000000400500947 */ /* 0x018fea0003800000 */
[----:B------:R-:W-:Y:S01]  /*22360*/  LOP3.LUT R0, R0, 0xffffff80, RZ, 0xc0, !PT ;  /* 0xffffff8000007812 */ /* 0x000fe200078ec0ff */
[----:B------:R-:W0:Y:S01]  /*22370*/  S2R R11, SR_CTAID.X ;  /* 0x00000000000b7919 */ /* 0x000e220000002500 */
[----:B------:R-:W1:Y:S01]  /*22380*/  LDC R12, c[0x0][0xce8] ;  /* 0x00033a00ff0c7b82 */ /* 0x000e620000000800 */
[----:B------:R-:W-:Y:S01]  /*22390*/  LEA.HI R9, R24, R24, RZ, 0x1 ;  /* 0x0000001818097211 */ /* 0x000fe200078f08ff */
[----:B------:R-:W-:Y:S01]  /*223a0*/  ULDC UR4, c[0x0][0xb88] ;  /* 0x0002e20000047ab9 */ /* 0x000fe20000000800 */
[----:B------:R-:W-:Y:S02]  /*223b0*/  IMAD.IADD R0, R5, 0x1, -R0 ;  /* 0x0000000105007824 */ /* 0x000fe400078e0a00 */
[----:B------:R-:W-:-:S03]  /*223c0*/  LOP3.LUT R13, R9, 0xfffffe, RZ, 0xc0, !PT ;  /* 0x00fffffe090d7812 */ /* 0x000fc600078ec0ff */
[----:B------:R-:W-:Y:S02]  /*223d0*/  SHF.R.S32.HI R3, RZ, 0x1f, R0 ;  /* 0x0000001fff037819 */ /* 0x000fe40000011400 */
[----:B------:R-:W-:Y:S02]  /*223e0*/  IMAD.IADD R13, R24, 0x1, -R13 ;  /* 0x00000001180d7824 */ /* 0x000fe400078e0a0d */
[CC--:B------:R-:W-:Y:S02]  /*223f0*/  LEA.HI R4, R3.reuse, R0.reuse, RZ, 0x2 ;  /* 0x0000000003047211 */ /* 0x0c0fe400078f10ff */
[----:B------:R-:W-:Y:S02]  /*22400*/  LEA.HI R3, R3, R0, RZ, 0x5 ;  /* 0x0000000003037211 */ /* 0x000fe400078f28ff */
[--C-:B------:R-:W-:Y:S02]  /*22410*/  SHF.R.S32.HI R6, RZ, 0x2, R4.reuse ;  /* 0x00000002ff067819 */ /* 0x100fe40000011404 */
[----:B------:R-:W-:-:S04]  /*22420*/  SHF.R.S32.HI R7, RZ, 0x1f, R4 ;  /* 0x0000001fff077819 */ /* 0x000fc80000011404 */
[----:B------:R-:W-:Y:S02]  /*22430*/  LEA.HI R8, R7, R6, RZ, 0x3 ;  /* 0x0000000607087211 */ /* 0x000fe400078f18ff */
[----:B------:R-:W-:Y:S02]  /*22440*/  LOP3.LUT R7, R4, 0x7ffffffc, RZ, 0xc0, !PT ;  /* 0x7ffffffc04077812 */ /* 0x000fe400078ec0ff */
[----:B------:R-:W-:Y:S01]  /*22450*/  LOP3.LUT R9, R8, 0xfffffff8, RZ, 0xc0, !PT ;  /* 0xfffffff808097812 */ /* 0x000fe200078ec0ff */
[----:B-1----:R-:W-:Y:S01]  /*22460*/  IMAD R8, R12, UR4, RZ ;  /* 0x000000040c087c24 */ /* 0x002fe2000f8e02ff */
[----:B------:R-:W-:Y:S01]  /*22470*/  SHF.R.S32.HI R4, RZ, 0x5, R3 ;  /* 0x00000005ff047819 */ /* 0x000fe20000011403 */
[----:B------:R-:W-:Y:S01]  /*22480*/  IMAD.IADD R0, R0, 0x1, -R7 ;  /* 0x0000000100007824 */ /* 0x000fe200078e0a07 */
[----:B------:R-:W1:Y:S01]  /*22490*/  S2UR UR6, SR_CTAID.Z ;  /* 0x00000000000679c3 */ /* 0x000e620000002700 */
[----:B------:R-:W-:Y:S01]  /*224a0*/  IMAD.IADD R9, R6, 0x1, -R9 ;  /* 0x0000000106097824 */ /* 0x000fe200078e0a09 */
[----:B------:R-:W-:Y:S01]  /*224b0*/  ISETP.NE.AND P3, PT, R12, 0x1, PT ;  /* 0x000000010c00780c */ /* 0x000fe20003f65270 */
[----:B------:R-:W-:Y:S01]  /*224c0*/  IMAD.U32 R3, R13, -0x100, RZ ;  /* 0xffffff000d037824 */ /* 0x000fe200078e00ff */
[----:B------:R-:W-:Y:S01]  /*224d0*/  ULDC.64 UR4, c[0x0][0xcd0] ;  /* 0x0003340000047ab9 */ /* 0x000fe20000000a00 */
[----:B------:R-:W-:-:S02]  /*224e0*/  IMAD.SHL.U32 R0, R0, 0x2, RZ ;  /* 0x0000000200007824 */ /* 0x000fc400078e00ff */
[----:B------:R-:W-:Y:S01]  /*224f0*/  IMAD R10, R4, 0x10, R9 ;  /* 0x00000010040a7824 */ /* 0x000fe200078e0209 */
[----:B------:R-:W2:Y:S02]  /*22500*/  LDC.64 R6, c[0x0][0xcd8] ;  /* 0x00033600ff067b82 */ /* 0x000ea40000000a00 */
[----:B------:R-:W-:Y:S01]  /*22510*/  ISETP.NE.AND P0, PT, R0, R3, PT ;  /* 0x000000030000720c */ /* 0x000fe20003f05270 */
[----:B0-----:R-:W-:-:S05]  /*22520*/  IMAD R13, R11, 0x40, R10 ;  /* 0x000000400b0d7824 */ /* 0x001fca00078e020a */
[----:B------:R-:W-:Y:S01]  /*22530*/  ISETP.GE.OR P2, PT, R13, R8, P0 ;  /* 0x000000080d00720c */ /* 0x000fe20000746670 */
[----:B------:R-:W0:-:S12]  /*22540*/  @P3 LDC R4, c[0x0][0xcec] ;  /* 0x00033b00ff043b82 */ /* 0x000e180000000800 */
[----:B------:R-:W3:Y:S01]  /*22550*/  @!P2 LDL R15, [R1+0x1f0] ;  /* 0x0001f000010fa983 */ /* 0x000ee20000100800 */
[----:B------:R-:W-:Y:S01]  /*22560*/  LEA.HI R0, R2, R5, RZ, 0x2 ;  /* 0x0000000502007211 */ /* 0x000fe200078f10ff */
[----:B-1----:R-:W-:Y:S01]  /*22570*/  USHF.R.S32.HI UR7, URZ, 0x1f, UR6 ;  /* 0x0000001f3f077899 */ /* 0x002fe20008011406 */
[----:B------:R-:W1:Y:S01]  /*22580*/  S2UR UR6, SR_CTAID.Z ;  /* 0x00000000000679c3 */ /* 0x000e620000002700 */
[----:B------:R-:W-:Y:S01]  /*22590*/  IMAD R9, R14, UR4, RZ ;  /* 0x000000040e097c24 */ /* 0x000fe2000f8e02ff */
[----:B------:R-:W-:Y:S01]  /*225a0*/  LOP3.LUT R0, R0, 0xfffffffc, RZ, 0xc0, !PT ;  /* 0xfffffffc00007812 */ /* 0x000fe200078ec0ff */
[----:B------:R-:W-:Y:S01]  /*225b0*/  VIADD R13, R13, 0x8 ;  /* 0x000000080d0d7836 */ /* 0x000fe20000000000 */
[----:B------:R-:W-:Y:S01]  /*225c0*/  BSSY B0, `(.L_x_2033) ;  /* 0x000002d000007945 */ /* 0x000fe20003800000 */
[----:B------:R-:W-:Y:S02]  /*225d0*/  IMAD R9, R152, UR5, R9 ;  /* 0x0000000598097c24 */ /* 0x000fe4000f8e0209 */
[----:B------:R-:W-:Y:S01]  /*225e0*/  IMAD.IADD R0, R5, 0x1, -R0 ;  /* 0x0000000105007824 */ /* 0x000fe200078e0a00 */
[----:B------:R-:W-:Y:S01]  /*225f0*/  ISETP.GE.OR P0, PT, R13, R8, P0 ;  /* 0x000000080d00720c */ /* 0x000fe20000706670 */
[----:B------:R-:W4:Y:S03]  /*22600*/  @P3 LDC R5, c[0x0][0xcf0] ;  /* 0x00033c00ff053b82 */ /* 0x000f260000000800 */
[----:B------:R-:W-:-:S04]  /*22610*/  LEA.HI R2, R0, R0, RZ, 0x1 ;  /* 0x0000000000027211 */ /* 0x000fc800078f08ff */
[----:B------:R-:W-:-:S05]  /*22620*/  LOP3.LUT R3, R2, 0x1ffffffe, RZ, 0xc0, !PT ;  /* 0x1ffffffe02037812 */ /* 0x000fca00078ec0ff */
[----:B------:R-:W-:Y:S02]  /*22630*/  IMAD.IADD R0, R0, 0x1, -R3 ;  /* 0x0000000100007824 */ /* 0x000fe400078e0a03 */
[----:B------:R-:W-:Y:S01]  /*22640*/  IMAD.WIDE.U32 R2, R152, UR4, RZ ;  /* 0x0000000498027c25 */ /* 0x000fe2000f8e00ff */
[----:B------:R-:W-:-:S03]  /*22650*/  ULDC.64 UR4, c[0x0][0xce0] ;  /* 0x0003380000047ab9 */ /* 0x000fc60000000a00 */
[----:B------:R-:W-:Y:S02]  /*22660*/  IMAD R0, R0, 0x8, R10 ;  /* 0x0000000800007824 */ /* 0x000fe400078e020a */
[----:B------:R-:W-:Y:S02]  /*22670*/  IMAD.IADD R3, R3, 0x1, R9 ;  /* 0x0000000103037824 */ /* 0x000fe400078e0209 */
[----:B------:R-:W-:Y:S02]  /*22680*/  IMAD R9, R11, 0x40, R0 ;  /* 0x000000400b097824 */ /* 0x000fe400078e0200 */
[----:B--2---:R-:W-:Y:S02]  /*22690*/  IMAD R10, R6, UR7, RZ ;  /* 0x00000007060a7c24 */ /* 0x004fe4000f8e02ff */
[----:B0-----:R-:W-:-:S04]  /*226a0*/  @P3 IMAD.HI.U32 R4, R9, R4, RZ ;  /* 0x0000000409043227 */ /* 0x001fc800078e00ff */
[----:B-1----:R-:W-:Y:S02]  /*226b0*/  IMAD R17, R7, UR6, R10 ;  /* 0x0000000607117c24 */ /* 0x002fe4000f8e020a */
[----:B------:R-:W-:Y:S01]  /*226c0*/  IMAD.MOV.U32 R11, RZ, RZ, R9 ;  /* 0x000000ffff0b7224 */ /* 0x000fe200078e0009 */
[----:B----4-:R-:W-:Y:S01]  /*226d0*/  @P3 SHF.R.U32.HI R11, RZ, R5, R4 ;  /* 0x00000005ff0b3219 */ /* 0x010fe20000011604 */
[----:B------:R-:W-:-:S04]  /*226e0*/  IMAD.WIDE.U32 R6, R6, UR6, R2 ;  /* 0x0000000606067c25 */ /* 0x000fc8000f8e0002 */
[----:B------:R-:W-:Y:S02]  /*226f0*/  IMAD.IADD R7, R7, 0x1, R17 ;  /* 0x0000000107077824 */ /* 0x000fe400078e0211 */
[----:B------:R-:W-:Y:S02]  /*22700*/  IMAD.MOV R5, RZ, RZ, -R11 ;  /* 0x000000ffff057224 */ /* 0x000fe400078e0a0b */
[----:B------:R-:W-:Y:S02]  /*22710*/  IMAD R0, R16, UR4, RZ ;  /* 0x0000000410007c24 */ /* 0x000fe4000f8e02ff */
[----:B------:R-:W-:Y:S01]  /*22720*/  IMAD.WIDE.U32 R2, R23, UR4, R6 ;  /* 0x0000000417027c25 */ /* 0x000fe2000f8e0006 */
[----:B------:R-:W-:-:S03]  /*22730*/  SHF.R.S32.HI R7, RZ, 0x1f, R11 ;  /* 0x0000001fff077819 */ /* 0x000fc6000001140b */
[----:B------:R-:W-:Y:S01]  /*22740*/  IMAD R5, R12, R5, R9 ;  /* 0x000000050c057224 */ /* 0x000fe200078e0209 */
[----:B------:R-:W-:Y:S01]  /*22750*/  IADD3 R2, P3, R11, R2, RZ ;  /* 0x000000020b027210 */ /* 0x000fe20007f7e0ff */
[----:B------:R-:W-:Y:S01]  /*22760*/  IMAD R4, R23, UR5, R0 ;  /* 0x0000000517047c24 */ /* 0x000fe2000f8e0200 */
[----:B------:R-:W-:Y:S02]  /*22770*/  ULDC.64 UR4, c[0x0][0xcc8] ;  /* 0x0003320000047ab9 */ /* 0x000fe40000000a00 */
[----:B------:R-:W-:Y:S02]  /*22780*/  SHF.R.S32.HI R0, RZ, 0x1f, R5 ;  /* 0x0000001fff007819 */ /* 0x000fe40000011405 */
[----:B------:R-:W-:-:S03]  /*22790*/  IADD3.X R3, R7, R3, R4, P3, !PT ;  /* 0x0000000307037210 */ /* 0x000fc60001ffe404 */
[----:B------:R-:W-:Y:S02]  /*227a0*/  IMAD R0, R0, UR4, RZ ;  /* 0x0000000400007c24 */ /* 0x000fe4000f8e02ff */
[----:B------:R-:W-:-:S04]  /*227b0*/  IMAD.WIDE.U32 R2, R5, UR4, R2 ;  /* 0x0000000405027c25 */ /* 0x000fc8000f8e0002 */
[----:B------:R-:W-:Y:S01]  /*227c0*/  IMAD R5, R5, UR5, R0 ;  /* 0x0000000505057c24 */ /* 0x000fe2000f8e0200 */
[----:B------:R-:W-:Y:S02]  /*227d0*/  ULDC.64 UR4, c[0x0][0xca8] ;  /* 0x00032a0000047ab9 */ /* 0x000fe40000000a00 */
[----:B------:R-:W-:Y:S01]  /*227e0*/  LEA R0, P3, R2, UR4, 0x2 ;  /* 0x0000000402007c11 */ /* 0x000fe2000f8610ff */
[----:B------:R-:W-:-:S04]  /*227f0*/  IMAD.IADD R3, R3, 0x1, R5 ;  /* 0x0000000103037824 */ /* 0x000fc800078e0205 */
[----:B------:R-:W-:Y:S01]  /*22800*/  SHFL.IDX PT, R4, R0, 0x1, 0x1c1f ;  /* 0x003c1f0000047f89 */ /* 0x000fe200000e0000 */
[----:B------:R-:W-:-:S03]  /*22810*/  LEA.HI.X R6, R2, UR5, R3, 0x2, P3 ;  /* 0x0000000502067c11 */ /* 0x000fc600098f1403 */
[----:B------:R-:W-:Y:S04]  /*22820*/  SHFL.IDX PT, R2, R0, RZ, 0x1c1f ;  /* 0x001c1fff00027589 */ /* 0x000fe800000e0000 */
[----:B------:R-:W3:Y:S04]  /*22830*/  SHFL.IDX PT, R3, R6, RZ, 0x1c1f ;  /* 0x001c1fff06037589 */ /* 0x000ee800000e0000 */
[----:B------:R0:W1:Y:S04]  /*22840*/  SHFL.IDX PT, R5, R6, 0x1, 0x1c1f ;  /* 0x003c1f0006057f89 */ /* 0x00006800000e0000 */
[----:B---3--:R0:W-:Y:S01]  /*22850*/  @!P2 ST.E desc[UR36][R2.64], R15 ;  /* 0x0000000f0200a985 */ /* 0x0081e2000c101924 */
[----:B-1----:R-:W-:Y:S05]  /*22860*/  @P0 BRA `(.L_x_2034) ;  /* 0x0000000000080947 */ /* 0x002fea0003800000 */
[----:B0-----:R-:W2:Y:S04]  /*22870*/  LDL R3, [R1+0x1f4] ;  /* 0x0001f40001037983 */ /* 0x001ea80000100800 */
[----:B--2---:R1:W-:Y:S02]  /*22880*/  ST.E desc[UR36][R4.64], R3 ;  /* 0x0000000304007985 */ /* 0x0043e4000c101924 */
.L_x_2034:
[----:B------:R-:W-:Y:S05]  /*22890*/  BSYNC B0 ;  /* 0x0000000000007941 */ /* 0x000fea0003800000 */
.L_x_2033:
[----:B------:R-:W2:Y:S01]  /*228a0*/  S2UR UR6, SR_CTAID.Z ;  /* 0x00000000000679c3 */ /* 0x000ea20000002700 */
[----:B------:R-:W-:Y:S01]  /*228b0*/  LEA.HI R0, R28, R28, RZ, 0x1 ;  /* 0x0000001c1c007211 */ /* 0x000fe200078f08ff */
[----:B------:R-:W-:Y:S01]  /*228c0*/  ULDC.64 UR4, c[0x0][0xc38] ;  /* 0x00030e0000047ab9 */ /* 0x000fe20000000a00 */
[----:B------:R-:W-:Y:S01]  /*228d0*/  LEA.HI R22, R22, R25, RZ, 0x5 ;  /* 0x0000001916167211 */ /* 0x000fe200078f28ff */
[----:B01----:R-:W-:Y:S01]  /*228e0*/  IMAD R3, R14, UR4, RZ ;  /* 0x000000040e037c24 */ /* 0x003fe2000f8e02ff */
[----:B------:R-:W-:Y:S01]  /*228f0*/  LOP3.LUT R7, R0, 0x1ffffffe, RZ, 0xc0, !PT ;  /* 0x1ffffffe00077812 */ /* 0x000fe200078ec0ff */
[----:B------:R-:W-:Y:S01]  /*22900*/  IMAD.IADD R27, R26, 0x1, -R27 ;  /* 0x000000011a1b7824 */ /* 0x000fe200078e0a1b */
[----:B------:R-:W-:Y:S01]  /*22910*/  SHF.R.S32.HI R22, RZ, 0x5, R22 ;  /* 0x00000005ff167819 */ /* 0x000fe20000011416 */
[----:B------:R-:W0:Y:S01]  /*22920*/  @P1 LDC R4, c[0x0][0xcec] ;  /* 0x00033b00ff041b82 */ /* 0x000e220000000800 */
[C---:B------:R-:W-:Y:S01]  /*22930*/  IMAD R5, R152.reuse, UR5, R3 ;  /* 0x0000000598057c24 */ /* 0x040fe2000f8e0203 */
[----:B------:R-:W-:Y:S01]  /*22940*/  BSSY B0, `(.L_x_2035) ;  /* 0x0000115000007945 */ /* 0x000fe20003800000 */
[----:B------:R-:W-:Y:S01]  /*22950*/  IMAD.WIDE.U32 R2, R152, UR4, RZ ;  /* 0x0000000498027c25 */ /* 0x000fe2000f8e00ff */
[----:B------:R-:W-:-:S03]  /*22960*/  ULDC.64 UR4, c[0x0][0xc48] ;  /* 0x0003120000047ab9 */ /* 0x000fc60000000a00 */
[----:B------:R-:W-:Y:S01]  /*22970*/  IMAD.IADD R28, R28, 0x1, -R7 ;  /* 0x000000011c1c7824 */ /* 0x000fe200078e0a07 */
[----:B------:R-:W1:Y:S01]  /*22980*/  @P1 LDC R11, c[0x0][0xcf0] ;  /* 0x00033c00ff0b1b82 */ /* 0x000e620000000800 */
[----:B------:R-:W-:Y:S02]  /*22990*/  IMAD R27, R22, 0x10, R27 ;  /* 0x00000010161b7824 */ /* 0x000fe400078e021b */
[----:B------:R-:W-:Y:S02]  /*229a0*/  IMAD.IADD R3, R3, 0x1, R5 ;  /* 0x0000000103037824 */ /* 0x000fe400078e0205 */
[----:B------:R-:W-:Y:S01]  /*229b0*/  IMAD R5, R28, 0x8, R27 ;  /* 0x000000081c057824 */ /* 0x000fe200078e021b */
[----:B--2---:R-:W-:Y:S02]  /*229c0*/  USHF.R.S32.HI UR7, URZ, 0x1f, UR6 ;  /* 0x0000001f3f077899 */ /* 0x004fe40008011406 */
[----:B------:R-:W2:Y:S01]  /*229d0*/  S2UR UR6, SR_CTAID.Z ;  /* 0x00000000000679c3 */ /* 0x000ea20000002700 */
[----:B------:R-:W-:-:S02]  /*229e0*/  IMAD R9, R20, 0x40, R5 ;  /* 0x0000004014097824 */ /* 0x000fc400078e0205 */
[----:B------:R-:W-:Y:S02]  /*229f0*/  IMAD R20, R20, 0x40, R27 ;  /* 0x0000004014147824 */ /* 0x000fe400078e021b */
[----:B------:R-:W-:Y:S02]  /*22a00*/  IMAD R0, R18, UR7, RZ ;  /* 0x0000000712007c24 */ /* 0x000fe4000f8e02ff */
[----:B0-----:R-:W-:-:S04]  /*22a10*/  @P1 IMAD.HI.U32 R4, R9, R4, RZ ;  /* 0x0000000409041227 */ /* 0x001fc800078e00ff */
[----:B------:R-:W-:Y:S01]  /*22a20*/  IMAD.MOV.U32 R5, RZ, RZ, R9 ;  /* 0x000000ffff057224 */ /* 0x000fe200078e0009 */
[----:B-1----:R-:W-:-:S05]  /*22a30*/  @P1 SHF.R.U32.HI R5, RZ, R11, R4 ;  /* 0x0000000bff051219 */ /* 0x002fca0000011604 */
[----:B------:R-:W-:Y:S02]  /*22a40*/  IMAD.MOV R4, RZ, RZ, -R5 ;  /* 0x000000ffff047224 */ /* 0x000fe400078e0a05 */
[----:B--2---:R-:W-:Y:S02]  /*22a50*/  IMAD R7, R19, UR6, R0 ;  /* 0x0000000613077c24 */ /* 0x004fe4000f8e0200 */
[----:B------:R-:W-:-:S04]  /*22a60*/  IMAD.WIDE.U32 R2, R18, UR6, R2 ;  /* 0x0000000612027c25 */ /* 0x000fc8000f8e0002 */
[----:B------:R-:W-:Y:S02]  /*22a70*/  IMAD R0, R16, UR4, RZ ;  /* 0x0000000410007c24 */ /* 0x000fe4000f8e02ff */
[----:B------:R-:W-:Y:S02]  /*22a80*/  IMAD.IADD R3, R3, 0x1, R7 ;  /* 0x0000000103037824 */ /* 0x000fe400078e0207 */
[C---:B------:R-:W-:Y:S01]  /*22a90*/  IMAD R7, R23.reuse, UR5, R0 ;  /* 0x0000000517077c24 */ /* 0x040fe2000f8e0200 */
[----:B------:R-:W-:Y:S01]  /*22aa0*/  SHF.R.S32.HI R0, RZ, 0x1f, R5 ;  /* 0x0000001fff007819 */ /* 0x000fe20000011405 */
        /* <DEDUP_REMOVED lines=9> */
[----:B------:R-:W-:Y:S02]  /*22b40*/  IMAD R0, R0, UR4, RZ ;  /* 0x0000000400007c24 */ /* 0x000fe4000f8e02ff */
[----:B------:R-:W-:Y:S02]  /*22b50*/  IMAD.IADD R3, R3, 0x1, R7 ;  /* 0x0000000103037824 */ /* 0x000fe400078e0207 */
[C---:B------:R-:W-:Y:S01]  /*22b60*/  IMAD R5, R23.reuse, UR5, R0 ;  /* 0x0000000517057c24 */ /* 0x040fe2000f8e0200 */
[----:B------:R-:W-:Y:S01]  /*22b70*/  LEA.HI R0, R24, R24, RZ, 0x1 ;  /* 0x0000001818007211 */ /* 0x000fe200078f08ff */
[----:B------:R-:W-:Y:S01]  /*22b80*/  IMAD.WIDE.U32 R22, R23, UR4, R2 ;  /* 0x0000000417167c25 */ /* 0x000fe2000f8e0002 */
[----:B------:R-:W-:-:S03]  /*22b90*/  ULDC.64 UR4, c[0x0][0xc00] ;  /* 0x0003000000047ab9 */ /* 0x000fc60000000a00 */
[----:B------:R-:W-:Y:S01]  /*22ba0*/  IMAD.IADD R3, R23, 0x1, R5 ;  /* 0x0000000117037824 */ /* 0x000fe200078e0205 */
[----:B------:R-:W-:Y:S01]  /*22bb0*/  LEA R19, P0, R22, UR4, 0x2 ;  /* 0x0000000416137c11 */ /* 0x000fe2000f8010ff */
[----:B------:R-:W-:-:S03]  /*22bc0*/  ULDC UR4, c[0x0][0xb88] ;  /* 0x0002e20000047ab9 */ /* 0x000fc60000000800 */
[----:B------:R-:W-:Y:S01]  /*22bd0*/  LEA.HI.X R22, R22, UR5, R3, 0x2, P0 ;  /* 0x0000000516167c11 */ /* 0x000fe200080f1403 */
[----:B------:R0:W1:Y:S01]  /*22be0*/  SHFL.IDX PT, R14, R19, RZ, 0x1c1f ;  /* 0x001c1fff130e7589 */ /* 0x00006200000e0000 */
[----:B------:R-:W-:Y:S02]  /*22bf0*/  LOP3.LUT R3, R0, 0xfffffe, RZ, 0xc0, !PT ;  /* 0x00fffffe00037812 */ /* 0x000fe400078ec0ff */
[----:B------:R-:W-:Y:S01]  /*22c00*/  LOP3.LUT R0, R21, 0x7ffffffc, RZ, 0xc0, !PT ;  /* 0x7ffffffc15007812 */ /* 0x000fe200078ec0ff */
[----:B------:R-:W-:Y:S01]  /*22c10*/  IMAD R21, R29, UR4, RZ ;  /* 0x000000041d157c24 */ /* 0x000fe2000f8e02ff */
[----:B------:R0:W2:Y:S01]  /*22c20*/  SHFL.IDX PT, R15, R22, RZ, 0x1c1f ;  /* 0x001c1fff160f7589 */ /* 0x0000a200000e0000 */
[----:B------:R-:W-:Y:S02]  /*22c30*/  IMAD.IADD R3, R24, 0x1, -R3 ;  /* 0x0000000118037824 */ /* 0x000fe400078e0a03 */
[----:B------:R-:W-:Y:S01]  /*22c40*/  IMAD.IADD R0, R25, 0x1, -R0 ;  /* 0x0000000119007824 */ /* 0x000fe200078e0a00 */
[----:B------:R-:W-:-:S03]  /*22c50*/  ISETP.GE.AND P0, PT, R20, R21, PT ;  /* 0x000000151400720c */ /* 0x000fc60003f06270 */
[----:B------:R-:W-:-:S04]  /*22c60*/  IMAD R0, R3, 0x80, R0 ;  /* 0x0000008003007824 */ /* 0x000fc800078e0200 */
[----:B------:R-:W-:-:S06]  /*22c70*/  IMAD.SHL.U32 R18, R0, 0x2, RZ ;  /* 0x0000000200127824 */ /* 0x000fcc00078e00ff */
[----:B0-----:R-:W-:Y:S05]  /*22c80*/  @P0 BRA `(.L_x_2036) ;  /* 0x0000000c00800947 */ /* 0x001fea0003800000 */
[----:B------:R-:W-:Y:S02]  /*22c90*/  ULDC UR4, c[0x0][0xbc8] ;  /* 0x0002f20000047ab9 */ /* 0x000fe40000000800 */
[----:B------:R-:W-:-:S13]  /*22ca0*/  ISETP.GE.AND P0, PT, R18, UR4, PT ;  /* 0x0000000412007c0c */ /* 0x000fda000bf06270 */
[----:B------:R-:W3:Y:S01]  /*22cb0*/  @!P0 LDL.64 R12, [R1+0x210] ;  /* 0x00021000010c8983 */ /* 0x000ee20000100a00 */
[C---:B------:R-:W-:Y:S01]  /*22cc0*/  VIADD R4, R18.reuse, 0x8 ;  /* 0x0000000812047836 */ /* 0x040fe20000000000 */
[----:B------:R-:W-:-:S04]  /*22cd0*/  @!P0 LEA.HI R0, R18, R18, RZ, 0x1 ;  /* 0x0000001212008211 */ /* 0x000fc800078f08ff */
[----:B------:R-:W-:Y:S02]  /*22ce0*/  ISETP.GE.AND P1, PT, R4, UR4, PT ;  /* 0x0000000404007c0c */ /* 0x000fe4000bf26270 */
[----:B------:R-:W-:-:S05]  /*22cf0*/  @!P0 LOP3.LUT R0, R0, 0xfffffffe, RZ, 0xc0, !PT ;  /* 0xfffffffe00008812 */ /* 0x000fca00078ec0ff */
[----:B-12---:R-:W-:-:S05]  /*22d00*/  @!P0 IMAD.WIDE R2, R0, 0x4, R14 ;  /* 0x0000000400028825 */ /* 0x006fca00078e020e */
[----:B---3--:R0:W-:Y:S04]  /*22d10*/  @!P0 ST.E.64 desc[UR36][R2.64], R12 ;  /* 0x0000000c02008985 */ /* 0x0081e8000c101b24 */
[----:B------:R-:W2:Y:S01]  /*22d20*/  @!P1 LDL.64 R6, [R1+0x220] ;  /* 0x0002200001069983 */ /* 0x000ea20000100a00 */
[----:B------:R-:W-:Y:S01]  /*22d30*/  VIADD R0, R18, 0x10 ;  /* 0x0000001012007836 */ /* 0x000fe20000000000 */
[----:B------:R-:W-:-:S04]  /*22d40*/  @!P1 LEA.HI R4, R4, R4, RZ, 0x1 ;  /* 0x0000000404049211 */ /* 0x000fc800078f08ff */
[----:B------:R-:W-:Y:S02]  /*22d50*/  ISETP.GE.AND P0, PT, R0, UR4, PT ;  /* 0x0000000400007c0c */ /* 0x000fe4000bf06270 */
[----:B------:R-:W-:-:S05]  /*22d60*/  @!P1 LOP3.LUT R4, R4, 0xfffffffe, RZ, 0xc0, !PT ;  /* 0xfffffffe04049812 */ /* 0x000fca00078ec0ff */
[----:B------:R-:W-:-:S05]  /*22d70*/  @!P1 IMAD.WIDE R4, R4, 0x4, R14 ;  /* 0x0000000404049825 */ /* 0x000fca00078e020e */
[----:B--2---:R1:W-:Y:S04]  /*22d80*/  @!P1 ST.E.64 desc[UR36][R4.64], R6 ;  /* 0x0000000604009985 */ /* 0x0043e8000c101b24 */
[----:B------:R-:W2:Y:S01]  /*22d90*/  @!P0 LDL.64 R8, [R1+0x230] ;  /* 0x0002300001088983 */ /* 0x000ea20000100a00 */
[----:B------:R-:W-:Y:S01]  /*22da0*/  VIADD R10, R18, 0x18 ;  /* 0x00000018120a7836 */ /* 0x000fe20000000000 */
[----:B------:R-:W-:-:S04]  /*22db0*/  @!P0 LEA.HI R0, R0, R0, RZ, 0x1 ;  /* 0x0000000000008211 */ /* 0x000fc800078f08ff */
[----:B------:R-:W-:Y:S02]  /*22dc0*/  ISETP.GE.AND P1, PT, R10, UR4, PT ;  /* 0x000000040a007c0c */ /* 0x000fe4000bf26270 */
[----:B------:R-:W-:-:S05]  /*22dd0*/  @!P0 LOP3.LUT R0, R0, 0xfffffffe, RZ, 0xc0, !PT ;  /* 0xfffffffe00008812 */ /* 0x000fca00078ec0ff */
[----:B0-----:R-:W-:-:S05]  /*22de0*/  @!P0 IMAD.WIDE R2, R0, 0x4, R14 ;  /* 0x0000000400028825 */ /* 0x001fca00078e020e */
[----:B--2---:R0:W-:Y:S04]  /*22df0*/  @!P0 ST.E.64 desc[UR36][R2.64], R8 ;  /* 0x0000000802008985 */ /* 0x0041e8000c101b24 */
[----:B------:R-:W2:Y:S01]  /*22e00*/  @!P1 LDL.64 R12, [R1+0x240] ;  /* 0x00024000010c9983 */ /* 0x000ea20000100a00 */
[----:B------:R-:W-:Y:S01]  /*22e10*/  VIADD R0, R18, 0x20 ;  /* 0x0000002012007836 */ /* 0x000fe20000000000 */
[----:B------:R-:W-:-:S04]  /*22e20*/  @!P1 LEA.HI R10, R10, R10, RZ, 0x1 ;  /* 0x0000000a0a0a9211 */ /* 0x000fc800078f08ff */
[----:B------:R-:W-:Y:S02]  /*22e30*/  ISETP.GE.AND P0, PT, R0, UR4, PT ;  /* 0x0000000400007c0c */ /* 0x000fe4000bf06270 */
[----:B------:R-:W-:-:S05]  /*22e40*/  @!P1 LOP3.LUT R10, R10, 0xfffffffe, RZ, 0xc0, !PT ;  /* 0xfffffffe0a0a9812 */ /* 0x000fca00078ec0ff */
[----:B------:R-:W-:-:S05]  /*22e50*/  @!P1 IMAD.WIDE R10, R10, 0x4, R14 ;  /* 0x000000040a0a9825 */ /* 0x000fca00078e020e */
[----:B--2---:R2:W-:Y:S04]  /*22e60*/  @!P1 ST.E.64 desc[UR36][R10.64], R12 ;  /* 0x0000000c0a009985 */ /* 0x0045e8000c101b24 */
[----:B-1----:R-:W3:Y:S01]  /*22e70*/  @!P0 LDL.64 R4, [R1+0x250] ;  /* 0x0002500001048983 */ /* 0x002ee20000100a00 */
[----:B------:R-:W-:Y:S01]  /*22e80*/  VIADD R6, R18, 0x28 ;  /* 0x0000002812067836 */ /* 0x000fe20000000000 */
[----:B------:R-:W-:-:S04]  /*22e90*/  @!P0 LEA.HI R0, R0, R0, RZ, 0x1 ;  /* 0x0000000000008211 */ /* 0x000fc800078f08ff */
[----:B------:R-:W-:Y:S02]  /*22ea0*/  ISETP.GE.AND P1, PT, R6, UR4, PT ;  /* 0x0000000406007c0c */ /* 0x000fe4000bf26270 */
[----:B------:R-:W-:-:S05]  /*22eb0*/  @!P0 LOP3.LUT R0, R0, 0xfffffffe, RZ, 0xc0, !PT ;  /* 0xfffffffe00008812 */ /* 0x000fca00078ec0ff */
[----:B0-----:R-:W-:-:S05]  /*22ec0*/  @!P0 IMAD.WIDE R2, R0, 0x4, R14 ;  /* 0x0000000400028825 */ /* 0x001fca00078e020e */
[----:B---3--:R0:W-:Y:S04]  /*22ed0*/  @!P0 ST.E.64 desc[UR36][R2.64], R4 ;  /* 0x0000000402008985 */ /* 0x0081e8000c101b24 */
[----:B------:R-:W3:Y:S01]  /*22ee0*/  @!P1 LDL.64 R8, [R1+0x260] ;  /* 0x0002600001089983 */ /* 0x000ee20000100a00 */
[----:B------:R-:W-:Y:S01]  /*22ef0*/  VIADD R0, R18, 0x30 ;  /* 0x0000003012007836 */ /* 0x000fe20000000000 */
[----:B------:R-:W-:-:S04]  /*22f00*/  @!P1 LEA.HI R6, R6, R6, RZ, 0x1 ;  /* 0x0000000606069211 */ /* 0x000fc800078f08ff */
[----:B------:R-:W-:Y:S02]  /*22f10*/  ISETP.GE.AND P0, PT, R0, UR4, PT ;  /* 0x0000000400007c0c */ /* 0x000fe4000bf06270 */
[----:B------:R-:W-:-:S05]  /*22f20*/  @!P1 LOP3.LUT R6, R6, 0xfffffffe, RZ, 0xc0, !PT ;  /* 0xfffffffe06069812 */ /* 0x000fca00078ec0ff */
[----:B------:R-:W-:-:S05]  /*22f30*/  @!P1 IMAD.WIDE R6, R6, 0x4, R14 ;  /* 0x0000000406069825 */ /* 0x000fca00078e020e */
[----:B---3--:R1:W-:Y:S04]  /*22f40*/  @!P1 ST.E.64 desc[UR36][R6.64], R8 ;  /* 0x0000000806009985 */ /* 0x0083e8000c101b24 */
[----:B--2---:R-:W2:Y:S01]  /*22f50*/  @!P0 LDL.64 R10, [R1+0x270] ;  /* 0x00027000010a8983 */ /* 0x004ea20000100a00 */
        /* <DEDUP_REMOVED lines=129> */
[----:B0-----:R-:W-:-:S05]  /*23770*/  @!P0 LOP3.LUT R3, R0, 0xfffffffe, RZ, 0xc0, !PT ;  /* 0xfffffffe00038812 */ /* 0x001fca00078ec0ff */
[----:B------:R-:W-:-:S05]  /*23780*/  @!P0 IMAD.WIDE R2, R3, 0x4, R14 ;  /* 0x0000000403028825 */ /* 0x000fca00078e020e */
        /* <DEDUP_REMOVED lines=12> */
[----:B0-----:R-:W-:-:S05]  /*23850*/  @!P0 LOP3.LUT R3, R0, 0xfffffffe, RZ, 0xc0, !PT ;  /* 0xfffffffe00038812 */ /* 0x001fca00078ec0ff */
[----:B------:R-:W-:-:S05]  /*23860*/  @!P0 IMAD.WIDE R2, R3, 0x4, R14 ;  /* 0x0000000403028825 */ /* 0x000fca00078e020e */
[----:B--2---:R0:W-:Y:S04]  /*23870*/  @!P0 ST.E.64 desc[UR36][R2.64], R6 ;  /* 0x0000000602008985 */ /* 0x0041e8000c101b24 */
[----:B------:R-:W2:Y:S01]  /*23880*/  @!P1 LDL.64 R8, [R1+0x3c0] ;  /* 0x0003c00001089983 */ /* 0x000ea20000100a00 */
[----:B------:R-:W-:Y:S01]  /*23890*/  VIADD R0, R18, 0xe0 ;  /* 0x000000e012007836 */ /* 0x000fe20000000000 */
[----:B------:R-:W-:-:S04]  /*238a0*/  @!P1 LEA.HI R10, R10, R10, RZ, 0x1 ;  /* 0x0000000a0a0a9211 */ /* 0x000fc800078f08ff */
[----:B------:R-:W-:Y:S02]  /*238b0*/  ISETP.GE.AND P0, PT, R0, UR4, PT ;  /* 0x0000000400007c0c */ /* 0x000fe4000bf06270 */
[----:B-1----:R-:W-:-:S05]  /*238c0*/  @!P1 LOP3.LUT R5, R10, 0xfffffffe, RZ, 0xc0, !PT ;  /* 0xfffffffe0a059812 */ /* 0x002fca00078ec0ff */
[----:B------:R-:W-:-:S05]  /*238d0*/  @!P1 IMAD.WIDE R4, R5, 0x4, R14 ;  /* 0x0000000405049825 */ /* 0x000fca00078e020e */
[----:B--2---:R1:W-:Y:S04]  /*238e0*/  @!P1 ST.E.64 desc[UR36][R4.64], R8 ;  /* 0x0000000804009985 */ /* 0x0043e8000c101b24 */
[----:B------:R-:W2:Y:S01]  /*238f0*/  @!P0 LDL.64 R10, [R1+0x3d0] ;  /* 0x0003d000010a8983 */ /* 0x000ea20000100a00 */
        /* <DEDUP_REMOVED lines=21> */
[----:B------:R-:W-:-:S04]  /*23a50*/  @!P1 LEA.HI R12, R12, R12, RZ, 0x1 ;  /* 0x0000000c0c0c9211 */ /* 0x000fc800078f08ff */
[----:B------:R-:W-:-:S05]  /*23a60*/  @!P1 LOP3.LUT R11, R12, 0xfffffffe, RZ, 0xc0, !PT ;  /* 0xfffffffe0c0b9812 */ /* 0x000fca00078ec0ff */
[----:B------:R-:W-:-:S05]  /*23a70*/  @!P1 IMAD.WIDE R14, R11, 0x4, R14 ;  /* 0x000000040b0e9825 */ /* 0x000fca00078e020e */
[----:B--2---:R3:W-:Y:S02]  /*23a80*/  @!P1 ST.E.64 desc[UR36][R14.64], R16 ;  /* 0x000000100e009985 */ /* 0x0047e4000c101b24 */
.L_x_2036:
[----:B------:R-:W-:Y:S05]  /*23a90*/  BSYNC B0 ;  /* 0x0000000000007941 */ /* 0x000fea0003800000 */
.L_x_2035:
[----:B------:R-:W-:Y:S01]  /*23aa0*/  VIADD R20, R20, 0x8 ;  /* 0x0000000814147836 */ /* 0x000fe20000000000 */
[----:B--23--:R2:W3:Y:S04]  /*23ab0*/  SHFL.IDX PT, R15, R22, 0x1, 0x1c1f ;  /* 0x003c1f00160f7f89 */ /* 0x00c4e800000e0000 */
[----:B------:R-:W-:Y:S01]  /*23ac0*/  ISETP.GE.AND P0, PT, R20, R21, PT ;  /* 0x000000151400720c */ /* 0x000fe20003f06270 */
[----:B-1----:R2:W1:-:S12]  /*23ad0*/  SHFL.IDX PT, R14, R19, 0x1, 0x1c1f ;  /* 0x003c1f00130e7f89 */ /* 0x00245800000e0000 */
[----:B--2---:R-:W-:Y:S05]  /*23ae0*/  @P0 BRA `(.L_x_1905) ;  /* 0x0000005c00080947 */ /* 0x004fea0003800000 */
[----:B------:R-:W0:Y:S02]  /*23af0*/  LDC R17, c[0x0][0xbc8] ;  /* 0x0002f200ff117b82 */ /* 0x000e240000000800 */
[----:B0-----:R-:W-:-:S13]  /*23b00*/  ISETP.GE.AND P0, PT, R18, R17, PT ;  /* 0x000000111200720c */ /* 0x001fda0003f06270 */
[----:B------:R-:W2:Y:S01]  /*23b10*/  @!P0 LDL.64 R10, [R1+0x218] ;  /* 0x00021800010a8983 */ /* 0x000ea20000100a00 */
[C---:B------:R-:W-:Y:S01]  /*23b20*/  VIADD R4, R18.reuse, 0x8 ;  /* 0x0000000812047836 */ /* 0x040fe20000000000 */
[----:B------:R-:W-:-:S04]  /*23b30*/  @!P0 LEA.HI R0, R18, R18, RZ, 0x1 ;  /* 0x0000001212008211 */ /* 0x000fc800078f08ff */
[----:B------:R-:W-:Y:S02]  /*23b40*/  ISETP.GE.AND P1, PT, R4, R17, PT ;  /* 0x000000110400720c */ /* 0x000fe40003f26270 */
[----:B------:R-:W-:-:S05]  /*23b50*/  @!P0 LOP3.LUT R0, R0, 0xfffffffe, RZ, 0xc0, !PT ;  /* 0xfffffffe00008812 */ /* 0x000fca00078ec0ff */
[----:B-1-3--:R-:W-:-:S05]  /*23b60*/  @!P0 IMAD.WIDE R2, R0, 0x4, R14 ;  /* 0x0000000400028825 */ /* 0x00afca00078e020e */
[----:B--2---:R0:W-:Y:S04]  /*23b70*/  @!P0 ST.E.64 desc[UR36][R2.64], R10 ;  /* 0x0000000a02008985 */ /* 0x0041e8000c101b24 */
[----:B------:R-:W2:Y:S01]  /*23b80*/  @!P1 LDL.64 R6, [R1+0x228] ;  /* 0x0002280001069983 */ /* 0x000ea20000100a00 */
[----:B------:R-:W-:Y:S01]  /*23b90*/  VIADD R0, R18, 0x10 ;  /* 0x0000001012007836 */ /* 0x000fe20000000000 */
[----:B------:R-:W-:-:S04]  /*23ba0*/  @!P1 LEA.HI R4, R4, R4, RZ, 0x1 ;  /* 0x0000000404049211 */ /* 0x000fc800078f08ff */
[----:B------:R-:W-:Y:S02]  /*23bb0*/  ISETP.GE.AND P0, PT, R0, R17, PT ;  /* 0x000000110000720c */ /* 0x000fe40003f06270 */
[----:B------:R-:W-:-:S05]  /*23bc0*/  @!P1 LOP3.LUT R4, R4, 0xfffffffe, RZ, 0xc0, !PT ;  /* 0xfffffffe04049812 */ /* 0x000fca00078ec0ff */
[----:B------:R-:W-:-:S05]  /*23bd0*/  @!P1 IMAD.WIDE R4, R4, 0x4, R14 ;  /* 0x0000000404049825 */ /* 0x000fca00078e020e */
[----:B--2---:R1:W-:Y:S04]  /*23be0*/  @!P1 ST.E.64 desc[UR36][R4.64], R6 ;  /* 0x0000000604009985 */ /* 0x0043e8000c101b24 */
[----:B------:R-:W2:Y:S01]  /*23bf0*/  @!P0 LDL.64 R8, [R1+0x238] ;  /* 0x0002380001088983 */ /* 0x000ea20000100a00 */
[----:B------:R-:W-:Y:S01]  /*23c00*/  VIADD R12, R18, 0x18 ;  /* 0x00000018120c7836 */ /* 0x000fe20000000000 */
[----:B------:R-:W-:-:S04]  /*23c10*/  @!P0 LEA.HI R0, R0, R0, RZ, 0x1 ;  /* 0x0000000000008211 */ /* 0x000fc800078f08ff */
[----:B------:R-:W-:Y:S02]  /*23c20*/  ISETP.GE.AND P1, PT, R12, R17, PT ;  /* 0x000000110c00720c */ /* 0x000fe40003f26270 */
[----:B------:R-:W-:-:S05]  /*23c30*/  @!P0 LOP3.LUT R0, R0, 0xfffffffe, RZ, 0xc0, !PT ;  /* 0xfffffffe00008812 */ /* 0x000fca00078ec0ff */
[----:B0-----:R-:W-:-:S05]  /*23c40*/  @!P0 IMAD.WIDE R2, R0, 0x4, R14 ;  /* 0x0000000400028825 */ /* 0x001fca00078e020e */
[----:B--2---:R0:W-:Y:S04]  /*23c50*/  @!P0 ST.E.64 desc[UR36][R2.64], R8 ;  /* 0x0000000802008985 */ /* 0x0041e8000c101b24 */
[----:B------:R-:W2:Y:S01]  /*23c60*/  @!P1 LDL.64 R10, [R1+0x248] ;  /* 0x00024800010a9983 */ /* 0x000ea20000100a00 */
[----:B------:R-:W-:Y:S01]  /*23c70*/  VIADD R0, R18, 0x20 ;  /* 0x0000002012007836 */ /* 0x000fe20000000000 */
[----:B------:R-:W-:-:S04]  /*23c80*/  @!P1 LEA.HI R12, R12, R12, RZ, 0x1 ;  /* 0x0000000c0c0c9211 */ /* 0x000fc800078f08ff */
[----:B------:R-:W-:Y:S02]  /*23c90*/  ISETP.GE.AND P0, PT, R0, R17, PT ;  /* 0x000000110000720c */ /* 0x000fe40003f06270 */
[----:B-1----:R-:W-:-:S05]  /*23ca0*/  @!P1 LOP3.LUT R4, R12, 0xfffffffe, RZ, 0xc0, !PT ;  /* 0xfffffffe0c049812 */ /* 0x002fca00078ec0ff */
        /* <DEDUP_REMOVED lines=90> */
[----:B0-----:R-:W-:-:S05]  /*24250*/  @!P0 LOP3.LUT R3, R0, 0xfffffffe, RZ, 0xc0, !PT ;  /* 0xfffffffe00038812 */ /* 0x001fca00078ec0ff */
[----:B------:R-:W-:-:S05]  /*24260*/  @!P0 IMAD.WIDE R2, R3, 0x4, R14 ;  /* 0x0000000403028825 */ /* 0x000fca00078e020e */
        /* <DEDUP_REMOVED lines=83> */
[----:B------:R-:W-:-:S04]  /*247a0*/  @!P0 IMAD.WIDE R2, R3, 0x4, R14 ;  /* 0x0000000403028825 */ /* 0x000fc800078e020e */
[----:B------:R-:W-:Y:S01]  /*247b0*/  VIADD R0, R18, 0xf0 ;  /* 0x000000f012007836 */ /* 0x000fe20000000000 */
[----:B--2---:R0:W-:Y:S04]  /*247c0*/  @!P0 ST.E.64 desc[UR36][R2.64], R6 ;  /* 0x0000000602008985 */ /* 0x0041e8000c101b24 */
[----:B------:R-:W2:Y:S01]  /*247d0*/  @!P1 LDL.64 R8, [R1+0x3e8] ;  /* 0x0003e80001089983 */ /* 0x000ea20000100a00 */
[----:B------:R-:W-:Y:S01]  /*247e0*/  @!P1 LEA.HI R12, R12, R12, RZ, 0x1 ;  /* 0x0000000c0c0c9211 */ /* 0x000fe200078f08ff */
[----:B------:R-:W-:Y:S01]  /*247f0*/  VIADD R18, R18, 0xf8 ;  /* 0x000000f812127836 */ /* 0x000fe20000000000 */
[----:B------:R-:W-:Y:S01]  /*24800*/  ISETP.GE.AND P0, PT, R0, R17, PT ;  /* 0x000000110000720c */ /* 0x000fe20003f06270 */
[----:B------:R-:W-:Y:S01]  /*24810*/  BSSY B0, `(.L_x_2037) ;  /* 0x000000b000007945 */ /* 0x000fe20003800000 */
[----:B------:R-:W-:-:S05]  /*24820*/  @!P1 LOP3.LUT R13, R12, 0xfffffffe, RZ, 0xc0, !PT ;  /* 0xfffffffe0c0d9812 */ /* 0x000fca00078ec0ff */
[----:B-1----:R-:W-:-:S05]  /*24830*/  @!P1 IMAD.WIDE R4, R13, 0x4, R14 ;  /* 0x000000040d049825 */ /* 0x002fca00078e020e */
[----:B--2---:R0:W-:Y:S01]  /*24840*/  @!P1 ST.E.64 desc[UR36][R4.64], R8 ;  /* 0x0000000804009985 */ /* 0x0041e2000c101b24 */
[----:B------:R-:W-:Y:S01]  /*24850*/  ISETP.GE.AND P1, PT, R18, R17, PT ;  /* 0x000000111200720c */ /* 0x000fe20003f26270 */
[----:B------:R-:W-:-:S12]  /*24860*/  @P0 BRA `(.L_x_2038) ;  /* 0x0000000000140947 */ /* 0x000fd80003800000 */
[----:B0-----:R-:W2:Y:S01]  /*24870*/  LDL.64 R4, [R1+0x3f8] ;  /* 0x0003f80001047983 */ /* 0x001ea20000100a00 */
[----:B------:R-:W-:-:S04]  /*24880*/  LEA.HI R0, R0, R0, RZ, 0x1 ;  /* 0x0000000000007211 */ /* 0x000fc800078f08ff */
[----:B------:R-:W-:-:S05]  /*24890*/  LOP3.LUT R3, R0, 0xfffffffe, RZ, 0xc0, !PT ;  /* 0xfffffffe00037812 */ /* 0x000fca00078ec0ff */
[----:B------:R-:W-:-:S05]  /*248a0*/  IMAD.WIDE R2, R3, 0x4, R14 ;  /* 0x0000000403027825 */ /* 0x000fca00078e020e */
[----:B--2---:R1:W-:Y:S02]  /*248b0*/  ST.E.64 desc[UR36][R2.64], R4 ;  /* 0x0000000402007985 */ /* 0x0043e4000c101b24 */
.L_x_2038:
[----:B------:R-:W-:Y:S05]  /*248c0*/  BSYNC B0 ;  /* 0x0000000000007941 */ /* 0x000fea0003800000 */
.L_x_2037:
[----:B------:R-:W-:Y:S05]  /*248d0*/  @P1 BRA `(.L_x_1905) ;  /* 0x0000004c008c1947 */ /* 0x000fea0003800000 */
[----:B01----:R-:W2:Y:S01]  /*248e0*/  LDL.64 R4, [R1+0x408] ;  /* 0x0004080001047983 */ /* 0x003ea20000100a00 */
[----:B------:R-:W-:-:S04]  /*248f0*/  LEA.HI R18, R18, R18, RZ, 0x1 ;  /* 0x0000001212127211 */ /* 0x000fc800078f08ff */
[----:B------:R-:W-:-:S05]  /*24900*/  LOP3.LUT R3, R18, 0xfffffffe, RZ, 0xc0, !PT ;  /* 0xfffffffe12037812 */ /* 0x000fca00078ec0ff */
[----:B------:R-:W-:-:S05]  /*24910*/  IMAD.WIDE R2, R3, 0x4, R14 ;  /* 0x0000000403027825 */ /* 0x000fca00078e020e */
[----:B--2---:R2:W-:Y:S01]  /*24920*/  ST.E.64 desc[UR36][R2.64], R4 ;  /* 0x0000000402007985 */ /* 0x0045e2000c101b24 */
[----:B------:R-:W-:Y:S05]  /*24930*/  BRA `(.L_x_1905) ;  /* 0x0000004c00747947 */ /* 0x000fea0003800000 */
.L_x_2032:
[----:B------:R-:W0:Y:S02]  /*24940*/  S2R R0, SR_TID.X ;  /* 0x0000000000007919 */ /* 0x000e240000002100 */
[----:B0-----:R-:W-:-:S05]  /*24950*/  VIADD R0, R0, 0xffffff80 ;  /* 0xffffff8000007836 */ /* 0x001fca0000000000 */
[----:B------:R-:W-:-:S13]  /*24960*/  ISETP.GT.AND P0, PT, R0, 0x3f, PT ;  /* 0x0000003f0000780c */ /* 0x000fda0003f04270 */
[----:B------:R-:W-:Y:S05]  /*24970*/  @P0 BRA `(.L_x_1905) ;  /* 0x0000004c00640947 */ /* 0x000fea0003800000 */
[----:B------:R-:W0:Y:S01]  /*24980*/  S2R R3, SR_CTAID.X ;  /* 0x0000000000037919 */ /* 0x000e220000002500 */
[----:B------:R-:W1:Y:S01]  /*24990*/  LDC R6, c[0x0][0xce8] ;  /* 0x00033a00ff067b82 */ /* 0x000e620000000800 */
[----:B------:R-:W-:Y:S02]  /*249a0*/  ULDC UR4, c[0x0][0xb88] ;  /* 0x0002e20000047ab9 */ /* 0x000fe40000000800 */
[----:B-1----:R-:W-:Y:S02]  /*249b0*/  IMAD R5, R6, UR4, RZ ;  /* 0x0000000406057c24 */ /* 0x002fe4000f8e02ff */
[----:B0-----:R-:W-:-:S05]  /*249c0*/  IMAD R0, R3, 0x40, R0 ;  /* 0x0000004003007824 */ /* 0x001fca00078e0200 */
[----:B------:R-:W-:-:S13]  /*249d0*/  ISETP.GE.AND P0, PT, R0, R5, PT ;  /* 0x000000050000720c */ /* 0x000fda0003f06270 */
[----:B------:R-:W-:Y:S05]  /*249e0*/  @P0 BRA `(.L_x_1905) ;  /* 0x0000004c00480947 */ /* 0x000fea0003800000 */
[----:B------:R-:W0:Y:S01]  /*249f0*/  S2UR UR6, SR_CTAID.Z ;  /* 0x00000000000679c3 */ /* 0x000e220000002700 */
[----:B------:R-:W-:Y:S01]  /*24a00*/  ISETP.NE.AND P0, PT, R6, 0x1, PT ;  /* 0x000000010600780c */ /* 0x000fe20003f05270 */
[----:B------:R-:W-:Y:S01]  /*24a10*/  ULDC.64 UR4, c[0x0][0xcd0] ;  /* 0x0003340000047ab9 */ /* 0x000fe20000000a00 */
[----:B------:R-:W-:Y:S01]  /*24a20*/  SHF.R.S32.HI R3, RZ, 0x1f, R152 ;  /* 0x0000001fff037819 */ /* 0x000fe20000011498 */
[----:B------:R-:W-:-:S04]  /*24a30*/  IMAD.MOV.U32 R5, RZ, RZ, R0 ;  /* 0x000000ffff057224 */ /* 0x000fc800078e0000 */
[----:B------:R-:W1:Y:S01]  /*24a40*/  LDC.64 R12, c[0x0][0xcd8] ;  /* 0x00033600ff0c7b82 */ /* 0x000e620000000a00 */
[----:B------:R-:W-:-:S04]  /*24a50*/  IMAD R3, R3, UR4, RZ ;  /* 0x0000000403037c24 */ /* 0x000fc8000f8e02ff */
[C---:B------:R-:W-:Y:S02]  /*24a60*/  IMAD R7, R152.reuse, UR5, R3 ;  /* 0x0000000598077c24 */ /* 0x040fe4000f8e0203 */
[----:B------:R-:W-:Y:S01]  /*24a70*/  IMAD.WIDE.U32 R2, R152, UR4, RZ ;  /* 0x0000000498027c25 */ /* 0x000fe2000f8e00ff */
[----:B------:R-:W2:Y:S01]  /*24a80*/  @P0 LDC R9, c[0x0][0xcec] ;  /* 0x00033b00ff090b82 */ /* 0x000ea20000000800 */
[----:B------:R-:W-:Y:S02]  /*24a90*/  ULDC.64 UR4, c[0x0][0xce0] ;  /* 0x0003380000047ab9 */ /* 0x000fe40000000a00 */
[----:B------:R-:W-:-:S05]  /*24aa0*/  IMAD.IADD R3, R3, 0x1, R7 ;  /* 0x0000000103037824 */ /* 0x000fca00078e0207 */
[----:B------:R-:W3:Y:S01]  /*24ab0*/  @P0 LDC R11, c[0x0][0xcf0] ;  /* 0x00033c00ff0b0b82 */ /* 0x000ee20000000800 */
[----:B0-----:R-:W-:-:S07]  /*24ac0*/  USHF.R.S32.HI UR7, URZ, 0x1f, UR6 ;  /* 0x0000001f3f077899 */ /* 0x001fce0008011406 */
[----:B------:R-:W0:Y:S01]  /*24ad0*/  S2UR UR6, SR_CTAID.Z ;  /* 0x00000000000679c3 */ /* 0x000e220000002700 */
[----:B-1----:R-:W-:Y:S02]  /*24ae0*/  IMAD R8, R12, UR7, RZ ;  /* 0x000000070c087c24 */ /* 0x002fe4000f8e02ff */
[----:B--2---:R-:W-:-:S05]  /*24af0*/  @P0 IMAD.HI.U32 R4, R0, R9, RZ ;  /* 0x0000000900040227 */ /* 0x004fca00078e00ff */
[----:B---3--:R-:W-:Y:S02]  /*24b00*/  @P0 SHF.R.U32.HI R5, RZ, R11, R4 ;  /* 0x0000000bff050219 */ /* 0x008fe40000011604 */
[----:B------:R-:W-:Y:S02]  /*24b10*/  SHF.R.S32.HI R4, RZ, 0x1f, R23 ;  /* 0x0000001fff047819 */ /* 0x000fe40000011417 */
[--C-:B------:R-:W-:Y:S01]  /*24b20*/  SHF.R.S32.HI R9, RZ, 0x1f, R5.reuse ;  /* 0x0000001fff097819 */ /* 0x100fe20000011405 */
[----:B------:R-:W-:Y:S02]  /*24b30*/  IMAD.MOV R7, RZ, RZ, -R5 ;  /* 0x000000ffff077224 */ /* 0x000fe400078e0a05 */
[----:B------:R-:W-:Y:S02]  /*24b40*/  IMAD R4, R4, UR4, RZ ;  /* 0x0000000404047c24 */ /* 0x000fe4000f8e02ff */
[----:B0-----:R-:W-:Y:S02]  /*24b50*/  IMAD R13, R13, UR6, R8 ;  /* 0x000000060d0d7c24 */ /* 0x001fe4000f8e0208 */
[----:B------:R-:W-:-:S04]  /*24b60*/  IMAD.WIDE.U32 R2, R12, UR6, R2 ;  /* 0x000000060c027c25 */ /* 0x000fc8000f8e0002 */
[----:B------:R-:W-:Y:S02]  /*24b70*/  IMAD.IADD R3, R13, 0x1, R3 ;  /* 0x000000010d037824 */ /* 0x000fe400078e0203 */
[----:B------:R-:W-:Y:S02]  /*24b80*/  IMAD R7, R6, R7, R0 ;  /* 0x0000000706077224 */ /* 0x000fe400078e0200 */
[----:B------:R-:W-:-:S03]  /*24b90*/  IMAD.WIDE.U32 R2, R23, UR4, R2 ;  /* 0x0000000417027c25 */ /* 0x000fc6000f8e0002 */
[----:B------:R-:W-:Y:S01]  /*24ba0*/  SHF.R.S32.HI R0, RZ, 0x1f, R7 ;  /* 0x0000001fff007819 */ /* 0x000fe20000011407 */
[----:B------:R-:W-:Y:S01]  /*24bb0*/  IMAD R4, R23, UR5, R4 ;  /* 0x0000000517047c24 */ /* 0x000fe2000f8e0204 */
[----:B------:R-:W-:Y:S01]  /*24bc0*/  IADD3 R2, P0, R5, R2, RZ ;  /* 0x0000000205027210 */ /* 0x000fe20007f1e0ff */
        /* <DEDUP_REMOVED lines=12> */
.L_x_1903:
        /* <DEDUP_REMOVED lines=18> */
.L_x_2039:
[----:B------:R-:W-:Y:S01]  /*24db0*/  ULDC UR7, c[0x0][0xd50] ;  /* 0x0003540000077ab9 */ /* 0x000fe20000000800 */
[----:B------:R-:W-:Y:S01]  /*24dc0*/  UMOV UR39, UR6 ;  /* 0x0000000600277c82 */ /* 0x000fe20008000000 */
[----:B------:R-:W-:-:S11]  /*24dd0*/  UISETP.NE.AND UP0, UPT, UR7, 0x1, UPT ;  /* 0x000000010700788c */ /* 0x000fd6000bf05270 */
[----:B------:R-:W-:Y:S01]  /*24de0*/  @UP0 ULDC UR4, c[0x0][0xd54] ;  /* 0x0003550000040ab9 */ /* 0x000fe20000000800 */
[----:B------:R-:W-:Y:S01]  /*24df0*/  @UP0 ULDC UR8, c[0x0][0xd58] ;  /* 0x0003560000080ab9 */ /* 0x000fe20000000800 */
[----:B------:R-:W-:-:S04]  /*24e00*/  UIMAD.WIDE.U32 UR4, UR6, UR4, URZ ;  /* 0x00000004060472a5 */ /* 0x000fc8000f8e003f */
[----:B------:R-:W-:-:S12]  /*24e10*/  @UP0 USHF.R.U32.HI UR39, URZ, UR8, UR5 ;  /* 0x000000083f270299 */ /* 0x000fd80008011605 */
.L_x_2040:
[----:B------:R-:W-:Y:S01]  /*24e20*/  ISETP.GE.AND P0, PT, R17, RZ, PT ;  /* 0x000000ff1100720c */ /* 0x000fe20003f06270 */
[----:B------:R-:W-:Y:S01]  /*24e30*/  UIADD3 UR44, -UR39, URZ, URZ ;  /* 0x0000003f272c7290 */ /* 0x000fe2000fffe13f */
[----:B------:R-:W-:Y:S02]  /*24e40*/  IMAD.MOV.U32 R21, RZ, RZ, 0x1 ;  /* 0x00000001ff157424 */ /* 0x000fe400078e00ff */
[----:B------:R-:W-:Y:S01]  /*24e50*/  IMAD.MOV.U32 R8, RZ, RZ, RZ ;  /* 0x000000ffff087224 */ /* 0x000fe200078e00ff */
[----:B------:R-:W-:Y:S01]  /*24e60*/  UIMAD UR44, UR7, UR44, UR6 ;  /* 0x0000002c072c72a4 */ /* 0x000fe2000f8e0206 */
[----:B------:R-:W-:-:S07]  /*24e70*/  IMAD.MOV.U32 R4, RZ, RZ, 0x1 ;  /* 0x00000001ff047424 */ /* 0x000fce00078e00ff */
        /* <DEDUP_REMOVED lines=29> */
[----:B------:R-:W-:Y:S02]  /*25050*/  USHF.R.S32.HI UR6, URZ, 0x1f, UR9 ;  /* 0x0000001f3f067899 */ /* 0x000fe40008011409 */
[----:B------:R-:W-:Y:S02]  /*25060*/  @UP1 USHF.R.U32.HI UR8, URZ, UR12, UR7 ;  /* 0x0000000c3f081299 */ /* 0x000fe40008011607 */
[----:B------:R-:W-:Y:S02]  /*25070*/  UIADD3 UR7, UR46, 0x1, -UR11 ;  /* 0x000000012e077890 */ /* 0x000fe4000fffe80b */
[----:B------:R-:W-:Y:S02]  /*25080*/  ULEA.HI UR6, UR6, UR9, URZ, 0x6 ;  /* 0x0000000906067291 */ /* 0x000fe4000f8f303f */
[----:B------:R-:W-:-:S02]  /*25090*/  UIADD3 UR7, UR7, UR8, URZ ;  /* 0x0000000807077290 */ /* 0x000fc4000fffe03f */
[----:B------:R-:W-:Y:S02]  /*250a0*/  USHF.R.S32.HI UR41, URZ, 0x6, UR6 ;  /* 0x000000063f297899 */ /* 0x000fe40008011406 */
[----:B------:R-:W-:Y:S01]  /*250b0*/  UIADD3 UR4, UR7, UR4, URZ ;  /* 0x0000000407047290 */ /* 0x000fe2000fffe03f */
        /* <DEDUP_REMOVED lines=11> */
.L_x_2043:
[----:B------:R-:W-:-:S11]  /*25170*/  UISETP.NE.AND UP0, UPT, UR5, 0x1, UPT ;  /* 0x000000010500788c */ /* 0x000fd6000bf05270 */
[----:B------:R-:W-:Y:S02]  /*25180*/  @UP0 ULDC.64 UR12, c[0x0][0xae0] ;  /* 0x0002b800000c0ab9 */ /* 0x000fe40000000a00 */
[----:B------:R-:W-:-:S04]  /*25190*/  UIMAD.WIDE.U32 UR6, UR8, UR12, URZ ;  /* 0x0000000c080672a5 */ /* 0x000fc8000f8e003f */
[----:B------:R-:W-:-:S12]  /*251a0*/  @UP0 USHF.R.U32.HI UR8, URZ, UR13, UR7 ;  /* 0x0000000d3f080299 */ /* 0x000fd80008011607 */
.L_x_2044:
[----:B------:R-:W-:-:S04]  /*251b0*/  UIMAD UR8, UR8, UR5, UR5 ;  /* 0x00000005080872a4 */ /* 0x000fc8000f8e0205 */
[----:B------:R-:W-:-:S04]  /*251c0*/  UISETP.LT.AND UP0, UPT, UR4, UR8, UPT ;  /* 0x000000080400728c */ /* 0x000fc8000bf01270 */
[----:B------:R-:W-:-:S12]  /*251d0*/  USEL UR4, UR4, UR8, UP0 ;  /* 0x0000000804047287 */ /* 0x000fd80008000000 */
.L_x_2042:
        /* <DEDUP_REMOVED lines=26> */
.L_x_2046:
[----:B------:R-:W-:-:S11]  /*25380*/  UISETP.NE.AND UP0, UPT, UR5, 0x1, UPT ;  /* 0x000000010500788c */ /* 0x000fd6000bf05270 */
[----:B------:R-:W-:Y:S02]  /*25390*/  @UP0 ULDC.64 UR10, c[0x0][0xae0] ;  /* 0x0002b800000a0ab9 */ /* 0x000fe40000000a00 */
[----:B------:R-:W-:-:S04]  /*253a0*/  UIMAD.WIDE.U32 UR6, UR4, UR10, URZ ;  /* 0x0000000a040672a5 */ /* 0x000fc8000f8e003f */
[----:B------:R-:W-:-:S12]  /*253b0*/  @UP0 USHF.R.U32.HI UR4, URZ, UR11, UR7 ;  /* 0x0000000b3f040299 */ /* 0x000fd80008011607 */
.L_x_2047:
[----:B------:R-:W-:-:S04]  /*253c0*/  UIMAD UR4, UR4, UR5, URZ ;  /* 0x00000005040472a4 */ /* 0x000fc8000f8e023f */
[----:B------:R-:W-:-:S04]  /*253d0*/  UISETP.LT.AND UP0, UPT, UR8, UR4, UPT ;  /* 0x000000040800728c */ /* 0x000fc8000bf01270 */
[----:B------:R-:W-:-:S12]  /*253e0*/  USEL UR8, UR8, UR4, !UP0 ;  /* 0x0000000408087287 */ /* 0x000fd8000c000000 */
.L_x_2045:
        /* <DEDUP_REMOVED lines=44> */
.L_x_2048:
[----:B------:R-:W-:Y:S02]  /*256b0*/  UIMAD UR48, UR44, UR38, UR43 ;  /* 0x000000262c3072a4 */ /* 0x000fe4000f8e022b */
[----:B------:R-:W-:Y:S02]  /*256c0*/  IMAD.U32 R3, RZ, RZ, UR38 ;  /* 0x00000026ff037e24 */ /* 0x000fe4000f8e00ff */
[----:B------:R-:W-:Y:S02]  /*256d0*/  IMAD.MOV.U32 R8, RZ, RZ, RZ ;  /* 0x000000ffff087224 */ /* 0x000fe400078e00ff */
[----:B------:R-:W-:Y:S02]  /*256e0*/  IMAD.MOV.U32 R21, RZ, RZ, 0x1 ;  /* 0x00000001ff157424 */ /* 0x000fe400078e00ff */
[----:B------:R-:W-:Y:S02]  /*256f0*/  IMAD.U32 R28, RZ, RZ, UR48 ;  /* 0x00000030ff1c7e24 */ /* 0x000fe4000f8e00ff */
[----:B------:R-:W-:-:S03]  /*25700*/  IMAD.MOV.U32 R4, RZ, RZ, 0x1 ;  /* 0x00000001ff047424 */ /* 0x000fc600078e00ff */
        /* <DEDUP_REMOVED lines=26> */
.L_x_2049:
        /* <DEDUP_REMOVED lines=19> */
[----:B-1---5:R-:W-:Y:S05]  /*259e0*/  CALL.ABS.NOINC R2 ;  /* 0x0000000002007343 */ /* 0x022fea0003c00000 */
.L_x_2051:
[----:B------:R0:W1:Y:S01]  /*259f0*/  LDC.64 R2, c[0x4][R16] ;  /* 0x0100000010027b82 */ /* 0x0000620000000a00 */
[----:B------:R-:W-:Y:S01]  /*25a00*/  ULDC.64 UR4, c[0x4][0x90] ;  /* 0x0100240000047ab9 */ /* 0x000fe20000000a00 */
[----:B------:R-:W-:Y:S01]  /*25a10*/  ULDC.64 UR6, c[0x4][0x98] ;  /* 0x0100260000067ab9 */ /* 0x000fe20000000a00 */
[----:B------:R-:W-:Y:S02]  /*25a20*/  IMAD.U32 R4, RZ, RZ, UR4 ;  /* 0x00000004ff047e24 */ /* 0x000fe4000f8e00ff */
        /* <DEDUP_REMOVED lines=11> */
.L_x_2050:
        /* <DEDUP_REMOVED lines=16> */
[----:B------:R-:W-:Y:S01]  /*25be0*/  LOP3.LUT R16, R16, 0xffffdfff, RZ, 0xc0, !PT ;  /* 0xffffdfff10107812 */ /* 0x000fe200078ec0ff */
[----:B------:R-:W-:-:S04]  /*25bf0*/  IMAD.IADD R4, R31, 0x1, R18 ;  /* 0x000000011f047824 */ /* 0x000fc800078e0212 */
[C---:B-----5:R-:W-:Y:S01]  /*25c00*/  IMAD.IADD R10, R4.reuse, 0x1, R29 ;  /* 0x00000001040a7824 */ /* 0x060fe200078e021d */
[----:B------:R-:W-:-:S03]  /*25c10*/  ISETP.GE.AND P0, PT, R4, UR46, PT ;  /* 0x0000002e04007c0c */ /* 0x000fc6000bf06270 */
[----:B------:R-:W-:Y:S01]  /*25c20*/  IMAD.MOV.U32 R7, RZ, RZ, R10 ;  /* 0x000000ffff077224 */ /* 0x000fe200078e000a */
[----:B------:R-:W-:Y:S01]  /*25c30*/  ISETP.GT.U32.OR P0, PT, R31, 0x3f, P0 ;  /* 0x0000003f1f00780c */ /* 0x000fe20000704470 */
[----:B------:R-:W1:Y:S01]  /*25c40*/  @P1 LDC R0, c[0x0][0x434] ;  /* 0x00010d00ff001b82 */ /* 0x000e620000000800 */
[----:B------:R-:W-:-:S07]  /*25c50*/  @P1 LOP3.LUT R16, R16, 0x2000, RZ, 0xfc, !PT ;  /* 0x0000200010101812 */ /* 0x000fce00078efcff */
[----:B0-----:R-:W0:Y:S08]  /*25c60*/  @P1 LDC R3, c[0x0][0x438] ;  /* 0x00010e00ff031b82 */ /* 0x001e300000000800 */
[----:B------:R-:W3:Y:S08]  /*25c70*/  @!P0 LDC.64 R8, c[0x0][0x428] ;  /* 0x00010a00ff088b82 */ /* 0x000ef00000000a00 */
[----:B------:R-:W4:Y:S01]  /*25c80*/  @!P0 LDC.64 R4, c[0x0][0x418] ;  /* 0x00010600ff048b82 */ /* 0x000f220000000a00 */
[----:B-1----:R-:W-:-:S05]  /*25c90*/  @P1 IMAD.HI.U32 R0, R10, R0, RZ ;  /* 0x000000000a001227 */ /* 0x002fca00078e00ff */
[----:B0-----:R-:W-:-:S04]  /*25ca0*/  @P1 SHF.R.U32.HI R7, RZ, R3, R0 ;  /* 0x00000003ff071219 */ /* 0x001fc80000011600 */
[--C-:B------:R-:W-:Y:S01]  /*25cb0*/  @!P0 SHF.R.S32.HI R3, RZ, 0x1f, R7.reuse ;  /* 0x0000001fff038819 */ /* 0x100fe20000011407 */
[----:B------:R-:W-:Y:S01]  /*25cc0*/  @!P0 IMAD.MOV.U32 R2, RZ, RZ, R7 ;  /* 0x000000ffff028224 */ /* 0x000fe200078e0007 */
[----:B--2---:R-:W-:-:S03]  /*25cd0*/  SHF.R.S32.HI R32, RZ, 0x1f, R25 ;  /* 0x0000001fff207819 */ /* 0x004fc60000011419 */
[----:B---3--:R-:W-:-:S04]  /*25ce0*/  @!P0 IMAD.WIDE.U32 R2, R25, R8, R2 ;  /* 0x0000000819028225 */ /* 0x008fc800078e0002 */
[----:B------:R-:W-:Y:S01]  /*25cf0*/  @!P0 IMAD R0, R32, R8, RZ ;  /* 0x0000000820008224 */ /* 0x000fe200078e02ff */
[----:B----4-:R-:W-:-:S03]  /*25d00*/  @!P0 LEA R4, P1, R2, R4, 0x2 ;  /* 0x0000000402048211 */ /* 0x010fc600078210ff */
[----:B------:R-:W-:-:S04]  /*25d10*/  @!P0 IMAD R9, R25, R9, R0 ;  /* 0x0000000919098224 */ /* 0x000fc800078e0200 */
[----:B------:R-:W-:-:S05]  /*25d20*/  @!P0 IMAD.IADD R0, R3, 0x1, R9 ;  /* 0x0000000103008824 */ /* 0x000fca00078e0209 */
        /* <DEDUP_REMOVED lines=38> */
[----:B------:R-:W-:-:S02]  /*25f90*/  LOP3.LUT R2, R22, 0x1c0, RZ, 0xfc, !PT ;  /* 0x000001c016027812 */ /* 0x000fc400078efcff */
[----:B------:R-:W-:Y:S02]  /*25fa0*/  @P2 LOP3.LUT R16, R16, 0x4, RZ, 0xfc, !PT ;  /* 0x0000000410102812 */ /* 0x000fe400078efcff */
[----:B------:R-:W-:Y:S02]  /*25fb0*/  SEL R34, RZ, 0x40, P0 ;  /* 0x00000040ff227807 */ /* 0x000fe40000000000 */
[----:B------:R-:W-:Y:S01]  /*25fc0*/  ISETP.GE.AND P0, PT, R2, UR4, PT ;  /* 0x0000000402007c0c */ /* 0x000fe2000bf06270 */
[----:B------:R-:W-:Y:S01]  /*25fd0*/  UMOV UR4, 0xffffffff ;  /* 0xffffffff00047882 */ /* 0x000fe20000000000 */
[----:B------:R-:W-:Y:S02]  /*25fe0*/  SEL R3, RZ, 0x10, P2 ;  /* 0x00000010ff037807 */ /* 0x000fe40001000000 */
[----:B------:R-:W-:Y:S02]  /*25ff0*/  LOP3.LUT R16, R16, 0xfffffffd, RZ, 0xc0, !PT ;  /* 0xfffffffd10107812 */ /* 0x000fe400078ec0ff */
[----:B------:R-:W-:-:S02]  /*26000*/  SEL R2, RZ, 0x20, P1 ;  /* 0x00000020ff027807 */ /* 0x000fc40000800000 */
[----:B------:R-:W-:Y:S02]  /*26010*/  SEL R17, RZ, 0x80, P0 ;  /* 0x00000080ff117807 */ /* 0x000fe40000000000 */
[----:B------:R-:W-:Y:S02]  /*26020*/  @P1 LOP3.LUT R16, R16, 0x2, RZ, 0xfc, !PT ;  /* 0x0000000210101812 */ /* 0x000fe400078efcff */
[----:B------:R-:W-:Y:S01]  /*26030*/  LOP3.LUT R3, R2, R0, R3, 0xfe, !PT ;  /* 0x0000000002037212 */ /* 0x000fe200078efe03 */
[----:B------:R-:W-:Y:S06]  /*26040*/  BRA.DIV UR4, `(.L_x_2052) ;  /* 0x0000003a04607947 */ /* 0x000fec000b800000 */
.L_x_2098:
[----:B------:R-:W-:Y:S01]  /*26050*/  ULOP3.LUT UR4, UR61, 0x2, URZ, 0xfc, !UPT ;  /* 0x000000023d047892 */ /* 0x000fe2000f8efc3f */
[----:B------:R-:W-:Y:S01]  /*26060*/  ISETP.GT.U32.AND P1, PT, R31, 0x3f, PT ;  /* 0x0000003f1f00780c */ /* 0x000fe20003f24070 */
[----:B------:R-:W-:Y:S01]  /*26070*/  IMAD.U32 R24, RZ, RZ, UR39 ;  /* 0x00000027ff187e24 */ /* 0x000fe2000f8e00ff */
[----:B------:R-:W-:Y:S02]  /*26080*/  LOP3.LUT R16, R16, 0xfffffbff, RZ, 0xc0, !PT ;  /* 0xfffffbff10107812 */ /* 0x000fe400078ec0ff */
[----:B------:R-:W-:Y:S01]  /*26090*/  LOP3.LUT R34, R3, R34, RZ, 0xfc, !PT ;  /* 0x0000002203227212 */ /* 0x000fe200078efcff */
[----:B------:R-:W-:Y:S01]  /*260a0*/  IMAD.U32 R33, RZ, RZ, UR4 ;  /* 0x00000004ff217e24 */ /* 0x000fe2000f8e00ff */
[----:B------:R-:W-:Y:S02]  /*260b0*/  SHF.R.S32.HI R24, RZ, 0x1f, R24 ;  /* 0x0000001fff187819 */ /* 0x000fe40000011418 */
[----:B------:R-:W-:Y:S02]  /*260c0*/  LOP3.LUT R17, R34, R17, RZ, 0xfc, !PT ;  /* 0x0000001122117212 */ /* 0x000fe400078efcff */
[----:B------:R-:W-:-:S13]  /*260d0*/  ISETP.NE.AND P0, PT, R33, 0x3, PT ;  /* 0x000000032100780c */ /* 0x000fda0003f05270 */
[----:B------:R-:W-:-:S04]  /*260e0*/  @P0 LOP3.LUT R16, R16, 0x400, RZ, 0xfc, !PT ;  /* 0x0000040010100812 */ /* 0x000fc800078efcff */
[----:B------:R-:W-:-:S04]  /*260f0*/  LOP3.LUT R16, R16, 0xffffbfff, RZ, 0xc0, !PT ;  /* 0xffffbfff10107812 */ /* 0x000fc800078ec0ff */
[----:B------:R-:W-:Y:S01]  /*26100*/  @P1 LOP3.LUT R16, R16, 0x4000, RZ, 0xfc, !PT ;  /* 0x0000400010101812 */ /* 0x000fe200078efcff */
[----:B------:R-:W-:Y:S06]  /*26110*/  @!P0 BRA `(.L_x_2053) ;  /* 0x0000000000048947 */ /* 0x000fec0003800000 */
[----:B------:R-:W-:Y:S01]  /*26120*/  BPT.TRAP 0x1 ;  /* 0x000000040000795c */ /* 0x000fe20000300000 */
.L_x_2053:
[----:B------:R-:W-:-:S05]  /*26130*/  IMAD.MOV.U32 R0, RZ, RZ, 0x1 ;  /* 0x00000001ff007424 */ /* 0x000fca00078e00ff */
[----:B------:R-:W-:-:S04]  /*26140*/  SHF.L.U32 R0, R0, 0x1f, RZ ;  /* 0x0000001f00007819 */ /* 0x000fc800000006ff */
[----:B------:R-:W0:Y:S02]  /*26150*/  SYNCS.PHASECHK.TRANS64.TRYWAIT P0, [UR45+0x38840], R0 ;  /* 0x03884000ff0075a7 */ /* 0x000e24000800016d */
[----:B0-----:R-:W-:Y:S05]  /*26160*/  @!P0 BRA `(.L_x_2054) ;  /* 0x0000003800388947 */ /* 0x001fea0003800000 */
.L_x_2099:
[----:B------:R-:W-:Y:S01]  /*26170*/  SHF.R.S32.HI R30, RZ, 0x1f, R19 ;  /* 0x0000001fff1e7819 */ /* 0x000fe20000011413 */
[----:B------:R-:W-:Y:S01]  /*26180*/  ULDC.64 UR4, c[0x0][0x300] ;  /* 0x0000c00000047ab9 */ /* 0x000fe20000000a00 */
[----:B------:R-:W-:Y:S01]  /*26190*/  R2UR UR6, R24 ;  /* 0x00000000180672ca */ /* 0x000fe200000e0000 */
[C---:B0-----:R-:W-:Y:S01]  /*261a0*/  IMAD.WIDE.U32 R2, R19.reuse, UR4, RZ ;  /* 0x0000000413027c25 */ /* 0x041fe2000f8e00ff */
[----:B------:R-:W-:Y:S02]  /*261b0*/  SHF.R.U32.HI R8, RZ, 0x3, R6 ;  /* 0x00000003ff087819 */ /* 0x000fe40000011606 */
[----:B------:R-:W-:Y:S01]  /*261c0*/  LOP3.LUT R16, R16, 0xfffffffe, RZ, 0xc0, !PT ;  /* 0xfffffffe10107812 */ /* 0x000fe200078ec0ff */
[----:B------:R-:W-:Y:S01]  /*261d0*/  IMAD R0, R30, UR4, RZ ;  /* 0x000000041e007c24 */ /* 0x000fe2000f8e02ff */
[----:B------:R-:W-:Y:S01]  /*261e0*/  IADD3 R18, -R8, UR46, -R18 ;  /* 0x0000002e08127c10 */ /* 0x000fe2000fffe912 */
[----:B------:R-:W-:Y:S02]  /*261f0*/  IMAD.SHL.U32 R23, R6, 0x8, RZ ;  /* 0x0000000806177824 */ /* 0x000fe400078e00ff */
        /* <DEDUP_REMOVED lines=15> */
[----:B------:R-:W-:Y:S01]  /*262f0*/  VIADD R3, R3, UR4 ;  /* 0x0000000403037c36 */ /* 0x000fe20008000000 */
[----:B------:R-:W-:Y:S02]  /*26300*/  ULDC UR4, c[0x0][0x2f4] ;  /* 0x0000bd0000047ab9 */ /* 0x000fe40000000800 */
[----:B------:R-:W-:-:S02]  /*26310*/  ISETP.GE.AND P2, PT, R22, UR4, PT ;  /* 0x0000000416007c0c */ /* 0x000fc4000bf46270 */
[----:B------:R-:W-:Y:S02]  /*26320*/  LEA.HI.X R4, R2, UR7, R3, 0x1, P0 ;  /* 0x0000000702047c11 */ /* 0x000fe400080f0c03 */
[----:B------:R-:W-:Y:S02]  /*26330*/  LOP3.LUT R2, R5, 0x1c0, RZ, 0xc0, !PT ;  /* 0x000001c005027812 */ /* 0x000fe400078ec0ff */
[----:B------:R-:W-:Y:S02]  /*26340*/  ISETP.GE.AND P0, PT, R18, 0x1, PT ;  /* 0x000000011200780c */ /* 0x000fe40003f06270 */
[----:B------:R-:W-:-:S04]  /*26350*/  LOP3.LUT R2, R2, 0x38, R5, 0xf8, !PT ;  /* 0x0000003802027812 */ /* 0x000fc800078ef805 */
[----:B------:R-:W-:Y:S02]  /*26360*/  LOP3.LUT R2, R2, 0x38, R37, 0x78, !PT ;  /* 0x0000003802027812 */ /* 0x000fe400078e7825 */
[----:B------:R-:W-:Y:S02]  /*26370*/  @P2 LOP3.LUT R16, R16, 0x1, RZ, 0xfc, !PT ;  /* 0x0000000110102812 */ /* 0x000fe400078efcff */
        /* <DEDUP_REMOVED lines=25> */
.L_x_2109:
        /* <DEDUP_REMOVED lines=15> */
.L_x_2056:
[----:B------:R-:W-:Y:S01]  /*26600*/  SYNCS.ARRIVE.TRANS64.A1T0 RZ, [UR45+0x38830], RZ ;  /* 0x038830ffffff79a7 */ /* 0x000fe2000810002d */
[----:B------:R-:W-:Y:S05]  /*26610*/  WARPSYNC.ALL ;  /* 0x0000000000007948 */ /* 0x000fea0003800000 */
[----:B------:R-:W-:Y:S01]  /*26620*/  UIADD3 UR4, UR45, 0x20400, URZ ;  /* 0x000204002d047890 */ /* 0x000fe2000fffe03f */
[----:B------:R-:W-:Y:S03]  /*26630*/  BAR.SYNC.DEFER_BLOCKING 0x8, 0x100 ;  /* 0x0204000000007b1d */ /* 0x000fe60000010000 */
[----:B------:R-:W-:-:S06]  /*26640*/  ULOP3.LUT UP0, URZ, UR4, 0x3ff, URZ, 0xc0, !UPT ;  /* 0x000003ff043f7892 */ /* 0x000fcc000f80c03f */
[----:B------:R-:W-:-:S13]  /*26650*/  PLOP3.LUT P0, PT, PT, PT, UP0, 0x80, 0x0 ;  /* 0x000000000000781c */ /* 0x000fda0003f0f008 */
        /* <DEDUP_REMOVED lines=17> */
.L_x_2057:
[----:B------:R-:W0:Y:S01]  /*26770*/  S2R R20, SR_CTAID.Z ;  /* 0x0000000000147919 */ /* 0x000e220000002700 */
[----:B------:R-:W-:Y:S01]  /*26780*/  UISETP.NE.AND UP0, UPT, UR47, URZ, UPT ;  /* 0x0000003f2f00728c */ /* 0x000fe2000bf05270 */
[----:B------:R-:W-:Y:S01]  /*26790*/  VIADD R37, R31, UR40 ;  /* 0x000000281f257c36 */ /* 0x000fe20008000000 */
[----:B------:R-:W-:Y:S01]  /*267a0*/  R2UR UR6, R24 ;  /* 0x00000000180672ca */ /* 0x000fe200000e0000 */
[----:B------:R-:W-:Y:S01]  /*267b0*/  ULDC.64 UR8, c[0x0][0x2d8] ;  /* 0x0000b60000087ab9 */ /* 0x000fe20000000a00 */
[----:B------:R-:W1:Y:S01]  /*267c0*/  LDC R6, c[0x0][0x448] ;  /* 0x00011200ff067b82 */ /* 0x000e620000000800 */
[----:B------:R-:W-:Y:S01]  /*267d0*/  IMAD.MOV.U32 R0, RZ, RZ, R37 ;  /* 0x000000ffff007224 */ /* 0x000fe200078e0025 */
[----:B------:R-:W-:-:S05]  /*267e0*/  PLOP3.LUT P0, PT, PT, PT, UP0, 0x80, 0x0 ;  /* 0x000000000000781c */ /* 0x000fca0003f0f008 */
[----:B------:R-:W-:-:S04]  /*267f0*/  @UP0 ULDC UR4, c[0x0][0x44c] ;  /* 0x0001130000040ab9 */ /* 0x000fc80000000800 */
[----:B------:R-:W-:-:S04]  /*26800*/  UIMAD UR6, UR6, UR8, URZ ;  /* 0x00000008060672a4 */ /* 0x000fc8000f8e023f */
[----:B------:R-:W-:Y:S01]  /*26810*/  @P0 IMAD.HI.U32 R2, R37, UR4, RZ ;  /* 0x0000000425020c27 */ /* 0x000fe2000f8e00ff */
[----:B------:R-:W-:Y:S01]  /*26820*/  PLOP3.LUT P0, PT, PT, PT, UP0, 0x80, 0x0 ;  /* 0x000000000000781c */ /* 0x000fe20003f0f008 */
[----:B------:R-:W-:Y:S01]  /*26830*/  @UP0 ULDC UR4, c[0x0][0x450] ;  /* 0x0001140000040ab9 */ /* 0x000fe20000000800 */
[----:B------:R-:W-:Y:S01]  /*26840*/  UIMAD UR6, UR39, UR9, UR6 ;  /* 0x00000009270672a4 */ /* 0x000fe2000f8e0206 */
[----:B0-----:R-:W-:Y:S02]  /*26850*/  SHF.R.S32.HI R21, RZ, 0x1f, R20 ;  /* 0x0000001fff157819 */ /* 0x001fe40000011414 */
[----:B------:R-:W0:Y:S08]  /*26860*/  S2R R20, SR_CTAID.Z ;  /* 0x0000000000147919 */ /* 0x000e300000002700 */
[----:B------:R-:W-:Y:S01]  /*26870*/  @P0 SHF.R.U32.HI R0, RZ, UR4, R2 ;  /* 0x00000004ff000c19 */ /* 0x000fe20008011602 */
[----:B------:R-:W-:-:S04]  /*26880*/  UIMAD.WIDE.U32 UR4, UR39, UR8, URZ ;  /* 0x00000008270472a5 */ /* 0x000fc8000f8e003f */
[----:B------:R-:W-:Y:S02]  /*26890*/  UIADD3 UR6, UR5, UR6, URZ ;  /* 0x0000000605067290 */ /* 0x000fe4000fffe03f */
[----:B------:R-:W-:Y:S02]  /*268a0*/  IMAD.U32 R4, RZ, RZ, UR4 ;  /* 0x00000004ff047e24 */ /* 0x000fe4000f8e00ff */
[----:B------:R-:W-:Y:S01]  /*268b0*/  IMAD.U32 R5, RZ, RZ, UR5 ;  /* 0x00000005ff057e24 */ /* 0x000fe2000f8e00ff */
[----:B------:R-:W-:Y:S01]  /*268c0*/  ULDC.64 UR4, c[0x0][0x2e0] ;  /* 0x0000b80000047ab9 */ /* 0x000fe20000000a00 */
[----:B------:R-:W-:Y:S01]  /*268d0*/  IMAD.MOV.U32 R2, RZ, RZ, R4 ;  /* 0x000000ffff027224 */ /* 0x000fe200078e0004 */
[----:B------:R-:W-:Y:S01]  /*268e0*/  SHF.R.S32.HI R5, RZ, 0x1f, R0 ;  /* 0x0000001fff057819 */ /* 0x000fe20000011400 */
[----:B------:R-:W-:Y:S02]  /*268f0*/  IMAD.U32 R3, RZ, RZ, UR6 ;  /* 0x00000006ff037e24 */ /* 0x000fe4000f8e00ff */
[----:B------:R-:W-:-:S04]  /*26900*/  IMAD R4, R21, UR4, RZ ;  /* 0x0000000415047c24 */ /* 0x000fc8000f8e02ff */
[C---:B0-----:R-:W-:Y:S02]  /*26910*/  IMAD R4, R20.reuse, UR5, R4 ;  /* 0x0000000514047c24 */ /* 0x041fe4000f8e0204 */
[----:B------:R-:W-:Y:S01]  /*26920*/  IMAD.WIDE.U32 R2, R20, UR4, R2 ;  /* 0x0000000414027c25 */ /* 0x000fe2000f8e0002 */
[----:B------:R-:W-:Y:S01]  /*26930*/  ULDC.64 UR4, c[0x0][0x2d0] ;  /* 0x0000b40000047ab9 */ /* 0x000fe20000000a00 */
[----:B------:R-:W0:Y:S02]  /*26940*/  S2R R20, SR_TID.X ;  /* 0x0000000000147919 */ /* 0x000e240000002100 */
[----:B------:R-:W-:Y:S02]  /*26950*/  IMAD.IADD R3, R3, 0x1, R4 ;  /* 0x0000000103037824 */ /* 0x000fe400078e0204 */
[----:B------:R-:W-:Y:S02]  /*26960*/  IMAD.MOV R4, RZ, RZ, -R0 ;  /* 0x000000ffff047224 */ /* 0x000fe400078e0a00 */
[----:B------:R-:W-:-:S02]  /*26970*/  IMAD R5, R5, UR4, RZ ;  /* 0x0000000405057c24 */ /* 0x000fc4000f8e02ff */
[----:B-1----:R-:W-:Y:S02]  /*26980*/  IMAD R4, R6, R4, R37 ;  /* 0x0000000406047224 */ /* 0x002fe400078e0225 */
[C---:B------:R-:W-:Y:S02]  /*26990*/  IMAD R5, R0.reuse, UR5, R5 ;  /* 0x0000000500057c24 */ /* 0x040fe4000f8e0205 */
[----:B------:R-:W-:Y:S01]  /*269a0*/  IMAD.WIDE.U32 R2, R0, UR4, R2 ;  /* 0x0000000400027c25 */ /* 0x000fe2000f8e0002 */
[----:B------:R-:W-:Y:S01]  /*269b0*/  SHF.R.S32.HI R0, RZ, 0x1f, R4 ;  /* 0x0000001fff007819 */ /* 0x000fe20000011404 */
[----:B------:R-:W-:Y:S02]  /*269c0*/  ULDC.64 UR4, c[0x0][0x2c8] ;  /* 0x0000b20000047ab9 */ /* 0x000fe40000000a00 */
[----:B------:R-:W-:Y:S02]  /*269d0*/  IMAD.IADD R3, R3, 0x1, R5 ;  /* 0x0000000103037824 */ /* 0x000fe400078e0205 */
[----:B------:R-:W-:-:S02]  /*269e0*/  IMAD R0, R0, UR4, RZ ;  /* 0x0000000400007c24 */ /* 0x000fc4000f8e02ff */
[----:B------:R-:W-:-:S04]  /*269f0*/  IMAD.WIDE.U32 R2, R4, UR4, R2 ;  /* 0x0000000404027c25 */ /* 0x000fc8000f8e0002 */
[----:B------:R-:W-:Y:S01]  /*26a00*/  IMAD R0, R4, UR5, R0 ;  /* 0x0000000504007c24 */ /* 0x000fe2000f8e0200 */
[----:B------:R-:W-:-:S03]  /*26a10*/  ULDC.64 UR4, c[0x0][0x280] ;  /* 0x0000a00000047ab9 */ /* 0x000fc60000000a00 */
[----:B------:R-:W-:Y:S01]  /*26a20*/  IMAD.IADD R3, R3, 0x1, R0 ;  /* 0x0000000103037824 */ /* 0x000fe200078e0200 */
[----:B------:R-:W-:Y:S01]  /*26a30*/  LEA R0, P0, R2, UR4, 0x1 ;  /* 0x0000000402007c11 */ /* 0x000fe2000f8008ff */
[----:B------:R-:W-:Y:S01]  /*26a40*/  ULDC UR4, c[0x0][0x2b8] ;  /* 0x0000ae0000047ab9 */ /* 0x000fe20000000800 */
[----:B0-----:R-:W-:Y:S02]  /*26a50*/  LOP3.LUT R20, R20, 0x7f, RZ, 0xc0, !PT ;  /* 0x0000007f14147812 */ /* 0x001fe400078ec0ff */
[----:B------:R-:W-:Y:S01]  /*26a60*/  LEA.HI.X R4, R2, UR5, R3, 0x1, P0 ;  /* 0x0000000502047c11 */ /* 0x000fe200080f0c03 */
[----:B------:R-:W-:Y:S01]  /*26a70*/  UMOV UR5, 0xffffffff ;  /* 0xffffffff00057882 */ /* 0x000fe20000000000 */
[----:B------:R-:W-:Y:S02]  /*26a80*/  ISETP.GE.AND P0, PT, R22, UR4, PT ;  /* 0x0000000416007c0c */ /* 0x000fe4000bf06270 */
[----:B------:R-:W-:Y:S01]  /*26a90*/  SHF.R.U32.HI R20, RZ, 0x3, R20 ;  /* 0x00000003ff147819 */ /* 0x000fe20000011614 */
[----:B------:R-:W-:Y:S10]  /*26aa0*/  BRA.DIV UR5, `(.L_x_2058) ;  /* 0x0000003605207947 */ /* 0x000ff4000b800000 */
[----:B------:R-:W0:Y:S01]  /*26ab0*/  SHFL.IDX PT, R3, R0, RZ, 0x181f ;  /* 0x00181fff00037589 */ /* 0x000e2200000e0000 */
[----:B------:R-:W-:Y:S01]  /*26ac0*/  ULDC UR4, c[0x0][0x288] ;  /* 0x0000a20000047ab9 */ /* 0x000fe20000000800 */
[----:B------:R-:W-:Y:S01]  /*26ad0*/  LOP3.LUT R16, R16, 0xfffffeff, RZ, 0xc0, !PT ;  /* 0xfffffeff10107812 */ /* 0x000fe200078ec0ff */
[----:B------:R-:W-:Y:S01]  /*26ae0*/  IMAD R5, R6, UR4, RZ ;  /* 0x0000000406057c24 */ /* 0x000fe2000f8e02ff */
[----:B------:R-:W1:Y:S01]  /*26af0*/  SHFL.IDX PT, R2, R4, RZ, 0x181f ;  /* 0x00181fff04027589 */ /* 0x000e6200000e0000 */
[----:B------:R-:W-:-:S03]  /*26b00*/  VIADD R6, R20, UR40 ;  /* 0x0000002814067c36 */ /* 0x000fc60008000000 */
[----:B------:R-:W-:Y:S02]  /*26b10*/  SHFL.IDX PT, R14, R0, 0x3, 0x181f ;  /* 0x00781f00000e7f89 */ /* 0x000fe400000e0000 */
[----:B------:R-:W-:-:S13]  /*26b20*/  ISETP.GE.AND P2, PT, R6, R5, PT ;  /* 0x000000050600720c */ /* 0x000fda0003f46270 */
[----:B------:R-:W-:Y:S02]  /*26b30*/  @!P2 LEA R7, R23, UR45, 0x1 ;  /* 0x0000002d1707ac11 */ /* 0x000fe4000f8e08ff */
[----:B0-----:R-:W-:Y:S02]  /*26b40*/  @!P2 LEA R3, P1, R22, R3, 0x1 ;  /* 0x000000031603a211 */ /* 0x001fe400078208ff */
[----:B------:R-:W-:-:S03]  /*26b50*/  @P2 LOP3.LUT R16, R16, 0x100, RZ, 0xfc, !PT ;  /* 0x0000010010102812 */ /* 0x000fc600078efcff */
[----:B-1----:R-:W-:Y:S01]  /*26b60*/  @!P2 IMAD.X R2, RZ, RZ, R2, P1 ;  /* 0x000000ffff02a224 */ /* 0x002fe200008e0602 */
[----:B------:R-:W-:-:S04]  /*26b70*/  LOP3.LUT R16, R16, 0xffffff7f, RZ, 0xc0, !PT ;  /* 0xffffff7f10107812 */ /* 0x000fc800078ec0ff */
[----:B------:R-:W-:-:S04]  /*26b80*/  @!P2 LOP3.LUT R3, R3, R2, RZ, 0x3c, !PT ;  /* 0x000000020303a212 */ /* 0x000fc800078e3cff */
[----:B------:R-:W-:-:S04]  /*26b90*/  @!P2 LOP3.LUT R2, R3, R2, RZ, 0x3c, !PT ;  /* 0x000000020302a212 */ /* 0x000fc800078e3cff */
[----:B------:R-:W-:-:S05]  /*26ba0*/  @!P2 LOP3.LUT R3, R3, R2, RZ, 0x3c, !PT ;  /* 0x000000020303a212 */ /* 0x000fca00078e3cff */
[----:B------:R0:W-:Y:S04]  /*26bb0*/  @!P2 LDGSTS.E.BYPASS.LTC128B.128 [R7+0x20400], desc[UR36][R2.64], !P0 ;  /* 0x204000000207afae */ /* 0x0001e8000c101d64 */
[----:B0-----:R-:W0:Y:S01]  /*26bc0*/  SHFL.IDX PT, R3, R0, 0x1, 0x181f ;  /* 0x00381f0000037f89 */ /* 0x001e2200000e0000 */
[----:B------:R-:W-:-:S03]  /*26bd0*/  VIADD R7, R6, 0x10 ;  /* 0x0000001006077836 */ /* 0x000fc60000000000 */
[----:B------:R-:W1:Y:S02]  /*26be0*/  SHFL.IDX PT, R2, R4, 0x1, 0x181f ;  /* 0x00381f0004027f89 */ /* 0x000e6400000e0000 */
[----:B------:R-:W-:-:S13]  /*26bf0*/  ISETP.GE.AND P2, PT, R7, R5, PT ;  /* 0x000000050700720c */ /* 0x000fda0003f46270 */
[----:B------:R-:W-:Y:S02]  /*26c00*/  @!P2 LEA R7, R23, UR45, 0x1 ;  /* 0x0000002d1707ac11 */ /* 0x000fe4000f8e08ff */
[----:B------:R-:W-:Y:S02]  /*26c10*/  @P2 LOP3.LUT R16, R16, 0x80, RZ, 0xfc, !PT ;  /* 0x0000008010102812 */ /* 0x000fe400078efcff */
[----:B0-----:R-:W-:Y:S02]  /*26c20*/  @!P2 LEA R3, P1, R22, R3, 0x1 ;  /* 0x000000031603a211 */ /* 0x001fe400078208ff */
[----:B------:R-:W-:-:S03]  /*26c30*/  LOP3.LUT R16, R16, 0xffffffbf, RZ, 0xc0, !PT ;  /* 0xffffffbf10107812 */ /* 0x000fc600078ec0ff */
[----:B-1----:R-:W-:-:S05]  /*26c40*/  @!P2 IMAD.X R2, RZ, RZ, R2, P1 ;  /* 0x000000ffff02a224 */ /* 0x002fca00008e0602 */
[----:B------:R-:W-:-:S04]  /*26c50*/  @!P2 LOP3.LUT R3, R3, R2, RZ, 0x3c, !PT ;  /* 0x000000020303a212 */ /* 0x000fc800078e3cff */
[----:B------:R-:W-:-:S04]  /*26c60*/  @!P2 LOP3.LUT R2, R3, R2, RZ, 0x3c, !PT ;  /* 0x000000020302a212 */ /* 0x000fc800078e3cff */
[----:B------:R-:W-:-:S05]  /*26c70*/  @!P2 LOP3.LUT R3, R3, R2, RZ, 0x3c, !PT ;  /* 0x000000020303a212 */ /* 0x000fca00078e3cff */
[----:B------:R0:W-:Y:S04]  /*26c80*/  @!P2 LDGSTS.E.BYPASS.LTC128B.128 [R7+0x20c00], desc[UR36][R2.64], !P0 ;  /* 0x20c000000207afae */ /* 0x0001e8000c101d64 */
[----:B0-----:R-:W0:Y:S01]  /*26c90*/  SHFL.IDX PT, R3, R0, 0x2, 0x181f ;  /* 0x00581f0000037f89 */ /* 0x001e2200000e0000 */
[----:B------:R-:W-:-:S03]  /*26ca0*/  VIADD R7, R6, 0x20 ;  /* 0x0000002006077836 */ /* 0x000fc60000000000 */
[----:B------:R-:W1:Y:S02]  /*26cb0*/  SHFL.IDX PT, R2, R4, 0x2, 0x181f ;  /* 0x00581f0004027f89 */ /* 0x000e6400000e0000 */
[----:B------:R-:W-:Y:S02]  /*26cc0*/  ISETP.GE.AND P2, PT, R7, R5, PT ;  /* 0x000000050700720c */ /* 0x000fe40003f46270 */
[----:B------:R-:W2:Y:S11]  /*26cd0*/  SHFL.IDX PT, R4, R4, 0x3, 0x181f ;  /* 0x00781f0004047f89 */ /* 0x000eb600000e0000 */
[----:B------:R-:W-:-:S02]  /*26ce0*/  @!P2 LEA R7, R23, UR45, 0x1 ;  /* 0x0000002d1707ac11 */ /* 0x000fc4000f8e08ff */
[----:B------:R-:W-:Y:S02]  /*26cf0*/  @P2 LOP3.LUT R16, R16, 0x40, RZ, 0xfc, !PT ;  /* 0x0000004010102812 */ /* 0x000fe400078efcff */
[----:B0-----:R-:W-:-:S05]  /*26d00*/  @!P2 LEA R3, P1, R22, R3, 0x1 ;  /* 0x000000031603a211 */ /* 0x001fca00078208ff */
[----:B-1----:R-:W-:-:S05]  /*26d10*/  @!P2 IMAD.X R2, RZ, RZ, R2, P1 ;  /* 0x000000ffff02a224 */ /* 0x002fca00008e0602 */
[----:B------:R-:W-:-:S04]  /*26d20*/  @!P2 LOP3.LUT R3, R3, R2, RZ, 0x3c, !PT ;  /* 0x000000020303a212 */ /* 0x000fc800078e3cff */
[----:B------:R-:W-:-:S04]  /*26d30*/  @!P2 LOP3.LUT R2, R3, R2, RZ, 0x3c, !PT ;  /* 0x000000020302a212 */ /* 0x000fc800078e3cff */
[----:B------:R-:W-:-:S05]  /*26d40*/  @!P2 LOP3.LUT R3, R3, R2, RZ, 0x3c, !PT ;  /* 0x000000020303a212 */ /* 0x000fca00078e3cff */
[----:B--2---:R0:W-:Y:S02]  /*26d50*/  @!P2 LDGSTS.E.BYPASS.LTC128B.128 [R7+0x21400], desc[UR36][R2.64], !P0 ;  /* 0x214000000207afae */ /* 0x0041e4000c101d64 */
.L_x_2118:
        /* <DEDUP_REMOVED lines=36> */
.L_x_2059:
[----:B------:R-:W-:Y:S01]  /*26fa0*/  UISETP.NE.AND UP0, UPT, UR47, URZ, UPT ;  /* 0x0000003f2f00728c */ /* 0x000fe2000bf05270 */
[----:B------:R-:W0:Y:S01]  /*26fb0*/  S2R R20, SR_CTAID.Z ;  /* 0x0000000000147919 */ /* 0x000e220000002700 */
[----:B------:R-:W-:Y:S01]  /*26fc0*/  R2UR UR6, R24 ;  /* 0x00000000180672ca */ /* 0x000fe200000e0000 */
[----:B------:R-:W-:Y:S01]  /*26fd0*/  ULDC.64 UR8, c[0x0][0x3d8] ;  /* 0x0000f60000087ab9 */ /* 0x000fe20000000a00 */
[----:B------:R-:W-:Y:S01]  /*26fe0*/  IMAD.MOV.U32 R0, RZ, RZ, R37 ;  /* 0x000000ffff007224 */ /* 0x000fe200078e0025 */
[C---:B------:R-:W-:Y:S02]  /*26ff0*/  LOP3.LUT R8, R22.reuse, 0x80, RZ, 0xfc, !PT ;  /* 0x0000008016087812 */ /* 0x040fe400078efcff */
[----:B------:R-:W-:Y:S02]  /*27000*/  PLOP3.LUT P0, PT, PT, PT, UP0, 0x80, 0x0 ;  /* 0x000000000000781c */ /* 0x000fe40003f0f008 */
[C---:B------:R-:W-:Y:S02]  /*27010*/  LOP3.LUT R7, R22.reuse, 0x40, RZ, 0xfc, !PT ;  /* 0x0000004016077812 */ /* 0x040fe400078efcff */
[----:B------:R-:W-:Y:S01]  /*27020*/  @UP0 ULDC UR4, c[0x0][0x44c] ;  /* 0x0001130000040ab9 */ /* 0x000fe20000000800 */
[----:B------:R-:W-:-:S02]  /*27030*/  LOP3.LUT R21, R22, 0x180, RZ, 0xfc, !PT ;  /* 0x0000018016157812 */ /* 0x000fc400078efcff */
[----:B------:R-:W-:Y:S01]  /*27040*/  LOP3.LUT R16, R16, 0xfffff7ff, RZ, 0xc0, !PT ;  /* 0xfffff7ff10107812 */ /* 0x000fe200078ec0ff */
[----:B------:R-:W-:-:S04]  /*27050*/  UIMAD UR6, UR6, UR8, URZ ;  /* 0x00000008060672a4 */ /* 0x000fc8000f8e023f */
[----:B------:R-:W-:Y:S01]  /*27060*/  UIMAD UR6, UR39, UR9, UR6 ;  /* 0x00000009270672a4 */ /* 0x000fe2000f8e0206 */
[----:B------:R-:W-:Y:S01]  /*27070*/  @P0 IMAD.HI.U32 R2, R37, UR4, RZ ;  /* 0x0000000425020c27 */ /* 0x000fe2000f8e00ff */
[----:B------:R-:W-:Y:S01]  /*27080*/  PLOP3.LUT P0, PT, PT, PT, UP0, 0x80, 0x0 ;  /* 0x000000000000781c */ /* 0x000fe20003f0f008 */
[----:B------:R-:W-:Y:S01]  /*27090*/  @UP0 ULDC UR4, c[0x0][0x450] ;  /* 0x0001140000040ab9 */ /* 0x000fe20000000800 */
[----:B0-----:R-:W-:-:S11]  /*270a0*/  SHF.R.S32.HI R20, RZ, 0x1f, R20 ;  /* 0x0000001fff147819 */ /* 0x001fd60000011414 */
[----:B------:R-:W-:Y:S01]  /*270b0*/  @P0 SHF.R.U32.HI R0, RZ, UR4, R2 ;  /* 0x00000004ff000c19 */ /* 0x000fe20008011602 */
[----:B------:R-:W-:-:S03]  /*270c0*/  UIMAD.WIDE.U32 UR4, UR39, UR8, URZ ;  /* 0x00000008270472a5 */ /* 0x000fc6000f8e003f */
[----:B------:R-:W-:Y:S01]  /*270d0*/  ULDC.64 UR8, c[0x0][0x3e0] ;  /* 0x0000f80000087ab9 */ /* 0x000fe20000000a00 */
[----:B------:R-:W-:Y:S01]  /*270e0*/  UIADD3 UR6, UR5, UR6, URZ ;  /* 0x0000000605067290 */ /* 0x000fe2000fffe03f */
[----:B------:R-:W-:Y:S02]  /*270f0*/  IMAD R6, R20, UR8, RZ ;  /* 0x0000000814067c24 */ /* 0x000fe4000f8e02ff */
[----:B------:R-:W0:Y:S01]  /*27100*/  S2R R20, SR_CTAID.Z ;  /* 0x0000000000147919 */ /* 0x000e220000002700 */
[----:B------:R-:W-:Y:S02]  /*27110*/  IMAD.U32 R4, RZ, RZ, UR4 ;  /* 0x00000004ff047e24 */ /* 0x000fe4000f8e00ff */
[----:B------:R-:W-:Y:S01]  /*27120*/  IMAD.U32 R3, RZ, RZ, UR6 ;  /* 0x00000006ff037e24 */ /* 0x000fe2000f8e00ff */
[----:B------:R-:W-:Y:S01]  /*27130*/  ULDC UR6, c[0x0][0x448] ;  /* 0x0001120000067ab9 */ /* 0x000fe20000000800 */
[----:B------:R-:W-:Y:S01]  /*27140*/  IMAD.MOV.U32 R2, RZ, RZ, R4 ;  /* 0x000000ffff027224 */ /* 0x000fe200078e0004 */
[----:B------:R-:W-:Y:S01]  /*27150*/  SHF.R.S32.HI R4, RZ, 0x1f, R0 ;  /* 0x0000001fff047819 */ /* 0x000fe20000011400 */
[----:B------:R-:W-:Y:S01]  /*27160*/  IMAD.U32 R5, RZ, RZ, UR5 ;  /* 0x00000005ff057e24 */ /* 0x000fe2000f8e00ff */
[----:B------:R-:W-:Y:S01]  /*27170*/  ULDC.64 UR4, c[0x0][0x3d0] ;  /* 0x0000f40000047ab9 */ /* 0x000fe20000000a00 */
[----:B0-----:R-:W-:-:S02]  /*27180*/  IMAD R5, R20, UR9, R6 ;  /* 0x0000000914057c24 */ /* 0x001fc4000f8e0206 */
[----:B------:R-:W-:Y:S01]  /*27190*/  IMAD.WIDE.U32 R2, R20, UR8, R2 ;  /* 0x0000000814027c25 */ /* 0x000fe2000f8e0002 */
[----:B------:R-:W-:-:S03]  /*271a0*/  LOP3.LUT R20, R22, 0x1c0, RZ, 0xfc, !PT ;  /* 0x000001c016147812 */ /* 0x000fc600078efcff */
[----:B------:R-:W-:Y:S02]  /*271b0*/  IMAD.MOV R6, RZ, RZ, -R0 ;  /* 0x000000ffff067224 */ /* 0x000fe400078e0a00 */
[----:B------:R-:W-:Y:S02]  /*271c0*/  IMAD.IADD R3, R3, 0x1, R5 ;  /* 0x0000000103037824 */ /* 0x000fe400078e0205 */
[----:B------:R-:W-:Y:S02]  /*271d0*/  IMAD R5, R4, UR4, RZ ;  /* 0x0000000404057c24 */ /* 0x000fe4000f8e02ff */
[----:B------:R-:W-:Y:S02]  /*271e0*/  IMAD R4, R6, UR6, R37 ;  /* 0x0000000606047c24 */ /* 0x000fe4000f8e0225 */
[C---:B------:R-:W-:Y:S02]  /*271f0*/  IMAD R5, R0.reuse, UR5, R5 ;  /* 0x0000000500057c24 */ /* 0x040fe4000f8e0205 */
[----:B------:R-:W-:Y:S01]  /*27200*/  IMAD.WIDE.U32 R2, R0, UR4, R2 ;  /* 0x0000000400027c25 */ /* 0x000fe2000f8e0002 */
[----:B------:R-:W-:Y:S01]  /*27210*/  SHF.R.S32.HI R0, RZ, 0x1f, R4 ;  /* 0x0000001fff007819 */ /* 0x000fe20000011404 */
[----:B------:R-:W-:-:S02]  /*27220*/  ULDC.64 UR4, c[0x0][0x3c8] ;  /* 0x0000f20000047ab9 */ /* 0x000fc40000000a00 */
[----:B------:R-:W-:Y:S02]  /*27230*/  IMAD.IADD R3, R3, 0x1, R5 ;  /* 0x0000000103037824 */ /* 0x000fe400078e0205 */
        /* <DEDUP_REMOVED lines=65> */
[C---:B------:R-:W-:Y:S01]  /*27650*/  LOP3.LUT P0, RZ, R16.reuse, 0x800, RZ, 0xc0, !PT ;  /* 0x0000080010ff7812 */ /* 0x040fe2000780c0ff */
        /* <DEDUP_REMOVED lines=24> */
[----:B0-----:R-:W-:-:S05]  /*277e0*/  @!P5 LEA R14, P0, R22, R14, 0x1 ;  /* 0x0000000e160ed211 */ /* 0x001fca00078008ff */
[----:B-1----:R-:W-:Y:S01]  /*277f0*/  @!P5 IMAD.X R7, RZ, RZ, R7, P0 ;  /* 0x000000ffff07d224 */ /* 0x002fe200000e0607 */
        /* <DEDUP_REMOVED lines=21> */
.L_x_2128:
        /* <DEDUP_REMOVED lines=24> */
.L_x_2062:
[----:B------:R-:W-:Y:S05]  /*27ad0*/  BSYNC B0 ;  /* 0x0000000000007941 */ /* 0x000fea0003800000 */
.L_x_2061:
        /* <DEDUP_REMOVED lines=9> */
.L_x_2129:
[----:B------:R-:W-:-:S13]  /*27b70*/  ISETP.NE.AND P0, PT, R33, 0x3, PT ;  /* 0x000000032100780c */ /* 0x000fda0003f05270 */
[----:B------:R-:W-:Y:S05]  /*27b80*/  @!P0 BRA `(.L_x_2064) ;  /* 0x0000000000048947 */ /* 0x000fea0003800000 */
[----:B------:R-:W-:Y:S01]  /*27b90*/  BPT.TRAP 0x1 ;  /* 0x000000040000795c */ /* 0x000fe20000300000 */
.L_x_2064:
[----:B------:R-:W2:Y:S02]  /*27ba0*/  SYNCS.PHASECHK.TRANS64.TRYWAIT P0, [UR45+0x38860], R0 ;  /* 0x03886000ff0075a7 */ /* 0x000ea4000800016d */
[----:B--2---:R-:W-:Y:S05]  /*27bb0*/  @!P0 BRA `(.L_x_2065) ;  /* 0x00000030009c8947 */ /* 0x004fea0003800000 */
.L_x_2130:
        /* <DEDUP_REMOVED lines=23> */
[----:B------:R-:W-:Y:S01]  /*27d30*/  IMAD.SHL.U32 R0, R22, 0x2, RZ ;  /* 0x0000000216007824 */ /* 0x000fe200078e00ff */
[----:B------:R-:W-:Y:S02]  /*27d40*/  LOP3.LUT R4, R17, 0x1, RZ, 0xc0, !PT ;  /* 0x0000000111047812 */ /* 0x000fe400078ec0ff */
        /* <DEDUP_REMOVED lines=80> */
.L_x_2140:
        /* <DEDUP_REMOVED lines=30> */
.L_x_2067:
        /* <DEDUP_REMOVED lines=13> */
[----:B------:R-:W-:Y:S01]  /*28500*/  LOP3.LUT R5, RZ, UR41, RZ, 0x33, !PT ;  /* 0x00000029ff057c12 */ /* 0x000fe2000f8e33ff */
[----:B------:R-:W-:Y:S01]  /*28510*/  IMAD.MOV.U32 R21, RZ, RZ, 0x1 ;  /* 0x00000001ff157424 */ /* 0x000fe200078e00ff */
[----:B------:R-:W-:Y:S02]  /*28520*/  LOP3.LUT R30, R34, 0x40, RZ, 0xc0, !PT ;  /* 0x00000040221e7812 */ /* 0x000fe400078ec0ff */
[----:B------:R-:W-:-:S02]  /*28530*/  LOP3.LUT R28, R17, 0x80, RZ, 0xc0, !PT ;  /* 0x00000080111c7812 */ /* 0x000fc400078ec0ff */
[----:B------:R-:W-:Y:S02]  /*28540*/  LOP3.LUT R2, RZ, UR4, RZ, 0x33, !PT ;  /* 0x00000004ff027c12 */ /* 0x000fe4000f8e33ff */
[----:B------:R-:W-:Y:S02]  /*28550*/  SHF.R.U32.HI R30, RZ, 0x2, R30 ;  /* 0x00000002ff1e7819 */ /* 0x000fe4000001161e */
[----:B------:R-:W-:Y:S02]  /*28560*/  VIADDMNMX R2, R2, -UR43, R3, !PT ;  /* 0x8000002b02027c46 */ /* 0x000fe4000f800103 */
[----:B------:R-:W-:Y:S02]  /*28570*/  SHF.R.U32.HI R28, RZ, 0x3, R28 ;  /* 0x00000003ff1c7819 */ /* 0x000fe4000001161c */
[----:B------:R-:W-:-:S04]  /*28580*/  VIMNMX R2, R2, R5, !PT ;  /* 0x0000000502027248 */ /* 0x000fc80007fe0100 */
[----:B------:R-:W-:Y:S01]  /*28590*/  IADD3 R22, -R2, -0x2, RZ ;  /* 0xfffffffe02167810 */ /* 0x000fe20007ffe1ff */
[----:B0-----:R-:W-:Y:S01]  /*285a0*/  IMAD.SHL.U32 R6, R6, 0x10, RZ ;  /* 0x0000001006067824 */ /* 0x001fe200078e00ff */
[----:B-1----:R-:W-:-:S04]  /*285b0*/  LOP3.LUT R7, R7, 0x7f, RZ, 0xc0, !PT ;  /* 0x0000007f07077812 */ /* 0x002fc800078ec0ff */
[----:B------:R-:W-:Y:S02]  /*285c0*/  LOP3.LUT R6, R6, 0x70, RZ, 0xc0, !PT ;  /* 0x0000007006067812 */ /* 0x000fe400078ec0ff */
[----:B------:R-:W-:-:S04]  /*285d0*/  SHF.R.U32.HI R7, RZ, 0x3, R7 ;  /* 0x00000003ff077819 */ /* 0x000fc80000011607 */
[----:B------:R-:W-:-:S05]  /*285e0*/  IADD3 R29, R6, R29, R7 ;  /* 0x0000001d061d7210 */ /* 0x000fca0007ffe007 */
[----:B------:R-:W-:-:S04]  /*285f0*/  VIADD R29, R29, 0xffffff40 ;  /* 0xffffff401d1d7836 */ /* 0x000fc80000000000 */
[----:B------:R-:W-:-:S07]  /*28600*/  IMAD R9, R2, -0x40, R29 ;  /* 0xffffffc002097824 */ /* 0x000fce00078e021d */
.L_x_2083:
        /* <DEDUP_REMOVED lines=22> */
.L_x_2070:
[----:B------:R-:W-:Y:S05]  /*28770*/  BSYNC B1 ;  /* 0x0000000000017941 */ /* 0x000fea0003800000 */
.L_x_2069:
[----:B------:R-:W-:-:S13]  /*28780*/  ISETP.NE.AND P0, PT, R33, 0x3, PT ;  /* 0x000000032100780c */ /* 0x000fda0003f05270 */
[----:B------:R-:W-:Y:S05]  /*28790*/  @!P0 BRA `(.L_x_2071) ;  /* 0x0000000000048947 */ /* 0x000fea0003800000 */
[----:B------:R-:W-:Y:S01]  /*287a0*/  BPT.TRAP 0x1 ;  /* 0x000000040000795c */ /* 0x000fe20000300000 */
.L_x_2071:
[----:B------:R-:W-:Y:S01]  /*287b0*/  LEA R10, R8, UR45, 0x3 ;  /* 0x0000002d080a7c11 */ /* 0x000fe2000f8e18ff */
[----:B------:R-:W-:Y:S01]  /*287c0*/  BSSY B1, `(.L_x_2072) ;  /* 0x0000004000017945 */ /* 0x000fe20003800000 */
[----:B------:R-:W-:-:S04]  /*287d0*/  SHF.L.U32 R20, R21, 0x1f, RZ ;  /* 0x0000001f15147819 */ /* 0x000fc800000006ff */
[----:B------:R-:W1:Y:S02]  /*287e0*/  SYNCS.PHASECHK.TRANS64.TRYWAIT P0, [R10+URZ+0x38840], R20 ;  /* 0x038840140a0075a7 */ /* 0x000e64000800017f */
[----:B-1----:R-:W-:Y:S05]  /*287f0*/  @!P0 BRA `(.L_x_2073) ;  /* 0x0000002c00b48947 */ /* 0x002fea0003800000 */
.L_x_2141:
[----:B------:R-:W-:Y:S05]  /*28800*/  BSYNC B1 ;  /* 0x0000000000017941 */ /* 0x000fea0003800000 */
.L_x_2072:
        /* <DEDUP_REMOVED lines=47> */
.L_x_2151:
        /* <DEDUP_REMOVED lines=8> */
.L_x_2075:
        /* <DEDUP_REMOVED lines=10> */
.L_x_2076:
[----:B------:R2:W-:Y:S01]  /*28c20*/  SYNCS.ARRIVE.TRANS64.A1T0 RZ, [R10+URZ+0x38830], RZ ;  /* 0x038830ff0aff79a7 */ /* 0x0005e2000810003f */
[----:B------:R-:W-:Y:S05]  /*28c30*/  @!P2 BRA `(.L_x_2077) ;  /* 0x000000000004a947 */ /* 0x000fea0003800000 */
[----:B------:R-:W-:Y:S01]  /*28c40*/  BPT.TRAP 0x1 ;  /* 0x000000040000795c */ /* 0x000fe20000300000 */
.L_x_2077:
[----:B------:R-:W3:Y:S01]  /*28c50*/  SYNCS.PHASECHK.TRANS64.TRYWAIT P0, [R10+URZ+0x38860], R20 ;  /* 0x038860140a0075a7 */ /* 0x000ee2000800017f */
[----:B------:R-:W-:Y:S04]  /*28c60*/  BSSY B1, `(.L_x_2078) ;  /* 0x0000002000017945 */ /* 0x000fe80003800000 */
[----:B---3--:R-:W-:Y:S05]  /*28c70*/  @!P0 BRA `(.L_x_2079) ;  /* 0x0000002c00b48947 */ /* 0x008fea0003800000 */
.L_x_2152:
[----:B------:R-:W-:Y:S05]  /*28c80*/  BSYNC B1 ;  /* 0x0000000000017941 */ /* 0x000fea0003800000 */
.L_x_2078:
        /* <DEDUP_REMOVED lines=16> */
[----:B------:R-:W-:Y:S02]  /*28d90*/  IMAD.IADD R3, R3, 0x1, R7 ;  /* 0x0000000103037824 */ /* 0x000fe400078e0207 */
        /* <DEDUP_REMOVED lines=60> */
.L_x_2162:
        /* <DEDUP_REMOVED lines=20> */
.L_x_2081:
        /* <DEDUP_REMOVED lines=10> */
.L_x_2082:
[----:B------:R-:W-:Y:S01]  /*29340*/  VIADD R8, R8, 0x1 ;  /* 0x0000000108087836 */ /* 0x000fe20000000000 */
[----:B------:R1:W-:Y:S01]  /*29350*/  SYNCS.ARRIVE.TRANS64.A1T0 RZ, [R10+URZ+0x38850], RZ ;  /* 0x038850ff0aff79a7 */ /* 0x0003e2000810003f */
[----:B------:R-:W-:Y:S02]  /*29360*/  VIADD R22, R22, 0xffffffff ;  /* 0xffffffff16167836 */ /* 0x000fe40000000000 */
[----:B------:R-:W-:Y:S01]  /*29370*/  VIADD R9, R9, 0xffffffc0 ;  /* 0xffffffc009097836 */ /* 0x000fe20000000000 */
[----:B------:R-:W-:-:S04]  /*29380*/  ISETP.NE.AND P0, PT, R8, 0x2, PT ;  /* 0x000000020800780c */ /* 0x000fc80003f05270 */
[----:B------:R-:W-:Y:S02]  /*29390*/  SEL R8, R8, RZ, P0 ;  /* 0x000000ff08087207 */ /* 0x000fe40000000000 */
[----:B0-----:R-:W-:Y:S02]  /*293a0*/  SEL R2, RZ, 0x1, P0 ;  /* 0x00000001ff027807 */ /* 0x001fe40000000000 */
[----:B------:R-:W-:Y:S02]  /*293b0*/  ISETP.GT.AND P0, PT, R22, UR48, PT ;  /* 0x0000003016007c0c */ /* 0x000fe4000bf04270 */
[----:B------:R-:W-:-:S11]  /*293c0*/  LOP3.LUT R21, R21, R2, RZ, 0x3c, !PT ;  /* 0x0000000215157212 */ /* 0x000fd600078e3cff */
[----:B-1----:R-:W-:Y:S05]  /*293d0*/  @P0 BRA `(.L_x_2083) ;  /* 0xfffffff0008c0947 */ /* 0x002fea000383ffff */
.L_x_2068:
[----:B------:R-:W-:Y:S05]  /*293e0*/  BSYNC B0 ;  /* 0x0000000000007941 */ /* 0x000fea0003800000 */
.L_x_2041:
[----:B------:R-:W0:Y:S01]  /*293f0*/  S2R R3, SR_CgaCtaId ;  /* 0x0000000000037919 */ /* 0x000e220000008800 */
[----:B------:R-:W-:Y:S01]  /*29400*/  MOV R0, 0x400 ;  /* 0x0000040000007802 */ /* 0x000fe20000000f00 */
[----:B------:R-:W-:Y:S01]  /*29410*/  BSSY B0, `(.L_x_2084) ;  /* 0x0000005000007945 */ /* 0x000fe20003800000 */
[----:B------:R-:W-:Y:S02]  /*29420*/  SHF.L.U32 R4, R4, 0x1f, RZ ;  /* 0x0000001f04047819 */ /* 0x000fe400000006ff */
[----:B0-----:R-:W-:-:S04]  /*29430*/  LEA R5, R3, R0, 0x18 ;  /* 0x0000000003057211 */ /* 0x001fc800078ec0ff */
[----:B------:R-:W0:Y:S02]  /*29440*/  SYNCS.PHASECHK.TRANS64.TRYWAIT P0, [R5+URZ+0x38820], R4 ;  /* 0x03882004050075a7 */ /* 0x000e24000800017f */
[----:B0-----:R-:W-:Y:S05]  /*29450*/  @!P0 BRA `(.L_x_2085) ;  /* 0x0000002c00948947 */ /* 0x001fea0003800000 */
.L_x_2163:
[----:B------:R-:W-:Y:S05]  /*29460*/  BSYNC B0 ;  /* 0x0000000000007941 */ /* 0x000fea0003800000 */
.L_x_2084:
[----:B------:R-:W-:-:S03]  /*29470*/  UMOV UR4, 0xffffffff ;  /* 0xffffffff00047882 */ /* 0x000fc60000000000 */
[----:B------:R-:W-:Y:S05]  /*29480*/  BRA.DIV UR4, `(.L_x_2086) ;  /* 0x0000002e049c7947 */ /* 0x000fea000b800000 */
[----:B------:R-:W1:Y:S02]  /*29490*/  S2R R0, SR_TID.X ;  /* 0x0000000000007919 */ /* 0x000e640000002100 */
[----:B-1----:R-:W-:-:S04]  /*294a0*/  SHF.R.U32.HI R0, RZ, 0x5, R0 ;  /* 0x00000005ff007819 */ /* 0x002fc80000011600 */
[----:B------:R-:W-:-:S05]  /*294b0*/  LOP3.LUT R0, R0, 0x3, RZ, 0xc0, !PT ;  /* 0x0000000300007812 */ /* 0x000fca00078ec0ff */
[----:B------:R1:W3:Y:S02]  /*294c0*/  SHFL.IDX PT, R14, R0, RZ, 0x1f ;  /* 0x00001fff000e7589 */ /* 0x0002e400000e0000 */
.L_x_2166:
[----:B---3--:R-:W-:-:S13]  /*294d0*/  ISETP.NE.AND P0, PT, R14, RZ, PT ;  /* 0x000000ff0e00720c */ /* 0x008fda0003f05270 */
[----:B------:R-:W-:Y:S05]  /*294e0*/  @P0 BRA `(.L_x_1905) ;  /* 0x0000000000880947 */ /* 0x000fea0003800000 */
[----:B------:R-:W-:-:S03]  /*294f0*/  UMOV UR4, 0xffffffff ;  /* 0xffffffff00047882 */ /* 0x000fc60000000000 */
[----:B------:R-:W-:Y:S05]  /*29500*/  BRA.DIV UR4, `(.L_x_2087) ;  /* 0x0000002e04b07947 */ /* 0x000fea000b800000 */
[----:B------:R-:W-:-:S13]  /*29510*/  ELECT P6, URZ, PT ;  /* 0x00000000003f782f */ /* 0x000fda00038c0000 */
.L_x_2169:
[----:B------:R-:W-:Y:S05]  /*29520*/  @!P6 BRA `(.L_x_1905) ;  /* 0x000000000078e947 */ /* 0x000fea0003800000 */
[----:B------:R-:W-:-:S06]  /*29530*/  ULOP3.LUT UR4, UR61, 0x2, URZ, 0xfc, !UPT ;  /* 0x000000023d047892 */ /* 0x000fcc000f8efc3f */
[----:B-1----:R-:W-:-:S05]  /*29540*/  IMAD.U32 R0, RZ, RZ, UR4 ;  /* 0x00000004ff007e24 */ /* 0x002fca000f8e00ff */
[----:B------:R-:W-:-:S13]  /*29550*/  ISETP.NE.AND P0, PT, R0, 0x3, PT ;  /* 0x000000030000780c */ /* 0x000fda0003f05270 */
[----:B------:R-:W-:Y:S05]  /*29560*/  @!P0 BRA `(.L_x_2088) ;  /* 0x0000000000048947 */ /* 0x000fea0003800000 */
[----:B------:R-:W-:Y:S01]  /*29570*/  BPT.TRAP 0x1 ;  /* 0x000000040000795c */ /* 0x000fe20000300000 */
.L_x_2088:
[C---:B------:R-:W-:Y:S01]  /*29580*/  IMAD R3, R8.reuse, 0x8, R5 ;  /* 0x0000000808037824 */ /* 0x040fe200078e0205 */
[----:B------:R-:W-:Y:S01]  /*29590*/  SHF.L.U32 R2, R21, 0x1f, RZ ;  /* 0x0000001f15027819 */ /* 0x000fe200000006ff */
[----:B------:R-:W-:-:S03]  /*295a0*/  VIADD R8, R8, 0x1 ;  /* 0x0000000108087836 */ /* 0x000fc60000000000 */
[----:B------:R-:W1:Y:S02]  /*295b0*/  SYNCS.PHASECHK.TRANS64.TRYWAIT P1, [R3+URZ+0x38840], R2 ;  /* 0x03884002030075a7 */ /* 0x000e64000802017f */
[----:B------:R-:W-:-:S04]  /*295c0*/  ISETP.NE.AND P2, PT, R8, 0x2, PT ;  /* 0x000000020800780c */ /* 0x000fc80003f45270 */
[----:B------:R-:W-:Y:S01]  /*295d0*/  SEL R0, RZ, 0x1, P2 ;  /* 0x00000001ff007807 */ /* 0x000fe20001000000 */
[----:B-1----:R-:W-:Y:S08]  /*295e0*/  @!P1 BRA `(.L_x_2089) ;  /* 0x0000002c00989947 */ /* 0x002ff00003800000 */
.L_x_2170:
[----:B------:R-:W-:Y:S02]  /*295f0*/  SEL R8, R8, RZ, P2 ;  /* 0x000000ff08087207 */ /* 0x000fe40001000000 */
[----:B------:R-:W-:Y:S01]  /*29600*/  LOP3.LUT R0, R21, R0, RZ, 0x3c, !PT ;  /* 0x0000000015007212 */ /* 0x000fe200078e3cff */
[----:B------:R-:W-:Y:S06]  /*29610*/  @!P0 BRA `(.L_x_2090) ;  /* 0x0000000000048947 */ /* 0x000fec0003800000 */
[----:B------:R-:W-:Y:S01]  /*29620*/  BPT.TRAP 0x1 ;  /* 0x000000040000795c */ /* 0x000fe20000300000 */
.L_x_2090:
[----:B0-----:R-:W-:Y:S01]  /*29630*/  IMAD R5, R8, 0x8, R5 ;  /* 0x0000000808057824 */ /* 0x001fe200078e0205 */
[----:B------:R-:W-:-:S04]  /*29640*/  SHF.L.U32 R0, R0, 0x1f, RZ ;  /* 0x0000001f00007819 */ /* 0x000fc800000006ff */
[----:B------:R-:W0:Y:S02]  /*29650*/  SYNCS.PHASECHK.TRANS64.TRYWAIT P1, [R5+URZ+0x38840], R0 ;  /* 0x03884000050075a7 */ /* 0x000e24000802017f */
[----:B0-----:R-:W-:Y:S05]  /*29660*/  @!P1 BRA `(.L_x_2091) ;  /* 0x0000002c008c9947 */ /* 0x001fea0003800000 */
.L_x_2171:
[----:B------:R-:W-:Y:S05]  /*29670*/  @!P0 BRA `(.L_x_2092) ;  /* 0x0000000000048947 */ /* 0x000fea0003800000 */
[----:B------:R-:W-:Y:S01]  /*29680*/  BPT.TRAP 0x1 ;  /* 0x000000040000795c */ /* 0x000fe20000300000 */
.L_x_2092:
[----:B------:R-:W3:Y:S02]  /*29690*/  SYNCS.PHASECHK.TRANS64.TRYWAIT P1, [R3+URZ+0x38860], R2 ;  /* 0x03886002030075a7 */ /* 0x000ee4000802017f */
[----:B---3--:R-:W-:Y:S05]  /*296a0*/  @!P1 BRA `(.L_x_2093) ;  /* 0x0000002c00909947 */ /* 0x008fea0003800000 */
.L_x_2172:
[----:B------:R-:W-:Y:S05]  /*296b0*/  @!P0 BRA `(.L_x_2094) ;  /* 0x0000000000048947 */ /* 0x000fea0003800000 */
[----:B------:R-:W-:Y:S01]  /*296c0*/  BPT.TRAP 0x1 ;  /* 0x000000040000795c */ /* 0x000fe20000300000 */
.L_x_2094:
[----:B----4-:R4:W0:Y:S02]  /*296d0*/  SYNCS.PHASECHK.TRANS64.TRYWAIT P0, [R5+URZ+0x38860], R0 ;  /* 0x03886000050075a7 */ /* 0x010824000800017f */
[----:B0-----:R-:W-:Y:S05]  /*296e0*/  @!P0 NANOSLEEP.SYNCS 0x989680 ;  /* 0x009896800000895d */ /* 0x001fea0003900000 */
[----:B------:R-:W0:Y:S02]  /*296f0*/  @!P0 SYNCS.PHASECHK.TRANS64 P0, [R5+URZ+0x38860], R0 ;  /* 0x03886000050085a7 */ /* 0x000e24000800007f */
[----:B0-----:R-:W-:Y:S05]  /*29700*/  @!P0 BRA `(.L_x_2094) ;  /* 0xfffffffc00f08947 */ /* 0x001fea000383ffff */
.L_x_1905:
[----:B------:R-:W-:Y:S05]  /*29710*/  BSYNC B6 ;  /* 0x0000000000067941 */ /* 0x000fea0003800000 */
.L_x_1902:
[----:B------:R-:W-:Y:S05]  /*29720*/  EXIT ;  /* 0x000000000000794d */ /* 0x000fea0003800000 */
.L_x_1931:
[----:B0-----:R-:W-:-:S04]  /*29730*/  IMAD.U32 R3, RZ, RZ, UR43 ;  /* 0x0000002bff037e24 */ /* 0x001fc8000f8e00ff */
[----:B------:R0:W1:Y:S03]  /*29740*/  SYNCS.PHASECHK.TRANS64.TRYWAIT P0, [R3+URZ+0x38800], R0 ;  /* 0x03880000030075a7 */ /* 0x000066000800017f */
[----:B-1----:R-:W-:Y:S05]  /*29750*/  @!P0 NANOSLEEP.SYNCS 0x989680 ;  /* 0x009896800000895d */ /* 0x002fea0003900000 */
[----:B------:R-:W1:Y:S02]  /*29760*/  @!P0 SYNCS.PHASECHK.TRANS64 P0, [R3+URZ+0x38800], R0 ;  /* 0x03880000030085a7 */ /* 0x000e64000800007f */
[----:B-1----:R-:W-:Y:S05]  /*29770*/  @!P0 BRA `(.L_x_1931) ;  /* 0xfffffffc00ec8947 */ /* 0x002fea000383ffff */
[----:B------:R-:W-:Y:S05]  /*29780*/  BRA `(.L_x_2095) ;  /* 0xfffffe10002c7947 */ /* 0x000fea000383ffff */
.L_x_1938:
[----:B-1----:R1:W2:Y:S02]  /*29790*/  SYNCS.PHASECHK.TRANS64.TRYWAIT P0, [R12+URZ], R13 ;  /* 0x0000000d0c0075a7 */ /* 0x0022a4000800017f */
[----:B--2---:R-:W-:Y:S05]  /*297a0*/  @!P0 NANOSLEEP.SYNCS 0x989680 ;  /* 0x009896800000895d */ /* 0x004fea0003900000 */
[----:B------:R-:W2:Y:S02]  /*297b0*/  @!P0 SYNCS.PHASECHK.TRANS64 P0, [R12+URZ], R13 ;  /* 0x0000000d0c0085a7 */ /* 0x000ea4000800007f */
[----:B--2---:R-:W-:Y:S05]  /*297c0*/  @!P0 BRA `(.L_x_1938) ;  /* 0xfffffffc00f08947 */ /* 0x004fea000383ffff */
[----:B------:R-:W-:Y:S05]  /*297d0*/  BRA `(.L_x_1937) ;  /* 0xfffffe1400287947 */ /* 0x000fea000383ffff */
.L_x_1940:
[----:B0-----:R-:W-:-:S04]  /*297e0*/  IMAD.U32 R4, RZ, RZ, UR43 ;  /* 0x0000002bff047e24 */ /* 0x001fc8000f8e00ff */
[----:B------:R0:W1:Y:S03]  /*297f0*/  SYNCS.PHASECHK.TRANS64.TRYWAIT P0, [R4+URZ+0x38810], R3 ;  /* 0x03881003040075a7 */ /* 0x000066000800017f */
[----:B-1----:R-:W-:Y:S05]  /*29800*/  @!P0 NANOSLEEP.SYNCS 0x989680 ;  /* 0x009896800000895d */ /* 0x002fea0003900000 */
[----:B------:R-:W1:Y:S02]  /*29810*/  @!P0 SYNCS.PHASECHK.TRANS64 P0, [R4+URZ+0x38810], R3 ;  /* 0x03881003040085a7 */ /* 0x000e64000800007f */
[----:B-1----:R-:W-:Y:S05]  /*29820*/  @!P0 BRA `(.L_x_1940) ;  /* 0xfffffffc00ec8947 */ /* 0x002fea000383ffff */
[----:B------:R-:W-:Y:S05]  /*29830*/  BRA `(.L_x_2096) ;  /* 0xfffffe1400fc7947 */ /* 0x000fea000383ffff */
.L_x_1947:
[----:B-1----:R1:W2:Y:S02]  /*29840*/  SYNCS.PHASECHK.TRANS64.TRYWAIT P0, [R8+URZ], R9 ;  /* 0x00000009080075a7 */ /* 0x0022a4000800017f */
[----:B--2---:R-:W-:Y:S05]  /*29850*/  @!P0 NANOSLEEP.SYNCS 0x989680 ;  /* 0x009896800000895d */ /* 0x004fea0003900000 */
[----:B------:R-:W2:Y:S02]  /*29860*/  @!P0 SYNCS.PHASECHK.TRANS64 P0, [R8+URZ], R9 ;  /* 0x00000009080085a7 */ /* 0x000ea4000800007f */
[----:B--2---:R-:W-:Y:S05]  /*29870*/  @!P0 BRA `(.L_x_1947) ;  /* 0xfffffffc00f08947 */ /* 0x004fea000383ffff */
[----:B------:R-:W-:Y:S05]  /*29880*/  BRA `(.L_x_1946) ;  /* 0xfffffe1800407947 */ /* 0x000fea000383ffff */
.L_x_1981:
[----:B-1----:R1:W2:Y:S02]  /*29890*/  SYNCS.PHASECHK.TRANS64.TRYWAIT P0, [R6+URZ], R7 ;  /* 0x00000007060075a7 */ /* 0x0022a4000800017f */
[----:B--2---:R-:W-:Y:S05]  /*298a0*/  @!P0 NANOSLEEP.SYNCS 0x989680 ;  /* 0x009896800000895d */ /* 0x004fea0003900000 */
[----:B------:R-:W2:Y:S02]  /*298b0*/  @!P0 SYNCS.PHASECHK.TRANS64 P0, [R6+URZ], R7 ;  /* 0x00000007060085a7 */ /* 0x000ea4000800007f */
[----:B--2---:R-:W-:Y:S05]  /*298c0*/  @!P0 BRA `(.L_x_1981) ;  /* 0xfffffffc00f08947 */ /* 0x004fea000383ffff */
[----:B------:R-:W-:Y:S05]  /*298d0*/  BRA `(.L_x_1980) ;  /* 0xfffffe84002c7947 */ /* 0x000fea000383ffff */
.L_x_1988:
[----:B-1----:R1:W2:Y:S02]  /*298e0*/  SYNCS.PHASECHK.TRANS64.TRYWAIT P0, [R12+URZ], R13 ;  /* 0x0000000d0c0075a7 */ /* 0x0022a4000800017f */
[----:B--2---:R-:W-:Y:S05]  /*298f0*/  @!P0 NANOSLEEP.SYNCS 0x989680 ;  /* 0x009896800000895d */ /* 0x004fea0003900000 */
[----:B------:R-:W2:Y:S02]  /*29900*/  @!P0 SYNCS.PHASECHK.TRANS64 P0, [R12+URZ], R13 ;  /* 0x0000000d0c0085a7 */ /* 0x000ea4000800007f */
[----:B--2---:R-:W-:Y:S05]  /*29910*/  @!P0 BRA `(.L_x_1988) ;  /* 0xfffffffc00f08947 */ /* 0x004fea000383ffff */
[----:B------:R-:W-:Y:S05]  /*29920*/  BRA `(.L_x_1987) ;  /* 0xfffffe8800387947 */ /* 0x000fea000383ffff */
.L_x_2005:
[----:B-1----:R1:W2:Y:S02]  /*29930*/  SYNCS.PHASECHK.TRANS64.TRYWAIT P0, [R6+URZ], R7 ;  /* 0x00000007060075a7 */ /* 0x0022a4000800017f */
[----:B--2---:R-:W-:Y:S05]  /*29940*/  @!P0 NANOSLEEP.SYNCS 0x989680 ;  /* 0x009896800000895d */ /* 0x004fea0003900000 */
[----:B------:R-:W2:Y:S02]  /*29950*/  @!P0 SYNCS.PHASECHK.TRANS64 P0, [R6+URZ], R7 ;  /* 0x00000007060085a7 */ /* 0x000ea4000800007f */
[----:B--2---:R-:W-:Y:S05]  /*29960*/  @!P0 BRA `(.L_x_2005) ;  /* 0xfffffffc00f08947 */ /* 0x004fea000383ffff */
[----:B------:R-:W-:Y:S05]  /*29970*/  BRA `(.L_x_2004) ;  /* 0xfffffef400647947 */ /* 0x000fea000383ffff */
.L_x_2012:
[----:B-1----:R1:W2:Y:S02]  /*29980*/  SYNCS.PHASECHK.TRANS64.TRYWAIT P0, [R12+URZ], R13 ;  /* 0x0000000d0c0075a7 */ /* 0x0022a4000800017f */
[----:B--2---:R-:W-:Y:S05]  /*29990*/  @!P0 NANOSLEEP.SYNCS 0x989680 ;  /* 0x009896800000895d */ /* 0x004fea0003900000 */
[----:B------:R-:W2:Y:S02]  /*299a0*/  @!P0 SYNCS.PHASECHK.TRANS64 P0, [R12+URZ], R13 ;  /* 0x0000000d0c0085a7 */ /* 0x000ea4000800007f */
[----:B--2---:R-:W-:Y:S05]  /*299b0*/  @!P0 BRA `(.L_x_2012) ;  /* 0xfffffffc00f08947 */ /* 0x004fea000383ffff */
[----:B------:R-:W-:Y:S05]  /*299c0*/  BRA `(.L_x_2011) ;  /* 0xfffffef800707947 */ /* 0x000fea000383ffff */
.L_x_2052:
[----:B------:R-:W-:Y:S02]  /*299d0*/  IMAD.MOV.U32 R13, RZ, RZ, R23 ;  /* 0x000000ffff0d7224 */ /* 0x000fe400078e0017 */
[----:B------:R-:W-:Y:S02]  /*299e0*/  IMAD.MOV.U32 R12, RZ, RZ, RZ ;  /* 0x000000ffff0c7224 */ /* 0x000fe400078e00ff */
[----:B------:R-:W-:Y:S02]  /*299f0*/  IMAD.MOV.U32 R11, RZ, RZ, 0x1f ;  /* 0x0000001fff0b7424 */ /* 0x000fe400078e00ff */
[----:B------:R-:W-:-:S07]  /*29a00*/  IMAD.MOV.U32 R15, RZ, RZ, -0x1 ;  /* 0xffffffffff0f7424 */ /* 0x000fce00078e00ff */
[----:B------:R-:W-:Y:S05]  /*29a10*/  WARPSYNC.COLLECTIVE R15, `(.L_x_2097) ;  /* 0x000000000f087348 */ /* 0x000fea0003c00000 */
[----:B------:R0:W1:Y:S02]  /*29a20*/  SHFL.IDX P6, R14, R13, R12, R11 ;  /* 0x0000000c0d0e7389 */ /* 0x00006400000c000b */
[----:B01----:R-:W-:Y:S01]  /*29a30*/  ENDCOLLECTIVE ;  /* 0x000000000000791b */ /* 0x003fe20003800000 */
.L_x_2097:
[----:B------:R-:W-:Y:S05]  /*29a40*/  BRA `(.L_x_2098) ;  /* 0xffffffc400807947 */ /* 0x000fea000383ffff */
.L_x_2054:
[----:B0-----:R-:W-:-:S04]  /*29a50*/  IMAD.U32 R3, RZ, RZ, UR45 ;  /* 0x0000002dff037e24 */ /* 0x001fc8000f8e00ff */
[----:B------:R0:W1:Y:S03]  /*29a60*/  SYNCS.PHASECHK.TRANS64.TRYWAIT P0, [R3+URZ+0x38840], R0 ;  /* 0x03884000030075a7 */ /* 0x000066000800017f */
[----:B-1----:R-:W-:Y:S05]  /*29a70*/  @!P0 NANOSLEEP.SYNCS 0x989680 ;  /* 0x009896800000895d */ /* 0x002fea0003900000 */
[----:B------:R-:W1:Y:S02]  /*29a80*/  @!P0 SYNCS.PHASECHK.TRANS64 P0, [R3+URZ+0x38840], R0 ;  /* 0x03884000030085a7 */ /* 0x000e64000800007f */
[----:B-1----:R-:W-:Y:S05]  /*29a90*/  @!P0 BRA `(.L_x_2054) ;  /* 0xfffffffc00ec8947 */ /* 0x002fea000383ffff */
[----:B------:R-:W-:Y:S05]  /*29aa0*/  BRA `(.L_x_2099) ;  /* 0xffffffc400b07947 */ /* 0x000fea000383ffff */
.L_x_2055:
        /* <DEDUP_REMOVED lines=8> */
.L_x_2101:
[----:B------:R-:W-:Y:S05]  /*29b30*/  BSYNC B0 ;  /* 0x0000000000007941 */ /* 0x000fea0003800000 */
.L_x_2100:
[----:B------:R-:W-:Y:S01]  /*29b40*/  IMAD.MOV.U32 R13, RZ, RZ, R0 ;  /* 0x000000ffff0d7224 */ /* 0x000fe200078e0000 */
[----:B------:R-:W-:Y:S01]  /*29b50*/  @P0 LEA R7, R23, UR45, 0x1 ;  /* 0x0000002d17070c11 */ /* 0x000fe2000f8e08ff */
[----:B------:R-:W-:Y:S02]  /*29b60*/  IMAD.MOV.U32 R12, RZ, RZ, RZ ;  /* 0x000000ffff0c7224 */ /* 0x000fe400078e00ff */
[----:B------:R-:W-:Y:S02]  /*29b70*/  IMAD.MOV.U32 R11, RZ, RZ, 0x181f ;  /* 0x0000181fff0b7424 */ /* 0x000fe400078e00ff */
[----:B------:R-:W-:Y:S02]  /*29b80*/  IMAD.MOV.U32 R15, RZ, RZ, -0x1 ;  /* 0xffffffffff0f7424 */ /* 0x000fe400078e00ff */
[----:B------:R-:W-:-:S07]  /*29b90*/  IMAD.MOV.U32 R2, RZ, RZ, R14 ;  /* 0x000000ffff027224 */ /* 0x000fce00078e000e */
[----:B------:R-:W-:Y:S05]  /*29ba0*/  WARPSYNC.COLLECTIVE R15, `(.L_x_2102) ;  /* 0x000000000f087348 */ /* 0x000fea0003c00000 */
[----:B------:R0:W1:Y:S02]  /*29bb0*/  SHFL.IDX P6, R14, R13, R12, R11 ;  /* 0x0000000c0d0e7389 */ /* 0x00006400000c000b */
[----:B01----:R-:W-:Y:S01]  /*29bc0*/  ENDCOLLECTIVE ;  /* 0x000000000000791b */ /* 0x003fe20003800000 */
.L_x_2102:
        /* <DEDUP_REMOVED lines=8> */
.L_x_2103:
        /* <DEDUP_REMOVED lines=11> */
.L_x_2104:
[----:B------:R-:W-:Y:S02]  /*29d00*/  IMAD.MOV.U32 R13, RZ, RZ, R4 ;  /* 0x000000ffff0d7224 */ /* 0x000fe400078e0004 */
[----:B------:R-:W-:Y:S01]  /*29d10*/  IMAD.MOV.U32 R12, RZ, RZ, 0x2 ;  /* 0x00000002ff0c7424 */ /* 0x000fe200078e00ff */
[----:B------:R-:W-:-:S13]  /*29d20*/  @P0 LEA R2, P1, R22, R14, 0x1 ;  /* 0x0000000e16020211 */ /* 0x000fda00078208ff */
[----:B------:R-:W-:Y:S05]  /*29d30*/  WARPSYNC.COLLECTIVE R15, `(.L_x_2105) ;  /* 0x000000000f087348 */ /* 0x000fea0003c00000 */
[----:B------:R0:W1:Y:S02]  /*29d40*/  SHFL.IDX P6, R14, R13, R12, R11 ;  /* 0x0000000c0d0e7389 */ /* 0x00006400000c000b */
[----:B01----:R-:W-:Y:S01]  /*29d50*/  ENDCOLLECTIVE ;  /* 0x000000000000791b */ /* 0x003fe20003800000 */
.L_x_2105:
        /* <DEDUP_REMOVED lines=11> */
.L_x_2106:
[----:B------:R-:W-:Y:S02]  /*29e10*/  IMAD.MOV.U32 R13, RZ, RZ, R4 ;  /* 0x000000ffff0d7224 */ /* 0x000fe400078e0004 */
[----:B------:R-:W-:Y:S01]  /*29e20*/  IMAD.MOV.U32 R12, RZ, RZ, 0x3 ;  /* 0x00000003ff0c7424 */ /* 0x000fe200078e00ff */
[----:B------:R-:W-:-:S13]  /*29e30*/  @P0 LEA R2, P1, R22, R14, 0x1 ;  /* 0x0000000e16020211 */ /* 0x000fda00078208ff */
[----:B------:R-:W-:Y:S05]  /*29e40*/  WARPSYNC.COLLECTIVE R15, `(.L_x_2107) ;  /* 0x000000000f087348 */ /* 0x000fea0003c00000 */
[----:B------:R0:W1:Y:S02]  /*29e50*/  SHFL.IDX P6, R14, R13, R12, R11 ;  /* 0x0000000c0d0e7389 */ /* 0x00006400000c000b */
[----:B01----:R-:W-:Y:S01]  /*29e60*/  ENDCOLLECTIVE ;  /* 0x000000000000791b */ /* 0x003fe20003800000 */
.L_x_2107:
        /* <DEDUP_REMOVED lines=11> */
.L_x_2108:
[----:B------:R-:W-:Y:S05]  /*29f20*/  BRA `(.L_x_2109) ;  /* 0xffffffc400787947 */ /* 0x000fea000383ffff */
.L_x_2058:
[----:B------:R-:W-:Y:S01]  /*29f30*/  IMAD.MOV.U32 R13, RZ, RZ, R4 ;  /* 0x000000ffff0d7224 */ /* 0x000fe200078e0004 */
[----:B------:R-:W-:Y:S01]  /*29f40*/  LOP3.LUT R16, R16, 0xfffffeff, RZ, 0xc0, !PT ;  /* 0xfffffeff10107812 */ /* 0x000fe200078ec0ff */
[----:B------:R-:W-:Y:S02]  /*29f50*/  IMAD.MOV.U32 R12, RZ, RZ, RZ ;  /* 0x000000ffff0c7224 */ /* 0x000fe400078e00ff */
[----:B------:R-:W-:Y:S02]  /*29f60*/  IMAD.MOV.U32 R11, RZ, RZ, 0x181f ;  /* 0x0000181fff0b7424 */ /* 0x000fe400078e00ff */
[----:B------:R-:W-:-:S07]  /*29f70*/  IMAD.MOV.U32 R15, RZ, RZ, -0x1 ;  /* 0xffffffffff0f7424 */ /* 0x000fce00078e00ff */
[----:B------:R-:W-:Y:S05]  /*29f80*/  WARPSYNC.COLLECTIVE R15, `(.L_x_2110) ;  /* 0x000000000f087348 */ /* 0x000fea0003c00000 */
[----:B------:R0:W1:Y:S02]  /*29f90*/  SHFL.IDX P6, R14, R13, R12, R11 ;  /* 0x0000000c0d0e7389 */ /* 0x00006400000c000b */
[----:B01----:R-:W-:Y:S01]  /*29fa0*/  ENDCOLLECTIVE ;  /* 0x000000000000791b */ /* 0x003fe20003800000 */
.L_x_2110:
[----:B------:R-:W-:Y:S02]  /*29fb0*/  IMAD.MOV.U32 R13, RZ, RZ, R0 ;  /* 0x000000ffff0d7224 */ /* 0x000fe400078e0000 */
[----:B------:R-:W-:-:S07]  /*29fc0*/  IMAD.MOV.U32 R2, RZ, RZ, R14 ;  /* 0x000000ffff027224 */ /* 0x000fce00078e000e */
[----:B------:R-:W-:Y:S05]  /*29fd0*/  WARPSYNC.COLLECTIVE R15, `(.L_x_2111) ;  /* 0x000000000f087348 */ /* 0x000fea0003c00000 */
[----:B------:R0:W1:Y:S02]  /*29fe0*/  SHFL.IDX P6, R14, R13, R12, R11 ;  /* 0x0000000c0d0e7389 */ /* 0x00006400000c000b */
[----:B01----:R-:W-:Y:S01]  /*29ff0*/  ENDCOLLECTIVE ;  /* 0x000000000000791b */ /* 0x003fe20003800000 */
.L_x_2111:
[----:B------:R-:W-:Y:S02]  /*2a000*/  ULDC UR4, c[0x0][0x288] ;  /* 0x0000a20000047ab9 */ /* 0x000fe40000000800 */
[----:B------:R-:W-:Y:S02]  /*2a010*/  IMAD R5, R6, UR4, RZ ;  /* 0x0000000406057c24 */ /* 0x000fe4000f8e02ff */
[----:B------:R-:W-:-:S04]  /*2a020*/  VIADD R6, R20, UR40 ;  /* 0x0000002814067c36 */ /* 0x000fc80008000000 */
[C---:B------:R-:W-:Y:S01]  /*2a030*/  VIADD R8, R6.reuse, 0x10 ;  /* 0x0000001006087836 */ /* 0x040fe20000000000 */
[----:B------:R-:W-:Y:S01]  /*2a040*/  ISETP.GE.AND P2, PT, R6, R5, PT ;  /* 0x000000050600720c */ /* 0x000fe20003f46270 */
[----:B------:R-:W-:Y:S02]  /*2a050*/  IMAD.MOV.U32 R13, RZ, RZ, R4 ;  /* 0x000000ffff0d7224 */ /* 0x000fe400078e0004 */
[----:B------:R-:W-:-:S10]  /*2a060*/  IMAD.MOV.U32 R12, RZ, RZ, 0x1 ;  /* 0x00000001ff0c7424 */ /* 0x000fd400078e00ff */
[----:B------:R-:W-:Y:S01]  /*2a070*/  @!P2 LEA R7, R23, UR45, 0x1 ;  /* 0x0000002d1707ac11 */ /* 0x000fe2000f8e08ff */
[----:B------:R-:W-:Y:S01]  /*2a080*/  IMAD.MOV.U32 R3, RZ, RZ, R14 ;  /* 0x000000ffff037224 */ /* 0x000fe200078e000e */
[----:B------:R-:W-:-:S07]  /*2a090*/  @P2 LOP3.LUT R16, R16, 0x100, RZ, 0xfc, !PT ;  /* 0x0000010010102812 */ /* 0x000fce00078efcff */
[----:B------:R-:W-:Y:S05]  /*2a0a0*/  WARPSYNC.COLLECTIVE R15, `(.L_x_2112) ;  /* 0x000000000f087348 */ /* 0x000fea0003c00000 */
[----:B------:R0:W1:Y:S02]  /*2a0b0*/  SHFL.IDX P6, R14, R13, R12, R11 ;  /* 0x0000000c0d0e7389 */ /* 0x00006400000c000b */
[----:B01----:R-:W-:Y:S01]  /*2a0c0*/  ENDCOLLECTIVE ;  /* 0x000000000000791b */ /* 0x003fe20003800000 */
.L_x_2112:
[----:B------:R-:W-:Y:S02]  /*2a0d0*/  @!P2 LEA R3, P1, R22, R3, 0x1 ;  /* 0x000000031603a211 */ /* 0x000fe400078208ff */
[----:B------:R-:W-:-:S03]  /*2a0e0*/  LOP3.LUT R16, R16, 0xffffff7f, RZ, 0xc0, !PT ;  /* 0xffffff7f10107812 */ /* 0x000fc600078ec0ff */
        /* <DEDUP_REMOVED lines=10> */
[----:B------:R-:W-:Y:S02]  /*2a190*/  VIADD R8, R6, 0x20 ;  /* 0x0000002006087836 */ /* 0x000fe40000000000 */
[----:B0-----:R-:W-:-:S10]  /*2a1a0*/  IMAD.MOV.U32 R2, RZ, RZ, R14 ;  /* 0x000000ffff027224 */ /* 0x001fd400078e000e */
[----:B------:R-:W-:Y:S05]  /*2a1b0*/  WARPSYNC.COLLECTIVE R15, `(.L_x_2113) ;  /* 0x000000000f087348 */ /* 0x000fea0003c00000 */
[----:B------:R0:W1:Y:S02]  /*2a1c0*/  SHFL.IDX P6, R14, R13, R12, R11 ;  /* 0x0000000c0d0e7389 */ /* 0x00006400000c000b */
[----:B01----:R-:W-:Y:S01]  /*2a1d0*/  ENDCOLLECTIVE ;  /* 0x000000000000791b */ /* 0x003fe20003800000 */
.L_x_2113:
[----:B------:R-:W-:Y:S02]  /*2a1e0*/  @!P2 LEA R7, R23, UR45, 0x1 ;  /* 0x0000002d1707ac11 */ /* 0x000fe4000f8e08ff */
        /* <DEDUP_REMOVED lines=8> */
.L_x_2114:
        /* <DEDUP_REMOVED lines=15> */
.L_x_2115:
[----:B------:R-:W-:Y:S02]  /*2a360*/  @!P2 LEA R7, R23, UR45, 0x1 ;  /* 0x0000002d1707ac11 */ /* 0x000fe4000f8e08ff */
[----:B------:R-:W-:Y:S01]  /*2a370*/  @P2 LOP3.LUT R16, R16, 0x40, RZ, 0xfc, !PT ;  /* 0x0000004010102812 */ /* 0x000fe200078efcff */
[----:B------:R-:W-:Y:S02]  /*2a380*/  IMAD.MOV.U32 R13, RZ, RZ, R4 ;  /* 0x000000ffff0d7224 */ /* 0x000fe400078e0004 */
[----:B------:R-:W-:Y:S02]  /*2a390*/  IMAD.MOV.U32 R12, RZ, RZ, 0x3 ;  /* 0x00000003ff0c7424 */ /* 0x000fe400078e00ff */
[----:B------:R-:W-:-:S07]  /*2a3a0*/  IMAD.MOV.U32 R3, RZ, RZ, R14 ;  /* 0x000000ffff037224 */ /* 0x000fce00078e000e */
[----:B------:R-:W-:Y:S05]  /*2a3b0*/  WARPSYNC.COLLECTIVE R15, `(.L_x_2116) ;  /* 0x000000000f087348 */ /* 0x000fea0003c00000 */
[----:B------:R0:W1:Y:S02]  /*2a3c0*/  SHFL.IDX P6, R14, R13, R12, R11 ;  /* 0x0000000c0d0e7389 */ /* 0x00006400000c000b */
[----:B01----:R-:W-:Y:S01]  /*2a3d0*/  ENDCOLLECTIVE ;  /* 0x000000000000791b */ /* 0x003fe20003800000 */
.L_x_2116:
[----:B------:R-:W-:-:S05]  /*2a3e0*/  @!P2 LEA R3, P1, R22, R3, 0x1 ;  /* 0x000000031603a211 */ /* 0x000fca00078208ff */
[----:B------:R-:W-:-:S05]  /*2a3f0*/  @!P2 IMAD.X R2, RZ, RZ, R2, P1 ;  /* 0x000000ffff02a224 */ /* 0x000fca00008e0602 */
[----:B------:R-:W-:Y:S01]  /*2a400*/  @!P2 LOP3.LUT R3, R3, R2, RZ, 0x3c, !PT ;  /* 0x000000020303a212 */ /* 0x000fe200078e3cff */
[----:B------:R-:W-:-:S03]  /*2a410*/  IMAD.MOV.U32 R13, RZ, RZ, R0 ;  /* 0x000000ffff0d7224 */ /* 0x000fc600078e0000 */
[----:B------:R-:W-:-:S04]  /*2a420*/  @!P2 LOP3.LUT R2, R3, R2, RZ, 0x3c, !PT ;  /* 0x000000020302a212 */ /* 0x000fc800078e3cff */
[----:B------:R-:W-:Y:S01]  /*2a430*/  @!P2 LOP3.LUT R3, R3, R2, RZ, 0x3c, !PT ;  /* 0x000000020303a212 */ /* 0x000fe200078e3cff */
[----:B------:R-:W-:-:S04]  /*2a440*/  IMAD.MOV.U32 R4, RZ, RZ, R14 ;  /* 0x000000ffff047224 */ /* 0x000fc800078e000e */
[----:B------:R-:W-:Y:S01]  /*2a450*/  @!PT LDS RZ, [RZ] ;  /* 0x00000000fffff984 */ /* 0x000fe20000000800 */
[----:B------:R-:W-:Y:S01]  /*2a460*/  @!PT LDS RZ, [RZ] ;  /* 0x00000000fffff984 */ /* 0x000fe20000000800 */
[----:B------:R-:W-:Y:S01]  /*2a470*/  @!PT LDS RZ, [RZ] ;  /* 0x00000000fffff984 */ /* 0x000fe20000000800 */
[----:B------:R0:W-:Y:S03]  /*2a480*/  @!P2 LDGSTS.E.BYPASS.LTC128B.128 [R7+0x21400], desc[UR36][R2.64], !P0 ;  /* 0x214000000207afae */ /* 0x0001e6000c101d64 */
[----:B0-----:R-:W-:Y:S05]  /*2a490*/  WARPSYNC.COLLECTIVE R15, `(.L_x_2117) ;  /* 0x000000000f087348 */ /* 0x001fea0003c00000 */
[----:B------:R1:W2:Y:S02]  /*2a4a0*/  SHFL.IDX P6, R14, R13, R12, R11 ;  /* 0x0000000c0d0e7389 */ /* 0x0002a400000c000b */
[----:B012---:R-:W-:Y:S01]  /*2a4b0*/  ENDCOLLECTIVE ;  /* 0x000000000000791b */ /* 0x007fe20003800000 */
.L_x_2117:
[----:B------:R-:W-:Y:S05]  /*2a4c0*/  BRA `(.L_x_2118) ;  /* 0xffffffc800247947 */ /* 0x000fea000383ffff */
.L_x_2060:
        /* <DEDUP_REMOVED lines=8> */
.L_x_2120:
[----:B------:R-:W-:Y:S05]  /*2a550*/  BSYNC B0 ;  /* 0x0000000000007941 */ /* 0x000fea0003800000 */
.L_x_2119:
[----:B------:R-:W-:Y:S01]  /*2a560*/  IMAD.MOV.U32 R13, RZ, RZ, R0 ;  /* 0x000000ffff0d7224 */ /* 0x000fe200078e0000 */
[----:B------:R-:W-:Y:S01]  /*2a570*/  P2R R3, PR, RZ, 0x4 ;  /* 0x00000004ff037803 */ /* 0x000fe20000000000 */
[----:B------:R-:W-:Y:S01]  /*2a580*/  IMAD.MOV.U32 R12, RZ, RZ, RZ ;  /* 0x000000ffff0c7224 */ /* 0x000fe200078e00ff */
[C---:B------:R-:W-:Y:S01]  /*2a590*/  LOP3.LUT P2, RZ, R16.reuse, 0x100, RZ, 0xc0, !PT ;  /* 0x0000010010ff7812 */ /* 0x040fe2000784c0ff */
[----:B------:R-:W-:Y:S01]  /*2a5a0*/  IMAD.MOV.U32 R11, RZ, RZ, 0x181f ;  /* 0x0000181fff0b7424 */ /* 0x000fe200078e00ff */
[----:B------:R-:W-:Y:S01]  /*2a5b0*/  P2R R8, PR, RZ, 0x2 ;  /* 0x00000002ff087803 */ /* 0x000fe20000000000 */
[----:B------:R-:W-:Y:S01]  /*2a5c0*/  IMAD.MOV.U32 R15, RZ, RZ, -0x1 ;  /* 0xffffffffff0f7424 */ /* 0x000fe200078e00ff */
[----:B------:R-:W-:Y:S01]  /*2a5d0*/  LOP3.LUT P1, RZ, R16, 0x800, RZ, 0xc0, !PT ;  /* 0x0000080010ff7812 */ /* 0x000fe2000782c0ff */
[----:B------:R-:W-:Y:S01]  /*2a5e0*/  IMAD.MOV.U32 R2, RZ, RZ, R14 ;  /* 0x000000ffff027224 */ /* 0x000fe200078e000e */
[----:B------:R-:W-:-:S11]  /*2a5f0*/  P2R R10, PR, RZ, 0x8 ;  /* 0x00000008ff0a7803 */ /* 0x000fd60000000000 */
[----:B------:R-:W-:Y:S05]  /*2a600*/  WARPSYNC.COLLECTIVE R15, `(.L_x_2121) ;  /* 0x000000000f087348 */ /* 0x000fea0003c00000 */
[----:B------:R0:W1:Y:S02]  /*2a610*/  SHFL.IDX P6, R14, R13, R12, R11 ;  /* 0x0000000c0d0e7389 */ /* 0x00006400000c000b */
[----:B01----:R-:W-:Y:S01]  /*2a620*/  ENDCOLLECTIVE ;  /* 0x000000000000791b */ /* 0x003fe20003800000 */
.L_x_2121:
        /* <DEDUP_REMOVED lines=38> */
.L_x_2122:
[----:B------:R-:W-:-:S04]  /*2a890*/  @!P3 LOP3.LUT R7, R6, 0x80, RZ, 0xc0, !PT ;  /* 0x000000800607b812 */ /* 0x000fc800078ec0ff */
[----:B------:R-:W-:Y:S01]  /*2a8a0*/  @!P3 SHF.R.U32.HI R7, RZ, 0x3, R7 ;  /* 0x00000003ff07b819 */ /* 0x000fe20000011607 */
[----:B------:R-:W-:Y:S02]  /*2a8b0*/  IMAD.MOV.U32 R13, RZ, RZ, R0 ;  /* 0x000000ffff0d7224 */ /* 0x000fe400078e0000 */
[----:B------:R-:W-:-:S07]  /*2a8c0*/  IMAD.MOV.U32 R9, RZ, RZ, R14 ;  /* 0x000000ffff097224 */ /* 0x000fce00078e000e */
[----:B------:R-:W-:Y:S05]  /*2a8d0*/  WARPSYNC.COLLECTIVE R15, `(.L_x_2123) ;  /* 0x000000000f087348 */ /* 0x000fea0003c00000 */
[----:B------:R0:W1:Y:S02]  /*2a8e0*/  SHFL.IDX P6, R14, R13, R12, R11 ;  /* 0x0000000c0d0e7389 */ /* 0x00006400000c000b */
[----:B01----:R-:W-:Y:S01]  /*2a8f0*/  ENDCOLLECTIVE ;  /* 0x000000000000791b */ /* 0x003fe20003800000 */
.L_x_2123:
        /* <DEDUP_REMOVED lines=35> */
.L_x_2124:
[----:B------:R-:W-:-:S04]  /*2ab30*/  @!P1 LOP3.LUT R9, R6, 0x80, RZ, 0xc0, !PT ;  /* 0x0000008006099812 */ /* 0x000fc800078ec0ff */
[----:B------:R-:W-:Y:S01]  /*2ab40*/  @!P1 SHF.R.U32.HI R9, RZ, 0x3, R9 ;  /* 0x00000003ff099819 */ /* 0x000fe20000011609 */
[----:B------:R-:W-:Y:S02]  /*2ab50*/  IMAD.MOV.U32 R13, RZ, RZ, R0 ;  /* 0x000000ffff0d7224 */ /* 0x000fe400078e0000 */
[----:B------:R-:W-:-:S07]  /*2ab60*/  IMAD.MOV.U32 R7, RZ, RZ, R14 ;  /* 0x000000ffff077224 */ /* 0x000fce00078e000e */
[----:B------:R-:W-:Y:S05]  /*2ab70*/  WARPSYNC.COLLECTIVE R15, `(.L_x_2125) ;  /* 0x000000000f087348 */ /* 0x000fea0003c00000 */
[----:B------:R0:W1:Y:S02]  /*2ab80*/  SHFL.IDX P6, R14, R13, R12, R11 ;  /* 0x0000000c0d0e7389 */ /* 0x00006400000c000b */
[----:B01----:R-:W-:Y:S01]  /*2ab90*/  ENDCOLLECTIVE ;  /* 0x000000000000791b */ /* 0x003fe20003800000 */
.L_x_2125:
        /* <DEDUP_REMOVED lines=29> */
.L_x_2126:
[----:B------:R-:W-:Y:S02]  /*2ad70*/  IMAD.MOV.U32 R13, RZ, RZ, R0 ;  /* 0x000000ffff0d7224 */ /* 0x000fe400078e0000 */
[----:B------:R-:W-:-:S07]  /*2ad80*/  IMAD.MOV.U32 R4, RZ, RZ, R14 ;  /* 0x000000ffff047224 */ /* 0x000fce00078e000e */
[----:B------:R-:W-:Y:S05]  /*2ad90*/  WARPSYNC.COLLECTIVE R15, `(.L_x_2127) ;  /* 0x000000000f087348 */ /* 0x000fea0003c00000 */
[----:B------:R0:W1:Y:S02]  /*2ada0*/  SHFL.IDX P6, R14, R13, R12, R11 ;  /* 0x0000000c0d0e7389 */ /* 0x00006400000c000b */
[----:B01----:R-:W-:Y:S01]  /*2adb0*/  ENDCOLLECTIVE ;  /* 0x000000000000791b */ /* 0x003fe20003800000 */
.L_x_2127:
[----:B------:R-:W-:Y:S05]  /*2adc0*/  BRA `(.L_x_2128) ;  /* 0xffffffc800e07947 */ /* 0x000fea000383ffff */
.L_x_2063:
[----:B01----:R-:W-:-:S04]  /*2add0*/  IMAD.U32 R3, RZ, RZ, UR45 ;  /* 0x0000002dff037e24 */ /* 0x003fc8000f8e00ff */
[----:B------:R0:W1:Y:S03]  /*2ade0*/  SYNCS.PHASECHK.TRANS64.TRYWAIT P0, [R3+URZ+0x38820], R0 ;  /* 0x03882000030075a7 */ /* 0x000066000800017f */
[----:B-1----:R-:W-:Y:S05]  /*2adf0*/  @!P0 NANOSLEEP.SYNCS 0x989680 ;  /* 0x009896800000895d */ /* 0x002fea0003900000 */
[----:B------:R-:W1:Y:S02]  /*2ae00*/  @!P0 SYNCS.PHASECHK.TRANS64 P0, [R3+URZ+0x38820], R0 ;  /* 0x03882000030085a7 */ /* 0x000e64000800007f */
[----:B-1----:R-:W-:Y:S05]  /*2ae10*/  @!P0 BRA `(.L_x_2063) ;  /* 0xfffffffc00ec8947 */ /* 0x002fea000383ffff */
[----:B------:R-:W-:Y:S05]  /*2ae20*/  BRA `(.L_x_2129) ;  /* 0xffffffcc00507947 */ /* 0x000fea000383ffff */
.L_x_2065:
[----:B01----:R-:W-:-:S04]  /*2ae30*/  IMAD.U32 R3, RZ, RZ, UR45 ;  /* 0x0000002dff037e24 */ /* 0x003fc8000f8e00ff */
[----:B------:R0:W1:Y:S03]  /*2ae40*/  SYNCS.PHASECHK.TRANS64.TRYWAIT P0, [R3+URZ+0x38860], R0 ;  /* 0x03886000030075a7 */ /* 0x000066000800017f */
[----:B-1----:R-:W-:Y:S05]  /*2ae50*/  @!P0 NANOSLEEP.SYNCS 0x989680 ;  /* 0x009896800000895d */ /* 0x002fea0003900000 */
[----:B------:R-:W1:Y:S02]  /*2ae60*/  @!P0 SYNCS.PHASECHK.TRANS64 P0, [R3+URZ+0x38860], R0 ;  /* 0x03886000030085a7 */ /* 0x000e64000800007f */
[----:B-1----:R-:W-:Y:S05]  /*2ae70*/  @!P0 BRA `(.L_x_2065) ;  /* 0xfffffffc00ec8947 */ /* 0x002fea000383ffff */
[----:B------:R-:W-:Y:S05]  /*2ae80*/  BRA `(.L_x_2130) ;  /* 0xffffffcc004c7947 */ /* 0x000fea000383ffff */
.L_x_2066:
        /* <DEDUP_REMOVED lines=8> */
.L_x_2132:
[----:B------:R-:W-:Y:S05]  /*2af10*/  BSYNC B0 ;  /* 0x0000000000007941 */ /* 0x000fea0003800000 */
.L_x_2131:
[----:B------:R-:W-:Y:S01]  /*2af20*/  IMAD.MOV.U32 R13, RZ, RZ, R6 ;  /* 0x000000ffff0d7224 */ /* 0x000fe200078e0006 */
[----:B------:R-:W-:Y:S01]  /*2af30*/  LOP3.LUT R4, R17, 0x1, RZ, 0xc0, !PT ;  /* 0x0000000111047812 */ /* 0x000fe200078ec0ff */
[----:B------:R-:W-:Y:S01]  /*2af40*/  IMAD.MOV.U32 R12, RZ, RZ, RZ ;  /* 0x000000ffff0c7224 */ /* 0x000fe200078e00ff */
[----:B------:R-:W-:Y:S01]  /*2af50*/  LEA R7, R23, UR45, 0x1 ;  /* 0x0000002d17077c11 */ /* 0x000fe2000f8e08ff */
[----:B------:R-:W-:Y:S01]  /*2af60*/  IMAD.MOV.U32 R11, RZ, RZ, 0x181f ;  /* 0x0000181fff0b7424 */ /* 0x000fe200078e00ff */
[----:B------:R-:W-:Y:S01]  /*2af70*/  ISETP.NE.U32.AND P1, PT, R4, 0x1, PT ;  /* 0x000000010400780c */ /* 0x000fe20003f25070 */
[----:B------:R-:W-:Y:S01]  /*2af80*/  IMAD.MOV.U32 R15, RZ, RZ, -0x1 ;  /* 0xffffffffff0f7424 */ /* 0x000fe200078e00ff */
[C---:B------:R-:W-:Y:S01]  /*2af90*/  LOP3.LUT P5, RZ, R17.reuse, 0x2, RZ, 0xc0, !PT ;  /* 0x0000000211ff7812 */ /* 0x040fe200078ac0ff */
[----:B------:R-:W-:Y:S01]  /*2afa0*/  IMAD.MOV.U32 R3, RZ, RZ, R14 ;  /* 0x000000ffff037224 */ /* 0x000fe200078e000e */
[----:B------:R-:W-:Y:S01]  /*2afb0*/  LOP3.LUT P4, RZ, R17, 0x4, RZ, 0xc0, !PT ;  /* 0x0000000411ff7812 */ /* 0x000fe2000788c0ff */
[----:B------:R-:W-:-:S12]  /*2afc0*/  IMAD.SHL.U32 R0, R22, 0x2, RZ ;  /* 0x0000000216007824 */ /* 0x000fd800078e00ff */
[----:B------:R-:W-:Y:S05]  /*2afd0*/  WARPSYNC.COLLECTIVE R15, `(.L_x_2133) ;  /* 0x000000000f087348 */ /* 0x000fea0003c00000 */
[----:B------:R0:W1:Y:S02]  /*2afe0*/  SHFL.IDX P6, R14, R13, R12, R11 ;  /* 0x0000000c0d0e7389 */ /* 0x00006400000c000b */
[----:B01----:R-:W-:Y:S01]  /*2aff0*/  ENDCOLLECTIVE ;  /* 0x000000000000791b */ /* 0x003fe20003800000 */
.L_x_2133:
[C---:B------:R-:W-:Y:S02]  /*2b000*/  LOP3.LUT P3, RZ, R17.reuse, 0x8, RZ, 0xc0, !PT ;  /* 0x0000000811ff7812 */ /* 0x040fe4000786c0ff */
[C---:B------:R-:W-:Y:S02]  /*2b010*/  LOP3.LUT P2, RZ, R17.reuse, 0x10, RZ, 0xc0, !PT ;  /* 0x0000001011ff7812 */ /* 0x040fe4000784c0ff */
[----:B------:R-:W-:Y:S02]  /*2b020*/  LOP3.LUT R16, R16, 0xffffffbf, RZ, 0xc0, !PT ;  /* 0xffffffbf10107812 */ /* 0x000fe400078ec0ff */
[----:B------:R-:W-:Y:S02]  /*2b030*/  PRMT R4, R17, 0x8880, RZ ;  /* 0x0000888011047816 */ /* 0x000fe400000000ff */
[----:B------:R-:W-:-:S04]  /*2b040*/  @P1 LOP3.LUT R16, R16, 0x40, RZ, 0xfc, !PT ;  /* 0x0000004010101812 */ /* 0x000fc800078efcff */
[----:B------:R-:W-:Y:S01]  /*2b050*/  LOP3.LUT R16, R16, 0xffffff7f, RZ, 0xc0, !PT ;  /* 0xffffff7f10107812 */ /* 0x000fe200078ec0ff */
[----:B------:R-:W-:Y:S02]  /*2b060*/  IMAD.MOV.U32 R13, RZ, RZ, R8 ;  /* 0x000000ffff0d7224 */ /* 0x000fe400078e0008 */
        /* <DEDUP_REMOVED lines=30> */
.L_x_2134:
[----:B------:R-:W-:Y:S02]  /*2b250*/  IMAD.MOV.U32 R13, RZ, RZ, R6 ;  /* 0x000000ffff0d7224 */ /* 0x000fe400078e0006 */
[----:B------:R-:W-:-:S07]  /*2b260*/  IMAD.MOV.U32 R5, RZ, RZ, R14 ;  /* 0x000000ffff057224 */ /* 0x000fce00078e000e */
[----:B------:R-:W-:Y:S05]  /*2b270*/  WARPSYNC.COLLECTIVE R15, `(.L_x_2135) ;  /* 0x000000000f087348 */ /* 0x000fea0003c00000 */
[----:B------:R0:W1:Y:S02]  /*2b280*/  SHFL.IDX P6, R14, R13, R12, R11 ;  /* 0x0000000c0d0e7389 */ /* 0x00006400000c000b */
[----:B01----:R-:W-:Y:S01]  /*2b290*/  ENDCOLLECTIVE ;  /* 0x000000000000791b */ /* 0x003fe20003800000 */
.L_x_2135:
        /* <DEDUP_REMOVED lines=28> */
.L_x_2136:
[----:B------:R-:W-:Y:S02]  /*2b460*/  IMAD.MOV.U32 R13, RZ, RZ, R6 ;  /* 0x000000ffff0d7224 */ /* 0x000fe400078e0006 */
[----:B------:R-:W-:-:S07]  /*2b470*/  IMAD.MOV.U32 R9, RZ, RZ, R14 ;  /* 0x000000ffff097224 */ /* 0x000fce00078e000e */
[----:B------:R-:W-:Y:S05]  /*2b480*/  WARPSYNC.COLLECTIVE R15, `(.L_x_2137) ;  /* 0x000000000f087348 */ /* 0x000fea0003c00000 */
[----:B------:R0:W1:Y:S02]  /*2b490*/  SHFL.IDX P6, R14, R13, R12, R11 ;  /* 0x0000000c0d0e7389 */ /* 0x00006400000c000b */
[----:B01----:R-:W-:Y:S01]  /*2b4a0*/  ENDCOLLECTIVE ;  /* 0x000000000000791b */ /* 0x003fe20003800000 */
.L_x_2137:
        /* <DEDUP_REMOVED lines=28> */
.L_x_2138:
[----:B------:R-:W-:Y:S02]  /*2b670*/  IMAD.MOV.U32 R13, RZ, RZ, R6 ;  /* 0x000000ffff0d7224 */ /* 0x000fe400078e0006 */
[----:B------:R-:W-:-:S07]  /*2b680*/  IMAD.MOV.U32 R8, RZ, RZ, R14 ;  /* 0x000000ffff087224 */ /* 0x000fce00078e000e */
[----:B------:R-:W-:Y:S05]  /*2b690*/  WARPSYNC.COLLECTIVE R15, `(.L_x_2139) ;  /* 0x000000000f087348 */ /* 0x000fea0003c00000 */
[----:B------:R0:W1:Y:S02]  /*2b6a0*/  SHFL.IDX P6, R14, R13, R12, R11 ;  /* 0x0000000c0d0e7389 */ /* 0x00006400000c000b */
[----:B01----:R-:W-:Y:S01]  /*2b6b0*/  ENDCOLLECTIVE ;  /* 0x000000000000791b */ /* 0x003fe20003800000 */
.L_x_2139:
[----:B------:R-:W-:Y:S05]  /*2b6c0*/  BRA `(.L_x_2140) ;  /* 0xffffffc800e07947 */ /* 0x000fea000383ffff */
.L_x_2073:
[----:B-1----:R1:W2:Y:S02]  /*2b6d0*/  SYNCS.PHASECHK.TRANS64.TRYWAIT P0, [R10+URZ+0x38840], R20 ;  /* 0x038840140a0075a7 */ /* 0x0022a4000800017f */
[----:B--2---:R-:W-:Y:S05]  /*2b6e0*/  @!P0 NANOSLEEP.SYNCS 0x989680 ;  /* 0x009896800000895d */ /* 0x004fea0003900000 */
[----:B------:R-:W2:Y:S02]  /*2b6f0*/  @!P0 SYNCS.PHASECHK.TRANS64 P0, [R10+URZ+0x38840], R20 ;  /* 0x038840140a0085a7 */ /* 0x000ea4000800007f */
[----:B--2---:R-:W-:Y:S05]  /*2b700*/  @!P0 BRA `(.L_x_2073) ;  /* 0xfffffffc00f08947 */ /* 0x004fea000383ffff */
[----:B------:R-:W-:Y:S05]  /*2b710*/  BRA `(.L_x_2141) ;  /* 0xffffffd000387947 */ /* 0x000fea000383ffff */
.L_x_2074:
[----:B------:R-:W-:Y:S01]  /*2b720*/  BSSY B1, `(.L_x_2142) ;  /* 0x0000008000017945 */ /* 0x000fe20003800000 */
[----:B------:R-:W-:Y:S02]  /*2b730*/  IMAD.MOV.U32 R13, RZ, RZ, R29 ;  /* 0x000000ffff0d7224 */ /* 0x000fe400078e001d */
[----:B------:R-:W-:Y:S02]  /*2b740*/  IMAD.MOV.U32 R12, RZ, RZ, RZ ;  /* 0x000000ffff0c7224 */ /* 0x000fe400078e00ff */
[----:B------:R-:W-:Y:S02]  /*2b750*/  IMAD.MOV.U32 R11, RZ, RZ, 0x181f ;  /* 0x0000181fff0b7424 */ /* 0x000fe400078e00ff */
[----:B------:R-:W-:-:S07]  /*2b760*/  IMAD.MOV.U32 R15, RZ, RZ, -0x1 ;  /* 0xffffffffff0f7424 */ /* 0x000fce00078e00ff */
[----:B-1----:R-:W-:Y:S05]  /*2b770*/  WARPSYNC.COLLECTIVE R15, `(.L_x_2143) ;  /* 0x000000000f087348 */ /* 0x002fea0003c00000 */
[----:B------:R0:W2:Y:S02]  /*2b780*/  SHFL.IDX P6, R14, R13, R12, R11 ;  /* 0x0000000c0d0e7389 */ /* 0x0000a400000c000b */
[----:B012---:R-:W-:Y:S01]  /*2b790*/  ENDCOLLECTIVE ;  /* 0x000000000000791b */ /* 0x007fe20003800000 */
.L_x_2143:
[----:B------:R-:W-:Y:S05]  /*2b7a0*/  BSYNC B1 ;  /* 0x0000000000017941 */ /* 0x000fea0003800000 */
.L_x_2142:
        /* <DEDUP_REMOVED lines=9> */
.L_x_2144:
[----:B------:R-:W-:Y:S02]  /*2b840*/  IMAD.MOV.U32 R13, RZ, RZ, R29 ;  /* 0x000000ffff0d7224 */ /* 0x000fe400078e001d */
[----:B------:R-:W-:Y:S01]  /*2b850*/  IMAD.MOV.U32 R12, RZ, RZ, 0x1 ;  /* 0x00000001ff0c7424 */ /* 0x000fe200078e00ff */
[----:B------:R-:W-:-:S13]  /*2b860*/  IADD3 R2, P0, R14, R0, RZ ;  /* 0x000000000e027210 */ /* 0x000fda0007f1e0ff */
[----:B------:R-:W-:Y:S05]  /*2b870*/  WARPSYNC.COLLECTIVE R15, `(.L_x_2145) ;  /* 0x000000000f087348 */ /* 0x000fea0003c00000 */
[----:B------:R0:W1:Y:S02]  /*2b880*/  SHFL.IDX P6, R14, R13, R12, R11 ;  /* 0x0000000c0d0e7389 */ /* 0x00006400000c000b */
[----:B01----:R-:W-:Y:S01]  /*2b890*/  ENDCOLLECTIVE ;  /* 0x000000000000791b */ /* 0x003fe20003800000 */
.L_x_2145:
        /* <DEDUP_REMOVED lines=10> */
.L_x_2146:
[----:B------:R-:W-:Y:S02]  /*2b940*/  IMAD.MOV.U32 R13, RZ, RZ, R29 ;  /* 0x000000ffff0d7224 */ /* 0x000fe400078e001d */
[----:B------:R-:W-:Y:S01]  /*2b950*/  IMAD.MOV.U32 R12, RZ, RZ, 0x2 ;  /* 0x00000002ff0c7424 */ /* 0x000fe200078e00ff */
[----:B------:R-:W-:-:S13]  /*2b960*/  IADD3 R2, P0, R14, R0, RZ ;  /* 0x000000000e027210 */ /* 0x000fda0007f1e0ff */
[----:B------:R-:W-:Y:S05]  /*2b970*/  WARPSYNC.COLLECTIVE R15, `(.L_x_2147) ;  /* 0x000000000f087348 */ /* 0x000fea0003c00000 */
[----:B------:R0:W1:Y:S02]  /*2b980*/  SHFL.IDX P6, R14, R13, R12, R11 ;  /* 0x0000000c0d0e7389 */ /* 0x00006400000c000b */
[----:B01----:R-:W-:Y:S01]  /*2b990*/  ENDCOLLECTIVE ;  /* 0x000000000000791b */ /* 0x003fe20003800000 */
.L_x_2147:
        /* <DEDUP_REMOVED lines=10> */
.L_x_2148:
[----:B------:R-:W-:Y:S02]  /*2ba40*/  IMAD.MOV.U32 R13, RZ, RZ, R29 ;  /* 0x000000ffff0d7224 */ /* 0x000fe400078e001d */
[----:B------:R-:W-:Y:S01]  /*2ba50*/  IMAD.MOV.U32 R12, RZ, RZ, 0x3 ;  /* 0x00000003ff0c7424 */ /* 0x000fe200078e00ff */
[----:B------:R-:W-:-:S13]  /*2ba60*/  IADD3 R2, P0, R14, R0, RZ ;  /* 0x000000000e027210 */ /* 0x000fda0007f1e0ff */
[----:B------:R-:W-:Y:S05]  /*2ba70*/  WARPSYNC.COLLECTIVE R15, `(.L_x_2149) ;  /* 0x000000000f087348 */ /* 0x000fea0003c00000 */
[----:B------:R0:W1:Y:S02]  /*2ba80*/  SHFL.IDX P6, R14, R13, R12, R11 ;  /* 0x0000000c0d0e7389 */ /* 0x00006400000c000b */
[----:B01----:R-:W-:Y:S01]  /*2ba90*/  ENDCOLLECTIVE ;  /* 0x000000000000791b */ /* 0x003fe20003800000 */
.L_x_2149:
        /* <DEDUP_REMOVED lines=10> */
.L_x_2150:
[----:B------:R-:W-:Y:S05]  /*2bb40*/  BRA `(.L_x_2151) ;  /* 0xffffffcc00ec7947 */ /* 0x000fea000383ffff */
.L_x_2079:
[----:B---3--:R3:W4:Y:S02]  /*2bb50*/  SYNCS.PHASECHK.TRANS64.TRYWAIT P0, [R10+URZ+0x38860], R20 ;  /* 0x038860140a0075a7 */ /* 0x008724000800017f */
[----:B----4-:R-:W-:Y:S05]  /*2bb60*/  @!P0 NANOSLEEP.SYNCS 0x989680 ;  /* 0x009896800000895d */ /* 0x010fea0003900000 */
[----:B------:R-:W4:Y:S02]  /*2bb70*/  @!P0 SYNCS.PHASECHK.TRANS64 P0, [R10+URZ+0x38860], R20 ;  /* 0x038860140a0085a7 */ /* 0x000f24000800007f */
[----:B----4-:R-:W-:Y:S05]  /*2bb80*/  @!P0 BRA `(.L_x_2079) ;  /* 0xfffffffc00f08947 */ /* 0x010fea000383ffff */
[----:B------:R-:W-:Y:S05]  /*2bb90*/  BRA `(.L_x_2152) ;  /* 0xffffffd000387947 */ /* 0x000fea000383ffff */
.L_x_2080:
        /* <DEDUP_REMOVED lines=8> */
.L_x_2154:
[----:B------:R-:W-:Y:S05]  /*2bc20*/  BSYNC B1 ;  /* 0x0000000000017941 */ /* 0x000fea0003800000 */
.L_x_2153:
[----:B------:R-:W-:Y:S01]  /*2bc30*/  IMAD.MOV.U32 R13, RZ, RZ, R18 ;  /* 0x000000ffff0d7224 */ /* 0x000fe200078e0012 */
[----:B------:R-:W-:Y:S01]  /*2bc40*/  LEA R17, R17, UR45, 0x1 ;  /* 0x0000002d11117c11 */ /* 0x000fe2000f8e08ff */
[----:B------:R-:W-:Y:S01]  /*2bc50*/  IMAD.MOV.U32 R12, RZ, RZ, RZ ;  /* 0x000000ffff0c7224 */ /* 0x000fe200078e00ff */
[C---:B------:R-:W-:Y:S01]  /*2bc60*/  LOP3.LUT P2, RZ, R16.reuse, 0x20, RZ, 0xc0, !PT ;  /* 0x0000002010ff7812 */ /* 0x040fe2000784c0ff */
[----:B------:R-:W-:Y:S01]  /*2bc70*/  IMAD.MOV.U32 R11, RZ, RZ, 0x181f ;  /* 0x0000181fff0b7424 */ /* 0x000fe200078e00ff */
[----:B------:R-:W-:Y:S01]  /*2bc80*/  LOP3.LUT P1, RZ, R16, 0x10, RZ, 0xc0, !PT ;  /* 0x0000001010ff7812 */ /* 0x000fe2000782c0ff */
[----:B------:R-:W-:Y:S01]  /*2bc90*/  IMAD.MOV.U32 R15, RZ, RZ, -0x1 ;  /* 0xffffffffff0f7424 */ /* 0x000fe200078e00ff */
[----:B------:R-:W-:Y:S01]  /*2bca0*/  P2R R4, PR, RZ, 0x20 ;  /* 0x00000020ff047803 */ /* 0x000fe20000000000 */
[----:B------:R-:W-:-:S10]  /*2bcb0*/  IMAD.MOV.U32 R3, RZ, RZ, R14 ;  /* 0x000000ffff037224 */ /* 0x000fd400078e000e */
[----:B------:R-:W-:Y:S05]  /*2bcc0*/  WARPSYNC.COLLECTIVE R15, `(.L_x_2155) ;  /* 0x000000000f087348 */ /* 0x000fea0003c00000 */
[----:B------:R0:W1:Y:S02]  /*2bcd0*/  SHFL.IDX P6, R14, R13, R12, R11 ;  /* 0x0000000c0d0e7389 */ /* 0x00006400000c000b */
[----:B01----:R-:W-:Y:S01]  /*2bce0*/  ENDCOLLECTIVE ;  /* 0x000000000000791b */ /* 0x003fe20003800000 */
.L_x_2155:
        /* <DEDUP_REMOVED lines=13> */
.L_x_2156:
        /* <DEDUP_REMOVED lines=16> */
.L_x_2157:
        /* <DEDUP_REMOVED lines=18> */
.L_x_2158:
        /* <DEDUP_REMOVED lines=14> */
.L_x_2159:
        /* <DEDUP_REMOVED lines=17> */
.L_x_2160:
        /* <DEDUP_REMOVED lines=13> */
.L_x_2161:
[----:B------:R-:W-:Y:S05]  /*2c2a0*/  BRA `(.L_x_2162) ;  /* 0xffffffcc00ac7947 */ /* 0x000fea000383ffff */
.L_x_2085:
[----:B0-----:R0:W1:Y:S02]  /*2c2b0*/  SYNCS.PHASECHK.TRANS64.TRYWAIT P0, [R5+URZ+0x38820], R4 ;  /* 0x03882004050075a7 */ /* 0x001064000800017f */
[----:B-1----:R-:W-:Y:S05]  /*2c2c0*/  @!P0 NANOSLEEP.SYNCS 0x989680 ;  /* 0x009896800000895d */ /* 0x002fea0003900000 */
[----:B------:R-:W1:Y:S02]  /*2c2d0*/  @!P0 SYNCS.PHASECHK.TRANS64 P0, [R5+URZ+0x38820], R4 ;  /* 0x03882004050085a7 */ /* 0x000e64000800007f */
[----:B-1----:R-:W-:Y:S05]  /*2c2e0*/  @!P0 BRA `(.L_x_2085) ;  /* 0xfffffffc00f08947 */ /* 0x002fea000383ffff */
[----:B------:R-:W-:Y:S05]  /*2c2f0*/  BRA `(.L_x_2163) ;  /* 0xffffffd000587947 */ /* 0x000fea000383ffff */
.L_x_2086:
        /* <DEDUP_REMOVED lines=11> */
.L_x_2165:
[----:B------:R-:W-:Y:S05]  /*2c3b0*/  BSYNC B0 ;  /* 0x0000000000007941 */ /* 0x000fea0003800000 */
.L_x_2164:
[----:B------:R-:W-:Y:S05]  /*2c3c0*/  BRA `(.L_x_2166) ;  /* 0xffffffd000407947 */ /* 0x000fea000383ffff */
.L_x_2087:
[----:B------:R-:W-:Y:S01]  /*2c3d0*/  BSSY B0, `(.L_x_2167) ;  /* 0x0000006000007945 */ /* 0x000fe20003800000 */
[----:B------:R-:W-:-:S07]  /*2c3e0*/  IMAD.MOV.U32 R15, RZ, RZ, -0x1 ;  /* 0xffffffffff0f7424 */ /* 0x000fce00078e00ff */
[----:B012--5:R-:W-:Y:S05]  /*2c3f0*/  WARPSYNC.COLLECTIVE R15, `(.L_x_2168) ;  /* 0x000000000f0c7348 */ /* 0x027fea0003c00000 */
[----:B------:R-:W-:Y:S02]  /*2c400*/  ELECT P6, UR62, PT ;  /* 0x00000000003e782f */ /* 0x000fe400038c0000 */
[----:B------:R-:W-:Y:S01]  /*2c410*/  MOV R14, UR62 ;  /* 0x0000003e000e7c02 */ /* 0x000fe20008000f00 */
[----:B012--5:R-:W-:Y:S10]  /*2c420*/  ENDCOLLECTIVE ;  /* 0x000000000000791b */ /* 0x027ff40003800000 */
.L_x_2168:
[----:B------:R-:W-:Y:S05]  /*2c430*/  BSYNC B0 ;  /* 0x0000000000007941 */ /* 0x000fea0003800000 */
.L_x_2167:
[----:B------:R-:W-:Y:S05]  /*2c440*/  BRA `(.L_x_2169) ;  /* 0xffffffd000347947 */ /* 0x000fea000383ffff */
.L_x_2089:
[----:B-1----:R1:W3:Y:S02]  /*2c450*/  SYNCS.PHASECHK.TRANS64.TRYWAIT P1, [R3+URZ+0x38840], R2 ;  /* 0x03884002030075a7 */ /* 0x0022e4000802017f */
[----:B---3--:R-:W-:Y:S05]  /*2c460*/  @!P1 NANOSLEEP.SYNCS 0x989680 ;  /* 0x009896800000995d */ /* 0x008fea0003900000 */
[----:B------:R-:W3:Y:S02]  /*2c470*/  @!P1 SYNCS.PHASECHK.TRANS64 P1, [R3+URZ+0x38840], R2 ;  /* 0x03884002030095a7 */ /* 0x000ee4000802007f */
[----:B---3--:R-:W-:Y:S05]  /*2c480*/  @!P1 BRA `(.L_x_2089) ;  /* 0xfffffffc00f09947 */ /* 0x008fea000383ffff */
[----:B------:R-:W-:Y:S05]  /*2c490*/  BRA `(.L_x_2170) ;  /* 0xffffffd000547947 */ /* 0x000fea000383ffff */
.L_x_2091:
[----:B0-----:R0:W3:Y:S02]  /*2c4a0*/  SYNCS.PHASECHK.TRANS64.TRYWAIT P1, [R5+URZ+0x38840], R0 ;  /* 0x03884000050075a7 */ /* 0x0010e4000802017f */
[----:B---3--:R-:W-:Y:S05]  /*2c4b0*/  @!P1 NANOSLEEP.SYNCS 0x989680 ;  /* 0x009896800000995d */ /* 0x008fea0003900000 */
[----:B------:R-:W3:Y:S02]  /*2c4c0*/  @!P1 SYNCS.PHASECHK.TRANS64 P1, [R5+URZ+0x38840], R0 ;  /* 0x03884000050095a7 */ /* 0x000ee4000802007f */
[----:B---3--:R-:W-:Y:S05]  /*2c4d0*/  @!P1 BRA `(.L_x_2091) ;  /* 0xfffffffc00f09947 */ /* 0x008fea000383ffff */
[----:B------:R-:W-:Y:S05]  /*2c4e0*/  BRA `(.L_x_2171) ;  /* 0xffffffd000607947 */ /* 0x000fea000383ffff */
.L_x_2093:
[----:B---3--:R3:W4:Y:S02]  /*2c4f0*/  SYNCS.PHASECHK.TRANS64.TRYWAIT P1, [R3+URZ+0x38860], R2 ;  /* 0x03886002030075a7 */ /* 0x008724000802017f */
[----:B----4-:R-:W-:Y:S05]  /*2c500*/  @!P1 NANOSLEEP.SYNCS 0x989680 ;  /* 0x009896800000995d */ /* 0x010fea0003900000 */
[----:B------:R-:W4:Y:S02]  /*2c510*/  @!P1 SYNCS.PHASECHK.TRANS64 P1, [R3+URZ+0x38860], R2 ;  /* 0x03886002030095a7 */ /* 0x000f24000802007f */
[----:B----4-:R-:W-:Y:S05]  /*2c520*/  @!P1 BRA `(.L_x_2093) ;  /* 0xfffffffc00f09947 */ /* 0x010fea000383ffff */
[----:B------:R-:W-:Y:S05]  /*2c530*/  BRA `(.L_x_2172) ;  /* 0xffffffd0005c7947 */ /* 0x000fea000383ffff */
        .type           $_ZN7cutlass13device_kernelIN5flash11enable_sm90INS1_16FlashAttnFwdSm90INS1_25CollectiveMainloopFwdSm90ILi2EN4cute5tupleIJNS5_1CILi1EEES8_S8_EEENS6_IJNS7_ILi64EEESA_SA_EEELi512ENS_10bfloat16_tEfNS_4arch4Sm90ELb0ELb1ELb1ELb0ELb1ELb0ELb1ELb0ELb0ELb1ELb1ELb0EEENS1_21CollectiveEpilogueFwdINS6_IJSA_NS7_ILi512EEESA_EEES9_SC_SE_Li256ELb0ELb1ELb1ELb0EEENS1_19SingleTileSchedulerILb0ELb1ELb1ELi64EEEEEEEEEvNT_6ParamsE$_ZZN5flash25CollectiveMainloopFwdSm90ILi2EN4cute5tupleIJNS1_1CILi1EEES4_S4_EEENS2_IJNS3_ILi64EEES6_S6_EEELi512EN7cutlass10bfloat16_tEfNS8_4arch4Sm90ELb0ELb1ELb1ELb0ELb1ELb0ELb1ELb0ELb0ELb1ELb1ELb0EE3mmaINS_16FlashAttnFwdSm90ISC_NS_21CollectiveEpilogueFwdINS2_IJS6_NS3_ILi512EEES6_EEES5_S9_SB_Li256ELb0ELb1ELb1ELb0EEENS_19SingleTileSchedulerILb0ELb1ELb1ELi64EEEE13SharedStorageENS1_6TensorINS1_11ArrayEngineIfLm128EEENS1_6LayoutINS2_IJNS2_IJNS3_ILi2EEESR_NS3_ILi32EEEEEES4_S4_EEENS2_IJNS2_IJS4_SR_NS3_ILi4EEEEEENS3_ILi0EEESX_EEEEEEENS_7SoftmaxILi2ELi0EEEEEbRKNSC_6ParamsENS8_13PipelineAsyncILi2EEES17_RNS8_13PipelineStateILj2EEERT0_RT1_iRiRKNS_16SeqlenInfoQKNewKILb0ELb0EEENS2_IJiiiiEEERT_ENKUliT_T0_T1_E_clIZSD_ISM_S10_S12_EbS15_S17_S17_S1A_S1C_S1E_iS1F_S1J_S1K_S1M_EUlRS1N_iE1_NS3_ILb0EEENS3_ILb1EEEEEDaiS1N_S1O_S1P_,@function
        .size           $_ZN7cutlass13device_kernelIN5flash11enable_sm90INS1_16FlashAttnFwdSm90INS1_25CollectiveMainloopFwdSm90ILi2EN4cute5tupleIJNS5_1CILi1EEES8_S8_EEENS6_IJNS7_ILi64EEESA_SA_EEELi512ENS_10bfloat16_tEfNS_4arch4Sm90ELb0ELb1ELb1ELb0ELb1ELb0ELb1ELb0ELb0ELb1ELb1ELb0EEENS1_21CollectiveEpilogueFwdINS6_IJSA_NS7_ILi512EEESA_EEES9_SC_SE_Li256ELb0ELb1ELb1ELb0EEENS1_19SingleTileSchedulerILb0ELb1ELb1ELi64EEEEEEEEEvNT_6ParamsE$_ZZN5flash25CollectiveMainloopFwdSm90ILi2EN4cute5tupleIJNS1_1CILi1EEES4_S4_EEENS2_IJNS3_ILi64EEES6_S6_EEELi512EN7cutlass10bfloat16_tEfNS8_4arch4Sm90ELb0ELb1ELb1ELb0ELb1ELb0ELb1ELb0ELb0ELb1ELb1ELb0EE3mmaINS_16FlashAttnFwdSm90ISC_NS_21CollectiveEpilogueFwdINS2_IJS6_NS3_ILi512EEES6_EEES5_S9_SB_Li256ELb0ELb1ELb1ELb0EEENS_19SingleTileSchedulerILb0ELb1ELb1ELi64EEEE13SharedStorageENS1_6TensorINS1_11ArrayEngineIfLm128EEENS1_6LayoutINS2_IJNS2_IJNS3_ILi2EEESR_NS3_ILi32EEEEEES4_S4_EEENS2_IJNS2_IJS4_SR_NS3_ILi4EEEEEENS3_ILi0EEESX_EEEEEEENS_7SoftmaxILi2ELi0EEEEEbRKNSC_6ParamsENS8_13PipelineAsyncILi2EEES17_RNS8_13PipelineStateILj2EEERT0_RT1_iRiRKNS_16SeqlenInfoQKNewKILb0ELb0EEENS2_IJiiiiEEERT_ENKUliT_T0_T1_E_clIZSD_ISM_S10_S12_EbS15_S17_S17_S1A_S1C_S1E_iS1F_S1J_S1K_S1M_EUlRS1N_iE1_NS3_ILb0EEENS3_ILb1EEEEEDaiS1N_S1O_S1P_,(.L_x_5834 - $_ZN7cutlass13device_kernelIN5flash11enable_sm90INS1_16FlashAttnFwdSm90INS1_25CollectiveMainloopFwdSm90ILi2EN4cute5tupleIJNS5_1CILi1EEES8_S8_EEENS6_IJNS7_ILi64EEESA_SA_EEELi512ENS_10bfloat16_tEfNS_4arch4Sm90ELb0ELb1ELb1ELb0ELb1ELb0ELb1ELb0ELb0ELb1ELb1ELb0EEENS1_21CollectiveEpilogueFwdINS6_IJSA_NS7_ILi512EEESA_EEES9_SC_SE_Li256ELb0ELb1ELb1ELb0EEENS1_19SingleTileSchedulerILb0ELb1ELb1ELi64EEEEEEEEEvNT_6ParamsE$_ZZN5flash25CollectiveMainloopFwdSm90ILi2EN4cute5tupleIJNS1_1CILi1EEES4_S4_EEENS2_IJNS3_ILi64EEES6_S6_EEELi512EN7cutlass10bfloat16_tEfNS8_4arch4Sm90ELb0ELb1ELb1ELb0ELb1ELb0ELb1ELb0ELb0ELb1ELb1ELb0EE3mmaINS_16FlashAttnFwdSm90ISC_NS_21CollectiveEpilogueFwdINS2_IJS6_NS3_ILi512EEES6_EEES5_S9_SB_Li256ELb0ELb1ELb1ELb0EEENS_19SingleTileSchedulerILb0ELb1ELb1ELi64EEEE13SharedStorageENS1_6TensorINS1_11ArrayEngineIfLm128EEENS1_6LayoutINS2_IJNS2_IJNS3_ILi2EEESR_NS3_ILi32EEEEEES4_S4_EEENS2_IJNS2_IJS4_SR_NS3_ILi4EEEEEENS3_ILi0EEESX_EEEEEEENS_7SoftmaxILi2ELi0EEEEEbRKNSC_6ParamsENS8_13PipelineAsyncILi2EEES17_RNS8_13PipelineStateILj2EEERT0_RT1_iRiRKNS_16SeqlenInfoQKNewKILb0ELb0EEENS2_IJiiiiEEERT_ENKUliT_T0_T1_E_clIZSD_ISM_S10_S12_EbS15_S17_S17_S1A_S1C_S1E_iS1F_S1J_S1K_S1M_EUlRS1N_iE1_NS3_ILb0EEENS3_ILb1EEEEEDaiS1N_S1O_S1P_)
$_ZN7cutlass13device_kernelIN5flash11enable_sm90INS1_16FlashAttnFwdSm90INS1_25CollectiveMainloopFwdSm90ILi2EN4cute5tupleIJNS5_1CILi1EEES8_S8_EEENS6_IJNS7_ILi64EEESA_SA_EEELi512ENS_10bfloat16_tEfNS_4arch4Sm90ELb0ELb1ELb1ELb0ELb1ELb0ELb1ELb0ELb0ELb1ELb1ELb0EEENS1_21CollectiveEpilogueFwdINS6_IJSA_NS7_ILi512EEESA_EEES9_SC_SE_Li256ELb0ELb1ELb1ELb0EEENS1_19SingleTileSchedulerILb0ELb1ELb1ELi64EEEEEEEEEvNT_6ParamsE$_ZZN5flash25CollectiveMainloopFwdSm90ILi2EN4cute5tupleIJNS1_1CILi1EEES4_S4_EEENS2_IJNS3_ILi64EEES6_S6_EEELi512EN7cutlass10bfloat16_tEfNS8_4arch4Sm90ELb0ELb1ELb1ELb0ELb1ELb0ELb1ELb0ELb0ELb1ELb1ELb0EE3mmaINS_16FlashAttnFwdSm90ISC_NS_21CollectiveEpilogueFwdINS2_IJS6_NS3_ILi512EEES6_EEES5_S9_SB_Li256ELb0ELb1ELb1ELb0EEENS_19SingleTileSchedulerILb0ELb1ELb1ELi64EEEE13SharedStorageENS1_6TensorINS1_11ArrayEngineIfLm128EEENS1_6LayoutINS2_IJNS2_IJNS3_ILi2EEESR_NS3_ILi32EEEEEES4_S4_EEENS2_IJNS2_IJS4_SR_NS3_ILi4EEEEEENS3_ILi0EEESX_EEEEEEENS_7SoftmaxILi2ELi0EEEEEbRKNSC_6ParamsENS8_13PipelineAsyncILi2EEES17_RNS8_13PipelineStateILj2EEERT0_RT1_iRiRKNS_16SeqlenInfoQKNewKILb0ELb0EEENS2_IJiiiiEEERT_ENKUliT_T0_T1_E_clIZSD_ISM_S10_S12_EbS15_S17_S17_S1A_S1C_S1E_iS1F_S1J_S1K_S1M_EUlRS1N_iE1_NS3_ILb0EEENS3_ILb1EEEEEDaiS1N_S1O_S1P_:
[----:B------:R-:W-:Y:S05]  /*2c540*/  YIELD ;  /* 0x0000000000007946 */ /* 0x000fea0003800000 */
[----:B------:R-:W-:Y:S02]  /*2c550*/  ULDC UR4, c[0x0][0x20] ;  /* 0x0000080000047ab9 */ /* 0x000fe40000000800 */
[----:B------:R-:W-:-:S05]  /*2c560*/  VIADD R7, R17, -UR4 ;  /* 0x8000000411077c36 */ /* 0x000fca0008000000 */
[----:B------:R-:W2:Y:S01]  /*2c570*/  LDL.64 R8, [R7] ;  /* 0x0000000007087983 */ /* 0x000ea20000100a00 */
[----:B------:R-:W0:Y:S02]  /*2c580*/  LDC.64 R4, c[0x0][0x208] ;  /* 0x00008200ff047b82 */ /* 0x000e240000000a00 */
[----:B0-----:R-:W-:Y:S02]  /*2c590*/  R2UR UR4, R4 ;  /* 0x00000000040472ca */ /* 0x001fe400000e0000 */
[----:B------:R-:W-:-:S13]  /*2c5a0*/  R2UR UR5, R5 ;  /* 0x00000000050572ca */ /* 0x000fda00000e0000 */
[----:B--2---:R-:W2:Y:S01]  /*2c5b0*/  LD.E R10, desc[UR4][R8.64] ;  /* 0x00000004080a7980 */ /* 0x004ea2000c101900 */
[----:B------:R-:W-:Y:S02]  /*2c5c0*/  R2UR UR4, R4 ;  /* 0x00000000040472ca */ /* 0x000fe400000e0000 */
[----:B------:R-:W-:-:S13]  /*2c5d0*/  R2UR UR5, R5 ;  /* 0x00000000050572ca */ /* 0x000fda00000e0000 */
[----:B------:R-:W3:Y:S01]  /*2c5e0*/  LD.E R12, desc[UR4][R8.64+0x8] ;  /* 0x00000804080c7980 */ /* 0x000ee2000c101900 */
[----:B--2---:R-:W-:-:S05]  /*2c5f0*/  VIADD R11, R10, 0x1 ;  /* 0x000000010a0b7836 */ /* 0x004fca0000000000 */
[----:B------:R-:W-:-:S13]  /*2c600*/  ISETP.NE.AND P0, PT, R11, 0x2, PT ;  /* 0x000000020b00780c */ /* 0x000fda0003f05270 */
[----:B------:R-:W-:Y:S02]  /*2c610*/  @!P0 R2UR UR6, R4 ;  /* 0x00000000040682ca */ /* 0x000fe400000e0000 */
[----:B------:R-:W-:-:S13]  /*2c620*/  @!P0 R2UR UR7, R5 ;  /* 0x00000000050782ca */ /* 0x000fda00000e0000 */
[----:B------:R-:W2:Y:S01]  /*2c630*/  @!P0 LD.E R13, desc[UR6][R8.64+0x4] ;  /* 0x00000406080d8980 */ /* 0x000ea2000c101900 */
[C---:B------:R-:W-:Y:S02]  /*2c640*/  R2UR UR4, R4.reuse ;  /* 0x00000000040472ca */ /* 0x040fe400000e0000 */
[C---:B------:R-:W-:Y:S02]  /*2c650*/  R2UR UR5, R5.reuse ;  /* 0x00000000050572ca */ /* 0x040fe400000e0000 */
[C---:B------:R-:W-:Y:S02]  /*2c660*/  R2UR UR6, R4.reuse ;  /* 0x00000000040672ca */ /* 0x040fe400000e0000 */
[C---:B------:R-:W-:Y:S02]  /*2c670*/  R2UR UR7, R5.reuse ;  /* 0x00000000050772ca */ /* 0x040fe400000e0000 */
[----:B------:R-:W-:Y:S02]  /*2c680*/  @!P0 R2UR UR8, R4 ;  /* 0x00000000040882ca */ /* 0x000fe400000e0000 */
[----:B------:R-:W-:-:S02]  /*2c690*/  @!P0 R2UR UR9, R5 ;  /* 0x00000000050982ca */ /* 0x000fc400000e0000 */
[----:B------:R-:W-:Y:S02]  /*2c6a0*/  @!P0 R2UR UR10, R4 ;  /* 0x00000000040a82ca */ /* 0x000fe400000e0000 */
[----:B------:R-:W-:Y:S01]  /*2c6b0*/  @!P0 R2UR UR11, R5 ;  /* 0x00000000050b82ca */ /* 0x000fe200000e0000 */
[----:B---3--:R-:W-:Y:S01]  /*2c6c0*/  VIADD R21, R12, 0x1 ;  /* 0x000000010c157836 */ /* 0x008fe20000000000 */
[----:B------:R-:W-:Y:S04]  /*2c6d0*/  ST.E desc[UR4][R8.64], R11 ;  /* 0x0000000b08007985 */ /* 0x000fe8000c101904 */
[----:B------:R-:W-:Y:S04]  /*2c6e0*/  ST.E desc[UR6][R8.64+0x8], R21 ;  /* 0x0000081508007985 */ /* 0x000fe8000c101906 */
[----:B------:R-:W-:Y:S01]  /*2c6f0*/  @!P0 ST.E desc[UR8][R8.64], RZ ;  /* 0x000000ff08008985 */ /* 0x000fe2000c101908 */
[----:B--2---:R-:W-:-:S05]  /*2c700*/  @!P0 LOP3.LUT R25, R13, 0x1, RZ, 0x3c, !PT ;  /* 0x000000010d198812 */ /* 0x004fca00078e3cff */
[----:B------:R0:W-:Y:S04]  /*2c710*/  @!P0 ST.E desc[UR10][R8.64+0x4], R25 ;  /* 0x0000041908008985 */ /* 0x0001e8000c10190a */
[----:B------:R-:W2:Y:S01]  /*2c720*/  LDL.64 R14, [R7+0x18] ;  /* 0x00001800070e7983 */ /* 0x000ea20000100a00 */
[----:B------:R-:W-:Y:S02]  /*2c730*/  R2UR UR4, R4 ;  /* 0x00000000040472ca */ /* 0x000fe400000e0000 */
[----:B------:R-:W-:Y:S01]  /*2c740*/  R2UR UR5, R5 ;  /* 0x00000000050572ca */ /* 0x000fe200000e0000 */
[----:B------:R-:W3:-:S12]  /*2c750*/  LDL.64 R12, [R7] ;  /* 0x00000000070c7983 */ /* 0x000ed80000100a00 */
[----:B--2---:R-:W2:Y:S01]  /*2c760*/  LD.E R20, desc[UR4][R14.64] ;  /* 0x000000040e147980 */ /* 0x004ea2000c101900 */
[C---:B------:R-:W-:Y:S02]  /*2c770*/  R2UR UR4, R4.reuse ;  /* 0x00000000040472ca */ /* 0x040fe400000e0000 */
[C---:B------:R-:W-:Y:S02]  /*2c780*/  R2UR UR5, R5.reuse ;  /* 0x00000000050572ca */ /* 0x040fe400000e0000 */
[----:B------:R-:W-:Y:S02]  /*2c790*/  R2UR UR6, R4 ;  /* 0x00000000040672ca */ /* 0x000fe400000e0000 */
[----:B------:R-:W-:Y:S01]  /*2c7a0*/  R2UR UR7, R5 ;  /* 0x00000000050772ca */ /* 0x000fe200000e0000 */
[----:B------:R-:W-:Y:S01]  /*2c7b0*/  BSSY B2, `(.L_x_2173) ;  /* 0x0000009000027945 */ /* 0x000fe20003800000 */
[----:B0-----:R-:W-:Y:S02]  /*2c7c0*/  IMAD.MOV.U32 R8, RZ, RZ, R16 ;  /* 0x000000ffff087224 */ /* 0x001fe400078e0010 */
[----:B------:R-:W-:-:S05]  /*2c7d0*/  IMAD.MOV.U32 R9, RZ, RZ, R2 ;  /* 0x000000ffff097224 */ /* 0x000fca00078e0002 */
[----:B---3--:R0:W5:Y:S04]  /*2c7e0*/  LD.E R24, desc[UR4][R12.64] ;  /* 0x000000040c187980 */ /* 0x008168000c101900 */
[----:B------:R0:W5:Y:S01]  /*2c7f0*/  LD.E R11, desc[UR6][R12.64+0x4] ;  /* 0x000004060c0b7980 */ /* 0x000162000c101900 */
[----:B--2---:R-:W-:-:S04]  /*2c800*/  LOP3.LUT R20, R20, 0x1, RZ, 0xfc, !PT ;  /* 0x0000000114147812 */ /* 0x004fc800078efcff */
[----:B------:R-:W-:-:S13]  /*2c810*/  ISETP.NE.AND P0, PT, R20, 0x3, PT ;  /* 0x000000031400780c */ /* 0x000fda0003f05270 */
[----:B0-----:R-:W-:Y:S05]  /*2c820*/  @!P0 BRA `(.L_x_2174) ;  /* 0x0000000000048947 */ /* 0x001fea0003800000 */
[----:B------:R-:W-:Y:S01]  /*2c830*/  BPT.TRAP 0x1 ;  /* 0x000000040000795c */ /* 0x000fe20000300000 */
.L_x_2174:
[----:B------:R-:W-:Y:S05]  /*2c840*/  BSYNC B2 ;  /* 0x0000000000027941 */ /* 0x000fea0003800000 */
.L_x_2173:
[----:B------:R-:W-:Y:S02]  /*2c850*/  R2UR UR4, R4 ;  /* 0x00000000040472ca */ /* 0x000fe400000e0000 */
[----:B------:R-:W-:-:S13]  /*2c860*/  R2UR UR5, R5 ;  /* 0x00000000050572ca */ /* 0x000fda00000e0000 */
[----:B------:R-:W2:Y:S01]  /*2c870*/  LD.E.64 R20, desc[UR4][R14.64+0x18] ;  /* 0x000018040e147980 */ /* 0x000ea2000c101b00 */
[----:B-----5:R-:W-:Y:S02]  /*2c880*/  SHF.L.U32 R25, R11, 0x1f, RZ ;  /* 0x0000001f0b197819 */ /* 0x020fe400000006ff */
[----:B--2---:R-:W-:-:S05]  /*2c890*/  MOV R21, R20 ;  /* 0x0000001400157202 */ /* 0x004fca0000000f00 */
[----:B------:R-:W-:-:S04]  /*2c8a0*/  IMAD R24, R24, 0x8, R21 ;  /* 0x0000000818187824 */ /* 0x000fc800078e0215 */
[----:B------:R0:W1:Y:S01]  /*2c8b0*/  SYNCS.PHASECHK.TRANS64.TRYWAIT P0, [R24+URZ], R25 ;  /* 0x00000019180075a7 */ /* 0x000062000800017f */
[----:B------:R-:W2:Y:S01]  /*2c8c0*/  LD.E R21, desc[UR4][R14.64] ;  /* 0x000000040e157980 */ /* 0x000ea2000c101900 */
[----:B------:R-:W-:Y:S02]  /*2c8d0*/  R2UR UR6, R4 ;  /* 0x00000000040672ca */ /* 0x000fe400000e0000 */
[----:B------:R-:W-:Y:S01]  /*2c8e0*/  R2UR UR7, R5 ;  /* 0x00000000050772ca */ /* 0x000fe200000e0000 */
[----:B------:R0:W5:Y:S01]  /*2c8f0*/  LD.E R11, desc[UR4][R12.64] ;  /* 0x000000040c0b7980 */ /* 0x000162000c101900 */
[----:B------:R-:W-:Y:S11]  /*2c900*/  BSSY B2, `(.L_x_2175) ;  /* 0x0000006000027945 */ /* 0x000ff60003800000 */
[----:B------:R0:W5:Y:S01]  /*2c910*/  LD.E R20, desc[UR6][R12.64+0x4] ;  /* 0x000004060c147980 */ /* 0x000162000c101900 */
[----:B--2---:R-:W-:-:S04]  /*2c920*/  LOP3.LUT R21, R21, 0x1, RZ, 0xfc, !PT ;  /* 0x0000000115157812 */ /* 0x004fc800078efcff */
[----:B------:R-:W-:-:S13]  /*2c930*/  ISETP.NE.AND P1, PT, R21, 0x3, PT ;  /* 0x000000031500780c */ /* 0x000fda0003f25270 */
[----:B01----:R-:W-:Y:S05]  /*2c940*/  @!P1 BRA `(.L_x_2176) ;  /* 0x0000000000049947 */ /* 0x003fea0003800000 */
[----:B------:R-:W-:Y:S01]  /*2c950*/  BPT.TRAP 0x1 ;  /* 0x000000040000795c */ /* 0x000fe20000300000 */
.L_x_2176:
[----:B------:R-:W-:Y:S05]  /*2c960*/  BSYNC B2 ;  /* 0x0000000000027941 */ /* 0x000fea0003800000 */
.L_x_2175:
[----:B------:R-:W-:Y:S04]  /*2c970*/  BSSY B2, `(.L_x_2177) ;  /* 0x000000a000027945 */ /* 0x000fe80003800000 */
[----:B------:R-:W-:Y:S05]  /*2c980*/  @P0 BRA `(.L_x_2178) ;  /* 0x0000000000200947 */ /* 0x000fea0003800000 */
[----:B------:R-:W-:Y:S02]  /*2c990*/  R2UR UR4, R4 ;  /* 0x00000000040472ca */ /* 0x000fe400000e0000 */
[----:B------:R-:W-:-:S13]  /*2c9a0*/  R2UR UR5, R5 ;  /* 0x00000000050572ca */ /* 0x000fda00000e0000 */
[----:B------:R-:W2:Y:S01]  /*2c9b0*/  LD.E.64 R14, desc[UR4][R14.64+0x18] ;  /* 0x000018040e0e7980 */ /* 0x000ea2000c101b00 */
[----:B-----5:R-:W-:Y:S02]  /*2c9c0*/  SHF.L.U32 R20, R20, 0x1f, RZ ;  /* 0x0000001f14147819 */ /* 0x020fe400000006ff */
[----:B--2---:R-:W-:-:S05]  /*2c9d0*/  MOV R12, R14 ;  /* 0x0000000e000c7202 */ /* 0x004fca0000000f00 */
[----:B------:R-:W-:-:S04]  /*2c9e0*/  IMAD R11, R11, 0x8, R12 ;  /* 0x000000080b0b7824 */ /* 0x000fc800078e020c */
[----:B------:R-:W0:Y:S02]  /*2c9f0*/  SYNCS.PHASECHK.TRANS64.TRYWAIT P0, [R11+URZ], R20 ;  /* 0x000000140b0075a7 */ /* 0x000e24000800017f */
[----:B0-----:R-:W-:Y:S05]  /*2ca00*/  @!P0 BRA `(.L_x_2179) ;  /* 0x0000011800348947 */ /* 0x001fea0003800000 */
.L_x_2178:
[----:B------:R-:W-:Y:S05]  /*2ca10*/  BSYNC B2 ;  /* 0x0000000000027941 */ /* 0x000fea0003800000 */
.L_x_2177:
[----:B0----5:R-:W2:Y:S04]  /*2ca20*/  LDL.64 R20, [R7] ;  /* 0x0000000007147983 */ /* 0x021ea80000100a00 */
[----:B------:R-:W3:Y:S01]  /*2ca30*/  LDL.64 R14, [R7+0x28] ;  /* 0x00002800070e7983 */ /* 0x000ee20000100a00 */
[C---:B------:R-:W-:Y:S02]  /*2ca40*/  R2UR UR6, R4.reuse ;  /* 0x00000000040672ca */ /* 0x040fe400000e0000 */
[C---:B------:R-:W-:Y:S01]  /*2ca50*/  R2UR UR7, R5.reuse ;  /* 0x00000000050772ca */ /* 0x040fe200000e0000 */
[----:B------:R-:W4:Y:S01]  /*2ca60*/  LDL.64 R12, [R7+0x20] ;  /* 0x00002000070c7983 */ /* 0x000f220000100a00 */
[C---:B------:R-:W-:Y:S02]  /*2ca70*/  R2UR UR4, R4.reuse ;  /* 0x00000000040472ca */ /* 0x040fe400000e0000 */
[----:B------:R-:W-:Y:S01]  /*2ca80*/  R2UR UR5, R5 ;  /* 0x00000000050572ca */ /* 0x000fe200000e0000 */
[----:B------:R-:W4:Y:S08]  /*2ca90*/  LDL.64 R56, [R7+0x8] ;  /* 0x0000080007387983 */ /* 0x000f300000100a00 */
[----:B--2---:R-:W2:Y:S04]  /*2caa0*/  LD.E R21, desc[UR6][R20.64] ;  /* 0x0000000614157980 */ /* 0x004ea8000c101900 */
[----:B---3--:R-:W2:Y:S01]  /*2cab0*/  LD.E.64 R58, desc[UR4][R14.64] ;  /* 0x000000040e3a7980 */ /* 0x008ea2000c101b00 */
[----:B------:R-:W-:Y:S05]  /*2cac0*/  WARPSYNC.ALL ;  /* 0x0000000000007948 */ /* 0x000fea0003800000 */
[----:B------:R-:W-:-:S02]  /*2cad0*/  R2UR UR4, R4 ;  /* 0x00000000040472ca */ /* 0x000fc400000e0000 */
[C---:B------:R-:W-:Y:S02]  /*2cae0*/  R2UR UR5, R5.reuse ;  /* 0x00000000050572ca */ /* 0x040fe400000e0000 */
[----:B------:R-:W-:Y:S02]  /*2caf0*/  R2UR UR6, R4 ;  /* 0x00000000040672ca */ /* 0x000fe400000e0000 */
[----:B------:R-:W-:-:S09]  /*2cb00*/  R2UR UR7, R5 ;  /* 0x00000000050772ca */ /* 0x000fd200000e0000 */
[----:B----4-:R0:W-:Y:S04]  /*2cb10*/  ST.E desc[UR4][R56.64], RZ ;  /* 0x000000ff38007985 */ /* 0x0101e8000c101904 */
[----:B------:R-:W3:Y:S01]  /*2cb20*/  LD.E.64 R14, desc[UR6][R12.64] ;  /* 0x000000060c0e7980 */ /* 0x000ee2000c101b00 */
[----:B--2---:R-:W-:Y:S01]  /*2cb30*/  IMAD R20, R21, 0x200, R58 ;  /* 0x0000020015147824 */ /* 0x004fe200078e023a */
[----:B------:R-:W-:Y:S01]  /*2cb40*/  WARPGROUP.ARRIVE ;  /* 0x00000000000079c5 */ /* 0x000fe20000000000 */
[----:B------:R-:W-:Y:S01]  /*2cb50*/  IMAD.MOV.U32 R21, RZ, RZ, R59 ;  /* 0x000000ffff157224 */ /* 0x000fe200078e003b */
[----:B------:R-:W-:Y:S01]  /*2cb60*/  R2UR UR8, R4 ;  /* 0x00000000040872ca */ /* 0x000fe200000e0000 */
[----:B------:R-:W-:Y:S01]  /*2cb70*/  IMAD.MOV.U32 R11, RZ, RZ, 0x1 ;  /* 0x00000001ff0b7424 */ /* 0x000fe200078e00ff */
[----:B------:R-:W-:-:S02]  /*2cb80*/  R2UR UR6, R20 ;  /* 0x00000000140672ca */ /* 0x000fc400000e0000 */
[----:B------:R-:W-:Y:S02]  /*2cb90*/  R2UR UR7, R21 ;  /* 0x00000000150772ca */ /* 0x000fe400000e0000 */
[C---:B------:R-:W-:Y:S02]  /*2cba0*/  R2UR UR9, R5.reuse ;  /* 0x00000000050972ca */ /* 0x040fe400000e0000 */
[----:B------:R-:W-:Y:S02]  /*2cbb0*/  R2UR UR10, R4 ;  /* 0x00000000040a72ca */ /* 0x000fe400000e0000 */
[----:B------:R-:W-:Y:S02]  /*2cbc0*/  R2UR UR11, R5 ;  /* 0x00000000050b72ca */ /* 0x000fe400000e0000 */
[----:B---3--:R-:W-:Y:S02]  /*2cbd0*/  R2UR UR4, R14 ;  /* 0x000000000e0472ca */ /* 0x008fe400000e0000 */
[----:B------:R-:W-:-:S13]  /*2cbe0*/  R2UR UR5, R15 ;  /* 0x000000000f0572ca */ /* 0x000fda00000e0000 */
[----:B------:R-:W-:Y:S03]  /*2cbf0*/  HGMMA.64x64x16.F32.BF16 R24, gdesc[UR4], RZ, !UPT, gsb0 ;  /* 0x00e00000041879f0 */ /* 0x000fe6000c0018ff */
[----:B------:R-:W-:Y:S02]  /*2cc00*/  WARPGROUP.DEPBAR.LE gsb0, 0x0 ;  /* 0x00008000000079c5 */ /* 0x000fe40000010000 */
[----:B------:R0:W-:Y:S04]  /*2cc10*/  ST.E desc[UR8][R56.64], R11 ;  /* 0x0000000b38007985 */ /* 0x0001e8000c101908 */
[----:B------:R-:W2:Y:S01]  /*2cc20*/  LD.E.64 R14, desc[UR10][R12.64] ;  /* 0x0000000a0c0e7980 */ /* 0x000ea2000c101b00 */
[----:B------:R-:W-:Y:S01]  /*2cc30*/  VIADD R58, R20, 0x2 ;  /* 0x00000002143a7836 */ /* 0x000fe20000000000 */
[----:B------:R-:W-:Y:S01]  /*2cc40*/  R2UR UR7, R59 ;  /* 0x000000003b0772ca */ /* 0x000fe200000e0000 */
[----:B------:R-:W-:Y:S01]  /*2cc50*/  WARPGROUP.ARRIVE ;  /* 0x00000000000079c5 */ /* 0x000fe20000000000 */
[----:B------:R-:W-:-:S02]  /*2cc60*/  R2UR UR8, R4 ;  /* 0x00000000040872ca */ /* 0x000fc400000e0000 */
[----:B------:R-:W-:Y:S02]  /*2cc70*/  R2UR UR6, R58 ;  /* 0x000000003a0672ca */ /* 0x000fe400000e0000 */
[C---:B------:R-:W-:Y:S02]  /*2cc80*/  R2UR UR9, R5.reuse ;  /* 0x00000000050972ca */ /* 0x040fe400000e0000 */
[----:B------:R-:W-:Y:S02]  /*2cc90*/  R2UR UR10, R4 ;  /* 0x00000000040a72ca */ /* 0x000fe400000e0000 */
[----:B------:R-:W-:Y:S01]  /*2cca0*/  R2UR UR11, R5 ;  /* 0x00000000050b72ca */ /* 0x000fe200000e0000 */
[----:B--2---:R-:W-:Y:S01]  /*2ccb0*/  VIADD R14, R14, 0x2 ;  /* 0x000000020e0e7836 */ /* 0x004fe20000000000 */
[----:B------:R-:W-:-:S04]  /*2ccc0*/  R2UR UR5, R15 ;  /* 0x000000000f0572ca */ /* 0x000fc800000e0000 */
[----:B------:R-:W-:-:S13]  /*2ccd0*/  R2UR UR4, R14 ;  /* 0x000000000e0472ca */ /* 0x000fda00000e0000 */
[----:B------:R-:W-:Y:S03]  /*2cce0*/  HGMMA.64x64x16.F32.BF16 R24, gdesc[UR4], R24, gsb0 ;  /* 0x00e00000041879f0 */ /* 0x000fe60008001818 */
        /* <DEDUP_REMOVED lines=19> */
[----:B------:R-:W-:Y:S01]  /*2ce20*/  WARPGROUP.ARRIVE ;  /* 0x00000000000079c5 */ /* 0x000fe20000000000 */
[----:B------:R-:W-:Y:S01]  /*2ce30*/  IMAD.MOV.U32 R21, RZ, RZ, R59 ;  /* 0x000000ffff157224 */ /* 0x000fe200078e003b */
[----:B------:R-:W-:-:S02]  /*2ce40*/  R2UR UR8, R4 ;  /* 0x00000000040872ca */ /* 0x000fc400000e0000 */
[----:B------:R-:W-:Y:S02]  /*2ce50*/  R2UR UR6, R20 ;  /* 0x00000000140672ca */ /* 0x000fe400000e0000 */
        /* <DEDUP_REMOVED lines=8> */
[----:B------:R-:W2:Y:S01]  /*2cee0*/  LDL.64 R14, [R7+0x40] ;  /* 0x00004000070e7983 */ /* 0x000ea20000100a00 */
[----:B------:R-:W-:-:S02]  /*2cef0*/  R2UR UR4, R4 ;  /* 0x00000000040472ca */ /* 0x000fc400000e0000 */
[----:B------:R-:W-:Y:S01]  /*2cf00*/  R2UR UR5, R5 ;  /* 0x00000000050572ca */ /* 0x000fe200000e0000 */
[----:B------:R-:W3:-:S12]  /*2cf10*/  LDL.64 R12, [R7] ;  /* 0x00000000070c7983 */ /* 0x000ed80000100a00 */
[----:B--2---:R-:W2:Y:S01]  /*2cf20*/  LD.E R20, desc[UR4][R14.64] ;  /* 0x000000040e147980 */ /* 0x004ea2000c101900 */
[C---:B------:R-:W-:Y:S02]  /*2cf30*/  R2UR UR4, R4.reuse ;  /* 0x00000000040472ca */ /* 0x040fe400000e0000 */
[C---:B------:R-:W-:Y:S02]  /*2cf40*/  R2UR UR5, R5.reuse ;  /* 0x00000000050572ca */ /* 0x040fe400000e0000 */
[----:B------:R-:W-:Y:S02]  /*2cf50*/  R2UR UR6, R4 ;  /* 0x00000000040672ca */ /* 0x000fe400000e0000 */
[----:B------:R-:W-:Y:S01]  /*2cf60*/  R2UR UR7, R5 ;  /* 0x00000000050772ca */ /* 0x000fe200000e0000 */
[----:B------:R-:W-:Y:S08]  /*2cf70*/  BSSY B2, `(.L_x_2180) ;  /* 0x0000007000027945 */ /* 0x000ff00003800000 */
[----:B---3--:R0:W5:Y:S04]  /*2cf80*/  LD.E R58, desc[UR4][R12.64] ;  /* 0x000000040c3a7980 */ /* 0x008168000c101900 */
[----:B------:R0:W5:Y:S01]  /*2cf90*/  LD.E R59, desc[UR6][R12.64+0x4] ;  /* 0x000004060c3b7980 */ /* 0x000162000c101900 */
[----:B--2---:R-:W-:-:S04]  /*2cfa0*/  LOP3.LUT R20, R20, 0x1, RZ, 0xfc, !PT ;  /* 0x0000000114147812 */ /* 0x004fc800078efcff */
[----:B------:R-:W-:-:S13]  /*2cfb0*/  ISETP.NE.AND P0, PT, R20, 0x3, PT ;  /* 0x000000031400780c */ /* 0x000fda0003f05270 */
[----:B0-----:R-:W-:Y:S05]  /*2cfc0*/  @!P0 BRA `(.L_x_2181) ;  /* 0x0000000000048947 */ /* 0x001fea0003800000 */
[----:B------:R-:W-:Y:S01]  /*2cfd0*/  BPT.TRAP 0x1 ;  /* 0x000000040000795c */ /* 0x000fe20000300000 */
.L_x_2181:
[----:B------:R-:W-:Y:S05]  /*2cfe0*/  BSYNC B2 ;  /* 0x0000000000027941 */ /* 0x000fea0003800000 */
.L_x_2180:
        /* <DEDUP_REMOVED lines=17> */
.L_x_2183:
[----:B------:R-:W-:Y:S05]  /*2d100*/  BSYNC B2 ;  /* 0x0000000000027941 */ /* 0x000fea0003800000 */
.L_x_2182:
        /* <DEDUP_REMOVED lines=10> */
.L_x_2185:
[----:B------:R-:W-:Y:S05]  /*2d1b0*/  BSYNC B2 ;  /* 0x0000000000027941 */ /* 0x000fea0003800000 */
.L_x_2184:
[----:B------:R-:W2:Y:S04]  /*2d1c0*/  LDL.64 R58, [R7] ;  /* 0x00000000073a7983 */ /* 0x000ea80000100a00 */
[----:B------:R-:W3:Y:S04]  /*2d1d0*/  LDL.64 R56, [R7+0x58] ;  /* 0x0000580007387983 */ /* 0x000ee80000100a00 */
[----:B------:R-:W4:Y:S04]  /*2d1e0*/  LDL.64 R12, [R7+0x48] ;  /* 0x00004800070c7983 */ /* 0x000f280000100a00 */
[----:B0----5:R-:W4:Y:S01]  /*2d1f0*/  LDL.64 R20, [R7+0x50] ;  /* 0x0000500007147983 */ /* 0x021f220000100a00 */
[----:B------:R-:W-:-:S02]  /*2d200*/  R2UR UR6, R4 ;  /* 0x00000000040672ca */ /* 0x000fc400000e0000 */
[C---:B------:R-:W-:Y:S02]  /*2d210*/  R2UR UR7, R5.reuse ;  /* 0x00000000050772ca */ /* 0x040fe400000e0000 */
[----:B------:R-:W-:Y:S02]  /*2d220*/  R2UR UR4, R4 ;  /* 0x00000000040472ca */ /* 0x000fe400000e0000 */
[----:B------:R-:W-:-:S09]  /*2d230*/  R2UR UR5, R5 ;  /* 0x00000000050572ca */ /* 0x000fd200000e0000 */
[----:B--2---:R-:W2:Y:S04]  /*2d240*/  LD.E R59, desc[UR6][R58.64] ;  /* 0x000000063a3b7980 */ /* 0x004ea8000c101900 */
[----:B---3--:R-:W2:Y:S01]  /*2d250*/  LD.E.64 R14, desc[UR4][R56.64] ;  /* 0x00000004380e7980 */ /* 0x008ea2000c101b00 */
[----:B------:R-:W-:Y:S05]  /*2d260*/  WARPSYNC.ALL ;  /* 0x0000000000007948 */ /* 0x000fea0003800000 */
[----:B------:R-:W-:-:S02]  /*2d270*/  R2UR UR6, R4 ;  /* 0x00000000040672ca */ /* 0x000fc400000e0000 */
[C---:B------:R-:W-:Y:S02]  /*2d280*/  R2UR UR7, R5.reuse ;  /* 0x00000000050772ca */ /* 0x040fe400000e0000 */
[----:B------:R-:W-:Y:S02]  /*2d290*/  R2UR UR4, R4 ;  /* 0x00000000040472ca */ /* 0x000fe400000e0000 */
[----:B------:R-:W-:-:S09]  /*2d2a0*/  R2UR UR5, R5 ;  /* 0x00000000050572ca */ /* 0x000fd200000e0000 */
[----:B----4-:R-:W3:Y:S04]  /*2d2b0*/  LD.E R62, desc[UR6][R12.64] ;  /* 0x000000060c3e7980 */ /* 0x010ee8000c101900 */
[----:B------:R-:W4:Y:S01]  /*2d2c0*/  LD.E.64 R60, desc[UR4][R20.64] ;  /* 0x00000004143c7980 */ /* 0x000f22000c101b00 */
[----:B------:R-:W-:Y:S01]  /*2d2d0*/  WARPGROUP.ARRIVE ;  /* 0x00000000000079c5 */ /* 0x000fe20000000000 */
[C---:B------:R-:W-:Y:S02]  /*2d2e0*/  R2UR UR8, R4.reuse ;  /* 0x00000000040872ca */ /* 0x040fe400000e0000 */
[----:B------:R-:W-:Y:S02]  /*2d2f0*/  R2UR UR9, R5 ;  /* 0x00000000050972ca */ /* 0x000fe400000e0000 */
[----:B------:R-:W-:-:S02]  /*2d300*/  R2UR UR10, R4 ;  /* 0x00000000040a72ca */ /* 0x000fc400000e0000 */
[----:B------:R-:W-:Y:S01]  /*2d310*/  R2UR UR11, R5 ;  /* 0x00000000050b72ca */ /* 0x000fe200000e0000 */
[----:B--2---:R-:W-:Y:S01]  /*2d320*/  IMAD R14, R59, 0x1000, R14 ;  /* 0x000010003b0e7824 */ /* 0x004fe200078e020e */
[----:B------:R-:W-:-:S04]  /*2d330*/  R2UR UR7, R15 ;  /* 0x000000000f0772ca */ /* 0x000fc800000e0000 */
[----:B------:R-:W-:Y:S02]  /*2d340*/  R2UR UR6, R14 ;  /* 0x000000000e0672ca */ /* 0x000fe400000e0000 */
[----:B---3--:R-:W-:Y:S02]  /*2d350*/  ISETP.NE.U32.AND P0, PT, R62, RZ, PT ;  /* 0x000000ff3e00720c */ /* 0x008fe40003f05070 */
[----:B----4-:R-:W-:Y:S02]  /*2d360*/  R2UR UR4, R60 ;  /* 0x000000003c0472ca */ /* 0x010fe400000e0000 */
[----:B------:R-:W-:-:S09]  /*2d370*/  R2UR UR5, R61 ;  /* 0x000000003d0572ca */ /* 0x000fd200000e0000 */
[----:B------:R-:W-:-:S05]  /*2d380*/  VOTEU.ANY UP0, P0 ;  /* 0x00000000003f7886 */ /* 0x000fca0000000100 */
[----:B------:R-:W-:Y:S03]  /*2d390*/  HGMMA.64x64x16.F32.BF16 R24, gdesc[UR4], R24, UP0, gsb0 ;  /* 0x00e00000041879f0 */ /* 0x000fe6000b801818 */
[----:B------:R-:W-:Y:S02]  /*2d3a0*/  WARPGROUP.DEPBAR.LE gsb0, 0x0 ;  /* 0x00008000000079c5 */ /* 0x000fe40000010000 */
[----:B------:R-:W-:Y:S04]  /*2d3b0*/  ST.E desc[UR8][R12.64], R11 ;  /* 0x0000000b0c007985 */ /* 0x000fe8000c101908 */
[----:B------:R-:W2:Y:S01]  /*2d3c0*/  LD.E.64 R56, desc[UR10][R20.64] ;  /* 0x0000000a14387980 */ /* 0x000ea2000c101b00 */
[----:B------:R-:W-:Y:S01]  /*2d3d0*/  VIADD R58, R14, 0x2 ;  /* 0x000000020e3a7836 */ /* 0x000fe20000000000 */
[----:B------:R-:W-:Y:S01]  /*2d3e0*/  WARPGROUP.ARRIVE ;  /* 0x00000000000079c5 */ /* 0x000fe20000000000 */
[----:B------:R-:W-:Y:S01]  /*2d3f0*/  IMAD.MOV.U32 R59, RZ, RZ, R15 ;  /* 0x000000ffff3b7224 */ /* 0x000fe200078e000f */
[----:B------:R-:W-:-:S02]  /*2d400*/  R2UR UR8, R4 ;  /* 0x00000000040872ca */ /* 0x000fc400000e0000 */
[----:B------:R-:W-:Y:S02]  /*2d410*/  R2UR UR6, R58 ;  /* 0x000000003a0672ca */ /* 0x000fe400000e0000 */
        /* <DEDUP_REMOVED lines=236> */
[----:B------:R-:W-:Y:S01]  /*2e2e0*/  UMOV UR4, 0x1 ;  /* 0x0000000100047882 */ /* 0x000fe20000000000 */
[----:B------:R-:W-:Y:S01]  /*2e2f0*/  IMAD.MOV.U32 R59, RZ, RZ, R15 ;  /* 0x000000ffff3b7224 */ /* 0x000fe200078e000f */
[----:B------:R-:W0:Y:S01]  /*2e300*/  S2R R60, SR_TID.X ;  /* 0x00000000003c7919 */ /* 0x000e220000002100 */
[----:B------:R-:W-:Y:S01]  /*2e310*/  UISETP.NE.U32.AND UP0, UPT, UR4, URZ, UPT ;  /* 0x0000003f0400728c */ /* 0x000fe2000bf05070 */
[----:B------:R-:W-:Y:S01]  /*2e320*/  WARPGROUP.ARRIVE ;  /* 0x00000000000079c5 */ /* 0x000fe20000000000 */
[----:B------:R-:W-:-:S02]  /*2e330*/  R2UR UR6, R4 ;  /* 0x00000000040672ca */ /* 0x000fc400000e0000 */
[----:B------:R-:W-:Y:S02]  /*2e340*/  R2UR UR11, R59 ;  /* 0x000000003b0b72ca */ /* 0x000fe400000e0000 */
[C---:B------:R-:W-:Y:S02]  /*2e350*/  R2UR UR7, R5.reuse ;  /* 0x00000000050772ca */ /* 0x040fe400000e0000 */
[----:B------:R-:W-:Y:S02]  /*2e360*/  R2UR UR12, R4 ;  /* 0x00000000040c72ca */ /* 0x000fe400000e0000 */
[----:B------:R-:W-:Y:S02]  /*2e370*/  R2UR UR13, R5 ;  /* 0x00000000050d72ca */ /* 0x000fe400000e0000 */
[----:B0-----:R-:W-:-:S06]  /*2e380*/  SHF.R.U32.HI R60, RZ, 0x7, R60 ;  /* 0x00000007ff3c7819 */ /* 0x001fcc000001163c */
[----:B------:R-:W0:Y:S02]  /*2e390*/  SHFL.IDX PT, R60, R60, RZ, 0x1f ;  /* 0x00001fff3c3c7589 */ /* 0x000e2400000e0000 */
[----:B0-----:R-:W-:-:S04]  /*2e3a0*/  ISETP.GT.AND P0, PT, R60, 0x7f, PT ;  /* 0x0000007f3c00780c */ /* 0x001fc80003f04270 */
[----:B------:R-:W-:-:S05]  /*2e3b0*/  SEL R61, RZ, 0x2, !P0 ;  /* 0x00000002ff3d7807 */ /* 0x000fca0004000000 */
[----:B------:R-:W-:-:S05]  /*2e3c0*/  IMAD.IADD R58, R61, 0x1, R62 ;  /* 0x000000013d3a7824 */ /* 0x000fca00078e023e */
[----:B------:R-:W-:Y:S02]  /*2e3d0*/  R2UR UR10, R58 ;  /* 0x000000003a0a72ca */ /* 0x000fe400000e0000 */
[----:B--2---:R-:W-:Y:S02]  /*2e3e0*/  IADD3 R56, R61, 0x800, R56 ;  /* 0x000008003d387810 */ /* 0x004fe40007ffe038 */
[----:B------:R-:W-:Y:S02]  /*2e3f0*/  R2UR UR9, R57 ;  /* 0x00000000390972ca */ /* 0x000fe400000e0000 */
[----:B------:R-:W-:-:S13]  /*2e400*/  R2UR UR8, R56 ;  /* 0x00000000380872ca */ /* 0x000fda00000e0000 */
[----:B------:R-:W-:Y:S03]  /*2e410*/  HGMMA.64x64x16.F32.BF16 R24, gdesc[UR8], R24, UP0, gsb0 ;  /* 0x00e00000081879f0 */ /* 0x000fe6000b801818 */
[----:B------:R-:W-:Y:S02]  /*2e420*/  WARPGROUP.DEPBAR.LE gsb0, 0x0 ;  /* 0x00008000000079c5 */ /* 0x000fe40000010000 */
[----:B------:R0:W-:Y:S04]  /*2e430*/  ST.E desc[UR6][R12.64], R11 ;  /* 0x0000000b0c007985 */ /* 0x0001e8000c101906 */
[----:B------:R-:W2:Y:S01]  /*2e440*/  LD.E.64 R56, desc[UR12][R20.64] ;  /* 0x0000000c14387980 */ /* 0x000ea2000c101b00 */
[----:B------:R-:W-:Y:S01]  /*2e450*/  IMAD.MOV.U32 R65, RZ, RZ, 0x4 ;  /* 0x00000004ff417424 */ /* 0x000fe200078e00ff */
[----:B------:R-:W-:Y:S01]  /*2e460*/  WARPGROUP.ARRIVE ;  /* 0x00000000000079c5 */ /* 0x000fe20000000000 */
[----:B------:R-:W-:Y:S01]  /*2e470*/  IMAD.MOV.U32 R59, RZ, RZ, R15 ;  /* 0x000000ffff3b7224 */ /* 0x000fe200078e000f */
[----:B------:R-:W-:-:S02]  /*2e480*/  R2UR UR8, R4 ;  /* 0x00000000040872ca */ /* 0x000fc400000e0000 */
[----:B------:R-:W-:Y:S02]  /*2e490*/  SEL R63, R65, 0x2, P0 ;  /* 0x00000002413f7807 */ /* 0x000fe40000000000 */
[----:B------:R-:W-:Y:S02]  /*2e4a0*/  R2UR UR7, R59 ;  /* 0x000000003b0772ca */ /* 0x000fe400000e0000 */
[C---:B------:R-:W-:Y:S01]  /*2e4b0*/  R2UR UR9, R5.reuse ;  /* 0x00000000050972ca */ /* 0x040fe200000e0000 */
[----:B------:R-:W-:Y:S01]  /*2e4c0*/  IMAD.IADD R58, R62, 0x1, R63 ;  /* 0x000000013e3a7824 */ /* 0x000fe200078e023f */
[----:B------:R-:W-:Y:S02]  /*2e4d0*/  R2UR UR10, R4 ;  /* 0x00000000040a72ca */ /* 0x000fe400000e0000 */
[----:B------:R-:W-:Y:S02]  /*2e4e0*/  R2UR UR11, R5 ;  /* 0x00000000050b72ca */ /* 0x000fe400000e0000 */
[----:B------:R-:W-:-:S02]  /*2e4f0*/  R2UR UR6, R58 ;  /* 0x000000003a0672ca */ /* 0x000fc400000e0000 */
[----:B--2---:R-:W-:Y:S02]  /*2e500*/  IADD3 R56, R63, 0x800, R56 ;  /* 0x000008003f387810 */ /* 0x004fe40007ffe038 */
[----:B------:R-:W-:Y:S02]  /*2e510*/  R2UR UR5, R57 ;  /* 0x00000000390572ca */ /* 0x000fe400000e0000 */
[----:B------:R-:W-:-:S13]  /*2e520*/  R2UR UR4, R56 ;  /* 0x00000000380472ca */ /* 0x000fda00000e0000 */
[----:B------:R-:W-:Y:S03]  /*2e530*/  HGMMA.64x64x16.F32.BF16 R24, gdesc[UR4], R24, gsb0 ;  /* 0x00e00000041879f0 */ /* 0x000fe60008001818 */
[----:B------:R-:W-:Y:S02]  /*2e540*/  WARPGROUP.DEPBAR.LE gsb0, 0x0 ;  /* 0x00008000000079c5 */ /* 0x000fe40000010000 */
[----:B------:R0:W-:Y:S04]  /*2e550*/  ST.E desc[UR8][R12.64], R11 ;  /* 0x0000000b0c007985 */ /* 0x0001e8000c101908 */
[----:B------:R-:W2:Y:S01]  /*2e560*/  LD.E.64 R56, desc[UR10][R20.64] ;  /* 0x0000000a14387980 */ /* 0x000ea2000c101b00 */
[----:B------:R-:W-:Y:S01]  /*2e570*/  SEL R65, R65, 0x6, !P0 ;  /* 0x0000000641417807 */ /* 0x000fe20004000000 */
[----:B------:R-:W-:Y:S01]  /*2e580*/  IMAD.MOV.U32 R59, RZ, RZ, R15 ;  /* 0x000000ffff3b7224 */ /* 0x000fe200078e000f */
[----:B------:R-:W-:Y:S01]  /*2e590*/  WARPGROUP.ARRIVE ;  /* 0x00000000000079c5 */ /* 0x000fe20000000000 */
[----:B------:R-:W-:-:S02]  /*2e5a0*/  R2UR UR8, R4 ;  /* 0x00000000040872ca */ /* 0x000fc400000e0000 */
[----:B------:R-:W-:Y:S01]  /*2e5b0*/  IMAD.IADD R58, R62, 0x1, R65 ;  /* 0x000000013e3a7824 */ /* 0x000fe200078e0241 */
[----:B------:R-:W-:Y:S02]  /*2e5c0*/  R2UR UR7, R59 ;  /* 0x000000003b0772ca */ /* 0x000fe400000e0000 */
[C---:B------:R-:W-:Y:S02]  /*2e5d0*/  R2UR UR9, R5.reuse ;  /* 0x00000000050972ca */ /* 0x040fe400000e0000 */
[----:B------:R-:W-:Y:S02]  /*2e5e0*/  R2UR UR6, R58 ;  /* 0x000000003a0672ca */ /* 0x000fe400000e0000 */
[----:B------:R-:W-:Y:S02]  /*2e5f0*/  R2UR UR10, R4 ;  /* 0x00000000040a72ca */ /* 0x000fe400000e0000 */
[----:B------:R-:W-:Y:S02]  /*2e600*/  R2UR UR11, R5 ;  /* 0x00000000050b72ca */ /* 0x000fe400000e0000 */
[----:B--2---:R-:W-:-:S02]  /*2e610*/  IADD3 R56, R65, 0x800, R56 ;  /* 0x0000080041387810 */ /* 0x004fc40007ffe038 */
[----:B------:R-:W-:Y:S02]  /*2e620*/  R2UR UR5, R57 ;  /* 0x00000000390572ca */ /* 0x000fe400000e0000 */
[----:B------:R-:W-:-:S13]  /*2e630*/  R2UR UR4, R56 ;  /* 0x00000000380472ca */ /* 0x000fda00000e0000 */
[----:B------:R-:W-:Y:S03]  /*2e640*/  HGMMA.64x64x16.F32.BF16 R24, gdesc[UR4], R24, gsb0 ;  /* 0x00e00000041879f0 */ /* 0x000fe60008001818 */
[----:B------:R-:W-:Y:S02]  /*2e650*/  WARPGROUP.DEPBAR.LE gsb0, 0x0 ;  /* 0x00008000000079c5 */ /* 0x000fe40000010000 */
[----:B------:R0:W-:Y:S04]  /*2e660*/  ST.E desc[UR8][R12.64], R11 ;  /* 0x0000000b0c007985 */ /* 0x0001e8000c101908 */
[----:B------:R-:W2:Y:S01]  /*2e670*/  LD.E.64 R66, desc[UR10][R20.64] ;  /* 0x0000000a14427980 */ /* 0x000ea2000c101b00 */
[----:B------:R-:W-:Y:S01]  /*2e680*/  IMAD.MOV.U32 R56, RZ, RZ, 0x28 ;  /* 0x00000028ff387424 */ /* 0x000fe200078e00ff */
[----:B------:R-:W-:Y:S01]  /*2e690*/  WARPGROUP.ARRIVE ;  /* 0x00000000000079c5 */ /* 0x000fe20000000000 */
[----:B------:R-:W-:Y:S01]  /*2e6a0*/  IMAD.MOV.U32 R57, RZ, RZ, 0xa00 ;  /* 0x00000a00ff397424 */ /* 0x000fe200078e00ff */
[----:B------:R-:W-:Y:S01]  /*2e6b0*/  R2UR UR8, R4 ;  /* 0x00000000040872ca */ /* 0x000fe200000e0000 */
[----:B------:R-:W-:Y:S01]  /*2e6c0*/  IMAD.MOV.U32 R59, RZ, RZ, R15 ;  /* 0x000000ffff3b7224 */ /* 0x000fe200078e000f */
[----:B------:R-:W-:-:S02]  /*2e6d0*/  SEL R56, R56, 0x26, P0 ;  /* 0x0000002638387807 */ /* 0x000fc40000000000 */
[----:B------:R-:W-:Y:S02]  /*2e6e0*/  SEL R57, R57, 0x980, P0 ;  /* 0x0000098039397807 */ /* 0x000fe40000000000 */
[----:B------:R-:W-:Y:S02]  /*2e6f0*/  R2UR UR7, R59 ;  /* 0x000000003b0772ca */ /* 0x000fe400000e0000 */
[C---:B------:R-:W-:Y:S01]  /*2e700*/  R2UR UR9, R5.reuse ;  /* 0x00000000050972ca */ /* 0x040fe200000e0000 */
[----:B------:R-:W-:Y:S01]  /*2e710*/  IMAD.IADD R56, R56, 0x1, R57 ;  /* 0x0000000138387824 */ /* 0x000fe200078e0239 */
[----:B------:R-:W-:Y:S02]  /*2e720*/  R2UR UR10, R4 ;  /* 0x00000000040a72ca */ /* 0x000fe400000e0000 */
[----:B------:R-:W-:Y:S02]  /*2e730*/  R2UR UR11, R5 ;  /* 0x00000000050b72ca */ /* 0x000fe400000e0000 */
[----:B------:R-:W-:-:S05]  /*2e740*/  LOP3.LUT R57, R56, 0xa06, RZ, 0xc0, !PT ;  /* 0x00000a0638397812 */ /* 0x000fca00078ec0ff */
[----:B------:R-:W-:-:S05]  /*2e750*/  IMAD.IADD R58, R14, 0x1, R57 ;  /* 0x000000010e3a7824 */ /* 0x000fca00078e0239 */
[----:B------:R-:W-:Y:S01]  /*2e760*/  R2UR UR6, R58 ;  /* 0x000000003a0672ca */ /* 0x000fe200000e0000 */
[----:B--2---:R-:W-:Y:S02]  /*2e770*/  IMAD.IADD R56, R57, 0x1, R66 ;  /* 0x0000000139387824 */ /* 0x004fe400078e0242 */
[----:B------:R-:W-:-:S03]  /*2e780*/  IMAD.MOV.U32 R57, RZ, RZ, R67 ;  /* 0x000000ffff397224 */ /* 0x000fc600078e0043 */
[----:B------:R-:W-:Y:S02]  /*2e790*/  R2UR UR4, R56 ;  /* 0x00000000380472ca */ /* 0x000fe400000e0000 */
        /* <DEDUP_REMOVED lines=8> */
[----:B------:R-:W-:Y:S01]  /*2e820*/  R2UR UR8, R4 ;  /* 0x00000000040872ca */ /* 0x000fe200000e0000 */
[----:B------:R-:W-:Y:S01]  /*2e830*/  IMAD.IADD R58, R61, 0x1, R60 ;  /* 0x000000013d3a7824 */ /* 0x000fe200078e023c */
[----:B------:R-:W-:-:S02]  /*2e840*/  R2UR UR9, R5 ;  /* 0x00000000050972ca */ /* 0x000fc400000e0000 */
[----:B------:R-:W-:Y:S02]  /*2e850*/  R2UR UR7, R59 ;  /* 0x000000003b0772ca */ /* 0x000fe400000e0000 */
[----:B------:R-:W-:Y:S02]  /*2e860*/  R2UR UR6, R58 ;  /* 0x000000003a0672ca */ /* 0x000fe400000e0000 */
[----:B------:R-:W-:Y:S02]  /*2e870*/  R2UR UR10, R4 ;  /* 0x00000000040a72ca */ /* 0x000fe400000e0000 */
[----:B------:R-:W-:Y:S02]  /*2e880*/  R2UR UR11, R5 ;  /* 0x00000000050b72ca */ /* 0x000fe400000e0000 */
[----:B--2---:R-:W-:Y:S02]  /*2e890*/  IADD3 R56, R61, 0xa00, R56 ;  /* 0x00000a003d387810 */ /* 0x004fe40007ffe038 */
[----:B------:R-:W-:-:S02]  /*2e8a0*/  R2UR UR5, R57 ;  /* 0x00000000390572ca */ /* 0x000fc400000e0000 */
[----:B------:R-:W-:-:S13]  /*2e8b0*/  R2UR UR4, R56 ;  /* 0x00000000380472ca */ /* 0x000fda00000e0000 */
[----:B------:R-:W-:Y:S03]  /*2e8c0*/  HGMMA.64x64x16.F32.BF16 R24, gdesc[UR4], R24, gsb0 ;  /* 0x00e00000041879f0 */ /* 0x000fe60008001818 */
[----:B------:R-:W-:Y:S02]  /*2e8d0*/  WARPGROUP.DEPBAR.LE gsb0, 0x0 ;  /* 0x00008000000079c5 */ /* 0x000fe40000010000 */
[----:B------:R0:W-:Y:S04]  /*2e8e0*/  ST.E desc[UR8][R12.64], R11 ;  /* 0x0000000b0c007985 */ /* 0x0001e8000c101908 */
[----:B------:R-:W2:Y:S01]  /*2e8f0*/  LD.E.64 R56, desc[UR10][R20.64] ;  /* 0x0000000a14387980 */ /* 0x000ea2000c101b00 */
[----:B------:R-:W-:Y:S01]  /*2e900*/  IMAD.IADD R58, R63, 0x1, R60 ;  /* 0x000000013f3a7824 */ /* 0x000fe200078e023c */
[----:B------:R-:W-:Y:S01]  /*2e910*/  WARPGROUP.ARRIVE ;  /* 0x00000000000079c5 */ /* 0x000fe20000000000 */
[----:B------:R-:W-:Y:S01]  /*2e920*/  IMAD.MOV.U32 R59, RZ, RZ, R15 ;  /* 0x000000ffff3b7224 */ /* 0x000fe200078e000f */
[----:B------:R-:W-:-:S02]  /*2e930*/  R2UR UR8, R4 ;  /* 0x00000000040872ca */ /* 0x000fc400000e0000 */
[----:B------:R-:W-:Y:S02]  /*2e940*/  R2UR UR6, R58 ;  /* 0x000000003a0672ca */ /* 0x000fe400000e0000 */
[----:B------:R-:W-:Y:S02]  /*2e950*/  R2UR UR7, R59 ;  /* 0x000000003b0772ca */ /* 0x000fe400000e0000 */
[C---:B------:R-:W-:Y:S02]  /*2e960*/  R2UR UR9, R5.reuse ;  /* 0x00000000050972ca */ /* 0x040fe400000e0000 */
        /* <DEDUP_REMOVED lines=172> */
[----:B------:R-:W-:-:S02]  /*2f430*/  R2UR UR8, R4 ;  /* 0x00000000040872ca */ /* 0x000fc400000e0000 */
[----:B------:R-:W-:Y:S02]  /*2f440*/  SEL R56, R56, 0x3e, P0 ;  /* 0x0000003e38387807 */ /* 0x000fe40000000000 */
[----:B------:R-:W-:Y:S02]  /*2f450*/  SEL R57, R57, 0xf80, P0 ;  /* 0x00000f8039397807 */ /* 0x000fe40000000000 */
[----:B------:R-:W-:-:S03]  /*2f460*/  R2UR UR9, R5 ;  /* 0x00000000050972ca */ /* 0x000fc600000e0000 */
[----:B------:R-:W-:-:S05]  /*2f470*/  IMAD.IADD R56, R56, 0x1, R57 ;  /* 0x0000000138387824 */ /* 0x000fca00078e0239 */
[----:B------:R-:W-:-:S05]  /*2f480*/  LOP3.LUT R57, R56, 0x1e06, RZ, 0xc0, !PT ;  /* 0x00001e0638397812 */ /* 0x000fca00078ec0ff */
[----:B------:R-:W-:-:S05]  /*2f490*/  IMAD.IADD R56, R14, 0x1, R57 ;  /* 0x000000010e387824 */ /* 0x000fca00078e0239 */
[----:B------:R-:W-:Y:S01]  /*2f4a0*/  R2UR UR6, R56 ;  /* 0x00000000380672ca */ /* 0x000fe200000e0000 */
[----:B--2---:R-:W-:Y:S02]  /*2f4b0*/  IMAD.IADD R14, R57, 0x1, R20 ;  /* 0x00000001390e7824 */ /* 0x004fe400078e0214 */
[----:B------:R-:W-:Y:S02]  /*2f4c0*/  IMAD.MOV.U32 R57, RZ, RZ, R15 ;  /* 0x000000ffff397224 */ /* 0x000fe400078e000f */
[----:B------:R-:W-:Y:S01]  /*2f4d0*/  IMAD.MOV.U32 R15, RZ, RZ, R21 ;  /* 0x000000ffff0f7224 */ /* 0x000fe200078e0015 */
[----:B------:R-:W-:Y:S02]  /*2f4e0*/  R2UR UR4, R14 ;  /* 0x000000000e0472ca */ /* 0x000fe400000e0000 */
[----:B------:R-:W-:Y:S02]  /*2f4f0*/  R2UR UR7, R57 ;  /* 0x00000000390772ca */ /* 0x000fe400000e0000 */
        /* <DEDUP_REMOVED lines=9> */
[----:B------:R-:W-:Y:S02]  /*2f590*/  R2UR UR4, R4 ;  /* 0x00000000040472ca */ /* 0x000fe400000e0000 */
[----:B------:R-:W-:Y:S01]  /*2f5a0*/  R2UR UR5, R5 ;  /* 0x00000000050572ca */ /* 0x000fe200000e0000 */
[----:B------:R-:W-:-:S12]  /*2f5b0*/  BSSY B2, `(.L_x_2187) ;  /* 0x0000006000027945 */ /* 0x000fd80003800000 */
[----:B---3--:R0:W5:Y:S01]  /*2f5c0*/  LD.E R14, desc[UR4][R14.64] ;  /* 0x000000040e0e7980 */ /* 0x008162000c101900 */
[----:B--2---:R-:W-:-:S04]  /*2f5d0*/  LOP3.LUT R56, R56, 0x1, RZ, 0xfc, !PT ;  /* 0x0000000138387812 */ /* 0x004fc800078efcff */
[----:B------:R-:W-:-:S13]  /*2f5e0*/  ISETP.NE.AND P0, PT, R56, 0x3, PT ;  /* 0x000000033800780c */ /* 0x000fda0003f05270 */
[----:B0-----:R-:W-:Y:S05]  /*2f5f0*/  @!P0 BRA `(.L_x_2188) ;  /* 0x0000000000048947 */ /* 0x001fea0003800000 */
[----:B------:R-:W-:Y:S01]  /*2f600*/  BPT.TRAP 0x1 ;  /* 0x000000040000795c */ /* 0x000fe20000300000 */
.L_x_2188:
[----:B------:R-:W-:Y:S05]  /*2f610*/  BSYNC B2 ;  /* 0x0000000000027941 */ /* 0x000fea0003800000 */
.L_x_2187:
[C---:B------:R-:W-:Y:S02]  /*2f620*/  R2UR UR6, R4.reuse ;  /* 0x00000000040672ca */ /* 0x040fe400000e0000 */
[C---:B------:R-:W-:Y:S02]  /*2f630*/  R2UR UR7, R5.reuse ;  /* 0x00000000050772ca */ /* 0x040fe400000e0000 */
[----:B------:R-:W-:Y:S02]  /*2f640*/  R2UR UR4, R4 ;  /* 0x00000000040472ca */ /* 0x000fe400000e0000 */
[----:B------:R-:W-:-:S09]  /*2f650*/  R2UR UR5, R5 ;  /* 0x00000000050572ca */ /* 0x000fd200000e0000 */
[----:B------:R-:W2:Y:S04]  /*2f660*/  LD.E.64 R12, desc[UR6][R20.64+0x20] ;  /* 0x00002006140c7980 */ /* 0x000ea8000c101b00 */
[----:B------:R-:W3:Y:S01]  /*2f670*/  LD.E R11, desc[UR4][R20.64+0xc] ;  /* 0x00000c04140b7980 */ /* 0x000ee2000c101900 */
[----:B--2---:R-:W-:-:S05]  /*2f680*/  MOV R13, R12 ;  /* 0x0000000c000d7202 */ /* 0x004fca0000000f00 */
[----:B-----5:R-:W-:-:S05]  /*2f690*/  IMAD R14, R14, 0x8, R13 ;  /* 0x000000080e0e7824 */ /* 0x020fca00078e020d */
[----:B---3--:R-:W-:-:S04]  /*2f6a0*/  PRMT R11, R11, 0x654, R14 ;  /* 0x000006540b0b7816 */ /* 0x008fc8000000000e */
[----:B------:R0:W-:Y:S01]  /*2f6b0*/  SYNCS.ARRIVE.TRANS64.RED.A1T0 RZ, [R11+URZ], RZ ;  /* 0x000000ff0bff79a7 */ /* 0x0001e2000810043f */
[----:B------:R-:W2:Y:S04]  /*2f6c0*/  LDL.64 R12, [R7+0x68] ;  /* 0x00006800070c7983 */ /* 0x000ea80000100a00 */
[----:B------:R-:W3:Y:S04]  /*2f6d0*/  LD.E R15, desc[UR4][R8.64+0x24] ;  /* 0x00002404080f7980 */ /* 0x000ee8000c101900 */
[----:B------:R-:W4:Y:S04]  /*2f6e0*/  LD.E R14, desc[UR4][R8.64] ;  /* 0x00000004080e7980 */ /* 0x000f28000c101900 */
[----:B--2---:R-:W0:Y:S01]  /*2f6f0*/  LD.E.64 R12, desc[UR4][R12.64] ;  /* 0x000000040c0c7980 */ /* 0x004e22000c101b00 */
[----:B---3--:R-:W-:-:S13]  /*2f700*/  ISETP.NE.AND P0, PT, R15, 0x1, PT ;  /* 0x000000010f00780c */ /* 0x008fda0003f05270 */
[C---:B------:R-:W-:Y:S02]  /*2f710*/  @P0 R2UR UR6, R4.reuse ;  /* 0x00000000040602ca */ /* 0x040fe400000e0000 */
[C---:B------:R-:W-:Y:S02]  /*2f720*/  @P0 R2UR UR7, R5.reuse ;  /* 0x00000000050702ca */ /* 0x040fe400000e0000 */
[C---:B------:R-:W-:Y:S02]  /*2f730*/  R2UR UR14, R4.reuse ;  /* 0x00000000040e72ca */ /* 0x040fe400000e0000 */
[----:B------:R-:W-:Y:S02]  /*2f740*/  R2UR UR15, R5 ;  /* 0x00000000050f72ca */ /* 0x000fe400000e0000 */
[----:B------:R-:W-:-:S07]  /*2f750*/  R2UR UR10, R4 ;  /* 0x00000000040a72ca */ /* 0x000fce00000e0000 */
[----:B------:R-:W2:Y:S01]  /*2f760*/  @P0 LD.E R57, desc[UR6][R8.64+0x2c] ;  /* 0x00002c0608390980 */ /* 0x000ea2000c101900 */
[C---:B------:R-:W-:Y:S02]  /*2f770*/  R2UR UR6, R4.reuse ;  /* 0x00000000040672ca */ /* 0x040fe400000e0000 */
[C---:B------:R-:W-:Y:S01]  /*2f780*/  R2UR UR7, R5.reuse ;  /* 0x00000000050772ca */ /* 0x040fe200000e0000 */
[----:B------:R-:W3:Y:S01]  /*2f790*/  LD.E R63, desc[UR14][R8.64+0x18] ;  /* 0x0000180e083f7980 */ /* 0x000ee2000c101900 */
[C---:B------:R-:W-:Y:S02]  /*2f7a0*/  R2UR UR11, R5.reuse ;  /* 0x00000000050b72ca */ /* 0x040fe400000e0000 */
[C---:B------:R-:W-:Y:S02]  /*2f7b0*/  R2UR UR8, R4.reuse ;  /* 0x00000000040872ca */ /* 0x040fe400000e0000 */
[----:B------:R-:W-:Y:S02]  /*2f7c0*/  R2UR UR9, R5 ;  /* 0x00000000050972ca */ /* 0x000fe400000e0000 */
[----:B------:R-:W-:-:S02]  /*2f7d0*/  R2UR UR12, R4 ;  /* 0x00000000040c72ca */ /* 0x000fc400000e0000 */
[----:B------:R-:W-:-:S03]  /*2f7e0*/  R2UR UR13, R5 ;  /* 0x00000000050d72ca */ /* 0x000fc600000e0000 */
[----:B------:R-:W2:Y:S04]  /*2f7f0*/  LD.E R59, desc[UR6][R8.64+0x4] ;  /* 0x00000406083b7980 */ /* 0x000ea8000c101900 */
[----:B------:R-:W2:Y:S04]  /*2f800*/  LD.E R61, desc[UR10][R8.64+0xc] ;  /* 0x00000c0a083d7980 */ /* 0x000ea8000c101900 */
[----:B------:R-:W2:Y:S04]  /*2f810*/  LD.E R60, desc[UR8][R8.64+0x10] ;  /* 0x00001008083c7980 */ /* 0x000ea8000c101900 */
[----:B------:R-:W2:Y:S04]  /*2f820*/  LD.E R62, desc[UR12][R8.64+0x14] ;  /* 0x0000140c083e7980 */ /* 0x000ea8000c101900 */
[----:B0-----:R0:W2:Y:S02]  /*2f830*/  LD.E R11, desc[UR4][R12.64] ;  /* 0x000000040c0b7980 */ /* 0x0010a4000c101900 */
[----:B0-----:R-:W-:-:S02]  /*2f840*/  IMAD.MOV.U32 R12, RZ, RZ, R19 ;  /* 0x000000ffff0c7224 */ /* 0x001fc400078e0013 */
[----:B------:R-:W-:-:S05]  /*2f850*/  IMAD.MOV.U32 R13, RZ, RZ, R18 ;  /* 0x000000ffff0d7224 */ /* 0x000fca00078e0012 */
[----:B------:R4:W2:Y:S01]  /*2f860*/  LD.E R21, desc[UR4][R12.64] ;  /* 0x000000040c157980 */ /* 0x0008a2000c101900 */
[----:B------:R-:W-:Y:S02]  /*2f870*/  @P0 R2UR UR4, R4 ;  /* 0x00000000040402ca */ /* 0x000fe400000e0000 */
[----:B------:R-:W-:-:S13]  /*2f880*/  @P0 R2UR UR5, R5 ;  /* 0x00000000050502ca */ /* 0x000fda00000e0000 */
[----:B------:R-:W2:Y:S01]  /*2f890*/  @P0 LD.E R56, desc[UR4][R8.64+0x28] ;  /* 0x0000280408380980 */ /* 0x000ea2000c101900 */
[----:B------:R-:W-:Y:S02]  /*2f8a0*/  R2UR UR4, R4 ;  /* 0x00000000040472ca */ /* 0x000fe400000e0000 */
[----:B------:R-:W-:-:S13]  /*2f8b0*/  R2UR UR5, R5 ;  /* 0x00000000050572ca */ /* 0x000fda00000e0000 */
[----:B------:R-:W2:Y:S01]  /*2f8c0*/  LD.E R58, desc[UR4][R8.64+0x8] ;  /* 0x00000804083a7980 */ /* 0x000ea2000c101900 */
[----:B----4-:R-:W-:-:S04]  /*2f8d0*/  SHF.R.S32.HI R13, RZ, 0x1f, R14 ;  /* 0x0000001fff0d7819 */ /* 0x010fc8000001140e */
[----:B------:R-:W-:-:S04]  /*2f8e0*/  LEA.HI R12, R13, R14, RZ, 0x7 ;  /* 0x0000000e0d0c7211 */ /* 0x000fc800078f38ff */
[----:B------:R-:W-:-:S05]  /*2f8f0*/  LOP3.LUT R15, R12, 0xffffff80, RZ, 0xc0, !PT ;  /* 0xffffff800c0f7812 */ /* 0x000fca00078ec0ff */
[----:B------:R-:W-:-:S05]  /*2f900*/  IMAD.IADD R15, R14, 0x1, -R15 ;  /* 0x000000010e0f7824 */ /* 0x000fca00078e0a0f */
[----:B------:R-:W-:-:S04]  /*2f910*/  SHF.R.S32.HI R12, RZ, 0x1f, R15 ;  /* 0x0000001fff0c7819 */ /* 0x000fc8000001140f */
[CC--:B------:R-:W-:Y:S02]  /*2f920*/  LEA.HI R20, R12.reuse, R15.reuse, RZ, 0x2 ;  /* 0x0000000f0c147211 */ /* 0x0c0fe400078f10ff */
[----:B------:R-:W-:-:S04]  /*2f930*/  LEA.HI R12, R12, R15, RZ, 0x5 ;  /* 0x0000000f0c0c7211 */ /* 0x000fc800078f28ff */
[----:B------:R-:W-:Y:S02]  /*2f940*/  SHF.R.S32.HI R12, RZ, 0x5, R12 ;  /* 0x00000005ff0c7819 */ /* 0x000fe4000001140c */
[----:B---3--:R-:W-:Y:S01]  /*2f950*/  ISETP.GE.AND P1, PT, R63, 0x1, PT ;  /* 0x000000013f00780c */ /* 0x008fe20003f26270 */
[----:B------:R-:W-:Y:S01]  /*2f960*/  BSSY B2, `(.L_x_2189) ;  /* 0x0000081000027945 */ /* 0x000fe20003800000 */
[-C--:B--2---:R-:W-:Y:S01]  /*2f970*/  FMUL.FTZ R25, R25, R11.reuse ;  /* 0x0000000b19197220 */ /* 0x084fe20000410000 */
[----:B------:R-:W-:-:S03]  /*2f980*/  FMUL.FTZ R24, R24, R11 ;  /* 0x0000000b18187220 */ /* 0x000fc60000410000 */
[----:B------:R0:W1:Y:S02]  /*2f990*/  MUFU.TANH R65, R25 ;  /* 0x0000001900417308 */ /* 0x0000640000002400 */
[----:B0-----:R-:W-:-:S06]  /*2f9a0*/  LEA.HI R25, R13, R14, RZ, 0x2 ;  /* 0x0000000e0d197211 */ /* 0x001fcc00078f10ff */
[----:B------:R0:W2:Y:S01]  /*2f9b0*/  MUFU.TANH R64, R24 ;  /* 0x0000001800407308 */ /* 0x0000a20000002400 */
[--C-:B------:R-:W-:Y:S02]  /*2f9c0*/  SHF.R.S32.HI R13, RZ, 0x2, R20.reuse ;  /* 0x00000002ff0d7819 */ /* 0x100fe40000011414 */
[----:B------:R-:W-:Y:S02]  /*2f9d0*/  LOP3.LUT R25, R25, 0xfffffffc, RZ, 0xc0, !PT ;  /* 0xfffffffc19197812 */ /* 0x000fe400078ec0ff */
[----:B0-----:R-:W-:-:S03]  /*2f9e0*/  SHF.R.S32.HI R24, RZ, 0x1f, R20 ;  /* 0x0000001fff187819 */ /* 0x001fc60000011414 */
[----:B------:R-:W-:Y:S01]  /*2f9f0*/  IMAD.IADD R25, R14, 0x1, -R25 ;  /* 0x000000010e197824 */ /* 0x000fe200078e0a19 */
[----:B------:R-:W-:-:S04]  /*2fa00*/  LEA.HI R24, R24, R13, RZ, 0x3 ;  /* 0x0000000d18187211 */ /* 0x000fc800078f18ff */
[----:B------:R-:W-:Y:S02]  /*2fa10*/  LEA.HI R14, R25, R25, RZ, 0x1 ;  /* 0x00000019190e7211 */ /* 0x000fe400078f08ff */
[----:B------:R-:W-:Y:S02]  /*2fa20*/  LOP3.LUT R24, R24, 0xfffffff8, RZ, 0xc0, !PT ;  /* 0xfffffff818187812 */ /* 0x000fe400078ec0ff */
[----:B------:R-:W-:-:S03]  /*2fa30*/  LOP3.LUT R14, R14, 0x1ffffffe, RZ, 0xc0, !PT ;  /* 0x1ffffffe0e0e7812 */ /* 0x000fc600078ec0ff */
[----:B------:R-:W-:Y:S02]  /*2fa40*/  IMAD.IADD R24, R13, 0x1, -R24 ;  /* 0x000000010d187824 */ /* 0x000fe400078e0a18 */
[----:B------:R-:W-:Y:S02]  /*2fa50*/  IMAD R13, R21, 0x4, R12 ;  /* 0x00000004150d7824 */ /* 0x000fe400078e020c */
[----:B------:R-:W-:Y:S02]  /*2fa60*/  IMAD.IADD R14, R25, 0x1, -R14 ;  /* 0x00000001190e7824 */ /* 0x000fe400078e0a0e */
[----:B------:R-:W-:-:S04]  /*2fa70*/  IMAD.U32 R13, R13, 0x10, R24 ;  /* 0x000000100d0d7824 */ /* 0x000fc800078e0018 */
[----:B------:R-:W-:-:S04]  /*2fa80*/  IMAD R13, R14, 0x8, R13 ;  /* 0x000000080e0d7824 */ /* 0x000fc800078e020d */
[----:B------:R-:W-:Y:S01]  /*2fa90*/  @P0 IMAD.HI.U32 R56, R13, R56, RZ ;  /* 0x000000380d380227 */ /* 0x000fe200078e00ff */
[----:B------:R-:W-:-:S04]  /*2faa0*/  LOP3.LUT R20, R20, 0x7ffffffc, RZ, 0xc0, !PT ;  /* 0x7ffffffc14147812 */ /* 0x000fc800078ec0ff */
[----:B------:R-:W-:Y:S01]  /*2fab0*/  @P0 SHF.R.U32.HI R13, RZ, R57, R56 ;  /* 0x00000039ff0d0219 */ /* 0x000fe20000011638 */
[----:B------:R-:W-:-:S04]  /*2fac0*/  IMAD.SHL.U32 R25, R0, 0x40, RZ ;  /* 0x0000004000197824 */ /* 0x000fc800078e00ff */
[----:B------:R-:W0:Y:S01]  /*2fad0*/  SHFL.IDX PT, R24, R13, RZ, 0x1c1f ;  /* 0x001c1fff0d187589 */ /* 0x000e2200000e0000 */
[----:B------:R-:W-:Y:S01]  /*2fae0*/  IMAD.IADD R20, R15, 0x1, -R20 ;  /* 0x000000010f147824 */ /* 0x000fe200078e0a14 */
[----:B------:R-:W-:Y:S01]  /*2faf0*/  IADD3 R15, -R25, 0x1, RZ ;  /* 0x00000001190f7810 */ /* 0x000fe20007ffe1ff */
        /* <DEDUP_REMOVED lines=31> */
[----:B------:R-:W3:Y:S01]  /*2fcf0*/  MUFU.TANH R27, R27 ;  /* 0x0000001b001b7308 */ /* 0x000ee20000002400 */
[----:B------:R-:W-:-:S03]  /*2fd00*/  LOP3.LUT R12, RZ, R61, RZ, 0x33, !PT ;  /* 0x0000003dff0c7212 */ /* 0x000fc600078e33ff */
[----:B------:R-:W-:-:S04]  /*2fd10*/  IADD3 R15, -R59, R15, R58 ;  /* 0x0000000f3b0f7210 */ /* 0x000fc80007ffe13a */
[----:B------:R4:W0:Y:S01]  /*2fd20*/  MUFU.TANH R66, R26 ;  /* 0x0000001a00427308 */ /* 0x0008220000002400 */
        /* <DEDUP_REMOVED lines=33> */
[----:B--23--:R-:W-:Y:S06]  /*2ff40*/  @!P1 BRA `(.L_x_2190) ;  /* 0x0000000000889947 */ /* 0x00cfec0003800000 */
[----:B------:R-:W-:Y:S01]  /*2ff50*/  IADD3 R24, -R59, R58, R24 ;  /* 0x0000003a3b187210 */ /* 0x000fe20007ffe118 */
[----:B------:R-:W-:Y:S03]  /*2ff60*/  BSSY B3, `(.L_x_2191) ;  /* 0x000001c000037945 */ /* 0x000fe60003800000 */
[----:B------:R-:W-:-:S13]  /*2ff70*/  ISETP.GT.AND P0, PT, R24, -0x1, PT ;  /* 0xffffffff1800780c */ /* 0x000fda0003f04270 */
[----:B------:R-:W-:Y:S05]  /*2ff80*/  @P0 BRA `(.L_x_2192) ;  /* 0x00000000003c0947 */ /* 0x000fea0003800000 */
[----:B------:R-:W-:Y:S01]  /*2ff90*/  ISETP.NE.AND P0, PT, R63, 0x1, PT ;  /* 0x000000013f00780c */ /* 0x000fe20003f05270 */
[----:B------:R-:W-:Y:S01]  /*2ffa0*/  BSSY B4, `(.L_x_2193) ;  /* 0x000000b000047945 */ /* 0x000fe20003800000 */
[----:B------:R-:W-:-:S11]  /*2ffb0*/  LOP3.LUT R24, RZ, R24, RZ, 0x33, !PT ;  /* 0x00000018ff187212 */ /* 0x000fd600078e33ff */
[----:B------:R-:W-:Y:S05]  /*2ffc0*/  @!P0 BRA `(.L_x_2194) ;  /* 0x0000000000208947 */ /* 0x000fea0003800000 */
[C---:B------:R-:W-:Y:S02]  /*2ffd0*/  R2UR UR4, R4.reuse ;  /* 0x00000000040472ca */ /* 0x040fe400000e0000 */
[C---:B------:R-:W-:Y:S02]  /*2ffe0*/  R2UR UR5, R5.reuse ;  /* 0x00000000050572ca */ /* 0x040fe400000e0000 */
[----:B------:R-:W-:Y:S02]  /*2fff0*/  R2UR UR6, R4 ;  /* 0x00000000040672ca */ /* 0x000fe400000e0000 */
[----:B------:R-:W-:-:S09]  /*30000*/  R2UR UR7, R5 ;  /* 0x00000000050772ca */ /* 0x000fd200000e0000 */
[----:B----4-:R-:W2:Y:S04]  /*30010*/  LD.E R11, desc[UR4][R8.64+0x1c] ;  /* 0x00001c04080b7980 */ /* 0x010ea8000c101900 */
[----:B------:R-:W3:Y:S01]  /*30020*/  LD.E R26, desc[UR6][R8.64+0x20] ;  /* 0x00002006081a7980 */ /* 0x000ee2000c101900 */
[----:B--2---:R-:W-:-:S05]  /*30030*/  IMAD.HI.U32 R11, R24, R11, RZ ;  /* 0x0000000b180b7227 */ /* 0x004fca00078e00ff */
[----:B---3--:R-:W-:-:S07]  /*30040*/  SHF.R.U32.HI R24, RZ, R26, R11 ;  /* 0x0000001aff187219 */ /* 0x008fce000001160b */
.L_x_2194:
[----:B------:R-:W-:Y:S05]  /*30050*/  BSYNC B4 ;  /* 0x0000000000047941 */ /* 0x000fea0003800000 */
.L_x_2193:
[----:B------:R-:W-:Y:S01]  /*30060*/  LOP3.LUT R24, RZ, R24, RZ, 0x33, !PT ;  /* 0x00000018ff187212 */ /* 0x000fe200078e33ff */
[----:B------:R-:W-:Y:S06]  /*30070*/  BRA `(.L_x_2195) ;  /* 0x0000000000287947 */ /* 0x000fec0003800000 */
.L_x_2192:
[----:B------:R-:W-:-:S13]  /*30080*/  ISETP.NE.AND P0, PT, R63, 0x1, PT ;  /* 0x000000013f00780c */ /* 0x000fda0003f05270 */
        /* <DEDUP_REMOVED lines=9> */
.L_x_2195:
[----:B------:R-:W-:Y:S05]  /*30120*/  BSYNC B3 ;  /* 0x0000000000037941 */ /* 0x000fea0003800000 */
.L_x_2191:
[----:B----4-:R-:W-:-:S04]  /*30130*/  IMAD R11, R63, R24, -R25 ;  /* 0x000000183f0b7224 */ /* 0x010fc800078e0a19 */
[----:B------:R-:W-:-:S05]  /*30140*/  IMAD R11, R20, -0x2, R11 ;  /* 0xfffffffe140b7824 */ /* 0x000fca00078e020b */
[----:B------:R-:W-:Y:S02]  /*30150*/  VIMNMX R14, R14, R11, !PT ;  /* 0x0000000b0e0e7248 */ /* 0x000fe40007fe0100 */
[----:B------:R-:W-:-:S07]  /*30160*/  VIADDMNMX R12, R11, R63, R12, PT ;  /* 0x0000003f0b0c7246 */ /* 0x000fce000380010c */
.L_x_2190:
[----:B------:R-:W-:Y:S05]  /*30170*/  BSYNC B2 ;  /* 0x0000000000027941 */ /* 0x000fea0003800000 */
.L_x_2189:
[C---:B------:R-:W-:Y:S01]  /*30180*/  ISETP.GE.AND P1, PT, R62.reuse, 0x9, PT ;  /* 0x000000093e00780c */ /* 0x040fe20003f26270 */
[----:B------:R-:W4:Y:S01]  /*30190*/  SHFL.IDX PT, R13, R13, 0x1, 0x1c1f ;  /* 0x003c1f000d0d7f89 */ /* 0x000f2200000e0000 */
        /* <DEDUP_REMOVED lines=10> */
[----:B-1----:R-:W-:Y:S02]  /*30240*/  FSEL R65, R65, -INF , !P3 ;  /* 0xff80000041417808 */ /* 0x002fe40005800000 */
[----:B------:R-:W-:-:S02]  /*30250*/  P2R R56, PR, RZ, 0x10 ;  /* 0x00000010ff387803 */ /* 0x000fc40000000000 */
[----:B------:R-:W-:Y:S01]  /*30260*/  ISETP.LT.OR P2, PT, R12, 0x11, P2 ;  /* 0x000000110c00780c */ /* 0x000fe20001741670 */
[----:B----4-:R-:W-:Y:S01]  /*30270*/  IMAD.IADD R11, R15, 0x1, R13 ;  /* 0x000000010f0b7824 */ /* 0x010fe200078e020d */
        /* <DEDUP_REMOVED lines=76> */
[----:B------:R-:W2:Y:S04]  /*30740*/  LD.E R13, desc[UR4][R8.64+0x1c] ;  /* 0x00001c04080d7980 */ /* 0x000ea8000c101900 */
[----:B------:R-:W3:Y:S01]  /*30750*/  LD.E R15, desc[UR6][R8.64+0x20] ;  /* 0x00002006080f7980 */ /* 0x000ee2000c101900 */
[----:B--2---:R-:W-:-:S05]  /*30760*/  IMAD.HI.U32 R58, R58, R13, RZ ;  /* 0x0000000d3a3a7227 */ /* 0x004fca00078e00ff */
[----:B---3--:R-:W-:-:S07]  /*30770*/  SHF.R.U32.HI R58, RZ, R15, R58 ;  /* 0x0000000fff3a7219 */ /* 0x008fce000001163a */
.L_x_2201:
[----:B------:R-:W-:Y:S05]  /*30780*/  BSYNC B4 ;  /* 0x0000000000047941 */ /* 0x000fea0003800000 */
.L_x_2200:
[----:B------:R-:W-:Y:S01]  /*30790*/  LOP3.LUT R58, RZ, R58, RZ, 0x33, !PT ;  /* 0x0000003aff3a7212 */ /* 0x000fe200078e33ff */
[----:B------:R-:W-:Y:S06]  /*307a0*/  BRA `(.L_x_2202) ;  /* 0x0000000000287947 */ /* 0x000fec0003800000 */
.L_x_2199:
[----:B------:R-:W-:-:S13]  /*307b0*/  ISETP.NE.AND P6, PT, R63, 0x1, PT ;  /* 0x000000013f00780c */ /* 0x000fda0003fc5270 */
        /* <DEDUP_REMOVED lines=9> */
.L_x_2202:
[----:B------:R-:W-:Y:S05]  /*30850*/  BSYNC B3 ;  /* 0x0000000000037941 */ /* 0x000fea0003800000 */
.L_x_2198:
[----:B------:R-:W-:-:S04]  /*30860*/  IMAD R9, R63, R58, -R25 ;  /* 0x0000003a3f097224 */ /* 0x000fc800078e0a19 */
[----:B------:R-:W-:-:S05]  /*30870*/  IMAD R20, R20, -0x2, R9 ;  /* 0xfffffffe14147824 */ /* 0x000fca00078e0209 */
[----:B------:R-:W-:Y:S02]  /*30880*/  VIADDMNMX R12, R20, R63, R12, PT ;  /* 0x0000003f140c7246 */ /* 0x000fe4000380010c */
[----:B------:R-:W-:-:S07]  /*30890*/  VIMNMX R11, R11, R20, !PT ;  /* 0x000000140b0b7248 */ /* 0x000fce0007fe0100 */
.L_x_2197:
[----:B------:R-:W-:Y:S05]  /*308a0*/  BSYNC B2 ;  /* 0x0000000000027941 */ /* 0x000fea0003800000 */
.L_x_2196:
[----:B------:R-:W2:Y:S01]  /*308b0*/  LDL.64 R8, [R7+0x70] ;  /* 0x0000700007087983 */ /* 0x000ea20000100a00 */
[----:B------:R-:W-:Y:S02]  /*308c0*/  R2UR UR4, R4 ;  /* 0x00000000040472ca */ /* 0x000fe400000e0000 */
[----:B------:R-:W-:Y:S02]  /*308d0*/  R2UR UR5, R5 ;  /* 0x00000000050572ca */ /* 0x000fe400000e0000 */
[C---:B------:R-:W-:Y:S02]  /*308e0*/  ISETP.GT.AND P0, PT, R11.reuse, 0x1, !P0 ;  /* 0x000000010b00780c */ /* 0x040fe40004704270 */
[----:B------:R-:W-:Y:S02]  /*308f0*/  ISETP.NE.AND P6, PT, R36, RZ, PT ;  /* 0x000000ff2400720c */ /* 0x000fe40003fc5270 */
[----:B------:R-:W-:Y:S02]  /*30900*/  ISETP.LT.OR P0, PT, R12, 0x2, P0 ;  /* 0x000000020c00780c */ /* 0x000fe40000701670 */
[----:B------:R-:W-:-:S02]  /*30910*/  ISETP.GT.AND P1, PT, R11, 0x8, !P1 ;  /* 0x000000080b00780c */ /* 0x000fc40004f24270 */
[----:B------:R-:W-:Y:S02]  /*30920*/  FSEL R59, R27, -INF , !P0 ;  /* 0xff8000001b3b7808 */ /* 0x000fe40004000000 */
[----:B------:R-:W-:Y:S02]  /*30930*/  ISETP.NE.AND P0, PT, R26, RZ, PT ;  /* 0x000000ff1a00720c */ /* 0x000fe40003f05270 */
[----:B------:R-:W-:Y:S02]  /*30940*/  ISETP.LT.OR P1, PT, R12, 0x9, P1 ;  /* 0x000000090c00780c */ /* 0x000fe40000f21670 */
[----:B------:R-:W-:Y:S02]  /*30950*/  ISETP.GT.AND P0, PT, R11, 0x9, !P0 ;  /* 0x000000090b00780c */ /* 0x000fe40004704270 */
[----:B------:R-:W-:Y:S02]  /*30960*/  FSEL R63, R30, -INF , !P1 ;  /* 0xff8000001e3f7808 */ /* 0x000fe40004800000 */
[----:B------:R-:W-:-:S02]  /*30970*/  ISETP.LT.OR P0, PT, R12, 0xa, P0 ;  /* 0x0000000a0c00780c */ /* 0x000fc40000701670 */
[----:B------:R-:W-:Y:S02]  /*30980*/  ISETP.NE.AND P1, PT, R68, RZ, PT ;  /* 0x000000ff4400720c */ /* 0x000fe40003f25270 */
        /* <DEDUP_REMOVED lines=13> */
[C---:B------:R-:W-:Y:S01]  /*30a60*/  ISETP.GT.AND P0, PT, R11.reuse, 0x19, !P6 ;  /* 0x000000190b00780c */ /* 0x040fe20007704270 */
[----:B--2---:R-:W2:Y:S03]  /*30a70*/  LD.E.64 R14, desc[UR4][R8.64] ;  /* 0x00000004080e7980 */ /* 0x004ea6000c101b00 */
[----:B------:R-:W-:Y:S02]  /*30a80*/  ISETP.LT.OR P0, PT, R12, 0x1a, P0 ;  /* 0x0000001a0c00780c */ /* 0x000fe40000701670 */
[----:B------:R-:W-:Y:S02]  /*30a90*/  ISETP.GT.AND P1, PT, R11, 0x28, !P1 ;  /* 0x000000280b00780c */ /* 0x000fe40004f24270 */
[----:B------:R-:W-:-:S02]  /*30aa0*/  FSEL R39, R39, -INF , !P0 ;  /* 0xff80000027277808 */ /* 0x000fc40004000000 */
[----:B------:R-:W-:Y:S02]  /*30ab0*/  ISETP.NE.AND P0, PT, R57, RZ, PT ;  /* 0x000000ff3900720c */ /* 0x000fe40003f05270 */
[C---:B------:R-:W-:Y:S02]  /*30ac0*/  ISETP.GT.AND P2, PT, R11.reuse, 0x29, !P2 ;  /* 0x000000290b00780c */ /* 0x040fe40005744270 */
[C---:B------:R-:W-:Y:S02]  /*30ad0*/  ISETP.GT.AND P0, PT, R11.reuse, 0x20, !P0 ;  /* 0x000000200b00780c */ /* 0x040fe40004704270 */
[C---:B------:R-:W-:Y:S02]  /*30ae0*/  ISETP.GT.AND P3, PT, R11.reuse, 0x30, !P3 ;  /* 0x000000300b00780c */ /* 0x040fe40005f64270 */
[----:B------:R-:W-:Y:S02]  /*30af0*/  ISETP.LT.OR P0, PT, R12, 0x21, P0 ;  /* 0x000000210c00780c */ /* 0x000fe40000701670 */
[----:B------:R-:W-:-:S02]  /*30b00*/  ISETP.GT.AND P4, PT, R11, 0x31, !P4 ;  /* 0x000000310b00780c */ /* 0x000fc40006784270 */
[----:B------:R-:W-:Y:S02]  /*30b10*/  FSEL R87, R42, -INF , !P0 ;  /* 0xff8000002a577808 */ /* 0x000fe40004000000 */
[----:B------:R-:W-:Y:S02]  /*30b20*/  ISETP.NE.AND P0, PT, R24, RZ, PT ;  /* 0x000000ff1800720c */ /* 0x000fe40003f05270 */
[----:B------:R-:W-:Y:S01]  /*30b30*/  ISETP.LT.OR P1, PT, R12, 0x29, P1 ;  /* 0x000000290c00780c */ /* 0x000fe20000f21670 */
[----:B------:R-:W3:Y:S01]  /*30b40*/  LD.E R24, desc[UR4][R8.64+0x10] ;  /* 0x0000100408187980 */ /* 0x000ee2000c101900 */
[----:B------:R-:W-:Y:S02]  /*30b50*/  ISETP.GT.AND P0, PT, R11, RZ, !P0 ;  /* 0x000000ff0b00720c */ /* 0x000fe40004704270 */
[----:B------:R-:W-:Y:S02]  /*30b60*/  ISETP.NE.AND P6, PT, R44, RZ, PT ;  /* 0x000000ff2c00720c */ /* 0x000fe40003fc5270 */
[----:B------:R-:W-:-:S04]  /*30b70*/  ISETP.LT.OR P0, PT, R12, 0x1, P0 ;  /* 0x000000010c00780c */ /* 0x000fc80000701670 */
[----:B------:R-:W-:Y:S02]  /*30b80*/  FSEL R31, R66, -INF , !P0 ;  /* 0xff800000421f7808 */ /* 0x000fe40004000000 */
[----:B------:R-:W-:-:S04]  /*30b90*/  ISETP.NE.AND P0, PT, R40, RZ, PT ;  /* 0x000000ff2800720c */ /* 0x000fc80003f05270 */
[----:B------:R-:W-:-:S04]  /*30ba0*/  ISETP.GT.AND P0, PT, R11, 0x21, !P0 ;  /* 0x000000210b00780c */ /* 0x000fc80004704270 */
[----:B------:R-:W-:-:S04]  /*30bb0*/  ISETP.LT.OR P0, PT, R12, 0x22, P0 ;  /* 0x000000220c00780c */ /* 0x000fc80000701670 */
[----:B------:R-:W-:Y:S02]  /*30bc0*/  FSEL R89, R43, -INF , !P0 ;  /* 0xff8000002b597808 */ /* 0x000fe40004000000 */
[----:B------:R-:W-:Y:S02]  /*30bd0*/  ISETP.LT.OR P2, PT, R12, 0x2a, P2 ;  /* 0x0000002a0c00780c */ /* 0x000fe40001741670 */
[----:B------:R-:W-:Y:S02]  /*30be0*/  FSEL R91, R46, -INF , !P1 ;  /* 0xff8000002e5b7808 */ /* 0x000fe40004800000 */
[----:B------:R-:W-:Y:S02]  /*30bf0*/  ISETP.LT.OR P3, PT, R12, 0x31, P3 ;  /* 0x000000310c00780c */ /* 0x000fe40001f61670 */
[----:B------:R-:W-:Y:S02]  /*30c00*/  FSEL R93, R47, -INF , !P2 ;  /* 0xff8000002f5d7808 */ /* 0x000fe40005000000 */
[----:B------:R-:W-:-:S02]  /*30c10*/  ISETP.GT.AND P5, PT, R11, 0x38, !P5 ;  /* 0x000000380b00780c */ /* 0x000fc40006fa4270 */
[----:B------:R-:W-:Y:S02]  /*30c20*/  ISETP.LT.OR P4, PT, R12, 0x32, P4 ;  /* 0x000000320c00780c */ /* 0x000fe40002781670 */
[----:B------:R-:W-:Y:S02]  /*30c30*/  FSEL R95, R50, -INF , !P3 ;  /* 0xff800000325f7808 */ /* 0x000fe40005800000 */
[----:B------:R-:W-:Y:S02]  /*30c40*/  ISETP.GT.AND P6, PT, R11, 0x39, !P6 ;  /* 0x000000390b00780c */ /* 0x000fe400077c4270 */
[C---:B------:R-:W-:Y:S02]  /*30c50*/  ISETP.LT.OR P5, PT, R12.reuse, 0x39, P5 ;  /* 0x000000390c00780c */ /* 0x040fe40002fa1670 */
[----:B------:R-:W-:Y:S02]  /*30c60*/  FSEL R97, R51, -INF , !P4 ;  /* 0xff80000033617808 */ /* 0x000fe40006000000 */
[----:B------:R-:W-:-:S02]  /*30c70*/  ISETP.LT.OR P6, PT, R12, 0x3a, P6 ;  /* 0x0000003a0c00780c */ /* 0x000fc400037c1670 */
[----:B------:R-:W-:Y:S02]  /*30c80*/  FSEL R99, R54, -INF , !P5 ;  /* 0xff80000036637808 */ /* 0x000fe40006800000 */
[----:B------:R-:W-:Y:S02]  /*30c90*/  R2UR UR6, R4 ;  /* 0x00000000040672ca */ /* 0x000fe400000e0000 */
[----:B------:R-:W-:Y:S02]  /*30ca0*/  R2UR UR7, R5 ;  /* 0x00000000050772ca */ /* 0x000fe400000e0000 */
[----:B------:R-:W-:-:S11]  /*30cb0*/  FSEL R101, R21, -INF , !P6 ;  /* 0xff80000015657808 */ /* 0x000fd60007000000 */
[----:B------:R-:W4:Y:S01]  /*30cc0*/  LD.E R27, desc[UR6][R8.64+0x14] ;  /* 0x00001406081b7980 */ /* 0x000f22000c101900 */
[----:B--2---:R-:W-:Y:S02]  /*30cd0*/  FMNMX.FTZ R13, R29, R14, !PT ;  /* 0x0000000e1d0d7209 */ /* 0x004fe40007810000 */
        /* <DEDUP_REMOVED lines=30> */
[----:B------:R-:W-:-:S03]  /*30ec0*/  FMNMX.FTZ R13, R101, R20, !PT ;  /* 0x00000014650d7209 */ /* 0x000fc60007810000 */
[----:B------:R-:W0:Y:S04]  /*30ed0*/  SHFL.BFLY PT, R11, R12, 0x2, 0x1f ;  /* 0x0c401f000c0b7f89 */ /* 0x000e2800000e0000 */
[----:B------:R-:W-:Y:S04]  /*30ee0*/  ST.E.64 desc[UR4][R8.64], R12 ;  /* 0x0000000c08007985 */ /* 0x000fe8000c101b04 */
[----:B------:R-:W2:Y:S01]  /*30ef0*/  LD.E R28, desc[UR6][R8.64+0x4] ;  /* 0x00000406081c7980 */ /* 0x000ea2000c101900 */
[----:B0-----:R-:W-:-:S05]  /*30f00*/  FMNMX.FTZ R11, R12, R11, !PT ;  /* 0x0000000b0c0b7209 */ /* 0x001fca0007810000 */
[----:B------:R-:W0:Y:S02]  /*30f10*/  SHFL.BFLY PT, R20, R11, 0x1, 0x1f ;  /* 0x0c201f000b147f89 */ /* 0x000e2400000e0000 */
[----:B0-----:R-:W-:Y:S02]  /*30f20*/  FMNMX.FTZ R21, R11, R20, !PT ;  /* 0x000000140b157209 */ /* 0x001fe40007810000 */
[----:B------:R-:W5:Y:S04]  /*30f30*/  LD.E R20, desc[UR4][R8.64+0x20] ;  /* 0x0000200408147980 */ /* 0x000f68000c101900 */
[----:B------:R-:W-:Y:S04]  /*30f40*/  ST.E desc[UR4][R8.64], R21 ;  /* 0x0000001508007985 */ /* 0x000fe8000c101904 */
[----:B------:R-:W3:Y:S01]  /*30f50*/  LD.E R25, desc[UR6][R8.64] ;  /* 0x0000000608197980 */ /* 0x000ee2000c101900 */
[----:B------:R-:W-:-:S02]  /*30f60*/  R2UR UR8, R4 ;  /* 0x00000000040872ca */ /* 0x000fc400000e0000 */
[----:B------:R-:W-:Y:S01]  /*30f70*/  R2UR UR9, R5 ;  /* 0x00000000050972ca */ /* 0x000fe200000e0000 */
[----:B--2---:R-:W0:Y:S02]  /*30f80*/  SHFL.BFLY PT, R11, R28, 0x2, 0x1f ;  /* 0x0c401f001c0b7f89 */ /* 0x004e2400000e0000 */
[----:B0-----:R-:W-:-:S05]  /*30f90*/  FMNMX.FTZ R12, R11, R28, !PT ;  /* 0x0000001c0b0c7209 */ /* 0x001fca0007810000 */
[----:B------:R-:W0:Y:S02]  /*30fa0*/  SHFL.BFLY PT, R11, R12, 0x1, 0x1f ;  /* 0x0c201f000c0b7f89 */ /* 0x000e2400000e0000 */
[----:B0-----:R-:W-:Y:S02]  /*30fb0*/  FMNMX.FTZ R13, R12, R11, !PT ;  /* 0x0000000b0c0d7209 */ /* 0x001fe40007810000 */
[----:B---3--:R-:W-:Y:S02]  /*30fc0*/  FSETP.NEU.FTZ.AND P0, PT, R25, -INF , PT ;  /* 0xff8000001900780b */ /* 0x008fe40003f1d000 */
[----:B------:R-:W-:Y:S02]  /*30fd0*/  FSETP.NEU.FTZ.AND P1, PT, R13, -INF , PT ;  /* 0xff8000000d00780b */ /* 0x000fe40003f3d000 */
[----:B------:R-:W-:Y:S02]  /*30fe0*/  FSEL R11, R25, RZ, P0 ;  /* 0x000000ff190b7208 */ /* 0x000fe40000000000 */
[----:B------:R-:W-:-:S03]  /*30ff0*/  FSEL R26, R13, RZ, P1 ;  /* 0x000000ff0d1a7208 */ /* 0x000fc60000800000 */
[----:B------:R-:W-:Y:S02]  /*31000*/  FADD.FTZ R11, R14, -R11 ;  /* 0x8000000b0e0b7221 */ /* 0x000fe40000010000 */
[----:B------:R-:W-:Y:S02]  /*31010*/  FADD.FTZ R15, R15, -R26 ;  /* 0x8000001a0f0f7221 */ /* 0x000fe40000010000 */
[----:B-----5:R-:W-:Y:S02]  /*31020*/  FMUL.FTZ R11, R11, R20 ;  /* 0x000000140b0b7220 */ /* 0x020fe40000410000 */
[----:B------:R-:W-:-:S04]  /*31030*/  FMUL.FTZ R20, R20, R15 ;  /* 0x0000000f14147220 */ /* 0x000fc80000410000 */
[----:B------:R-:W0:Y:S08]  /*31040*/  MUFU.EX2 R11, R11 ;  /* 0x0000000b000b7308 */ /* 0x000e300000000800 */
[----:B------:R-:W4:Y:S01]  /*31050*/  MUFU.EX2 R12, R20 ;  /* 0x00000014000c7308 */ /* 0x000f220000000800 */
[----:B------:R1:W-:Y:S01]  /*31060*/  ST.E desc[UR4][R8.64+0x4], R13 ;  /* 0x0000040d08007985 */ /* 0x0003e2000c101904 */
[----:B0-----:R-:W-:Y:S01]  /*31070*/  FMUL.FTZ R25, R11, R24 ;  /* 0x000000180b197220 */ /* 0x001fe20000410000 */
[----:B----4-:R-:W-:-:S04]  /*31080*/  FMUL.FTZ R27, R12, R27 ;  /* 0x0000001b0c1b7220 */ /* 0x010fc80000410000 */
[----:B------:R1:W-:Y:S04]  /*31090*/  ST.E desc[UR6][R8.64+0x10], R25 ;  /* 0x0000101908007985 */ /* 0x0003e8000c101906 */
[----:B------:R1:W-:Y:S04]  /*310a0*/  ST.E desc[UR8][R8.64+0x14], R27 ;  /* 0x0000141b08007985 */ /* 0x0003e8000c101908 */
[----:B------:R-:W2:Y:S04]  /*310b0*/  LDL.64 R14, [R7+0x78] ;  /* 0x00007800070e7983 */ /* 0x000ea80000100a00 */
[----:B--2---:R-:W2:Y:S04]  /*310c0*/  LD.E.64 R20, desc[UR4][R14.64] ;  /* 0x000000040e147980 */ /* 0x004ea8000c101b00 */
[----:B--2---:R-:W2:Y:S01]  /*310d0*/  LD.E R24, desc[UR4][R20.64+0x4] ;  /* 0x0000040414187980 */ /* 0x004ea2000c101900 */
[----:B------:R-:W-:Y:S01]  /*310e0*/  BSSY B2, `(.L_x_2203) ;  /* 0x0000010000027945 */ /* 0x000fe20003800000 */
[----:B--2---:R-:W-:-:S13]  /*310f0*/  ISETP.NE.AND P0, PT, R24, RZ, PT ;  /* 0x000000ff1800720c */ /* 0x004fda0003f05270 */
[----:B-1----:R-:W-:Y:S05]  /*31100*/  @P0 BRA `(.L_x_2204) ;  /* 0x0000000000340947 */ /* 0x002fea0003800000 */
[----:B------:R-:W-:Y:S02]  /*31110*/  R2UR UR4, R4 ;  /* 0x00000000040472ca */ /* 0x000fe400000e0000 */
[----:B------:R-:W-:-:S13]  /*31120*/  R2UR UR5, R5 ;  /* 0x00000000050572ca */ /* 0x000fda00000e0000 */
[----:B------:R-:W2:Y:S01]  /*31130*/  LD.E.64 R8, desc[UR4][R14.64+0x8] ;  /* 0x000008040e087980 */ /* 0x000ea2000c101b00 */
[----:B------:R-:W-:Y:S02]  /*31140*/  R2UR UR6, R4 ;  /* 0x00000000040672ca */ /* 0x000fe400000e0000 */
[----:B------:R-:W-:Y:S01]  /*31150*/  R2UR UR7, R5 ;  /* 0x00000000050772ca */ /* 0x000fe200000e0000 */
[----:B------:R-:W3:-:S12]  /*31160*/  LD.E R21, desc[UR4][R20.64] ;  /* 0x0000000414157980 */ /* 0x000ed8000c101900 */
[----:B--2---:R-:W2:Y:S01]  /*31170*/  LD.E.64 R8, desc[UR6][R8.64] ;  /* 0x0000000608087980 */ /* 0x004ea2000c101b00 */
[----:B---3--:R-:W-:-:S04]  /*31180*/  IMAD R25, R10, 0x40, R21 ;  /* 0x000000400a197824 */ /* 0x008fc800078e0215 */
[----:B--2---:R-:W-:-:S05]  /*31190*/  IMAD.WIDE R24, R25, 0x4, R8 ;  /* 0x0000000419187825 */ /* 0x004fca00078e0208 */
[----:B------:R0:W-:Y:S04]  /*311a0*/  ST.E desc[UR4][R24.64], R11 ;  /* 0x0000000b18007985 */ /* 0x0001e8000c101904 */
[----:B------:R-:W2:Y:S04]  /*311b0*/  LD.E.64 R20, desc[UR6][R14.64] ;  /* 0x000000060e147980 */ /* 0x000ea8000c101b00 */
[----:B--2---:R-:W2:Y:S02]  /*311c0*/  LD.E R13, desc[UR4][R20.64+0x4] ;  /* 0x00000404140d7980 */ /* 0x004ea4000c101900 */
[----:B0-2---:R-:W-:-:S13]  /*311d0*/  ISETP.NE.AND P0, PT, R13, RZ, PT ;  /* 0x000000ff0d00720c */ /* 0x005fda0003f05270 */
.L_x_2204:
[----:B------:R-:W-:Y:S05]  /*311e0*/  BSYNC B2 ;  /* 0x0000000000027941 */ /* 0x000fea0003800000 */
.L_x_2203:
[----:B------:R-:W-:Y:S04]  /*311f0*/  BSSY B2, `(.L_x_2205) ;  /* 0x000000d000027945 */ /* 0x000fe80003800000 */
[----:B------:R-:W-:Y:S05]  /*31200*/  @P0 BRA `(.L_x_2206) ;  /* 0x00000000002c0947 */ /* 0x000fea0003800000 */
        /* <DEDUP_REMOVED lines=8> */
[----:B------:R-:W-:-:S04]  /*31290*/  VIADD R13, R10, 0x8 ;  /* 0x000000080a0d7836 */ /* 0x000fc80000000000 */
[----:B--2---:R-:W-:-:S05]  /*312a0*/  IMAD.WIDE R8, R13, 0x4, R8 ;  /* 0x000000040d087825 */ /* 0x004fca00078e0208 */
[----:B------:R0:W-:Y:S02]  /*312b0*/  ST.E desc[UR4][R8.64], R12 ;  /* 0x0000000c08007985 */ /* 0x0001e4000c101904 */
.L_x_2206:
[----:B------:R-:W-:Y:S05]  /*312c0*/  BSYNC B2 ;  /* 0x0000000000027941 */ /* 0x000fea0003800000 */
.L_x_2205:
[----:B0-----:R-:W2:Y:S01]  /*312d0*/  LDL.64 R8, [R7+0x70] ;  /* 0x0000700007087983 */ /* 0x001ea20000100a00 */
[C---:B------:R-:W-:Y:S02]  /*312e0*/  R2UR UR4, R4.reuse ;  /* 0x00000000040472ca */ /* 0x040fe400000e0000 */
[C---:B------:R-:W-:Y:S02]  /*312f0*/  R2UR UR5, R5.reuse ;  /* 0x00000000050572ca */ /* 0x040fe400000e0000 */
[C---:B------:R-:W-:Y:S02]  /*31300*/  R2UR UR6, R4.reuse ;  /* 0x00000000040672ca */ /* 0x040fe400000e0000 */
[C---:B------:R-:W-:Y:S02]  /*31310*/  R2UR UR7, R5.reuse ;  /* 0x00000000050772ca */ /* 0x040fe400000e0000 */
[----:B------:R-:W-:Y:S02]  /*31320*/  R2UR UR8, R4 ;  /* 0x00000000040872ca */ /* 0x000fe400000e0000 */
[----:B------:R-:W-:-:S05]  /*31330*/  R2UR UR9, R5 ;  /* 0x00000000050972ca */ /* 0x000fca00000e0000 */
[----:B--2---:R-:W2:Y:S04]  /*31340*/  LD.E R10, desc[UR4][R8.64] ;  /* 0x00000004080a7980 */ /* 0x004ea8000c101900 */
[----:B------:R-:W3:Y:S04]  /*31350*/  LD.E R13, desc[UR6][R8.64+0x20] ;  /* 0x00002006080d7980 */ /* 0x000ee8000c101900 */
[----:B------:R-:W4:Y:S04]  /*31360*/  LD.E R20, desc[UR8][R8.64+0x4] ;  /* 0x0000040808147980 */ /* 0x000f28000c101900 */
[----:B------:R-:W4:Y:S04]  /*31370*/  LD.E R57, desc[UR4][R8.64+0x10] ;  /* 0x0000100408397980 */ /* 0x000f28000c101900 */
[----:B------:R-:W4:Y:S01]  /*31380*/  LD.E R56, desc[UR6][R8.64+0x14] ;  /* 0x0000140608387980 */ /* 0x000f22000c101900 */
[C---:B--2---:R-:W-:Y:S01]  /*31390*/  FSETP.NEU.FTZ.AND P0, PT, R10.reuse, -INF , PT ;  /* 0xff8000000a00780b */ /* 0x044fe20003f1d000 */
[----:B---3--:R-:W-:Y:S01]  /*313a0*/  FMUL.FTZ R14, R10, R13 ;  /* 0x0000000d0a0e7220 */ /* 0x008fe20000410000 */
[----:B----4-:R-:W-:Y:S01]  /*313b0*/  FSETP.NEU.FTZ.AND P1, PT, R20, -INF , PT ;  /* 0xff8000001400780b */ /* 0x010fe20003f3d000 */
[----:B------:R-:W-:-:S03]  /*313c0*/  FMUL.FTZ R20, R13, R20 ;  /* 0x000000140d147220 */ /* 0x000fc60000410000 */
[----:B------:R-:W-:Y:S02]  /*313d0*/  FSEL R14, R14, RZ, P0 ;  /* 0x000000ff0e0e7208 */ /* 0x000fe40000000000 */
[----:B------:R-:W-:-:S03]  /*313e0*/  FSEL R40, R20, RZ, P1 ;  /* 0x000000ff14287208 */ /* 0x000fc60000800000 */
[-CC-:B------:R-:W-:Y:S01]  /*313f0*/  FFMA.FTZ R10, R29, R13.reuse, -R14.reuse ;  /* 0x0000000d1d0a7223 */ /* 0x180fe2000001080e */
[-CC-:B------:R-:W-:Y:S01]  /*31400*/  FFMA.FTZ R32, R41, R13.reuse, -R14.reuse ;  /* 0x0000000d29207223 */ /* 0x180fe2000001080e */
[-CC-:B------:R-:W-:Y:S01]  /*31410*/  FFMA.FTZ R28, R37, R13.reuse, -R14.reuse ;  /* 0x0000000d251c7223 */ /* 0x180fe2000001080e */
[-C--:B------:R-:W-:Y:S01]  /*31420*/  FFMA.FTZ R15, R65, R13.reuse, -R14 ;  /* 0x0000000d410f7223 */ /* 0x080fe2000001080e */
[-CC-:B------:R-:W-:Y:S01]  /*31430*/  FFMA.FTZ R41, R31, R13.reuse, -R40.reuse ;  /* 0x0000000d1f297223 */ /* 0x180fe20000010828 */
[-C--:B------:R-:W-:Y:S01]  /*31440*/  FFMA.FTZ R42, R59, R13.reuse, -R40 ;  /* 0x0000000d3b2a7223 */ /* 0x080fe20000010828 */
        /* <DEDUP_REMOVED lines=12> */
[-C--:B------:R-:W-:Y:S01]  /*31510*/  FFMA.FTZ R14, R53, R13.reuse, -R14 ;  /* 0x0000000d350e7223 */ /* 0x080fe2000001080e */
        /* <DEDUP_REMOVED lines=15> */
[----:B------:R-:W-:Y:S08]  /*31610*/  MUFU.EX2 R42, R42 ;  /* 0x0000002a002a7308 */ /* 0x000ff00000000800 */
[----:B------:R0:W1:Y:S08]  /*31620*/  MUFU.EX2 R13, R15 ;  /* 0x0000000f000d7308 */ /* 0x0000700000000800 */
[----:B------:R2:W-:Y:S01]  /*31630*/  MUFU.EX2 R158, R20 ;  /* 0x00000014009e7308 */ /* 0x0005e20000000800 */
[----:B0-----:R-:W-:-:S07]  /*31640*/  FADD.FTZ R15, R41, R56 ;  /* 0x00000038290f7221 */ /* 0x001fce0000010000 */
[----:B------:R-:W0:Y:S01]  /*31650*/  MUFU.EX2 R43, R43 ;  /* 0x0000002b002b7308 */ /* 0x000e220000000800 */
[----:B--2---:R-:W-:-:S07]  /*31660*/  FADD.FTZ R20, R10, R57 ;  /* 0x000000390a147221 */ /* 0x004fce0000010000 */
[----:B------:R1:W2:Y:S08]  /*31670*/  MUFU.EX2 R27, R21 ;  /* 0x00000015001b7308 */ /* 0x0002b00000000800 */
[----:B------:R-:W3:Y:S01]  /*31680*/  MUFU.EX2 R44, R44 ;  /* 0x0000002c002c7308 */ /* 0x000ee20000000800 */
[----:B-1----:R-:W-:Y:S01]  /*31690*/  FADD.FTZ R21, R13, R20 ;  /* 0x000000140d157221 */ /* 0x002fe20000010000 */
[----:B------:R-:W-:-:S04]  /*316a0*/  FADD.FTZ R20, R42, R15 ;  /* 0x0000000f2a147221 */ /* 0x000fc80000010000 */
[----:B0-----:R-:W-:Y:S02]  /*316b0*/  FADD.FTZ R15, R43, R20 ;  /* 0x000000142b0f7221 */ /* 0x001fe40000010000 */
[----:B------:R-:W0:Y:S08]  /*316c0*/  MUFU.EX2 R160, R24 ;  /* 0x0000001800a07308 */ /* 0x000e300000000800 */
[----:B------:R-:W1:Y:S08]  /*316d0*/  MUFU.EX2 R45, R45 ;  /* 0x0000002d002d7308 */ /* 0x000e700000000800 */
[----:B------:R-:W4:Y:S08]  /*316e0*/  MUFU.EX2 R29, R25 ;  /* 0x00000019001d7308 */ /* 0x000f300000000800 */
[----:B------:R-:W4:Y:S08]  /*316f0*/  MUFU.EX2 R46, R46 ;  /* 0x0000002e002e7308 */ /* 0x000f300000000800 */
[----:B------:R2:W-:Y:S08]  /*31700*/  MUFU.EX2 R39, R14 ;  /* 0x0000000e00277308 */ /* 0x0005f00000000800 */
[----:B------:R-:W4:Y:S01]  /*31710*/  MUFU.EX2 R26, R26 ;  /* 0x0000001a001a7308 */ /* 0x000f220000000800 */
[----:B--2---:R-:W-:-:S04]  /*31720*/  FADD.FTZ R14, R158, R21 ;  /* 0x000000159e0e7221 */ /* 0x004fc80000010000 */
[----:B------:R-:W-:Y:S01]  /*31730*/  FADD.FTZ R21, R27, R14 ;  /* 0x0000000e1b157221 */ /* 0x000fe20000010000 */
[----:B---3--:R-:W-:Y:S02]  /*31740*/  FADD.FTZ R14, R44, R15 ;  /* 0x0000000f2c0e7221 */ /* 0x008fe40000010000 */
[----:B------:R-:W2:Y:S01]  /*31750*/  MUFU.EX2 R47, R47 ;  /* 0x0000002f002f7308 */ /* 0x000ea20000000800 */
[----:B0-----:R-:W-:Y:S01]  /*31760*/  FADD.FTZ R20, R160, R21 ;  /* 0x00000015a0147221 */ /* 0x001fe20000010000 */
[----:B-1----:R-:W-:-:S03]  /*31770*/  FADD.FTZ R15, R45, R14 ;  /* 0x0000000e2d0f7221 */ /* 0x002fc60000010000 */
[----:B----4-:R-:W-:Y:S01]  /*31780*/  FADD.FTZ R21, R29, R20 ;  /* 0x000000141d157221 */ /* 0x010fe20000010000 */
[----:B------:R-:W-:Y:S02]  /*31790*/  FADD.FTZ R14, R46, R15 ;  /* 0x0000000f2e0e7221 */ /* 0x000fe40000010000 */
[----:B------:R-:W0:Y:S01]  /*317a0*/  MUFU.EX2 R31, R28 ;  /* 0x0000001c001f7308 */ /* 0x000e220000000800 */
[----:B------:R-:W-:-:S07]  /*317b0*/  FADD.FTZ R20, R26, R21 ;  /* 0x000000151a147221 */ /* 0x000fce0000010000 */
[----:B------:R-:W1:Y:S01]  /*317c0*/  MUFU.EX2 R48, R48 ;  /* 0x0000003000307308 */ /* 0x000e620000000800 */
[----:B--2---:R-:W-:-:S07]  /*317d0*/  FADD.FTZ R15, R47, R14 ;  /* 0x0000000e2f0f7221 */ /* 0x004fce0000010000 */
[----:B------:R-:W2:Y:S01]  /*317e0*/  MUFU.EX2 R30, R30 ;  /* 0x0000001e001e7308 */ /* 0x000ea20000000800 */
[----:B0-----:R-:W-:-:S07]  /*317f0*/  FADD.FTZ R21, R31, R20 ;  /* 0x000000141f157221 */ /* 0x001fce0000010000 */
[----:B------:R-:W0:Y:S01]  /*31800*/  MUFU.EX2 R49, R49 ;  /* 0x0000003100317308 */ /* 0x000e220000000800 */
[----:B-1----:R-:W-:-:S07]  /*31810*/  FADD.FTZ R14, R48, R15 ;  /* 0x0000000f300e7221 */ /* 0x002fce0000010000 */
        /* <DEDUP_REMOVED lines=25> */
[----:B--2---:R-:W-:-:S04]  /*319b0*/  FADD.FTZ R20, R38, R21 ;  /* 0x0000001526147221 */ /* 0x004fc80000010000 */
[----:B------:R-:W-:Y:S01]  /*319c0*/  FADD.FTZ R57, R39, R20 ;  /* 0x0000001427397221 */ /* 0x000fe20000010000 */
[----:B0-----:R-:W-:-:S04]  /*319d0*/  FADD.FTZ R15, R55, R14 ;  /* 0x0000000e370f7221 */ /* 0x001fc80000010000 */
[----:B------:R-:W-:Y:S01]  /*319e0*/  ST.E desc[UR4][R8.64+0x10], R57 ;  /* 0x0000103908007985 */ /* 0x000fe2000c101904 */
[----:B-1----:R-:W-:-:S05]  /*319f0*/  FADD.FTZ R59, R40, R15 ;  /* 0x0000000f283b7221 */ /* 0x002fca0000010000 */
[----:B------:R0:W-:Y:S04]  /*31a00*/  ST.E desc[UR6][R8.64+0x14], R59 ;  /* 0x0000143b08007985 */ /* 0x0001e8000c101906 */
[----:B------:R-:W2:Y:S01]  /*31a10*/  LDL.64 R20, [R7+0x80] ;  /* 0x0000800007147983 */ /* 0x000ea20000100a00 */
[----:B------:R-:W-:Y:S06]  /*31a20*/  BAR.SYNC.DEFER_BLOCKING 0xf, 0x100 ;  /* 0x03c4000000007b1d */ /* 0x000fec0000010000 */
[----:B------:R-:W3:Y:S04]  /*31a30*/  LDL.64 R14, [R7+0x88] ;  /* 0x00008800070e7983 */ /* 0x000ee80000100a00 */
[----:B--2---:R-:W2:Y:S04]  /*31a40*/  LD.E.64 R20, desc[UR4][R20.64+0x10] ;  /* 0x0000100414147980 */ /* 0x004ea8000c101b00 */
[----:B--2---:R-:W2:Y:S04]  /*31a50*/  LD.E.64 R24, desc[UR6][R20.64+0x8] ;  /* 0x0000080614187980 */ /* 0x004ea8000c101b00 */
[----:B------:R-:W4:Y:S01]  /*31a60*/  LD.E.64 R60, desc[UR4][R20.64] ;  /* 0x00000004143c7980 */ /* 0x000f22000c101b00 */
        /* <DEDUP_REMOVED lines=16> */
[----:B--2---:R-:W-:-:S05]  /*31b70*/  MOV R24, R24 ;  /* 0x0000001800187202 */ /* 0x004fca0000000f00 */
[--C-:B----4-:R-:W-:Y:S02]  /*31b80*/  IMAD R60, R60, 0x2, R24.reuse ;  /* 0x000000023c3c7824 */ /* 0x110fe400078e0218 */
[C---:B0-----:R-:W-:Y:S02]  /*31b90*/  IMAD R8, R61.reuse, 0x2, R24 ;  /* 0x000000023d087824 */ /* 0x041fe400078e0218 */
[----:B------:R-:W-:Y:S01]  /*31ba0*/  IMAD R61, R61, 0x2, R60 ;  /* 0x000000023d3d7824 */ /* 0x000fe200078e023c */
[----:B------:R-:W-:Y:S04]  /*31bb0*/  STSM.16.M88.4 [R24], R156 ;  /* 0x0000009c18007844 */ /* 0x000fe80000000200 */
[----:B------:R-:W-:Y:S04]  /*31bc0*/  STSM.16.M88.4 [R60], R160 ;  /* 0x000000a03c007844 */ /* 0x000fe80000000200 */
[----:B------:R0:W-:Y:S04]  /*31bd0*/  STSM.16.M88.4 [R8], R164 ;  /* 0x000000a408007844 */ /* 0x0001e80000000200 */
[----:B------:R-:W-:Y:S04]  /*31be0*/  STSM.16.M88.4 [R61], R168 ;  /* 0x000000a83d007844 */ /* 0x000fe80000000200 */
[----:B---3--:R-:W2:Y:S04]  /*31bf0*/  LD.E R10, desc[UR4][R14.64] ;  /* 0x000000040e0a7980 */ /* 0x008ea8000c101900 */
[----:B------:R-:W3:Y:S04]  /*31c00*/  LD.E R36, desc[UR4][R14.64+0x44] ;  /* 0x000044040e247980 */ /* 0x000ee8000c101900 */
[----:B0-----:R-:W4:Y:S04]  /*31c10*/  LD.E R8, desc[UR4][R14.64+0x14] ;  /* 0x000014040e087980 */ /* 0x001f28000c101900 */
[----:B------:R-:W3:Y:S01]  /*31c20*/  LD.E R50, desc[UR4][R14.64+0x80] ;  /* 0x000080040e327980 */ /* 0x000ee2000c101900 */
[----:B------:R-:W-:-:S02]  /*31c30*/  R2UR UR18, R4 ;  /* 0x00000000041272ca */ /* 0x000fc400000e0000 */
[----:B------:R-:W-:Y:S01]  /*31c40*/  R2UR UR19, R5 ;  /* 0x00000000051372ca */ /* 0x000fe200000e0000 */
[----:B------:R-:W3:Y:S04]  /*31c50*/  LD.E R66, desc[UR4][R14.64+0xc0] ;  /* 0x0000c0040e427980 */ /* 0x000ee8000c101900 */
        /* <DEDUP_REMOVED lines=11> */
[----:B------:R-:W3:Y:S01]  /*31d10*/  LD.E R86, desc[UR8][R14.64+0x110] ;  /* 0x000110080e567980 */ /* 0x000ee2000c101900 */
[----:B------:R-:W-:-:S02]  /*31d20*/  R2UR UR10, R4 ;  /* 0x00000000040a72ca */ /* 0x000fc400000e0000 */
[C---:B------:R-:W-:Y:S01]  /*31d30*/  R2UR UR11, R5.reuse ;  /* 0x00000000050b72ca */ /* 0x040fe200000e0000 */
[----:B------:R-:W3:Y:S01]  /*31d40*/  LD.E R64, desc[UR18][R14.64+0xb4] ;  /* 0x0000b4120e407980 */ /* 0x000ee2000c101900 */
[C---:B------:R-:W-:Y:S02]  /*31d50*/  R2UR UR12, R4.reuse ;  /* 0x00000000040c72ca */ /* 0x040fe400000e0000 */
[C---:B------:R-:W-:Y:S01]  /*31d60*/  R2UR UR13, R5.reuse ;  /* 0x00000000050d72ca */ /* 0x040fe200000e0000 */
[----:B------:R-:W3:Y:S01]  /*31d70*/  LD.E R80, desc[UR18][R14.64+0xf4] ;  /* 0x0000f4120e507980 */ /* 0x000ee2000c101900 */
[C---:B------:R-:W-:Y:S02]  /*31d80*/  R2UR UR14, R4.reuse ;  /* 0x00000000040e72ca */ /* 0x040fe400000e0000 */
[----:B------:R-:W-:Y:S02]  /*31d90*/  R2UR UR15, R5 ;  /* 0x00000000050f72ca */ /* 0x000fe400000e0000 */
        /* <DEDUP_REMOVED lines=22> */
[----:B--2---:R-:W-:-:S05]  /*31f00*/  FMUL.FTZ R9, R11, R10 ;  /* 0x0000000a0b097220 */ /* 0x004fca0000410000 */
[----:B------:R4:W-:Y:S02]  /*31f10*/  ST.E desc[UR4][R14.64], R9 ;  /* 0x000000090e007985 */ /* 0x0009e4000c101904 */
[C---:B----4-:R-:W-:Y:S02]  /*31f20*/  FMUL.FTZ R9, R11.reuse, R8 ;  /* 0x000000080b097220 */ /* 0x050fe40000410000 */
[----:B------:R-:W2:Y:S04]  /*31f30*/  LD.E R8, desc[UR18][R14.64+0x134] ;  /* 0x000134120e087980 */ /* 0x000ea8000c101900 */
[----:B------:R3:W-:Y:S02]  /*31f40*/  ST.E desc[UR4][R14.64+0x14], R9 ;  /* 0x000014090e007985 */ /* 0x0007e4000c101904 */
[----:B---3--:R-:W-:-:S05]  /*31f50*/  FMUL.FTZ R9, R11, R36 ;  /* 0x000000240b097220 */ /* 0x008fca0000410000 */
[----:B------:R0:W-:Y:S02]  /*31f60*/  ST.E desc[UR4][R14.64+0x44], R9 ;  /* 0x000044090e007985 */ /* 0x0001e4000c101904 */
[----:B0-----:R-:W-:-:S05]  /*31f70*/  FMUL.FTZ R9, R11, R50 ;  /* 0x000000320b097220 */ /* 0x001fca0000410000 */
[----:B------:R0:W-:Y:S02]  /*31f80*/  ST.E desc[UR4][R14.64+0x80], R9 ;  /* 0x000080090e007985 */ /* 0x0001e4000c101904 */
[----:B0-----:R-:W-:-:S05]  /*31f90*/  FMUL.FTZ R9, R11, R66 ;  /* 0x000000420b097220 */ /* 0x001fca0000410000 */
[----:B------:R0:W-:Y:S02]  /*31fa0*/  ST.E desc[UR4][R14.64+0xc0], R9 ;  /* 0x0000c0090e007985 */ /* 0x0001e4000c101904 */
[----:B0-----:R-:W-:-:S05]  /*31fb0*/  FMUL.FTZ R9, R11, R82 ;  /* 0x000000520b097220 */ /* 0x001fca0000410000 */
[----:B------:R2:W-:Y:S02]  /*31fc0*/  ST.E desc[UR4][R14.64+0x100], R9 ;  /* 0x000100090e007985 */ /* 0x0005e4000c101904 */
[C---:B--2---:R-:W-:Y:S02]  /*31fd0*/  FMUL.FTZ R9, R11.reuse, R8 ;  /* 0x000000080b097220 */ /* 0x044fe40000410000 */
[----:B------:R-:W2:Y:S01]  /*31fe0*/  LD.E R8, desc[UR6][R14.64+0x140] ;  /* 0x000140060e087980 */ /* 0x000ea2000c101900 */
[----:B------:R-:W-:-:S05]  /*31ff0*/  FMUL.FTZ R13, R11, R20 ;  /* 0x000000140b0d7220 */ /* 0x000fca0000410000 */
[----:B------:R0:W-:Y:S02]  /*32000*/  ST.E desc[UR6][R14.64+0x4], R13 ;  /* 0x0000040d0e007985 */ /* 0x0001e4000c101906 */
[----:B0-----:R-:W-:-:S05]  /*32010*/  FMUL.FTZ R13, R11, R34 ;  /* 0x000000220b0d7220 */ /* 0x001fca0000410000 */
        /* <DEDUP_REMOVED lines=22> */
[----:B------:R-:W2:Y:S04]  /*32180*/  LD.E R8, desc[UR6][R14.64+0x150] ;  /* 0x000150060e087980 */ /* 0x000ea8000c101900 */
[----:B------:R2:W-:Y:S02]  /*32190*/  ST.E desc[UR4][R14.64+0x134], R9 ;  /* 0x000134090e007985 */ /* 0x0005e4000c101904 */
[----:B--2---:R-:W-:-:S02]  /*321a0*/  FMUL.FTZ R9, R11, R8 ;  /* 0x000000080b097220 */ /* 0x004fc40000410000 */
[----:B------:R-:W2:Y:S04]  /*321b0*/  LD.E R8, desc[UR6][R14.64+0x154] ;  /* 0x000154060e087980 */ /* 0x000ea8000c101900 */
        /* <DEDUP_REMOVED lines=57> */
[----:B------:R2:W-:Y:S01]  /*32550*/  ST.E desc[UR4][R14.64+0x1d4], R21 ;  /* 0x0001d4150e007985 */ /* 0x0005e2000c101904 */
[C---:B------:R-:W-:Y:S01]  /*32560*/  FMUL.FTZ R25, R11.reuse, R26 ;  /* 0x0000001a0b197220 */ /* 0x040fe20000410000 */
[C---:B------:R-:W-:Y:S01]  /*32570*/  FMUL.FTZ R27, R11.reuse, R28 ;  /* 0x0000001c0b1b7220 */ /* 0x040fe20000410000 */
[C---:B------:R-:W-:Y:S01]  /*32580*/  FMUL.FTZ R29, R11.reuse, R30 ;  /* 0x0000001e0b1d7220 */ /* 0x040fe20000410000 */
[----:B------:R-:W-:-:S02]  /*32590*/  FMUL.FTZ R31, R11, R32 ;  /* 0x000000200b1f7220 */ /* 0x000fc40000410000 */
[----:B------:R0:W-:Y:S04]  /*325a0*/  ST.E desc[UR10][R14.64+0x20], R25 ;  /* 0x000020190e007985 */ /* 0x0001e8000c10190a */
[----:B------:R1:W-:Y:S04]  /*325b0*/  ST.E desc[UR12][R14.64+0x24], R27 ;  /* 0x0000241b0e007985 */ /* 0x0003e8000c10190c */
[----:B------:R3:W-:Y:S01]  /*325c0*/  ST.E desc[UR14][R14.64+0x30], R29 ;  /* 0x0000301d0e007985 */ /* 0x0007e2000c10190e */
[----:B--2---:R-:W-:-:S03]  /*325d0*/  FMUL.FTZ R21, R11, R8 ;  /* 0x000000080b157220 */ /* 0x004fc60000410000 */
[----:B------:R-:W2:Y:S01]  /*325e0*/  LD.E R8, desc[UR6][R14.64+0x1f4] ;  /* 0x0001f4060e087980 */ /* 0x000ea2000c101900 */
[C---:B0-----:R-:W-:Y:S01]  /*325f0*/  FMUL.FTZ R25, R11.reuse, R40 ;  /* 0x000000280b197220 */ /* 0x041fe20000410000 */
[C---:B-1----:R-:W-:Y:S01]  /*32600*/  FMUL.FTZ R27, R11.reuse, R42 ;  /* 0x0000002a0b1b7220 */ /* 0x042fe20000410000 */
[C---:B---3--:R-:W-:Y:S01]  /*32610*/  FMUL.FTZ R29, R11.reuse, R44 ;  /* 0x0000002c0b1d7220 */ /* 0x048fe20000410000 */
[----:B------:R0:W-:Y:S04]  /*32620*/  ST.E desc[UR16][R14.64+0x34], R31 ;  /* 0x0000341f0e007985 */ /* 0x0001e8000c101910 */
[----:B------:R1:W-:Y:S01]  /*32630*/  ST.E desc[UR10][R14.64+0x54], R25 ;  /* 0x000054190e007985 */ /* 0x0003e2000c10190a */
[----:B0-----:R-:W-:-:S03]  /*32640*/  FMUL.FTZ R31, R11, R48 ;  /* 0x000000300b1f7220 */ /* 0x001fc60000410000 */
[----:B------:R0:W-:Y:S01]  /*32650*/  ST.E desc[UR12][R14.64+0x60], R27 ;  /* 0x0000601b0e007985 */ /* 0x0001e2000c10190c */
[----:B-1----:R-:W-:-:S03]  /*32660*/  FMUL.FTZ R25, R11, R54 ;  /* 0x000000360b197220 */ /* 0x002fc60000410000 */
[----:B------:R1:W-:Y:S04]  /*32670*/  ST.E desc[UR14][R14.64+0x64], R29 ;  /* 0x0000641d0e007985 */ /* 0x0003e8000c10190e */
[----:B------:R3:W-:Y:S01]  /*32680*/  ST.E desc[UR16][R14.64+0x74], R31 ;  /* 0x0000741f0e007985 */ /* 0x0007e2000c101910 */
[C---:B0-----:R-:W-:Y:S01]  /*32690*/  FMUL.FTZ R27, R11.reuse, R58 ;  /* 0x0000003a0b1b7220 */ /* 0x041fe20000410000 */
[C---:B-1----:R-:W-:Y:S01]  /*326a0*/  FMUL.FTZ R29, R11.reuse, R60 ;  /* 0x0000003c0b1d7220 */ /* 0x042fe20000410000 */
[C---:B---3--:R-:W-:Y:S01]  /*326b0*/  FMUL.FTZ R31, R11.reuse, R62 ;  /* 0x0000003e0b1f7220 */ /* 0x048fe20000410000 */
[----:B------:R0:W-:Y:S01]  /*326c0*/  ST.E desc[UR10][R14.64+0x90], R25 ;  /* 0x000090190e007985 */ /* 0x0001e2000c10190a */
[----:B------:R-:W-:-:S03]  /*326d0*/  FMUL.FTZ R33, R11, R64 ;  /* 0x000000400b217220 */ /* 0x000fc60000410000 */
[----:B------:R1:W-:Y:S04]  /*326e0*/  ST.E desc[UR12][R14.64+0xa0], R27 ;  /* 0x0000a01b0e007985 */ /* 0x0003e8000c10190c */
[----:B------:R3:W-:Y:S04]  /*326f0*/  ST.E desc[UR14][R14.64+0xa4], R29 ;  /* 0x0000a41d0e007985 */ /* 0x0007e8000c10190e */
[----:B------:R4:W-:Y:S01]  /*32700*/  ST.E desc[UR16][R14.64+0xb0], R31 ;  /* 0x0000b01f0e007985 */ /* 0x0009e2000c101910 */
[C---:B0-----:R-:W-:Y:S01]  /*32710*/  FMUL.FTZ R25, R11.reuse, R72 ;  /* 0x000000480b197220 */ /* 0x041fe20000410000 */
[C---:B-1----:R-:W-:Y:S01]  /*32720*/  FMUL.FTZ R27, R11.reuse, R74 ;  /* 0x0000004a0b1b7220 */ /* 0x042fe20000410000 */
[C---:B---3--:R-:W-:Y:S01]  /*32730*/  FMUL.FTZ R29, R11.reuse, R76 ;  /* 0x0000004c0b1d7220 */ /* 0x048fe20000410000 */
[C---:B----4-:R-:W-:Y:S01]  /*32740*/  FMUL.FTZ R31, R11.reuse, R78 ;  /* 0x0000004e0b1f7220 */ /* 0x050fe20000410000 */
[----:B------:R0:W-:Y:S04]  /*32750*/  ST.E desc[UR18][R14.64+0xb4], R33 ;  /* 0x0000b4210e007985 */ /* 0x0001e8000c101912 */
[----:B------:R1:W-:Y:S04]  /*32760*/  ST.E desc[UR10][R14.64+0xd4], R25 ;  /* 0x0000d4190e007985 */ /* 0x0003e8000c10190a */
[----:B------:R3:W-:Y:S04]  /*32770*/  ST.E desc[UR12][R14.64+0xe0], R27 ;  /* 0x0000e01b0e007985 */ /* 0x0007e8000c10190c */
[----:B------:R4:W-:Y:S01]  /*32780*/  ST.E desc[UR14][R14.64+0xe4], R29 ;  /* 0x0000e41d0e007985 */ /* 0x0009e2000c10190e */
[----:B0-----:R-:W-:-:S03]  /*32790*/  FMUL.FTZ R33, R11, R80 ;  /* 0x000000500b217220 */ /* 0x001fc60000410000 */
[----:B------:R0:W-:Y:S01]  /*327a0*/  ST.E desc[UR16][R14.64+0xf0], R31 ;  /* 0x0000f01f0e007985 */ /* 0x0001e2000c101910 */
[C---:B-1----:R-:W-:Y:S01]  /*327b0*/  FMUL.FTZ R25, R11.reuse, R88 ;  /* 0x000000580b197220 */ /* 0x042fe20000410000 */
[C---:B---3--:R-:W-:Y:S01]  /*327c0*/  FMUL.FTZ R27, R11.reuse, R90 ;  /* 0x0000005a0b1b7220 */ /* 0x048fe20000410000 */
[C---:B----4-:R-:W-:Y:S01]  /*327d0*/  FMUL.FTZ R29, R11.reuse, R92 ;  /* 0x0000005c0b1d7220 */ /* 0x050fe20000410000 */
[C---:B0-----:R-:W-:Y:S01]  /*327e0*/  FMUL.FTZ R31, R11.reuse, R94 ;  /* 0x0000005e0b1f7220 */ /* 0x041fe20000410000 */
[----:B------:R0:W-:Y:S04]  /*327f0*/  ST.E desc[UR4][R14.64+0x1e0], R9 ;  /* 0x0001e0090e007985 */ /* 0x0001e8000c101904 */
[----:B------:R1:W-:Y:S04]  /*32800*/  ST.E desc[UR4][R14.64+0x1e4], R13 ;  /* 0x0001e40d0e007985 */ /* 0x0003e8000c101904 */
[----:B0-----:R-:W3:Y:S04]  /*32810*/  LD.E R9, desc[UR6][R14.64+0x8] ;  /* 0x000008060e097980 */ /* 0x001ee8000c101900 */
[----:B-1----:R-:W4:Y:S01]  /*32820*/  LD.E R13, desc[UR6][R14.64+0xc] ;  /* 0x00000c060e0d7980 */ /* 0x002f22000c101900 */
[----:B--2---:R-:W-:-:S05]  /*32830*/  FMUL.FTZ R11, R11, R8 ;  /* 0x000000080b0b7220 */ /* 0x004fca0000410000 */
[----:B------:R0:W-:Y:S04]  /*32840*/  ST.E desc[UR4][R14.64+0x1f4], R11 ;  /* 0x0001f40b0e007985 */ /* 0x0001e8000c101904 */
[----:B0-----:R-:W2:Y:S01]  /*32850*/  LD.E R11, desc[UR6][R14.64+0x18] ;  /* 0x000018060e0b7980 */ /* 0x001ea2000c101900 */
[C---:B---3--:R-:W-:Y:S01]  /*32860*/  FMUL.FTZ R9, R12.reuse, R9 ;  /* 0x000000090c097220 */ /* 0x048fe20000410000 */
[----:B----4-:R-:W-:-:S04]  /*32870*/  FMUL.FTZ R13, R12, R13 ;  /* 0x0000000d0c0d7220 */ /* 0x010fc80000410000 */
        /* <DEDUP_REMOVED lines=60> */
[----:B0-----:R-:W2:Y:S04]  /*32c40*/  LD.E R11, desc[UR6][R14.64+0xbc] ;  /* 0x0000bc060e0b7980 */ /* 0x001ea8000c101900 */
[----:B------:R-:W-:Y:S04]  /*32c50*/  ST.E desc[UR18][R14.64+0xf4], R33 ;  /* 0x0000f4210e007985 */ /* 0x000fe8000c101912 */
[----:B------:R-:W-:Y:S04]  /*32c60*/  ST.E desc[UR10][R14.64+0x114], R25 ;  /* 0x000114190e007985 */ /* 0x000fe8000c10190a */
[----:B------:R-:W-:Y:S04]  /*32c70*/  ST.E desc[UR12][R14.64+0x120], R27 ;  /* 0x0001201b0e007985 */ /* 0x000fe8000c10190c */
[----:B------:R-:W-:Y:S04]  /*32c80*/  ST.E desc[UR14][R14.64+0x124], R29 ;  /* 0x0001241d0e007985 */ /* 0x000fe8000c10190e */
[----:B------:R-:W-:Y:S04]  /*32c90*/  ST.E desc[UR16][R14.64+0x130], R31 ;  /* 0x0001301f0e007985 */ /* 0x000fe8000c101910 */
[----:B------:R-:W-:Y:S01]  /*32ca0*/  ST.E desc[UR4][R14.64+0x1f0], R21 ;  /* 0x0001f0150e007985 */ /* 0x000fe2000c101904 */
[C---:B---3--:R-:W-:Y:S01]  /*32cb0*/  FMUL.FTZ R9, R12.reuse, R9 ;  /* 0x000000090c097220 */ /* 0x048fe20000410000 */
[----:B----4-:R-:W-:-:S04]  /*32cc0*/  FMUL.FTZ R13, R12, R13 ;  /* 0x0000000d0c0d7220 */ /* 0x010fc80000410000 */
[----:B------:R0:W-:Y:S04]  /*32cd0*/  ST.E desc[UR4][R14.64+0xac], R9 ;  /* 0x0000ac090e007985 */ /* 0x0001e8000c101904 */
[----:B------:R1:W-:Y:S01]  /*32ce0*/  ST.E desc[UR4][R14.64+0xb8], R13 ;  /* 0x0000b80d0e007985 */ /* 0x0003e2000c101904 */
[----:B--2---:R-:W-:-:S05]  /*32cf0*/  FMUL.FTZ R11, R12, R11 ;  /* 0x0000000b0c0b7220 */ /* 0x004fca0000410000 */
[----:B------:R2:W-:Y:S04]  /*32d00*/  ST.E desc[UR4][R14.64+0xbc], R11 ;  /* 0x0000bc0b0e007985 */ /* 0x0005e8000c101904 */
[----:B0-----:R-:W3:Y:S02]  /*32d10*/  LD.E R9, desc[UR6][R14.64+0xc8] ;  /* 0x0000c8060e097980 */ /* 0x001ee4000c101900 */
[----:B---3--:R-:W-:-:S05]  /*32d20*/  FMUL.FTZ R9, R12, R9 ;  /* 0x000000090c097220 */ /* 0x008fca0000410000 */
[----:B------:R0:W-:Y:S04]  /*32d30*/  ST.E desc[UR4][R14.64+0xc8], R9 ;  /* 0x0000c8090e007985 */ /* 0x0001e8000c101904 */
[----:B-1----:R-:W3:Y:S02]  /*32d40*/  LD.E R13, desc[UR6][R14.64+0xcc] ;  /* 0x0000cc060e0d7980 */ /* 0x002ee4000c101900 */
[----:B---3--:R-:W-:-:S05]  /*32d50*/  FMUL.FTZ R13, R12, R13 ;  /* 0x0000000d0c0d7220 */ /* 0x008fca0000410000 */
[----:B------:R1:W-:Y:S04]  /*32d60*/  ST.E desc[UR4][R14.64+0xcc], R13 ;  /* 0x0000cc0d0e007985 */ /* 0x0003e8000c101904 */
[----:B--2---:R-:W2:Y:S02]  /*32d70*/  LD.E R11, desc[UR6][R14.64+0xd8] ;  /* 0x0000d8060e0b7980 */ /* 0x004ea4000c101900 */
        /* <DEDUP_REMOVED lines=109> */
[----:B------:R-:W-:Y:S04]  /*33450*/  ST.E desc[UR4][R14.64+0x1f8], R21 ;  /* 0x0001f8150e007985 */ /* 0x000fe8000c101904 */
[----:B0-----:R-:W2:Y:S02]  /*33460*/  LD.E R9, desc[UR6][R14.64+0x1fc] ;  /* 0x0001fc060e097980 */ /* 0x001ea4000c101900 */
[----:B--2---:R-:W-:-:S05]  /*33470*/  FMUL.FTZ R25, R12, R9 ;  /* 0x000000090c197220 */ /* 0x004fca0000410000 */
[----:B------:R0:W-:Y:S04]  /*33480*/  ST.E desc[UR4][R14.64+0x1fc], R25 ;  /* 0x0001fc190e007985 */ /* 0x0001e8000c101904 */
[----:B------:R-:W2:Y:S04]  /*33490*/  LDL.64 R8, [R7+0x88] ;  /* 0x0000880007087983 */ /* 0x000ea80000100a00 */
[----:B-1----:R-:W3:Y:S04]  /*334a0*/  LDL.64 R12, [R7] ;  /* 0x00000000070c7983 */ /* 0x002ee80000100a00 */
[----:B------:R-:W4:Y:S04]  /*334b0*/  LDL.64 R10, [R7+0x90] ;  /* 0x00009000070a7983 */ /* 0x000f280000100a00 */
[----:B--2---:R-:W2:Y:S04]  /*334c0*/  LD.E R27, desc[UR4][R8.64] ;  /* 0x00000004081b7980 */ /* 0x004ea8000c101900 */
[----:B---3--:R-:W3:Y:S04]  /*334d0*/  LD.E R13, desc[UR6][R12.64] ;  /* 0x000000060c0d7980 */ /* 0x008ee8000c101900 */
[----:B----4-:R-:W3:Y:S04]  /*334e0*/  LD.E.64 R10, desc[UR4][R10.64] ;  /* 0x000000040a0a7980 */ /* 0x010ee8000c101b00 */
[----:B--2---:R1:W-:Y:S04]  /*334f0*/  ST.E desc[UR8][R8.64], R27 ;  /* 0x0000001b08007985 */ /* 0x0043e8000c101908 */
[----:B0-----:R-:W2:Y:S04]  /*33500*/  LD.E R15, desc[UR10][R8.64+0x4] ;  /* 0x0000040a080f7980 */ /* 0x001ea8000c101900 */
[----:B--2---:R0:W-:Y:S04]  /*33510*/  ST.E desc[UR4][R8.64+0x4], R15 ;  /* 0x0000040f08007985 */ /* 0x0041e8000c101904 */
[----:B------:R-:W2:Y:S04]  /*33520*/  LD.E R21, desc[UR6][R8.64+0x8] ;  /* 0x0000080608157980 */ /* 0x000ea8000c101900 */
[----:B--2---:R2:W-:Y:S04]  /*33530*/  ST.E desc[UR4][R8.64+0x8], R21 ;  /* 0x0000081508007985 */ /* 0x0045e8000c101904 */
[----:B------:R-:W4:Y:S04]  /*33540*/  LD.E R25, desc[UR6][R8.64+0xc] ;  /* 0x00000c0608197980 */ /* 0x000f28000c101900 */
[----:B----4-:R4:W-:Y:S04]  /*33550*/  ST.E desc[UR4][R8.64+0xc], R25 ;  /* 0x00000c1908007985 */ /* 0x0109e8000c101904 */
[----:B-1----:R-:W3:Y:S04]  /*33560*/  LD.E R27, desc[UR6][R8.64+0x10] ;  /* 0x00001006081b7980 */ /* 0x002ee8000c101900 */
[----:B---3--:R1:W-:Y:S04]  /*33570*/  ST.E desc[UR4][R8.64+0x10], R27 ;  /* 0x0000101b08007985 */ /* 0x0083e8000c101904 */
[----:B0-----:R-:W3:Y:S04]  /*33580*/  LD.E R15, desc[UR6][R8.64+0x14] ;  /* 0x00001406080f7980 */ /* 0x001ee8000c101900 */
[----:B---3--:R0:W-:Y:S04]  /*33590*/  ST.E desc[UR4][R8.64+0x14], R15 ;  /* 0x0000140f08007985 */ /* 0x0081e8000c101904 */
[----:B--2---:R-:W2:Y:S04]  /*335a0*/  LD.E R21, desc[UR6][R8.64+0x18] ;  /* 0x0000180608157980 */ /* 0x004ea8000c101900 */
[----:B--2---:R2:W-:Y:S04]  /*335b0*/  ST.E desc[UR4][R8.64+0x18], R21 ;  /* 0x0000181508007985 */ /* 0x0045e8000c101904 */
[----:B----4-:R-:W3:Y:S04]  /*335c0*/  LD.E R25, desc[UR6][R8.64+0x1c] ;  /* 0x00001c0608197980 */ /* 0x010ee8000c101900 */
[----:B---3--:R3:W-:Y:S04]  /*335d0*/  ST.E desc[UR4][R8.64+0x1c], R25 ;  /* 0x00001c1908007985 */ /* 0x0087e8000c101904 */
[----:B-1----:R-:W4:Y:S04]  /*335e0*/  LD.E R27, desc[UR6][R8.64+0x20] ;  /* 0x00002006081b7980 */ /* 0x002f28000c101900 */
[----:B----4-:R1:W-:Y:S04]  /*335f0*/  ST.E desc[UR4][R8.64+0x20], R27 ;  /* 0x0000201b08007985 */ /* 0x0103e8000c101904 */
[----:B0-----:R-:W4:Y:S04]  /*33600*/  LD.E R15, desc[UR6][R8.64+0x24] ;  /* 0x00002406080f7980 */ /* 0x001f28000c101900 */
[----:B----4-:R0:W-:Y:S04]  /*33610*/  ST.E desc[UR4][R8.64+0x24], R15 ;  /* 0x0000240f08007985 */ /* 0x0101e8000c101904 */
[----:B--2---:R-:W2:Y:S04]  /*33620*/  LD.E R21, desc[UR6][R8.64+0x28] ;  /* 0x0000280608157980 */ /* 0x004ea8000c101900 */
[----:B--2---:R2:W-:Y:S04]  /*33630*/  ST.E desc[UR4][R8.64+0x28], R21 ;  /* 0x0000281508007985 */ /* 0x0045e8000c101904 */
[----:B---3--:R-:W3:Y:S04]  /*33640*/  LD.E R25, desc[UR6][R8.64+0x2c] ;  /* 0x00002c0608197980 */ /* 0x008ee8000c101900 */
        /* <DEDUP_REMOVED lines=226> */
[----:B----4-:R-:W-:Y:S04]  /*34470*/  ST.E desc[UR4][R8.64+0x1f0], R27 ;  /* 0x0001f01b08007985 */ /* 0x010fe8000c101904 */
[----:B0-----:R-:W4:Y:S04]  /*34480*/  LD.E R15, desc[UR6][R8.64+0x1f4] ;  /* 0x0001f406080f7980 */ /* 0x001f28000c101900 */
[----:B----4-:R-:W-:Y:S04]  /*34490*/  ST.E desc[UR4][R8.64+0x1f4], R15 ;  /* 0x0001f40f08007985 */ /* 0x010fe8000c101904 */
[----:B--2---:R-:W2:Y:S01]  /*344a0*/  LD.E R21, desc[UR6][R8.64+0x1f8] ;  /* 0x0001f80608157980 */ /* 0x004ea2000c101900 */
[----:B------:R-:W-:-:S02]  /*344b0*/  R2UR UR20, R4 ;  /* 0x00000000041472ca */ /* 0x000fc400000e0000 */
[C---:B------:R-:W-:Y:S02]  /*344c0*/  R2UR UR21, R5.reuse ;  /* 0x00000000051572ca */ /* 0x040fe400000e0000 */
[C---:B------:R-:W-:Y:S02]  /*344d0*/  R2UR UR22, R4.reuse ;  /* 0x00000000041672ca */ /* 0x040fe400000e0000 */
[C---:B------:R-:W-:Y:S02]  /*344e0*/  R2UR UR23, R5.reuse ;  /* 0x00000000051772ca */ /* 0x040fe400000e0000 */
[C---:B------:R-:W-:Y:S02]  /*344f0*/  R2UR UR24, R4.reuse ;  /* 0x00000000041872ca */ /* 0x040fe400000e0000 */
[----:B------:R-:W-:Y:S01]  /*34500*/  R2UR UR25, R5 ;  /* 0x00000000051972ca */ /* 0x000fe200000e0000 */
[----:B--2---:R-:W-:Y:S04]  /*34510*/  ST.E desc[UR4][R8.64+0x1f8], R21 ;  /* 0x0001f81508007985 */ /* 0x004fe8000c101904 */
[----:B---3--:R-:W2:Y:S01]  /*34520*/  LD.E R25, desc[UR6][R8.64+0x1fc] ;  /* 0x0001fc0608197980 */ /* 0x008ea2000c101900 */
[----:B------:R-:W-:-:S02]  /*34530*/  R2UR UR26, R4 ;  /* 0x00000000041a72ca */ /* 0x000fc400000e0000 */
[C---:B------:R-:W-:Y:S02]  /*34540*/  R2UR UR27, R5.reuse ;  /* 0x00000000051b72ca */ /* 0x040fe400000e0000 */
[C---:B------:R-:W-:Y:S02]  /*34550*/  R2UR UR28, R4.reuse ;  /* 0x00000000041c72ca */ /* 0x040fe400000e0000 */
[C---:B------:R-:W-:Y:S02]  /*34560*/  R2UR UR29, R5.reuse ;  /* 0x00000000051d72ca */ /* 0x040fe400000e0000 */
[C---:B------:R-:W-:Y:S02]  /*34570*/  R2UR UR30, R4.reuse ;  /* 0x00000000041e72ca */ /* 0x040fe400000e0000 */
[----:B------:R-:W-:Y:S02]  /*34580*/  R2UR UR31, R5 ;  /* 0x00000000051f72ca */ /* 0x000fe400000e0000 */
        /* <DEDUP_REMOVED lines=22> */
[----:B------:R-:W-:Y:S02]  /*346f0*/  R2UR UR58, R4 ;  /* 0x00000000043a72ca */ /* 0x000fe400000e0000 */
[----:B------:R-:W-:Y:S01]  /*34700*/  R2UR UR59, R5 ;  /* 0x00000000053b72ca */ /* 0x000fe200000e0000 */
[----:B--2---:R0:W-:Y:S04]  /*34710*/  ST.E desc[UR4][R8.64+0x1fc], R25 ;  /* 0x0001fc1908007985 */ /* 0x0041e8000c101904 */
[----:B------:R-:W2:Y:S04]  /*34720*/  LD.E R24, desc[UR6][R8.64] ;  /* 0x0000000608187980 */ /* 0x000ea8000c101900 */
[----:B------:R-:W2:Y:S04]  /*34730*/  LD.E R26, desc[UR10][R8.64+0x8] ;  /* 0x0000080a081a7980 */ /* 0x000ea8000c101900 */
[----:B0-----:R-:W2:Y:S04]  /*34740*/  LD.E R25, desc[UR8][R8.64+0x4] ;  /* 0x0000040808197980 */ /* 0x001ea8000c101900 */
[----:B------:R-:W2:Y:S04]  /*34750*/  LD.E R27, desc[UR12][R8.64+0xc] ;  /* 0x00000c0c081b7980 */ /* 0x000ea8000c101900 */
        /* <DEDUP_REMOVED lines=123> */
[----:B------:R-:W2:Y:S01]  /*34f10*/  LD.E R151, desc[UR56][R8.64+0x1fc] ;  /* 0x0001fc3808977980 */ /* 0x000ea2000c101900 */
[----:B------:R-:W-:Y:S01]  /*34f20*/  IMAD R10, R13, 0x1000, R10 ;  /* 0x000010000d0a7824 */ /* 0x000fe200078e020a */
[----:B------:R-:W-:-:S04]  /*34f30*/  R2UR UR7, R11 ;  /* 0x000000000b0772ca */ /* 0x000fc800000e0000 */
[----:B------:R-:W-:Y:S02]  /*34f40*/  R2UR UR6, R10 ;  /* 0x000000000a0672ca */ /* 0x000fe400000e0000 */
        /* <DEDUP_REMOVED lines=48> */
[----:B------:R-:W-:Y:S02]  /*35250*/  R2UR UR14, R4 ;  /* 0x00000000040e72ca */ /* 0x000fe400000e0000 */
[----:B------:R-:W-:Y:S01]  /*35260*/  R2UR UR15, R5 ;  /* 0x00000000050f72ca */ /* 0x000fe200000e0000 */
[----:B--2---:R-:W-:-:S06]  /*35270*/  WARPGROUP.ARRIVE ;  /* 0x00000000000079c5 */ /* 0x004fcc0000000000 */
[----:B------:R-:W-:Y:S01]  /*35280*/  HGMMA.64x256x16.F32.BF16 R24, R156, gdesc[UR4].tnspB, R24, gsb0 ;  /* 0x43e000049c187df0 */ /* 0x000fe20008001818 */
[----:B------:R-:W-:Y:S02]  /*35290*/  VIADD R12, R10, 0x80 ;  /* 0x000000800a0c7836 */ /* 0x000fe40000000000 */
[----:B------:R-:W-:-:S03]  /*352a0*/  IMAD.MOV.U32 R13, RZ, RZ, R11 ;  /* 0x000000ffff0d7224 */ /* 0x000fc600078e000b */
[----:B------:R-:W-:Y:S02]  /*352b0*/  R2UR UR6, R12 ;  /* 0x000000000c0672ca */ /* 0x000fe400000e0000 */
[----:B------:R-:W-:Y:S01]  /*352c0*/  R2UR UR7, R13 ;  /* 0x000000000d0772ca */ /* 0x000fe200000e0000 */
[----:B------:R-:W-:Y:S02]  /*352d0*/  WARPGROUP.DEPBAR.LE gsb0, 0x0 ;  /* 0x00008000000079c5 */ /* 0x000fe40000010000 */
[----:B------:R-:W-:Y:S04]  /*352e0*/  ST.E desc[UR12][R8.64], R24 ;  /* 0x0000001808007985 */ /* 0x000fe8000c10190c */
[----:B------:R-:W-:Y:S04]  /*352f0*/  ST.E desc[UR58][R8.64+0x4], R25 ;  /* 0x0000041908007985 */ /* 0x000fe8000c10193a */
[----:B------:R-:W-:Y:S04]  /*35300*/  ST.E desc[UR56][R8.64+0x8], R26 ;  /* 0x0000081a08007985 */ /* 0x000fe8000c101938 */
[----:B------:R-:W-:Y:S04]  /*35310*/  ST.E desc[UR10][R8.64+0xc], R27 ;  /* 0x00000c1b08007985 */ /* 0x000fe8000c10190a */
[----:B------:R-:W-:Y:S04]  /*35320*/  ST.E desc[UR8][R8.64+0x10], R28 ;  /* 0x0000101c08007985 */ /* 0x000fe8000c101908 */
[----:B------:R-:W-:Y:S04]  /*35330*/  ST.E desc[UR4][R8.64+0x14], R29 ;  /* 0x0000141d08007985 */ /* 0x000fe8000c101904 */
[----:B------:R-:W-:Y:S04]  /*35340*/  ST.E desc[UR54][R8.64+0x18], R30 ;  /* 0x0000181e08007985 */ /* 0x000fe8000c101936 */
[----:B------:R-:W-:Y:S04]  /*35350*/  ST.E desc[UR52][R8.64+0x1c], R31 ;  /* 0x00001c1f08007985 */ /* 0x000fe8000c101934 */
[----:B------:R-:W-:Y:S01]  /*35360*/  ST.E desc[UR50][R8.64+0x20], R32 ;  /* 0x0000202008007985 */ /* 0x000fe2000c101932 */
[----:B------:R-:W-:-:S03]  /*35370*/  R2UR UR12, R4 ;  /* 0x00000000040c72ca */ /* 0x000fc600000e0000 */
[----:B------:R-:W-:Y:S01]  /*35380*/  ST.E desc[UR48][R8.64+0x24], R33 ;  /* 0x0000242108007985 */ /* 0x000fe2000c101930 */
[----:B------:R-:W-:-:S03]  /*35390*/  R2UR UR13, R5 ;  /* 0x00000000050d72ca */ /* 0x000fc600000e0000 */
[----:B------:R-:W-:Y:S01]  /*353a0*/  ST.E desc[UR46][R8.64+0x28], R34 ;  /* 0x0000282208007985 */ /* 0x000fe2000c10192e */
[----:B------:R-:W-:-:S03]  /*353b0*/  R2UR UR58, R4 ;  /* 0x00000000043a72ca */ /* 0x000fc600000e0000 */
[----:B------:R-:W-:Y:S01]  /*353c0*/  ST.E desc[UR44][R8.64+0x2c], R35 ;  /* 0x00002c2308007985 */ /* 0x000fe2000c10192c */
[----:B------:R-:W-:-:S03]  /*353d0*/  R2UR UR59, R5 ;  /* 0x00000000053b72ca */ /* 0x000fc600000e0000 */
[----:B------:R-:W-:Y:S01]  /*353e0*/  ST.E desc[UR42][R8.64+0x30], R36 ;  /* 0x0000302408007985 */ /* 0x000fe2000c10192a */
[C---:B------:R-:W-:Y:S02]  /*353f0*/  R2UR UR56, R4.reuse ;  /* 0x00000000043872ca */ /* 0x040fe400000e0000 */
[C---:B------:R-:W-:Y:S01]  /*35400*/  R2UR UR57, R5.reuse ;  /* 0x00000000053972ca */ /* 0x040fe200000e0000 */
[----:B------:R-:W-:Y:S01]  /*35410*/  ST.E desc[UR38][R8.64+0x34], R37 ;  /* 0x0000342508007985 */ /* 0x000fe2000c101926 */
[C---:B------:R-:W-:Y:S02]  /*35420*/  R2UR UR10, R4.reuse ;  /* 0x00000000040a72ca */ /* 0x040fe400000e0000 */
[C---:B------:R-:W-:Y:S01]  /*35430*/  R2UR UR11, R5.reuse ;  /* 0x00000000050b72ca */ /* 0x040fe200000e0000 */
[----:B------:R-:W-:Y:S01]  /*35440*/  ST.E desc[UR34][R8.64+0x38], R38 ;  /* 0x0000382608007985 */ /* 0x000fe2000c101922 */
[C---:B------:R-:W-:Y:S02]  /*35450*/  R2UR UR8, R4.reuse ;  /* 0x00000000040872ca */ /* 0x040fe400000e0000 */
[----:B------:R-:W-:Y:S01]  /*35460*/  R2UR UR9, R5 ;  /* 0x00000000050972ca */ /* 0x000fe200000e0000 */
[----:B------:R-:W-:Y:S01]  /*35470*/  ST.E desc[UR32][R8.64+0x3c], R39 ;  /* 0x00003c2708007985 */ /* 0x000fe2000c101920 */
[----:B------:R-:W-:-:S02]  /*35480*/  R2UR UR4, R4 ;  /* 0x00000000040472ca */ /* 0x000fc400000e0000 */
        /* <DEDUP_REMOVED lines=290> */
[----:B------:R-:W-:Y:S02]  /*366b0*/  R2UR UR56, R4 ;  /* 0x00000000043872ca */ /* 0x000fe400000e0000 */
[----:B------:R-:W-:Y:S01]  /*366c0*/  R2UR UR57, R5 ;  /* 0x00000000053972ca */ /* 0x000fe200000e0000 */
        /* <DEDUP_REMOVED lines=14> */
[----:B------:R0:W-:Y:S02]  /*367b0*/  ST.E desc[UR56][R8.64+0x1fc], R151 ;  /* 0x0001fc9708007985 */ /* 0x0001e4000c101938 */
[----:B0-----:R-:W-:-:S06]  /*367c0*/  WARPGROUP.ARRIVE ;  /* 0x00000000000079c5 */ /* 0x001fcc0000000000 */
[----:B------:R-:W-:Y:S01]  /*367d0*/  HGMMA.64x256x16.F32.BF16 R24, R160, gdesc[UR4].tnspB, R24, gsb0 ;  /* 0x43e00004a0187df0 */ /* 0x000fe20008001818 */
        /* <DEDUP_REMOVED lines=48> */
[----:B------:R-:W-:Y:S02]  /*36ae0*/  R2UR UR14, R4 ;  /* 0x00000000040e72ca */ /* 0x000fe400000e0000 */
[----:B------:R-:W-:Y:S01]  /*36af0*/  R2UR UR15, R5 ;  /* 0x00000000050f72ca */ /* 0x000fe200000e0000 */
        /* <DEDUP_REMOVED lines=391> */
[----:B------:R-:W-:Y:S01]  /*38370*/  VIADD R10, R10, 0x180 ;  /* 0x000001800a0a7836 */ /* 0x000fe20000000000 */
[----:B------:R-:W-:-:S04]  /*38380*/  R2UR UR7, R11 ;  /* 0x000000000b0772ca */ /* 0x000fc800000e0000 */
        /* <DEDUP_REMOVED lines=359> */
[----:B------:R-:W-:Y:S01]  /*39a00*/  R2UR UR25, R5 ;  /* 0x00000000051972ca */ /* 0x000fe200000e0000 */
[----:B------:R-:W-:Y:S02]  /*39a10*/  WARPGROUP.DEPBAR.LE gsb0, 0x0 ;  /* 0x00008000000079c5 */ /* 0x000fe40000010000 */
[----:B------:R-:W-:Y:S01]  /*39a20*/  ST.E desc[UR4][R8.64], R24 ;  /* 0x0000001808007985 */ /* 0x000fe2000c101904 */
[----:B------:R-:W-:-:S02]  /*39a30*/  R2UR UR4, R4 ;  /* 0x00000000040472ca */ /* 0x000fc400000e0000 */
[----:B------:R-:W-:Y:S01]  /*39a40*/  R2UR UR5, R5 ;  /* 0x00000000050572ca */ /* 0x000fe200000e0000 */
[----:B------:R-:W-:Y:S04]  /*39a50*/  ST.E desc[UR6][R8.64+0x4], R25 ;  /* 0x0000041908007985 */ /* 0x000fe8000c101906 */
[----:B------:R-:W-:Y:S04]  /*39a60*/  ST.E desc[UR8][R8.64+0x8], R26 ;  /* 0x0000081a08007985 */ /* 0x000fe8000c101908 */
[----:B------:R-:W-:Y:S01]  /*39a70*/  ST.E desc[UR10][R8.64+0xc], R27 ;  /* 0x00000c1b08007985 */ /* 0x000fe2000c10190a */
[----:B------:R-:W-:-:S03]  /*39a80*/  R2UR UR6, R4 ;  /* 0x00000000040672ca */ /* 0x000fc600000e0000 */
[----:B------:R-:W-:Y:S01]  /*39a90*/  ST.E desc[UR12][R8.64+0x10], R28 ;  /* 0x0000101c08007985 */ /* 0x000fe2000c10190c */
[----:B------:R-:W-:-:S03]  /*39aa0*/  R2UR UR7, R5 ;  /* 0x00000000050772ca */ /* 0x000fc600000e0000 */
        /* <DEDUP_REMOVED lines=21> */
[C---:B------:R-:W-:Y:S02]  /*39c00*/  R2UR UR20, R4.reuse ;  /* 0x00000000041472ca */ /* 0x040fe400000e0000 */
[----:B------:R-:W-:Y:S01]  /*39c10*/  R2UR UR21, R5 ;  /* 0x00000000051572ca */ /* 0x000fe200000e0000 */
[----:B------:R-:W-:Y:S01]  /*39c20*/  ST.E desc[UR6][R8.64+0x30], R36 ;  /* 0x0000302408007985 */ /* 0x000fe2000c101906 */
[----:B------:R-:W-:-:S02]  /*39c30*/  R2UR UR22, R4 ;  /* 0x00000000041672ca */ /* 0x000fc400000e0000 */
[C---:B------:R-:W-:Y:S02]  /*39c40*/  R2UR UR23, R5.reuse ;  /* 0x00000000051772ca */ /* 0x040fe400000e0000 */
[C---:B------:R-:W-:Y:S02]  /*39c50*/  R2UR UR24, R4.reuse ;  /* 0x00000000041872ca */ /* 0x040fe400000e0000 */
[C---:B------:R-:W-:Y:S02]  /*39c60*/  R2UR UR25, R5.reuse ;  /* 0x00000000051972ca */ /* 0x040fe400000e0000 */
[C---:B------:R-:W-:Y:S02]  /*39c70*/  R2UR UR6, R4.reuse ;  /* 0x00000000040672ca */ /* 0x040fe400000e0000 */
[----:B------:R-:W-:Y:S01]  /*39c80*/  R2UR UR7, R5 ;  /* 0x00000000050772ca */ /* 0x000fe200000e0000 */
[----:B------:R-:W-:Y:S01]  /*39c90*/  ST.E desc[UR8][R8.64+0x34], R37 ;  /* 0x0000342508007985 */ /* 0x000fe2000c101908 */
[----:B------:R-:W-:-:S02]  /*39ca0*/  R2UR UR8, R4 ;  /* 0x00000000040872ca */ /* 0x000fc400000e0000 */
[----:B------:R-:W-:Y:S01]  /*39cb0*/  R2UR UR9, R5 ;  /* 0x00000000050972ca */ /* 0x000fe200000e0000 */
        /* <DEDUP_REMOVED lines=28> */
[C---:B------:R-:W-:Y:S01]  /*39e80*/  R2UR UR21, R5.reuse ;  /* 0x00000000051572ca */ /* 0x040fe200000e0000 */
[----:B------:R-:W-:Y:S01]  /*39e90*/  ST.E desc[UR4][R8.64+0x64], R49 ;  /* 0x0000643108007985 */ /* 0x000fe2000c101904 */
[C---:B------:R-:W-:Y:S02]  /*39ea0*/  R2UR UR22, R4.reuse ;  /* 0x00000000041672ca */ /* 0x040fe400000e0000 */
[C---:B------:R-:W-:Y:S01]  /*39eb0*/  R2UR UR23, R5.reuse ;  /* 0x00000000051772ca */ /* 0x040fe200000e0000 */
[----:B------:R-:W-:Y:S01]  /*39ec0*/  ST.E desc[UR6][R8.64+0x68], R50 ;  /* 0x0000683208007985 */ /* 0x000fe2000c101906 */
[C---:B------:R-:W-:Y:S02]  /*39ed0*/  R2UR UR24, R4.reuse ;  /* 0x00000000041872ca */ /* 0x040fe400000e0000 */
[----:B------:R-:W-:Y:S02]  /*39ee0*/  R2UR UR25, R5 ;  /* 0x00000000051972ca */ /* 0x000fe400000e0000 */
[----:B------:R-:W-:-:S02]  /*39ef0*/  R2UR UR4, R4 ;  /* 0x00000000040472ca */ /* 0x000fc400000e0000 */
[C---:B------:R-:W-:Y:S02]  /*39f00*/  R2UR UR5, R5.reuse ;  /* 0x00000000050572ca */ /* 0x040fe400000e0000 */
[C---:B------:R-:W-:Y:S02]  /*39f10*/  R2UR UR6, R4.reuse ;  /* 0x00000000040672ca */ /* 0x040fe400000e0000 */
        /* <DEDUP_REMOVED lines=9> */
[----:B------:R-:W-:Y:S04]  /*39fb0*/  ST.E desc[UR20][R8.64+0x84], R57 ;  /* 0x0000843908007985 */ /* 0x000fe8000c101914 */
[----:B------:R-:W-:Y:S04]  /*39fc0*/  ST.E desc[UR22][R8.64+0x88], R58 ;  /* 0x0000883a08007985 */ /* 0x000fe8000c101916 */
[----:B------:R-:W-:Y:S01]  /*39fd0*/  ST.E desc[UR24][R8.64+0x8c], R59 ;  /* 0x00008c3b08007985 */ /* 0x000fe2000c101918 */
[----:B------:R-:W-:-:S03]  /*39fe0*/  R2UR UR10, R4 ;  /* 0x00000000040a72ca */ /* 0x000fc600000e0000 */
[----:B------:R-:W-:Y:S01]  /*39ff0*/  ST.E desc[UR4][R8.64+0x90], R60 ;  /* 0x0000903c08007985 */ /* 0x000fe2000c101904 */
[C---:B------:R-:W-:Y:S02]  /*3a000*/  R2UR UR4, R4.reuse ;  /* 0x00000000040472ca */ /* 0x040fe400000e0000 */
[C---:B------:R-:W-:Y:S01]  /*3a010*/  R2UR UR5, R5.reuse ;  /* 0x00000000050572ca */ /* 0x040fe200000e0000 */
[----:B------:R-:W-:Y:S01]  /*3a020*/  ST.E desc[UR6][R8.64+0x94], R61 ;  /* 0x0000943d08007985 */ /* 0x000fe2000c101906 */
        /* <DEDUP_REMOVED lines=267> */
[----:B------:R-:W2:Y:S01]  /*3b0e0*/  LD.E R21, desc[UR28][R8.64+0x1fc] ;  /* 0x0001fc1c08157980 */ /* 0x000ea2000c101900 */
[----:B------:R-:W-:-:S02]  /*3b0f0*/  R2UR UR6, R4 ;  /* 0x00000000040672ca */ /* 0x000fc400000e0000 */
[C---:B------:R-:W-:Y:S02]  /*3b100*/  R2UR UR7, R5.reuse ;  /* 0x00000000050772ca */ /* 0x040fe400000e0000 */
[----:B------:R-:W-:Y:S02]  /*3b110*/  R2UR UR4, R4 ;  /* 0x00000000040472ca */ /* 0x000fe400000e0000 */
[----:B------:R-:W-:-:S09]  /*3b120*/  R2UR UR5, R5 ;  /* 0x00000000050572ca */ /* 0x000fd200000e0000 */
[----:B--2---:R0:W-:Y:S04]  /*3b130*/  ST.E desc[UR6][R8.64+0x1fc], R21 ;  /* 0x0001fc1508007985 */ /* 0x0041e8000c101906 */
[----:B------:R-:W2:Y:S01]  /*3b140*/  LD.E R11, desc[UR4][R8.64] ;  /* 0x00000004080b7980 */ /* 0x000ea2000c101900 */
[C---:B------:R-:W-:Y:S02]  /*3b150*/  R2UR UR4, R4.reuse ;  /* 0x00000000040472ca */ /* 0x040fe400000e0000 */
        /* <DEDUP_REMOVED lines=10> */
[----:B------:R-:W3:Y:S01]  /*3b200*/  LD.E R15, desc[UR6][R8.64+0x8] ;  /* 0x00000806080f7980 */ /* 0x000ee2000c101900 */
[C---:B------:R-:W-:Y:S02]  /*3b210*/  R2UR UR4, R4.reuse ;  /* 0x00000000040472ca */ /* 0x040fe400000e0000 */
[C---:B------:R-:W-:Y:S02]  /*3b220*/  R2UR UR5, R5.reuse ;  /* 0x00000000050572ca */ /* 0x040fe400000e0000 */
[----:B------:R-:W-:Y:S02]  /*3b230*/  R2UR UR6, R4 ;  /* 0x00000000040672ca */ /* 0x000fe400000e0000 */
[----:B------:R-:W-:-:S09]  /*3b240*/  R2UR UR7, R5 ;  /* 0x00000000050772ca */ /* 0x000fd200000e0000 */
[----:B---3--:R3:W-:Y:S04]  /*3b250*/  ST.E desc[UR4][R8.64+0x8], R15 ;  /* 0x0000080f08007985 */ /* 0x0087e8000c101904 */
[----:B0-----:R-:W4:Y:S01]  /*3b260*/  LD.E R21, desc[UR6][R8.64+0xc] ;  /* 0x00000c0608157980 */ /* 0x001f22000c101900 */
[C---:B------:R-:W-:Y:S02]  /*3b270*/  R2UR UR4, R4.reuse ;  /* 0x00000000040472ca */ /* 0x040fe400000e0000 */
[C---:B------:R-:W-:Y:S02]  /*3b280*/  R2UR UR5, R5.reuse ;  /* 0x00000000050572ca */ /* 0x040fe400000e0000 */
[----:B------:R-:W-:Y:S02]  /*3b290*/  R2UR UR6, R4 ;  /* 0x00000000040672ca */ /* 0x000fe400000e0000 */
[----:B------:R-:W-:-:S09]  /*3b2a0*/  R2UR UR7, R5 ;  /* 0x00000000050772ca */ /* 0x000fd200000e0000 */
[----:B----4-:R0:W-:Y:S04]  /*3b2b0*/  ST.E desc[UR4][R8.64+0xc], R21 ;  /* 0x00000c1508007985 */ /* 0x0101e8000c101904 */
[----:B-1----:R-:W4:Y:S01]  /*3b2c0*/  LD.E R11, desc[UR6][R8.64+0x10] ;  /* 0x00001006080b7980 */ /* 0x002f22000c101900 */
[C---:B------:R-:W-:Y:S02]  /*3b2d0*/  R2UR UR4, R4.reuse ;  /* 0x00000000040472ca */ /* 0x040fe400000e0000 */
[C---:B------:R-:W-:Y:S02]  /*3b2e0*/  R2UR UR5, R5.reuse ;  /* 0x00000000050572ca */ /* 0x040fe400000e0000 */
[----:B------:R-:W-:Y:S02]  /*3b2f0*/  R2UR UR6, R4 ;  /* 0x00000000040672ca */ /* 0x000fe400000e0000 */
[----:B------:R-:W-:-:S09]  /*3b300*/  R2UR UR7, R5 ;  /* 0x00000000050772ca */ /* 0x000fd200000e0000 */
[----:B----4-:R1:W-:Y:S04]  /*3b310*/  ST.E desc[UR4][R8.64+0x10], R11 ;  /* 0x0000100b08007985 */ /* 0x0103e8000c101904 */
[----:B--2---:R-:W2:Y:S01]  /*3b320*/  LD.E R13, desc[UR6][R8.64+0x14] ;  /* 0x00001406080d7980 */ /* 0x004ea2000c101900 */
[C---:B------:R-:W-:Y:S02]  /*3b330*/  R2UR UR4, R4.reuse ;  /* 0x00000000040472ca */ /* 0x040fe400000e0000 */
[C---:B------:R-:W-:Y:S02]  /*3b340*/  R2UR UR5, R5.reuse ;  /* 0x00000000050572ca */ /* 0x040fe400000e0000 */
[----:B------:R-:W-:Y:S02]  /*3b350*/  R2UR UR6, R4 ;  /* 0x00000000040672ca */ /* 0x000fe400000e0000 */
[----:B------:R-:W-:-:S09]  /*3b360*/  R2UR UR7, R5 ;  /* 0x00000000050772ca */ /* 0x000fd200000e0000 */
[----:B--2---:R2:W-:Y:S04]  /*3b370*/  ST.E desc[UR4][R8.64+0x14], R13 ;  /* 0x0000140d08007985 */ /* 0x0045e8000c101904 */
[----:B---3--:R-:W3:Y:S01]  /*3b380*/  LD.E R15, desc[UR6][R8.64+0x18] ;  /* 0x00001806080f7980 */ /* 0x008ee2000c101900 */
        /* <DEDUP_REMOVED lines=694> */
[----:B--2---:R-:W-:Y:S04]  /*3def0*/  ST.E desc[UR4][R8.64+0x1e4], R13 ;  /* 0x0001e40d08007985 */ /* 0x004fe8000c101904 */
[----:B---3--:R-:W2:Y:S01]  /*3df00*/  LD.E R15, desc[UR6][R8.64+0x1e8] ;  /* 0x0001e806080f7980 */ /* 0x008ea2000c101900 */
[C---:B------:R-:W-:Y:S02]  /*3df10*/  R2UR UR4, R4.reuse ;  /* 0x00000000040472ca */ /* 0x040fe400000e0000 */
[C---:B------:R-:W-:Y:S02]  /*3df20*/  R2UR UR5, R5.reuse ;  /* 0x00000000050572ca */ /* 0x040fe400000e0000 */
[----:B------:R-:W-:Y:S02]  /*3df30*/  R2UR UR6, R4 ;  /* 0x00000000040672ca */ /* 0x000fe400000e0000 */
[----:B------:R-:W-:-:S09]  /*3df40*/  R2UR UR7, R5 ;  /* 0x00000000050772ca */ /* 0x000fd200000e0000 */
[----:B--2---:R2:W-:Y:S04]  /*3df50*/  ST.E desc[UR4][R8.64+0x1e8], R15 ;  /* 0x0001e80f08007985 */ /* 0x0045e8000c101904 */
[----:B0-----:R-:W3:Y:S01]  /*3df60*/  LD.E R21, desc[UR6][R8.64+0x1ec] ;  /* 0x0001ec0608157980 */ /* 0x001ee2000c101900 */
[C---:B------:R-:W-:Y:S02]  /*3df70*/  R2UR UR4, R4.reuse ;  /* 0x00000000040472ca */ /* 0x040fe400000e0000 */
[C---:B------:R-:W-:Y:S02]  /*3df80*/  R2UR UR5, R5.reuse ;  /* 0x00000000050572ca */ /* 0x040fe400000e0000 */
[----:B------:R-:W-:Y:S02]  /*3df90*/  R2UR UR6, R4 ;  /* 0x00000000040672ca */ /* 0x000fe400000e0000 */
[----:B------:R-:W-:-:S09]  /*3dfa0*/  R2UR UR7, R5 ;  /* 0x00000000050772ca */ /* 0x000fd200000e0000 */
[----:B---3--:R-:W-:Y:S04]  /*3dfb0*/  ST.E desc[UR4][R8.64+0x1ec], R21 ;  /* 0x0001ec1508007985 */ /* 0x008fe8000c101904 */
[----:B-1----:R-:W3:Y:S01]  /*3dfc0*/  LD.E R11, desc[UR6][R8.64+0x1f0] ;  /* 0x0001f006080b7980 */ /* 0x002ee2000c101900 */
[C---:B------:R-:W-:Y:S02]  /*3dfd0*/  R2UR UR4, R4.reuse ;  /* 0x00000000040472ca */ /* 0x040fe400000e0000 */
[C---:B------:R-:W-:Y:S02]  /*3dfe0*/  R2UR UR5, R5.reuse ;  /* 0x00000000050572ca */ /* 0x040fe400000e0000 */
[----:B------:R-:W-:Y:S02]  /*3dff0*/  R2UR UR6, R4 ;  /* 0x00000000040672ca */ /* 0x000fe400000e0000 */
[----:B------:R-:W-:-:S09]  /*3e000*/  R2UR UR7, R5 ;  /* 0x00000000050772ca */ /* 0x000fd200000e0000 */
[----:B---3--:R0:W-:Y:S04]  /*3e010*/  ST.E desc[UR4][R8.64+0x1f0], R11 ;  /* 0x0001f00b08007985 */ /* 0x0081e8000c101904 */
[----:B------:R-:W3:Y:S01]  /*3e020*/  LD.E R25, desc[UR6][R8.64+0x1f4] ;  /* 0x0001f40608197980 */ /* 0x000ee2000c101900 */
[C---:B------:R-:W-:Y:S02]  /*3e030*/  R2UR UR4, R4.reuse ;  /* 0x00000000040472ca */ /* 0x040fe400000e0000 */
[C---:B------:R-:W-:Y:S02]  /*3e040*/  R2UR UR5, R5.reuse ;  /* 0x00000000050572ca */ /* 0x040fe400000e0000 */
[----:B------:R-:W-:Y:S02]  /*3e050*/  R2UR UR6, R4 ;  /* 0x00000000040672ca */ /* 0x000fe400000e0000 */
[----:B------:R-:W-:-:S09]  /*3e060*/  R2UR UR7, R5 ;  /* 0x00000000050772ca */ /* 0x000fd200000e0000 */
[----:B---3--:R1:W-:Y:S04]  /*3e070*/  ST.E desc[UR4][R8.64+0x1f4], R25 ;  /* 0x0001f41908007985 */ /* 0x0083e8000c101904 */
[----:B--2---:R-:W2:Y:S01]  /*3e080*/  LD.E R15, desc[UR6][R8.64+0x1f8] ;  /* 0x0001f806080f7980 */ /* 0x004ea2000c101900 */
[----:B------:R-:W-:Y:S02]  /*3e090*/  R2UR UR4, R4 ;  /* 0x00000000040472ca */ /* 0x000fe400000e0000 */
[----:B------:R-:W-:-:S13]  /*3e0a0*/  R2UR UR5, R5 ;  /* 0x00000000050572ca */ /* 0x000fda00000e0000 */
[----:B--2---:R1:W-:Y:S01]  /*3e0b0*/  ST.E desc[UR4][R8.64+0x1f8], R15 ;  /* 0x0001f80f08007985 */ /* 0x0043e2000c101904 */
[----:B------:R-:W-:Y:S01]  /*3e0c0*/  @!PT LDS RZ, [RZ] ;  /* 0x00000000fffff984 */ /* 0x000fe20000000800 */
[----:B------:R-:W-:Y:S01]  /*3e0d0*/  @!PT LDS RZ, [RZ] ;  /* 0x00000000fffff984 */ /* 0x000fe20000000800 */
[----:B------:R-:W-:Y:S01]  /*3e0e0*/  @!PT LDS RZ, [RZ] ;  /* 0x00000000fffff984 */ /* 0x000fe20000000800 */
[----:B------:R-:W-:Y:S01]  /*3e0f0*/  @!PT LDS RZ, [RZ] ;  /* 0x00000000fffff984 */ /* 0x000fe20000000800 */
[----:B------:R2:W-:Y:S06]  /*3e100*/  MEMBAR.ALL.CTA ;  /* 0x0000000000007992 */ /* 0x0005ec0000008000 */
[----:B--2---:R-:W2:Y:S02]  /*3e110*/  FENCE.VIEW.ASYNC.S ;  /* 0x00000000000073c6 */ /* 0x004ea40000000000 */
[----:B--2---:R-:W-:Y:S02]  /*3e120*/  NOP ;  /* 0x0000000000007918 */ /* 0x004fe40000000000 */
[----:B------:R-:W2:Y:S01]  /*3e130*/  LDL.64 R12, [R7+0x40] ;  /* 0x00004000070c7983 */ /* 0x000ea20000100a00 */
[----:B------:R-:W-:-:S02]  /*3e140*/  R2UR UR4, R4 ;  /* 0x00000000040472ca */ /* 0x000fc400000e0000 */
[----:B------:R-:W-:Y:S01]  /*3e150*/  R2UR UR5, R5 ;  /* 0x00000000050572ca */ /* 0x000fe200000e0000 */
[----:B------:R-:W-:Y:S06]  /*3e160*/  BAR.ARV 0xe, 0x100 ;  /* 0x0384000000007b1d */ /* 0x000fec0000002000 */
[----:B0-----:R-:W3:Y:S06]  /*3e170*/  LDL.64 R10, [R7] ;  /* 0x00000000070a7983 */ /* 0x001eec0000100a00 */
[----:B--2---:R-:W2:Y:S01]  /*3e180*/  LD.E R14, desc[UR4][R12.64] ;  /* 0x000000040c0e7980 */ /* 0x004ea2000c101900 */
[----:B------:R-:W-:-:S02]  /*3e190*/  R2UR UR4, R4 ;  /* 0x00000000040472ca */ /* 0x000fc400000e0000 */
[----:B------:R-:W-:Y:S01]  /*3e1a0*/  R2UR UR5, R5 ;  /* 0x00000000050572ca */ /* 0x000fe200000e0000 */
[----:B------:R-:W-:-:S12]  /*3e1b0*/  BSSY B2, `(.L_x_2207) ;  /* 0x0000006000027945 */ /* 0x000fd80003800000 */
[----:B---3--:R1:W5:Y:S01]  /*3e1c0*/  LD.E R10, desc[UR4][R10.64] ;  /* 0x000000040a0a7980 */ /* 0x008362000c101900 */
[----:B--2---:R-:W-:-:S04]  /*3e1d0*/  LOP3.LUT R14, R14, 0x1, RZ, 0xfc, !PT ;  /* 0x000000010e0e7812 */ /* 0x004fc800078efcff */
[----:B------:R-:W-:-:S13]  /*3e1e0*/  ISETP.NE.AND P0, PT, R14, 0x3, PT ;  /* 0x000000030e00780c */ /* 0x000fda0003f05270 */
[----:B-1----:R-:W-:Y:S05]  /*3e1f0*/  @!P0 BRA `(.L_x_2208) ;  /* 0x0000000000048947 */ /* 0x002fea0003800000 */
[----:B------:R-:W-:Y:S01]  /*3e200*/  BPT.TRAP 0x1 ;  /* 0x000000040000795c */ /* 0x000fe20000300000 */
.L_x_2208:
[----:B------:R-:W-:Y:S05]  /*3e210*/  BSYNC B2 ;  /* 0x0000000000027941 */ /* 0x000fea0003800000 */
.L_x_2207:
        /* <DEDUP_REMOVED lines=9> */
[----:B------:R0:W-:Y:S02]  /*3e2b0*/  SYNCS.ARRIVE.TRANS64.RED.A1T0 RZ, [R7+URZ], RZ ;  /* 0x000000ff07ff79a7 */ /* 0x0001e4000810043f */
[----:B0-----:R-:W-:-:S04]  /*3e2c0*/  IMAD.MOV.U32 R7, RZ, RZ, 0x0 ;  /* 0x00000000ff077424 */ /* 0x001fc800078e00ff */
[----:B------:R-:W-:Y:S05]  /*3e2d0*/  RET.REL.NODEC R6 `(_ZN7cutlass13device_kernelIN5flash11enable_sm90INS1_16FlashAttnFwdSm90INS1_25CollectiveMainloopFwdSm90ILi2EN4cute5tupleIJNS5_1CILi1EEES8_S8_EEENS6_IJNS7_ILi64EEESA_SA_EEELi512ENS_10bfloat16_tEfNS_4arch4Sm90ELb0ELb1ELb1ELb0ELb1ELb0ELb1ELb0ELb0ELb1ELb1ELb0EEENS1_21CollectiveEpilogueFwdINS6_IJSA_NS7_ILi512EEESA_EEES9_SC_SE_Li256ELb0ELb1ELb1ELb0EEENS1_19SingleTileSchedulerILb0ELb1ELb1ELi64EEEEEEEEEvNT_6ParamsE) ;  /* 0xfffffc1c06487950 */ /* 0x000fea0003c3ffff */
.L_x_2179:
[----:B0-----:R0:W1:Y:S02]  /*3e2e0*/  SYNCS.PHASECHK.TRANS64.TRYWAIT P0, [R11+URZ], R20 ;  /* 0x000000140b0075a7 */ /* 0x001064000800017f */
[----:B-1----:R-:W-:Y:S05]  /*3e2f0*/  @!P0 NANOSLEEP.SYNCS 0x989680 ;  /* 0x009896800000895d */ /* 0x002fea0003900000 */
[----:B------:R-:W1:Y:S02]  /*3e300*/  @!P0 SYNCS.PHASECHK.TRANS64 P0, [R11+URZ], R20 ;  /* 0x000000140b0085a7 */ /* 0x000e64000800007f */
[----:B-1----:R-:W-:Y:S05]  /*3e310*/  @!P0 BRA `(.L_x_2179) ;  /* 0xfffffffc00f08947 */ /* 0x002fea000383ffff */
[----:B------:R-:W-:Y:S05]  /*3e320*/  BRA `(.L_x_2178) ;  /* 0xfffffee400b87947 */ /* 0x000fea000383ffff */
.L_x_2186:
[----:B0-----:R0:W1:Y:S02]  /*3e330*/  SYNCS.PHASECHK.TRANS64.TRYWAIT P0, [R20+URZ], R21 ;  /* 0x00000015140075a7 */ /* 0x001064000800017f */
[----:B-1----:R-:W-:Y:S05]  /*3e340*/  @!P0 NANOSLEEP.SYNCS 0x989680 ;  /* 0x009896800000895d */ /* 0x002fea0003900000 */
[----:B------:R-:W1:Y:S02]  /*3e350*/  @!P0 SYNCS.PHASECHK.TRANS64 P0, [R20+URZ], R21 ;  /* 0x00000015140085a7 */ /* 0x000e64000800007f */
[----:B-1----:R-:W-:Y:S05]  /*3e360*/  @!P0 BRA `(.L_x_2186) ;  /* 0xfffffffc00f08947 */ /* 0x002fea000383ffff */
[----:B------:R-:W-:Y:S05]  /*3e370*/  BRA `(.L_x_2185) ;  /* 0xfffffeec008c7947 */ /* 0x000fea000383ffff */
.L_x_2209:
        /* <DEDUP_REMOVED lines=16> */
.L_x_5834:


//--------------------- .text._ZN7cutlass13device_kernelIN5flash11enable_sm90INS1_16FlashAttnFwdSm90INS1_25CollectiveMainloopFwdSm90ILi2EN4cute5tupleIJNS5_1CILi1EEES8_S8_EEENS6_IJNS7_ILi64EEESA_SA_EEELi512ENS_10bfloat16_tEfNS_4arch4Sm90ELb0ELb1ELb1ELb1ELb1ELb0ELb0ELb0ELb0ELb1ELb1ELb0EEENS1_21CollectiveEpilogueFwdINS6_IJSA_NS7_ILi512EEESA_EEES9_SC_SE_Li256ELb1ELb1ELb1ELb0EEENS1_36VarlenDynamicPersistentTileSchedulerILi64ELi64ELi256ELi128ELb1ELb1ELb1ELb1ELb0ELb1EEEEEEEEEvNT_6ParamsE --------------------------
	.section	.text._ZN7cutlass13device_kernelIN5flash11enable_sm90INS1_16FlashAttnFwdSm90INS1_25CollectiveMainloopFwdSm90ILi2EN4cute5tupleIJNS5_1CILi1EEES8_S8_EEENS6_IJNS7_ILi64EEESA_SA_EEELi512ENS_10bfloat16_tEfNS_4arch4Sm90ELb0ELb1ELb1ELb1ELb1ELb0ELb0ELb0ELb0ELb1ELb1ELb0EEENS1_21CollectiveEpilogueFwdINS6_IJSA_NS7_ILi512EEESA_EEES9_SC_SE_Li256ELb1ELb1ELb1ELb0EEENS1_36VarlenDynamicPersistentTileSchedulerILi64ELi64ELi256ELi128ELb1ELb1ELb1ELb1ELb0ELb1EEEEEEEEEvNT_6ParamsE,"ax",@progbits
	.align	128
.text._ZN7cutlass13device_kernelIN5flash11enable_sm90INS1_16FlashAttnFwdSm90INS1_25CollectiveMainloopFwdSm90ILi2EN4cute5tupleIJNS5_1CILi1EEES8_S8_EEENS6_IJNS7_ILi64EEESA_SA_EEELi512ENS_10bfloat16_tEfNS_4arch4Sm90ELb0ELb1ELb1ELb1ELb1ELb0ELb0ELb0ELb0ELb1ELb1ELb0EEENS1_21CollectiveEpilogueFwdINS6_IJSA_NS7_ILi512EEESA_EEES9_SC_SE_Li256ELb1ELb1ELb1ELb0EEENS1_36VarlenDynamicPersistentTileSchedulerILi64ELi64ELi256ELi128ELb1ELb1ELb1ELb1ELb0ELb1EEEEEEEEEvNT_6ParamsE:
        .type           _ZN7cutlass13device_kernelIN5flash11enable_sm90INS1_16FlashAttnFwdSm90INS1_25CollectiveMainloopFwdSm90ILi2EN4cute5tupleIJNS5_1CILi1EEES8_S8_EEENS6_IJNS7_ILi64EEESA_SA_EEELi512ENS_10bfloat16_tEfNS_4arch4Sm90ELb0ELb1ELb1ELb1ELb1ELb0ELb0ELb0ELb0ELb1ELb1ELb0EEENS1_21CollectiveEpilogueFwdINS6_IJSA_NS7_ILi512EEESA_EEES9_SC_SE_Li256ELb1ELb1ELb1ELb0EEENS1_36VarlenDynamicPersistentTileSchedulerILi64ELi64ELi256ELi128ELb1ELb1ELb1ELb1ELb0ELb1EEEEEEEEEvNT_6ParamsE,@function
        .size           _ZN7cutlass13device_kernelIN5flash11enable_sm90INS1_16FlashAttnFwdSm90INS1_25CollectiveMainloopFwdSm90ILi2EN4cute5tupleIJNS5_1CILi1EEES8_S8_EEENS6_IJNS7_ILi64EEESA_SA_EEELi512ENS_10bfloat16_tEfNS_4arch4Sm90ELb0ELb1ELb1ELb1ELb1ELb0ELb0ELb0ELb0ELb1ELb1ELb0EEENS1_21CollectiveEpilogueFwdINS6_IJSA_NS7_ILi512EEESA_EEES9_SC_SE_Li256ELb1ELb1ELb1ELb0EEENS1_36VarlenDynamicPersistentTileSchedulerILi64ELi64ELi256ELi128ELb1ELb1ELb1ELb1ELb0ELb1EEEEEEEEEvNT_6ParamsE,(.L_x_5836 - _ZN7cutlass13device_kernelIN5flash11enable_sm90INS1_16FlashAttnFwdSm90INS1_25CollectiveMainloopFwdSm90ILi2EN4cute5tupleIJNS5_1CILi1EEES8_S8_EEENS6_IJNS7_ILi64EEESA_SA_EEELi512ENS_10bfloat16_tEfNS_4arch4Sm90ELb0ELb1ELb1ELb1ELb1ELb0ELb0ELb0ELb0ELb1ELb1ELb0EEENS1_21CollectiveEpilogueFwdINS6_IJSA_NS7_ILi512EEESA_EEES9_SC_SE_Li256ELb1ELb1ELb1ELb0EEENS1_36VarlenDynamicPersistentTileSchedulerILi64ELi64ELi256ELi128ELb1ELb1ELb1ELb1ELb0ELb1EEEEEEEEEvNT_6ParamsE)
        .other          _ZN7cutlass13device_kernelIN5flash11enable_sm90INS1_16FlashAttnFwdSm90INS1_25CollectiveMainloopFwdSm90ILi2EN4cute5tupleIJNS5_1CILi1EEES8_S8_EEENS6_IJNS7_ILi64EEESA_SA_EEELi512ENS_10bfloat16_tEfNS_4arch4Sm90ELb0ELb1ELb1ELb1ELb1ELb0ELb0ELb0ELb0ELb1ELb1ELb0EEENS1_21CollectiveEpilogueFwdINS6_IJSA_NS7_ILi512EEESA_EEES9_SC_SE_Li256ELb1ELb1ELb1ELb0EEENS1_36VarlenDynamicPersistentTileSchedulerILi64ELi64ELi256ELi128ELb1ELb1ELb1ELb1ELb0ELb1EEEEEEEEEvNT_6ParamsE,@"STO_CUDA_ENTRY STV_DEFAULT"
_ZN7cutlass13device_kernelIN5flash11enable_sm90INS1_16FlashAttnFwdSm90INS1_25CollectiveMainloopFwdSm90ILi2EN4cute5tupleIJNS5_1CILi1EEES8_S8_EEENS6_IJNS7_ILi64EEESA_SA_EEELi512ENS_10bfloat16_tEfNS_4arch4Sm90ELb0ELb1ELb1ELb1ELb1ELb0ELb0ELb0ELb0ELb1ELb1ELb0EEENS1_21CollectiveEpilogueFwdINS6_IJSA_NS7_ILi512EEESA_EEES9_SC_SE_Li256ELb1ELb1ELb1ELb0EEENS1_36VarlenDynamicPersistentTileSchedulerILi64ELi64ELi256ELi128ELb1ELb1ELb1ELb1ELb0ELb1EEEEEEEEEvNT_6ParamsE:
        /* <DEDUP_REMOVED lines=41> */
.L_x_2210:
        /* <DEDUP_REMOVED lines=22> */
.L_x_2211:
        /* <DEDUP_REMOVED lines=18> */
.L_x_2212:
        /* <DEDUP_REMOVED lines=22> */
.L_x_2213:
        /* <DEDUP_REMOVED lines=23> */
.L_x_2214:
        /* <DEDUP_REMOVED lines=8> */
.L_x_2216:
        /* <DEDUP_REMOVED lines=30> */
[CC--:B------:R-:W-:Y:S02]  /*0a40*/  LEA.HI R6, R3.reuse, R0.reuse, RZ, 0x2 ;  /* 0x0000000003067211 */ /* 0x0c0fe400078f10ff */
[----:B------:R-:W-:Y:S02]  /*0a50*/  LEA.HI R219, R3, R0, RZ, 0x3 ;  /* 0x0000000003db7211 */ /* 0x000fe400078f18ff */
[----:B------:R-:W-:Y:S02]  /*0a60*/  SHF.R.S32.HI R7, RZ, 0x4, R2 ;  /* 0x00000004ff077819 */ /* 0x000fe40000011402 */
[----:B------:R-:W-:Y:S02]  /*0a70*/  LOP3.LUT R3, R2, 0xfffffff0, RZ, 0xc0, !PT ;  /* 0xfffffff002037812 */ /* 0x000fe400078ec0ff */
[----:B------:R-:W-:-:S02]  /*0a80*/  SHF.R.S32.HI R5, RZ, 0x5, R4 ;  /* 0x00000005ff057819 */ /* 0x000fc40000011404 */
[----:B------:R-:W-:Y:S01]  /*0a90*/  SHF.R.S32.HI R4, RZ, 0x1f, R4 ;  /* 0x0000001fff047819 */ /* 0x000fe20000011404 */
[----:B------:R-:W-:Y:S01]  /*0aa0*/  IMAD.IADD R3, R0, 0x1, -R3 ;  /* 0x0000000100037824 */ /* 0x000fe200078e0a03 */
[----:B------:R-:W-:Y:S02]  /*0ab0*/  LOP3.LUT R13, R6, 0xfffffffc, RZ, 0xc0, !PT ;  /* 0xfffffffc060d7812 */ /* 0x000fe400078ec0ff */
[----:B------:R-:W-:Y:S02]  /*0ac0*/  LOP3.LUT R11, R9, 0xffffff80, RZ, 0xc0, !PT ;  /* 0xffffff80090b7812 */ /* 0x000fe400078ec0ff */
[----:B------:R-:W-:Y:S01]  /*0ad0*/  LOP3.LUT R187, R219, 0xfffffff8, RZ, 0xc0, !PT ;  /* 0xfffffff8dbbb7812 */ /* 0x000fe200078ec0ff */
[----:B------:R-:W-:Y:S01]  /*0ae0*/  IMAD.IADD R13, R0, 0x1, -R13 ;  /* 0x00000001000d7824 */ /* 0x000fe200078e0a0d */
[----:B------:R-:W-:Y:S01]  /*0af0*/  LEA.HI R2, R2, R7, RZ, 0x1 ;  /* 0x0000000702027211 */ /* 0x000fe200078f08ff */
[----:B------:R-:W-:Y:S01]  /*0b00*/  IMAD.IADD R11, R0, 0x1, -R11 ;  /* 0x00000001000b7824 */ /* 0x000fe200078e0a0b */
[----:B------:R-:W-:Y:S01]  /*0b10*/  LEA.HI R4, R4, R5, RZ, 0x2 ;  /* 0x0000000504047211 */ /* 0x000fe200078f10ff */
[----:B------:R-:W-:Y:S01]  /*0b20*/  IMAD.IADD R187, R0, 0x1, -R187 ;  /* 0x0000000100bb7824 */ /* 0x000fe200078e0abb */
[----:B------:R-:W-:-:S02]  /*0b30*/  LOP3.LUT R2, R2, 0x1ffffffe, RZ, 0xc0, !PT ;  /* 0x1ffffffe02027812 */ /* 0x000fc400078ec0ff */
[----:B------:R-:W-:Y:S01]  /*0b40*/  SHF.R.S32.HI R220, RZ, 0x7, R9 ;  /* 0x00000007ffdc7819 */ /* 0x000fe20000011409 */
[----:B------:R-:W-:Y:S01]  /*0b50*/  IMAD.SHL.U32 R19, R187, 0x8, RZ ;  /* 0x00000008bb137824 */ /* 0x000fe200078e00ff */
[--C-:B------:R-:W-:Y:S01]  /*0b60*/  SHF.R.S32.HI R0, RZ, 0x1f, R3.reuse ;  /* 0x0000001fff007819 */ /* 0x100fe20000011403 */
[----:B------:R-:W-:Y:S01]  /*0b70*/  IMAD.IADD R2, R7, 0x1, -R2 ;  /* 0x0000000107027824 */ /* 0x000fe200078e0a02 */
[----:B------:R-:W-:Y:S01]  /*0b80*/  LOP3.LUT R4, R4, 0x3ffffc, RZ, 0xc0, !PT ;  /* 0x003ffffc04047812 */ /* 0x000fe200078ec0ff */
[----:B------:R-:W-:Y:S01]  /*0b90*/  IMAD R15, R220, 0x100, R3 ;  /* 0x00000100dc0f7824 */ /* 0x000fe200078e0203 */
[----:B------:R-:W-:Y:S01]  /*0ba0*/  LEA.HI R7, R13, R13, RZ, 0x1 ;  /* 0x0000000d0d077211 */ /* 0x000fe200078f08ff */
[----:B------:R-:W-:Y:S01]  /*0bb0*/  IMAD.SHL.U32 R2, R2, 0x8, RZ ;  /* 0x0000000802027824 */ /* 0x000fe200078e00ff */
[----:B------:R-:W-:Y:S01]  /*0bc0*/  LEA.HI R6, R0, R3, RZ, 0x3 ;  /* 0x0000000300067211 */ /* 0x000fe200078f18ff */
[----:B------:R-:W-:Y:S01]  /*0bd0*/  IMAD.IADD R4, R5, 0x1, -R4 ;  /* 0x0000000105047824 */ /* 0x000fe200078e0a04 */
[----:B------:R-:W-:-:S02]  /*0be0*/  SHF.R.S32.HI R0, RZ, 0x1f, R11 ;  /* 0x0000001fff007819 */ /* 0x000fc4000001140b */
[----:B------:R-:W-:Y:S01]  /*0bf0*/  LOP3.LUT R10, R7, 0x1ffffffe, RZ, 0xc0, !PT ;  /* 0x1ffffffe070a7812 */ /* 0x000fe200078ec0ff */
[----:B------:R-:W-:Y:S01]  /*0c00*/  IMAD R15, R4, 0x10, R15 ;  /* 0x00000010040f7824 */ /* 0x000fe200078e020f */
[C---:B------:R-:W-:Y:S01]  /*0c10*/  LOP3.LUT R8, R6.reuse, 0xfffffff8, RZ, 0xc0, !PT ;  /* 0xfffffff806087812 */ /* 0x040fe200078ec0ff */
[----:B------:R-:W-:Y:S01]  /*0c20*/  IMAD.SHL.U32 R7, R6, 0x40, RZ ;  /* 0x0000004006077824 */ /* 0x000fe200078e00ff */
[----:B------:R-:W-:Y:S01]  /*0c30*/  LEA.HI R4, R0, R11, RZ, 0x2 ;  /* 0x0000000b00047211 */ /* 0x000fe200078f10ff */
[----:B------:R-:W-:Y:S01]  /*0c40*/  IMAD.IADD R186, R13, 0x1, -R10 ;  /* 0x000000010dba7824 */ /* 0x000fe200078e0a0a */
[----:B------:R-:W-:Y:S01]  /*0c50*/  LEA.HI R9, R9, R220, RZ, 0x1 ;  /* 0x000000dc09097211 */ /* 0x000fe200078f08ff */
[----:B------:R-:W-:Y:S01]  /*0c60*/  IMAD.IADD R8, R3, 0x1, -R8 ;  /* 0x0000000103087824 */ /* 0x000fe200078e0a08 */
[--C-:B------:R-:W-:Y:S02]  /*0c70*/  SHF.R.S32.HI R3, RZ, 0x2, R4.reuse ;  /* 0x00000002ff037819 */ /* 0x100fe40000011404 */
[----:B------:R-:W-:-:S02]  /*0c80*/  SHF.R.S32.HI R6, RZ, 0x1f, R4 ;  /* 0x0000001fff067819 */ /* 0x000fc40000011404 */
[----:B------:R-:W-:Y:S02]  /*0c90*/  LOP3.LUT R10, R4, 0x7ffffffc, RZ, 0xc0, !PT ;  /* 0x7ffffffc040a7812 */ /* 0x000fe400078ec0ff */
[----:B------:R-:W-:Y:S02]  /*0ca0*/  LOP3.LUT R4, R7, 0x7ffffe00, RZ, 0xc0, !PT ;  /* 0x7ffffe0007047812 */ /* 0x000fe400078ec0ff */
[----:B------:R-:W-:Y:S01]  /*0cb0*/  LEA.HI R6, R6, R3, RZ, 0x3 ;  /* 0x0000000306067211 */ /* 0x000fe200078f18ff */
[----:B------:R-:W-:Y:S01]  /*0cc0*/  IMAD.IADD R10, R11, 0x1, -R10 ;  /* 0x000000010b0a7824 */ /* 0x000fe200078e0a0a */
[----:B------:R-:W-:Y:S01]  /*0cd0*/  LOP3.LUT R9, R9, 0xfffffe, RZ, 0xc0, !PT ;  /* 0x00fffffe09097812 */ /* 0x000fe200078ec0ff */
[----:B------:R-:W-:Y:S01]  /*0ce0*/  IMAD R7, R5, 0x400, R4 ;  /* 0x0000040005077824 */ /* 0x000fe200078e0204 */
[----:B------:R-:W-:Y:S01]  /*0cf0*/  LOP3.LUT R6, R6, 0xfffffff8, RZ, 0xc0, !PT ;  /* 0xfffffff806067812 */ /* 0x000fe200078ec0ff */
[----:B------:R-:W-:Y:S01]  /*0d00*/  IMAD.SHL.U32 R4, R8, 0x40, RZ ;  /* 0x0000004008047824 */ /* 0x000fe200078e00ff */
[----:B------:R-:W-:Y:S01]  /*0d10*/  LEA.HI R0, R0, R11, RZ, 0x5 ;  /* 0x0000000b00007211 */ /* 0x000fe200078f28ff */
[----:B------:R-:W-:Y:S01]  /*0d20*/  IMAD.IADD R9, R220, 0x1, -R9 ;  /* 0x00000001dc097824 */ /* 0x000fe200078e0a09 */
[----:B------:R-:W-:Y:S01]  /*0d30*/  R2P PR, R8, 0x6 ;  /* 0x0000000608007804 */ /* 0x000fe20000000000 */
[----:B------:R-:W-:Y:S01]  /*0d40*/  IMAD.IADD R17, R3, 0x1, -R6 ;  /* 0x0000000103117824 */ /* 0x000fe200078e0a06 */
[----:B------:R-:W-:Y:S01]  /*0d50*/  LOP3.LUT R5, R4, 0x1c0, RZ, 0xc0, !PT ;  /* 0x000001c004057812 */ /* 0x000fe200078ec0ff */
[----:B------:R-:W-:Y:S01]  /*0d60*/  IMAD.U32 R3, R15, 0x40, R2 ;  /* 0x000000400f037824 */ /* 0x000fe200078e0002 */
[----:B------:R-:W-:-:S02]  /*0d70*/  SHF.R.S32.HI R0, RZ, 0x5, R0 ;  /* 0x00000005ff007819 */ /* 0x000fc40000011400 */
[----:B------:R-:W-:Y:S02]  /*0d80*/  LOP3.LUT R2, R5, 0x8, R2, 0xf8, !PT ;  /* 0x0000000805027812 */ /* 0x000fe400078ef802 */
[----:B------:R-:W-:Y:S01]  /*0d90*/  SHF.R.U32.HI R5, RZ, 0x3, R5 ;  /* 0x00000003ff057819 */ /* 0x000fe20000011605 */
[----:B------:R0:W-:Y:S01]  /*0da0*/  STL [R1+0x20], R3 ;  /* 0x0000200301007387 */ /* 0x0001e20000100800 */
[----:B------:R-:W-:Y:S01]  /*0db0*/  IMAD R17, R0, 0x10, R17 ;  /* 0x0000001000117824 */ /* 0x000fe200078e0211 */
[----:B------:R-:W-:Y:S02]  /*0dc0*/  SEL R184, R184, 0xffffffc0, !P2 ;  /* 0xffffffc0b8b87807 */ /* 0x000fe40005000000 */
[----:B------:R-:W-:Y:S01]  /*0dd0*/  LOP3.LUT R4, R2, R5, RZ, 0x3c, !PT ;  /* 0x0000000502047212 */ /* 0x000fe200078e3cff */
[----:B------:R-:W-:Y:S01]  /*0de0*/  IMAD.SHL.U32 R2, R10, 0x2, RZ ;  /* 0x000000020a027824 */ /* 0x000fe200078e00ff */
[----:B------:R-:W-:Y:S01]  /*0df0*/  SHF.R.S32.HI R219, RZ, 0x3, R219 ;  /* 0x00000003ffdb7819 */ /* 0x000fe200000114db */
[----:B------:R-:W-:-:S02]  /*0e00*/  IMAD R186, R186, 0x8, R17 ;  /* 0x00000008baba7824 */ /* 0x000fc400078e0211 */
[----:B------:R-:W-:Y:S02]  /*0e10*/  IMAD.IADD R4, R7, 0x1, R4 ;  /* 0x0000000107047824 */ /* 0x000fe400078e0204 */
[----:B0-----:R-:W-:-:S03]  /*0e20*/  IMAD.SHL.U32 R3, R9, 0x100, RZ ;  /* 0x0000010009037824 */ /* 0x001fc600078e00ff */
[----:B------:R-:W-:Y:S01]  /*0e30*/  LEA R22, R4, UR41, 0x1 ;  /* 0x0000002904167c11 */ /* 0x000fe2000f8e08ff */
[----:B------:R-:W-:Y:S01]  /*0e40*/  IMAD.IADD R18, R2, 0x1, R3 ;  /* 0x0000000102127824 */ /* 0x000fe200078e0203 */
[----:B------:R0:W-:Y:S03]  /*0e50*/  STL [R1+0x1c], R3 ;  /* 0x00001c0301007387 */ /* 0x0001e60000100800 */
[C---:B------:R-:W-:Y:S01]  /*0e60*/  VIADD R218, R18.reuse, 0x8 ;  /* 0x0000000812da7836 */ /* 0x040fe20000000000 */
[----:B------:R-:W-:Y:S01]  /*0e70*/  SHF.R.S32.HI R0, RZ, 0x1f, R18 ;  /* 0x0000001fff007819 */ /* 0x000fe20000011412 */
[C---:B------:R-:W-:Y:S02]  /*0e80*/  VIADD R217, R18.reuse, 0x10 ;  /* 0x0000001012d97836 */ /* 0x040fe40000000000 */
[C---:B------:R-:W-:Y:S02]  /*0e90*/  VIADD R216, R18.reuse, 0x18 ;  /* 0x0000001812d87836 */ /* 0x040fe40000000000 */
        /* <DEDUP_REMOVED lines=62> */
[----:B------:R-:W-:-:S02]  /*1280*/  IMAD.IADD R185, R185, 0x1, R184 ;  /* 0x00000001b9b97824 */ /* 0x000fc400078e02b8 */
[----:B------:R-:W-:-:S07]  /*1290*/  IMAD.IADD R184, R184, 0x1, R23 ;  /* 0x00000001b8b87824 */ /* 0x000fce00078e0217 */
.L_x_2339:
[----:B------:R-:W-:Y:S02]  /*12a0*/  ULDC.64 UR8, c[0x0][0xa28] ;  /* 0x00028a0000087ab9 */ /* 0x000fe40000000a00 */
[----:B------:R-:W-:-:S04]  /*12b0*/  UISETP.NE.U32.AND UP0, UPT, UR8, URZ, UPT ;  /* 0x0000003f0800728c */ /* 0x000fc8000bf05070 */
[----:B------:R-:W-:-:S03]  /*12c0*/  UISETP.NE.AND.EX UP0, UPT, UR9, URZ, UPT, UP0 ;  /* 0x0000003f0900728c */ /* 0x000fc6000bf05300 */
[----:B------:R-:W-:Y:S02]  /*12d0*/  ULDC.64 UR8, c[0x0][0xa18] ;  /* 0x0002860000087ab9 */ /* 0x000fe40000000a00 */
[----:B------:R-:W-:Y:S01]  /*12e0*/  UISETP.NE.U32.AND UP1, UPT, UR8, URZ, UPT ;  /* 0x0000003f0800728c */ /* 0x000fe2000bf25070 */
[----:B------:R-:W-:-:S03]  /*12f0*/  PLOP3.LUT P0, PT, PT, PT, UP0, 0x80, 0x0 ;  /* 0x000000000000781c */ /* 0x000fc60003f0f008 */
[----:B------:R-:W-:-:S03]  /*1300*/  UISETP.NE.AND.EX UP1, UPT, UR9, URZ, UPT, UP1 ;  /* 0x0000003f0900728c */ /* 0x000fc6000bf25310 */
[----:B------:R-:W-:Y:S02]  /*1310*/  @UP0 ULDC.64 UR8, c[0x0][0xa28] ;  /* 0x00028a0000080ab9 */ /* 0x000fe40000000a00 */
[----:B------:R-:W-:Y:S01]  /*1320*/  @UP0 UIMAD.WIDE UR8, UR6, 0x4, UR8 ;  /* 0x00000004060808a5 */ /* 0x000fe2000f8e0208 */
[----:B------:R-:W-:-:S05]  /*1330*/  PLOP3.LUT P2, PT, PT, PT, UP1, 0x80, 0x0 ;  /* 0x000000000000781c */ /* 0x000fca0003f4f018 */
[----:B------:R-:W-:Y:S01]  /*1340*/  @UP1 ULDC.64 UR10, c[0x0][0xa18] ;  /* 0x00028600000a1ab9 */ /* 0x000fe20000000a00 */
[----:B0-234-:R-:W-:Y:S02]  /*1350*/  IMAD.U32 R4, RZ, RZ, UR8 ;  /* 0x00000008ff047e24 */ /* 0x01dfe4000f8e00ff */
[----:B------:R-:W-:Y:S01]  /*1360*/  IMAD.U32 R5, RZ, RZ, UR9 ;  /* 0x00000009ff057e24 */ /* 0x000fe2000f8e00ff */
[----:B------:R-:W-:Y:S02]  /*1370*/  @UP1 UIMAD.WIDE UR8, UR6, 0x4, UR10 ;  /* 0x00000004060818a5 */ /* 0x000fe4000f8e020a */
[----:B------:R-:W-:Y:S02]  /*1380*/  ULOP3.LUT UR4, UR7, 0xff000000, URZ, 0xc0, !UPT ;  /* 0xff00000007047892 */ /* 0x000fe4000f8ec03f */
[----:B------:R-:W2:Y:S01]  /*1390*/  @P0 LDG.E R4, desc[UR54][R4.64] ;  /* 0x0000003604040981 */ /* 0x000ea2000c1e1900 */
[----:B------:R-:W-:Y:S01]  /*13a0*/  ULDC.64 UR10, c[0x0][0xa20] ;  /* 0x00028800000a7ab9 */ /* 0x000fe20000000a00 */
[----:B-1----:R-:W-:-:S02]  /*13b0*/  IMAD.U32 R6, RZ, RZ, UR8 ;  /* 0x00000008ff067e24 */ /* 0x002fc4000f8e00ff */
[----:B------:R-:W-:Y:S01]  /*13c0*/  IMAD.U32 R7, RZ, RZ, UR9 ;  /* 0x00000009ff077e24 */ /* 0x000fe2000f8e00ff */
[----:B------:R-:W-:-:S04]  /*13d0*/  ULDC.64 UR8, c[0x0][0x418] ;  /* 0x0001060000087ab9 */ /* 0x000fc80000000a00 */
[----:B------:R-:W3:Y:S01]  /*13e0*/  @P2 LDG.E R6, desc[UR54][R6.64] ;  /* 0x0000003606062981 */ /* 0x000ee2000c1e1900 */
[----:B------:R-:W-:Y:S01]  /*13f0*/  UISETP.NE.U32.AND UP0, UPT, UR8, URZ, UPT ;  /* 0x0000003f0800728c */ /* 0x000fe2000bf05070 */
[----:B------:R-:W-:Y:S01]  /*1400*/  ISETP.NE.U32.AND P1, PT, RZ, UR10, PT ;  /* 0x0000000aff007c0c */ /* 0x000fe2000bf25070 */
[----:B------:R-:W-:Y:S02]  /*1410*/  ULOP3.LUT UR42, UR7, 0xff0000, URZ, 0xc0, !UPT ;  /* 0x00ff0000072a7892 */ /* 0x000fe4000f8ec03f */
[----:B------:R-:W-:Y:S01]  /*1420*/  UISETP.NE.AND.EX UP0, UPT, UR9, URZ, UPT, UP0 ;  /* 0x0000003f0900728c */ /* 0x000fe2000bf05300 */
[----:B------:R-:W-:Y:S01]  /*1430*/  ISETP.NE.AND.EX P1, PT, RZ, UR11, PT, P1 ;  /* 0x0000000bff007c0c */ /* 0x000fe2000bf25310 */
[----:B------:R-:W-:Y:S01]  /*1440*/  ULDC UR8, c[0x0][0x424] ;  /* 0x0001090000087ab9 */ /* 0x000fe20000000800 */
[----:B------:R-:W-:Y:S02]  /*1450*/  USHF.R.U32.HI UR4, URZ, 0x8, UR4 ;  /* 0x000000083f047899 */ /* 0x000fe40008011604 */
[----:B------:R-:W-:Y:S01]  /*1460*/  USEL UR8, UR8, 0x1, UP0 ;  /* 0x0000000108087887 */ /* 0x000fe20008000000 */
[----:B------:R-:W-:Y:S01]  /*1470*/  ULDC UR9, c[0x0][0x2f0] ;  /* 0x0000bc0000097ab9 */ /* 0x000fe20000000800 */
[----:B------:R-:W-:Y:S01]  /*1480*/  UMOV UR48, URZ ;  /* 0x0000003f00307c82 */ /* 0x000fe20008000000 */
[----:B------:R-:W-:-:S02]  /*1490*/  ULEA.HI UR42, UR42, UR4, URZ, 0x10 ;  /* 0x000000042a2a7291 */ /* 0x000fc4000f8f803f */
[----:B------:R-:W-:Y:S02]  /*14a0*/  UIMAD UR4, UR8, UR9, URZ ;  /* 0x00000009080472a4 */ /* 0x000fe4000f8e023f */
[----:B------:R-:W-:Y:S01]  /*14b0*/  ULOP3.LUT UR43, UR7, 0xffff, URZ, 0xc0, !UPT ;  /* 0x0000ffff072b7892 */ /* 0x000fe2000f8ec03f */
[----:B--2---:R-:W-:Y:S02]  /*14c0*/  @P0 R2UR UR48, R4 ;  /* 0x00000000043002ca */ /* 0x004fe400000e0000 */
[----:B---3--:R-:W-:Y:S01]  /*14d0*/  @P2 R2UR UR50, R6 ;  /* 0x00000000063222ca */ /* 0x008fe200000e0000 */
[----:B-----5:R-:W-:-:S14]  /*14e0*/  @P2 BRA `(.L_x_2217) ;  /* 0x0000000000382947 */ /* 0x020fdc0003800000 */
[----:B------:R-:W-:Y:S01]  /*14f0*/  ULDC.64 UR8, c[0x0][0xa00] ;  /* 0x0002800000087ab9 */ /* 0x000fe20000000a00 */
[----:B------:R-:W-:Y:S01]  /*1500*/  ULDC UR50, c[0x0][0x288] ;  /* 0x0000a20000327ab9 */ /* 0x000fe20000000800 */
        /* <DEDUP_REMOVED lines=12> */
.L_x_2217:
[----:B------:R-:W-:Y:S01]  /*15d0*/  UMOV UR44, UR6 ;  /* 0x00000006002c7c82 */ /* 0x000fe20008000000 */
[----:B------:R-:W-:Y:S05]  /*15e0*/  @!P1 BRA `(.L_x_2218) ;  /* 0x00000000001c9947 */ /* 0x000fea0003800000 */
[----:B------:R-:W-:Y:S02]  /*15f0*/  ULDC.64 UR8, c[0x0][0xa20] ;  /* 0x0002880000087ab9 */ /* 0x000fe40000000a00 */
[----:B------:R-:W-:-:S06]  /*1600*/  UIMAD.WIDE UR6, UR6, 0x4, UR8 ;  /* 0x00000004060678a5 */ /* 0x000fcc000f8e0208 */
[----:B------:R-:W-:Y:S02]  /*1610*/  IMAD.U32 R4, RZ, RZ, UR6 ;  /* 0x00000006ff047e24 */ /* 0x000fe4000f8e00ff */
[----:B------:R-:W-:-:S05]  /*1620*/  IMAD.U32 R5, RZ, RZ, UR7 ;  /* 0x00000007ff057e24 */ /* 0x000fca000f8e00ff */
[----:B------:R-:W2:Y:S02]  /*1630*/  LDG.E R4, desc[UR54][R4.64] ;  /* 0x0000003604047981 */ /* 0x000ea4000c1e1900 */
[----:B--2---:R-:W-:Y:S01]  /*1640*/  R2UR UR4, R4 ;  /* 0x00000000040472ca */ /* 0x004fe200000e0000 */
[----:B------:R-:W-:-:S14]  /*1650*/  BRA `(.L_x_2219) ;  /* 0x0000000000347947 */ /* 0x000fdc0003800000 */
.L_x_2218:
        /* <DEDUP_REMOVED lines=13> */
.L_x_2219:
[----:B------:R-:W-:Y:S02]  /*1730*/  UISETP.NE.AND UP0, UPT, UR46, 0x1, UPT ;  /* 0x000000012e00788c */ /* 0x000fe4000bf05270 */
[----:B------:R-:W-:Y:S02]  /*1740*/  UIADD3 UR48, UR4, -UR48, URZ ;  /* 0x8000003004307290 */ /* 0x000fe4000fffe03f */
[----:B------:R-:W-:Y:S02]  /*1750*/  USHF.L.U32 UR45, UR5, 0x6, URZ ;  /* 0x00000006052d7899 */ /* 0x000fe4000800063f */
[----:B------:R-:W-:Y:S01]  /*1760*/  UIADD3 UR4, UR48, 0x3f, URZ ;  /* 0x0000003f30047890 */ /* 0x000fe2000fffe03f */
[----:B------:R-:W-:-:S03]  /*1770*/  PLOP3.LUT P0, PT, PT, PT, UP0, 0x80, 0x0 ;  /* 0x000000000000781c */ /* 0x000fc60003f0f008 */
[----:B------:R-:W-:-:S04]  /*1780*/  USHF.R.S32.HI UR6, URZ, 0x1f, UR4 ;  /* 0x0000001f3f067899 */ /* 0x000fc80008011404 */
[----:B------:R-:W-:-:S04]  /*1790*/  ULEA.HI UR6, UR6, UR4, URZ, 0x6 ;  /* 0x0000000406067291 */ /* 0x000fc8000f8f303f */
[----:B------:R-:W-:Y:S02]  /*17a0*/  USHF.R.S32.HI UR6, URZ, 0x6, UR6 ;  /* 0x000000063f067899 */ /* 0x000fe40008011406 */
[----:B------:R-:W-:Y:S10]  /*17b0*/  @!P0 BRA `(.L_x_2220) ;  /* 0x0000002400148947 */ /* 0x000ff40003800000 */
[----:B------:R-:W-:Y:S01]  /*17c0*/  ULDC UR4, c[0x0][0x448] ;  /* 0x0001120000047ab9 */ /* 0x000fe20000000800 */
[----:B------:R-:W-:Y:S02]  /*17d0*/  UIADD3 UR7, UR45, 0x3f, URZ ;  /* 0x0000003f2d077890 */ /* 0x000fe4000fffe03f */
[----:B------:R-:W-:Y:S02]  /*17e0*/  UISETP.NE.AND UP0, UPT, UR4, 0x1, UPT ;  /* 0x000000010400788c */ /* 0x000fe4000bf05270 */
[----:B------:R-:W-:Y:S01]  /*17f0*/  UIADD3 UR10, UR48, 0x1, -UR50 ;  /* 0x00000001300a7890 */ /* 0x000fe2000fffe832 */
[----:B------:R-:W-:Y:S02]  /*1800*/  ULDC.64 UR4, c[0x0][0x9e0] ;  /* 0x0002780000047ab9 */ /* 0x000fe40000000a00 */
[----:B------:R-:W-:-:S06]  /*1810*/  UISETP.GE.AND UP1, UPT, UR5, 0x1, UPT ;  /* 0x000000010500788c */ /* 0x000fcc000bf26270 */
[----:B------:R-:W-:Y:S01]  /*1820*/  @UP0 ULDC UR8, c[0x0][0x44c] ;  /* 0x0001130000080ab9 */ /* 0x000fe20000000800 */
[----:B------:R-:W-:Y:S01]  /*1830*/  PLOP3.LUT P1, PT, PT, PT, UP1, 0x80, 0x0 ;  /* 0x000000000000781c */ /* 0x000fe20003f2f018 */
[----:B------:R-:W-:Y:S01]  /*1840*/  UIMAD.WIDE.U32 UR8, UR7, UR8, URZ ;  /* 0x00000008070872a5 */ /* 0x000fe2000f8e003f */
[----:B------:R-:W-:-:S03]  /*1850*/  @UP0 ULDC UR11, c[0x0][0x450] ;  /* 0x00011400000b0ab9 */ /* 0x000fc60000000800 */
[----:B------:R-:W-:-:S04]  /*1860*/  @UP0 USHF.R.U32.HI UR7, URZ, UR11, UR9 ;  /* 0x0000000b3f070299 */ /* 0x000fc80008011609 */
[----:B------:R-:W-:-:S04]  /*1870*/  UIADD3 UR10, UR10, UR7, URZ ;  /* 0x000000070a0a7290 */ /* 0x000fc8000fffe03f */
[----:B------:R-:W-:Y:S01]  /*1880*/  UIADD3 UR4, UR10, UR4, URZ ;  /* 0x000000040a047290 */ /* 0x000fe2000fffe03f */
[----:B------:R-:W-:Y:S11]  /*1890*/  @!P1 BRA `(.L_x_2221) ;  /* 0x0000000000449947 */ /* 0x000ff60003800000 */
        /* <DEDUP_REMOVED lines=10> */
.L_x_2222:
[----:B------:R-:W-:-:S11]  /*1940*/  UISETP.NE.AND UP1, UPT, UR5, 0x1, UPT ;  /* 0x000000010500788c */ /* 0x000fd6000bf25270 */
[----:B------:R-:W-:Y:S02]  /*1950*/  @UP1 ULDC.64 UR10, c[0x0][0x9e8] ;  /* 0x00027a00000a1ab9 */ /* 0x000fe40000000a00 */
[----:B------:R-:W-:-:S04]  /*1960*/  UIMAD.WIDE.U32 UR8, UR7, UR10, URZ ;  /* 0x0000000a070872a5 */ /* 0x000fc8000f8e003f */
[----:B------:R-:W-:-:S12]  /*1970*/  @UP1 USHF.R.U32.HI UR7, URZ, UR11, UR9 ;  /* 0x0000000b3f071299 */ /* 0x000fd80008011609 */
.L_x_2223:
[----:B------:R-:W-:-:S04]  /*1980*/  UIMAD UR7, UR7, UR5, UR5 ;  /* 0x00000005070772a4 */ /* 0x000fc8000f8e0205 */
[----:B------:R-:W-:-:S04]  /*1990*/  UISETP.LT.AND UP1, UPT, UR4, UR7, UPT ;  /* 0x000000070400728c */ /* 0x000fc8000bf21270 */
[----:B------:R-:W-:-:S12]  /*19a0*/  USEL UR4, UR4, UR7, UP1 ;  /* 0x0000000704047287 */ /* 0x000fd80008800000 */
.L_x_2221:
[----:B------:R-:W-:Y:S01]  /*19b0*/  UIADD3 UR4, UR4, 0x3f, URZ ;  /* 0x0000003f04047890 */ /* 0x000fe2000fffe03f */
[----:B------:R-:W-:Y:S01]  /*19c0*/  @UP0 ULDC UR8, c[0x0][0x44c] ;  /* 0x0001130000080ab9 */ /* 0x000fe20000000800 */
[----:B------:R-:W-:Y:S02]  /*19d0*/  @UP0 ULDC UR10, c[0x0][0x450] ;  /* 0x00011400000a0ab9 */ /* 0x000fe40000000800 */
[----:B------:R-:W-:Y:S02]  /*19e0*/  USHF.R.S32.HI UR7, URZ, 0x1f, UR4 ;  /* 0x0000001f3f077899 */ /* 0x000fe40008011404 */
[----:B------:R-:W-:Y:S02]  /*19f0*/  UIMAD.WIDE.U32 UR8, UR45, UR8, URZ ;  /* 0x000000082d0872a5 */ /* 0x000fe4000f8e003f */
[----:B------:R-:W-:-:S03]  /*1a00*/  ULEA.HI UR7, UR7, UR4, URZ, 0x6 ;  /* 0x0000000407077291 */ /* 0x000fc6000f8f303f */
[----:B------:R-:W-:Y:S01]  /*1a10*/  UMOV UR4, UR45 ;  /* 0x0000002d00047c82 */ /* 0x000fe20008000000 */
[----:B------:R-:W-:Y:S02]  /*1a20*/  @UP0 USHF.R.U32.HI UR4, URZ, UR10, UR9 ;  /* 0x0000000a3f040299 */ /* 0x000fe40008011609 */
[----:B------:R-:W-:Y:S02]  /*1a30*/  USHF.R.S32.HI UR7, URZ, 0x6, UR7 ;  /* 0x000000063f077899 */ /* 0x000fe40008011407 */
[----:B------:R-:W-:Y:S02]  /*1a40*/  UIADD3 UR48, UR4, UR48, -UR50 ;  /* 0x0000003004307290 */ /* 0x000fe4000fffe832 */
[----:B------:R-:W-:Y:S01]  /*1a50*/  UISETP.LT.AND UP0, UPT, UR6, UR7, UPT ;  /* 0x000000070600728c */ /* 0x000fe2000bf01270 */
[----:B------:R-:W-:-:S03]  /*1a60*/  ULDC UR4, c[0x0][0x9dc] ;  /* 0x0002770000047ab9 */ /* 0x000fc60000000800 */
        /* <DEDUP_REMOVED lines=13> */
.L_x_2225:
[----:B------:R-:W-:-:S11]  /*1b40*/  UISETP.NE.AND UP0, UPT, UR5, 0x1, UPT ;  /* 0x000000010500788c */ /* 0x000fd6000bf05270 */
[----:B------:R-:W-:Y:S02]  /*1b50*/  @UP0 ULDC.64 UR10, c[0x0][0x9e8] ;  /* 0x00027a00000a0ab9 */ /* 0x000fe40000000a00 */
[----:B------:R-:W-:-:S04]  /*1b60*/  UIMAD.WIDE.U32 UR6, UR48, UR10, URZ ;  /* 0x0000000a300672a5 */ /* 0x000fc8000f8e003f */
[----:B------:R-:W-:-:S12]  /*1b70*/  @UP0 USHF.R.U32.HI UR48, URZ, UR11, UR7 ;  /* 0x0000000b3f300299 */ /* 0x000fd80008011607 */
.L_x_2226:
[----:B------:R-:W-:-:S04]  /*1b80*/  UIMAD UR5, UR48, UR5, URZ ;  /* 0x00000005300572a4 */ /* 0x000fc8000f8e023f */
[----:B------:R-:W-:-:S04]  /*1b90*/  UISETP.LT.AND UP0, UPT, UR4, UR5, UPT ;  /* 0x000000050400728c */ /* 0x000fc8000bf01270 */
[----:B------:R-:W-:-:S12]  /*1ba0*/  USEL UR4, UR4, UR5, !UP0 ;  /* 0x0000000504047287 */ /* 0x000fd8000c000000 */
.L_x_2224:
[----:B------:R-:W-:Y:S02]  /*1bb0*/  USHF.R.S32.HI UR5, URZ, 0x1f, UR4 ;  /* 0x0000001f3f057899 */ /* 0x000fe40008011404 */
[----:B------:R-:W-:Y:S02]  /*1bc0*/  ULOP3.LUT UR20, UR42, 0xff, URZ, 0xc0, !UPT ;  /* 0x000000ff2a147892 */ /* 0x000fe4000f8ec03f */
[----:B------:R-:W-:-:S03]  /*1bd0*/  ULEA.HI UR5, UR5, UR4, URZ, 0x6 ;  /* 0x0000000405057291 */ /* 0x000fc6000f8f303f */
[----:B------:R-:W-:Y:S01]  /*1be0*/  UMOV UR4, URZ ;  /* 0x0000003f00047c82 */ /* 0x000fe20008000000 */
[----:B------:R-:W-:-:S04]  /*1bf0*/  USHF.R.S32.HI UR5, URZ, 0x6, UR5 ;  /* 0x000000063f057899 */ /* 0x000fc80008011405 */
[----:B------:R-:W-:-:S04]  /*1c00*/  UISETP.LT.AND UP0, UPT, URZ, UR5, UPT ;  /* 0x000000053f00728c */ /* 0x000fc8000bf01270 */
[----:B------:R-:W-:-:S04]  /*1c10*/  USEL UR10, URZ, UR5, !UP0 ;  /* 0x000000053f0a7287 */ /* 0x000fc8000c000000 */
[----:B------:R-:W-:-:S06]  /*1c20*/  UISETP.GT.AND UP0, UPT, UR9, UR10, UPT ;  /* 0x0000000a0900728c */ /* 0x000fcc000bf04270 */
[----:B------:R-:W-:-:S13]  /*1c30*/  PLOP3.LUT P0, PT, PT, PT, UP0, 0x80, 0x0 ;  /* 0x000000000000781c */ /* 0x000fda0003f0f008 */
[----:B------:R-:W-:Y:S05]  /*1c40*/  @!P0 BRA `(.L_x_2227) ;  /* 0x0000000000948947 */ /* 0x000fea0003800000 */
[----:B------:R-:W-:-:S04]  /*1c50*/  USHF.R.U32.HI UR11, URZ, 0x10, UR42 ;  /* 0x000000103f0b7899 */ /* 0x000fc8000801162a */
[----:B------:R-:W-:-:S11]  /*1c60*/  UISETP.NE.AND UP0, UPT, UR11, URZ, UPT ;  /* 0x0000003f0b00728c */ /* 0x000fd6000bf05270 */
[----:B------:R-:W-:Y:S02]  /*1c70*/  @!UP0 ULDC UR11, c[0x0][0x9f0] ;  /* 0x00027c00000b8ab9 */ /* 0x000fe40000000800 */
[----:B------:R-:W-:Y:S01]  /*1c80*/  IMAD.U32 R4, RZ, RZ, UR11 ;  /* 0x0000000bff047e24 */ /* 0x000fe2000f8e00ff */
[----:B------:R-:W-:-:S04]  /*1c90*/  UIADD3 UR4, UR11, -0x1, UR9 ;  /* 0xffffffff0b047890 */ /* 0x000fc8000fffe009 */
[-C--:B------:R-:W-:Y:S01]  /*1ca0*/  IABS R0, R4.reuse ;  /* 0x0000000400007213 */ /* 0x080fe20000000000 */
[----:B------:R-:W-:Y:S01]  /*1cb0*/  UIADD3 UR6, -UR10, UR4, URZ ;  /* 0x000000040a067290 */ /* 0x000fe2000fffe13f */
[----:B------:R-:W-:Y:S02]  /*1cc0*/  IABS R6, R4 ;  /* 0x0000000400067213 */ /* 0x000fe40000000000 */
[----:B------:R-:W-:Y:S01]  /*1cd0*/  R2UR UR12, R0 ;  /* 0x00000000000c72ca */ /* 0x000fe200000e0000 */
[----:B------:R-:W-:Y:S02]  /*1ce0*/  UMOV UR4, URZ ;  /* 0x0000003f00047c82 */ /* 0x000fe40008000000 */
[----:B------:R-:W-:Y:S01]  /*1cf0*/  IMAD.U32 R5, RZ, RZ, UR6 ;  /* 0x00000006ff057e24 */ /* 0x000fe2000f8e00ff */
[----:B------:R-:W-:-:S04]  /*1d00*/  ULOP3.LUT UR6, UR6, UR11, URZ, 0x3c, !UPT ;  /* 0x0000000b06067292 */ /* 0x000fc8000f8e3c3f */
[----:B------:R-:W-:-:S05]  /*1d10*/  IABS R5, R5 ;  /* 0x0000000500057213 */ /* 0x000fca0000000000 */
[----:B------:R-:W0:Y:S01]  /*1d20*/  I2F.RP R0, UR12 ;  /* 0x0000000c00007d06 */ /* 0x000e220008209400 */
[----:B------:R-:W-:-:S05]  /*1d30*/  IMAD.MOV.U32 R4, RZ, RZ, R5 ;  /* 0x000000ffff047224 */ /* 0x000fca00078e0005 */
[----:B------:R-:W-:Y:S02]  /*1d40*/  R2UR UR8, R4 ;  /* 0x00000000040872ca */ /* 0x000fe400000e0000 */
[----:B0-----:R-:W0:Y:S02]  /*1d50*/  MUFU.RCP R0, R0 ;  /* 0x0000000000007308 */ /* 0x001e240000001000 */
[----:B0-----:R-:W-:Y:S02]  /*1d60*/  VIADD R3, R0, 0xffffffe ;  /* 0x0ffffffe00037836 */ /* 0x001fe40000000000 */
        /* <DEDUP_REMOVED lines=19> */
.L_x_2227:
[----:B------:R-:W-:Y:S01]  /*1ea0*/  UIMAD UR20, UR20, UR4, UR10 ;  /* 0x00000004141472a4 */ /* 0x000fe2000f8e020a */
[----:B------:R-:W-:Y:S01]  /*1eb0*/  IMAD.U32 R0, RZ, RZ, UR9 ;  /* 0x00000009ff007e24 */ /* 0x000fe2000f8e00ff */
[----:B------:R-:W-:Y:S01]  /*1ec0*/  PLOP3.LUT P0, PT, PT, PT, PT, 0x80, 0x0 ;  /* 0x000000000000781c */ /* 0x000fe20003f0f070 */
[----:B------:R-:W-:Y:S01]  /*1ed0*/  IMAD.U32 R3, RZ, RZ, UR4 ;  /* 0x00000004ff037e24 */ /* 0x000fe2000f8e00ff */
[----:B------:R-:W-:Y:S01]  /*1ee0*/  CS2R R150, SRZ ;  /* 0x0000000000967805 */ /* 0x000fe2000001ff00 */
[----:B------:R-:W-:Y:S01]  /*1ef0*/  IMAD.MOV.U32 R12, RZ, RZ, RZ ;  /* 0x000000ffff0c7224 */ /* 0x000fe200078e00ff */
[----:B------:R-:W-:Y:S02]  /*1f00*/  CS2R R148, SRZ ;  /* 0x0000000000947805 */ /* 0x000fe4000001ff00 */
[----:B------:R-:W-:Y:S02]  /*1f10*/  CS2R R146, SRZ ;  /* 0x0000000000927805 */ /* 0x000fe4000001ff00 */
[----:B------:R-:W-:Y:S01]  /*1f20*/  VIADDMNMX R0, R3, UR20, R0, PT ;  /* 0x0000001403007c46 */ /* 0x000fe2000b800100 */
[----:B------:R-:W-:Y:S01]  /*1f30*/  IMAD.MOV.U32 R3, RZ, RZ, RZ ;  /* 0x000000ffff037224 */ /* 0x000fe200078e00ff */
[----:B------:R-:W-:-:S02]  /*1f40*/  CS2R R144, SRZ ;  /* 0x0000000000907805 */ /* 0x000fc4000001ff00 */
[----:B------:R-:W-:Y:S02]  /*1f50*/  CS2R R142, SRZ ;  /* 0x00000000008e7805 */ /* 0x000fe4000001ff00 */
[----:B------:R-:W-:Y:S02]  /*1f60*/  R2UR UR22, R0 ;  /* 0x00000000001672ca */ /* 0x000fe400000e0000 */
        /* <DEDUP_REMOVED lines=12> */
[----:B------:R-:W-:Y:S01]  /*2030*/  UISETP.GT.AND UP0, UPT, UR22, UR20, UPT ;  /* 0x000000141600728c */ /* 0x000fe2000bf04270 */
[----:B------:R-:W-:Y:S02]  /*2040*/  CS2R R116, SRZ ;  /* 0x0000000000747805 */ /* 0x000fe4000001ff00 */
[----:B------:R-:W-:Y:S02]  /*2050*/  CS2R R114, SRZ ;  /* 0x0000000000727805 */ /* 0x000fe4000001ff00 */
[----:B------:R-:W-:Y:S02]  /*2060*/  CS2R R112, SRZ ;  /* 0x0000000000707805 */ /* 0x000fe4000001ff00 */
[----:B------:R-:W-:-:S02]  /*2070*/  CS2R R110, SRZ ;  /* 0x00000000006e7805 */ /* 0x000fc4000001ff00 */
[----:B------:R-:W-:Y:S02]  /*2080*/  CS2R R108, SRZ ;  /* 0x00000000006c7805 */ /* 0x000fe4000001ff00 */
[----:B------:R-:W-:Y:S02]  /*2090*/  PLOP3.LUT P1, PT, PT, PT, UP0, 0x80, 0x0 ;  /* 0x000000000000781c */ /* 0x000fe40003f2f008 */
        /* <DEDUP_REMOVED lines=60> */
.L_x_2229:
[----:B------:R-:W-:Y:S01]  /*2460*/  ULEA UR23, UR38, UR41, 0x3 ;  /* 0x0000002926177291 */ /* 0x000fe2000f8e183f */
[----:B------:R-:W-:-:S05]  /*2470*/  IMAD.U32 R0, RZ, RZ, UR37 ;  /* 0x00000025ff007e24 */ /* 0x000fca000f8e00ff */
[----:B------:R-:W-:-:S04]  /*2480*/  SHF.L.U32 R0, R0, 0x1f, RZ ;  /* 0x0000001f00007819 */ /* 0x000fc800000006ff */
[----:B------:R-:W0:Y:S02]  /*2490*/  SYNCS.PHASECHK.TRANS64.TRYWAIT P1, [UR23+0x28c50], R0 ;  /* 0x028c5000ff0075a7 */ /* 0x000e240008020157 */
[----:B0-----:R-:W-:Y:S05]  /*24a0*/  @!P1 BRA `(.L_x_2230) ;  /* 0x0000017800489947 */ /* 0x001fea0003800000 */
.L_x_2434:
[----:B------:R-:W-:Y:S01]  /*24b0*/  BAR.SYNC.DEFER_BLOCKING 0xe, 0x100 ;  /* 0x0384000000007b1d */ /* 0x000fe20000010000 */
[----:B------:R-:W-:Y:S02]  /*24c0*/  UIADD3 UR4, UR41, 0x26800, URZ ;  /* 0x0002680029047890 */ /* 0x000fe4000fffe03f */
[----:B------:R-:W-:Y:S02]  /*24d0*/  ULEA UR18, UR38, UR21, 0xc ;  /* 0x0000001526127291 */ /* 0x000fe4000f8e603f */
[----:B------:R-:W-:Y:S01]  /*24e0*/  USHF.R.U32.HI UR4, URZ, 0x4, UR4 ;  /* 0x000000043f047899 */ /* 0x000fe20008011604 */
[----:B------:R-:W-:Y:S01]  /*24f0*/  UMOV UR19, 0x40000040 ;  /* 0x4000004000137882 */ /* 0x000fe20000000000 */
[----:B------:R-:W-:Y:S02]  /*2500*/  UMOV UR17, 0x40000040 ;  /* 0x4000004000117882 */ /* 0x000fe40000000000 */
[----:B------:R-:W-:Y:S02]  /*2510*/  ULOP3.LUT UR4, UR4, 0x3fff, URZ, 0xc0, !UPT ;  /* 0x00003fff04047892 */ /* 0x000fe4000f8ec03f */
[----:B------:R-:W-:-:S02]  /*2520*/  UIADD3 UR6, UR18, 0x80, URZ ;  /* 0x0000008012067890 */ /* 0x000fc4000fffe03f */
[----:B------:R-:W-:Y:S01]  /*2530*/  ULOP3.LUT UR16, UR4, 0x10000, URZ, 0xfc, !UPT ;  /* 0x0001000004107892 */ /* 0x000fe2000f8efc3f */
[----:B------:R-:W-:Y:S01]  /*2540*/  UMOV UR7, 0x40000040 ;  /* 0x4000004000077882 */ /* 0x000fe20000000000 */
[----:B------:R-:W-:Y:S02]  /*2550*/  UMOV UR5, 0x40000040 ;  /* 0x4000004000057882 */ /* 0x000fe40000000000 */
[----:B------:R-:W-:Y:S02]  /*2560*/  UIADD3 UR4, UR16, 0x2, URZ ;  /* 0x0000000210047890 */ /* 0x000fe4000fffe03f */
[----:B------:R-:W-:Y:S02]  /*2570*/  UIADD3 UR10, UR18, 0x100, URZ ;  /* 0x00000100120a7890 */ /* 0x000fe4000fffe03f */
[----:B------:R-:W-:Y:S01]  /*2580*/  UIADD3 UR8, UR16, 0x4, URZ ;  /* 0x0000000410087890 */ /* 0x000fe2000fffe03f */
[----:B------:R-:W-:Y:S01]  /*2590*/  UMOV UR11, 0x40000040 ;  /* 0x40000040000b7882 */ /* 0x000fe20000000000 */
[----:B------:R-:W-:Y:S01]  /*25a0*/  WARPGROUP.ARRIVE ;  /* 0x00000000000079c5 */ /* 0x000fe20000000000 */
[----:B------:R-:W-:Y:S01]  /*25b0*/  UMOV UR9, 0x40000040 ;  /* 0x4000004000097882 */ /* 0x000fe20000000000 */
[----:B------:R-:W-:-:S02]  /*25c0*/  UIADD3 UR14, UR18, 0x180, URZ ;  /* 0x00000180120e7890 */ /* 0x000fc4000fffe03f */
[----:B------:R-:W-:Y:S02]  /*25d0*/  UIADD3 UR12, UR16, 0x6, URZ ;  /* 0x00000006100c7890 */ /* 0x000fe4000fffe03f */
[----:B------:R-:W-:Y:S01]  /*25e0*/  HGMMA.64x256x16.F32.BF16 R24, gdesc[UR16].tnspB, RZ, !UPT, gsb0 ;  /* 0x43e00000101879f0 */ /* 0x000fe2000c0018ff */
[----:B------:R-:W-:Y:S01]  /*25f0*/  UMOV UR15, 0x40000040 ;  /* 0x40000040000f7882 */ /* 0x000fe20000000000 */
[----:B------:R-:W-:Y:S01]  /*2600*/  UMOV UR13, 0x40000040 ;  /* 0x40000040000d7882 */ /* 0x000fe20000000000 */
        /* <DEDUP_REMOVED lines=16> */
.L_x_2231:
        /* <DEDUP_REMOVED lines=8> */
.L_x_2238:
[----:B------:R-:W-:Y:S01]  /*2790*/  BAR.SYNC.DEFER_BLOCKING 0xe, 0x100 ;  /* 0x0384000000007b1d */ /* 0x000fe20000010000 */
[----:B01----:R-:W-:Y:S01]  /*27a0*/  IMAD.U32 R0, RZ, RZ, UR38 ;  /* 0x00000026ff007e24 */ /* 0x003fe2000f8e00ff */
[----:B------:R-:W-:-:S03]  /*27b0*/  UIADD3 UR38, UR38, 0x1, URZ ;  /* 0x0000000126267890 */ /* 0x000fc6000fffe03f */
[----:B------:R-:W-:Y:S01]  /*27c0*/  IMAD R0, R0, 0x40, R17 ;  /* 0x0000004000007824 */ /* 0x000fe200078e0211 */
[----:B------:R-:W-:Y:S01]  /*27d0*/  UISETP.NE.AND UP0, UPT, UR38, 0x2, UPT ;  /* 0x000000022600788c */ /* 0x000fe2000bf05270 */
[----:B------:R-:W-:Y:S01]  /*27e0*/  UMOV UR6, UR22 ;  /* 0x0000001600067c82 */ /* 0x000fe20008000000 */
[----:B------:R-:W-:Y:S02]  /*27f0*/  UIADD3 UR22, UR22, -0x1, URZ ;  /* 0xffffffff16167890 */ /* 0x000fe4000fffe03f */
[----:B------:R-:W-:Y:S01]  /*2800*/  LEA R0, R0, UR41, 0x2 ;  /* 0x0000002900007c11 */ /* 0x000fe2000f8e10ff */
[----:B------:R-:W-:Y:S02]  /*2810*/  UISETP.GT.AND UP1, UPT, UR6, UR20, UPT ;  /* 0x000000140600728c */ /* 0x000fe4000bf24270 */
[----:B------:R-:W-:Y:S02]  /*2820*/  USEL UR6, URZ, 0x1, UP0 ;  /* 0x000000013f067887 */ /* 0x000fe40008000000 */
[----:B------:R-:W-:-:S02]  /*2830*/  USEL UR38, UR38, URZ, UP0 ;  /* 0x0000003f26267287 */ /* 0x000fc40008000000 */
        /* <DEDUP_REMOVED lines=133> */
.L_x_2233:
[----:B------:R-:W-:Y:S01]  /*3090*/  ULEA UR23, UR38, UR41, 0x3 ;  /* 0x0000002926177291 */ /* 0x000fe2000f8e183f */
[----:B------:R-:W-:-:S05]  /*30a0*/  IMAD.U32 R0, RZ, RZ, UR37 ;  /* 0x00000025ff007e24 */ /* 0x000fca000f8e00ff */
[----:B------:R-:W-:-:S04]  /*30b0*/  SHF.L.U32 R0, R0, 0x1f, RZ ;  /* 0x0000001f00007819 */ /* 0x000fc800000006ff */
[----:B------:R0:W1:Y:S01]  /*30c0*/  SYNCS.PHASECHK.TRANS64.TRYWAIT P1, [UR23+0x28c50], R0 ;  /* 0x028c5000ff0075a7 */ /* 0x0000620008020157 */
[----:B------:R-:W-:Y:S05]  /*30d0*/  @!P0 BRA `(.L_x_2234) ;  /* 0x0000000000048947 */ /* 0x000fea0003800000 */
[----:B------:R-:W-:Y:S01]  /*30e0*/  BPT.TRAP 0x1 ;  /* 0x000000040000795c */ /* 0x000fe20000300000 */
.L_x_2234:
[----:B-1----:R-:W-:Y:S05]  /*30f0*/  @P1 BRA `(.L_x_2235) ;  /* 0x0000000000081947 */ /* 0x002fea0003800000 */
[----:B------:R-:W1:Y:S02]  /*3100*/  SYNCS.PHASECHK.TRANS64.TRYWAIT P1, [UR23+0x28c50], R0 ;  /* 0x028c5000ff0075a7 */ /* 0x000e640008020157 */
[----:B-1----:R-:W-:Y:S05]  /*3110*/  @!P1 BRA `(.L_x_2236) ;  /* 0x0000016c00449947 */ /* 0x002fea0003800000 */
.L_x_2235:
        /* <DEDUP_REMOVED lines=26> */
.L_x_2237:
[----:B------:R-:W-:Y:S01]  /*32c0*/  UIADD3 UR6, UR23, 0x28c60, URZ ;  /* 0x00028c6017067890 */ /* 0x000fe2000fffe03f */
[----:B------:R-:W-:-:S03]  /*32d0*/  PLOP3.LUT P1, PT, PT, PT, UP1, 0x80, 0x0 ;  /* 0x000000000000781c */ /* 0x000fc60003f2f018 */
[----:B------:R-:W-:-:S09]  /*32e0*/  UPRMT UR6, UR40, 0x654, UR6 ;  /* 0x0000065428067896 */ /* 0x000fd20008000006 */
[----:B------:R-:W-:Y:S01]  /*32f0*/  SYNCS.ARRIVE.TRANS64.RED.A1T0 RZ, [UR6], RZ ;  /* 0x000000ffffff79a7 */ /* 0x000fe20008100406 */
[----:B------:R-:W-:Y:S05]  /*3300*/  @P1 BRA `(.L_x_2238) ;  /* 0xfffffff400201947 */ /* 0x000fea000383ffff */
.L_x_2232:
[----:B------:R-:W-:Y:S01]  /*3310*/  BAR.SYNC.DEFER_BLOCKING 0xe, 0x100 ;  /* 0x0384000000007b1d */ /* 0x000fe20000010000 */
[----:B01----:R-:W-:Y:S01]  /*3320*/  IMAD.U32 R0, RZ, RZ, UR38 ;  /* 0x00000026ff007e24 */ /* 0x003fe2000f8e00ff */
[----:B------:R-:W-:Y:S01]  /*3330*/  UIADD3 UR38, UR38, 0x1, URZ ;  /* 0x0000000126267890 */ /* 0x000fe2000fffe03f */
[----:B------:R-:W-:Y:S01]  /*3340*/  PLOP3.LUT P0, PT, PT, PT, PT, 0x8, 0x0 ;  /* 0x000000000000781c */ /* 0x000fe20003f0e170 */
[----:B------:R-:W-:Y:S02]  /*3350*/  IMAD.MOV.U32 R12, RZ, RZ, RZ ;  /* 0x000000ffff0c7224 */ /* 0x000fe400078e00ff */
        /* <DEDUP_REMOVED lines=139> */
.L_x_2220:
[----:B------:R-:W-:Y:S01]  /*3c10*/  ULDC UR4, c[0x0][0x448] ;  /* 0x0001120000047ab9 */ /* 0x000fe20000000800 */
[----:B------:R-:W-:Y:S02]  /*3c20*/  UIADD3 UR7, UR45, 0x3f, URZ ;  /* 0x0000003f2d077890 */ /* 0x000fe4000fffe03f */
[----:B------:R-:W-:Y:S02]  /*3c30*/  UISETP.NE.AND UP0, UPT, UR4, 0x1, UPT ;  /* 0x000000010400788c */ /* 0x000fe4000bf05270 */
[----:B------:R-:W-:Y:S01]  /*3c40*/  UIADD3 UR10, UR48, 0x1, -UR50 ;  /* 0x00000001300a7890 */ /* 0x000fe2000fffe832 */
[----:B------:R-:W-:Y:S01]  /*3c50*/  ULDC.64 UR4, c[0x0][0x9e0] ;  /* 0x0002780000047ab9 */ /* 0x000fe20000000a00 */
[----:B------:R-:W-:-:S07]  /*3c60*/  UP2UR UR52, UPR, URZ, 0x1 ;  /* 0x000000013f347883 */ /* 0x000fce0008000000 */
[----:B------:R-:W-:Y:S01]  /*3c70*/  @UP0 ULDC UR8, c[0x0][0x44c] ;  /* 0x0001130000080ab9 */ /* 0x000fe20000000800 */
[----:B------:R-:W-:Y:S01]  /*3c80*/  @UP0 ULDC UR11, c[0x0][0x450] ;  /* 0x00011400000b0ab9 */ /* 0x000fe20000000800 */
[----:B------:R-:W-:-:S04]  /*3c90*/  UIMAD.WIDE.U32 UR8, UR7, UR8, URZ ;  /* 0x00000008070872a5 */ /* 0x000fc8000f8e003f */
[----:B------:R-:W-:Y:S02]  /*3ca0*/  @UP0 USHF.R.U32.HI UR7, URZ, UR11, UR9 ;  /* 0x0000000b3f070299 */ /* 0x000fe40008011609 */
[----:B------:R-:W-:Y:S02]  /*3cb0*/  UISETP.GE.AND UP0, UPT, UR5, 0x1, UPT ;  /* 0x000000010500788c */ /* 0x000fe4000bf06270 */
[----:B------:R-:W-:Y:S02]  /*3cc0*/  UIADD3 UR8, UR10, UR7, URZ ;  /* 0x000000070a087290 */ /* 0x000fe4000fffe03f */
[----:B------:R-:W-:Y:S02]  /*3cd0*/  UP2UR UR51, UPR, URZ, 0x1 ;  /* 0x000000013f337883 */ /* 0x000fe40008000000 */
[----:B------:R-:W-:Y:S01]  /*3ce0*/  PLOP3.LUT P0, PT, PT, PT, UP0, 0x40, 0x0 ;  /* 0x000000000000781c */ /* 0x000fe20003f0e808 */
[----:B------:R-:W-:-:S12]  /*3cf0*/  UIADD3 UR4, UR8, UR4, URZ ;  /* 0x0000000408047290 */ /* 0x000fd8000fffe03f */
[----:B------:R-:W-:Y:S05]  /*3d00*/  @P0 BRA `(.L_x_2239) ;  /* 0x0000000000440947 */ /* 0x000fea0003800000 */
        /* <DEDUP_REMOVED lines=10> */
.L_x_2240:
[----:B------:R-:W-:-:S11]  /*3db0*/  UISETP.NE.AND UP0, UPT, UR5, 0x1, UPT ;  /* 0x000000010500788c */ /* 0x000fd6000bf05270 */
[----:B------:R-:W-:Y:S02]  /*3dc0*/  @UP0 ULDC.64 UR10, c[0x0][0x9e8] ;  /* 0x00027a00000a0ab9 */ /* 0x000fe40000000a00 */
[----:B------:R-:W-:-:S04]  /*3dd0*/  UIMAD.WIDE.U32 UR8, UR7, UR10, URZ ;  /* 0x0000000a070872a5 */ /* 0x000fc8000f8e003f */
[----:B------:R-:W-:-:S12]  /*3de0*/  @UP0 USHF.R.U32.HI UR7, URZ, UR11, UR9 ;  /* 0x0000000b3f070299 */ /* 0x000fd80008011609 */
.L_x_2241:
[----:B------:R-:W-:-:S04]  /*3df0*/  UIMAD UR7, UR7, UR5, UR5 ;  /* 0x00000005070772a4 */ /* 0x000fc8000f8e0205 */
[----:B------:R-:W-:-:S04]  /*3e00*/  UISETP.LT.AND UP0, UPT, UR4, UR7, UPT ;  /* 0x000000070400728c */ /* 0x000fc8000bf01270 */
[----:B------:R-:W-:-:S12]  /*3e10*/  USEL UR4, UR4, UR7, UP0 ;  /* 0x0000000704047287 */ /* 0x000fd80008000000 */
.L_x_2239:
[----:B------:R-:W-:Y:S02]  /*3e20*/  UISETP.NE.AND UP0, UPT, UR52, URZ, UPT ;  /* 0x0000003f3400728c */ /* 0x000fe4000bf05270 */
[----:B------:R-:W-:Y:S02]  /*3e30*/  UIADD3 UR4, UR4, 0x3f, URZ ;  /* 0x0000003f04047890 */ /* 0x000fe4000fffe03f */
[----:B------:R-:W-:Y:S02]  /*3e40*/  UISETP.GE.AND UP1, UPT, UR5, 0x1, UPT ;  /* 0x000000010500788c */ /* 0x000fe4000bf26270 */
[----:B------:R-:W-:Y:S01]  /*3e50*/  USHF.R.S32.HI UR7, URZ, 0x1f, UR4 ;  /* 0x0000001f3f077899 */ /* 0x000fe20008011404 */
[----:B------:R-:W-:-:S03]  /*3e60*/  ULDC UR10, c[0x0][0x9dc] ;  /* 0x00027700000a7ab9 */ /* 0x000fc60000000800 */
[----:B------:R-:W-:Y:S01]  /*3e70*/  ULEA.HI UR7, UR7, UR4, URZ, 0x6 ;  /* 0x0000000407077291 */ /* 0x000fe2000f8f303f */
[----:B------:R-:W-:Y:S01]  /*3e80*/  PLOP3.LUT P0, PT, PT, PT, UP1, 0x40, 0x0 ;  /* 0x000000000000781c */ /* 0x000fe20003f0e818 */
[----:B------:R-:W-:Y:S01]  /*3e90*/  @UP0 ULDC UR8, c[0x0][0x44c] ;  /* 0x0001130000080ab9 */ /* 0x000fe20000000800 */
[----:B------:R-:W-:Y:S01]  /*3ea0*/  @UP0 ULDC UR11, c[0x0][0x450] ;  /* 0x00011400000b0ab9 */ /* 0x000fe20000000800 */
[----:B------:R-:W-:Y:S02]  /*3eb0*/  UIMAD.WIDE.U32 UR8, UR45, UR8, URZ ;  /* 0x000000082d0872a5 */ /* 0x000fe4000f8e003f */
[----:B------:R-:W-:Y:S01]  /*3ec0*/  UMOV UR4, UR45 ;  /* 0x0000002d00047c82 */ /* 0x000fe20008000000 */
[----:B------:R-:W-:Y:S02]  /*3ed0*/  USHF.R.S32.HI UR7, URZ, 0x6, UR7 ;  /* 0x000000063f077899 */ /* 0x000fe40008011407 */
[----:B------:R-:W-:Y:S02]  /*3ee0*/  @UP0 USHF.R.U32.HI UR4, URZ, UR11, UR9 ;  /* 0x0000000b3f040299 */ /* 0x000fe40008011609 */
[----:B------:R-:W-:-:S02]  /*3ef0*/  UISETP.LT.AND UP0, UPT, UR6, UR7, UPT ;  /* 0x000000070600728c */ /* 0x000fc4000bf01270 */
[----:B------:R-:W-:Y:S02]  /*3f00*/  UIADD3 UR4, UR4, UR48, -UR50 ;  /* 0x0000003004047290 */ /* 0x000fe4000fffe832 */
[----:B------:R-:W-:Y:S02]  /*3f10*/  USEL UR6, UR6, UR7, UP0 ;  /* 0x0000000706067287 */ /* 0x000fe40008000000 */
[----:B------:R-:W-:Y:S01]  /*3f20*/  UIADD3 UR7, UR4, -UR10, URZ ;  /* 0x8000000a04077290 */ /* 0x000fe2000fffe03f */
[----:B------:R-:W-:Y:S11]  /*3f30*/  @P0 BRA `(.L_x_2242) ;  /* 0x0000000000440947 */ /* 0x000ff60003800000 */
        /* <DEDUP_REMOVED lines=10> */
.L_x_2243:
[----:B------:R-:W-:-:S11]  /*3fe0*/  UISETP.NE.AND UP0, UPT, UR5, 0x1, UPT ;  /* 0x000000010500788c */ /* 0x000fd6000bf05270 */
[----:B------:R-:W-:Y:S02]  /*3ff0*/  @UP0 ULDC.64 UR10, c[0x0][0x9e8] ;  /* 0x00027a00000a0ab9 */ /* 0x000fe40000000a00 */
[----:B------:R-:W-:-:S04]  /*4000*/  UIMAD.WIDE.U32 UR8, UR4, UR10, URZ ;  /* 0x0000000a040872a5 */ /* 0x000fc8000f8e003f */
[----:B------:R-:W-:-:S12]  /*4010*/  @UP0 USHF.R.U32.HI UR4, URZ, UR11, UR9 ;  /* 0x0000000b3f040299 */ /* 0x000fd80008011609 */
.L_x_2244:
[----:B------:R-:W-:-:S04]  /*4020*/  UIMAD UR4, UR4, UR5, URZ ;  /* 0x00000005040472a4 */ /* 0x000fc8000f8e023f */
[----:B------:R-:W-:-:S04]  /*4030*/  UISETP.LT.AND UP0, UPT, UR7, UR4, UPT ;  /* 0x000000040700728c */ /* 0x000fc8000bf01270 */
[----:B------:R-:W-:-:S12]  /*4040*/  USEL UR7, UR7, UR4, !UP0 ;  /* 0x0000000407077287 */ /* 0x000fd8000c000000 */
.L_x_2242:
[----:B------:R-:W-:Y:S02]  /*4050*/  USHF.R.S32.HI UR4, URZ, 0x1f, UR7 ;  /* 0x0000001f3f047899 */ /* 0x000fe40008011407 */
[----:B------:R-:W-:Y:S02]  /*4060*/  ULOP3.LUT UR10, UR42, 0xff, URZ, 0xc0, !UPT ;  /* 0x000000ff2a0a7892 */ /* 0x000fe4000f8ec03f */
[----:B------:R-:W-:-:S04]  /*4070*/  ULEA.HI UR4, UR4, UR7, URZ, 0x6 ;  /* 0x0000000704047291 */ /* 0x000fc8000f8f303f */
[----:B------:R-:W-:-:S04]  /*4080*/  USHF.R.S32.HI UR4, URZ, 0x6, UR4 ;  /* 0x000000063f047899 */ /* 0x000fc80008011404 */
[----:B------:R-:W-:-:S04]  /*4090*/  UISETP.LT.AND UP0, UPT, URZ, UR4, UPT ;  /* 0x000000043f00728c */ /* 0x000fc8000bf01270 */
[----:B------:R-:W-:-:S03]  /*40a0*/  USEL UR47, URZ, UR4, !UP0 ;  /* 0x000000043f2f7287 */ /* 0x000fc6000c000000 */
[----:B------:R-:W-:Y:S01]  /*40b0*/  UMOV UR4, URZ ;  /* 0x0000003f00047c82 */ /* 0x000fe20008000000 */
        /* <DEDUP_REMOVED lines=40> */
.L_x_2245:
[----:B------:R-:W-:Y:S01]  /*4340*/  UIMAD UR47, UR10, UR4, UR47 ;  /* 0x000000040a2f72a4 */ /* 0x000fe2000f8e022f */
[----:B------:R-:W-:Y:S01]  /*4350*/  IMAD.U32 R168, RZ, RZ, UR6 ;  /* 0x00000006ffa87e24 */ /* 0x000fe2000f8e00ff */
[----:B------:R-:W-:Y:S01]  /*4360*/  PLOP3.LUT P0, PT, PT, PT, PT, 0x80, 0x0 ;  /* 0x000000000000781c */ /* 0x000fe20003f0f070 */
[----:B------:R-:W-:Y:S01]  /*4370*/  IMAD.U32 R5, RZ, RZ, UR4 ;  /* 0x00000004ff057e24 */ /* 0x000fe2000f8e00ff */
[----:B------:R-:W-:Y:S01]  /*4380*/  CS2R R150, SRZ ;  /* 0x0000000000967805 */ /* 0x000fe2000001ff00 */
[----:B------:R-:W-:Y:S01]  /*4390*/  IMAD.MOV.U32 R3, RZ, RZ, RZ ;  /* 0x000000ffff037224 */ /* 0x000fe200078e00ff */
[----:B------:R-:W-:Y:S01]  /*43a0*/  CS2R R148, SRZ ;  /* 0x0000000000947805 */ /* 0x000fe2000001ff00 */
[----:B------:R-:W-:Y:S01]  /*43b0*/  IMAD.MOV.U32 R12, RZ, RZ, RZ ;  /* 0x000000ffff0c7224 */ /* 0x000fe200078e00ff */
[----:B------:R-:W-:Y:S02]  /*43c0*/  VIADDMNMX R168, R5, UR47, R168, PT ;  /* 0x0000002f05a87c46 */ /* 0x000fe4000b8001a8 */
[----:B------:R-:W-:-:S02]  /*43d0*/  CS2R R146, SRZ ;  /* 0x0000000000927805 */ /* 0x000fc4000001ff00 */
[----:B------:R-:W-:Y:S02]  /*43e0*/  CS2R R144, SRZ ;  /* 0x0000000000907805 */ /* 0x000fe4000001ff00 */
[----:B------:R-:W-:Y:S02]  /*43f0*/  CS2R R142, SRZ ;  /* 0x00000000008e7805 */ /* 0x000fe4000001ff00 */
[----:B------:R-:W-:Y:S02]  /*4400*/  ISETP.GT.AND P1, PT, R168, UR47, PT ;  /* 0x0000002fa8007c0c */ /* 0x000fe4000bf24270 */
        /* <DEDUP_REMOVED lines=90> */
.L_x_2246:
        /* <DEDUP_REMOVED lines=12> */
.L_x_2435:
[----:B------:R-:W-:Y:S05]  /*4a70*/  @!P0 BRA `(.L_x_2248) ;  /* 0x0000000000048947 */ /* 0x000fea0003800000 */
[----:B------:R-:W-:Y:S01]  /*4a80*/  BPT.TRAP 0x1 ;  /* 0x000000040000795c */ /* 0x000fe20000300000 */
.L_x_2248:
[----:B------:R-:W-:Y:S02]  /*4a90*/  IMAD.U32 R7, RZ, RZ, UR38 ;  /* 0x00000026ff077e24 */ /* 0x000fe4000f8e00ff */
[----:B------:R-:W-:-:S03]  /*4aa0*/  IMAD.U32 R8, RZ, RZ, UR37 ;  /* 0x00000025ff087e24 */ /* 0x000fc6000f8e00ff */
[----:B------:R-:W-:Y:S02]  /*4ab0*/  LEA R7, R7, UR41, 0x3 ;  /* 0x0000002907077c11 */ /* 0x000fe4000f8e18ff */
[----:B------:R-:W-:-:S04]  /*4ac0*/  SHF.L.U32 R8, R8, 0x1f, RZ ;  /* 0x0000001f08087819 */ /* 0x000fc800000006ff */
[----:B------:R1:W2:Y:S01]  /*4ad0*/  SYNCS.PHASECHK.TRANS64.TRYWAIT P1, [R7+URZ+0x28c30], R8 ;  /* 0x028c3008070075a7 */ /* 0x0002a2000802017f */
[----:B------:R-:W-:Y:S05]  /*4ae0*/  @!P0 BRA `(.L_x_2249) ;  /* 0x0000000000048947 */ /* 0x000fea0003800000 */
[----:B------:R-:W-:Y:S01]  /*4af0*/  BPT.TRAP 0x1 ;  /* 0x000000040000795c */ /* 0x000fe20000300000 */
.L_x_2249:
[----:B--2---:R-:W-:Y:S05]  /*4b00*/  @P1 BRA `(.L_x_2250) ;  /* 0x0000000000081947 */ /* 0x004fea0003800000 */
[----:B------:R-:W2:Y:S02]  /*4b10*/  SYNCS.PHASECHK.TRANS64.TRYWAIT P1, [R7+URZ+0x28c30], R8 ;  /* 0x028c3008070075a7 */ /* 0x000ea4000802017f */
[----:B--2---:R-:W-:Y:S05]  /*4b20*/  @!P1 BRA `(.L_x_2251) ;  /* 0x0000015000f09947 */ /* 0x004fea0003800000 */
.L_x_2250:
        /* <DEDUP_REMOVED lines=40> */
.L_x_2252:
[----:B------:R-:W-:Y:S01]  /*4db0*/  UISETP.NE.AND UP1, UPT, UR52, URZ, UPT ;  /* 0x0000003f3400728c */ /* 0x000fe2000bf25270 */
[----:B------:R-:W-:Y:S01]  /*4dc0*/  VIADD R4, R186, UR45 ;  /* 0x0000002dba047c36 */ /* 0x000fe20008000000 */
[----:B------:R-:W-:Y:S01]  /*4dd0*/  ULDC UR7, c[0x0][0x9d8] ;  /* 0x0002760000077ab9 */ /* 0x000fe20000000800 */
[----:B------:R-:W-:Y:S01]  /*4de0*/  R2UR UR6, R7 ;  /* 0x00000000070672ca */ /* 0x000fe200000e0000 */
[----:B------:R-:W-:Y:S01]  /*4df0*/  FMUL.FTZ R28, R28, UR7 ;  /* 0x000000071c1c7c20 */ /* 0x000fe20008410000 */
[----:B------:R-:W-:Y:S01]  /*4e00*/  FMUL.FTZ R3, R26, UR7 ;  /* 0x000000071a037c20 */ /* 0x000fe20008410000 */
[----:B------:R-:W-:Y:S01]  /*4e10*/  PLOP3.LUT P1, PT, PT, PT, UP1, 0x80, 0x0 ;  /* 0x000000000000781c */ /* 0x000fe20003f2f018 */
[----:B------:R-:W-:Y:S01]  /*4e20*/  FMUL.FTZ R11, R50, UR7 ;  /* 0x00000007320b7c20 */ /* 0x000fe20008410000 */
[----:B------:R-:W-:Y:S01]  /*4e30*/  PLOP3.LUT P2, PT, PT, PT, UP1, 0x80, 0x0 ;  /* 0x000000000000781c */ /* 0x000fe20003f4f018 */
[----:B------:R0:W3:Y:S01]  /*4e40*/  MUFU.TANH R26, R28 ;  /* 0x0000001c001a7308 */ /* 0x0000e20000002400 */
[----:B------:R-:W-:Y:S01]  /*4e50*/  FMUL.FTZ R25, R25, UR7 ;  /* 0x0000000719197c20 */ /* 0x000fe20008410000 */
[----:B------:R-:W-:Y:S01]  /*4e60*/  @UP1 ULDC UR10, c[0x0][0x44c] ;  /* 0x00011300000a1ab9 */ /* 0x000fe20000000800 */
[----:B------:R-:W-:Y:S01]  /*4e70*/  UISETP.NE.AND UP0, UPT, UR51, URZ, UPT ;  /* 0x0000003f3300728c */ /* 0x000fe2000bf05270 */
[----:B------:R-:W-:Y:S01]  /*4e80*/  FMUL.FTZ R6, R27, UR7 ;  /* 0x000000071b067c20 */ /* 0x000fe20008410000 */
[----:B------:R-:W-:Y:S01]  /*4e90*/  FMUL.FTZ R14, R30, UR7 ;  /* 0x000000071e0e7c20 */ /* 0x000fe20008410000 */
[----:B------:R-:W-:Y:S01]  /*4ea0*/  FMUL.FTZ R20, R31, UR7 ;  /* 0x000000071f147c20 */ /* 0x000fe20008410000 */
[----:B------:R-:W-:Y:S01]  /*4eb0*/  UIADD3 UR6, UR6, 0x28c40, URZ ;  /* 0x00028c4006067890 */ /* 0x000fe2000fffe03f */
[----:B------:R4:W1:Y:S01]  /*4ec0*/  MUFU.TANH R57, R25 ;  /* 0x0000001900397308 */ /* 0x0008620000002400 */
[----:B0-----:R-:W-:-:S02]  /*4ed0*/  IMAD.MOV.U32 R28, RZ, RZ, R4 ;  /* 0x000000ffff1c7224 */ /* 0x001fc400078e0004 */
[----:B------:R-:W-:Y:S01]  /*4ee0*/  FMUL.FTZ R32, R32, UR7 ;  /* 0x0000000720207c20 */ /* 0x000fe20008410000 */
[----:B------:R-:W-:Y:S01]  /*4ef0*/  @P1 IMAD.HI.U32 R5, R4, UR10, RZ ;  /* 0x0000000a04051c27 */ /* 0x000fe2000f8e00ff */
[----:B------:R-:W-:Y:S01]  /*4f00*/  @UP1 ULDC UR10, c[0x0][0x450] ;  /* 0x00011400000a1ab9 */ /* 0x000fe20000000800 */
[----:B------:R-:W-:Y:S02]  /*4f10*/  UPRMT UR6, UR40, 0x654, UR6 ;  /* 0x0000065428067896 */ /* 0x000fe40008000006 */
[----:B------:R-:W-:Y:S01]  /*4f20*/  FMUL.FTZ R33, R33, UR7 ;  /* 0x0000000721217c20 */ /* 0x000fe20008410000 */
[----:B------:R-:W-:Y:S01]  /*4f30*/  FMUL.FTZ R34, R34, UR7 ;  /* 0x0000000722227c20 */ /* 0x000fe20008410000 */
[----:B------:R-:W-:Y:S01]  /*4f40*/  @P2 SHF.R.U32.HI R28, RZ, UR10, R5 ;  /* 0x0000000aff1c2c19 */ /* 0x000fe20008011605 */
[----:B------:R-:W-:Y:S02]  /*4f50*/  IMAD.MOV.U32 R5, RZ, RZ, -0x40 ;  /* 0xffffffc0ff057424 */ /* 0x000fe400078e00ff */
[----:B------:R-:W-:Y:S01]  /*4f60*/  FMUL.FTZ R35, R35, UR7 ;  /* 0x0000000723237c20 */ /* 0x000fe20008410000 */
[----:B------:R-:W-:Y:S01]  /*4f70*/  FMUL.FTZ R36, R36, UR7 ;  /* 0x0000000724247c20 */ /* 0x000fe20008410000 */
[----:B------:R-:W-:Y:S01]  /*4f80*/  FMUL.FTZ R37, R37, UR7 ;  /* 0x0000000725257c20 */ /* 0x000fe20008410000 */
[----:B------:R-:W0:Y:S01]  /*4f90*/  SHFL.IDX PT, R50, R28, RZ, 0x1c1f ;  /* 0x001c1fff1c327589 */ /* 0x000e2200000e0000 */
[----:B------:R-:W-:-:S02]  /*4fa0*/  IMAD R5, R168, R5, 0x41 ;  /* 0x00000041a8057424 */ /* 0x000fc400078e0205 */
        /* <DEDUP_REMOVED lines=14> */
[----:B----4-:R-:W-:Y:S01]  /*5090*/  FMUL.FTZ R25, R54, UR7 ;  /* 0x0000000736197c20 */ /* 0x010fe20008410000 */
[----:B------:R-:W-:Y:S01]  /*50a0*/  FMUL.FTZ R15, R55, UR7 ;  /* 0x00000007370f7c20 */ /* 0x000fe20008410000 */
[----:B------:R-:W-:Y:S01]  /*50b0*/  PLOP3.LUT P1, PT, PT, PT, UP0, 0x40, 0x0 ;  /* 0x000000000000781c */ /* 0x000fe20003f2e808 */
[----:B------:R-:W4:Y:S01]  /*50c0*/  MUFU.TANH R3, R3 ;  /* 0x0000000300037308 */ /* 0x000f220000002400 */
[----:B------:R-:W-:Y:S01]  /*50d0*/  IADD3 R4, -R2, UR48, R5 ;  /* 0x0000003002047c10 */ /* 0x000fe2000fffe105 */
[----:B------:R-:W-:Y:S01]  /*50e0*/  ULDC UR22, c[0x0][0x9dc] ;  /* 0x0002770000167ab9 */ /* 0x000fe20000000800 */
[----:B------:R-:W-:Y:S01]  /*50f0*/  SYNCS.ARRIVE.TRANS64.RED.A1T0 RZ, [UR6], RZ ;  /* 0x000000ffffff79a7 */ /* 0x000fe20008100406 */
[----:B------:R-:W-:Y:S01]  /*5100*/  ULOP3.LUT UR6, URZ, UR22, URZ, 0x33, !UPT ;  /* 0x000000163f067292 */ /* 0x000fe2000f8e333f */
[----:B------:R-:W-:Y:S01]  /*5110*/  LEA R46, R168, 0xffffffc0, 0x6 ;  /* 0xffffffc0a82e7811 */ /* 0x000fe200078e30ff */
[----:B------:R-:W-:-:S02]  /*5120*/  VIADD R4, R4, -UR50 ;  /* 0x8000003204047c36 */ /* 0x000fc40008000000 */
[----:B------:R-:W-:Y:S01]  /*5130*/  FMUL.FTZ R24, R24, UR7 ;  /* 0x0000000718187c20 */ /* 0x000fe20008410000 */
[----:B------:R-:W1:Y:S01]  /*5140*/  MUFU.TANH R6, R6 ;  /* 0x0000000600067308 */ /* 0x000e620000002400 */
[----:B------:R-:W-:Y:S01]  /*5150*/  ULDC UR11, c[0x0][0x9e0] ;  /* 0x00027800000b7ab9 */ /* 0x000fe20000000800 */
[----:B------:R-:W-:Y:S01]  /*5160*/  FMUL.FTZ R29, R29, UR7 ;  /* 0x000000071d1d7c20 */ /* 0x000fe20008410000 */
[----:B------:R-:W-:Y:S01]  /*5170*/  FMUL.FTZ R49, R49, UR7 ;  /* 0x0000000731317c20 */ /* 0x000fe20008410000 */
[----:B------:R-:W-:Y:S01]  /*5180*/  VIADD R31, R4, UR11 ;  /* 0x0000000b041f7c36 */ /* 0x000fe20008000000 */
[----:B------:R-:W-:Y:S01]  /*5190*/  IADD3 R30, -R2, UR48, -R46 ;  /* 0x00000030021e7c10 */ /* 0x000fe2000fffe92e */
[----:B------:R-:W-:Y:S02]  /*51a0*/  VIADD R47, R4, UR6 ;  /* 0x00000006042f7c36 */ /* 0x000fe40008000000 */
[----:B------:R-:W1:Y:S01]  /*51b0*/  MUFU.TANH R14, R14 ;  /* 0x0000000e000e7308 */ /* 0x000e620000002400 */
[----:B0-----:R-:W-:-:S07]  /*51c0*/  VIADDMNMX R21, R50, R31, R30, PT ;  /* 0x0000001f32157246 */ /* 0x001fce000380011e */
        /* <DEDUP_REMOVED lines=27> */
[----:B-----5:R-:W-:-:S02]  /*5380*/  IMAD.IADD R29, R47, 0x1, R50 ;  /* 0x000000012f1d7824 */ /* 0x020fc400078e0232 */
[----:B--2---:R-:W-:Y:S01]  /*5390*/  VIADD R49, R5, 0xffffffff ;  /* 0xffffffff05317836 */ /* 0x004fe20000000000 */
[----:B-1-34-:R-:W-:Y:S06]  /*53a0*/  @P1 BRA `(.L_x_2253) ;  /* 0x0000000000641947 */ /* 0x01afec0003800000 */
[----:B------:R-:W-:Y:S01]  /*53b0*/  IMAD.U32 R13, RZ, RZ, UR50 ;  /* 0x00000032ff0d7e24 */ /* 0x000fe2000f8e00ff */
[----:B------:R-:W-:Y:S04]  /*53c0*/  BSSY B0, `(.L_x_2254) ;  /* 0x0000013000007945 */ /* 0x000fe80003800000 */
[----:B------:R-:W-:-:S04]  /*53d0*/  IADD3 R13, -R13, UR48, R50 ;  /* 0x000000300d0d7c10 */ /* 0x000fc8000fffe132 */
        /* <DEDUP_REMOVED lines=11> */
.L_x_2255:
[----:B------:R-:W-:Y:S02]  /*5490*/  ULDC UR6, c[0x0][0x9e4] ;  /* 0x0002790000067ab9 */ /* 0x000fe40000000800 */
[----:B------:R-:W-:-:S05]  /*54a0*/  IMAD.U32 R50, RZ, RZ, UR6 ;  /* 0x00000006ff327e24 */ /* 0x000fca000f8e00ff */
[----:B------:R-:W-:-:S13]  /*54b0*/  ISETP.NE.AND P1, PT, R50, 0x1, PT ;  /* 0x000000013200780c */ /* 0x000fda0003f25270 */
[----:B------:R-:W1:Y:S02]  /*54c0*/  @P1 LDC.64 R4, c[0x0][0x9e8] ;  /* 0x00027a00ff041b82 */ /* 0x000e640000000a00 */
[----:B-1----:R-:W-:-:S05]  /*54d0*/  @P1 IMAD.HI.U32 R4, R13, R4, RZ ;  /* 0x000000040d041227 */ /* 0x002fca00078e00ff */
[----:B------:R-:W-:-:S07]  /*54e0*/  @P1 SHF.R.U32.HI R13, RZ, R5, R4 ;  /* 0x00000005ff0d1219 */ /* 0x000fce0000011604 */
.L_x_2256:
[----:B------:R-:W-:Y:S05]  /*54f0*/  BSYNC B0 ;  /* 0x0000000000007941 */ /* 0x000fea0003800000 */
.L_x_2254:
[----:B------:R-:W-:-:S04]  /*5500*/  IMAD R13, R13, R50, -R46 ;  /* 0x000000320d0d7224 */ /* 0x000fc800078e0a2e */
[----:B------:R-:W-:-:S05]  /*5510*/  IMAD.IADD R4, R13, 0x1, -R2 ;  /* 0x000000010d047824 */ /* 0x000fca00078e0a02 */
[----:B------:R-:W-:Y:S02]  /*5520*/  VIADDMNMX R21, R4, R50, R21, PT ;  /* 0x0000003204157246 */ /* 0x000fe40003800115 */
[----:B------:R-:W-:-:S07]  /*5530*/  VIMNMX R29, R29, R4, !PT ;  /* 0x000000041d1d7248 */ /* 0x000fce0007fe0100 */
.L_x_2253:
[C---:B------:R-:W-:Y:S01]  /*5540*/  ISETP.GE.AND P2, PT, R49.reuse, 0x9, PT ;  /* 0x000000093100780c */ /* 0x040fe20003f46270 */
[----:B------:R-:W1:Y:S01]  /*5550*/  SHFL.IDX PT, R28, R28, 0x1, 0x1c1f ;  /* 0x003c1f001c1c7f89 */ /* 0x000e6200000e0000 */
[----:B------:R-:W-:Y:S01]  /*5560*/  ISETP.GE.AND P1, PT, R49, 0x2, PT ;  /* 0x000000023100780c */ /* 0x000fe20003f26270 */
[----:B------:R-:W-:Y:S01]  /*5570*/  UISETP.NE.AND UP0, UPT, UR51, URZ, UPT ;  /* 0x0000003f3300728c */ /* 0x000fe2000bf05270 */
        /* <DEDUP_REMOVED lines=11> */
[----:B------:R-:W-:Y:S02]  /*5630*/  ISETP.GT.AND P4, PT, R29, 0x9, !P6 ;  /* 0x000000091d00780c */ /* 0x000fe40007784270 */
[----:B------:R-:W-:Y:S02]  /*5640*/  ISETP.GE.AND P5, PT, R49, 0x12, PT ;  /* 0x000000123100780c */ /* 0x000fe40003fa6270 */
[----:B0-----:R-:W-:Y:S02]  /*5650*/  FSEL R59, R32, -INF , !P3 ;  /* 0xff800000203b7808 */ /* 0x001fe40005800000 */
        /* <DEDUP_REMOVED lines=29> */
[----:B------:R-:W-:Y:S02]  /*5830*/  ISETP.GE.AND P4, PT, R49, 0x2a, PT ;  /* 0x0000002a3100780c */ /* 0x000fe40003f86270 */
[----:B------:R-:W-:Y:S02]  /*5840*/  FSEL R71, R44, -INF , !P3 ;  /* 0xff8000002c477808 */ /* 0x000fe40005800000 */
[----:B------:R-:W-:-:S02]  /*5850*/  ISETP.GT.AND P3, PT, R29, 0x29, !P4 ;  /* 0x000000291d00780c */ /* 0x000fc40006764270 */
[----:B------:R-:W-:Y:S02]  /*5860*/  P2R R44, PR, RZ, 0x10 ;  /* 0x00000010ff2c7803 */ /* 0x000fe40000000000 */
[----:B------:R-:W-:Y:S02]  /*5870*/  ISETP.LT.OR P3, PT, R21, 0x2a, P3 ;  /* 0x0000002a1500780c */ /* 0x000fe40001f61670 */
[----:B------:R-:W-:Y:S02]  /*5880*/  P2R R58, PR, RZ, 0x20 ;  /* 0x00000020ff3a7803 */ /* 0x000fe40000000000 */
[----:B------:R-:W-:Y:S02]  /*5890*/  FSEL R27, R45, -INF , !P3 ;  /* 0xff8000002d1b7808 */ /* 0x000fe40005800000 */
[----:B------:R-:W-:Y:S02]  /*58a0*/  ISETP.GE.AND P3, PT, R49, 0x31, PT ;  /* 0x000000313100780c */ /* 0x000fe40003f66270 */
[----:B------:R-:W-:-:S02]  /*58b0*/  P2R R50, PR, RZ, 0x40 ;  /* 0x00000040ff327803 */ /* 0x000fc40000000000 */
        /* <DEDUP_REMOVED lines=18> */
[----:B------:R-:W-:Y:S02]  /*59e0*/  ISETP.GT.AND P6, PT, R29, 0x39, !P6 ;  /* 0x000000391d00780c */ /* 0x000fe400077c4270 */
[----:B-1----:R-:W-:Y:S01]  /*59f0*/  VIADDMNMX R29, R28, R31, R30, PT ;  /* 0x0000001f1c1d7246 */ /* 0x002fe2000380011e */
[----:B------:R-:W-:Y:S01]  /*5a00*/  IMAD.IADD R30, R47, 0x1, R28 ;  /* 0x000000012f1e7824 */ /* 0x000fe200078e021c */
[----:B------:R-:W-:-:S04]  /*5a10*/  ISETP.LT.OR P6, PT, R21, 0x3a, P6 ;  /* 0x0000003a1500780c */ /* 0x000fc800037c1670 */
[----:B------:R-:W-:Y:S02]  /*5a20*/  FSEL R21, R53, -INF , !P6 ;  /* 0xff80000035157808 */ /* 0x000fe40007000000 */
[----:B------:R-:W-:-:S13]  /*5a30*/  PLOP3.LUT P6, PT, PT, PT, UP0, 0x40, 0x0 ;  /* 0x000000000000781c */ /* 0x000fda0003fce808 */
[----:B------:R-:W-:Y:S05]  /*5a40*/  @P6 BRA `(.L_x_2257) ;  /* 0x0000000000646947 */ /* 0x000fea0003800000 */
        /* <DEDUP_REMOVED lines=14> */
.L_x_2259:
[----:B------:R-:W-:Y:S02]  /*5b30*/  ULDC UR6, c[0x0][0x9e4] ;  /* 0x0002790000067ab9 */ /* 0x000fe40000000800 */
[----:B------:R-:W-:-:S05]  /*5b40*/  IMAD.U32 R28, RZ, RZ, UR6 ;  /* 0x00000006ff1c7e24 */ /* 0x000fca000f8e00ff */
[----:B------:R-:W-:-:S13]  /*5b50*/  ISETP.NE.AND P6, PT, R28, 0x1, PT ;  /* 0x000000011c00780c */ /* 0x000fda0003fc5270 */
[----:B------:R-:W0:Y:S02]  /*5b60*/  @P6 LDC.64 R4, c[0x0][0x9e8] ;  /* 0x00027a00ff046b82 */ /* 0x000e240000000a00 */
[----:B0-----:R-:W-:-:S05]  /*5b70*/  @P6 IMAD.HI.U32 R4, R31, R4, RZ ;  /* 0x000000041f046227 */ /* 0x001fca00078e00ff */
[----:B------:R-:W-:-:S07]  /*5b80*/  @P6 SHF.R.U32.HI R31, RZ, R5, R4 ;  /* 0x00000005ff1f6219 */ /* 0x000fce0000011604 */
.L_x_2260:
[----:B------:R-:W-:Y:S05]  /*5b90*/  BSYNC B0 ;  /* 0x0000000000007941 */ /* 0x000fea0003800000 */
.L_x_2258:
[----:B------:R-:W-:-:S04]  /*5ba0*/  IMAD R31, R31, R28, -R46 ;  /* 0x0000001c1f1f7224 */ /* 0x000fc800078e0a2e */
[----:B------:R-:W-:-:S05]  /*5bb0*/  IMAD.IADD R31, R31, 0x1, -R2 ;  /* 0x000000011f1f7824 */ /* 0x000fca00078e0a02 */
[----:B------:R-:W-:Y:S02]  /*5bc0*/  VIADDMNMX R29, R31, R28, R29, PT ;  /* 0x0000001c1f1d7246 */ /* 0x000fe4000380011d */
[----:B------:R-:W-:-:S07]  /*5bd0*/  VIMNMX R30, R30, R31, !PT ;  /* 0x0000001f1e1e7248 */ /* 0x000fce0007fe0100 */
.L_x_2257:
[----:B------:R-:W-:Y:S01]  /*5be0*/  ISETP.GT.AND P1, PT, R30, 0x1, !P1 ;  /* 0x000000011e00780c */ /* 0x000fe20004f24270 */
[----:B------:R-:W-:Y:S01]  /*5bf0*/  ULDC UR10, c[0x0][0x988] ;  /* 0x00026200000a7ab9 */ /* 0x000fe20000000800 */
[----:B------:R-:W-:Y:S01]  /*5c00*/  FMNMX.FTZ R5, R41, R57, !PT ;  /* 0x0000003929057209 */ /* 0x000fe20007810000 */
[----:B------:R-:W-:Y:S01]  /*5c10*/  BAR.SYNC.DEFER_BLOCKING 0xf, 0x100 ;  /* 0x03c4000000007b1d */ /* 0x000fe20000010000 */
[----:B------:R-:W-:Y:S02]  /*5c20*/  ISETP.LT.OR P1, PT, R29, 0x2, P1 ;  /* 0x000000021d00780c */ /* 0x000fe40000f21670 */
[----:B------:R-:W-:Y:S02]  /*5c30*/  FMNMX.FTZ R5, R51, R5, !PT ;  /* 0x0000000533057209 */ /* 0x000fe40007810000 */
[----:B------:R-:W-:Y:S02]  /*5c40*/  FSEL R4, R6, -INF , !P1 ;  /* 0xff80000006047808 */ /* 0x000fe40004800000 */
[----:B------:R-:W-:-:S02]  /*5c50*/  ISETP.NE.AND P1, PT, R50, RZ, PT ;  /* 0x000000ff3200720c */ /* 0x000fc40003f25270 */
[----:B------:R-:W-:Y:S02]  /*5c60*/  FMNMX.FTZ R5, R55, R5, !PT ;  /* 0x0000000537057209 */ /* 0x000fe40007810000 */
[----:B------:R-:W-:Y:S02]  /*5c70*/  ISETP.GT.AND P1, PT, R30, 0x9, !P1 ;  /* 0x000000091e00780c */ /* 0x000fe40004f24270 */
[----:B------:R-:W-:Y:S02]  /*5c80*/  FMNMX.FTZ R5, R59, R5, !PT ;  /* 0x000000053b057209 */ /* 0x000fe40007810000 */
[----:B------:R-:W-:Y:S02]  /*5c90*/  ISETP.LT.OR P1, PT, R29, 0xa, P1 ;  /* 0x0000000a1d00780c */ /* 0x000fe40000f21670 */
[----:B------:R-:W-:Y:S02]  /*5ca0*/  FMNMX.FTZ R5, R61, R5, !PT ;  /* 0x000000053d057209 */ /* 0x000fe40007810000 */
[----:B------:R-:W-:-:S02]  /*5cb0*/  FSEL R20, R20, -INF , !P1 ;  /* 0xff80000014147808 */ /* 0x000fc40004800000 */
[----:B------:R-:W-:Y:S02]  /*5cc0*/  ISETP.NE.AND P1, PT, R54, RZ, PT ;  /* 0x000000ff3600720c */ /* 0x000fe40003f25270 */
[----:B------:R-:W-:Y:S02]  /*5cd0*/  FMNMX.FTZ R5, R63, R5, !PT ;  /* 0x000000053f057209 */ /* 0x000fe40007810000 */
[----:B------:R-:W-:Y:S02]  /*5ce0*/  ISETP.GT.AND P1, PT, R30, 0x10, !P1 ;  /* 0x000000101e00780c */ /* 0x000fe40004f24270 */
[----:B------:R-:W-:Y:S02]  /*5cf0*/  FMNMX.FTZ R5, R65, R5, !PT ;  /* 0x0000000541057209 */ /* 0x000fe40007810000 */
[----:B------:R-:W-:Y:S02]  /*5d00*/  ISETP.LT.OR P1, PT, R29, 0x11, P1 ;  /* 0x000000111d00780c */ /* 0x000fe40000f21670 */
[----:B------:R-:W-:-:S02]  /*5d10*/  FMNMX.FTZ R5, R67, R5, !PT ;  /* 0x0000000543057209 */ /* 0x000fc40007810000 */
[----:B------:R-:W-:Y:S02]  /*5d20*/  FSEL R28, R34, -INF , !P1 ;  /* 0xff800000221c7808 */ /* 0x000fe40004800000 */
[----:B------:R-:W-:Y:S02]  /*5d30*/  ISETP.NE.AND P1, PT, R58, RZ, PT ;  /* 0x000000ff3a00720c */ /* 0x000fe40003f25270 */
[----:B------:R-:W-:Y:S02]  /*5d40*/  FMNMX.FTZ R5, R69, R5, !PT ;  /* 0x0000000545057209 */ /* 0x000fe40007810000 */
[----:B------:R-:W-:Y:S02]  /*5d50*/  ISETP.GT.AND P1, PT, R30, 0x11, !P1 ;  /* 0x000000111e00780c */ /* 0x000fe40004f24270 */
[----:B------:R-:W-:Y:S02]  /*5d60*/  FMNMX.FTZ R6, R71, R5, !PT ;  /* 0x0000000547067209 */ /* 0x000fe40007810000 */
[----:B------:R-:W-:-:S02]  /*5d70*/  ISETP.LT.OR P1, PT, R29, 0x12, P1 ;  /* 0x000000121d00780c */ /* 0x000fc40000f21670 */
[----:B------:R-:W-:Y:S02]  /*5d80*/  ISETP.NE.AND P6, PT, R32, RZ, PT ;  /* 0x000000ff2000720c */ /* 0x000fe40003fc5270 */
[----:B------:R-:W-:Y:S02]  /*5d90*/  FSEL R31, R35, -INF , !P1 ;  /* 0xff800000231f7808 */ /* 0x000fe40004800000 */
[----:B------:R-:W-:Y:S02]  /*5da0*/  ISETP.NE.AND P1, PT, R33, RZ, PT ;  /* 0x000000ff2100720c */ /* 0x000fe40003f25270 */
[----:B------:R-:W-:Y:S02]  /*5db0*/  FMNMX.FTZ R5, R27, R6, !PT ;  /* 0x000000061b057209 */ /* 0x000fe40007810000 */
[----:B------:R-:W-:Y:S02]  /*5dc0*/  ISETP.GT.AND P1, PT, R30, 0x18, !P1 ;  /* 0x000000181e00780c */ /* 0x000fe40004f24270 */
[----:B------:R-:W-:-:S02]  /*5dd0*/  FMNMX.FTZ R5, R26, R5, !PT ;  /* 0x000000051a057209 */ /* 0x000fc40007810000 */
[----:B------:R-:W-:Y:S02]  /*5de0*/  ISETP.LT.OR P1, PT, R29, 0x19, P1 ;  /* 0x000000191d00780c */ /* 0x000fe40000f21670 */
[----:B------:R-:W-:Y:S02]  /*5df0*/  FMNMX.FTZ R6, R24, R5, !PT ;  /* 0x0000000518067209 */ /* 0x000fe40007810000 */
[----:B------:R-:W-:Y:S02]  /*5e00*/  FSEL R32, R38, -INF , !P1 ;  /* 0xff80000026207808 */ /* 0x000fe40004800000 */
[----:B------:R-:W-:Y:S02]  /*5e10*/  ISETP.NE.AND P1, PT, R36, RZ, PT ;  /* 0x000000ff2400720c */ /* 0x000fe40003f25270 */
[----:B------:R-:W-:Y:S02]  /*5e20*/  FMNMX.FTZ R6, R13, R6, !PT ;  /* 0x000000060d067209 */ /* 0x000fe40007810000 */
[----:B------:R-:W-:-:S02]  /*5e30*/  ISETP.GT.AND P1, PT, R30, 0x19, !P1 ;  /* 0x000000191e00780c */ /* 0x000fc40004f24270 */
[----:B------:R-:W-:Y:S02]  /*5e40*/  ISETP.GT.AND P2, PT, R30, 0x8, !P2 ;  /* 0x000000081e00780c */ /* 0x000fe40005744270 */
[C---:B------:R-:W-:Y:S02]  /*5e50*/  ISETP.LT.OR P1, PT, R29.reuse, 0x1a, P1 ;  /* 0x0000001a1d00780c */ /* 0x040fe40000f21670 */
[----:B------:R-:W-:Y:S02]  /*5e60*/  ISETP.LT.OR P2, PT, R29, 0x9, P2 ;  /* 0x000000091d00780c */ /* 0x000fe40001741670 */
[----:B------:R-:W-:Y:S02]  /*5e70*/  FSEL R33, R39, -INF , !P1 ;  /* 0xff80000027217808 */ /* 0x000fe40004800000 */
[----:B------:R-:W-:Y:S02]  /*5e80*/  ISETP.NE.AND P1, PT, R37, RZ, PT ;  /* 0x000000ff2500720c */ /* 0x000fe40003f25270 */
[----:B------:R-:W-:-:S02]  /*5e90*/  FMNMX.FTZ R37, R21, R6, !PT ;  /* 0x0000000615257209 */ /* 0x000fc40007810000 */
[----:B------:R-:W-:Y:S02]  /*5ea0*/  ISETP.GT.AND P1, PT, R30, 0x20, !P1 ;  /* 0x000000201e00780c */ /* 0x000fe40004f24270 */
[----:B------:R-:W-:Y:S01]  /*5eb0*/  FSEL R14, R14, -INF , !P2 ;  /* 0xff8000000e0e7808 */ /* 0x000fe20005000000 */
[----:B------:R-:W0:Y:S01]  /*5ec0*/  SHFL.BFLY PT, R6, R37, 0x2, 0x1f ;  /* 0x0c401f0025067f89 */ /* 0x000e2200000e0000 */
[----:B------:R-:W-:Y:S02]  /*5ed0*/  ISETP.LT.OR P1, PT, R29, 0x21, P1 ;  /* 0x000000211d00780c */ /* 0x000fe40000f21670 */
[----:B------:R-:W-:Y:S02]  /*5ee0*/  ISETP.NE.AND P2, PT, R40, RZ, PT ;  /* 0x000000ff2800720c */ /* 0x000fe40003f45270 */
[----:B------:R-:W-:Y:S02]  /*5ef0*/  FSEL R34, R42, -INF , !P1 ;  /* 0xff8000002a227808 */ /* 0x000fe40004800000 */
[----:B------:R-:W-:-:S02]  /*5f00*/  ISETP.GT.AND P1, PT, R30, 0x21, !P2 ;  /* 0x000000211e00780c */ /* 0x000fc40005724270 */
[----:B------:R-:W-:Y:S02]  /*5f10*/  ISETP.NE.AND P2, PT, R44, RZ, PT ;  /* 0x000000ff2c00720c */ /* 0x000fe40003f45270 */
[----:B------:R-:W-:Y:S02]  /*5f20*/  ISETP.LT.OR P1, PT, R29, 0x22, P1 ;  /* 0x000000221d00780c */ /* 0x000fe40000f21670 */
[C---:B------:R-:W-:Y:S02]  /*5f30*/  ISETP.GT.AND P2, PT, R30.reuse, 0x29, !P2 ;  /* 0x000000291e00780c */ /* 0x040fe40005744270 */
[----:B------:R-:W-:Y:S02]  /*5f40*/  FSEL R35, R43, -INF , !P1 ;  /* 0xff8000002b237808 */ /* 0x000fe40004800000 */
[----:B------:R-:W-:Y:S02]  /*5f50*/  ISETP.GT.AND P1, PT, R30, RZ, !P6 ;  /* 0x000000ff1e00720c */ /* 0x000fe40007724270 */
[----:B------:R-:W-:-:S02]  /*5f60*/  ISETP.NE.AND P6, PT, R45, RZ, PT ;  /* 0x000000ff2d00720c */ /* 0x000fc40003fc5270 */
[----:B------:R-:W-:Y:S02]  /*5f70*/  ISETP.LT.OR P1, PT, R29, 0x1, P1 ;  /* 0x000000011d00780c */ /* 0x000fe40000f21670 */
[----:B------:R-:W-:Y:S02]  /*5f80*/  ISETP.GT.AND P3, PT, R30, 0x30, !P3 ;  /* 0x000000301e00780c */ /* 0x000fe40005f64270 */
[----:B0-----:R-:W-:Y:S02]  /*5f90*/  FMNMX.FTZ R38, R37, R6, !PT ;  /* 0x0000000625267209 */ /* 0x001fe40007810000 */
[----:B------:R-:W-:Y:S02]  /*5fa0*/  FSEL R3, R3, -INF , !P1 ;  /* 0xff80000003037808 */ /* 0x000fe40004800000 */
[----:B------:R-:W-:Y:S01]  /*5fb0*/  ISETP.NE.AND P1, PT, R60, RZ, PT ;  /* 0x000000ff3c00720c */ /* 0x000fe20003f25270 */
[----:B------:R-:W0:Y:S01]  /*5fc0*/  SHFL.BFLY PT, R39, R38, 0x1, 0x1f ;  /* 0x0c201f0026277f89 */ /* 0x000e2200000e0000 */
[----:B------:R-:W-:-:S02]  /*5fd0*/  FMNMX.FTZ R5, R3, R4, !PT ;  /* 0x0000000403057209 */ /* 0x000fc40007810000 */
[----:B------:R-:W-:Y:S02]  /*5fe0*/  ISETP.GT.AND P1, PT, R30, 0x28, !P1 ;  /* 0x000000281e00780c */ /* 0x000fe40004f24270 */
[----:B------:R-:W-:Y:S02]  /*5ff0*/  FMNMX.FTZ R5, R14, R5, !PT ;  /* 0x000000050e057209 */ /* 0x000fe40007810000 */
[----:B------:R-:W-:Y:S02]  /*6000*/  ISETP.LT.OR P1, PT, R29, 0x29, P1 ;  /* 0x000000291d00780c */ /* 0x000fe40000f21670 */
[----:B------:R-:W-:Y:S02]  /*6010*/  FMNMX.FTZ R5, R20, R5, !PT ;  /* 0x0000000514057209 */ /* 0x000fe40007810000 */
[----:B------:R-:W-:Y:S02]  /*6020*/  FSEL R12, R12, -INF , !P1 ;  /* 0xff8000000c0c7808 */ /* 0x000fe40004800000 */
[----:B------:R-:W-:-:S02]  /*6030*/  FMNMX.FTZ R36, R28, R5, !PT ;  /* 0x000000051c247209 */ /* 0x000fc40007810000 */
[----:B------:R-:W-:Y:S02]  /*6040*/  ISETP.LT.OR P2, PT, R29, 0x2a, P2 ;  /* 0x0000002a1d00780c */ /* 0x000fe40001741670 */
[----:B------:R-:W-:Y:S02]  /*6050*/  FMNMX.FTZ R5, R31, R36, !PT ;  /* 0x000000241f057209 */ /* 0x000fe40007810000 */
[----:B------:R-:W-:Y:S02]  /*6060*/  ISETP.GT.AND P4, PT, R30, 0x31, !P4 ;  /* 0x000000311e00780c */ /* 0x000fe40006784270 */
[----:B------:R-:W-:Y:S02]  /*6070*/  FMNMX.FTZ R36, R32, R5, !PT ;  /* 0x0000000520247209 */ /* 0x000fe40007810000 */
[----:B------:R-:W-:Y:S02]  /*6080*/  ISETP.GT.AND P5, PT, R30, 0x38, !P5 ;  /* 0x000000381e00780c */ /* 0x000fe40006fa4270 */
[----:B0-----:R-:W-:-:S02]  /*6090*/  FMNMX.FTZ R6, R38, R39, !PT ;  /* 0x0000002726067209 */ /* 0x001fc40007810000 */
[----:B------:R-:W-:Y:S02]  /*60a0*/  FMNMX.FTZ R5, R33, R36, !PT ;  /* 0x0000002421057209 */ /* 0x000fe40007810000 */
[C---:B------:R-:W-:Y:S01]  /*60b0*/  FSETP.NEU.FTZ.AND P1, PT, R6.reuse, -INF , PT ;  /* 0xff8000000600780b */ /* 0x040fe20003f3d000 */
[----:B------:R-:W-:Y:S01]  /*60c0*/  FMUL.FTZ R37, R6, UR10 ;  /* 0x0000000a06257c20 */ /* 0x000fe20008410000 */
[----:B------:R-:W-:Y:S02]  /*60d0*/  FMNMX.FTZ R36, R34, R5, !PT ;  /* 0x0000000522247209 */ /* 0x000fe40007810000 */
[----:B------:R-:W-:Y:S02]  /*60e0*/  ISETP.LT.OR P3, PT, R29, 0x31, P3 ;  /* 0x000000311d00780c */ /* 0x000fe40001f61670 */
[----:B------:R-:W-:Y:S02]  /*60f0*/  FMNMX.FTZ R5, R35, R36, !PT ;  /* 0x0000002423057209 */ /* 0x000fe40007810000 */
[----:B------:R-:W-:-:S02]  /*6100*/  FSEL R38, R37, RZ, P1 ;  /* 0x000000ff25267208 */ /* 0x000fc40000800000 */
[----:B------:R-:W-:Y:S02]  /*6110*/  ISETP.GT.AND P1, PT, R30, 0x39, !P6 ;  /* 0x000000391e00780c */ /* 0x000fe40007724270 */
[----:B------:R-:W-:Y:S01]  /*6120*/  FSEL R9, R9, -INF , !P2 ;  /* 0xff80000009097808 */ /* 0x000fe20005000000 */
[--C-:B------:R-:W-:Y:S01]  /*6130*/  FFMA.FTZ R36, R41, UR10, -R38.reuse ;  /* 0x0000000a29247c23 */ /* 0x100fe20008010826 */
[----:B------:R-:W-:Y:S01]  /*6140*/  FMNMX.FTZ R30, R12, R5, !PT ;  /* 0x000000050c1e7209 */ /* 0x000fe20007810000 */
[--C-:B------:R-:W-:Y:S01]  /*6150*/  FFMA.FTZ R37, R57, UR10, -R38.reuse ;  /* 0x0000000a39257c23 */ /* 0x100fe20008010826 */
[----:B------:R-:W-:Y:S01]  /*6160*/  ISETP.LT.OR P4, PT, R29, 0x32, P4 ;  /* 0x000000321d00780c */ /* 0x000fe20002781670 */
[--C-:B------:R-:W-:Y:S01]  /*6170*/  FFMA.FTZ R39, R55, UR10, -R38.reuse ;  /* 0x0000000a37277c23 */ /* 0x100fe20008010826 */
[----:B------:R-:W-:Y:S01]  /*6180*/  FSEL R11, R11, -INF , !P3 ;  /* 0xff8000000b0b7808 */ /* 0x000fe20005800000 */
[----:B------:R-:W-:Y:S01]  /*6190*/  MUFU.EX2 R36, R36 ;  /* 0x0000002400247308 */ /* 0x000fe20000000800 */
[----:B------:R-:W-:Y:S01]  /*61a0*/  FMNMX.FTZ R30, R9, R30, !PT ;  /* 0x0000001e091e7209 */ /* 0x000fe20007810000 */
[--C-:B------:R-:W-:Y:S01]  /*61b0*/  FFMA.FTZ R40, R59, UR10, -R38.reuse ;  /* 0x0000000a3b287c23 */ /* 0x100fe20008010826 */
[----:B------:R-:W-:Y:S01]  /*61c0*/  ISETP.LT.OR P5, PT, R29, 0x39, P5 ;  /* 0x000000391d00780c */ /* 0x000fe20002fa1670 */
[--C-:B------:R-:W-:Y:S01]  /*61d0*/  FFMA.FTZ R41, R61, UR10, -R38.reuse ;  /* 0x0000000a3d297c23 */ /* 0x100fe20008010826 */
[----:B------:R-:W-:Y:S01]  /*61e0*/  FSEL R10, R10, -INF , !P4 ;  /* 0xff8000000a0a7808 */ /* 0x000fe20006000000 */
[--C-:B------:R-:W-:Y:S01]  /*61f0*/  FFMA.FTZ R21, R21, UR10, -R38.reuse ;  /* 0x0000000a15157c23 */ /* 0x100fe20008010826 */
[----:B------:R-:W-:Y:S01]  /*6200*/  FMNMX.FTZ R5, R11, R30, !PT ;  /* 0x0000001e0b057209 */ /* 0x000fe20007810000 */
[----:B------:R-:W0:Y:S01]  /*6210*/  MUFU.EX2 R37, R37 ;  /* 0x0000002500257308 */ /* 0x000e220000000800 */
[----:B------:R-:W-:Y:S01]  /*6220*/  ISETP.LT.OR P1, PT, R29, 0x3a, P1 ;  /* 0x0000003a1d00780c */ /* 0x000fe20000f21670 */
[--C-:B------:R-:W-:Y:S01]  /*6230*/  FFMA.FTZ R29, R51, UR10, -R38.reuse ;  /* 0x0000000a331d7c23 */ /* 0x100fe20008010826 */
[----:B------:R-:W-:Y:S01]  /*6240*/  FSEL R25, R25, -INF , !P5 ;  /* 0xff80000019197808 */ /* 0x000fe20006800000 */
[--C-:B------:R-:W-:Y:S01]  /*6250*/  FFMA.FTZ R42, R63, UR10, -R38.reuse ;  /* 0x0000000a3f2a7c23 */ /* 0x100fe20008010826 */
[----:B------:R-:W-:Y:S01]  /*6260*/  FMNMX.FTZ R30, R10, R5, !PT ;  /* 0x000000050a1e7209 */ /* 0x000fe20007810000 */
[--C-:B------:R-:W-:Y:S01]  /*6270*/  FFMA.FTZ R43, R65, UR10, -R38.reuse ;  /* 0x0000000a412b7c23 */ /* 0x100fe20008010826 */
[----:B------:R-:W-:Y:S01]  /*6280*/  FSEL R15, R15, -INF , !P1 ;  /* 0xff8000000f0f7808 */ /* 0x000fe20004800000 */
[----:B------:R1:W-:Y:S01]  /*6290*/  MUFU.EX2 R154, R29 ;  /* 0x0000001d009a7308 */ /* 0x0003e20000000800 */
[----:B------:R-:W-:Y:S01]  /*62a0*/  FMNMX.FTZ R30, R25, R30, !PT ;  /* 0x0000001e191e7209 */ /* 0x000fe20007810000 */
[--C-:B------:R-:W-:Y:S01]  /*62b0*/  FFMA.FTZ R24, R24, UR10, -R38.reuse ;  /* 0x0000000a18187c23 */ /* 0x100fe20008010826 */
[--C-:B------:R-:W-:Y:S01]  /*62c0*/  FFMA.FTZ R44, R67, UR10, -R38.reuse ;  /* 0x0000000a432c7c23 */ /* 0x100fe20008010826 */
[--C-:B------:R-:W-:Y:S01]  /*62d0*/  FFMA.FTZ R45, R69, UR10, -R38.reuse ;  /* 0x0000000a452d7c23 */ /* 0x100fe20008010826 */
[----:B------:R-:W-:Y:S01]  /*62e0*/  FMNMX.FTZ R30, R15, R30, !PT ;  /* 0x0000001e0f1e7209 */ /* 0x000fe20007810000 */
[--C-:B------:R-:W-:Y:S01]  /*62f0*/  FFMA.FTZ R46, R71, UR10, -R38.reuse ;  /* 0x0000000a472e7c23 */ /* 0x100fe20008010826 */
[--C-:B------:R-:W-:Y:S01]  /*6300*/  FFMA.FTZ R27, R27, UR10, -R38.reuse ;  /* 0x0000000a1b1b7c23 */ /* 0x100fe20008010826 */
[----:B------:R-:W-:Y:S01]  /*6310*/  MUFU.EX2 R39, R39 ;  /* 0x0000002700277308 */ /* 0x000fe20000000800 */
[--C-:B------:R-:W-:Y:S01]  /*6320*/  FFMA.FTZ R26, R26, UR10, -R38.reuse ;  /* 0x0000000a1a1a7c23 */ /* 0x100fe20008010826 */
[----:B------:R-:W1:Y:S01]  /*6330*/  SHFL.BFLY PT, R5, R30, 0x2, 0x1f ;  /* 0x0c401f001e057f89 */ /* 0x000e6200000e0000 */
[----:B------:R-:W-:Y:S01]  /*6340*/  FFMA.FTZ R13, R13, UR10, -R38 ;  /* 0x0000000a0d0d7c23 */ /* 0x000fe20008010826 */
[----:B0-----:R-:W-:-:S04]  /*6350*/  F2FP.BF16.F32.PACK_AB R152, R37, R36 ;  /* 0x000000242598723e */ /* 0x001fc800000010ff */
[----:B------:R-:W-:Y:S08]  /*6360*/  MUFU.EX2 R40, R40 ;  /* 0x0000002800287308 */ /* 0x000ff00000000800 */
[----:B------:R-:W0:Y:S08]  /*6370*/  MUFU.EX2 R41, R41 ;  /* 0x0000002900297308 */ /* 0x000e300000000800 */
[----:B------:R-:W-:Y:S01]  /*6380*/  MUFU.EX2 R42, R42 ;  /* 0x0000002a002a7308 */ /* 0x000fe20000000800 */
[----:B-1----:R-:W-:-:S05]  /*6390*/  FMNMX.FTZ R29, R30, R5, !PT ;  /* 0x000000051e1d7209 */ /* 0x002fca0007810000 */
[----:B------:R-:W1:Y:S02]  /*63a0*/  SHFL.BFLY PT, R30, R29, 0x1, 0x1f ;  /* 0x0c201f001d1e7f89 */ /* 0x000e6400000e0000 */
[----:B------:R-:W2:Y:S01]  /*63b0*/  MUFU.EX2 R43, R43 ;  /* 0x0000002b002b7308 */ /* 0x000ea20000000800 */
[----:B0-----:R-:W-:-:S07]  /*63c0*/  F2FP.BF16.F32.PACK_AB R156, R41, R40 ;  /* 0x00000028299c723e */ /* 0x001fce00000010ff */
[----:B------:R-:W-:Y:S08]  /*63d0*/  MUFU.EX2 R47, R24 ;  /* 0x00000018002f7308 */ /* 0x000ff00000000800 */
[----:B------:R-:W-:Y:S01]  /*63e0*/  MUFU.EX2 R44, R44 ;  /* 0x0000002c002c7308 */ /* 0x000fe20000000800 */
[----:B--2---:R-:W-:Y:S02]  /*63f0*/  F2FP.BF16.F32.PACK_AB R158, R43, R42 ;  /* 0x0000002a2b9e723e */ /* 0x004fe400000010ff */
[----:B-1----:R-:W-:-:S05]  /*6400*/  FMNMX.FTZ R5, R29, R30, !PT ;  /* 0x0000001e1d057209 */ /* 0x002fca0007810000 */
[----:B------:R-:W0:Y:S01]  /*6410*/  MUFU.EX2 R45, R45 ;  /* 0x0000002d002d7308 */ /* 0x000e220000000800 */
[C---:B------:R-:W-:Y:S01]  /*6420*/  FSETP.NEU.FTZ.AND P1, PT, R5.reuse, -INF , PT ;  /* 0xff8000000500780b */ /* 0x040fe20003f3d000 */
[----:B------:R-:W-:-:S06]  /*6430*/  FMUL.FTZ R29, R5, UR10 ;  /* 0x0000000a051d7c20 */ /* 0x000fcc0008410000 */
[----:B------:R1:W-:Y:S01]  /*6440*/  MUFU.EX2 R30, R21 ;  /* 0x00000015001e7308 */ /* 0x0003e20000000800 */
[----:B------:R-:W-:-:S05]  /*6450*/  FSEL R29, R29, RZ, P1 ;  /* 0x000000ff1d1d7208 */ /* 0x000fca0000800000 */
[--C-:B------:R-:W-:Y:S01]  /*6460*/  FFMA.FTZ R3, R3, UR10, -R29.reuse ;  /* 0x0000000a03037c23 */ /* 0x100fe2000801081d */
[--C-:B------:R-:W-:Y:S01]  /*6470*/  FFMA.FTZ R4, R4, UR10, -R29.reuse ;  /* 0x0000000a04047c23 */ /* 0x100fe2000801081d */
[--C-:B------:R-:W-:Y:S01]  /*6480*/  FFMA.FTZ R14, R14, UR10, -R29.reuse ;  /* 0x0000000a0e0e7c23 */ /* 0x100fe2000801081d */
[--C-:B------:R-:W-:Y:S01]  /*6490*/  FFMA.FTZ R20, R20, UR10, -R29.reuse ;  /* 0x0000000a14147c23 */ /* 0x100fe2000801081d */
[--C-:B------:R-:W-:Y:S01]  /*64a0*/  FFMA.FTZ R28, R28, UR10, -R29.reuse ;  /* 0x0000000a1c1c7c23 */ /* 0x100fe2000801081d */
[----:B------:R-:W-:Y:S01]  /*64b0*/  FFMA.FTZ R31, R31, UR10, -R29 ;  /* 0x0000000a1f1f7c23 */ /* 0x000fe2000801081d */
[----:B------:R-:W-:Y:S01]  /*64c0*/  MUFU.EX2 R3, R3 ;  /* 0x0000000300037308 */ /* 0x000fe20000000800 */
[----:B-1----:R-:W-:Y:S01]  /*64d0*/  FADD.FTZ R21, R36, R37 ;  /* 0x0000002524157221 */ /* 0x002fe20000010000 */
        /* <DEDUP_REMOVED lines=10> */
[----:B------:R-:W-:Y:S01]  /*6580*/  FFMA.FTZ R15, R15, UR10, -R29 ;  /* 0x0000000a0f0f7c23 */ /* 0x000fe2000801081d */
[----:B0-----:R-:W-:-:S03]  /*6590*/  F2FP.BF16.F32.PACK_AB R160, R45, R44 ;  /* 0x0000002c2da0723e */ /* 0x001fc600000010ff */
[----:B------:R-:W0:Y:S08]  /*65a0*/  MUFU.EX2 R14, R14 ;  /* 0x0000000e000e7308 */ /* 0x000e300000000800 */
[----:B------:R2:W3:Y:S01]  /*65b0*/  MUFU.EX2 R155, R20 ;  /* 0x00000014009b7308 */ /* 0x0004e20000000800 */
[----:B-1----:R-:W-:-:S07]  /*65c0*/  F2FP.BF16.F32.PACK_AB R153, R4, R3 ;  /* 0x000000030499723e */ /* 0x002fce00000010ff */
[----:B------:R-:W1:Y:S01]  /*65d0*/  MUFU.EX2 R28, R28 ;  /* 0x0000001c001c7308 */ /* 0x000e620000000800 */
[----:B--2---:R-:W-:Y:S01]  /*65e0*/  FADD.FTZ R20, R154, R21 ;  /* 0x000000159a147221 */ /* 0x004fe20000010000 */
[----:B------:R-:W-:Y:S01]  /*65f0*/  FADD.FTZ R21, R3, R4 ;  /* 0x0000000403157221 */ /* 0x000fe20000010000 */
[C---:B------:R-:W-:Y:S02]  /*6600*/  F2FP.BF16.F32.PACK_AB R154, R39.reuse, R154 ;  /* 0x0000009a279a723e */ /* 0x040fe400000010ff */
[----:B------:R-:W-:Y:S01]  /*6610*/  FADD.FTZ R49, R39, R20 ;  /* 0x0000001427317221 */ /* 0x000fe20000010000 */
[----:B0-----:R-:W-:Y:S02]  /*6620*/  FADD.FTZ R20, R14, R21 ;  /* 0x000000150e147221 */ /* 0x001fe40000010000 */
[----:B------:R-:W0:Y:S01]  /*6630*/  MUFU.EX2 R31, R31 ;  /* 0x0000001f001f7308 */ /* 0x000e220000000800 */
[----:B------:R-:W-:Y:S01]  /*6640*/  FADD.FTZ R24, R40, R49 ;  /* 0x0000003128187221 */ /* 0x000fe20000010000 */
[C---:B---3--:R-:W-:Y:S01]  /*6650*/  FADD.FTZ R21, R155.reuse, R20 ;  /* 0x000000149b157221 */ /* 0x048fe20000010000 */
[----:B------:R-:W-:-:S02]  /*6660*/  F2FP.BF16.F32.PACK_AB R155, R155, R14 ;  /* 0x0000000e9b9b723e */ /* 0x000fc400000010ff */
[----:B------:R-:W-:-:S03]  /*6670*/  FADD.FTZ R49, R41, R24 ;  /* 0x0000001829317221 */ /* 0x000fc60000010000 */
[----:B------:R-:W2:Y:S01]  /*6680*/  MUFU.EX2 R32, R32 ;  /* 0x0000002000207308 */ /* 0x000ea20000000800 */
[----:B-1----:R-:W-:Y:S01]  /*6690*/  FADD.FTZ R20, R28, R21 ;  /* 0x000000151c147221 */ /* 0x002fe20000010000 */
[----:B------:R-:W-:Y:S01]  /*66a0*/  FADD.FTZ R24, R42, R49 ;  /* 0x000000312a187221 */ /* 0x000fe20000010000 */
[----:B------:R1:W-:Y:S03]  /*66b0*/  STSM.16.M88.4 [R22+0x26800], R152 ;  /* 0x0268009816007844 */ /* 0x0003e60000000200 */
[----:B------:R-:W-:Y:S02]  /*66c0*/  FADD.FTZ R29, R43, R24 ;  /* 0x000000182b1d7221 */ /* 0x000fe40000010000 */
[----:B------:R-:W3:Y:S01]  /*66d0*/  MUFU.EX2 R33, R33 ;  /* 0x0000002100217308 */ /* 0x000ee20000000800 */
[C---:B0-----:R-:W-:Y:S01]  /*66e0*/  FADD.FTZ R21, R31.reuse, R20 ;  /* 0x000000141f157221 */ /* 0x041fe20000010000 */
[----:B------:R-:W-:Y:S01]  /*66f0*/  FADD.FTZ R36, R44, R29 ;  /* 0x0000001d2c247221 */ /* 0x000fe20000010000 */
[----:B------:R-:W-:-:S03]  /*6700*/  F2FP.BF16.F32.PACK_AB R157, R31, R28 ;  /* 0x0000001c1f9d723e */ /* 0x000fc600000010ff */
[----:B------:R-:W-:Y:S02]  /*6710*/  FADD.FTZ R29, R45, R36 ;  /* 0x000000242d1d7221 */ /* 0x000fe40000010000 */
[----:B------:R-:W0:Y:S01]  /*6720*/  MUFU.EX2 R34, R34 ;  /* 0x0000002200227308 */ /* 0x000e220000000800 */
[----:B--2---:R-:W-:-:S07]  /*6730*/  FADD.FTZ R24, R32, R21 ;  /* 0x0000001520187221 */ /* 0x004fce0000010000 */
[----:B------:R-:W2:Y:S01]  /*6740*/  MUFU.EX2 R35, R35 ;  /* 0x0000002300237308 */ /* 0x000ea20000000800 */
[C---:B---3--:R-:W-:Y:S01]  /*6750*/  FADD.FTZ R21, R33.reuse, R24 ;  /* 0x0000001821157221 */ /* 0x048fe20000010000 */
[----:B------:R-:W-:-:S05]  /*6760*/  F2FP.BF16.F32.PACK_AB R159, R33, R32 ;  /* 0x00000020219f723e */ /* 0x000fca00000010ff */
[----:B------:R1:W-:Y:S01]  /*6770*/  STSM.16.M88.4 [R23], R156 ;  /* 0x0000009c17007844 */ /* 0x0003e20000000200 */
[----:B------:R-:W3:Y:S01]  /*6780*/  MUFU.EX2 R46, R46 ;  /* 0x0000002e002e7308 */ /* 0x000ee20000000800 */
[----:B0-----:R-:W-:-:S07]  /*6790*/  FADD.FTZ R4, R34, R21 ;  /* 0x0000001522047221 */ /* 0x001fce0000010000 */
        /* <DEDUP_REMOVED lines=8> */
[C---:B--2---:R-:W-:Y:S01]  /*6820*/  F2FP.BF16.F32.PACK_AB R162, R27.reuse, R46 ;  /* 0x0000002e1ba2723e */ /* 0x044fe200000010ff */
[----:B------:R-:W-:-:S06]  /*6830*/  FADD.FTZ R27, R27, R4 ;  /* 0x000000041b1b7221 */ /* 0x000fcc0000010000 */
[----:B------:R-:W-:Y:S01]  /*6840*/  MUFU.EX2 R11, R11 ;  /* 0x0000000b000b7308 */ /* 0x000fe20000000800 */
[C---:B---3--:R-:W-:Y:S01]  /*6850*/  FADD.FTZ R14, R9.reuse, R14 ;  /* 0x0000000e090e7221 */ /* 0x048fe20000010000 */
[----:B------:R-:W-:-:S05]  /*6860*/  F2FP.BF16.F32.PACK_AB R163, R9, R12 ;  /* 0x0000000c09a3723e */ /* 0x000fca00000010ff */
[----:B------:R1:W-:Y:S01]  /*6870*/  STSM.16.M88.4 [R185], R160 ;  /* 0x000000a0b9007844 */ /* 0x0003e20000000200 */
[----:B------:R-:W2:Y:S01]  /*6880*/  MUFU.EX2 R10, R10 ;  /* 0x0000000a000a7308 */ /* 0x000ea20000000800 */
[----:B0-----:R-:W-:Y:S01]  /*6890*/  F2FP.BF16.F32.PACK_AB R164, R47, R26 ;  /* 0x0000001a2fa4723e */ /* 0x001fe200000010ff */
[----:B------:R-:W-:-:S04]  /*68a0*/  FADD.FTZ R26, R26, R27 ;  /* 0x0000001b1a1a7221 */ /* 0x000fc80000010000 */
[----:B------:R-:W-:Y:S02]  /*68b0*/  FADD.FTZ R26, R47, R26 ;  /* 0x0000001a2f1a7221 */ /* 0x000fe40000010000 */
[----:B------:R-:W0:Y:S08]  /*68c0*/  MUFU.EX2 R13, R13 ;  /* 0x0000000d000d7308 */ /* 0x000e300000000800 */
[----:B------:R-:W-:Y:S01]  /*68d0*/  MUFU.EX2 R25, R25 ;  /* 0x0000001900197308 */ /* 0x000fe20000000800 */
[----:B--2---:R-:W-:Y:S01]  /*68e0*/  F2FP.BF16.F32.PACK_AB R165, R10, R11 ;  /* 0x0000000b0aa5723e */ /* 0x004fe200000010ff */
[----:B------:R-:W-:-:S04]  /*68f0*/  FADD.FTZ R11, R11, R14 ;  /* 0x0000000e0b0b7221 */ /* 0x000fc80000010000 */
[----:B------:R-:W-:Y:S02]  /*6900*/  FADD.FTZ R10, R10, R11 ;  /* 0x0000000b0a0a7221 */ /* 0x000fe40000010000 */
[----:B------:R-:W2:Y:S01]  /*6910*/  MUFU.EX2 R20, R15 ;  /* 0x0000000f00147308 */ /* 0x000ea20000000800 */
[----:B0-----:R-:W-:Y:S01]  /*6920*/  F2FP.BF16.F32.PACK_AB R166, R30, R13 ;  /* 0x0000000d1ea6723e */ /* 0x001fe200000010ff */
        /* <DEDUP_REMOVED lines=8> */
.L_x_2261:
[----:B------:R0:W2:Y:S01]  /*69b0*/  SYNCS.PHASECHK.TRANS64.TRYWAIT P1, [R7+URZ+0x28c50], R8 ;  /* 0x028c5008070075a7 */ /* 0x0000a2000802017f */
[----:B------:R-:W-:Y:S05]  /*69c0*/  @!P0 BRA `(.L_x_2262) ;  /* 0x0000000000048947 */ /* 0x000fea0003800000 */
[----:B------:R-:W-:Y:S01]  /*69d0*/  BPT.TRAP 0x1 ;  /* 0x000000040000795c */ /* 0x000fe20000300000 */
.L_x_2262:
[----:B--2---:R-:W-:Y:S05]  /*69e0*/  @P1 BRA `(.L_x_2263) ;  /* 0x0000000000081947 */ /* 0x004fea0003800000 */
[----:B------:R-:W2:Y:S02]  /*69f0*/  SYNCS.PHASECHK.TRANS64.TRYWAIT P1, [R7+URZ+0x28c50], R8 ;  /* 0x028c5008070075a7 */ /* 0x000ea4000802017f */
[----:B--2---:R-:W-:Y:S05]  /*6a00*/  @!P1 BRA `(.L_x_2264) ;  /* 0x00000134004c9947 */ /* 0x004fea0003800000 */
.L_x_2263:
        /* <DEDUP_REMOVED lines=34> */
.L_x_2265:
[----:B------:R-:W-:Y:S01]  /*6c30*/  R2UR UR6, R7 ;  /* 0x00000000070672ca */ /* 0x000fe200000e0000 */
[----:B------:R-:W-:Y:S01]  /*6c40*/  UISETP.NE.AND UP1, UPT, UR52, URZ, UPT ;  /* 0x0000003f3400728c */ /* 0x000fe2000bf25270 */
[----:B------:R-:W-:Y:S01]  /*6c50*/  R2UR UR26, R168 ;  /* 0x00000000a81a72ca */ /* 0x000fe200000e0000 */
[----:B------:R-:W-:-:S06]  /*6c60*/  UISETP.NE.AND UP0, UPT, UR51, URZ, UPT ;  /* 0x0000003f3300728c */ /* 0x000fcc000bf05270 */
[----:B------:R-:W-:-:S03]  /*6c70*/  PLOP3.LUT P1, PT, PT, PT, UP0, 0x40, 0x0 ;  /* 0x000000000000781c */ /* 0x000fc60003f2e808 */
[----:B------:R-:W-:Y:S01]  /*6c80*/  @UP1 ULDC UR15, c[0x0][0x450] ;  /* 0x00011400000f1ab9 */ /* 0x000fe20000000800 */
[----:B------:R-:W-:Y:S02]  /*6c90*/  UIADD3 UR6, UR6, 0x28c60, URZ ;  /* 0x00028c6006067890 */ /* 0x000fe4000fffe03f */
[----:B------:R-:W-:Y:S02]  /*6ca0*/  UIADD3 UR26, UR26, -0x2, URZ ;  /* 0xfffffffe1a1a7890 */ /* 0x000fe4000fffe03f */
[----:B------:R-:W-:-:S03]  /*6cb0*/  UPRMT UR14, UR40, 0x654, UR6 ;  /* 0x00000654280e7896 */ /* 0x000fc60008000006 */
[----:B------:R-:W-:Y:S02]  /*6cc0*/  @UP1 ULDC UR6, c[0x0][0x44c] ;  /* 0x0001130000061ab9 */ /* 0x000fe40000000800 */
[----:B------:R-:W-:-:S04]  /*6cd0*/  UIMAD.WIDE.U32 UR6, UR45, UR6, URZ ;  /* 0x000000062d0672a5 */ /* 0x000fc8000f8e003f */
[----:B------:R-:W-:Y:S01]  /*6ce0*/  SYNCS.ARRIVE.TRANS64.RED.A1T0 RZ, [UR14], RZ ;  /* 0x000000ffffff79a7 */ /* 0x000fe2000810040e */
[----:B------:R-:W-:Y:S01]  /*6cf0*/  UMOV UR14, UR45 ;  /* 0x0000002d000e7c82 */ /* 0x000fe20008000000 */
[----:B------:R-:W-:-:S04]  /*6d00*/  @UP1 USHF.R.U32.HI UR14, URZ, UR15, UR7 ;  /* 0x0000000f3f0e1299 */ /* 0x000fc80008011607 */
[----:B------:R-:W-:-:S04]  /*6d10*/  UIADD3 UR6, UR14, UR48, -UR50 ;  /* 0x000000300e067290 */ /* 0x000fc8000fffe832 */
[----:B------:R-:W-:Y:S01]  /*6d20*/  UIADD3 UR11, UR6, UR11, URZ ;  /* 0x0000000b060b7290 */ /* 0x000fe2000fffe03f */
[----:B------:R-:W-:Y:S11]  /*6d30*/  @P1 BRA `(.L_x_2266) ;  /* 0x00000000004c1947 */ /* 0x000ff60003800000 */
[----:B------:R-:W-:Y:S01]  /*6d40*/  ISETP.LT.AND P1, PT, RZ, UR6, PT ;  /* 0x00000006ff007c0c */ /* 0x000fe2000bf21270 */
[----:B------:R-:W-:-:S12]  /*6d50*/  UIADD3 UR18, UR6, -0x1, URZ ;  /* 0xffffffff06127890 */ /* 0x000fd8000fffe03f */
[----:B------:R-:W-:Y:S05]  /*6d60*/  @P1 BRA `(.L_x_2267) ;  /* 0x0000000000201947 */ /* 0x000fea0003800000 */
[----:B------:R-:W-:Y:S01]  /*6d70*/  ULDC UR19, c[0x0][0x9e4] ;  /* 0x0002790000137ab9 */ /* 0x000fe20000000800 */
[----:B------:R-:W-:Y:S02]  /*6d80*/  UIADD3 UR18, -UR6, URZ, URZ ;  /* 0x0000003f06127290 */ /* 0x000fe4000fffe13f */
[----:B------:R-:W-:-:S11]  /*6d90*/  UISETP.NE.AND UP0, UPT, UR19, 0x1, UPT ;  /* 0x000000011300788c */ /* 0x000fd6000bf05270 */
[----:B------:R-:W-:Y:S02]  /*6da0*/  @UP0 ULDC.64 UR6, c[0x0][0x9e8] ;  /* 0x00027a0000060ab9 */ /* 0x000fe40000000a00 */
[----:B------:R-:W-:-:S04]  /*6db0*/  UIMAD.WIDE.U32 UR14, UR18, UR6, URZ ;  /* 0x00000006120e72a5 */ /* 0x000fc8000f8e003f */
[----:B------:R-:W-:-:S04]  /*6dc0*/  @UP0 USHF.R.U32.HI UR18, URZ, UR7, UR15 ;  /* 0x000000073f120299 */ /* 0x000fc8000801160f */
[----:B------:R-:W-:Y:S01]  /*6dd0*/  ULOP3.LUT UR18, URZ, UR18, URZ, 0x33, !UPT ;  /* 0x000000123f127292 */ /* 0x000fe2000f8e333f */
[----:B------:R-:W-:Y:S11]  /*6de0*/  BRA `(.L_x_2268) ;  /* 0x0000000000147947 */ /* 0x000ff60003800000 */
.L_x_2267:
[----:B------:R-:W-:Y:S02]  /*6df0*/  ULDC UR19, c[0x0][0x9e4] ;  /* 0x0002790000137ab9 */ /* 0x000fe40000000800 */
[----:B------:R-:W-:-:S11]  /*6e00*/  UISETP.NE.AND UP0, UPT, UR19, 0x1, UPT ;  /* 0x000000011300788c */ /* 0x000fd6000bf05270 */
[----:B------:R-:W-:Y:S02]  /*6e10*/  @UP0 ULDC.64 UR6, c[0x0][0x9e8] ;  /* 0x00027a0000060ab9 */ /* 0x000fe40000000a00 */
[----:B------:R-:W-:-:S04]  /*6e20*/  UIMAD.WIDE.U32 UR14, UR18, UR6, URZ ;  /* 0x00000006120e72a5 */ /* 0x000fc8000f8e003f */
[----:B------:R-:W-:-:S12]  /*6e30*/  @UP0 USHF.R.U32.HI UR18, URZ, UR7, UR15 ;  /* 0x000000073f120299 */ /* 0x000fd8000801160f */
.L_x_2268:
[----:B------:R-:W-:-:S04]  /*6e40*/  UIMAD UR18, UR18, UR19, UR19 ;  /* 0x00000013121272a4 */ /* 0x000fc8000f8e0213 */
[----:B------:R-:W-:-:S04]  /*6e50*/  UISETP.LT.AND UP0, UPT, UR11, UR18, UPT ;  /* 0x000000120b00728c */ /* 0x000fc8000bf01270 */
[----:B------:R-:W-:-:S12]  /*6e60*/  USEL UR11, UR11, UR18, UP0 ;  /* 0x000000120b0b7287 */ /* 0x000fd80008000000 */
.L_x_2266:
[----:B------:R-:W-:-:S04]  /*6e70*/  USHF.R.S32.HI UR6, URZ, 0x1f, UR11 ;  /* 0x0000001f3f067899 */ /* 0x000fc8000801140b */
[----:B------:R-:W-:-:S04]  /*6e80*/  ULEA.HI UR6, UR6, UR11, URZ, 0x6 ;  /* 0x0000000b06067291 */ /* 0x000fc8000f8f303f */
[----:B------:R-:W-:-:S04]  /*6e90*/  USHF.R.S32.HI UR6, URZ, 0x6, UR6 ;  /* 0x000000063f067899 */ /* 0x000fc80008011406 */
[----:B------:R-:W-:-:S04]  /*6ea0*/  UISETP.LT.AND UP0, UPT, UR47, UR6, UPT ;  /* 0x000000062f00728c */ /* 0x000fc8000bf01270 */
[----:B------:R-:W-:-:S04]  /*6eb0*/  USEL UR20, UR47, UR6, !UP0 ;  /* 0x000000062f147287 */ /* 0x000fc8000c000000 */
[----:B------:R-:W-:-:S06]  /*6ec0*/  UISETP.GE.AND UP0, UPT, UR26, UR20, UPT ;  /* 0x000000141a00728c */ /* 0x000fcc000bf06270 */
[----:B------:R-:W-:-:S13]  /*6ed0*/  PLOP3.LUT P1, PT, PT, PT, UP0, 0x80, 0x0 ;  /* 0x000000000000781c */ /* 0x000fda0003f2f008 */
        /* <DEDUP_REMOVED lines=8> */
[----:B------:R-:W-:-:S05]  /*6f60*/  ULDC UR24, c[0x0][0x9e0] ;  /* 0x0002780000187ab9 */ /* 0x000fca0000000800 */
.L_x_2288:
[----:B------:R-:W-:-:S04]  /*6f70*/  UIADD3 UR38, UR28, 0x1, URZ ;  /* 0x000000011c267890 */ /* 0x000fc8000fffe03f */
[----:B------:R-:W-:-:S04]  /*6f80*/  UISETP.NE.AND UP0, UPT, UR38, 0x2, UPT ;  /* 0x000000022600788c */ /* 0x000fc8000bf05270 */
[----:B------:R-:W-:Y:S02]  /*6f90*/  USEL UR6, URZ, 0x1, UP0 ;  /* 0x000000013f067887 */ /* 0x000fe40008000000 */
[----:B------:R-:W-:Y:S02]  /*6fa0*/  USEL UR38, UR38, URZ, UP0 ;  /* 0x0000003f26267287 */ /* 0x000fe40008000000 */
[----:B------:R-:W-:Y:S01]  /*6fb0*/  ULOP3.LUT UR37, UR37, UR6, URZ, 0x3c, !UPT ;  /* 0x0000000625257292 */ /* 0x000fe2000f8e3c3f */
[----:B-1----:R-:W-:Y:S11]  /*6fc0*/  @!P0 BRA `(.L_x_2270) ;  /* 0x0000000000048947 */ /* 0x002ff60003800000 */
[----:B------:R-:W-:Y:S01]  /*6fd0*/  BPT.TRAP 0x1 ;  /* 0x000000040000795c */ /* 0x000fe20000300000 */
.L_x_2270:
[----:B------:R-:W-:Y:S01]  /*6fe0*/  ULEA UR25, UR38, UR41, 0x3 ;  /* 0x0000002926197291 */ /* 0x000fe2000f8e183f */
[----:B0-2---:R-:W-:-:S05]  /*6ff0*/  IMAD.U32 R7, RZ, RZ, UR37 ;  /* 0x00000025ff077e24 */ /* 0x005fca000f8e00ff */
[----:B------:R-:W-:-:S04]  /*7000*/  SHF.L.U32 R7, R7, 0x1f, RZ ;  /* 0x0000001f07077819 */ /* 0x000fc800000006ff */
[----:B------:R0:W2:Y:S01]  /*7010*/  SYNCS.PHASECHK.TRANS64.TRYWAIT P1, [UR25+0x28c30], R7 ;  /* 0x028c3007ff0075a7 */ /* 0x0000a20008020159 */
[----:B------:R-:W-:Y:S05]  /*7020*/  @!P0 BRA `(.L_x_2271) ;  /* 0x0000000000048947 */ /* 0x000fea0003800000 */
[----:B------:R-:W-:Y:S01]  /*7030*/  BPT.TRAP 0x1 ;  /* 0x000000040000795c */ /* 0x000fe20000300000 */
.L_x_2271:
[----:B--2---:R-:W-:Y:S05]  /*7040*/  @P1 BRA `(.L_x_2272) ;  /* 0x0000000000081947 */ /* 0x004fea0003800000 */
[----:B------:R-:W2:Y:S02]  /*7050*/  SYNCS.PHASECHK.TRANS64.TRYWAIT P1, [UR25+0x28c30], R7 ;  /* 0x028c3007ff0075a7 */ /* 0x000ea40008020159 */
[----:B--2---:R-:W-:Y:S05]  /*7060*/  @!P1 BRA `(.L_x_2273) ;  /* 0x0000012c00c89947 */ /* 0x004fea0003800000 */
.L_x_2272:
[----:B------:R-:W-:Y:S01]  /*7070*/  R2UR UR18, R0 ;  /* 0x00000000001272ca */ /* 0x000fe200000e0000 */
[----:B-1----:R-:W-:Y:S01]  /*7080*/  WARPGROUP.ARRIVE ;  /* 0x00000000000079c5 */ /* 0x002fe20000000000 */
[----:B------:R-:W-:Y:S01]  /*7090*/  UMOV UR19, 0x40000040 ;  /* 0x4000004000137882 */ /* 0x000fe20000000000 */
[----:B------:R-:W-:Y:S01]  /*70a0*/  UMOV UR7, 0x40000040 ;  /* 0x4000004000077882 */ /* 0x000fe20000000000 */
[----:B------:R-:W-:Y:S01]  /*70b0*/  UMOV UR11, 0x40000040 ;  /* 0x40000040000b7882 */ /* 0x000fe20000000000 */
[----:B------:R-:W-:-:S08]  /*70c0*/  UMOV UR15, 0x40000040 ;  /* 0x40000040000f7882 */ /* 0x000fd00000000000 */
[----:B------:R-:W-:-:S04]  /*70d0*/  ULEA UR18, UR38, UR18, 0x9 ;  /* 0x0000001226127291 */ /* 0x000fc8000f8e483f */
[----:B------:R-:W-:Y:S02]  /*70e0*/  UIADD3 UR6, UR18, 0x2, URZ ;  /* 0x0000000212067890 */ /* 0x000fe4000fffe03f */
[----:B------:R-:W-:Y:S02]  /*70f0*/  UIADD3 UR10, UR18, 0x4, URZ ;  /* 0x00000004120a7890 */ /* 0x000fe4000fffe03f */
[----:B------:R-:W-:Y:S02]  /*7100*/  UIADD3 UR14, UR18, 0x6, URZ ;  /* 0x00000006120e7890 */ /* 0x000fe4000fffe03f */
        /* <DEDUP_REMOVED lines=13> */
.L_x_2274:
[----:B------:R-:W-:Y:S01]  /*71e0*/  UISETP.NE.AND UP1, UPT, UR52, URZ, UPT ;  /* 0x0000003f3400728c */ /* 0x000fe2000bf25270 */
[----:B------:R-:W-:Y:S02]  /*71f0*/  VIADD R227, R186, UR45 ;  /* 0x0000002dbae37c36 */ /* 0x000fe40008000000 */
[----:B------:R-:W-:Y:S01]  /*7200*/  FMUL.FTZ R13, R153, UR23 ;  /* 0x00000017990d7c20 */ /* 0x000fe20008410000 */
[----:B------:R-:W-:Y:S01]  /*7210*/  FMUL.FTZ R153, R163, UR23 ;  /* 0x00000017a3997c20 */ /* 0x000fe20008410000 */
[----:B------:R-:W-:Y:S01]  /*7220*/  FMUL.FTZ R163, R174, UR23 ;  /* 0x00000017aea37c20 */ /* 0x000fe20008410000 */
[----:B------:R-:W-:Y:S01]  /*7230*/  USHF.L.U32 UR7, UR26, 0x6, URZ ;  /* 0x000000061a077899 */ /* 0x000fe2000800063f */
[----:B------:R-:W-:Y:S01]  /*7240*/  PLOP3.LUT P1, PT, PT, PT, UP1, 0x80, 0x0 ;  /* 0x000000000000781c */ /* 0x000fe20003f2f018 */
[----:B------:R-:W-:Y:S01]  /*7250*/  FMUL.FTZ R174, R180, UR23 ;  /* 0x00000017b4ae7c20 */ /* 0x000fe20008410000 */
[----:B------:R-:W-:Y:S01]  /*7260*/  PLOP3.LUT P2, PT, PT, PT, UP1, 0x80, 0x0 ;  /* 0x000000000000781c */ /* 0x000fe20003f4f018 */
[----:B------:R-:W-:Y:S01]  /*7270*/  FMUL.FTZ R12, R152, UR23 ;  /* 0x00000017980c7c20 */ /* 0x000fe20008410000 */
[----:B------:R-:W-:Y:S01]  /*7280*/  FMUL.FTZ R5, R154, UR23 ;  /* 0x000000179a057c20 */ /* 0x000fe20008410000 */
[----:B------:R-:W-:Y:S01]  /*7290*/  @UP1 ULDC UR6, c[0x0][0x44c] ;  /* 0x0001130000061ab9 */ /* 0x000fe20000000800 */
[----:B------:R-:W-:Y:S01]  /*72a0*/  FMUL.FTZ R20, R156, UR23 ;  /* 0x000000179c147c20 */ /* 0x000fe20008410000 */
[----:B------:R-:W-:Y:S01]  /*72b0*/  UISETP.NE.AND UP0, UPT, UR51, URZ, UPT ;  /* 0x0000003f3300728c */ /* 0x000fe2000bf05270 */
[----:B--2---:R-:W-:Y:S01]  /*72c0*/  FMUL.FTZ R6, R155, UR23 ;  /* 0x000000179b067c20 */ /* 0x004fe20008410000 */
[----:B------:R-:W-:Y:S01]  /*72d0*/  FMUL.FTZ R21, R157, UR23 ;  /* 0x000000179d157c20 */ /* 0x000fe20008410000 */
[----:B------:R-:W-:Y:S01]  /*72e0*/  FMUL.FTZ R14, R158, UR23 ;  /* 0x000000179e0e7c20 */ /* 0x000fe20008410000 */
[----:B------:R-:W-:Y:S01]  /*72f0*/  FMUL.FTZ R154, R160, UR23 ;  /* 0x00000017a09a7c20 */ /* 0x000fe20008410000 */
[----:B------:R-:W-:Y:S01]  /*7300*/  FMUL.FTZ R152, R162, UR23 ;  /* 0x00000017a2987c20 */ /* 0x000fe20008410000 */
[----:B------:R-:W-:Y:S01]  /*7310*/  @P1 IMAD.HI.U32 R8, R227, UR6, RZ ;  /* 0x00000006e3081c27 */ /* 0x000fe2000f8e00ff */
[----:B------:R-:W-:-:S03]  /*7320*/  @UP1 ULDC UR6, c[0x0][0x450] ;  /* 0x0001140000061ab9 */ /* 0x000fc60000000800 */
[----:B------:R-:W-:Y:S01]  /*7330*/  FMUL.FTZ R156, R167, UR23 ;  /* 0x00000017a79c7c20 */ /* 0x000fe20008410000 */
[----:B------:R-:W-:Y:S01]  /*7340*/  FMUL.FTZ R15, R159, UR23 ;  /* 0x000000179f0f7c20 */ /* 0x000fe20008410000 */
[----:B------:R-:W-:Y:S01]  /*7350*/  FMUL.FTZ R155, R161, UR23 ;  /* 0x00000017a19b7c20 */ /* 0x000fe20008410000 */
[----:B------:R-:W-:Y:S01]  /*7360*/  @P2 SHF.R.U32.HI R227, RZ, UR6, R8 ;  /* 0x00000006ffe32c19 */ /* 0x000fe20008011608 */
[----:B------:R-:W-:Y:S01]  /*7370*/  UIADD3 UR6, UR25, 0x28c40, URZ ;  /* 0x00028c4019067890 */ /* 0x000fe2000fffe03f */
[----:B------:R-:W-:Y:S01]  /*7380*/  FMUL.FTZ R158, R164, UR23 ;  /* 0x00000017a49e7c20 */ /* 0x000fe20008410000 */
[----:B------:R-:W-:Y:S01]  /*7390*/  FMUL.FTZ R160, R165, UR23 ;  /* 0x00000017a5a07c20 */ /* 0x000fe20008410000 */
[----:B------:R-:W-:Y:S01]  /*73a0*/  FMUL.FTZ R157, R166, UR23 ;  /* 0x00000017a69d7c20 */ /* 0x000fe20008410000 */
[----:B------:R-:W1:Y:S01]  /*73b0*/  SHFL.IDX PT, R180, R227, RZ, 0x1c1f ;  /* 0x001c1fffe3b47589 */ /* 0x000e6200000e0000 */
[----:B------:R-:W-:Y:S01]  /*73c0*/  FMUL.FTZ R162, R168, UR23 ;  /* 0x00000017a8a27c20 */ /* 0x000fe20008410000 */
[----:B------:R-:W-:Y:S01]  /*73d0*/  FMUL.FTZ R167, R178, UR23 ;  /* 0x00000017b2a77c20 */ /* 0x000fe20008410000 */
[----:B------:R-:W-:Y:S01]  /*73e0*/  UPRMT UR6, UR40, 0x654, UR6 ;  /* 0x0000065428067896 */ /* 0x000fe20008000006 */
[----:B------:R-:W-:Y:S01]  /*73f0*/  FMUL.FTZ R164, R169, UR23 ;  /* 0x00000017a9a47c20 */ /* 0x000fe20008410000 */
[----:B------:R-:W-:Y:S01]  /*7400*/  FMUL.FTZ R159, R170, UR23 ;  /* 0x00000017aa9f7c20 */ /* 0x000fe20008410000 */
[----:B------:R-:W-:Y:S01]  /*7410*/  FMUL.FTZ R161, R171, UR23 ;  /* 0x00000017aba17c20 */ /* 0x000fe20008410000 */
[----:B------:R-:W-:Y:S01]  /*7420*/  FMUL.FTZ R166, R172, UR23 ;  /* 0x00000017aca67c20 */ /* 0x000fe20008410000 */
[----:B------:R-:W-:Y:S01]  /*7430*/  FMUL.FTZ R168, R173, UR23 ;  /* 0x00000017ada87c20 */ /* 0x000fe20008410000 */
[----:B------:R-:W-:Y:S01]  /*7440*/  FMUL.FTZ R165, R175, UR23 ;  /* 0x00000017afa57c20 */ /* 0x000fe20008410000 */
[----:B------:R-:W-:-:S02]  /*7450*/  IMAD.U32 R178, RZ, RZ, UR7 ;  /* 0x00000007ffb27e24 */ /* 0x000fc4000f8e00ff */
[----:B------:R-:W-:Y:S01]  /*7460*/  FMUL.FTZ R170, R176, UR23 ;  /* 0x00000017b0aa7c20 */ /* 0x000fe20008410000 */
[----:B------:R-:W-:Y:S01]  /*7470*/  FMUL.FTZ R172, R177, UR23 ;  /* 0x00000017b1ac7c20 */ /* 0x000fe20008410000 */
[----:B------:R-:W-:Y:S01]  /*7480*/  FMUL.FTZ R169, R179, UR23 ;  /* 0x00000017b3a97c20 */ /* 0x000fe20008410000 */
[----:B------:R-:W-:Y:S01]  /*7490*/  FMUL.FTZ R175, R181, UR23 ;  /* 0x00000017b5af7c20 */ /* 0x000fe20008410000 */
[----:B------:R-:W-:Y:S01]  /*74a0*/  FMUL.FTZ R171, R182, UR23 ;  /* 0x00000017b6ab7c20 */ /* 0x000fe20008410000 */
[----:B------:R-:W-:Y:S01]  /*74b0*/  FMUL.FTZ R173, R183, UR23 ;  /* 0x00000017b7ad7c20 */ /* 0x000fe20008410000 */
[----:B------:R-:W-:Y:S01]  /*74c0*/  IMAD.U32 R8, RZ, RZ, UR50 ;  /* 0x00000032ff087e24 */ /* 0x000fe2000f8e00ff */
[----:B------:R-:W-:Y:S01]  /*74d0*/  PLOP3.LUT P1, PT, PT, PT, UP0, 0x40, 0x0 ;  /* 0x000000000000781c */ /* 0x000fe20003f2e808 */
[----:B------:R-:W2:Y:S01]  /*74e0*/  MUFU.TANH R12, R12 ;  /* 0x0000000c000c7308 */ /* 0x000ea20000002400 */
[----:B------:R-:W-:Y:S01]  /*74f0*/  IADD3 R178, -R2, 0x1, -R178 ;  /* 0x0000000102b27810 */ /* 0x000fe20007ffe9b2 */
[----:B------:R-:W-:Y:S01]  /*7500*/  SYNCS.ARRIVE.TRANS64.RED.A1T0 RZ, [UR6], RZ ;  /* 0x000000ffffff79a7 */ /* 0x000fe20008100406 */
[----:B------:R-:W-:-:S02]  /*7510*/  ULOP3.LUT UR6, URZ, UR22, URZ, 0x33, !UPT ;  /* 0x000000163f067292 */ /* 0x000fc4000f8e333f */
[----:B------:R-:W-:-:S03]  /*7520*/  IADD3 R178, -R8, UR48, R178 ;  /* 0x0000003008b27c10 */ /* 0x000fc6000fffe1b2 */
[----:B------:R-:W3:Y:S02]  /*7530*/  MUFU.TANH R13, R13 ;  /* 0x0000000d000d7308 */ /* 0x000ee40000002400 */
[C---:B------:R-:W-:Y:S02]  /*7540*/  VIADD R179, R178.reuse, UR24 ;  /* 0x00000018b2b37c36 */ /* 0x040fe40008000000 */
[----:B------:R-:W-:Y:S02]  /*7550*/  VIADD R178, R178, UR6 ;  /* 0x00000006b2b27c36 */ /* 0x000fe40008000000 */
[----:B-1----:R-:W-:Y:S02]  /*7560*/  IMAD.IADD R177, R179, 0x1, R180 ;  /* 0x00000001b3b17824 */ /* 0x002fe400078e02b4 */
[----:B------:R-:W1:Y:S01]  /*7570*/  MUFU.TANH R5, R5 ;  /* 0x0000000500057308 */ /* 0x000e620000002400 */
[----:B------:R-:W-:-:S07]  /*7580*/  IMAD.IADD R176, R180, 0x1, R178 ;  /* 0x00000001b4b07824 */ /* 0x000fce00078e02b2 */
        /* <DEDUP_REMOVED lines=28> */
[----:B------:R-:W0:Y:S01]  /*7750*/  MUFU.TANH R173, R173 ;  /* 0x000000ad00ad7308 */ /* 0x000e220000002400 */
[----:B-1234-:R-:W-:Y:S05]  /*7760*/  @P1 BRA `(.L_x_2275) ;  /* 0x00000000005c1947 */ /* 0x01efea0003800000 */
[----:B------:R-:W-:Y:S01]  /*7770*/  IMAD.U32 R8, RZ, RZ, UR50 ;  /* 0x00000032ff087e24 */ /* 0x000fe2000f8e00ff */
[----:B------:R-:W-:Y:S04]  /*7780*/  BSSY B0, `(.L_x_2276) ;  /* 0x0000011000007945 */ /* 0x000fe80003800000 */
[----:B------:R-:W-:-:S04]  /*7790*/  IADD3 R180, -R8, UR48, R180 ;  /* 0x0000003008b47c10 */ /* 0x000fc8000fffe1b4 */
        /* <DEDUP_REMOVED lines=10> */
.L_x_2277:
[----:B------:R-:W-:-:S05]  /*7840*/  IMAD.U32 R181, RZ, RZ, UR21 ;  /* 0x00000015ffb57e24 */ /* 0x000fca000f8e00ff */
[----:B------:R-:W-:-:S13]  /*7850*/  ISETP.NE.AND P1, PT, R181, 0x1, PT ;  /* 0x00000001b500780c */ /* 0x000fda0003f25270 */
[----:B------:R-:W1:Y:S02]  /*7860*/  @P1 LDC.64 R8, c[0x0][0x9e8] ;  /* 0x00027a00ff081b82 */ /* 0x000e640000000a00 */
[----:B-1----:R-:W-:-:S05]  /*7870*/  @P1 IMAD.HI.U32 R8, R180, R8, RZ ;  /* 0x00000008b4081227 */ /* 0x002fca00078e00ff */
[----:B------:R-:W-:-:S07]  /*7880*/  @P1 SHF.R.U32.HI R180, RZ, R9, R8 ;  /* 0x00000009ffb41219 */ /* 0x000fce0000011608 */
.L_x_2278:
[----:B------:R-:W-:Y:S05]  /*7890*/  BSYNC B0 ;  /* 0x0000000000007941 */ /* 0x000fea0003800000 */
.L_x_2276:
[----:B------:R-:W-:-:S04]  /*78a0*/  IMAD R180, R180, R181, -UR7 ;  /* 0x80000007b4b47e24 */ /* 0x000fc8000f8e02b5 */
[----:B------:R-:W-:-:S05]  /*78b0*/  IMAD.IADD R180, R180, 0x1, -R2 ;  /* 0x00000001b4b47824 */ /* 0x000fca00078e0a02 */
[----:B------:R-:W-:Y:S02]  /*78c0*/  VIMNMX R176, R176, R180, !PT ;  /* 0x000000b4b0b07248 */ /* 0x000fe40007fe0100 */
[----:B------:R-:W-:-:S07]  /*78d0*/  VIADDMNMX R177, R180, R181, R177, PT ;  /* 0x000000b5b4b17246 */ /* 0x000fce00038001b1 */
.L_x_2275:
[----:B------:R-:W-:Y:S01]  /*78e0*/  UISETP.GT.AND UP0, UPT, UR26, -0x1, UPT ;  /* 0xffffffff1a00788c */ /* 0x000fe2000bf04270 */
[----:B------:R-:W1:Y:S01]  /*78f0*/  SHFL.IDX PT, R8, R227, 0x1, 0x1c1f ;  /* 0x003c1f00e3087f89 */ /* 0x000e6200000e0000 */
[----:B------:R-:W-:-:S04]  /*7900*/  UISETP.NE.AND UP1, UPT, UR51, URZ, UPT ;  /* 0x0000003f3300728c */ /* 0x000fc8000bf25270 */
[----:B------:R-:W-:-:S04]  /*7910*/  PLOP3.LUT P1, PT, PT, PT, UP0, 0x80, 0x0 ;  /* 0x000000000000781c */ /* 0x000fc80003f2f008 */
[C---:B------:R-:W-:Y:S02]  /*7920*/  ISETP.GT.AND P4, PT, R176.reuse, 0x1, P1 ;  /* 0x00000001b000780c */ /* 0x040fe40000f84270 */
[C---:B------:R-:W-:Y:S02]  /*7930*/  ISETP.GT.AND P5, PT, R176.reuse, RZ, P1 ;  /* 0x000000ffb000720c */ /* 0x040fe40000fa4270 */
[C---:B------:R-:W-:Y:S02]  /*7940*/  ISETP.LT.OR P4, PT, R177.reuse, 0x2, P4 ;  /* 0x00000002b100780c */ /* 0x040fe40002781670 */
[----:B------:R-:W-:Y:S02]  /*7950*/  ISETP.LT.OR P5, PT, R177, 0x1, P5 ;  /* 0x00000001b100780c */ /* 0x000fe40002fa1670 */
[----:B------:R-:W-:Y:S02]  /*7960*/  FSEL R13, R13, -INF , !P4 ;  /* 0xff8000000d0d7808 */ /* 0x000fe40006000000 */
[----:B------:R-:W-:-:S02]  /*7970*/  ISETP.GT.AND P4, PT, R176, 0x18, P1 ;  /* 0x00000018b000780c */ /* 0x000fc40000f84270 */
[----:B------:R-:W-:Y:S02]  /*7980*/  FSEL R12, R12, -INF , !P5 ;  /* 0xff8000000c0c7808 */ /* 0x000fe40006800000 */
[----:B------:R-:W-:Y:S01]  /*7990*/  ISETP.LT.OR P4, PT, R177, 0x19, P4 ;  /* 0x00000019b100780c */ /* 0x000fe20002781670 */
[--C-:B-1----:R-:W-:Y:S01]  /*79a0*/  IMAD.IADD R179, R179, 0x1, R8.reuse ;  /* 0x00000001b3b37824 */ /* 0x102fe200078e0208 */
[----:B------:R-:W-:Y:S01]  /*79b0*/  ISETP.GT.AND P6, PT, R176, 0x8, P1 ;  /* 0x00000008b000780c */ /* 0x000fe20000fc4270 */
[----:B------:R-:W-:Y:S01]  /*79c0*/  IMAD.IADD R178, R178, 0x1, R8 ;  /* 0x00000001b2b27824 */ /* 0x000fe200078e0208 */
[C---:B------:R-:W-:Y:S02]  /*79d0*/  ISETP.GT.AND P2, PT, R176.reuse, 0x9, P1 ;  /* 0x00000009b000780c */ /* 0x040fe40000f44270 */
[C---:B------:R-:W-:Y:S02]  /*79e0*/  ISETP.GT.AND P3, PT, R176.reuse, 0x10, P1 ;  /* 0x00000010b000780c */ /* 0x040fe40000f64270 */
[----:B------:R-:W-:-:S02]  /*79f0*/  ISETP.GT.AND P5, PT, R176, 0x11, P1 ;  /* 0x00000011b000780c */ /* 0x000fc40000fa4270 */
[----:B0-----:R-:W-:Y:S02]  /*7a00*/  FSEL R158, R158, -INF , !P4 ;  /* 0xff8000009e9e7808 */ /* 0x001fe40006000000 */
[----:B------:R-:W-:Y:S02]  /*7a10*/  ISETP.GT.AND P4, PT, R176, 0x29, P1 ;  /* 0x00000029b000780c */ /* 0x000fe40000f84270 */
[C---:B------:R-:W-:Y:S02]  /*7a20*/  ISETP.LT.OR P6, PT, R177.reuse, 0x9, P6 ;  /* 0x00000009b100780c */ /* 0x040fe400037c1670 */
[C---:B------:R-:W-:Y:S02]  /*7a30*/  ISETP.LT.OR P2, PT, R177.reuse, 0xa, P2 ;  /* 0x0000000ab100780c */ /* 0x040fe40001741670 */
[C---:B------:R-:W-:Y:S02]  /*7a40*/  ISETP.LT.OR P3, PT, R177.reuse, 0x11, P3 ;  /* 0x00000011b100780c */ /* 0x040fe40001f61670 */
[----:B------:R-:W-:-:S02]  /*7a50*/  ISETP.LT.OR P5, PT, R177, 0x12, P5 ;  /* 0x00000012b100780c */ /* 0x000fc40002fa1670 */
[----:B------:R-:W-:Y:S02]  /*7a60*/  ISETP.LT.OR P4, PT, R177, 0x2a, P4 ;  /* 0x0000002ab100780c */ /* 0x000fe40002781670 */
[----:B------:R-:W-:Y:S02]  /*7a70*/  FSEL R20, R20, -INF , !P6 ;  /* 0xff80000014147808 */ /* 0x000fe40007000000 */
[----:B------:R-:W-:Y:S02]  /*7a80*/  FSEL R21, R21, -INF , !P2 ;  /* 0xff80000015157808 */ /* 0x000fe40005000000 */
[----:B------:R-:W-:Y:S02]  /*7a90*/  FSEL R154, R154, -INF , !P3 ;  /* 0xff8000009a9a7808 */ /* 0x000fe40005800000 */
[----:B------:R-:W-:Y:S02]  /*7aa0*/  FSEL R155, R155, -INF , !P5 ;  /* 0xff8000009b9b7808 */ /* 0x000fe40006800000 */
[----:B------:R-:W-:-:S02]  /*7ab0*/  ISETP.GT.AND P6, PT, R176, 0x19, P1 ;  /* 0x00000019b000780c */ /* 0x000fc40000fc4270 */
[C---:B------:R-:W-:Y:S02]  /*7ac0*/  ISETP.GT.AND P2, PT, R176.reuse, 0x20, P1 ;  /* 0x00000020b000780c */ /* 0x040fe40000f44270 */
[C---:B------:R-:W-:Y:S02]  /*7ad0*/  ISETP.GT.AND P3, PT, R176.reuse, 0x21, P1 ;  /* 0x00000021b000780c */ /* 0x040fe40000f64270 */
[----:B------:R-:W-:Y:S02]  /*7ae0*/  ISETP.GT.AND P5, PT, R176, 0x28, P1 ;  /* 0x00000028b000780c */ /* 0x000fe40000fa4270 */
[----:B------:R-:W-:Y:S02]  /*7af0*/  FSEL R168, R168, -INF , !P4 ;  /* 0xff800000a8a87808 */ /* 0x000fe40006000000 */
[----:B------:R-:W-:Y:S02]  /*7b00*/  PLOP3.LUT P4, PT, PT, PT, UP1, 0x40, 0x0 ;  /* 0x000000000000781c */ /* 0x000fe40003f8e818 */
[----:B------:R-:W-:-:S02]  /*7b10*/  ISETP.LT.OR P6, PT, R177, 0x1a, P6 ;  /* 0x0000001ab100780c */ /* 0x000fc400037c1670 */
[C---:B------:R-:W-:Y:S02]  /*7b20*/  ISETP.LT.OR P2, PT, R177.reuse, 0x21, P2 ;  /* 0x00000021b100780c */ /* 0x040fe40001741670 */
[C---:B------:R-:W-:Y:S02]  /*7b30*/  ISETP.LT.OR P3, PT, R177.reuse, 0x22, P3 ;  /* 0x00000022b100780c */ /* 0x040fe40001f61670 */
[----:B------:R-:W-:Y:S02]  /*7b40*/  ISETP.LT.OR P5, PT, R177, 0x29, P5 ;  /* 0x00000029b100780c */ /* 0x000fe40002fa1670 */
[----:B------:R-:W-:Y:S02]  /*7b50*/  FSEL R160, R160, -INF , !P6 ;  /* 0xff800000a0a07808 */ /* 0x000fe40007000000 */
[----:B------:R-:W-:Y:S02]  /*7b60*/  FSEL R162, R162, -INF , !P2 ;  /* 0xff800000a2a27808 */ /* 0x000fe40005000000 */
[----:B------:R-:W-:-:S02]  /*7b70*/  FSEL R164, R164, -INF , !P3 ;  /* 0xff800000a4a47808 */ /* 0x000fc40005800000 */
[----:B------:R-:W-:Y:S02]  /*7b80*/  FSEL R166, R166, -INF , !P5 ;  /* 0xff800000a6a67808 */ /* 0x000fe40006800000 */
[C---:B------:R-:W-:Y:S02]  /*7b90*/  ISETP.GT.AND P6, PT, R176.reuse, 0x30, P1 ;  /* 0x00000030b000780c */ /* 0x040fe40000fc4270 */
[C---:B------:R-:W-:Y:S02]  /*7ba0*/  ISETP.GT.AND P2, PT, R176.reuse, 0x31, P1 ;  /* 0x00000031b000780c */ /* 0x040fe40000f44270 */
[C---:B------:R-:W-:Y:S02]  /*7bb0*/  ISETP.GT.AND P3, PT, R176.reuse, 0x38, P1 ;  /* 0x00000038b000780c */ /* 0x040fe40000f64270 */
[----:B------:R-:W-:Y:S02]  /*7bc0*/  ISETP.GT.AND P5, PT, R176, 0x39, P1 ;  /* 0x00000039b000780c */ /* 0x000fe40000fa4270 */
[----:B------:R-:W-:-:S02]  /*7bd0*/  ISETP.LT.OR P6, PT, R177, 0x31, P6 ;  /* 0x00000031b100780c */ /* 0x000fc400037c1670 */
[C---:B------:R-:W-:Y:S02]  /*7be0*/  ISETP.LT.OR P2, PT, R177.reuse, 0x32, P2 ;  /* 0x00000032b100780c */ /* 0x040fe40001741670 */
[C---:B------:R-:W-:Y:S02]  /*7bf0*/  ISETP.LT.OR P3, PT, R177.reuse, 0x39, P3 ;  /* 0x00000039b100780c */ /* 0x040fe40001f61670 */
[----:B------:R-:W-:Y:S02]  /*7c00*/  ISETP.LT.OR P5, PT, R177, 0x3a, P5 ;  /* 0x0000003ab100780c */ /* 0x000fe40002fa1670 */
[----:B------:R-:W-:Y:S02]  /*7c10*/  FSEL R170, R170, -INF , !P6 ;  /* 0xff800000aaaa7808 */ /* 0x000fe40007000000 */
[----:B------:R-:W-:Y:S02]  /*7c20*/  FSEL R172, R172, -INF , !P2 ;  /* 0xff800000acac7808 */ /* 0x000fe40005000000 */
[----:B------:R-:W-:-:S02]  /*7c30*/  FSEL R174, R174, -INF , !P3 ;  /* 0xff800000aeae7808 */ /* 0x000fc40005800000 */
[----:B------:R-:W-:Y:S01]  /*7c40*/  FSEL R175, R175, -INF , !P5 ;  /* 0xff800000afaf7808 */ /* 0x000fe20006800000 */
[----:B------:R-:W-:Y:S06]  /*7c50*/  @P4 BRA `(.L_x_2279) ;  /* 0x00000000005c4947 */ /* 0x000fec0003800000 */
        /* <DEDUP_REMOVED lines=13> */
.L_x_2281:
[----:B------:R-:W-:-:S05]  /*7d30*/  IMAD.U32 R177, RZ, RZ, UR21 ;  /* 0x00000015ffb17e24 */ /* 0x000fca000f8e00ff */
[----:B------:R-:W-:-:S13]  /*7d40*/  ISETP.NE.AND P2, PT, R177, 0x1, PT ;  /* 0x00000001b100780c */ /* 0x000fda0003f45270 */
[----:B------:R-:W0:Y:S02]  /*7d50*/  @P2 LDC.64 R8, c[0x0][0x9e8] ;  /* 0x00027a00ff082b82 */ /* 0x000e240000000a00 */
[----:B0-----:R-:W-:-:S05]  /*7d60*/  @P2 IMAD.HI.U32 R8, R176, R8, RZ ;  /* 0x00000008b0082227 */ /* 0x001fca00078e00ff */
[----:B------:R-:W-:-:S07]  /*7d70*/  @P2 SHF.R.U32.HI R176, RZ, R9, R8 ;  /* 0x00000009ffb02219 */ /* 0x000fce0000011608 */
.L_x_2282:
[----:B------:R-:W-:Y:S05]  /*7d80*/  BSYNC B0 ;  /* 0x0000000000007941 */ /* 0x000fea0003800000 */
.L_x_2280:
[----:B------:R-:W-:-:S04]  /*7d90*/  IMAD R176, R176, R177, -UR7 ;  /* 0x80000007b0b07e24 */ /* 0x000fc8000f8e02b1 */
[----:B------:R-:W-:-:S05]  /*7da0*/  IMAD.IADD R176, R176, 0x1, -R2 ;  /* 0x00000001b0b07824 */ /* 0x000fca00078e0a02 */
[----:B------:R-:W-:Y:S02]  /*7db0*/  VIMNMX R178, R178, R176, !PT ;  /* 0x000000b0b2b27248 */ /* 0x000fe40007fe0100 */
[----:B------:R-:W-:-:S07]  /*7dc0*/  VIADDMNMX R179, R176, R177, R179, PT ;  /* 0x000000b1b0b37246 */ /* 0x000fce00038001b3 */
.L_x_2279:
[----:B------:R-:W-:Y:S01]  /*7dd0*/  LOP3.LUT R16, R16, 0xffffbfff, RZ, 0xc0, !PT ;  /* 0xffffbfff10107812 */ /* 0x000fe200078ec0ff */
[----:B------:R-:W-:Y:S01]  /*7de0*/  UMOV UR10, UR27 ;  /* 0x0000001b000a7c82 */ /* 0x000fe20008000000 */
[----:B------:R-:W-:Y:S02]  /*7df0*/  ISETP.GT.AND P5, PT, R178, 0x1, P1 ;  /* 0x00000001b200780c */ /* 0x000fe40000fa4270 */
[----:B------:R-:W-:Y:S02]  /*7e00*/  @P0 LOP3.LUT R16, R16, 0x4000, RZ, 0xfc, !PT ;  /* 0x0000400010100812 */ /* 0x000fe400078efcff */
[----:B------:R-:W-:Y:S02]  /*7e10*/  ISETP.GT.AND P0, PT, R178, 0x19, P1 ;  /* 0x00000019b200780c */ /* 0x000fe40000f04270 */
[----:B------:R-:W-:Y:S02]  /*7e20*/  LOP3.LUT R16, R16, 0xfffbffff, RZ, 0xc0, !PT ;  /* 0xfffbffff10107812 */ /* 0x000fe400078ec0ff */
[----:B------:R-:W-:-:S02]  /*7e30*/  ISETP.LT.OR P5, PT, R179, 0x2, P5 ;  /* 0x00000002b300780c */ /* 0x000fc40002fa1670 */
[----:B------:R-:W-:Y:S02]  /*7e40*/  ISETP.GT.AND P6, PT, R178, 0x8, P1 ;  /* 0x00000008b200780c */ /* 0x000fe40000fc4270 */
[----:B------:R-:W-:Y:S02]  /*7e50*/  FSEL R8, R6, -INF , !P5 ;  /* 0xff80000006087808 */ /* 0x000fe40006800000 */
[----:B------:R-:W-:Y:S02]  /*7e60*/  FMNMX.FTZ R6, R12, R10, !PT ;  /* 0x0000000a0c067209 */ /* 0x000fe40007810000 */
[----:B------:R-:W-:Y:S02]  /*7e70*/  ISETP.GT.AND P2, PT, R178, 0x9, P1 ;  /* 0x00000009b200780c */ /* 0x000fe40000f44270 */
[----:B------:R-:W-:Y:S02]  /*7e80*/  @P0 LOP3.LUT R16, R16, 0x40000, RZ, 0xfc, !PT ;  /* 0x0004000010100812 */ /* 0x000fe400078efcff */
[----:B------:R-:W-:-:S02]  /*7e90*/  ISETP.GT.AND P0, PT, R178, 0x31, P1 ;  /* 0x00000031b200780c */ /* 0x000fc40000f04270 */
[----:B------:R-:W-:Y:S02]  /*7ea0*/  LOP3.LUT R16, R16, 0xfffffffd, RZ, 0xc0, !PT ;  /* 0xfffffffd10107812 */ /* 0x000fe400078ec0ff */
[----:B------:R-:W-:Y:S02]  /*7eb0*/  FMNMX.FTZ R6, R13, R6, !PT ;  /* 0x000000060d067209 */ /* 0x000fe40007810000 */
[----:B------:R-:W-:Y:S02]  /*7ec0*/  ISETP.GT.AND P3, PT, R178, 0x10, P1 ;  /* 0x00000010b200780c */ /* 0x000fe40000f64270 */
[----:B------:R-:W-:Y:S02]  /*7ed0*/  FMNMX.FTZ R6, R20, R6, !PT ;  /* 0x0000000614067209 */ /* 0x000fe40007810000 */
[----:B------:R-:W-:Y:S02]  /*7ee0*/  ISETP.GT.AND P4, PT, R178, 0x11, P1 ;  /* 0x00000011b200780c */ /* 0x000fe40000f84270 */
[----:B------:R-:W-:-:S02]  /*7ef0*/  FMNMX.FTZ R6, R21, R6, !PT ;  /* 0x0000000615067209 */ /* 0x000fc40007810000 */
[----:B------:R-:W-:Y:S02]  /*7f00*/  @P0 LOP3.LUT R16, R16, 0x2, RZ, 0xfc, !PT ;  /* 0x0000000210100812 */ /* 0x000fe400078efcff */
[----:B------:R-:W-:Y:S02]  /*7f10*/  ISETP.GT.AND P0, PT, R178, 0x38, P1 ;  /* 0x00000038b200780c */ /* 0x000fe40000f04270 */
[----:B------:R-:W-:Y:S02]  /*7f20*/  LOP3.LUT R16, R16, 0xfffffff7, RZ, 0xc0, !PT ;  /* 0xfffffff710107812 */ /* 0x000fe400078ec0ff */
[----:B------:R-:W-:Y:S02]  /*7f30*/  FMNMX.FTZ R6, R154, R6, !PT ;  /* 0x000000069a067209 */ /* 0x000fe40007810000 */
[----:B------:R-:W-:Y:S02]  /*7f40*/  ISETP.GT.AND P5, PT, R178, 0x18, P1 ;  /* 0x00000018b200780c */ /* 0x000fe40000fa4270 */
[----:B------:R-:W-:-:S02]  /*7f50*/  FMNMX.FTZ R6, R155, R6, !PT ;  /* 0x000000069b067209 */ /* 0x000fc40007810000 */
[C---:B------:R-:W-:Y:S02]  /*7f60*/  ISETP.LT.OR P6, PT, R179.reuse, 0x9, P6 ;  /* 0x00000009b300780c */ /* 0x040fe400037c1670 */
[C---:B------:R-:W-:Y:S02]  /*7f70*/  ISETP.LT.OR P2, PT, R179.reuse, 0xa, P2 ;  /* 0x0000000ab300780c */ /* 0x040fe40001741670 */
[----:B------:R-:W-:Y:S02]  /*7f80*/  @P0 LOP3.LUT R16, R16, 0x8, RZ, 0xfc, !PT ;  /* 0x0000000810100812 */ /* 0x000fe400078efcff */
[----:B------:R-:W-:Y:S02]  /*7f90*/  ISETP.GT.AND P0, PT, R178, RZ, P1 ;  /* 0x000000ffb200720c */ /* 0x000fe40000f04270 */
[C---:B------:R-:W-:Y:S02]  /*7fa0*/  ISETP.LT.OR P3, PT, R179.reuse, 0x11, P3 ;  /* 0x00000011b300780c */ /* 0x040fe40001f61670 */
[----:B------:R-:W-:-:S02]  /*7fb0*/  ISETP.LT.OR P4, PT, R179, 0x12, P4 ;  /* 0x00000012b300780c */ /* 0x000fc40002781670 */
[----:B------:R-:W-:Y:S02]  /*7fc0*/  ISETP.LT.OR P5, PT, R179, 0x19, P5 ;  /* 0x00000019b300780c */ /* 0x000fe40002fa1670 */
[----:B------:R-:W-:Y:S02]  /*7fd0*/  FMNMX.FTZ R6, R158, R6, !PT ;  /* 0x000000069e067209 */ /* 0x000fe40007810000 */
[----:B------:R-:W-:Y:S02]  /*7fe0*/  LOP3.LUT R16, R16, 0xffffff7f, RZ, 0xc0, !PT ;  /* 0xffffff7f10107812 */ /* 0x000fe400078ec0ff */
[----:B------:R-:W-:Y:S02]  /*7ff0*/  FSEL R14, R14, -INF , !P6 ;  /* 0xff8000000e0e7808 */ /* 0x000fe40007000000 */
[----:B------:R-:W-:Y:S02]  /*8000*/  FSEL R15, R15, -INF , !P2 ;  /* 0xff8000000f0f7808 */ /* 0x000fe40005000000 */
[----:B------:R-:W-:-:S02]  /*8010*/  FSEL R152, R152, -INF , !P3 ;  /* 0xff80000098987808 */ /* 0x000fc40005800000 */
[----:B------:R-:W-:Y:S02]  /*8020*/  FSEL R153, R153, -INF , !P4 ;  /* 0xff80000099997808 */ /* 0x000fe40006000000 */
[----:B------:R-:W-:Y:S02]  /*8030*/  FSEL R157, R157, -INF , !P5 ;  /* 0xff8000009d9d7808 */ /* 0x000fe40006800000 */
[C---:B------:R-:W-:Y:S02]  /*8040*/  ISETP.GT.AND P2, PT, R178.reuse, 0x20, P1 ;  /* 0x00000020b200780c */ /* 0x040fe40000f44270 */
[C---:B------:R-:W-:Y:S02]  /*8050*/  ISETP.GT.AND P3, PT, R178.reuse, 0x21, P1 ;  /* 0x00000021b200780c */ /* 0x040fe40000f64270 */
[C---:B------:R-:W-:Y:S02]  /*8060*/  ISETP.GT.AND P4, PT, R178.reuse, 0x28, P1 ;  /* 0x00000028b200780c */ /* 0x040fe40000f84270 */
[----:B------:R-:W-:-:S02]  /*8070*/  ISETP.GT.AND P5, PT, R178, 0x29, P1 ;  /* 0x00000029b200780c */ /* 0x000fc40000fa4270 */
[C---:B------:R-:W-:Y:S02]  /*8080*/  ISETP.GT.AND P6, PT, R178.reuse, 0x30, P1 ;  /* 0x00000030b200780c */ /* 0x040fe40000fc4270 */
[----:B------:R-:W-:Y:S02]  /*8090*/  ISETP.GT.AND P1, PT, R178, 0x39, P1 ;  /* 0x00000039b200780c */ /* 0x000fe40000f24270 */
[----:B------:R-:W-:Y:S02]  /*80a0*/  FMNMX.FTZ R6, R160, R6, !PT ;  /* 0x00000006a0067209 */ /* 0x000fe40007810000 */
[----:B------:R-:W-:Y:S02]  /*80b0*/  @P0 LOP3.LUT R16, R16, 0x80, RZ, 0xfc, !PT ;  /* 0x0000008010100812 */ /* 0x000fe400078efcff */
[----:B------:R-:W-:Y:S02]  /*80c0*/  FMNMX.FTZ R6, R162, R6, !PT ;  /* 0x00000006a2067209 */ /* 0x000fe40007810000 */
[----:B------:R-:W-:-:S02]  /*80d0*/  LOP3.LUT P0, RZ, R16, 0x40000, RZ, 0xc0, !PT ;  /* 0x0004000010ff7812 */ /* 0x000fc4000780c0ff */
[----:B------:R-:W-:Y:S02]  /*80e0*/  FMNMX.FTZ R6, R164, R6, !PT ;  /* 0x00000006a4067209 */ /* 0x000fe40007810000 */
[----:B------:R-:W-:Y:S02]  /*80f0*/  LOP3.LUT R16, R16, 0xffffffdf, RZ, 0xc0, !PT ;  /* 0xffffffdf10107812 */ /* 0x000fe400078ec0ff */
[----:B------:R-:W-:Y:S02]  /*8100*/  ISETP.LT.OR P0, PT, R179, 0x1a, P0 ;  /* 0x0000001ab300780c */ /* 0x000fe40000701670 */
[----:B------:R-:W-:Y:S02]  /*8110*/  FMNMX.FTZ R6, R166, R6, !PT ;  /* 0x00000006a6067209 */ /* 0x000fe40007810000 */
[----:B------:R-:W-:Y:S02]  /*8120*/  @P1 LOP3.LUT R16, R16, 0x20, RZ, 0xfc, !PT ;  /* 0x0000002010101812 */ /* 0x000fe400078efcff */
[----:B------:R-:W-:-:S02]  /*8130*/  FMNMX.FTZ R6, R168, R6, !PT ;  /* 0x00000006a8067209 */ /* 0x000fc40007810000 */
[C---:B------:R-:W-:Y:S02]  /*8140*/  LOP3.LUT P1, RZ, R16.reuse, 0x2, RZ, 0xc0, !PT ;  /* 0x0000000210ff7812 */ /* 0x040fe4000782c0ff */
[----:B------:R-:W-:Y:S02]  /*8150*/  LOP3.LUT R16, R16, 0xfffffeff, RZ, 0xc0, !PT ;  /* 0xfffffeff10107812 */ /* 0x000fe400078ec0ff */
[----:B------:R-:W-:Y:S02]  /*8160*/  FMNMX.FTZ R6, R170, R6, !PT ;  /* 0x00000006aa067209 */ /* 0x000fe40007810000 */
[----:B------:R-:W-:Y:S02]  /*8170*/  @P0 LOP3.LUT R16, R16, 0x100, RZ, 0xfc, !PT ;  /* 0x0000010010100812 */ /* 0x000fe400078efcff */
[----:B------:R-:W-:Y:S02]  /*8180*/  ISETP.LT.OR P0, PT, R179, 0x21, P2 ;  /* 0x00000021b300780c */ /* 0x000fe40001701670 */
[----:B------:R-:W-:-:S02]  /*8190*/  FMNMX.FTZ R6, R172, R6, !PT ;  /* 0x00000006ac067209 */ /* 0x000fc40007810000 */
[----:B------:R-:W-:Y:S02]  /*81a0*/  LOP3.LUT P2, RZ, R16, 0x8, RZ, 0xc0, !PT ;  /* 0x0000000810ff7812 */ /* 0x000fe4000784c0ff */
[----:B------:R-:W-:Y:S02]  /*81b0*/  FMNMX.FTZ R6, R174, R6, !PT ;  /* 0x00000006ae067209 */ /* 0x000fe40007810000 */
[----:B------:R-:W-:Y:S02]  /*81c0*/  LOP3.LUT R16, R16, 0xffffffbf, RZ, 0xc0, !PT ;  /* 0xffffffbf10107812 */ /* 0x000fe400078ec0ff */
[----:B------:R-:W-:Y:S02]  /*81d0*/  FMNMX.FTZ R6, R175, R6, !PT ;  /* 0x00000006af067209 */ /* 0x000fe40007810000 */
[C---:B------:R-:W-:Y:S02]  /*81e0*/  ISETP.LT.OR P6, PT, R179.reuse, 0x31, P6 ;  /* 0x00000031b300780c */ /* 0x040fe400037c1670 */
[----:B------:R-:W-:Y:S01]  /*81f0*/  @P0 LOP3.LUT R16, R16, 0x40, RZ, 0xfc, !PT ;  /* 0x0000004010100812 */ /* 0x000fe200078efcff */
[----:B------:R-:W0:Y:S01]  /*8200*/  SHFL.BFLY PT, R9, R6, 0x2, 0x1f ;  /* 0x0c401f0006097f89 */ /* 0x000e2200000e0000 */
[----:B------:R-:W-:-:S02]  /*8210*/  ISETP.LT.OR P0, PT, R179, 0x22, P3 ;  /* 0x00000022b300780c */ /* 0x000fc40001f01670 */
[C---:B------:R-:W-:Y:S02]  /*8220*/  LOP3.LUT P3, RZ, R16.reuse, 0x80, RZ, 0xc0, !PT ;  /* 0x0000008010ff7812 */ /* 0x040fe4000786c0ff */
[----:B------:R-:W-:Y:S02]  /*8230*/  LOP3.LUT R16, R16, 0xffffffef, RZ, 0xc0, !PT ;  /* 0xffffffef10107812 */ /* 0x000fe400078ec0ff */
[C---:B------:R-:W-:Y:S02]  /*8240*/  ISETP.LT.OR P3, PT, R179.reuse, 0x1, P3 ;  /* 0x00000001b300780c */ /* 0x040fe40001f61670 */
[----:B------:R-:W-:Y:S02]  /*8250*/  ISETP.LT.OR P1, PT, R179, 0x32, P1 ;  /* 0x00000032b300780c */ /* 0x000fe40000f21670 */
[----:B------:R-:W-:Y:S02]  /*8260*/  FSEL R176, R5, -INF , !P3 ;  /* 0xff80000005b07808 */ /* 0x000fe40005800000 */
[----:B------:R-:W-:-:S02]  /*8270*/  ISETP.LT.OR P2, PT, R179, 0x39, P2 ;  /* 0x00000039b300780c */ /* 0x000fc40001741670 */
[----:B------:R-:W-:Y:S02]  /*8280*/  @P0 LOP3.LUT R16, R16, 0x10, RZ, 0xfc, !PT ;  /* 0x0000001010100812 */ /* 0x000fe400078efcff */
[----:B------:R-:W-:Y:S02]  /*8290*/  ISETP.LT.OR P0, PT, R179, 0x29, P4 ;  /* 0x00000029b300780c */ /* 0x000fe40002701670 */
[C---:B------:R-:W-:Y:S02]  /*82a0*/  LOP3.LUT P4, RZ, R16.reuse, 0x20, RZ, 0xc0, !PT ;  /* 0x0000002010ff7812 */ /* 0x040fe4000788c0ff */
[----:B------:R-:W-:Y:S02]  /*82b0*/  LOP3.LUT R16, R16, 0xfffffffb, RZ, 0xc0, !PT ;  /* 0xfffffffb10107812 */ /* 0x000fe400078ec0ff */
[----:B------:R-:W-:Y:S02]  /*82c0*/  FMNMX.FTZ R5, R176, R11, !PT ;  /* 0x0000000bb0057209 */ /* 0x000fe40007810000 */
[----:B0-----:R-:W-:-:S02]  /*82d0*/  FMNMX.FTZ R6, R6, R9, !PT ;  /* 0x0000000906067209 */ /* 0x001fc40007810000 */
[----:B------:R-:W-:Y:S02]  /*82e0*/  FMNMX.FTZ R5, R8, R5, !PT ;  /* 0x0000000508057209 */ /* 0x000fe40007810000 */
[C---:B------:R-:W-:Y:S01]  /*82f0*/  ISETP.LT.OR P4, PT, R179.reuse, 0x3a, P4 ;  /* 0x0000003ab300780c */ /* 0x040fe20002781670 */
[----:B------:R-:W0:Y:S01]  /*8300*/  SHFL.BFLY PT, R9, R6, 0x1, 0x1f ;  /* 0x0c201f0006097f89 */ /* 0x000e2200000e0000 */
[----:B------:R-:W-:Y:S02]  /*8310*/  @P0 LOP3.LUT R16, R16, 0x4, RZ, 0xfc, !PT ;  /* 0x0000000410100812 */ /* 0x000fe400078efcff */
[----:B------:R-:W-:Y:S02]  /*8320*/  ISETP.LT.OR P0, PT, R179, 0x2a, P5 ;  /* 0x0000002ab300780c */ /* 0x000fe40002f01670 */
[----:B------:R-:W-:Y:S02]  /*8330*/  LOP3.LUT R16, R16, 0xffff7fff, RZ, 0xc0, !PT ;  /* 0xffff7fff10107812 */ /* 0x000fe400078ec0ff */
[----:B------:R-:W-:-:S02]  /*8340*/  FMNMX.FTZ R5, R14, R5, !PT ;  /* 0x000000050e057209 */ /* 0x000fc40007810000 */
[----:B------:R-:W-:Y:S02]  /*8350*/  FSEL R171, R171, -INF , !P2 ;  /* 0xff800000abab7808 */ /* 0x000fe40005000000 */
[----:B------:R-:W-:Y:S02]  /*8360*/  FMNMX.FTZ R5, R15, R5, !PT ;  /* 0x000000050f057209 */ /* 0x000fe40007810000 */
[----:B------:R-:W-:Y:S02]  /*8370*/  FSEL R173, R173, -INF , !P4 ;  /* 0xff800000adad7808 */ /* 0x000fe40006000000 */
[----:B------:R-:W-:Y:S02]  /*8380*/  FMNMX.FTZ R5, R152, R5, !PT ;  /* 0x0000000598057209 */ /* 0x000fe40007810000 */
[----:B------:R-:W-:Y:S02]  /*8390*/  @P0 LOP3.LUT R16, R16, 0x8000, RZ, 0xfc, !PT ;  /* 0x0000800010100812 */ /* 0x000fe400078efcff */
[----:B------:R-:W-:-:S02]  /*83a0*/  FMNMX.FTZ R5, R153, R5, !PT ;  /* 0x0000000599057209 */ /* 0x000fc40007810000 */
[----:B------:R-:W-:Y:S02]  /*83b0*/  LOP3.LUT R16, R16, 0xfffeffff, RZ, 0xc0, !PT ;  /* 0xfffeffff10107812 */ /* 0x000fe400078ec0ff */
[----:B------:R-:W-:Y:S02]  /*83c0*/  FMNMX.FTZ R5, R157, R5, !PT ;  /* 0x000000059d057209 */ /* 0x000fe40007810000 */
[----:B------:R-:W-:Y:S02]  /*83d0*/  @P6 LOP3.LUT R16, R16, 0x10000, RZ, 0xfc, !PT ;  /* 0x0001000010106812 */ /* 0x000fe400078efcff */
[----:B0-----:R-:W-:Y:S02]  /*83e0*/  FMNMX.FTZ R6, R6, R9, !PT ;  /* 0x0000000906067209 */ /* 0x001fe40007810000 */
[----:B------:R-:W-:Y:S02]  /*83f0*/  LOP3.LUT R16, R16, 0xfffdffff, RZ, 0xc0, !PT ;  /* 0xfffdffff10107812 */ /* 0x000fe400078ec0ff */
[----:B------:R-:W-:-:S02]  /*8400*/  FSETP.NEU.FTZ.AND P5, PT, R6, -INF , PT ;  /* 0xff8000000600780b */ /* 0x000fc40003fbd000 */
[----:B------:R-:W-:Y:S02]  /*8410*/  @P1 LOP3.LUT R16, R16, 0x20000, RZ, 0xfc, !PT ;  /* 0x0002000010101812 */ /* 0x000fe400078efcff */
[----:B------:R-:W-:Y:S02]  /*8420*/  FSEL R9, R6, RZ, P5 ;  /* 0x000000ff06097208 */ /* 0x000fe40002800000 */
[C---:B------:R-:W-:Y:S02]  /*8430*/  LOP3.LUT P1, RZ, R16.reuse, 0x100, RZ, 0xc0, !PT ;  /* 0x0000010010ff7812 */ /* 0x040fe4000782c0ff */
[----:B------:R-:W-:Y:S01]  /*8440*/  LOP3.LUT P6, RZ, R16, 0x40, RZ, 0xc0, !PT ;  /* 0x0000004010ff7812 */ /* 0x000fe200078cc0ff */
[----:B------:R-:W-:Y:S01]  /*8450*/  FADD.FTZ R9, -R9, R10 ;  /* 0x0000000a09097221 */ /* 0x000fe20000010100 */
[----:B------:R-:W-:Y:S01]  /*8460*/  FSEL R156, R156, -INF , !P1 ;  /* 0xff8000009c9c7808 */ /* 0x000fe20004800000 */
[----:B------:R-:W-:Y:S01]  /*8470*/  FMUL.FTZ R10, R6, UR10 ;  /* 0x0000000a060a7c20 */ /* 0x000fe20008410000 */
[----:B------:R-:W-:Y:S01]  /*8480*/  LOP3.LUT P0, RZ, R16, 0x10, RZ, 0xc0, !PT ;  /* 0x0000001010ff7812 */ /* 0x000fe2000780c0ff */
[----:B------:R-:W-:Y:S01]  /*8490*/  FMUL.FTZ R9, R9, UR10 ;  /* 0x0000000a09097c20 */ /* 0x000fe20008410000 */
[----:B------:R-:W-:-:S02]  /*84a0*/  FSEL R159, R159, -INF , !P6 ;  /* 0xff8000009f9f7808 */ /* 0x000fc40007000000 */
[----:B------:R-:W-:Y:S02]  /*84b0*/  FMNMX.FTZ R5, R156, R5, !PT ;  /* 0x000000059c057209 */ /* 0x000fe40007810000 */
[----:B------:R-:W-:Y:S02]  /*84c0*/  FSEL R10, R10, RZ, P5 ;  /* 0x000000ff0a0a7208 */ /* 0x000fe40002800000 */
[----:B------:R-:W-:Y:S02]  /*84d0*/  LOP3.LUT P5, RZ, R16, 0x4, RZ, 0xc0, !PT ;  /* 0x0000000410ff7812 */ /* 0x000fe400078ac0ff */
[----:B------:R-:W-:Y:S01]  /*84e0*/  FSEL R161, R161, -INF , !P0 ;  /* 0xff800000a1a17808 */ /* 0x000fe20004000000 */
[--C-:B------:R-:W-:Y:S01]  /*84f0*/  FFMA.FTZ R12, R12, UR10, -R10.reuse ;  /* 0x0000000a0c0c7c23 */ /* 0x100fe2000801080a */
[----:B------:R-:W-:Y:S01]  /*8500*/  FMNMX.FTZ R5, R159, R5, !PT ;  /* 0x000000059f057209 */ /* 0x000fe20007810000 */
[--C-:B------:R-:W-:Y:S01]  /*8510*/  FFMA.FTZ R13, R13, UR10, -R10.reuse ;  /* 0x0000000a0d0d7c23 */ /* 0x100fe2000801080a */
[----:B------:R-:W-:Y:S01]  /*8520*/  LOP3.LUT P0, RZ, R16, 0x8000, RZ, 0xc0, !PT ;  /* 0x0000800010ff7812 */ /* 0x000fe2000780c0ff */
[--C-:B------:R-:W-:Y:S01]  /*8530*/  FFMA.FTZ R20, R20, UR10, -R10.reuse ;  /* 0x0000000a14147c23 */ /* 0x100fe2000801080a */
        /* <DEDUP_REMOVED lines=16> */
[----:B------:R-:W-:Y:S01]  /*8640*/  FSEL R169, R169, -INF , !P1 ;  /* 0xff800000a9a97808 */ /* 0x000fe20004800000 */
[--C-:B------:R-:W-:Y:S01]  /*8650*/  FFMA.FTZ R168, R168, UR10, -R10.reuse ;  /* 0x0000000aa8a87c23 */ /* 0x100fe2000801080a */
[----:B------:R-:W-:Y:S01]  /*8660*/  FMNMX.FTZ R5, R167, R5, !PT ;  /* 0x00000005a7057209 */ /* 0x000fe20007810000 */
[--C-:B------:R-:W-:Y:S01]  /*8670*/  FFMA.FTZ R170, R170, UR10, -R10.reuse ;  /* 0x0000000aaaaa7c23 */ /* 0x100fe2000801080a */
[--C-:B------:R-:W-:Y:S01]  /*8680*/  FFMA.FTZ R172, R172, UR10, -R10.reuse ;  /* 0x0000000aacac7c23 */ /* 0x100fe2000801080a */
[--C-:B------:R-:W-:Y:S01]  /*8690*/  FFMA.FTZ R174, R174, UR10, -R10.reuse ;  /* 0x0000000aaeae7c23 */ /* 0x100fe2000801080a */
[----:B------:R-:W-:Y:S01]  /*86a0*/  FMNMX.FTZ R5, R169, R5, !PT ;  /* 0x00000005a9057209 */ /* 0x000fe20007810000 */
[----:B------:R-:W-:Y:S01]  /*86b0*/  FFMA.FTZ R10, R175, UR10, -R10 ;  /* 0x0000000aaf0a7c23 */ /* 0x000fe2000801080a */
[----:B------:R-:W-:Y:S01]  /*86c0*/  MUFU.EX2 R12, R12 ;  /* 0x0000000c000c7308 */ /* 0x000fe20000000800 */
[----:B------:R-:W-:-:S02]  /*86d0*/  ISETP.NE.AND P1, PT, R18, RZ, PT ;  /* 0x000000ff1200720c */ /* 0x000fc40003f25270 */
[----:B------:R-:W-:Y:S02]  /*86e0*/  FMNMX.FTZ R5, R171, R5, !PT ;  /* 0x00000005ab057209 */ /* 0x000fe40007810000 */
[----:B------:R-:W-:Y:S02]  /*86f0*/  LOP3.LUT P0, RZ, R16, 0x4000, RZ, 0xc0, !PT ;  /* 0x0000400010ff7812 */ /* 0x000fe4000780c0ff */
[----:B------:R-:W-:Y:S01]  /*8700*/  FMNMX.FTZ R5, R173, R5, !PT ;  /* 0x00000005ad057209 */ /* 0x000fe20007810000 */
[----:B------:R-:W-:Y:S04]  /*8710*/  MUFU.EX2 R13, R13 ;  /* 0x0000000d000d7308 */ /* 0x000fe80000000800 */
[----:B------:R-:W0:Y:S04]  /*8720*/  SHFL.BFLY PT, R175, R5, 0x2, 0x1f ;  /* 0x0c401f0005af7f89 */ /* 0x000e2800000e0000 */
[----:B------:R-:W-:Y:S08]  /*8730*/  MUFU.EX2 R20, R20 ;  /* 0x0000001400147308 */ /* 0x000ff00000000800 */
[----:B------:R-:W-:Y:S08]  /*8740*/  MUFU.EX2 R21, R21 ;  /* 0x0000001500157308 */ /* 0x000ff00000000800 */
[----:B------:R-:W-:Y:S01]  /*8750*/  MUFU.EX2 R155, R155 ;  /* 0x0000009b009b7308 */ /* 0x000fe20000000800 */
[----:B0-----:R-:W-:-:S07]  /*8760*/  FMNMX.FTZ R5, R5, R175, !PT ;  /* 0x000000af05057209 */ /* 0x001fce0007810000 */
[----:B------:R-:W-:Y:S01]  /*8770*/  MUFU.EX2 R158, R158 ;  /* 0x0000009e009e7308 */ /* 0x000fe20000000800 */
[----:B------:R-:W0:Y:S07]  /*8780*/  SHFL.BFLY PT, R175, R5, 0x1, 0x1f ;  /* 0x0c201f0005af7f89 */ /* 0x000e2e00000e0000 */
[----:B------:R-:W-:Y:S08]  /*8790*/  MUFU.EX2 R160, R160 ;  /* 0x000000a000a07308 */ /* 0x000ff00000000800 */
[----:B------:R-:W-:Y:S08]  /*87a0*/  MUFU.EX2 R162, R162 ;  /* 0x000000a200a27308 */ /* 0x000ff00000000800 */
[----:B------:R-:W-:Y:S01]  /*87b0*/  MUFU.EX2 R164, R164 ;  /* 0x000000a400a47308 */ /* 0x000fe20000000800 */
[----:B0-----:R-:W-:-:S04]  /*87c0*/  FMNMX.FTZ R5, R5, R175, !PT ;  /* 0x000000af05057209 */ /* 0x001fc80007810000 */
[----:B------:R-:W-:-:S03]  /*87d0*/  FSETP.NEU.FTZ.AND P2, PT, R5, -INF , PT ;  /* 0xff8000000500780b */ /* 0x000fc60003f5d000 */
[----:B------:R0:W-:Y:S08]  /*87e0*/  MUFU.EX2 R175, R154 ;  /* 0x0000009a00af7308 */ /* 0x0001f00000000800 */
[----:B------:R-:W-:Y:S01]  /*87f0*/  MUFU.EX2 R166, R166 ;  /* 0x000000a600a67308 */ /* 0x000fe20000000800 */
[----:B0-----:R-:W-:-:S05]  /*8800*/  FSEL R154, R5, RZ, P2 ;  /* 0x000000ff059a7208 */ /* 0x001fca0001000000 */
[----:B------:R-:W-:Y:S02]  /*8810*/  FADD.FTZ R154, -R154, R11 ;  /* 0x0000000b9a9a7221 */ /* 0x000fe40000010100 */
[----:B------:R0:W1:Y:S08]  /*8820*/  MUFU.EX2 R11, R9 ;  /* 0x00000009000b7308 */ /* 0x0000700000000800 */
[----:B------:R-:W-:Y:S01]  /*8830*/  MUFU.EX2 R168, R168 ;  /* 0x000000a800a87308 */ /* 0x000fe20000000800 */
[----:B0-----:R-:W-:Y:S01]  /*8840*/  FMUL.FTZ R9, R154, UR10 ;  /* 0x0000000a9a097c20 */ /* 0x001fe20008410000 */
[----:B------:R-:W-:-:S04]  /*8850*/  IMAD.U32 R154, RZ, RZ, UR28 ;  /* 0x0000001cff9a7e24 */ /* 0x000fc8000f8e00ff */
[----:B------:R-:W-:Y:S02]  /*8860*/  @!P1 IMAD R154, R154, 0x40, R17 ;  /* 0x000000409a9a9824 */ /* 0x000fe400078e0211 */
[----:B------:R-:W0:Y:S01]  /*8870*/  MUFU.EX2 R9, R9 ;  /* 0x0000000900097308 */ /* 0x000e220000000800 */
[----:B-1----:R-:W-:Y:S01]  /*8880*/  FFMA.FTZ R3, R11, R3, R12 ;  /* 0x000000030b037223 */ /* 0x002fe2000001000c */
[-C--:B------:R-:W-:Y:S01]  /*8890*/  FMUL.FTZ R24, R24, R11.reuse ;  /* 0x0000000b18187220 */ /* 0x080fe20000410000 */
[----:B------:R-:W-:Y:S01]  /*88a0*/  @!P1 LEA R154, R154, UR41, 0x2 ;  /* 0x000000299a9a9c11 */ /* 0x000fe2000f8e10ff */
[-C--:B------:R-:W-:Y:S01]  /*88b0*/  FMUL.FTZ R25, R25, R11.reuse ;  /* 0x0000000b19197220 */ /* 0x080fe20000410000 */
[----:B------:R-:W-:Y:S01]  /*88c0*/  FADD.FTZ R3, R13, R3 ;  /* 0x000000030d037221 */ /* 0x000fe20000010000 */
[-C--:B------:R-:W-:Y:S01]  /*88d0*/  FMUL.FTZ R28, R28, R11.reuse ;  /* 0x0000000b1c1c7220 */ /* 0x080fe20000410000 */
[-C--:B------:R-:W-:Y:S01]  /*88e0*/  FMUL.FTZ R29, R29, R11.reuse ;  /* 0x0000000b1d1d7220 */ /* 0x080fe20000410000 */
[----:B------:R-:W-:Y:S01]  /*88f0*/  @!P1 STS [R154+0x28800], R11 ;  /* 0x0288000b9a009388 */ /* 0x000fe20000000800 */
[----:B------:R-:W-:Y:S01]  /*8900*/  FADD.FTZ R3, R20, R3 ;  /* 0x0000000314037221 */ /* 0x000fe20000010000 */
[----:B------:R-:W1:Y:S01]  /*8910*/  MUFU.EX2 R170, R170 ;  /* 0x000000aa00aa7308 */ /* 0x000e620000000800 */
[-C--:B------:R-:W-:Y:S01]  /*8920*/  FMUL.FTZ R32, R32, R11.reuse ;  /* 0x0000000b20207220 */ /* 0x080fe20000410000 */
[-C--:B------:R-:W-:Y:S01]  /*8930*/  FMUL.FTZ R33, R33, R11.reuse ;  /* 0x0000000b21217220 */ /* 0x080fe20000410000 */
[----:B------:R-:W-:Y:S01]  /*8940*/  FADD.FTZ R3, R21, R3 ;  /* 0x0000000315037221 */ /* 0x000fe20000010000 */
[-C--:B------:R-:W-:Y:S01]  /*8950*/  FMUL.FTZ R36, R36, R11.reuse ;  /* 0x0000000b24247220 */ /* 0x080fe20000410000 */
[-C--:B------:R-:W-:Y:S01]  /*8960*/  FMUL.FTZ R37, R37, R11.reuse ;  /* 0x0000000b25257220 */ /* 0x080fe20000410000 */
[-C--:B------:R-:W-:Y:S01]  /*8970*/  FMUL.FTZ R40, R40, R11.reuse ;  /* 0x0000000b28287220 */ /* 0x080fe20000410000 */
[----:B------:R-:W-:Y:S01]  /*8980*/  FADD.FTZ R3, R175, R3 ;  /* 0x00000003af037221 */ /* 0x000fe20000010000 */
[----:B0-----:R0:W-:Y:S01]  /*8990*/  @!P1 STS [R154+0x28820], R9 ;  /* 0x028820099a009388 */ /* 0x0011e20000000800 */
[----:B------:R-:W-:Y:S01]  /*89a0*/  MUFU.EX2 R172, R172 ;  /* 0x000000ac00ac7308 */ /* 0x000fe20000000800 */
[-C--:B------:R-:W-:Y:S01]  /*89b0*/  FMUL.FTZ R41, R41, R11.reuse ;  /* 0x0000000b29297220 */ /* 0x080fe20000410000 */
[----:B------:R-:W-:Y:S01]  /*89c0*/  FADD.FTZ R3, R155, R3 ;  /* 0x000000039b037221 */ /* 0x000fe20000010000 */
[-C--:B------:R-:W-:Y:S01]  /*89d0*/  FMUL.FTZ R44, R44, R11.reuse ;  /* 0x0000000b2c2c7220 */ /* 0x080fe20000410000 */
[-C--:B------:R-:W-:Y:S01]  /*89e0*/  FMUL.FTZ R45, R45, R11.reuse ;  /* 0x0000000b2d2d7220 */ /* 0x080fe20000410000 */
[-C--:B------:R-:W-:Y:S01]  /*89f0*/  FMUL.FTZ R48, R48, R11.reuse ;  /* 0x0000000b30307220 */ /* 0x080fe20000410000 */
[----:B------:R-:W-:Y:S01]  /*8a00*/  FADD.FTZ R3, R158, R3 ;  /* 0x000000039e037221 */ /* 0x000fe20000010000 */
[C---:B------:R-:W-:Y:S01]  /*8a10*/  F2FP.BF16.F32.PACK_AB R158, R160.reuse, R158 ;  /* 0x0000009ea09e723e */ /* 0x040fe200000010ff */
[----:B------:R-:W-:Y:S01]  /*8a20*/  MUFU.EX2 R174, R174 ;  /* 0x000000ae00ae7308 */ /* 0x000fe20000000800 */
[----:B0-----:R-:W-:Y:S01]  /*8a30*/  FMUL.FTZ R154, R5, UR10 ;  /* 0x0000000a059a7c20 */ /* 0x001fe20008410000 */
[----:B------:R-:W-:Y:S01]  /*8a40*/  FADD.FTZ R3, R160, R3 ;  /* 0x00000003a0037221 */ /* 0x000fe20000010000 */
[----:B------:R-:W-:Y:S01]  /*8a50*/  F2FP.BF16.F32.PACK_AB R160, R164, R162 ;  /* 0x000000a2a4a0723e */ /* 0x000fe200000010ff */
[-C--:B------:R-:W-:Y:S01]  /*8a60*/  FMUL.FTZ R49, R49, R11.reuse ;  /* 0x0000000b31317220 */ /* 0x080fe20000410000 */
[-C--:B------:R-:W-:Y:S01]  /*8a70*/  FMUL.FTZ R52, R52, R11.reuse ;  /* 0x0000000b34347220 */ /* 0x080fe20000410000 */
[----:B------:R-:W-:Y:S01]  /*8a80*/  FSEL R154, R154, RZ, P2 ;  /* 0x000000ff9a9a7208 */ /* 0x000fe20001000000 */
[----:B------:R-:W-:Y:S01]  /*8a90*/  FADD.FTZ R3, R162, R3 ;  /* 0x00000003a2037221 */ /* 0x000fe20000010000 */
[----:B------:R-:W0:Y:S01]  /*8aa0*/  MUFU.EX2 R10, R10 ;  /* 0x0000000a000a7308 */ /* 0x000e220000000800 */
[----:B------:R-:W-:Y:S01]  /*8ab0*/  F2FP.BF16.F32.PACK_AB R162, R168, R166 ;  /* 0x000000a6a8a2723e */ /* 0x000fe200000010ff */
[----:B------:R-:W-:Y:S01]  /*8ac0*/  FMUL.FTZ R53, R53, R11 ;  /* 0x0000000b35357220 */ /* 0x000fe20000410000 */
[--C-:B------:R-:W-:Y:S01]  /*8ad0*/  FFMA.FTZ R176, R176, UR10, -R154.reuse ;  /* 0x0000000ab0b07c23 */ /* 0x100fe2000801089a */
[----:B------:R-:W-:Y:S01]  /*8ae0*/  FADD.FTZ R3, R164, R3 ;  /* 0x00000003a4037221 */ /* 0x000fe20000010000 */
[--C-:B------:R-:W-:Y:S01]  /*8af0*/  FFMA.FTZ R8, R8, UR10, -R154.reuse ;  /* 0x0000000a08087c23 */ /* 0x100fe2000801089a */
[--C-:B------:R-:W-:Y:S01]  /*8b00*/  FFMA.FTZ R14, R14, UR10, -R154.reuse ;  /* 0x0000000a0e0e7c23 */ /* 0x100fe2000801089a */
[--C-:B------:R-:W-:Y:S01]  /*8b10*/  FFMA.FTZ R15, R15, UR10, -R154.reuse ;  /* 0x0000000a0f0f7c23 */ /* 0x100fe2000801089a */
[----:B------:R-:W-:Y:S01]  /*8b20*/  FADD.FTZ R3, R166, R3 ;  /* 0x00000003a6037221 */ /* 0x000fe20000010000 */
[----:B------:R-:W2:Y:S01]  /*8b30*/  MUFU.EX2 R176, R176 ;  /* 0x000000b000b07308 */ /* 0x000ea20000000800 */
[--C-:B------:R-:W-:Y:S01]  /*8b40*/  FFMA.FTZ R177, R152, UR10, -R154.reuse ;  /* 0x0000000a98b17c23 */ /* 0x100fe2000801089a */
[--C-:B------:R-:W-:Y:S01]  /*8b50*/  FFMA.FTZ R153, R153, UR10, -R154.reuse ;  /* 0x0000000a99997c23 */ /* 0x100fe2000801089a */
[----:B------:R-:W-:Y:S01]  /*8b60*/  FADD.FTZ R3, R168, R3 ;  /* 0x00000003a8037221 */ /* 0x000fe20000010000 */
[--C-:B------:R-:W-:Y:S01]  /*8b70*/  FFMA.FTZ R157, R157, UR10, -R154.reuse ;  /* 0x0000000a9d9d7c23 */ /* 0x100fe2000801089a */
[--C-:B------:R-:W-:Y:S01]  /*8b80*/  FFMA.FTZ R178, R156, UR10, -R154.reuse ;  /* 0x0000000a9cb27c23 */ /* 0x100fe2000801089a */
[----:B------:R-:W-:Y:S01]  /*8b90*/  F2FP.BF16.F32.PACK_AB R152, R13, R12 ;  /* 0x0000000c0d98723e */ /* 0x000fe200000010ff */
[----:B-1----:R-:W-:Y:S01]  /*8ba0*/  FADD.FTZ R3, R170, R3 ;  /* 0x00000003aa037221 */ /* 0x002fe20000010000 */
[----:B------:R-:W1:Y:S01]  /*8bb0*/  MUFU.EX2 R8, R8 ;  /* 0x0000000800087308 */ /* 0x000e620000000800 */
[----:B0-----:R-:W-:Y:S01]  /*8bc0*/  F2FP.BF16.F32.PACK_AB R166, R10, R174 ;  /* 0x000000ae0aa6723e */ /* 0x001fe200000010ff */
[--C-:B------:R-:W-:Y:S01]  /*8bd0*/  FFMA.FTZ R159, R159, UR10, -R154.reuse ;  /* 0x0000000a9f9f7c23 */ /* 0x100fe2000801089a */
[----:B------:R-:W-:Y:S01]  /*8be0*/  FADD.FTZ R3, R172, R3 ;  /* 0x00000003ac037221 */ /* 0x000fe20000010000 */
[--C-:B------:R-:W-:Y:S01]  /*8bf0*/  FFMA.FTZ R161, R161, UR10, -R154.reuse ;  /* 0x0000000aa1a17c23 */ /* 0x100fe2000801089a */
[--C-:B------:R-:W-:Y:S01]  /*8c00*/  FFMA.FTZ R163, R163, UR10, -R154.reuse ;  /* 0x0000000aa3a37c23 */ /* 0x100fe2000801089a */
[----:B------:R-:W-:Y:S01]  /*8c10*/  FFMA.FTZ R165, R165, UR10, -R154 ;  /* 0x0000000aa5a57c23 */ /* 0x000fe2000801089a */
[----:B------:R-:W-:Y:S01]  /*8c20*/  FADD.FTZ R3, R174, R3 ;  /* 0x00000003ae037221 */ /* 0x000fe20000010000 */
[----:B------:R-:W0:Y:S01]  /*8c30*/  MUFU.EX2 R14, R14 ;  /* 0x0000000e000e7308 */ /* 0x000e220000000800 */
[----:B--2---:R-:W-:Y:S01]  /*8c40*/  FFMA.FTZ R4, R9, R4, R176 ;  /* 0x0000000409047223 */ /* 0x004fe200000100b0 */
[--C-:B------:R-:W-:Y:S01]  /*8c50*/  FFMA.FTZ R167, R167, UR10, -R154.reuse ;  /* 0x0000000aa7a77c23 */ /* 0x100fe2000801089a */
[----:B------:R-:W-:Y:S01]  /*8c60*/  FADD.FTZ R3, R10, R3 ;  /* 0x000000030a037221 */ /* 0x000fe20000010000 */
[--C-:B------:R-:W-:Y:S01]  /*8c70*/  FFMA.FTZ R169, R169, UR10, -R154.reuse ;  /* 0x0000000aa9a97c23 */ /* 0x100fe2000801089a */
[--C-:B------:R-:W-:Y:S01]  /*8c80*/  FFMA.FTZ R171, R171, UR10, -R154.reuse ;  /* 0x0000000aabab7c23 */ /* 0x100fe2000801089a */
[----:B------:R-:W-:Y:S01]  /*8c90*/  FFMA.FTZ R173, R173, UR10, -R154 ;  /* 0x0000000aadad7c23 */ /* 0x000fe2000801089a */
[----:B------:R-:W-:Y:S01]  /*8ca0*/  F2FP.BF16.F32.PACK_AB R156, R155, R175 ;  /* 0x000000af9b9c723e */ /* 0x000fe200000010ff */
[----:B------:R-:W2:Y:S01]  /*8cb0*/  MUFU.EX2 R15, R15 ;  /* 0x0000000f000f7308 */ /* 0x000ea20000000800 */
[----:B-1----:R-:W-:Y:S01]  /*8cc0*/  FADD.FTZ R4, R8, R4 ;  /* 0x0000000408047221 */ /* 0x002fe20000010000 */
[----:B------:R-:W-:Y:S01]  /*8cd0*/  F2FP.BF16.F32.PACK_AB R154, R21, R20 ;  /* 0x00000014159a723e */ /* 0x000fe200000010ff */
[-C--:B------:R-:W-:Y:S01]  /*8ce0*/  FMUL.FTZ R56, R56, R11.reuse ;  /* 0x0000000b38387220 */ /* 0x080fe20000410000 */
[----:B------:R-:W-:Y:S01]  /*8cf0*/  F2FP.BF16.F32.PACK_AB R164, R172, R170 ;  /* 0x000000aaaca4723e */ /* 0x000fe200000010ff */
[-C--:B------:R-:W-:Y:S01]  /*8d00*/  FMUL.FTZ R57, R57, R11.reuse ;  /* 0x0000000b39397220 */ /* 0x080fe20000410000 */
[-C--:B------:R-:W-:Y:S01]  /*8d10*/  FMUL.FTZ R60, R60, R11.reuse ;  /* 0x0000000b3c3c7220 */ /* 0x080fe20000410000 */
[-C--:B------:R-:W-:Y:S01]  /*8d20*/  FMUL.FTZ R61, R61, R11.reuse ;  /* 0x0000000b3d3d7220 */ /* 0x080fe20000410000 */
[----:B------:R-:W1:Y:S01]  /*8d30*/  MUFU.EX2 R177, R177 ;  /* 0x000000b100b17308 */ /* 0x000e620000000800 */
[----:B0-----:R-:W-:Y:S01]  /*8d40*/  FADD.FTZ R4, R14, R4 ;  /* 0x000000040e047221 */ /* 0x001fe20000010000 */
[-C--:B------:R-:W-:Y:S01]  /*8d50*/  FMUL.FTZ R64, R64, R11.reuse ;  /* 0x0000000b40407220 */ /* 0x080fe20000410000 */
[-C--:B------:R-:W-:Y:S01]  /*8d60*/  FMUL.FTZ R65, R65, R11.reuse ;  /* 0x0000000b41417220 */ /* 0x080fe20000410000 */
[-C--:B------:R-:W-:Y:S01]  /*8d70*/  FMUL.FTZ R68, R68, R11.reuse ;  /* 0x0000000b44447220 */ /* 0x080fe20000410000 */
[-C--:B------:R-:W-:Y:S01]  /*8d80*/  FMUL.FTZ R69, R69, R11.reuse ;  /* 0x0000000b45457220 */ /* 0x080fe20000410000 */
[-C--:B------:R-:W-:Y:S01]  /*8d90*/  FMUL.FTZ R72, R72, R11.reuse ;  /* 0x0000000b48487220 */ /* 0x080fe20000410000 */
[-C--:B------:R-:W-:Y:S01]  /*8da0*/  FMUL.FTZ R73, R73, R11.reuse ;  /* 0x0000000b49497220 */ /* 0x080fe20000410000 */
[----:B------:R0:W3:Y:S01]  /*8db0*/  MUFU.EX2 R10, R153 ;  /* 0x00000099000a7308 */ /* 0x0000e20000000800 */
[C---:B--2---:R-:W-:Y:S01]  /*8dc0*/  FADD.FTZ R4, R15.reuse, R4 ;  /* 0x000000040f047221 */ /* 0x044fe20000010000 */
[----:B------:R-:W-:Y:S01]  /*8dd0*/  F2FP.BF16.F32.PACK_AB R155, R15, R14 ;  /* 0x0000000e0f9b723e */ /* 0x000fe200000010ff */
[-C--:B------:R-:W-:Y:S01]  /*8de0*/  FMUL.FTZ R76, R76, R11.reuse ;  /* 0x0000000b4c4c7220 */ /* 0x080fe20000410000 */
[-C--:B------:R-:W-:Y:S01]  /*8df0*/  FMUL.FTZ R77, R77, R11.reuse ;  /* 0x0000000b4d4d7220 */ /* 0x080fe20000410000 */
[-C--:B------:R-:W-:Y:S01]  /*8e00*/  FMUL.FTZ R80, R80, R11.reuse ;  /* 0x0000000b50507220 */ /* 0x080fe20000410000 */
[-C--:B------:R-:W-:Y:S01]  /*8e10*/  FMUL.FTZ R81, R81, R11.reuse ;  /* 0x0000000b51517220 */ /* 0x080fe20000410000 */
[-C--:B------:R-:W-:Y:S01]  /*8e20*/  FMUL.FTZ R84, R84, R11.reuse ;  /* 0x0000000b54547220 */ /* 0x080fe20000410000 */
[----:B------:R2:W4:Y:S01]  /*8e30*/  MUFU.EX2 R12, R157 ;  /* 0x0000009d000c7308 */ /* 0x0005220000000800 */
[----:B-1----:R-:W-:Y:S01]  /*8e40*/  FADD.FTZ R4, R177, R4 ;  /* 0x00000004b1047221 */ /* 0x002fe20000010000 */
[----:B0-----:R-:W-:Y:S01]  /*8e50*/  F2FP.BF16.F32.PACK_AB R153, R8, R176 ;  /* 0x000000b00899723e */ /* 0x001fe200000010ff */
[----:B------:R-:W-:Y:S01]  /*8e60*/  BAR.SYNC.DEFER_BLOCKING 0xf, 0x100 ;  /* 0x03c4000000007b1d */ /* 0x000fe20000010000 */
[-C--:B------:R-:W-:Y:S01]  /*8e70*/  FMUL.FTZ R85, R85, R11.reuse ;  /* 0x0000000b55557220 */ /* 0x080fe20000410000 */
[-C--:B------:R-:W-:Y:S01]  /*8e80*/  FMUL.FTZ R88, R88, R11.reuse ;  /* 0x0000000b58587220 */ /* 0x080fe20000410000 */
[-C--:B------:R-:W-:Y:S01]  /*8e90*/  FMUL.FTZ R89, R89, R11.reuse ;  /* 0x0000000b59597220 */ /* 0x080fe20000410000 */
[-C--:B------:R-:W-:Y:S01]  /*8ea0*/  FMUL.FTZ R92, R92, R11.reuse ;  /* 0x0000000b5c5c7220 */ /* 0x080fe20000410000 */
[----:B------:R-:W-:Y:S01]  /*8eb0*/  FMUL.FTZ R93, R93, R11 ;  /* 0x0000000b5d5d7220 */ /* 0x000fe20000410000 */
[----:B------:R-:W0:Y:S01]  /*8ec0*/  MUFU.EX2 R178, R178 ;  /* 0x000000b200b27308 */ /* 0x000e220000000800 */
[C---:B---3--:R-:W-:Y:S01]  /*8ed0*/  FADD.FTZ R4, R10.reuse, R4 ;  /* 0x000000040a047221 */ /* 0x048fe20000010000 */
[----:B--2---:R-:W-:Y:S01]  /*8ee0*/  F2FP.BF16.F32.PACK_AB R157, R10, R177 ;  /* 0x000000b10a9d723e */ /* 0x004fe200000010ff */
[-C--:B------:R-:W-:Y:S01]  /*8ef0*/  FMUL.FTZ R96, R96, R11.reuse ;  /* 0x0000000b60607220 */ /* 0x080fe20000410000 */
[-C--:B------:R-:W-:Y:S01]  /*8f00*/  FMUL.FTZ R97, R97, R11.reuse ;  /* 0x0000000b61617220 */ /* 0x080fe20000410000 */
[-C--:B------:R-:W-:Y:S01]  /*8f10*/  FMUL.FTZ R100, R100, R11.reuse ;  /* 0x0000000b64647220 */ /* 0x080fe20000410000 */
[-C--:B------:R-:W-:Y:S01]  /*8f20*/  FMUL.FTZ R101, R101, R11.reuse ;  /* 0x0000000b65657220 */ /* 0x080fe20000410000 */
[-C--:B------:R-:W-:Y:S01]  /*8f30*/  FMUL.FTZ R104, R104, R11.reuse ;  /* 0x0000000b68687220 */ /* 0x080fe20000410000 */
[----:B------:R1:W2:Y:S01]  /*8f40*/  MUFU.EX2 R13, R159 ;  /* 0x0000009f000d7308 */ /* 0x0002a20000000800 */
[----:B----4-:R-:W-:Y:S01]  /*8f50*/  FADD.FTZ R4, R12, R4 ;  /* 0x000000040c047221 */ /* 0x010fe20000010000 */
[-C--:B------:R-:W-:Y:S01]  /*8f60*/  FMUL.FTZ R105, R105, R11.reuse ;  /* 0x0000000b69697220 */ /* 0x080fe20000410000 */
[-C--:B------:R-:W-:Y:S01]  /*8f70*/  FMUL.FTZ R108, R108, R11.reuse ;  /* 0x0000000b6c6c7220 */ /* 0x080fe20000410000 */
[-C--:B------:R-:W-:Y:S01]  /*8f80*/  FMUL.FTZ R109, R109, R11.reuse ;  /* 0x0000000b6d6d7220 */ /* 0x080fe20000410000 */
[-C--:B------:R-:W-:Y:S01]  /*8f90*/  FMUL.FTZ R112, R112, R11.reuse ;  /* 0x0000000b70707220 */ /* 0x080fe20000410000 */
[-C--:B------:R-:W-:Y:S01]  /*8fa0*/  FMUL.FTZ R113, R113, R11.reuse ;  /* 0x0000000b71717220 */ /* 0x080fe20000410000 */
[-C--:B------:R-:W-:Y:S01]  /*8fb0*/  FMUL.FTZ R116, R116, R11.reuse ;  /* 0x0000000b74747220 */ /* 0x080fe20000410000 */
[----:B------:R-:W3:Y:S01]  /*8fc0*/  MUFU.EX2 R161, R161 ;  /* 0x000000a100a17308 */ /* 0x000ee20000000800 */
[C---:B0-----:R-:W-:Y:S01]  /*8fd0*/  FADD.FTZ R4, R178.reuse, R4 ;  /* 0x00000004b2047221 */ /* 0x041fe20000010000 */
[----:B-1----:R-:W-:Y:S01]  /*8fe0*/  F2FP.BF16.F32.PACK_AB R159, R178, R12 ;  /* 0x0000000cb29f723e */ /* 0x002fe200000010ff */
[----:B------:R0:W-:Y:S01]  /*8ff0*/  STSM.16.M88.4 [R22+0x26800], R152 ;  /* 0x0268009816007844 */ /* 0x0001e20000000200 */
[-C--:B------:R-:W-:Y:S01]  /*9000*/  FMUL.FTZ R117, R117, R11.reuse ;  /* 0x0000000b75757220 */ /* 0x080fe20000410000 */
[-C--:B------:R-:W-:Y:S01]  /*9010*/  FMUL.FTZ R120, R120, R11.reuse ;  /* 0x0000000b78787220 */ /* 0x080fe20000410000 */
[-C--:B------:R-:W-:Y:S01]  /*9020*/  FMUL.FTZ R121, R121, R11.reuse ;  /* 0x0000000b79797220 */ /* 0x080fe20000410000 */
[----:B------:R0:W-:Y:S01]  /*9030*/  STSM.16.M88.4 [R23], R156 ;  /* 0x0000009c17007844 */ /* 0x0001e20000000200 */
        /* <DEDUP_REMOVED lines=20> */
[----:B------:R-:W-:Y:S01]  /*9180*/  FMUL.FTZ R149, R149, R11 ;  /* 0x0000000b95957220 */ /* 0x000fe20000410000 */
[-C--:B------:R-:W-:Y:S01]  /*9190*/  FMUL.FTZ R26, R26, R9.reuse ;  /* 0x000000091a1a7220 */ /* 0x080fe20000410000 */
[-C--:B------:R-:W-:Y:S01]  /*91a0*/  FMUL.FTZ R27, R27, R9.reuse ;  /* 0x000000091b1b7220 */ /* 0x080fe20000410000 */
[----:B------:R-:W-:Y:S01]  /*91b0*/  FMUL.FTZ R30, R30, R9 ;  /* 0x000000091e1e7220 */ /* 0x000fe20000410000 */
        /* <DEDUP_REMOVED lines=24> */
[-C--:B------:R-:W-:Y:S01]  /*9340*/  FMUL.FTZ R62, R62, R9.reuse ;  /* 0x000000093e3e7220 */ /* 0x080fe20000410000 */
[----:B--2---:R-:W-:Y:S01]  /*9350*/  FADD.FTZ R4, R171, R4 ;  /* 0x00000004ab047221 */ /* 0x004fe20000010000 */
[-C--:B------:R-:W-:Y:S01]  /*9360*/  FMUL.FTZ R63, R63, R9.reuse ;  /* 0x000000093f3f7220 */ /* 0x080fe20000410000 */
[-C--:B------:R-:W-:Y:S01]  /*9370*/  FMUL.FTZ R66, R66, R9.reuse ;  /* 0x0000000942427220 */ /* 0x080fe20000410000 */
[-C--:B------:R-:W-:Y:S01]  /*9380*/  FMUL.FTZ R67, R67, R9.reuse ;  /* 0x0000000943437220 */ /* 0x080fe20000410000 */
[-C--:B------:R-:W-:Y:S01]  /*9390*/  FMUL.FTZ R70, R70, R9.reuse ;  /* 0x0000000946467220 */ /* 0x080fe20000410000 */
[-C--:B------:R-:W-:Y:S01]  /*93a0*/  FMUL.FTZ R71, R71, R9.reuse ;  /* 0x0000000947477220 */ /* 0x080fe20000410000 */
[-C--:B------:R-:W-:Y:S01]  /*93b0*/  FMUL.FTZ R74, R74, R9.reuse ;  /* 0x000000094a4a7220 */ /* 0x080fe20000410000 */
[----:B------:R-:W-:Y:S01]  /*93c0*/  FMUL.FTZ R75, R75, R9 ;  /* 0x000000094b4b7220 */ /* 0x000fe20000410000 */
[C---:B---3--:R-:W-:Y:S01]  /*93d0*/  F2FP.BF16.F32.PACK_AB R167, R173.reuse, R171 ;  /* 0x000000abada7723e */ /* 0x048fe200000010ff */
[----:B------:R-:W-:Y:S01]  /*93e0*/  FADD.FTZ R4, R173, R4 ;  /* 0x00000004ad047221 */ /* 0x000fe20000010000 */
[-C--:B------:R-:W-:Y:S01]  /*93f0*/  FMUL.FTZ R78, R78, R9.reuse ;  /* 0x000000094e4e7220 */ /* 0x080fe20000410000 */
[-C--:B------:R-:W-:Y:S01]  /*9400*/  FMUL.FTZ R79, R79, R9.reuse ;  /* 0x000000094f4f7220 */ /* 0x080fe20000410000 */
[-C--:B------:R-:W-:Y:S01]  /*9410*/  FMUL.FTZ R82, R82, R9.reuse ;  /* 0x0000000952527220 */ /* 0x080fe20000410000 */
[----:B------:R0:W-:Y:S01]  /*9420*/  STSM.16.M88.4 [R184], R164 ;  /* 0x000000a4b8007844 */ /* 0x0001e20000000200 */
        /* <DEDUP_REMOVED lines=35> */
[----:B0-----:R-:W-:Y:S06]  /*9660*/  @!P0 BRA `(.L_x_2283) ;  /* 0x0000000000048947 */ /* 0x001fec0003800000 */
[----:B------:R-:W-:Y:S01]  /*9670*/  BPT.TRAP 0x1 ;  /* 0x000000040000795c */ /* 0x000fe20000300000 */
.L_x_2283:
[----:B------:R0:W1:Y:S01]  /*9680*/  SYNCS.PHASECHK.TRANS64.TRYWAIT P1, [UR25+0x28c50], R7 ;  /* 0x028c5007ff0075a7 */ /* 0x0000620008020159 */
[----:B------:R-:W-:Y:S05]  /*9690*/  @!P0 BRA `(.L_x_2284) ;  /* 0x0000000000048947 */ /* 0x000fea0003800000 */
[----:B------:R-:W-:Y:S01]  /*96a0*/  BPT.TRAP 0x1 ;  /* 0x000000040000795c */ /* 0x000fe20000300000 */
.L_x_2284:
[----:B-1----:R-:W-:Y:S05]  /*96b0*/  @P1 BRA `(.L_x_2285) ;  /* 0x0000000000081947 */ /* 0x002fea0003800000 */
[----:B------:R-:W1:Y:S02]  /*96c0*/  SYNCS.PHASECHK.TRANS64.TRYWAIT P1, [UR25+0x28c50], R7 ;  /* 0x028c5007ff0075a7 */ /* 0x000e640008020159 */
[----:B-1----:R-:W-:Y:S05]  /*96d0*/  @!P1 BRA `(.L_x_2286) ;  /* 0x0000010800449947 */ /* 0x002fea0003800000 */
.L_x_2285:
        /* <DEDUP_REMOVED lines=29> */
[----:B--2---:R-:W2:Y:S02]  /*98b0*/  FENCE.VIEW.ASYNC.S ;  /* 0x00000000000073c6 */ /* 0x004ea40000000000 */
[----:B--2---:R-:W-:Y:S01]  /*98c0*/  NOP ;  /* 0x0000000000007918 */ /* 0x004fe20000000000 */
[----:B------:R-:W-:Y:S06]  /*98d0*/  BAR.ARV 0xe, 0x100 ;  /* 0x0384000000007b1d */ /* 0x000fec0000002000 */
[----:B------:R-:W-:Y:S05]  /*98e0*/  @!P0 BRA `(.L_x_2287) ;  /* 0x0000000000048947 */ /* 0x000fea0003800000 */
[----:B------:R-:W-:Y:S01]  /*98f0*/  BPT.TRAP 0x1 ;  /* 0x000000040000795c */ /* 0x000fe20000300000 */
.L_x_2287:
[----:B------:R-:W-:Y:S01]  /*9900*/  UISETP.GT.AND UP0, UPT, UR26, UR20, UPT ;  /* 0x000000141a00728c */ /* 0x000fe2000bf04270 */
[----:B------:R-:W-:Y:S01]  /*9910*/  IMAD.MOV.U32 R11, RZ, RZ, R5 ;  /* 0x000000ffff0b7224 */ /* 0x000fe200078e0005 */
        /* <DEDUP_REMOVED lines=8> */
.L_x_2269:
[----:B------:R-:W-:Y:S02]  /*99a0*/  UISETP.NE.AND UP1, UPT, UR52, URZ, UPT ;  /* 0x0000003f3400728c */ /* 0x000fe4000bf25270 */
[----:B------:R-:W-:Y:S02]  /*99b0*/  UISETP.NE.AND UP0, UPT, UR51, URZ, UPT ;  /* 0x0000003f3300728c */ /* 0x000fe4000bf05270 */
[----:B------:R-:W-:Y:S02]  /*99c0*/  UIADD3 UR11, UR45, 0x3f, URZ ;  /* 0x0000003f2d0b7890 */ /* 0x000fe4000fffe03f */
[----:B------:R-:W-:Y:S02]  /*99d0*/  UIADD3 UR14, UR48, 0x1, -UR50 ;  /* 0x00000001300e7890 */ /* 0x000fe4000fffe832 */
[----:B------:R-:W-:-:S03]  /*99e0*/  PLOP3.LUT P1, PT, PT, PT, UP0, 0x40, 0x0 ;  /* 0x000000000000781c */ /* 0x000fc60003f2e808 */
[----:B------:R-:W-:Y:S01]  /*99f0*/  @UP1 ULDC UR6, c[0x0][0x44c] ;  /* 0x0001130000061ab9 */ /* 0x000fe20000000800 */
[----:B------:R-:W-:Y:S01]  /*9a00*/  @UP1 ULDC UR15, c[0x0][0x450] ;  /* 0x00011400000f1ab9 */ /* 0x000fe20000000800 */
[----:B------:R-:W-:-:S04]  /*9a10*/  UIMAD.WIDE.U32 UR6, UR11, UR6, URZ ;  /* 0x000000060b0672a5 */ /* 0x000fc8000f8e003f */
[----:B------:R-:W-:-:S04]  /*9a20*/  @UP1 USHF.R.U32.HI UR11, URZ, UR15, UR7 ;  /* 0x0000000f3f0b1299 */ /* 0x000fc80008011607 */
[----:B------:R-:W-:-:S04]  /*9a30*/  UIADD3 UR11, UR14, UR11, URZ ;  /* 0x0000000b0e0b7290 */ /* 0x000fc8000fffe03f */
[----:B------:R-:W-:Y:S01]  /*9a40*/  UIADD3 UR22, UR11, -UR22, URZ ;  /* 0x800000160b167290 */ /* 0x000fe2000fffe03f */
[----:B------:R-:W-:Y:S11]  /*9a50*/  @P1 BRA `(.L_x_2289) ;  /* 0x00000000004c1947 */ /* 0x000ff60003800000 */
[----:B------:R-:W-:-:S06]  /*9a60*/  UISETP.GT.AND UP0, UPT, UR11, -0x1, UPT ;  /* 0xffffffff0b00788c */ /* 0x000fcc000bf04270 */
[----:B------:R-:W-:-:S13]  /*9a70*/  PLOP3.LUT P1, PT, PT, PT, UP0, 0x80, 0x0 ;  /* 0x000000000000781c */ /* 0x000fda0003f2f008 */
[----:B------:R-:W-:Y:S05]  /*9a80*/  @P1 BRA `(.L_x_2290) ;  /* 0x0000000000201947 */ /* 0x000fea0003800000 */
[----:B------:R-:W-:Y:S01]  /*9a90*/  ULDC UR18, c[0x0][0x9e4] ;  /* 0x0002790000127ab9 */ /* 0x000fe20000000800 */
[----:B------:R-:W-:Y:S02]  /*9aa0*/  ULOP3.LUT UR11, URZ, UR11, URZ, 0x33, !UPT ;  /* 0x0000000b3f0b7292 */ /* 0x000fe4000f8e333f */
[----:B------:R-:W-:-:S11]  /*9ab0*/  UISETP.NE.AND UP0, UPT, UR18, 0x1, UPT ;  /* 0x000000011200788c */ /* 0x000fd6000bf05270 */
[----:B------:R-:W-:Y:S02]  /*9ac0*/  @UP0 ULDC.64 UR6, c[0x0][0x9e8] ;  /* 0x00027a0000060ab9 */ /* 0x000fe40000000a00 */
[----:B------:R-:W-:-:S04]  /*9ad0*/  UIMAD.WIDE.U32 UR14, UR11, UR6, URZ ;  /* 0x000000060b0e72a5 */ /* 0x000fc8000f8e003f */
[----:B------:R-:W-:-:S04]  /*9ae0*/  @UP0 USHF.R.U32.HI UR11, URZ, UR7, UR15 ;  /* 0x000000073f0b0299 */ /* 0x000fc8000801160f */
[----:B------:R-:W-:Y:S01]  /*9af0*/  ULOP3.LUT UR11, URZ, UR11, URZ, 0x33, !UPT ;  /* 0x0000000b3f0b7292 */ /* 0x000fe2000f8e333f */
[----:B------:R-:W-:Y:S11]  /*9b00*/  BRA `(.L_x_2291) ;  /* 0x0000000000147947 */ /* 0x000ff60003800000 */
.L_x_2290:
[----:B------:R-:W-:Y:S02]  /*9b10*/  ULDC UR18, c[0x0][0x9e4] ;  /* 0x0002790000127ab9 */ /* 0x000fe40000000800 */
[----:B------:R-:W-:-:S11]  /*9b20*/  UISETP.NE.AND UP0, UPT, UR18, 0x1, UPT ;  /* 0x000000011200788c */ /* 0x000fd6000bf05270 */
[----:B------:R-:W-:Y:S02]  /*9b30*/  @UP0 ULDC.64 UR6, c[0x0][0x9e8] ;  /* 0x00027a0000060ab9 */ /* 0x000fe40000000a00 */
[----:B------:R-:W-:-:S04]  /*9b40*/  UIMAD.WIDE.U32 UR14, UR11, UR6, URZ ;  /* 0x000000060b0e72a5 */ /* 0x000fc8000f8e003f */
[----:B------:R-:W-:-:S12]  /*9b50*/  @UP0 USHF.R.U32.HI UR11, URZ, UR7, UR15 ;  /* 0x000000073f0b0299 */ /* 0x000fd8000801160f */
.L_x_2291:
[----:B------:R-:W-:-:S04]  /*9b60*/  UIMAD UR11, UR11, UR18, URZ ;  /* 0x000000120b0b72a4 */ /* 0x000fc8000f8e023f */
[----:B------:R-:W-:-:S04]  /*9b70*/  UISETP.LT.AND UP0, UPT, UR22, UR11, UPT ;  /* 0x0000000b1600728c */ /* 0x000fc8000bf01270 */
[----:B------:R-:W-:-:S12]  /*9b80*/  USEL UR22, UR22, UR11, !UP0 ;  /* 0x0000000b16167287 */ /* 0x000fd8000c000000 */
.L_x_2289:
[----:B------:R-:W-:-:S04]  /*9b90*/  UIADD3 UR22, UR22, 0x3f, URZ ;  /* 0x0000003f16167890 */ /* 0x000fc8000fffe03f */
        /* <DEDUP_REMOVED lines=8> */
[----:B012---:R-:W-:Y:S01]  /*9c20*/  IMAD.MOV.U32 R8, RZ, RZ, R5 ;  /* 0x000000ffff087224 */ /* 0x007fe200078e0005 */
[----:B------:R-:W-:Y:S01]  /*9c30*/  UMOV UR24, UR38 ;  /* 0x0000002600187c82 */ /* 0x000fe20008000000 */
[----:B------:R-:W-:Y:S01]  /*9c40*/  IMAD.MOV.U32 R9, RZ, RZ, R6 ;  /* 0x000000ffff097224 */ /* 0x000fe200078e0006 */
[----:B------:R-:W-:Y:S01]  /*9c50*/  ULDC UR23, c[0x0][0x9d8] ;  /* 0x0002760000177ab9 */ /* 0x000fe20000000800 */
[----:B------:R-:W-:-:S05]  /*9c60*/  ULDC UR22, c[0x0][0x988] ;  /* 0x0002620000167ab9 */ /* 0x000fca0000000800 */
.L_x_2303:
        /* <DEDUP_REMOVED lines=8> */
[----:B012---:R-:W-:Y:S10]  /*9cf0*/  @!P0 BRA `(.L_x_2293) ;  /* 0x0000000000048947 */ /* 0x007ff40003800000 */
[----:B------:R-:W-:Y:S01]  /*9d00*/  BPT.TRAP 0x1 ;  /* 0x000000040000795c */ /* 0x000fe20000300000 */
.L_x_2293:
[----:B------:R-:W-:Y:S01]  /*9d10*/  ULEA UR21, UR38, UR41, 0x3 ;  /* 0x0000002926157291 */ /* 0x000fe2000f8e183f */
[----:B------:R-:W-:-:S05]  /*9d20*/  IMAD.U32 R7, RZ, RZ, UR37 ;  /* 0x00000025ff077e24 */ /* 0x000fca000f8e00ff */
[----:B------:R-:W-:-:S04]  /*9d30*/  SHF.L.U32 R7, R7, 0x1f, RZ ;  /* 0x0000001f07077819 */ /* 0x000fc800000006ff */
[----:B------:R0:W1:Y:S01]  /*9d40*/  SYNCS.PHASECHK.TRANS64.TRYWAIT P1, [UR21+0x28c30], R7 ;  /* 0x028c3007ff0075a7 */ /* 0x0000620008020155 */
[----:B------:R-:W-:Y:S05]  /*9d50*/  @!P0 BRA `(.L_x_2294) ;  /* 0x0000000000048947 */ /* 0x000fea0003800000 */
[----:B------:R-:W-:Y:S01]  /*9d60*/  BPT.TRAP 0x1 ;  /* 0x000000040000795c */ /* 0x000fe20000300000 */
.L_x_2294:
[----:B-1----:R-:W-:Y:S05]  /*9d70*/  @P1 BRA `(.L_x_2295) ;  /* 0x0000000000081947 */ /* 0x002fea0003800000 */
[----:B------:R-:W1:Y:S02]  /*9d80*/  SYNCS.PHASECHK.TRANS64.TRYWAIT P1, [UR21+0x28c30], R7 ;  /* 0x028c3007ff0075a7 */ /* 0x000e640008020155 */
[----:B-1----:R-:W-:Y:S05]  /*9d90*/  @!P1 BRA `(.L_x_2296) ;  /* 0x0000010000ac9947 */ /* 0x002fea0003800000 */
.L_x_2295:
[----:B------:R-:W-:Y:S01]  /*9da0*/  R2UR UR18, R0 ;  /* 0x00000000001272ca */ /* 0x000fe200000e0000 */
[----:B------:R-:W-:Y:S01]  /*9db0*/  WARPGROUP.ARRIVE ;  /* 0x00000000000079c5 */ /* 0x000fe20000000000 */
        /* <DEDUP_REMOVED lines=21> */
.L_x_2297:
        /* <DEDUP_REMOVED lines=23> */
[----:B-1----:R-:W-:Y:S01]  /*a080*/  FMNMX.FTZ R6, R5, R9, !PT ;  /* 0x0000000905067209 */ /* 0x002fe20007810000 */
[----:B------:R-:W-:Y:S01]  /*a090*/  FMUL.FTZ R162, R162, UR23 ;  /* 0x00000017a2a27c20 */ /* 0x000fe20008410000 */
[----:B------:R-:W-:Y:S01]  /*a0a0*/  FMUL.FTZ R172, R182, UR23 ;  /* 0x00000017b6ac7c20 */ /* 0x000fe20008410000 */
[----:B------:R-:W-:Y:S01]  /*a0b0*/  FMUL.FTZ R173, R183, UR23 ;  /* 0x00000017b7ad7c20 */ /* 0x000fe20008410000 */
[----:B------:R-:W-:Y:S01]  /*a0c0*/  ISETP.NE.AND P1, PT, R18, RZ, PT ;  /* 0x000000ff1200720c */ /* 0x000fe20003f25270 */
[----:B------:R-:W-:-:S02]  /*a0d0*/  UIADD3 UR6, UR21, 0x28c40, URZ ;  /* 0x00028c4015067890 */ /* 0x000fc4000fffe03f */
[----:B------:R-:W1:Y:S01]  /*a0e0*/  MUFU.TANH R12, R12 ;  /* 0x0000000c000c7308 */ /* 0x000e620000002400 */
[----:B--2---:R-:W-:Y:S01]  /*a0f0*/  FMNMX.FTZ R6, R10, R6, !PT ;  /* 0x000000060a067209 */ /* 0x004fe20007810000 */
[----:B------:R-:W-:-:S06]  /*a100*/  UPRMT UR6, UR40, 0x654, UR6 ;  /* 0x0000065428067896 */ /* 0x000fcc0008000006 */
[----:B------:R-:W2:Y:S01]  /*a110*/  MUFU.TANH R13, R13 ;  /* 0x0000000d000d7308 */ /* 0x000ea20000002400 */
[----:B---3--:R-:W-:Y:S02]  /*a120*/  FMNMX.FTZ R6, R11, R6, !PT ;  /* 0x000000060b067209 */ /* 0x008fe40007810000 */
[----:B------:R-:W-:Y:S05]  /*a130*/  SYNCS.ARRIVE.TRANS64.RED.A1T0 RZ, [UR6], RZ ;  /* 0x000000ffffff79a7 */ /* 0x000fea0008100406 */
[----:B------:R-:W3:Y:S01]  /*a140*/  MUFU.TANH R14, R14 ;  /* 0x0000000e000e7308 */ /* 0x000ee20000002400 */
[----:B-1----:R-:W-:-:S07]  /*a150*/  FMNMX.FTZ R6, R12, R6, !PT ;  /* 0x000000060c067209 */ /* 0x002fce0007810000 */
[----:B------:R-:W1:Y:S01]  /*a160*/  MUFU.TANH R15, R15 ;  /* 0x0000000f000f7308 */ /* 0x000e620000002400 */
[----:B--2---:R-:W-:-:S07]  /*a170*/  FMNMX.FTZ R6, R13, R6, !PT ;  /* 0x000000060d067209 */ /* 0x004fce0007810000 */
[----:B------:R-:W2:Y:S01]  /*a180*/  MUFU.TANH R20, R20 ;  /* 0x0000001400147308 */ /* 0x000ea20000002400 */
[----:B---3--:R-:W-:-:S07]  /*a190*/  FMNMX.FTZ R6, R14, R6, !PT ;  /* 0x000000060e067209 */ /* 0x008fce0007810000 */
        /* <DEDUP_REMOVED lines=16> */
[----:B------:R-:W-:Y:S01]  /*a2a0*/  MUFU.TANH R155, R155 ;  /* 0x0000009b009b7308 */ /* 0x000fe20000002400 */
[----:B---3--:R-:W-:-:S07]  /*a2b0*/  FMNMX.FTZ R6, R164, R6, !PT ;  /* 0x00000006a4067209 */ /* 0x008fce0007810000 */
[----:B------:R-:W-:Y:S01]  /*a2c0*/  MUFU.TANH R158, R158 ;  /* 0x0000009e009e7308 */ /* 0x000fe20000002400 */
[----:B-1----:R-:W-:-:S05]  /*a2d0*/  FMNMX.FTZ R6, R165, R6, !PT ;  /* 0x00000006a5067209 */ /* 0x002fca0007810000 */
[----:B------:R-:W1:Y:S02]  /*a2e0*/  SHFL.BFLY PT, R161, R6, 0x2, 0x1f ;  /* 0x0c401f0006a17f89 */ /* 0x000e6400000e0000 */
[----:B------:R-:W-:Y:S08]  /*a2f0*/  MUFU.TANH R159, R159 ;  /* 0x0000009f009f7308 */ /* 0x000ff00000002400 */
[----:B------:R-:W-:Y:S08]  /*a300*/  MUFU.TANH R162, R162 ;  /* 0x000000a200a27308 */ /* 0x000ff00000002400 */
[----:B------:R-:W-:Y:S01]  /*a310*/  MUFU.TANH R172, R172 ;  /* 0x000000ac00ac7308 */ /* 0x000fe20000002400 */
[----:B-1----:R-:W-:Y:S01]  /*a320*/  FMNMX.FTZ R6, R6, R161, !PT ;  /* 0x000000a106067209 */ /* 0x002fe20007810000 */
[----:B------:R-:W-:-:S06]  /*a330*/  FMUL.FTZ R161, R154, UR23 ;  /* 0x000000179aa17c20 */ /* 0x000fcc0008410000 */
[----:B------:R-:W-:Y:S01]  /*a340*/  MUFU.TANH R173, R173 ;  /* 0x000000ad00ad7308 */ /* 0x000fe20000002400 */
[----:B------:R-:W1:Y:S07]  /*a350*/  SHFL.BFLY PT, R168, R6, 0x1, 0x1f ;  /* 0x0c201f0006a87f89 */ /* 0x000e6e00000e0000 */
[----:B------:R-:W-:Y:S01]  /*a360*/  MUFU.TANH R161, R161 ;  /* 0x000000a100a17308 */ /* 0x000fe20000002400 */
[----:B-1----:R-:W-:-:S05]  /*a370*/  FMNMX.FTZ R6, R6, R168, !PT ;  /* 0x000000a806067209 */ /* 0x002fca0007810000 */
        /* <DEDUP_REMOVED lines=22> */
[-C--:B-1----:R-:W-:Y:S01]  /*a4e0*/  FMUL.FTZ R24, R24, R9.reuse ;  /* 0x0000000918187220 */ /* 0x082fe20000410000 */
[-C--:B------:R-:W-:Y:S01]  /*a4f0*/  FMUL.FTZ R25, R25, R9.reuse ;  /* 0x0000000919197220 */ /* 0x080fe20000410000 */
[-C--:B------:R-:W-:Y:S01]  /*a500*/  FMUL.FTZ R28, R28, R9.reuse ;  /* 0x000000091c1c7220 */ /* 0x080fe20000410000 */
[-C--:B------:R-:W-:Y:S01]  /*a510*/  FMUL.FTZ R29, R29, R9.reuse ;  /* 0x000000091d1d7220 */ /* 0x080fe20000410000 */
[-C--:B------:R-:W-:Y:S01]  /*a520*/  FMUL.FTZ R32, R32, R9.reuse ;  /* 0x0000000920207220 */ /* 0x080fe20000410000 */
[-C--:B------:R-:W-:Y:S01]  /*a530*/  FMUL.FTZ R33, R33, R9.reuse ;  /* 0x0000000921217220 */ /* 0x080fe20000410000 */
[----:B------:R-:W-:Y:S01]  /*a540*/  FMUL.FTZ R36, R36, R9 ;  /* 0x0000000924247220 */ /* 0x000fe20000410000 */
        /* <DEDUP_REMOVED lines=11> */
[----:B-1----:R-:W-:Y:S01]  /*a600*/  FMUL.FTZ R12, R170, UR23 ;  /* 0x00000017aa0c7c20 */ /* 0x002fe20008410000 */
[----:B------:R-:W-:Y:S01]  /*a610*/  FMUL.FTZ R170, R178, UR23 ;  /* 0x00000017b2aa7c20 */ /* 0x000fe20008410000 */
        /* <DEDUP_REMOVED lines=18> */
[----:B------:R-:W-:Y:S01]  /*a740*/  FMUL.FTZ R69, R69, R9 ;  /* 0x0000000945457220 */ /* 0x000fe20000410000 */
[----:B------:R-:W3:Y:S01]  /*a750*/  MUFU.TANH R3, R3 ;  /* 0x0000000300037308 */ /* 0x000ee20000002400 */
[----:B-1----:R-:W-:Y:S01]  /*a760*/  FADD.FTZ R11, R5, R154 ;  /* 0x0000009a050b7221 */ /* 0x002fe20000010000 */
[----:B------:R-:W-:Y:S01]  /*a770*/  F2FP.BF16.F32.PACK_AB R154, R169, R5 ;  /* 0x00000005a99a723e */ /* 0x000fe200000010ff */
[-C--:B------:R-:W-:Y:S01]  /*a780*/  FMUL.FTZ R72, R72, R9.reuse ;  /* 0x0000000948487220 */ /* 0x080fe20000410000 */
[----:B------:R-:W-:Y:S01]  /*a790*/  FMNMX.FTZ R5, R161, R8, !PT ;  /* 0x00000008a1057209 */ /* 0x000fe20007810000 */
[----:B------:R-:W-:Y:S01]  /*a7a0*/  FADD.FTZ R11, R169, R11 ;  /* 0x0000000ba90b7221 */ /* 0x000fe20000010000 */
[----:B------:R-:W-:Y:S01]  /*a7b0*/  FMUL.FTZ R169, R175, UR23 ;  /* 0x00000017afa97c20 */ /* 0x000fe20008410000 */
[----:B------:R-:W-:Y:S01]  /*a7c0*/  FMUL.FTZ R73, R73, R9 ;  /* 0x0000000949497220 */ /* 0x000fe20000410000 */
[----:B------:R-:W-:Y:S01]  /*a7d0*/  FMNMX.FTZ R5, R155, R5, !PT ;  /* 0x000000059b057209 */ /* 0x000fe20007810000 */
[----:B------:R-:W1:Y:S01]  /*a7e0*/  MUFU.TANH R12, R12 ;  /* 0x0000000c000c7308 */ /* 0x000e620000002400 */
[-C--:B------:R-:W-:Y:S01]  /*a7f0*/  FMUL.FTZ R76, R76, R9.reuse ;  /* 0x000000094c4c7220 */ /* 0x080fe20000410000 */
[----:B------:R-:W-:Y:S01]  /*a800*/  FMUL.FTZ R77, R77, R9 ;  /* 0x000000094d4d7220 */ /* 0x000fe20000410000 */
[----:B------:R-:W-:Y:S01]  /*a810*/  FMNMX.FTZ R5, R158, R5, !PT ;  /* 0x000000059e057209 */ /* 0x000fe20007810000 */
[-C--:B------:R-:W-:Y:S01]  /*a820*/  FMUL.FTZ R80, R80, R9.reuse ;  /* 0x0000000950507220 */ /* 0x080fe20000410000 */
[-C--:B------:R-:W-:Y:S01]  /*a830*/  FMUL.FTZ R81, R81, R9.reuse ;  /* 0x0000000951517220 */ /* 0x080fe20000410000 */
[----:B------:R-:W-:Y:S01]  /*a840*/  FMUL.FTZ R84, R84, R9 ;  /* 0x0000000954547220 */ /* 0x000fe20000410000 */
[----:B------:R-:W-:Y:S01]  /*a850*/  FMNMX.FTZ R5, R159, R5, !PT ;  /* 0x000000059f057209 */ /* 0x000fe20007810000 */
[----:B------:R-:W4:Y:S01]  /*a860*/  MUFU.TANH R166, R166 ;  /* 0x000000a600a67308 */ /* 0x000f220000002400 */
[-C--:B------:R-:W-:Y:S01]  /*a870*/  FMUL.FTZ R85, R85, R9.reuse ;  /* 0x0000000955557220 */ /* 0x080fe20000410000 */
[----:B------:R-:W-:Y:S01]  /*a880*/  FMUL.FTZ R88, R88, R9 ;  /* 0x0000000958587220 */ /* 0x000fe20000410000 */
[----:B------:R-:W-:Y:S01]  /*a890*/  FMNMX.FTZ R5, R162, R5, !PT ;  /* 0x00000005a2057209 */ /* 0x000fe20007810000 */
[-C--:B------:R-:W-:Y:S01]  /*a8a0*/  FMUL.FTZ R89, R89, R9.reuse ;  /* 0x0000000959597220 */ /* 0x080fe20000410000 */
[-C--:B------:R-:W-:Y:S01]  /*a8b0*/  FMUL.FTZ R92, R92, R9.reuse ;  /* 0x000000095c5c7220 */ /* 0x080fe20000410000 */
[----:B------:R-:W-:Y:S01]  /*a8c0*/  FMUL.FTZ R93, R93, R9 ;  /* 0x000000095d5d7220 */ /* 0x000fe20000410000 */
[----:B------:R-:W-:Y:S01]  /*a8d0*/  FMNMX.FTZ R5, R10, R5, !PT ;  /* 0x000000050a057209 */ /* 0x000fe20007810000 */
[----:B------:R-:W5:Y:S01]  /*a8e0*/  MUFU.TANH R167, R167 ;  /* 0x000000a700a77308 */ /* 0x000f620000002400 */
[-C--:B------:R-:W-:Y:S01]  /*a8f0*/  FMUL.FTZ R96, R96, R9.reuse ;  /* 0x0000000960607220 */ /* 0x080fe20000410000 */
[----:B------:R-:W-:Y:S01]  /*a900*/  FMUL.FTZ R97, R97, R9 ;  /* 0x0000000961617220 */ /* 0x000fe20000410000 */
[----:B--2---:R-:W-:Y:S01]  /*a910*/  FMNMX.FTZ R5, R163, R5, !PT ;  /* 0x00000005a3057209 */ /* 0x004fe20007810000 */
[-C--:B------:R-:W-:Y:S01]  /*a920*/  FMUL.FTZ R100, R100, R9.reuse ;  /* 0x0000000964647220 */ /* 0x080fe20000410000 */
[-C--:B------:R-:W-:Y:S01]  /*a930*/  FMUL.FTZ R101, R101, R9.reuse ;  /* 0x0000000965657220 */ /* 0x080fe20000410000 */
[----:B------:R-:W-:Y:S01]  /*a940*/  FMUL.FTZ R104, R104, R9 ;  /* 0x0000000968687220 */ /* 0x000fe20000410000 */
[----:B---3--:R-:W-:Y:S01]  /*a950*/  FMNMX.FTZ R5, R3, R5, !PT ;  /* 0x0000000503057209 */ /* 0x008fe20007810000 */
[----:B------:R-:W2:Y:S01]  /*a960*/  MUFU.TANH R169, R169 ;  /* 0x000000a900a97308 */ /* 0x000ea20000002400 */
[-C--:B------:R-:W-:Y:S01]  /*a970*/  FMUL.FTZ R105, R105, R9.reuse ;  /* 0x0000000969697220 */ /* 0x080fe20000410000 */
[----:B------:R-:W-:Y:S01]  /*a980*/  FMUL.FTZ R108, R108, R9 ;  /* 0x000000096c6c7220 */ /* 0x000fe20000410000 */
[----:B-1----:R-:W-:Y:S01]  /*a990*/  FMNMX.FTZ R5, R12, R5, !PT ;  /* 0x000000050c057209 */ /* 0x002fe20007810000 */
[-C--:B------:R-:W-:Y:S01]  /*a9a0*/  FMUL.FTZ R109, R109, R9.reuse ;  /* 0x000000096d6d7220 */ /* 0x080fe20000410000 */
[-C--:B------:R-:W-:Y:S01]  /*a9b0*/  FMUL.FTZ R112, R112, R9.reuse ;  /* 0x0000000970707220 */ /* 0x080fe20000410000 */
[----:B------:R-:W-:Y:S01]  /*a9c0*/  FMUL.FTZ R113, R113, R9 ;  /* 0x0000000971717220 */ /* 0x000fe20000410000 */
[----:B----4-:R-:W-:Y:S01]  /*a9d0*/  FMNMX.FTZ R5, R166, R5, !PT ;  /* 0x00000005a6057209 */ /* 0x010fe20007810000 */
[----:B------:R-:W1:Y:S01]  /*a9e0*/  MUFU.TANH R170, R170 ;  /* 0x000000aa00aa7308 */ /* 0x000e620000002400 */
[-C--:B------:R-:W-:Y:S01]  /*a9f0*/  FMUL.FTZ R116, R116, R9.reuse ;  /* 0x0000000974747220 */ /* 0x080fe20000410000 */
[----:B------:R-:W-:Y:S01]  /*aa00*/  FMUL.FTZ R117, R117, R9 ;  /* 0x0000000975757220 */ /* 0x000fe20000410000 */
[----:B-----5:R-:W-:Y:S01]  /*aa10*/  FMNMX.FTZ R5, R167, R5, !PT ;  /* 0x00000005a7057209 */ /* 0x020fe20007810000 */
[-C--:B------:R-:W-:Y:S01]  /*aa20*/  FMUL.FTZ R120, R120, R9.reuse ;  /* 0x0000000978787220 */ /* 0x080fe20000410000 */
[-C--:B------:R-:W-:Y:S01]  /*aa30*/  FMUL.FTZ R121, R121, R9.reuse ;  /* 0x0000000979797220 */ /* 0x080fe20000410000 */
[-C--:B------:R-:W-:Y:S01]  /*aa40*/  FMUL.FTZ R124, R124, R9.reuse ;  /* 0x000000097c7c7220 */ /* 0x080fe20000410000 */
[----:B------:R-:W-:Y:S01]  /*aa50*/  FMUL.FTZ R125, R125, R9 ;  /* 0x000000097d7d7220 */ /* 0x000fe20000410000 */
[----:B------:R-:W3:Y:S01]  /*aa60*/  MUFU.TANH R171, R171 ;  /* 0x000000ab00ab7308 */ /* 0x000ee20000002400 */
[----:B--2---:R-:W-:Y:S01]  /*aa70*/  FMNMX.FTZ R5, R169, R5, !PT ;  /* 0x00000005a9057209 */ /* 0x004fe20007810000 */
[-C--:B------:R-:W-:Y:S01]  /*aa80*/  FMUL.FTZ R128, R128, R9.reuse ;  /* 0x0000000980807220 */ /* 0x080fe20000410000 */
[-C--:B------:R-:W-:Y:S01]  /*aa90*/  FMUL.FTZ R129, R129, R9.reuse ;  /* 0x0000000981817220 */ /* 0x080fe20000410000 */
[-C--:B------:R-:W-:Y:S01]  /*aaa0*/  FMUL.FTZ R132, R132, R9.reuse ;  /* 0x0000000984847220 */ /* 0x080fe20000410000 */
[-C--:B------:R-:W-:Y:S01]  /*aab0*/  FMUL.FTZ R133, R133, R9.reuse ;  /* 0x0000000985857220 */ /* 0x080fe20000410000 */
[-C--:B------:R-:W-:Y:S01]  /*aac0*/  FMUL.FTZ R136, R136, R9.reuse ;  /* 0x0000000988887220 */ /* 0x080fe20000410000 */
[----:B------:R-:W-:Y:S01]  /*aad0*/  FMUL.FTZ R137, R137, R9 ;  /* 0x0000000989897220 */ /* 0x000fe20000410000 */
[----:B------:R-:W-:Y:S01]  /*aae0*/  MUFU.EX2 R178, R156 ;  /* 0x0000009c00b27308 */ /* 0x000fe20000000800 */
[----:B-1----:R-:W-:Y:S01]  /*aaf0*/  FMNMX.FTZ R5, R170, R5, !PT ;  /* 0x00000005aa057209 */ /* 0x002fe20007810000 */
        /* <DEDUP_REMOVED lines=11> */
[----:B------:R-:W1:Y:S02]  /*abb0*/  SHFL.BFLY PT, R174, R5, 0x2, 0x1f ;  /* 0x0c401f0005ae7f89 */ /* 0x000e6400000e0000 */
[----:B------:R-:W-:Y:S08]  /*abc0*/  MUFU.EX2 R15, R15 ;  /* 0x0000000f000f7308 */ /* 0x000ff00000000800 */
[----:B------:R-:W-:Y:S08]  /*abd0*/  MUFU.EX2 R20, R20 ;  /* 0x0000001400147308 */ /* 0x000ff00000000800 */
[----:B------:R-:W-:Y:S01]  /*abe0*/  MUFU.EX2 R21, R21 ;  /* 0x0000001500157308 */ /* 0x000fe20000000800 */
[----:B-1----:R-:W-:-:S07]  /*abf0*/  FMNMX.FTZ R5, R5, R174, !PT ;  /* 0x000000ae05057209 */ /* 0x002fce0007810000 */
[----:B------:R-:W1:Y:S01]  /*ac00*/  MUFU.EX2 R168, R168 ;  /* 0x000000a800a87308 */ /* 0x000e620000000800 */
[----:B------:R-:W2:Y:S07]  /*ac10*/  SHFL.BFLY PT, R174, R5, 0x1, 0x1f ;  /* 0x0c201f0005ae7f89 */ /* 0x000eae00000e0000 */
[----:B------:R-:W-:Y:S08]  /*ac20*/  MUFU.EX2 R177, R165 ;  /* 0x000000a500b17308 */ /* 0x000ff00000000800 */
[----:B------:R1:W-:Y:S02]  /*ac30*/  MUFU.EX2 R179, R160 ;  /* 0x000000a000b37308 */ /* 0x0003e40000000800 */
[----:B-1----:R-:W-:-:S02]  /*ac40*/  F2FP.BF16.F32.PACK_AB R160, R168, R21 ;  /* 0x00000015a8a0723e */ /* 0x002fc400000010ff */
        /* <DEDUP_REMOVED lines=24> */
[-C--:B-1----:R-:W-:Y:S01]  /*add0*/  FMUL.FTZ R26, R26, R10.reuse ;  /* 0x0000000a1a1a7220 */ /* 0x082fe20000410000 */
[-C--:B------:R-:W-:Y:S01]  /*ade0*/  FMUL.FTZ R27, R27, R10.reuse ;  /* 0x0000000a1b1b7220 */ /* 0x080fe20000410000 */
[-C--:B------:R-:W-:Y:S01]  /*adf0*/  FMUL.FTZ R30, R30, R10.reuse ;  /* 0x0000000a1e1e7220 */ /* 0x080fe20000410000 */
[-C--:B------:R-:W-:Y:S01]  /*ae00*/  FMUL.FTZ R31, R31, R10.reuse ;  /* 0x0000000a1f1f7220 */ /* 0x080fe20000410000 */
[-C--:B------:R-:W-:Y:S01]  /*ae10*/  FMUL.FTZ R34, R34, R10.reuse ;  /* 0x0000000a22227220 */ /* 0x080fe20000410000 */
[-C--:B------:R-:W-:Y:S01]  /*ae20*/  FMUL.FTZ R35, R35, R10.reuse ;  /* 0x0000000a23237220 */ /* 0x080fe20000410000 */
[----:B------:R-:W-:Y:S01]  /*ae30*/  FMUL.FTZ R38, R38, R10 ;  /* 0x0000000a26267220 */ /* 0x000fe20000410000 */
        /* <DEDUP_REMOVED lines=49> */
[----:B-1----:R-:W-:Y:S01]  /*b150*/  FADD.FTZ R11, R176, R11 ;  /* 0x0000000bb00b7221 */ /* 0x002fe20000010000 */
[----:B------:R-:W-:Y:S01]  /*b160*/  FADD.FTZ R4, R20, R4 ;  /* 0x0000000414047221 */ /* 0x000fe20000010000 */
[----:B------:R-:W-:Y:S01]  /*b170*/  BAR.SYNC.DEFER_BLOCKING 0xf, 0x100 ;  /* 0x03c4000000007b1d */ /* 0x000fe20000010000 */
[----:B------:R-:W-:Y:S01]  /*b180*/  F2FP.BF16.F32.PACK_AB R157, R176, R157 ;  /* 0x0000009db09d723e */ /* 0x000fe200000010ff */
[-C--:B------:R-:W-:Y:S01]  /*b190*/  FMUL.FTZ R90, R90, R10.reuse ;  /* 0x0000000a5a5a7220 */ /* 0x080fe20000410000 */
[-C--:B------:R-:W-:Y:S01]  /*b1a0*/  FMUL.FTZ R91, R91, R10.reuse ;  /* 0x0000000a5b5b7220 */ /* 0x080fe20000410000 */
[-C--:B------:R-:W-:Y:S01]  /*b1b0*/  FMUL.FTZ R94, R94, R10.reuse ;  /* 0x0000000a5e5e7220 */ /* 0x080fe20000410000 */
[-C--:B------:R-:W-:Y:S01]  /*b1c0*/  FMUL.FTZ R95, R95, R10.reuse ;  /* 0x0000000a5f5f7220 */ /* 0x080fe20000410000 */
[----:B------:R-:W1:Y:S01]  /*b1d0*/  MUFU.EX2 R12, R12 ;  /* 0x0000000c000c7308 */ /* 0x000e620000000800 */
        /* <DEDUP_REMOVED lines=16> */
[----:B-1----:R-:W-:Y:S01]  /*b2e0*/  FADD.FTZ R11, R12, R11 ;  /* 0x0000000b0c0b7221 */ /* 0x002fe20000010000 */
        /* <DEDUP_REMOVED lines=51> */
.L_x_2298:
[----:B------:R2:W3:Y:S01]  /*b620*/  SYNCS.PHASECHK.TRANS64.TRYWAIT P1, [UR21+0x28c50], R7 ;  /* 0x028c5007ff0075a7 */ /* 0x0004e20008020155 */
[----:B------:R-:W-:Y:S05]  /*b630*/  @!P0 BRA `(.L_x_2299) ;  /* 0x0000000000048947 */ /* 0x000fea0003800000 */
[----:B------:R-:W-:Y:S01]  /*b640*/  BPT.TRAP 0x1 ;  /* 0x000000040000795c */ /* 0x000fe20000300000 */
.L_x_2299:
[----:B---3--:R-:W-:Y:S05]  /*b650*/  @P1 BRA `(.L_x_2300) ;  /* 0x0000000000081947 */ /* 0x008fea0003800000 */
[----:B------:R-:W3:Y:S02]  /*b660*/  SYNCS.PHASECHK.TRANS64.TRYWAIT P1, [UR21+0x28c50], R7 ;  /* 0x028c5007ff0075a7 */ /* 0x000ee40008020155 */
[----:B---3--:R-:W-:Y:S05]  /*b670*/  @!P1 BRA `(.L_x_2301) ;  /* 0x000000e8008c9947 */ /* 0x008fea0003800000 */
.L_x_2300:
        /* <DEDUP_REMOVED lines=34> */
.L_x_2302:
[----:B------:R-:W-:Y:S01]  /*b8a0*/  UIADD3 UR21, UR21, 0x28c60, URZ ;  /* 0x00028c6015157890 */ /* 0x000fe2000fffe03f */
[----:B------:R-:W-:Y:S01]  /*b8b0*/  PLOP3.LUT P1, PT, PT, PT, UP0, 0x80, 0x0 ;  /* 0x000000000000781c */ /* 0x000fe20003f2f008 */
[----:B------:R-:W-:Y:S01]  /*b8c0*/  UMOV UR24, UR38 ;  /* 0x0000002600187c82 */ /* 0x000fe20008000000 */
[----:B---3--:R-:W-:Y:S01]  /*b8d0*/  IMAD.MOV.U32 R8, RZ, RZ, R5 ;  /* 0x000000ffff087224 */ /* 0x008fe200078e0005 */
[----:B------:R-:W-:Y:S01]  /*b8e0*/  UPRMT UR21, UR40, 0x654, UR21 ;  /* 0x0000065428157896 */ /* 0x000fe20008000015 */
[----:B------:R-:W-:-:S08]  /*b8f0*/  IMAD.MOV.U32 R9, RZ, RZ, R6 ;  /* 0x000000ffff097224 */ /* 0x000fd000078e0006 */
[----:B------:R-:W-:Y:S01]  /*b900*/  SYNCS.ARRIVE.TRANS64.RED.A1T0 RZ, [UR21], RZ ;  /* 0x000000ffffff79a7 */ /* 0x000fe20008100415 */
[----:B------:R-:W-:Y:S05]  /*b910*/  @P1 BRA `(.L_x_2303) ;  /* 0xffffffe000d41947 */ /* 0x000fea000383ffff */
.L_x_2292:
        /* <DEDUP_REMOVED lines=11> */
.L_x_2323:
[----:B------:R-:W-:-:S04]  /*b9d0*/  UIADD3 UR38, UR27, 0x1, URZ ;  /* 0x000000011b267890 */ /* 0x000fc8000fffe03f */
[----:B------:R-:W-:-:S04]  /*b9e0*/  UISETP.NE.AND UP0, UPT, UR38, 0x2, UPT ;  /* 0x000000022600788c */ /* 0x000fc8000bf05270 */
[----:B------:R-:W-:Y:S02]  /*b9f0*/  USEL UR6, URZ, 0x1, UP0 ;  /* 0x000000013f067887 */ /* 0x000fe40008000000 */
[----:B------:R-:W-:Y:S02]  /*ba00*/  USEL UR38, UR38, URZ, UP0 ;  /* 0x0000003f26267287 */ /* 0x000fe40008000000 */
[----:B------:R-:W-:Y:S01]  /*ba10*/  ULOP3.LUT UR37, UR37, UR6, URZ, 0x3c, !UPT ;  /* 0x0000000625257292 */ /* 0x000fe2000f8e3c3f */
[----:B------:R-:W-:Y:S11]  /*ba20*/  @!P0 BRA `(.L_x_2305) ;  /* 0x0000000000048947 */ /* 0x000ff60003800000 */
[----:B------:R-:W-:Y:S01]  /*ba30*/  BPT.TRAP 0x1 ;  /* 0x000000040000795c */ /* 0x000fe20000300000 */
.L_x_2305:
[----:B------:R-:W-:Y:S01]  /*ba40*/  ULEA UR20, UR38, UR41, 0x3 ;  /* 0x0000002926147291 */ /* 0x000fe2000f8e183f */
[----:B012---:R-:W-:-:S05]  /*ba50*/  IMAD.U32 R7, RZ, RZ, UR37 ;  /* 0x00000025ff077e24 */ /* 0x007fca000f8e00ff */
[----:B------:R-:W-:-:S04]  /*ba60*/  SHF.L.U32 R7, R7, 0x1f, RZ ;  /* 0x0000001f07077819 */ /* 0x000fc800000006ff */
[----:B------:R0:W1:Y:S01]  /*ba70*/  SYNCS.PHASECHK.TRANS64.TRYWAIT P1, [UR20+0x28c30], R7 ;  /* 0x028c3007ff0075a7 */ /* 0x0000620008020154 */
[----:B------:R-:W-:Y:S05]  /*ba80*/  @!P0 BRA `(.L_x_2306) ;  /* 0x0000000000048947 */ /* 0x000fea0003800000 */
[----:B------:R-:W-:Y:S01]  /*ba90*/  BPT.TRAP 0x1 ;  /* 0x000000040000795c */ /* 0x000fe20000300000 */
.L_x_2306:
[----:B-1----:R-:W-:Y:S05]  /*baa0*/  @P1 BRA `(.L_x_2307) ;  /* 0x0000000000081947 */ /* 0x002fea0003800000 */
[----:B------:R-:W1:Y:S02]  /*bab0*/  SYNCS.PHASECHK.TRANS64.TRYWAIT P1, [UR20+0x28c30], R7 ;  /* 0x028c3007ff0075a7 */ /* 0x000e640008020154 */
[----:B-1----:R-:W-:Y:S05]  /*bac0*/  @!P1 BRA `(.L_x_2308) ;  /* 0x000000e400909947 */ /* 0x002fea0003800000 */
.L_x_2307:
        /* <DEDUP_REMOVED lines=23> */
.L_x_2309:
        /* <DEDUP_REMOVED lines=14> */
[----:B-1----:R-:W-:Y:S01]  /*bd20*/  FMUL.FTZ R6, R155, UR21 ;  /* 0x000000159b067c20 */ /* 0x002fe20008410000 */
        /* <DEDUP_REMOVED lines=41> */
[--C-:B-1----:R-:W-:Y:S02]  /*bfc0*/  IMAD.IADD R177, R179, 0x1, R180.reuse ;  /* 0x00000001b3b17824 */ /* 0x102fe400078e02b4 */
        /* <DEDUP_REMOVED lines=45> */
.L_x_2312:
[----:B------:R-:W-:-:S05]  /*c2a0*/  IMAD.U32 R181, RZ, RZ, UR23 ;  /* 0x00000017ffb57e24 */ /* 0x000fca000f8e00ff */
[----:B------:R-:W-:-:S13]  /*c2b0*/  ISETP.NE.AND P1, PT, R181, 0x1, PT ;  /* 0x00000001b500780c */ /* 0x000fda0003f25270 */
[----:B------:R-:W1:Y:S02]  /*c2c0*/  @P1 LDC.64 R8, c[0x0][0x9e8] ;  /* 0x00027a00ff081b82 */ /* 0x000e640000000a00 */
[----:B-1----:R-:W-:-:S05]  /*c2d0*/  @P1 IMAD.HI.U32 R8, R180, R8, RZ ;  /* 0x00000008b4081227 */ /* 0x002fca00078e00ff */
[----:B------:R-:W-:-:S07]  /*c2e0*/  @P1 SHF.R.U32.HI R180, RZ, R9, R8 ;  /* 0x00000009ffb41219 */ /* 0x000fce0000011608 */
.L_x_2313:
[----:B------:R-:W-:Y:S05]  /*c2f0*/  BSYNC B0 ;  /* 0x0000000000007941 */ /* 0x000fea0003800000 */
.L_x_2311:
[----:B------:R-:W-:-:S04]  /*c300*/  IMAD R180, R180, R181, -UR7 ;  /* 0x80000007b4b47e24 */ /* 0x000fc8000f8e02b5 */
[----:B------:R-:W-:-:S05]  /*c310*/  IMAD.IADD R180, R180, 0x1, -R2 ;  /* 0x00000001b4b47824 */ /* 0x000fca00078e0a02 */
[----:B------:R-:W-:Y:S02]  /*c320*/  VIMNMX R176, R176, R180, !PT ;  /* 0x000000b4b0b07248 */ /* 0x000fe40007fe0100 */
[----:B------:R-:W-:-:S07]  /*c330*/  VIADDMNMX R177, R180, R181, R177, PT ;  /* 0x000000b5b4b17246 */ /* 0x000fce00038001b1 */
.L_x_2310:
        /* <DEDUP_REMOVED lines=69> */
.L_x_2316:
[----:B------:R-:W-:-:S05]  /*c790*/  IMAD.U32 R177, RZ, RZ, UR23 ;  /* 0x00000017ffb17e24 */ /* 0x000fca000f8e00ff */
[----:B------:R-:W-:-:S13]  /*c7a0*/  ISETP.NE.AND P2, PT, R177, 0x1, PT ;  /* 0x00000001b100780c */ /* 0x000fda0003f45270 */
[----:B------:R-:W0:Y:S02]  /*c7b0*/  @P2 LDC.64 R8, c[0x0][0x9e8] ;  /* 0x00027a00ff082b82 */ /* 0x000e240000000a00 */
[----:B0-----:R-:W-:-:S05]  /*c7c0*/  @P2 IMAD.HI.U32 R8, R176, R8, RZ ;  /* 0x00000008b0082227 */ /* 0x001fca00078e00ff */
[----:B------:R-:W-:-:S07]  /*c7d0*/  @P2 SHF.R.U32.HI R176, RZ, R9, R8 ;  /* 0x00000009ffb02219 */ /* 0x000fce0000011608 */
.L_x_2317:
[----:B------:R-:W-:Y:S05]  /*c7e0*/  BSYNC B0 ;  /* 0x0000000000007941 */ /* 0x000fea0003800000 */
.L_x_2315:
[----:B------:R-:W-:-:S04]  /*c7f0*/  IMAD R176, R176, R177, -UR7 ;  /* 0x80000007b0b07e24 */ /* 0x000fc8000f8e02b1 */
[----:B------:R-:W-:-:S05]  /*c800*/  IMAD.IADD R176, R176, 0x1, -R2 ;  /* 0x00000001b0b07824 */ /* 0x000fca00078e0a02 */
[----:B------:R-:W-:Y:S02]  /*c810*/  VIMNMX R178, R178, R176, !PT ;  /* 0x000000b0b2b27248 */ /* 0x000fe40007fe0100 */
[----:B------:R-:W-:-:S07]  /*c820*/  VIADDMNMX R179, R176, R177, R179, PT ;  /* 0x000000b1b0b37246 */ /* 0x000fce00038001b3 */
.L_x_2314:
        /* <DEDUP_REMOVED lines=395> */
.L_x_2318:
[----:B------:R0:W1:Y:S01]  /*e0e0*/  SYNCS.PHASECHK.TRANS64.TRYWAIT P1, [UR20+0x28c50], R7 ;  /* 0x028c5007ff0075a7 */ /* 0x0000620008020154 */
[----:B------:R-:W-:Y:S05]  /*e0f0*/  @!P0 BRA `(.L_x_2319) ;  /* 0x0000000000048947 */ /* 0x000fea0003800000 */
[----:B------:R-:W-:Y:S01]  /*e100*/  BPT.TRAP 0x1 ;  /* 0x000000040000795c */ /* 0x000fe20000300000 */
.L_x_2319:
[----:B-1----:R-:W-:Y:S05]  /*e110*/  @P1 BRA `(.L_x_2320) ;  /* 0x0000000000081947 */ /* 0x002fea0003800000 */
[----:B------:R-:W1:Y:S02]  /*e120*/  SYNCS.PHASECHK.TRANS64.TRYWAIT P1, [UR20+0x28c50], R7 ;  /* 0x028c5007ff0075a7 */ /* 0x000e640008020154 */
[----:B-1----:R-:W-:Y:S05]  /*e130*/  @!P1 BRA `(.L_x_2321) ;  /* 0x000000c0000c9947 */ /* 0x002fea0003800000 */
.L_x_2320:
        /* <DEDUP_REMOVED lines=34> */
.L_x_2322:
        /* <DEDUP_REMOVED lines=10> */
.L_x_2304:
[----:B------:R-:W3:Y:S01]  /*e400*/  SHFL.BFLY PT, R0, R3, 0x2, 0x1f ;  /* 0x0c401f0003007f89 */ /* 0x000ee200000e0000 */
[----:B------:R-:W-:Y:S08]  /*e410*/  BAR.ARV 0x8, 0x100 ;  /* 0x0204000000007b1d */ /* 0x000ff00000002000 */
[----:B------:R-:W-:Y:S01]  /*e420*/  BAR.SYNC.DEFER_BLOCKING 0xf, 0x100 ;  /* 0x03c4000000007b1d */ /* 0x000fe20000010000 */
[----:B------:R-:W-:Y:S01]  /*e430*/  ISETP.NE.AND P2, PT, R18, RZ, PT ;  /* 0x000000ff1200720c */ /* 0x000fe20003f45270 */
[----:B------:R-:W-:Y:S01]  /*e440*/  IMAD.MOV.U32 R12, RZ, RZ, -0x800000 ;  /* 0xff800000ff0c7424 */ /* 0x000fe200078e00ff */
[----:B------:R-:W-:-:S03]  /*e450*/  UIADD3 UR36, UR36, 0x1, URZ ;  /* 0x0000000124247890 */ /* 0x000fc6000fffe03f */
[----:B------:R-:W4:Y:S01]  /*e460*/  SHFL.BFLY PT, R9, R4, 0x2, 0x1f ;  /* 0x0c401f0004097f89 */ /* 0x000f2200000e0000 */
[----:B---3--:R-:W-:Y:S01]  /*e470*/  FADD.FTZ R0, R0, R3 ;  /* 0x0000000300007221 */ /* 0x008fe20000010000 */
[----:B------:R-:W-:-:S04]  /*e480*/  IMAD.MOV.U32 R3, RZ, RZ, RZ ;  /* 0x000000ffff037224 */ /* 0x000fc800078e00ff */
[----:B012---:R-:W0:Y:S01]  /*e490*/  SHFL.BFLY PT, R7, R0, 0x1, 0x1f ;  /* 0x0c201f0000077f89 */ /* 0x007e2200000e0000 */
[----:B----4-:R-:W-:Y:S01]  /*e4a0*/  FADD.FTZ R9, R9, R4 ;  /* 0x0000000409097221 */ /* 0x010fe20000010000 */
[----:B------:R-:W-:Y:S01]  /*e4b0*/  IMAD.U32 R4, RZ, RZ, UR38 ;  /* 0x00000026ff047e24 */ /* 0x000fe2000f8e00ff */
[----:B------:R-:W-:-:S03]  /*e4c0*/  UIADD3 UR38, UR38, 0x1, URZ ;  /* 0x0000000126267890 */ /* 0x000fc6000fffe03f */
[----:B------:R-:W1:Y:S01]  /*e4d0*/  SHFL.BFLY PT, R8, R9, 0x1, 0x1f ;  /* 0x0c201f0009087f89 */ /* 0x000e6200000e0000 */
[----:B------:R-:W-:Y:S01]  /*e4e0*/  @!P2 IMAD R4, R4, 0x40, R17 ;  /* 0x000000400404a824 */ /* 0x000fe200078e0211 */
[----:B------:R-:W-:Y:S01]  /*e4f0*/  UISETP.NE.AND UP0, UPT, UR38, 0x2, UPT ;  /* 0x000000022600788c */ /* 0x000fe2000bf05270 */
[----:B0-----:R-:W-:Y:S01]  /*e500*/  FADD.FTZ R11, R0, R7 ;  /* 0x00000007000b7221 */ /* 0x001fe20000010000 */
[----:B------:R-:W-:Y:S02]  /*e510*/  IMAD.MOV.U32 R0, RZ, RZ, RZ ;  /* 0x000000ffff007224 */ /* 0x000fe400078e00ff */
[----:B------:R-:W-:Y:S01]  /*e520*/  @!P2 LEA R4, R4, UR41, 0x2 ;  /* 0x000000290404ac11 */ /* 0x000fe2000f8e10ff */
[----:B------:R-:W-:Y:S01]  /*e530*/  IMAD.U32 R7, RZ, RZ, UR10 ;  /* 0x0000000aff077e24 */ /* 0x000fe2000f8e00ff */
[----:B------:R-:W-:Y:S01]  /*e540*/  USEL UR4, URZ, 0x1, UP0 ;  /* 0x000000013f047887 */ /* 0x000fe20008000000 */
[----:B------:R-:W-:Y:S01]  /*e550*/  FSETP.NE.FTZ.AND P0, PT, R11, RZ, PT ;  /* 0x000000ff0b00720b */ /* 0x000fe20003f15000 */
[----:B------:R-:W-:-:S02]  /*e560*/  USEL UR38, UR38, URZ, UP0 ;  /* 0x0000003f26267287 */ /* 0x000fc40008000000 */
[----:B------:R-:W-:-:S10]  /*e570*/  ULOP3.LUT UR37, UR37, UR4, URZ, 0x3c, !UPT ;  /* 0x0000000425257292 */ /* 0x000fd4000f8e3c3f */
[----:B------:R-:W0:Y:S01]  /*e580*/  @P0 MUFU.LG2 R10, R11 ;  /* 0x0000000b000a0308 */ /* 0x000e220000000c00 */
[----:B------:R-:W-:Y:S01]  /*e590*/  @P0 FMUL.FTZ R7, R7, 0.69314718246459960938 ;  /* 0x3f31721807070820 */ /* 0x000fe20000410000 */
[----:B-1----:R-:W-:-:S05]  /*e5a0*/  FADD.FTZ R8, R9, R8 ;  /* 0x0000000809087221 */ /* 0x002fca0000010000 */
[----:B------:R-:W-:Y:S01]  /*e5b0*/  FSETP.NE.FTZ.AND P1, PT, R8, RZ, PT ;  /* 0x000000ff0800720b */ /* 0x000fe20003f35000 */
[----:B------:R-:W1:Y:S01]  /*e5c0*/  @P0 MUFU.RCP R3, R11 ;  /* 0x0000000b00030308 */ /* 0x000e620000001000 */
[----:B0-----:R-:W-:-:S11]  /*e5d0*/  @P0 FMUL.FTZ R10, R10, 0.69314718246459960938 ;  /* 0x3f3172180a0a0820 */ /* 0x001fd60000410000 */
[----:B------:R-:W0:Y:S01]  /*e5e0*/  @P1 MUFU.RCP R0, R8 ;  /* 0x0000000800001308 */ /* 0x000e220000001000 */
[----:B------:R-:W-:Y:S01]  /*e5f0*/  @P0 FFMA.FTZ R12, R7, R6, R10 ;  /* 0x00000006070c0223 */ /* 0x000fe2000001000a */
[----:B------:R-:W-:Y:S01]  /*e600*/  PLOP3.LUT P0, PT, PT, PT, PT, 0x8, 0x0 ;  /* 0x000000000000781c */ /* 0x000fe20003f0e170 */
[----:B-1----:R-:W-:Y:S01]  /*e610*/  @!P2 STS [R4+0x28800], R3 ;  /* 0x028800030400a388 */ /* 0x002fe20000000800 */
[-C--:B------:R-:W-:Y:S01]  /*e620*/  FMUL.FTZ R24, R24, R3.reuse ;  /* 0x0000000318187220 */ /* 0x080fe20000410000 */
[----:B------:R-:W-:-:S03]  /*e630*/  FMUL.FTZ R25, R25, R3 ;  /* 0x0000000319197220 */ /* 0x000fc60000410000 */
[----:B------:R-:W1:Y:S01]  /*e640*/  @P1 MUFU.LG2 R6, R8 ;  /* 0x0000000800061308 */ /* 0x000e620000000c00 */
        /* <DEDUP_REMOVED lines=17> */
[----:B------:R-:W-:Y:S01]  /*e760*/  FMUL.FTZ R57, R57, R3 ;  /* 0x0000000339397220 */ /* 0x000fe20000410000 */
[----:B0-----:R-:W-:-:S02]  /*e770*/  IMAD.U32 R4, RZ, RZ, UR10 ;  /* 0x0000000aff047e24 */ /* 0x001fc4000f8e00ff */
[-C--:B------:R-:W-:Y:S01]  /*e780*/  FMUL.FTZ R60, R60, R3.reuse ;  /* 0x000000033c3c7220 */ /* 0x080fe20000410000 */
[-C--:B------:R-:W-:Y:S01]  /*e790*/  FMUL.FTZ R61, R61, R3.reuse ;  /* 0x000000033d3d7220 */ /* 0x080fe20000410000 */
[-C--:B------:R-:W-:Y:S01]  /*e7a0*/  FMUL.FTZ R64, R64, R3.reuse ;  /* 0x0000000340407220 */ /* 0x080fe20000410000 */
[----:B------:R-:W-:Y:S01]  /*e7b0*/  @P1 FMUL.FTZ R4, R4, 0.69314718246459960938 ;  /* 0x3f31721804041820 */ /* 0x000fe20000410000 */
        /* <DEDUP_REMOVED lines=43> */
[----:B------:R-:W-:-:S02]  /*ea70*/  IMAD.MOV.U32 R3, RZ, RZ, -0x800000 ;  /* 0xff800000ff037424 */ /* 0x000fc400078e00ff */
        /* <DEDUP_REMOVED lines=66> */
.L_x_2228:
[----:B------:R-:W0:Y:S08]  /*eea0*/  S2UR UR40, SR_CgaCtaId ;  /* 0x00000000002879c3 */ /* 0x000e300000008800 */
[----:B------:R-:W-:Y:S01]  /*eeb0*/  BAR.SYNC.DEFER_BLOCKING 0x5, 0x180 ;  /* 0x0146000000007b1d */ /* 0x000fe20000010000 */
[----:B------:R-:W-:-:S05]  /*eec0*/  USHF.R.U32.HI UR9, URZ, 0x10, UR42 ;  /* 0x000000103f097899 */ /* 0x000fca000801162a */
        /* <DEDUP_REMOVED lines=12> */
[----:B------:R-:W-:Y:S01]  /*ef90*/  ULDC.64 UR14, c[0x0][0xc00] ;  /* 0x00030000000e7ab9 */ /* 0x000fe20000000a00 */
[----:B------:R-:W-:Y:S01]  /*efa0*/  F2FP.BF16.F32.PACK_AB R7, R31, R30 ;  /* 0x0000001e1f07723e */ /* 0x000fe200000010ff */
[----:B------:R-:W-:Y:S01]  /*efb0*/  ULDC.64 UR12, c[0x0][0xc00] ;  /* 0x00030000000c7ab9 */ /* 0x000fe20000000a00 */
[----:B------:R-:W-:Y:S01]  /*efc0*/  F2FP.BF16.F32.PACK_AB R10, R37, R36 ;  /* 0x00000024250a723e */ /* 0x000fe200000010ff */
[----:B------:R-:W-:Y:S01]  /*efd0*/  UIMAD.WIDE UR12, UR44, 0x4, UR12 ;  /* 0x000000042c0c78a5 */ /* 0x000fe2000f8e020c */
[----:B------:R-:W-:Y:S01]  /*efe0*/  F2FP.BF16.F32.PACK_AB R11, R39, R38 ;  /* 0x00000026270b723e */ /* 0x000fe200000010ff */
[----:B------:R-:W-:Y:S01]  /*eff0*/  UMOV UR10, UR41 ;  /* 0x00000029000a7c82 */ /* 0x000fe20008000000 */
[----:B0-----:R-:W-:Y:S01]  /*f000*/  UMOV UR11, UR4 ;  /* 0x00000004000b7c82 */ /* 0x001fe20008000000 */
[----:B------:R-:W-:Y:S01]  /*f010*/  ULDC UR4, c[0x0][0xad4] ;  /* 0x0002b50000047ab9 */ /* 0x000fe20000000800 */
[----:B------:R-:W-:-:S02]  /*f020*/  IMAD.U32 R14, RZ, RZ, UR10 ;  /* 0x0000000aff0e7e24 */ /* 0x000fc4000f8e00ff */
[----:B------:R-:W-:Y:S01]  /*f030*/  IMAD.U32 R15, RZ, RZ, UR11 ;  /* 0x0000000bff0f7e24 */ /* 0x000fe2000f8e00ff */
[----:B------:R-:W-:Y:S02]  /*f040*/  ULDC.64 UR10, c[0x0][0xc08] ;  /* 0x00030200000a7ab9 */ /* 0x000fe40000000a00 */
[----:B------:R-:W-:-:S04]  /*f050*/  UISETP.NE.U32.AND UP0, UPT, UR10, URZ, UPT ;  /* 0x0000003f0a00728c */ /* 0x000fc8000bf05070 */
[----:B------:R-:W-:Y:S01]  /*f060*/  UISETP.NE.AND.EX UP0, UPT, UR11, URZ, UPT, UP0 ;  /* 0x0000003f0b00728c */ /* 0x000fe2000bf05300 */
[----:B------:R-:W-:Y:S05]  /*f070*/  BAR.SYNC.DEFER_BLOCKING 0x1, 0x100 ;  /* 0x0044000000007b1d */ /* 0x000fea0000010000 */
[----:B------:R-:W-:-:S05]  /*f080*/  PLOP3.LUT P1, PT, PT, PT, UP0, 0x80, 0x0 ;  /* 0x000000000000781c */ /* 0x000fca0003f2f008 */
[----:B------:R-:W-:Y:S02]  /*f090*/  @UP0 ULDC.64 UR10, c[0x0][0xc08] ;  /* 0x00030200000a0ab9 */ /* 0x000fe40000000a00 */
[----:B------:R-:W-:Y:S01]  /*f0a0*/  @UP0 UIMAD.WIDE UR10, UR44, 0x4, UR10 ;  /* 0x000000042c0a08a5 */ /* 0x000fe2000f8e020a */
        /* <DEDUP_REMOVED lines=17> */
[----:B------:R-:W-:-:S02]  /*f1c0*/  F2FP.BF16.F32.PACK_AB R9, R35, R34 ;  /* 0x000000222309723e */ /* 0x000fc400000010ff */
[----:B------:R-:W-:Y:S02]  /*f1d0*/  LOP3.LUT R4, R5, 0x380, RZ, 0xc0, !PT ;  /* 0x0000038005047812 */ /* 0x000fe400078ec0ff */
[----:B------:R-:W-:Y:S01]  /*f1e0*/  F2FP.BF16.F32.PACK_AB R6, R45, R44 ;  /* 0x0000002c2d06723e */ /* 0x000fe200000010ff */
[----:B------:R0:W-:Y:S01]  /*f1f0*/  STSM.16.M88.4 [R13], R8 ;  /* 0x000000080d007844 */ /* 0x0001e20000000200 */
[----:B------:R-:W-:Y:S02]  /*f200*/  SHF.R.U64 R4, R4, 0x3, RZ ;  /* 0x0000000304047819 */ /* 0x000fe400000012ff */
[----:B------:R-:W-:Y:S02]  /*f210*/  F2FP.BF16.F32.PACK_AB R7, R47, R46 ;  /* 0x0000002e2f07723e */ /* 0x000fe400000010ff */
[----:B------:R-:W-:Y:S01]  /*f220*/  LOP3.LUT R4, R4, R5, RZ, 0x3c, !PT ;  /* 0x0000000504047212 */ /* 0x000fe200078e3cff */
[----:B------:R-:W-:-:S05]  /*f230*/  IMAD.X R5, RZ, RZ, R21, P0 ;  /* 0x000000ffff057224 */ /* 0x000fca00000e0615 */
[----:B------:R-:W-:Y:S02]  /*f240*/  MOV R0, R4 ;  /* 0x0000000400007202 */ /* 0x000fe40000000f00 */
[----:B------:R-:W-:Y:S02]  /*f250*/  F2FP.BF16.F32.PACK_AB R4, R41, R40 ;  /* 0x000000282904723e */ /* 0x000fe400000010ff */
[----:B------:R-:W-:Y:S02]  /*f260*/  F2FP.BF16.F32.PACK_AB R5, R43, R42 ;  /* 0x0000002a2b05723e */ /* 0x000fe400000010ff */
[----:B0-----:R-:W-:Y:S02]  /*f270*/  IADD3 R9, P0, R20, 0x60, RZ ;  /* 0x0000006014097810 */ /* 0x001fe40007f1e0ff */
[----:B------:R-:W-:Y:S01]  /*f280*/  F2FP.BF16.F32.PACK_AB R10, R53, R52 ;  /* 0x00000034350a723e */ /* 0x000fe200000010ff */
[----:B------:R0:W-:Y:S01]  /*f290*/  STSM.16.M88.4 [R0], R4 ;  /* 0x0000000400007844 */ /* 0x0001e20000000200 */
[----:B------:R-:W-:-:S02]  /*f2a0*/  LOP3.LUT R8, R9, 0x380, RZ, 0xc0, !PT ;  /* 0x0000038009087812 */ /* 0x000fc400078ec0ff */
[----:B------:R-:W-:Y:S02]  /*f2b0*/  F2FP.BF16.F32.PACK_AB R11, R55, R54 ;  /* 0x00000036370b723e */ /* 0x000fe400000010ff */
[----:B------:R-:W-:Y:S01]  /*f2c0*/  SHF.R.U64 R8, R8, 0x3, RZ ;  /* 0x0000000308087819 */ /* 0x000fe200000012ff */
[----:B0-----:R-:W-:-:S03]  /*f2d0*/  IMAD.X R5, RZ, RZ, R21, P0 ;  /* 0x000000ffff057224 */ /* 0x001fc600000e0615 */
[----:B------:R-:W-:Y:S02]  /*f2e0*/  LOP3.LUT R4, R8, R9, RZ, 0x3c, !PT ;  /* 0x0000000908047212 */ /* 0x000fe400078e3cff */
[----:B------:R-:W-:Y:S02]  /*f2f0*/  F2FP.BF16.F32.PACK_AB R8, R49, R48 ;  /* 0x000000303108723e */ /* 0x000fe400000010ff */
[----:B------:R-:W-:Y:S02]  /*f300*/  MOV R13, R4 ;  /* 0x00000004000d7202 */ /* 0x000fe40000000f00 */
[----:B------:R-:W-:Y:S02]  /*f310*/  IADD3 R5, P0, R20, 0x2000, RZ ;  /* 0x0000200014057810 */ /* 0x000fe40007f1e0ff */
[----:B------:R-:W-:Y:S02]  /*f320*/  F2FP.BF16.F32.PACK_AB R9, R51, R50 ;  /* 0x000000323309723e */ /* 0x000fe400000010ff */
[----:B------:R-:W-:-:S02]  /*f330*/  LOP3.LUT R4, R5, 0x380, RZ, 0xc0, !PT ;  /* 0x0000038005047812 */ /* 0x000fc400078ec0ff */
        /* <DEDUP_REMOVED lines=119> */
[----:B0-----:R-:W-:-:S03]  /*fab0*/  IADD3 R9, P0, R20, 0x6060, RZ ;  /* 0x0000606014097810 */ /* 0x001fc60007f1e0ff */
[----:B------:R0:W-:Y:S01]  /*fac0*/  STSM.16.M88.4 [R0], R4 ;  /* 0x0000000400007844 */ /* 0x0001e20000000200 */
[----:B------:R-:W-:Y:S01]  /*fad0*/  LOP3.LUT R8, R9, 0x380, RZ, 0xc0, !PT ;  /* 0x0000038009087812 */ /* 0x000fe200078ec0ff */
[----:B------:R-:W-:Y:S01]  /*fae0*/  IMAD.X R21, RZ, RZ, R21, P0 ;  /* 0x000000ffff157224 */ /* 0x000fe200000e0615 */
[----:B------:R-:W-:Y:S02]  /*faf0*/  ISETP.NE.U32.AND P0, PT, RZ, UR14, PT ;  /* 0x0000000eff007c0c */ /* 0x000fe4000bf05070 */
[----:B------:R-:W-:Y:S02]  /*fb00*/  SHF.R.U64 R8, R8, 0x3, RZ ;  /* 0x0000000308087819 */ /* 0x000fe400000012ff */
[----:B------:R-:W-:Y:S02]  /*fb10*/  ISETP.NE.AND.EX P0, PT, RZ, UR15, PT, P0 ;  /* 0x0000000fff007c0c */ /* 0x000fe4000bf05300 */
[----:B------:R-:W-:-:S04]  /*fb20*/  LOP3.LUT R20, R8, R9, RZ, 0x3c, !PT ;  /* 0x0000000908147212 */ /* 0x000fc800078e3cff */
[----:B------:R-:W-:Y:S02]  /*fb30*/  MOV R20, R20 ;  /* 0x0000001400147202 */ /* 0x000fe40000000f00 */
[----:B0-----:R-:W-:Y:S02]  /*fb40*/  F2FP.BF16.F32.PACK_AB R4, R145, R144 ;  /* 0x000000909104723e */ /* 0x001fe400000010ff */
[----:B------:R-:W-:Y:S02]  /*fb50*/  F2FP.BF16.F32.PACK_AB R5, R147, R146 ;  /* 0x000000929305723e */ /* 0x000fe400000010ff */
[----:B------:R-:W-:Y:S02]  /*fb60*/  F2FP.BF16.F32.PACK_AB R6, R149, R148 ;  /* 0x000000949506723e */ /* 0x000fe400000010ff */
[----:B------:R-:W-:-:S05]  /*fb70*/  F2FP.BF16.F32.PACK_AB R7, R151, R150 ;  /* 0x000000969707723e */ /* 0x000fca00000010ff */
[----:B------:R0:W-:Y:S02]  /*fb80*/  STSM.16.M88.4 [R20], R4 ;  /* 0x0000000414007844 */ /* 0x0001e40000000200 */
[----:B0-----:R-:W-:Y:S02]  /*fb90*/  IMAD.U32 R4, RZ, RZ, UR10 ;  /* 0x0000000aff047e24 */ /* 0x001fe4000f8e00ff */
[----:B------:R-:W-:Y:S01]  /*fba0*/  IMAD.U32 R5, RZ, RZ, UR11 ;  /* 0x0000000bff057e24 */ /* 0x000fe2000f8e00ff */
[----:B------:R-:W-:Y:S06]  /*fbb0*/  BAR.SYNC.DEFER_BLOCKING 0x1, 0x100 ;  /* 0x0044000000007b1d */ /* 0x000fec0000010000 */
[----:B------:R0:W2:Y:S02]  /*fbc0*/  @P1 LDG.E R6, desc[UR54][R4.64] ;  /* 0x0000003604061981 */ /* 0x0000a4000c1e1900 */
[----:B0-----:R-:W-:-:S02]  /*fbd0*/  IMAD.U32 R4, RZ, RZ, UR12 ;  /* 0x0000000cff047e24 */ /* 0x001fc4000f8e00ff */
[----:B------:R-:W-:-:S05]  /*fbe0*/  IMAD.U32 R5, RZ, RZ, UR13 ;  /* 0x0000000dff057e24 */ /* 0x000fca000f8e00ff */
[----:B------:R0:W5:Y:S01]  /*fbf0*/  @P0 LDG.E R0, desc[UR54][R4.64] ;  /* 0x0000003604000981 */ /* 0x000162000c1e1900 */
[----:B------:R-:W-:Y:S01]  /*fc00*/  UISETP.NE.AND UP0, UPT, UR9, URZ, UPT ;  /* 0x0000003f0900728c */ /* 0x000fe2000bf05270 */
[----:B------:R-:W-:Y:S01]  /*fc10*/  ULDC UR8, c[0x0][0xa88] ;  /* 0x0002a20000087ab9 */ /* 0x000fe20000000800 */
[----:B------:R-:W-:Y:S02]  /*fc20*/  ULOP3.LUT UR42, UR42, 0xff, URZ, 0xc0, !UPT ;  /* 0x000000ff2a2a7892 */ /* 0x000fe4000f8ec03f */
[----:B------:R-:W-:Y:S01]  /*fc30*/  USEL UR10, UR9, UR4, UP0 ;  /* 0x00000004090a7287 */ /* 0x000fe20008000000 */
[----:B--2---:R-:W-:Y:S01]  /*fc40*/  @P1 R2UR UR8, R6 ;  /* 0x00000000060812ca */ /* 0x004fe200000e0000 */
[----:B0-----:R-:W-:-:S14]  /*fc50*/  @P1 BRA `(.L_x_2326) ;  /* 0x0000000000201947 */ /* 0x001fdc0003800000 */
[----:B------:R-:W-:Y:S05]  /*fc60*/  @!P0 BRA `(.L_x_2326) ;  /* 0x00000000001c8947 */ /* 0x000fea0003800000 */
[----:B------:R-:W-:Y:S02]  /*fc70*/  IMAD.U32 R4, RZ, RZ, UR12 ;  /* 0x0000000cff047e24 */ /* 0x000fe4000f8e00ff */
[----:B------:R-:W-:-:S05]  /*fc80*/  IMAD.U32 R5, RZ, RZ, UR13 ;  /* 0x0000000dff057e24 */ /* 0x000fca000f8e00ff */
[----:B------:R-:W2:Y:S04]  /*fc90*/  LDG.E R6, desc[UR54][R4.64] ;  /* 0x0000003604067981 */ /* 0x000ea8000c1e1900 */
[----:B------:R-:W3:Y:S01]  /*fca0*/  LDG.E R7, desc[UR54][R4.64+0x4] ;  /* 0x0000043604077981 */ /* 0x000ee2000c1e1900 */
[----:B--2---:R-:W-:Y:S02]  /*fcb0*/  R2UR UR4, R6 ;  /* 0x00000000060472ca */ /* 0x004fe400000e0000 */
[----:B---3--:R-:W-:-:S13]  /*fcc0*/  R2UR UR8, R7 ;  /* 0x00000000070872ca */ /* 0x008fda00000e0000 */
[----:B------:R-:W-:-:S12]  /*fcd0*/  UIADD3 UR8, -UR4, UR8, URZ ;  /* 0x0000000804087290 */ /* 0x000fd8000fffe13f */
.L_x_2326:
        /* <DEDUP_REMOVED lines=13> */
[----:B------:R-:W-:Y:S01]  /*fdb0*/  UISETP.GT.AND UP1, UPT, UR10, 0x1, UPT ;  /* 0x000000010a00788c */ /* 0x000fe2000bf24270 */
[----:B------:R-:W-:Y:S01]  /*fdc0*/  VIADD R9, R186, UR45 ;  /* 0x0000002dba097c36 */ /* 0x000fe20008000000 */
[----:B------:R-:W-:Y:S01]  /*fdd0*/  UMOV UR21, 0x9b8 ;  /* 0x000009b800157882 */ /* 0x000fe20000000000 */
[----:B------:R-:W-:Y:S02]  /*fde0*/  UISETP.NE.U32.AND UP0, UPT, UR14, URZ, UPT ;  /* 0x0000003f0e00728c */ /* 0x000fe4000bf05070 */
[----:B------:R-:W-:Y:S01]  /*fdf0*/  USEL UR21, UR21, 0x978, UP1 ;  /* 0x0000097815157887 */ /* 0x000fe20008800000 */
[----:B------:R-:W-:Y:S01]  /*fe00*/  IMAD.MOV.U32 R5, RZ, RZ, R9 ;  /* 0x000000ffff057224 */ /* 0x000fe200078e0009 */
[----:B------:R-:W-:Y:S02]  /*fe10*/  UISETP.NE.AND.EX UP0, UPT, UR15, URZ, UPT, UP0 ;  /* 0x0000003f0f00728c */ /* 0x000fe4000bf05300 */
[----:B------:R-:W-:-:S02]  /*fe20*/  USEL UR16, UR42, URZ, UP1 ;  /* 0x0000003f2a107287 */ /* 0x000fc40008800000 */
[----:B------:R-:W-:Y:S02]  /*fe30*/  USEL UR19, UR44, URZ, !UP0 ;  /* 0x0000003f2c137287 */ /* 0x000fe4000c000000 */
[----:B------:R-:W-:-:S04]  /*fe40*/  USHF.R.S32.HI UR17, URZ, 0x1f, UR44 ;  /* 0x0000001f3f117899 */ /* 0x000fc8000801142c */
[----:B------:R-:W-:Y:S01]  /*fe50*/  ULDC.64 UR14, c[0x0][UR21+0x228] ;  /* 0x00008a00150e7abb */ /* 0x000fe20008000a00 */
[----:B------:R-:W-:Y:S01]  /*fe60*/  ULDC.64 UR12, c[0x0][UR21+0x220] ;  /* 0x00008800150c7abb */ /* 0x000fe20008000a00 */
[----:B------:R-:W-:Y:S02]  /*fe70*/  UIMAD.WIDE.U32 UR22, UR14, UR16, URZ ;  /* 0x000000100e1672a5 */ /* 0x000fe4000f8e003f */
[----:B------:R-:W-:Y:S01]  /*fe80*/  UIMAD UR24, UR15, UR16, URZ ;  /* 0x000000100f1872a4 */ /* 0x000fe2000f8e023f */
[C---:B0-----:R-:W-:Y:S01]  /*fe90*/  ISETP.NE.AND P0, PT, R0.reuse, 0x1, PT ;  /* 0x000000010000780c */ /* 0x041fe20003f05270 */
[----:B------:R-:W-:Y:S01]  /*fea0*/  UIMAD.WIDE.U32 UR14, UR12, UR19, URZ ;  /* 0x000000130c0e72a5 */ /* 0x000fe2000f8e003f */
[----:B------:R-:W-:Y:S01]  /*feb0*/  IMAD R11, R0, UR8, RZ ;  /* 0x00000008000b7c24 */ /* 0x000fe2000f8e02ff */
[----:B------:R-:W-:Y:S01]  /*fec0*/  ULDC.64 UR10, c[0x0][UR21+0x218] ;  /* 0x00008600150a7abb */ /* 0x000fe20008000a00 */
[----:B------:R-:W-:Y:S02]  /*fed0*/  USEL UR20, UR17, URZ, !UP0 ;  /* 0x0000003f11147287 */ /* 0x000fe4000c000000 */
[----:B------:R-:W-:-:S02]  /*fee0*/  UIMAD UR19, UR13, UR19, URZ ;  /* 0x000000130d1372a4 */ /* 0x000fc4000f8e023f */
[----:B------:R-:W-:Y:S02]  /*fef0*/  UIMAD.WIDE.U32 UR16, UR10, UR43, URZ ;  /* 0x0000002b0a1072a5 */ /* 0x000fe4000f8e003f */
[----:B------:R-:W-:Y:S02]  /*ff00*/  UIMAD UR10, UR11, UR43, URZ ;  /* 0x0000002b0b0a72a4 */ /* 0x000fe4000f8e023f */
[----:B------:R-:W-:Y:S01]  /*ff10*/  UIMAD UR19, UR12, UR20, UR19 ;  /* 0x000000140c1372a4 */ /* 0x000fe2000f8e0213 */
[----:B------:R-:W0:Y:S01]  /*ff20*/  @P0 LDC R4, c[0x0][0xbec] ;  /* 0x0002fb00ff040b82 */ /* 0x000e220000000800 */
[----:B------:R-:W-:Y:S02]  /*ff30*/  UIADD3 UR24, UR23, UR24, URZ ;  /* 0x0000001817187290 */ /* 0x000fe4000fffe03f */
[----:B------:R-:W-:Y:S02]  /*ff40*/  UIADD3 UR11, UR17, UR10, URZ ;  /* 0x0000000a110b7290 */ /* 0x000fe4000fffe03f */
[----:B------:R-:W-:-:S02]  /*ff50*/  UIADD3 UR16, UP0, UP2, UR14, UR16, UR4 ;  /* 0x000000100e107290 */ /* 0x000fc4000fa1e004 */
[----:B------:R-:W-:Y:S01]  /*ff60*/  UIADD3 UR10, UR15, UR19, URZ ;  /* 0x000000130f0a7290 */ /* 0x000fe2000fffe03f */
[----:B------:R-:W1:Y:S01]  /*ff70*/  @P0 LDC R7, c[0x0][0xbf0] ;  /* 0x0002fc00ff070b82 */ /* 0x000e620000000800 */
[----:B------:R-:W-:Y:S02]  /*ff80*/  IMAD.U32 R6, RZ, RZ, UR24 ;  /* 0x00000018ff067e24 */ /* 0x000fe4000f8e00ff */
[----:B------:R-:W-:Y:S01]  /*ff90*/  UIADD3.X UR10, UR10, UR11, UR18, UP0, UP2 ;  /* 0x0000000b0a0a7290 */ /* 0x000fe200087e4412 */
[----:B0-----:R-:W-:-:S05]  /*ffa0*/  @P0 IMAD.HI.U32 R4, R9, R4, RZ ;  /* 0x0000000409040227 */ /* 0x001fca00078e00ff */
[----:B-1----:R-:W-:Y:S01]  /*ffb0*/  @P0 SHF.R.U32.HI R5, RZ, R7, R4 ;  /* 0x00000007ff050219 */ /* 0x002fe20000011604 */
[----:B------:R-:W-:-:S04]  /*ffc0*/  IMAD.U32 R4, RZ, RZ, UR22 ;  /* 0x00000016ff047e24 */ /* 0x000fc8000f8e00ff */
[--C-:B------:R-:W-:Y:S01]  /*ffd0*/  IMAD.MOV R7, RZ, RZ, -R5.reuse ;  /* 0x000000ffff077224 */ /* 0x100fe200078e0a05 */
[----:B------:R-:W-:Y:S02]  /*ffe0*/  IADD3 R4, P0, P2, R5, UR16, R4 ;  /* 0x0000001005047c10 */ /* 0x000fe4000fa1e004 */
[----:B------:R-:W-:Y:S01]  /*fff0*/  SHF.R.S32.HI R5, RZ, 0x1f, R5 ;  /* 0x0000001fff057819 */ /* 0x000fe20000011405 */
[----:B------:R-:W-:Y:S02]  /*10000*/  IMAD R7, R0, R7, R9 ;  /* 0x0000000700077224 */ /* 0x000fe400078e0209 */
[----:B------:R-:W-:Y:S01]  /*10010*/  VIADD R0, R17, UR45 ;  /* 0x0000002d11007c36 */ /* 0x000fe20008000000 */
[----:B------:R-:W-:Y:S01]  /*10020*/  IADD3.X R5, R5, UR10, R6, P0, P2 ;  /* 0x0000000a05057c10 */ /* 0x000fe200087e4406 */
[----:B------:R-:W-:Y:S01]  /*10030*/  ULDC.64 UR10, c[0x0][UR21+0x210] ;  /* 0x00008400150a7abb */ /* 0x000fe20008000a00 */
[----:B------:R-:W-:Y:S01]  /*10040*/  SHF.R.S32.HI R6, RZ, 0x1f, R7 ;  /* 0x0000001fff067819 */ /* 0x000fe20000011407 */
[----:B------:R-:W-:-:S02]  /*10050*/  IMAD R9, R7, UR11, RZ ;  /* 0x0000000b07097c24 */ /* 0x000fc4000f8e02ff */
        /* <DEDUP_REMOVED lines=8> */
[----:B------:R-:W-:Y:S04]  /*100e0*/  SHFL.IDX PT, R6, R8, 0x1, 0x1c1f ;  /* 0x003c1f0008067f89 */ /* 0x000fe800000e0000 */
[----:B------:R-:W-:Y:S04]  /*100f0*/  SHFL.IDX PT, R4, R8, RZ, 0x1c1f ;  /* 0x001c1fff08047589 */ /* 0x000fe800000e0000 */
[----:B------:R-:W-:Y:S01]  /*10100*/  SHFL.IDX PT, R7, R9, 0x1, 0x1c1f ;  /* 0x003c1f0009077f89 */ /* 0x000fe200000e0000 */
[----:B--2---:R-:W-:-:S05]  /*10110*/  IMAD.MOV R5, RZ, RZ, -R10 ;  /* 0x000000ffff057224 */ /* 0x004fca00078e0a0a */
[----:B------:R-:W-:Y:S02]  /*10120*/  ISETP.NE.AND P0, PT, R2, R5, PT ;  /* 0x000000050200720c */ /* 0x000fe40003f05270 */
[----:B------:R-:W0:Y:S02]  /*10130*/  SHFL.IDX PT, R5, R9, RZ, 0x1c1f ;  /* 0x001c1fff09057589 */ /* 0x000e2400000e0000 */
[C---:B------:R-:W-:Y:S01]  /*10140*/  ISETP.GE.OR P2, PT, R0.reuse, R11, P0 ;  /* 0x0000000b0000720c */ /* 0x040fe20000746670 */
[----:B------:R-:W-:-:S05]  /*10150*/  VIADD R0, R0, 0x8 ;  /* 0x0000000800007836 */ /* 0x000fca0000000000 */
[----:B------:R-:W-:-:S07]  /*10160*/  ISETP.GE.OR P0, PT, R0, R11, P0 ;  /* 0x0000000b0000720c */ /* 0x000fce0000706670 */
[----:B0-----:R0:W-:Y:S06]  /*10170*/  @!P2 ST.E desc[UR54][R4.64], R12 ;  /* 0x0000000c0400a985 */ /* 0x0011ec000c101936 */
[----:B------:R0:W-:Y:S02]  /*10180*/  @!P0 ST.E desc[UR54][R6.64], R3 ;  /* 0x0000000306008985 */ /* 0x0001e4000c101936 */
.L_x_2327:
[----:B------:R-:W-:Y:S05]  /*10190*/  @P1 BRA `(.L_x_2328) ;  /* 0x0000001000501947 */ /* 0x000fea0003800000 */
[----:B0-----:R-:W-:Y:S01]  /*101a0*/  IMAD R3, R219, 0x40, R19 ;  /* 0x00000040db037824 */ /* 0x001fe200078e0213 */
[----:B------:R-:W0:Y:S01]  /*101b0*/  LDC R82, c[0x0][0xbe8] ;  /* 0x0002fa00ff527b82 */ /* 0x000e220000000800 */
[----:B------:R-:W-:Y:S01]  /*101c0*/  ULDC UR14, c[0x0][0xac8] ;  /* 0x0002b200000e7ab9 */ /* 0x000fe20000000800 */
[----:B------:R-:W-:Y:S01]  /*101d0*/  ULDC.64 UR12, c[0x0][0xaa0] ;  /* 0x0002a800000c7ab9 */ /* 0x000fe20000000a00 */
        /* <DEDUP_REMOVED lines=9> */
[--C-:B------:R-:W-:Y:S01]  /*10270*/  IMAD.X R9, RZ, RZ, R15.reuse, P3 ;  /* 0x000000ffff097224 */ /* 0x100fe200018e060f */
[----:B------:R-:W-:Y:S02]  /*10280*/  LOP3.LUT R32, R33, 0x380, RZ, 0xc0, !PT ;  /* 0x0000038021207812 */ /* 0x000fe400078ec0ff */
[----:B------:R-:W-:Y:S02]  /*10290*/  IADD3 R45, P3, R14, 0x8000, RZ ;  /* 0x000080000e2d7810 */ /* 0x000fe40007f7e0ff */
[----:B------:R-:W-:Y:S01]  /*102a0*/  LOP3.LUT R40, R40, R41, RZ, 0x3c, !PT ;  /* 0x0000002928287212 */ /* 0x000fe200078e3cff */
[--C-:B------:R-:W-:Y:S01]  /*102b0*/  IMAD.X R41, RZ, RZ, R15.reuse, P2 ;  /* 0x000000ffff297224 */ /* 0x100fe200010e060f */
[C---:B------:R-:W-:Y:S01]  /*102c0*/  IADD3 R37, P1, R14.reuse, 0x6000, RZ ;  /* 0x000060000e257810 */ /* 0x040fe20007f3e0ff */
[----:B------:R-:W-:Y:S01]  /*102d0*/  VIADD R91, R19, 0x40 ;  /* 0x00000040135b7836 */ /* 0x000fe20000000000 */
[----:B------:R-:W-:Y:S01]  /*102e0*/  IADD3 R69, P2, R14, 0xe000, RZ ;  /* 0x0000e0000e457810 */ /* 0x000fe20007f5e0ff */
[----:B------:R-:W-:Y:S01]  /*102f0*/  UIMAD UR18, UR18, UR12, URZ ;  /* 0x0000000c121272a4 */ /* 0x000fe2000f8e023f */
[----:B------:R-:W-:Y:S01]  /*10300*/  SHF.R.U64 R32, R32, 0x3, RZ ;  /* 0x0000000320207819 */ /* 0x000fe200000012ff */
[----:B------:R-:W-:Y:S01]  /*10310*/  UIMAD.WIDE.U32 UR10, UR4, UR12, URZ ;  /* 0x0000000c040a72a5 */ /* 0x000fe2000f8e003f */
[----:B------:R-:W-:Y:S01]  /*10320*/  LOP3.LUT R44, R45, 0x380, RZ, 0xc0, !PT ;  /* 0x000003802d2c7812 */ /* 0x000fe200078ec0ff */
[----:B------:R-:W-:Y:S01]  /*10330*/  VIADD R87, R19, 0x80 ;  /* 0x0000008013577836 */ /* 0x000fe20000000000 */
[----:B------:R-:W-:Y:S01]  /*10340*/  LOP3.LUT R36, R37, 0x380, RZ, 0xc0, !PT ;  /* 0x0000038025247812 */ /* 0x000fe200078ec0ff */
[----:B------:R-:W-:Y:S01]  /*10350*/  VIADD R89, R19, 0x100 ;  /* 0x0000010013597836 */ /* 0x000fe20000000000 */
[----:B------:R-:W-:Y:S01]  /*10360*/  LOP3.LUT R68, R69, 0x380, RZ, 0xc0, !PT ;  /* 0x0000038045447812 */ /* 0x000fe200078ec0ff */
[----:B------:R-:W-:Y:S01]  /*10370*/  VIADD R99, R19, 0x140 ;  /* 0x0000014013637836 */ /* 0x000fe20000000000 */
[----:B------:R-:W-:Y:S01]  /*10380*/  LOP3.LUT R32, R32, R33, RZ, 0x3c, !PT ;  /* 0x0000002120207212 */ /* 0x000fe200078e3cff */
[----:B------:R-:W-:Y:S01]  /*10390*/  IMAD.X R33, RZ, RZ, R15, P0 ;  /* 0x000000ffff217224 */ /* 0x000fe200000e060f */
[----:B------:R-:W-:Y:S01]  /*103a0*/  SHF.R.U64 R44, R44, 0x3, RZ ;  /* 0x000000032c2c7819 */ /* 0x000fe200000012ff */
[----:B------:R-:W5:Y:S01]  /*103b0*/  LD.E.128 R8, desc[UR54][R8.64] ;  /* 0x0000003608087980 */ /* 0x000f62000c101d00 */
[----:B------:R-:W-:-:S02]  /*103c0*/  SHF.R.U64 R36, R36, 0x3, RZ ;  /* 0x0000000324247819 */ /* 0x000fc400000012ff */
[----:B------:R-:W-:Y:S01]  /*103d0*/  IADD3 R61, P0, R14, 0xc000, RZ ;  /* 0x0000c0000e3d7810 */ /* 0x000fe20007f1e0ff */
[----:B------:R-:W-:Y:S01]  /*103e0*/  UIMAD UR18, UR4, UR13, UR18 ;  /* 0x0000000d041272a4 */ /* 0x000fe2000f8e0212 */
[----:B------:R-:W-:Y:S01]  /*103f0*/  SHF.R.U64 R68, R68, 0x3, RZ ;  /* 0x0000000344447819 */ /* 0x000fe200000012ff */
[----:B------:R-:W5:Y:S01]  /*10400*/  LD.E.128 R32, desc[UR54][R32.64] ;  /* 0x0000003620207980 */ /* 0x000f62000c101d00 */
[----:B------:R-:W-:Y:S01]  /*10410*/  LOP3.LUT R44, R44, R45, RZ, 0x3c, !PT ;  /* 0x0000002d2c2c7212 */ /* 0x000fe200078e3cff */
[--C-:B------:R-:W-:Y:S01]  /*10420*/  IMAD.X R45, RZ, RZ, R15.reuse, P3 ;  /* 0x000000ffff2d7224 */ /* 0x100fe200018e060f */
[----:B------:R-:W-:Y:S01]  /*10430*/  LOP3.LUT R36, R36, R37, RZ, 0x3c, !PT ;  /* 0x0000002524247212 */ /* 0x000fe200078e3cff */
[--C-:B------:R-:W-:Y:S01]  /*10440*/  IMAD.X R37, RZ, RZ, R15.reuse, P1 ;  /* 0x000000ffff257224 */ /* 0x100fe200008e060f */
[----:B------:R-:W-:Y:S01]  /*10450*/  LOP3.LUT R60, R61, 0x380, RZ, 0xc0, !PT ;  /* 0x000003803d3c7812 */ /* 0x000fe200078ec0ff */
[----:B------:R-:W-:Y:S01]  /*10460*/  ULDC.64 UR12, c[0x0][0xae8] ;  /* 0x0002ba00000c7ab9 */ /* 0x000fe20000000a00 */
[----:B------:R-:W-:Y:S01]  /*10470*/  LOP3.LUT R68, R68, R69, RZ, 0x3c, !PT ;  /* 0x0000004544447212 */ /* 0x000fe200078e3cff */
[----:B------:R-:W-:Y:S01]  /*10480*/  IMAD.X R69, RZ, RZ, R15, P2 ;  /* 0x000000ffff457224 */ /* 0x000fe200010e060f */
[----:B------:R-:W-:-:S02]  /*10490*/  IADD3 R3, P3, R14, 0xf000, RZ ;  /* 0x0000f0000e037810 */ /* 0x000fc40007f7e0ff */
[C---:B------:R-:W-:Y:S02]  /*104a0*/  IADD3 R13, P4, R14.reuse, 0x2000, RZ ;  /* 0x000020000e0d7810 */ /* 0x040fe40007f9e0ff */
[C---:B------:R-:W-:Y:S02]  /*104b0*/  IADD3 R25, P5, R14.reuse, 0x3000, RZ ;  /* 0x000030000e197810 */ /* 0x040fe40007fbe0ff */
[C---:B------:R-:W-:Y:S01]  /*104c0*/  IADD3 R29, P6, R14.reuse, 0x4000, RZ ;  /* 0x000040000e1d7810 */ /* 0x040fe20007fde0ff */
[----:B------:R-:W-:Y:S01]  /*104d0*/  UIADD3 UR11, UR11, UR18, URZ ;  /* 0x000000120b0b7290 */ /* 0x000fe2000fffe03f */
[----:B------:R-:W-:Y:S01]  /*104e0*/  IADD3 R65, P1, R14, 0xd000, RZ ;  /* 0x0000d0000e417810 */ /* 0x000fe20007f3e0ff */
[----:B------:R-:W-:Y:S01]  /*104f0*/  USHF.R.S32.HI UR4, URZ, 0x1f, UR9 ;  /* 0x0000001f3f047899 */ /* 0x000fe20008011409 */
[----:B0-----:R-:W-:Y:S01]  /*10500*/  ISETP.NE.AND P2, PT, R82, 0x1, PT ;  /* 0x000000015200780c */ /* 0x001fe20003f45270 */
[----:B------:R-:W-:Y:S01]  /*10510*/  IMAD.X R73, RZ, RZ, R15, P3 ;  /* 0x000000ffff497224 */ /* 0x000fe200018e060f */
[----:B------:R-:W-:Y:S01]  /*10520*/  SHF.R.U64 R60, R60, 0x3, RZ ;  /* 0x000000033c3c7819 */ /* 0x000fe200000012ff */
[----:B------:R-:W5:Y:S01]  /*10530*/  LD.E.128 R36, desc[UR54][R36.64] ;  /* 0x0000003624247980 */ /* 0x000f62000c101d00 */
[----:B------:R-:W-:-:S02]  /*10540*/  LOP3.LUT R0, R3, 0x380, RZ, 0xc0, !PT ;  /* 0x0000038003007812 */ /* 0x000fc400078ec0ff */
[----:B------:R-:W-:Y:S01]  /*10550*/  LOP3.LUT R64, R65, 0x380, RZ, 0xc0, !PT ;  /* 0x0000038041407812 */ /* 0x000fe200078ec0ff */
[----:B------:R-:W5:Y:S01]  /*10560*/  LD.E.128 R40, desc[UR54][R40.64] ;  /* 0x0000003628287980 */ /* 0x000f62000c101d00 */
[----:B------:R-:W-:Y:S01]  /*10570*/  LOP3.LUT R60, R60, R61, RZ, 0x3c, !PT ;  /* 0x0000003d3c3c7212 */ /* 0x000fe200078e3cff */
[----:B------:R-:W-:Y:S01]  /*10580*/  IMAD.X R61, RZ, RZ, R15, P0 ;  /* 0x000000ffff3d7224 */ /* 0x000fe200000e060f */
[----:B------:R-:W-:Y:S01]  /*10590*/  SHF.R.U64 R0, R0, 0x3, RZ ;  /* 0x0000000300007819 */ /* 0x000fe200000012ff */
[----:B------:R-:W5:Y:S01]  /*105a0*/  LD.E.128 R44, desc[UR54][R44.64] ;  /* 0x000000362c2c7980 */ /* 0x000f62000c101d00 */
[----:B------:R-:W-:Y:S01]  /*105b0*/  SHF.R.U64 R64, R64, 0x3, RZ ;  /* 0x0000000340407819 */ /* 0x000fe200000012ff */
[----:B------:R-:W0:Y:S01]  /*105c0*/  @P2 LDC R79, c[0x0][0xbec] ;  /* 0x0002fb00ff4f2b82 */ /* 0x000e220000000800 */
[----:B------:R-:W-:Y:S01]  /*105d0*/  ISETP.GE.AND P0, PT, R91, UR14, PT ;  /* 0x0000000e5b007c0c */ /* 0x000fe2000bf06270 */
[----:B------:R-:W5:Y:S01]  /*105e0*/  LD.E.128 R68, desc[UR54][R68.64] ;  /* 0x0000003644447980 */ /* 0x000f62000c101d00 */
[----:B------:R-:W-:-:S02]  /*105f0*/  LOP3.LUT R72, R0, R3, RZ, 0x3c, !PT ;  /* 0x0000000300487212 */ /* 0x000fc400078e3cff */
[----:B------:R-:W-:Y:S01]  /*10600*/  LOP3.LUT R64, R64, R65, RZ, 0x3c, !PT ;  /* 0x0000004140407212 */ /* 0x000fe200078e3cff */
[----:B------:R-:W-:Y:S01]  /*10610*/  IMAD.X R65, RZ, RZ, R15, P1 ;  /* 0x000000ffff417224 */ /* 0x000fe200008e060f */
[----:B------:R-:W-:Y:S01]  /*10620*/  SEL R3, RZ, 0xffffffff, P0 ;  /* 0xffffffffff037807 */ /* 0x000fe20000000000 */
[----:B------:R-:W1:Y:S01]  /*10630*/  @P2 LDC R81, c[0x0][0xbf0] ;  /* 0x0002fc00ff512b82 */ /* 0x000e620000000800 */
[----:B------:R-:W-:Y:S02]  /*10640*/  ISETP.GE.AND P1, PT, R19, UR14, PT ;  /* 0x0000000e13007c0c */ /* 0x000fe4000bf26270 */
[----:B------:R-:W-:Y:S01]  /*10650*/  LOP3.LUT R12, R13, 0x380, RZ, 0xc0, !PT ;  /* 0x000003800d0c7812 */ /* 0x000fe200078ec0ff */
[----:B------:R-:W-:Y:S01]  /*10660*/  IMAD.SHL.U32 R3, R3, 0x2, RZ ;  /* 0x0000000203037824 */ /* 0x000fe200078e00ff */
[----:B------:R-:W-:Y:S02]  /*10670*/  SEL R0, RZ, 0x1, P1 ;  /* 0x00000001ff007807 */ /* 0x000fe40000800000 */
[----:B------:R-:W-:-:S02]  /*10680*/  LOP3.LUT R24, R25, 0x380, RZ, 0xc0, !PT ;  /* 0x0000038019187812 */ /* 0x000fc400078ec0ff */
[----:B------:R-:W-:Y:S01]  /*10690*/  LOP3.LUT R28, R29, 0x380, RZ, 0xc0, !PT ;  /* 0x000003801d1c7812 */ /* 0x000fe200078ec0ff */
[----:B------:R-:W-:Y:S01]  /*106a0*/  UIMAD.WIDE.U32 UR10, UR43, UR12, UR10 ;  /* 0x0000000c2b0a72a5 */ /* 0x000fe2000f8e000a */
[----:B------:R-:W-:Y:S01]  /*106b0*/  LOP3.LUT R20, R3, 0x2, R0, 0xe2, !PT ;  /* 0x0000000203147812 */ /* 0x000fe200078ee200 */
[----:B------:R-:W-:Y:S01]  /*106c0*/  VIADD R3, R19, 0xc0 ;  /* 0x000000c013037836 */ /* 0x000fe20000000000 */
[----:B------:R-:W-:Y:S01]  /*106d0*/  SHF.R.U64 R12, R12, 0x3, RZ ;  /* 0x000000030c0c7819 */ /* 0x000fe200000012ff */
[----:B------:R-:W-:Y:S01]  /*106e0*/  IMAD R0, R187, 0x20, R219 ;  /* 0x00000020bb007824 */ /* 0x000fe200078e02db */
[----:B------:R-:W-:Y:S01]  /*106f0*/  SHF.R.U64 R24, R24, 0x3, RZ ;  /* 0x0000000318187819 */ /* 0x000fe200000012ff */
[----:B------:R-:W5:Y:S01]  /*10700*/  LD.E.128 R60, desc[UR54][R60.64] ;  /* 0x000000363c3c7980 */ /* 0x000f62000c101d00 */
[----:B------:R-:W-:Y:S01]  /*10710*/  ISETP.GE.AND P0, PT, R3, UR14, PT ;  /* 0x0000000e03007c0c */ /* 0x000fe2000bf06270 */
[----:B------:R-:W-:Y:S01]  /*10720*/  VIADD R80, R0, UR45 ;  /* 0x0000002d00507c36 */ /* 0x000fe20008000000 */
[----:B------:R-:W-:Y:S01]  /*10730*/  SHF.R.U64 R28, R28, 0x3, RZ ;  /* 0x000000031c1c7819 */ /* 0x000fe200000012ff */
[----:B------:R-:W5:Y:S01]  /*10740*/  LD.E.128 R64, desc[UR54][R64.64] ;  /* 0x0000003640407980 */ /* 0x000f62000c101d00 */
[----:B------:R-:W-:Y:S01]  /*10750*/  SEL R0, RZ, 0xffffffff, P0 ;  /* 0xffffffffff007807 */ /* 0x000fe20000000000 */
[----:B------:R-:W-:Y:S01]  /*10760*/  UIMAD UR11, UR43, UR13, UR11 ;  /* 0x0000000d2b0b72a4 */ /* 0x000fe2000f8e020b */
[----:B------:R-:W-:Y:S01]  /*10770*/  LOP3.LUT R12, R12, R13, RZ, 0x3c, !PT ;  /* 0x0000000d0c0c7212 */ /* 0x000fe200078e3cff */
[--C-:B------:R-:W-:Y:S01]  /*10780*/  IMAD.X R13, RZ, RZ, R15.reuse, P4 ;  /* 0x000000ffff0d7224 */ /* 0x100fe200020e060f */
[----:B------:R-:W-:Y:S01]  /*10790*/  LOP3.LUT R24, R24, R25, RZ, 0x3c, !PT ;  /* 0x0000001918187212 */ /* 0x000fe200078e3cff */
[--C-:B------:R-:W-:Y:S01]  /*107a0*/  IMAD.X R25, RZ, RZ, R15.reuse, P5 ;  /* 0x000000ffff197224 */ /* 0x100fe200028e060f */
[----:B------:R-:W-:Y:S01]  /*107b0*/  LOP3.LUT R28, R28, R29, RZ, 0x3c, !PT ;  /* 0x0000001d1c1c7212 */ /* 0x000fe200078e3cff */
[----:B------:R-:W-:Y:S01]  /*107c0*/  IMAD.X R29, RZ, RZ, R15, P6 ;  /* 0x000000ffff1d7224 */ /* 0x000fe200030e060f */
[----:B------:R-:W-:Y:S01]  /*107d0*/  ISETP.GE.AND P1, PT, R87, UR14, PT ;  /* 0x0000000e57007c0c */ /* 0x000fe2000bf26270 */
[----:B------:R-:W-:Y:S01]  /*107e0*/  ULDC.64 UR12, c[0x0][0xaf0] ;  /* 0x0002bc00000c7ab9 */ /* 0x000fe20000000a00 */
[----:B------:R-:W-:Y:S01]  /*107f0*/  IADD3 R49, P4, R14, 0x9000, RZ ;  /* 0x000090000e317810 */ /* 0x000fe20007f9e0ff */
[----:B------:R-:W-:Y:S01]  /*10800*/  IMAD.SHL.U32 R83, R0, 0x8, RZ ;  /* 0x0000000800537824 */ /* 0x000fe200078e00ff */
[----:B------:R-:W-:-:S02]  /*10810*/  IADD3 R53, P5, R14, 0xa000, RZ ;  /* 0x0000a0000e357810 */ /* 0x000fc40007fbe0ff */
[C---:B------:R-:W-:Y:S01]  /*10820*/  LOP3.LUT R5, R14.reuse, 0x380, RZ, 0xc0, !PT ;  /* 0x000003800e057812 */ /* 0x040fe200078ec0ff */
[----:B------:R-:W-:Y:S01]  /*10830*/  IMAD.MOV.U32 R77, RZ, RZ, R80 ;  /* 0x000000ffff4d7224 */ /* 0x000fe200078e0050 */
[----:B------:R-:W-:Y:S01]  /*10840*/  IADD3 R57, P6, R14, 0xb000, RZ ;  /* 0x0000b0000e397810 */ /* 0x000fe20007fde0ff */
[----:B------:R-:W-:Y:S01]  /*10850*/  UIMAD UR4, UR4, UR12, URZ ;  /* 0x0000000c040472a4 */ /* 0x000fe2000f8e023f */
[----:B------:R-:W-:Y:S01]  /*10860*/  SEL R21, RZ, 0xffffffff, P1 ;  /* 0xffffffffff157807 */ /* 0x000fe20000800000 */
[----:B0-----:R-:W-:Y:S01]  /*10870*/  @P2 IMAD.HI.U32 R0, R80, R79, RZ ;  /* 0x0000004f50002227 */ /* 0x001fe200078e00ff */
[----:B------:R-:W-:Y:S01]  /*10880*/  LOP3.LUT R48, R49, 0x380, RZ, 0xc0, !PT ;  /* 0x0000038031307812 */ /* 0x000fe200078ec0ff */
[----:B------:R-:W5:Y:S01]  /*10890*/  LD.E.128 R24, desc[UR54][R24.64] ;  /* 0x0000003618187980 */ /* 0x000f62000c101d00 */
[----:B------:R-:W-:Y:S02]  /*108a0*/  LOP3.LUT R52, R53, 0x380, RZ, 0xc0, !PT ;  /* 0x0000038035347812 */ /* 0x000fe400078ec0ff */
[----:B------:R-:W-:Y:S01]  /*108b0*/  LOP3.LUT R56, R57, 0x380, RZ, 0xc0, !PT ;  /* 0x0000038039387812 */ /* 0x000fe200078ec0ff */
[----:B------:R-:W-:Y:S01]  /*108c0*/  UIMAD UR4, UR9, UR13, UR4 ;  /* 0x0000000d090472a4 */ /* 0x000fe2000f8e0204 */
[----:B------:R-:W-:Y:S01]  /*108d0*/  IMAD.SHL.U32 R21, R21, 0x4, RZ ;  /* 0x0000000415157824 */ /* 0x000fe200078e00ff */
[----:B------:R-:W-:Y:S01]  /*108e0*/  UIMAD.WIDE.U32 UR10, UR9, UR12, UR10 ;  /* 0x0000000c090a72a5 */ /* 0x000fe2000f8e000a */
[----:B-1----:R-:W-:Y:S01]  /*108f0*/  @P2 SHF.R.U32.HI R77, RZ, R81, R0 ;  /* 0x00000051ff4d2219 */ /* 0x002fe20000011600 */
[----:B------:R-:W5:Y:S01]  /*10900*/  LD.E.128 R28, desc[UR54][R28.64] ;  /* 0x000000361c1c7980 */ /* 0x000f62000c101d00 */
[----:B------:R-:W-:-:S02]  /*10910*/  SHF.R.U64 R48, R48, 0x3, RZ ;  /* 0x0000000330307819 */ /* 0x000fc400000012ff */
[----:B------:R-:W-:Y:S01]  /*10920*/  SHF.R.U64 R52, R52, 0x3, RZ ;  /* 0x0000000334347819 */ /* 0x000fe200000012ff */
[----:B------:R-:W5:Y:S01]  /*10930*/  LD.E.128 R72, desc[UR54][R72.64] ;  /* 0x0000003648487980 */ /* 0x000f62000c101d00 */
[----:B------:R-:W-:Y:S02]  /*10940*/  SHF.R.U64 R56, R56, 0x3, RZ ;  /* 0x0000000338387819 */ /* 0x000fe400000012ff */
[----:B------:R-:W-:Y:S01]  /*10950*/  SHF.R.U64 R5, R5, 0x3, RZ ;  /* 0x0000000305057819 */ /* 0x000fe200000012ff */
[----:B------:R-:W-:Y:S01]  /*10960*/  UIADD3 UR4, UR11, UR4, URZ ;  /* 0x000000040b047290 */ /* 0x000fe2000fffe03f */
[----:B------:R-:W-:Y:S01]  /*10970*/  ISETP.GE.AND P0, PT, R89, UR14, PT ;  /* 0x0000000e59007c0c */ /* 0x000fe2000bf06270 */
[--C-:B------:R-:W-:Y:S01]  /*10980*/  IMAD.MOV R79, RZ, RZ, -R77.reuse ;  /* 0x000000ffff4f7224 */ /* 0x100fe200078e0a4d */
[----:B------:R-:W-:Y:S02]  /*10990*/  SHF.R.S32.HI R78, RZ, 0x1f, R77 ;  /* 0x0000001fff4e7819 */ /* 0x000fe4000001144d */
        /* <DEDUP_REMOVED lines=9> */
[----:B------:R-:W-:Y:S01]  /*10a30*/  IMAD.U32 R20, RZ, RZ, UR10 ;  /* 0x0000000aff147e24 */ /* 0x000fe2000f8e00ff */
[----:B------:R-:W-:Y:S01]  /*10a40*/  SEL R0, RZ, 0xffffffff, P0 ;  /* 0xffffffffff007807 */ /* 0x000fe20000000000 */
[----:B------:R-:W-:Y:S01]  /*10a50*/  IMAD.U32 R21, RZ, RZ, UR11 ;  /* 0x0000000bff157e24 */ /* 0x000fe2000f8e00ff */
[----:B------:R-:W-:Y:S01]  /*10a60*/  ULDC.64 UR10, c[0x0][0xae0] ;  /* 0x0002b800000a7ab9 */ /* 0x000fe20000000a00 */
[----:B------:R-:W-:Y:S01]  /*10a70*/  IMAD.U32 R21, RZ, RZ, UR4 ;  /* 0x00000004ff157e24 */ /* 0x000fe2000f8e00ff */
[----:B------:R-:W-:Y:S01]  /*10a80*/  ISETP.GE.AND P0, PT, R99, UR14, PT ;  /* 0x0000000e63007c0c */ /* 0x000fe2000bf06270 */
[----:B------:R-:W-:-:S02]  /*10a90*/  IMAD R78, R78, UR10, RZ ;  /* 0x0000000a4e4e7c24 */ /* 0x000fc4000f8e02ff */
[----:B------:R-:W-:Y:S01]  /*10aa0*/  IMAD R79, R82, R79, R80 ;  /* 0x0000004f524f7224 */ /* 0x000fe200078e0250 */
[----:B------:R-:W-:Y:S01]  /*10ab0*/  LOP3.LUT R76, R83, 0x8, R76, 0xe2, !PT ;  /* 0x00000008534c7812 */ /* 0x000fe200078ee24c */
[----:B------:R-:W5:Y:S01]  /*10ac0*/  LD.E.128 R4, desc[UR54][R4.64] ;  /* 0x0000003604047980 */ /* 0x000f62000c101d00 */
[----:B------:R-:W-:Y:S01]  /*10ad0*/  IMAD.SHL.U32 R83, R0, 0x10, RZ ;  /* 0x0000001000537824 */ /* 0x000fe200078e00ff */
[----:B------:R-:W-:Y:S01]  /*10ae0*/  SEL R0, RZ, 0xffffffff, P0 ;  /* 0xffffffffff007807 */ /* 0x000fe20000000000 */
[C---:B------:R-:W-:Y:S01]  /*10af0*/  IMAD R81, R77.reuse, UR11, R78 ;  /* 0x0000000b4d517c24 */ /* 0x040fe2000f8e024e */
[----:B------:R-:W5:Y:S01]  /*10b00*/  LD.E.128 R12, desc[UR54][R12.64] ;  /* 0x000000360c0c7980 */ /* 0x000f62000c101d00 */
[----:B------:R-:W-:Y:S01]  /*10b10*/  IMAD.WIDE.U32 R20, R77, UR10, R20 ;  /* 0x0000000a4d147c25 */ /* 0x000fe2000f8e0014 */
[----:B------:R-:W-:Y:S01]  /*10b20*/  SHF.R.S32.HI R77, RZ, 0x1f, R79 ;  /* 0x0000001fff4d7819 */ /* 0x000fe2000001144f */
[----:B------:R-:W-:Y:S01]  /*10b30*/  ULDC.64 UR10, c[0x0][0xad8] ;  /* 0x0002b600000a7ab9 */ /* 0x000fe20000000a00 */
[----:B------:R-:W5:Y:S01]  /*10b40*/  LD.E.128 R48, desc[UR54][R48.64] ;  /* 0x0000003630307980 */ /* 0x000f62000c101d00 */
[----:B------:R-:W-:-:S03]  /*10b50*/  VIADD R95, R19, 0x180 ;  /* 0x00000180135f7836 */ /* 0x000fc60000000000 */
[----:B------:R-:W5:Y:S04]  /*10b60*/  LD.E.128 R52, desc[UR54][R52.64] ;  /* 0x0000003634347980 */ /* 0x000f68000c101d00 */
[----:B------:R-:W5:Y:S01]  /*10b70*/  LD.E.128 R56, desc[UR54][R56.64] ;  /* 0x0000003638387980 */ /* 0x000f62000c101d00 */
[----:B------:R-:W-:Y:S01]  /*10b80*/  @!PT LDS RZ, [RZ] ;  /* 0x00000000fffff984 */ /* 0x000fe20000000800 */
[----:B------:R-:W-:Y:S01]  /*10b90*/  @!PT LDS RZ, [RZ] ;  /* 0x00000000fffff984 */ /* 0x000fe20000000800 */
[----:B------:R-:W-:Y:S01]  /*10ba0*/  @!PT LDS RZ, [RZ] ;  /* 0x00000000fffff984 */ /* 0x000fe20000000800 */
[----:B------:R-:W-:Y:S01]  /*10bb0*/  @!PT LDS RZ, [RZ] ;  /* 0x00000000fffff984 */ /* 0x000fe20000000800 */
[----:B------:R0:W-:Y:S06]  /*10bc0*/  MEMBAR.ALL.CTA ;  /* 0x0000000000007992 */ /* 0x0001ec0000008000 */
[----:B0-----:R-:W0:Y:S01]  /*10bd0*/  FENCE.VIEW.ASYNC.S ;  /* 0x00000000000073c6 */ /* 0x001e220000000000 */
[----:B------:R-:W-:Y:S01]  /*10be0*/  LOP3.LUT R76, R83, 0x10, R76, 0xe2, !PT ;  /* 0x00000010534c7812 */ /* 0x000fe200078ee24c */
[----:B------:R-:W-:Y:S01]  /*10bf0*/  IMAD.SHL.U32 R83, R0, 0x20, RZ ;  /* 0x0000002000537824 */ /* 0x000fe200078e00ff */
[----:B------:R-:W-:Y:S01]  /*10c00*/  ISETP.GE.AND P0, PT, R95, UR14, PT ;  /* 0x0000000e5f007c0c */ /* 0x000fe2000bf06270 */
[----:B------:R-:W-:-:S02]  /*10c10*/  IMAD.IADD R21, R21, 0x1, R81 ;  /* 0x0000000115157824 */ /* 0x000fc400078e0251 */
[----:B------:R-:W-:Y:S02]  /*10c20*/  IMAD R0, R77, UR10, RZ ;  /* 0x0000000a4d007c24 */ /* 0x000fe4000f8e02ff */
[----:B------:R-:W-:Y:S02]  /*10c30*/  VIADD R92, R219, UR45 ;  /* 0x0000002ddb5c7c36 */ /* 0x000fe40008000000 */
[----:B------:R-:W-:Y:S02]  /*10c40*/  IMAD R93, R82, UR8, RZ ;  /* 0x00000008525d7c24 */ /* 0x000fe4000f8e02ff */
[----:B------:R-:W-:Y:S01]  /*10c50*/  VIADD R97, R19, 0x1c0 ;  /* 0x000001c013617836 */ /* 0x000fe20000000000 */
[----:B------:R-:W-:Y:S01]  /*10c60*/  UIADD3 UR4, UR41, 0x28c20, URZ ;  /* 0x00028c2029047890 */ /* 0x000fe2000fffe03f */
[C---:B------:R-:W-:Y:S01]  /*10c70*/  IMAD R81, R79.reuse, UR11, R0 ;  /* 0x0000000b4f517c24 */ /* 0x040fe2000f8e0200 */
[----:B------:R-:W-:Y:S01]  /*10c80*/  SEL R77, RZ, 0x40, P0 ;  /* 0x00000040ff4d7807 */ /* 0x000fe20000000000 */
[----:B------:R-:W-:Y:S01]  /*10c90*/  IMAD.WIDE.U32 R20, R79, UR10, R20 ;  /* 0x0000000a4f147c25 */ /* 0x000fe2000f8e0014 */
[----:B------:R-:W-:Y:S01]  /*10ca0*/  ISETP.GE.AND P0, PT, R92, R93, PT ;  /* 0x0000005d5c00720c */ /* 0x000fe20003f06270 */
[----:B------:R-:W-:Y:S01]  /*10cb0*/  ULDC.64 UR10, c[0x0][0xa80] ;  /* 0x0002a000000a7ab9 */ /* 0x000fe20000000a00 */
[----:B------:R-:W-:Y:S01]  /*10cc0*/  ISETP.GE.AND P1, PT, R97, UR14, PT ;  /* 0x0000000e61007c0c */ /* 0x000fe2000bf26270 */
[----:B------:R-:W-:Y:S01]  /*10cd0*/  IMAD.IADD R79, R21, 0x1, R81 ;  /* 0x00000001154f7824 */ /* 0x000fe200078e0251 */
[----:B------:R-:W-:Y:S01]  /*10ce0*/  LOP3.LUT R76, R83, 0x20, R76, 0xe2, !PT ;  /* 0x00000020534c7812 */ /* 0x000fe200078ee24c */
[----:B------:R-:W-:Y:S01]  /*10cf0*/  UPRMT UR4, URZ, 0x654, UR4 ;  /* 0x000006543f047896 */ /* 0x000fe20008000004 */
[----:B------:R-:W-:-:S02]  /*10d00*/  LEA R88, P2, R20, UR10, 0x1 ;  /* 0x0000000a14587c11 */ /* 0x000fc4000f8408ff */
[----:B------:R-:W-:Y:S02]  /*10d10*/  SEL R21, RZ, 0x80, P1 ;  /* 0x00000080ff157807 */ /* 0x000fe40000800000 */
[----:B------:R-:W-:Y:S02]  /*10d20*/  LOP3.LUT R0, R76, R77, RZ, 0xfc, !PT ;  /* 0x0000004d4c007212 */ /* 0x000fe400078efcff */
[----:B------:R-:W-:Y:S01]  /*10d30*/  LEA.HI.X R90, R20, UR11, R79, 0x1, P2 ;  /* 0x0000000b145a7c11 */ /* 0x000fe200090f0c4f */
[----:B------:R-:W-:Y:S01]  /*10d40*/  BSSY B1, `(.L_x_2329) ;  /* 0x000002c000017945 */ /* 0x000fe20003800000 */
[----:B------:R-:W-:Y:S01]  /*10d50*/  LOP3.LUT R86, R0, R21, RZ, 0xfc, !PT ;  /* 0x0000001500567212 */ /* 0x000fe200078efcff */
[----:B0-----:R-:W-:Y:S01]  /*10d60*/  SYNCS.ARRIVE.TRANS64.RED.A1T0 RZ, [UR4], RZ ;  /* 0x000000ffffff79a7 */ /* 0x001fe20008100404 */
[----:B------:R0:W1:Y:S04]  /*10d70*/  SHFL.IDX PT, R20, R88, RZ, 0x181f ;  /* 0x00181fff58147589 */ /* 0x00006800000e0000 */
[----:B------:R0:W2:Y:S01]  /*10d80*/  SHFL.IDX PT, R21, R90, RZ, 0x181f ;  /* 0x00181fff5a157589 */ /* 0x0000a200000e0000 */
[----:B------:R-:W-:Y:S05]  /*10d90*/  @P0 BRA `(.L_x_2330) ;  /* 0x0000000000980947 */ /* 0x000fea0003800000 */
[----:B------:R-:W-:Y:S02]  /*10da0*/  ISETP.GE.AND P1, PT, R91, UR14, PT ;  /* 0x0000000e5b007c0c */ /* 0x000fe4000bf26270 */
[----:B------:R-:W-:Y:S02]  /*10db0*/  ISETP.GE.AND P0, PT, R19, UR14, PT ;  /* 0x0000000e13007c0c */ /* 0x000fe4000bf06270 */
[----:B------:R-:W-:Y:S02]  /*10dc0*/  ISETP.GE.AND P4, PT, R87, UR14, PT ;  /* 0x0000000e57007c0c */ /* 0x000fe4000bf86270 */
[----:B------:R-:W-:Y:S02]  /*10dd0*/  SHF.R.S32.HI R77, RZ, 0x1f, R91 ;  /* 0x0000001fff4d7819 */ /* 0x000fe4000001145b */
[----:B------:R-:W-:Y:S02]  /*10de0*/  ISETP.GE.AND P3, PT, R3, UR14, PT ;  /* 0x0000000e03007c0c */ /* 0x000fe4000bf66270 */
[----:B------:R-:W-:-:S02]  /*10df0*/  SHF.R.S32.HI R81, RZ, 0x1f, R87 ;  /* 0x0000001fff517819 */ /* 0x000fc40000011457 */
[----:B------:R-:W-:Y:S02]  /*10e00*/  SHF.R.S32.HI R83, RZ, 0x1f, R3 ;  /* 0x0000001fff537819 */ /* 0x000fe40000011403 */
[-C--:B-1----:R-:W-:Y:S01]  /*10e10*/  @!P1 LEA R76, P2, R91, R20.reuse, 0x1 ;  /* 0x000000145b4c9211 */ /* 0x082fe200078408ff */
[----:B--2---:R-:W-:Y:S01]  /*10e20*/  @!P0 IMAD.WIDE R78, R19, 0x2, R20 ;  /* 0x00000002134e8825 */ /* 0x004fe200078e0214 */
[----:B------:R-:W-:Y:S02]  /*10e30*/  SHF.R.S32.HI R85, RZ, 0x1f, R89 ;  /* 0x0000001fff557819 */ /* 0x000fe40000011459 */
[----:B------:R-:W-:Y:S02]  /*10e40*/  @!P1 LEA.HI.X R77, R91, R21, R77, 0x1, P2 ;  /* 0x000000155b4d9211 */ /* 0x000fe400010f0c4d */
[----:B------:R-:W-:Y:S01]  /*10e50*/  ISETP.GE.AND P2, PT, R89, UR14, PT ;  /* 0x0000000e59007c0c */ /* 0x000fe2000bf46270 */
[----:B-----5:R1:W-:Y:S01]  /*10e60*/  @!P0 ST.E.128 desc[UR54][R78.64], R4 ;  /* 0x000000044e008985 */ /* 0x0203e2000c101d36 */
[----:B------:R-:W-:-:S02]  /*10e70*/  @!P4 LEA R80, P5, R87, R20, 0x1 ;  /* 0x000000145750c211 */ /* 0x000fc400078a08ff */
[----:B------:R-:W-:Y:S01]  /*10e80*/  LOP3.LUT P0, RZ, R0, 0x40, RZ, 0xc0, !PT ;  /* 0x0000004000ff7812 */ /* 0x000fe2000780c0ff */
[----:B------:R2:W-:Y:S01]  /*10e90*/  @!P1 ST.E.128 desc[UR54][R76.64], R12 ;  /* 0x0000000c4c009985 */ /* 0x0005e2000c101d36 */
[----:B------:R-:W-:Y:S02]  /*10ea0*/  ISETP.GE.AND P1, PT, R99, UR14, PT ;  /* 0x0000000e63007c0c */ /* 0x000fe4000bf26270 */
[-C--:B------:R-:W-:Y:S02]  /*10eb0*/  @!P3 LEA R82, P6, R3, R20.reuse, 0x1 ;  /* 0x000000140352b211 */ /* 0x080fe400078c08ff */
[-C--:B------:R-:W-:Y:S02]  /*10ec0*/  @!P4 LEA.HI.X R81, R87, R21.reuse, R81, 0x1, P5 ;  /* 0x000000155751c211 */ /* 0x080fe400028f0c51 */
[----:B------:R-:W-:Y:S02]  /*10ed0*/  @!P3 LEA.HI.X R83, R3, R21, R83, 0x1, P6 ;  /* 0x000000150353b211 */ /* 0x000fe400030f0c53 */
[----:B------:R-:W-:Y:S01]  /*10ee0*/  @!P2 LEA R84, P5, R89, R20, 0x1 ;  /* 0x000000145954a211 */ /* 0x000fe200078a08ff */
[----:B------:R3:W-:Y:S01]  /*10ef0*/  @!P4 ST.E.128 desc[UR54][R80.64], R28 ;  /* 0x0000001c5000c985 */ /* 0x0007e2000c101d36 */
[----:B------:R-:W-:-:S02]  /*10f00*/  LOP3.LUT P6, RZ, R86, 0x80, RZ, 0xc0, !PT ;  /* 0x0000008056ff7812 */ /* 0x000fc400078cc0ff */
[-C--:B------:R-:W-:Y:S01]  /*10f10*/  @!P2 LEA.HI.X R85, R89, R21.reuse, R85, 0x1, P5 ;  /* 0x000000155955a211 */ /* 0x080fe200028f0c55 */
[----:B------:R3:W-:Y:S01]  /*10f20*/  @!P3 ST.E.128 desc[UR54][R82.64], R36 ;  /* 0x000000245200b985 */ /* 0x0007e2000c101d36 */
[----:B-1----:R-:W-:Y:S02]  /*10f30*/  SHF.R.S32.HI R5, RZ, 0x1f, R99 ;  /* 0x0000001fff057819 */ /* 0x002fe40000011463 */
[CC--:B------:R-:W-:Y:S01]  /*10f40*/  @!P1 LEA R4, P5, R99.reuse, R20.reuse, 0x1 ;  /* 0x0000001463049211 */ /* 0x0c0fe200078a08ff */
[----:B------:R3:W-:Y:S01]  /*10f50*/  @!P2 ST.E.128 desc[UR54][R84.64], R44 ;  /* 0x0000002c5400a985 */ /* 0x0007e2000c101d36 */
[----:B------:R-:W-:Y:S02]  /*10f60*/  SHF.R.S32.HI R7, RZ, 0x1f, R95 ;  /* 0x0000001fff077819 */ /* 0x000fe4000001145f */
[----:B------:R-:W-:Y:S02]  /*10f70*/  @!P1 LEA.HI.X R5, R99, R21, R5, 0x1, P5 ;  /* 0x0000001563059211 */ /* 0x000fe400028f0c05 */
[----:B------:R-:W-:-:S02]  /*10f80*/  @P0 LEA R6, P5, R95, R20, 0x1 ;  /* 0x000000145f060211 */ /* 0x000fc400078a08ff */
[----:B--2---:R-:W-:Y:S01]  /*10f90*/  SHF.R.S32.HI R13, RZ, 0x1f, R97 ;  /* 0x0000001fff0d7819 */ /* 0x004fe20000011461 */
[----:B------:R3:W-:Y:S01]  /*10fa0*/  @!P1 ST.E.128 desc[UR54][R4.64], R52 ;  /* 0x0000003404009985 */ /* 0x0007e2000c101d36 */
[----:B------:R-:W-:Y:S02]  /*10fb0*/  @P0 LEA.HI.X R7, R95, R21, R7, 0x1, P5 ;  /* 0x000000155f070211 */ /* 0x000fe400028f0c07 */
[----:B------:R-:W-:-:S03]  /*10fc0*/  @P6 LEA R12, P5, R97, R20, 0x1 ;  /* 0x00000014610c6211 */ /* 0x000fc600078a08ff */
[----:B------:R3:W-:Y:S01]  /*10fd0*/  @P0 ST.E.128 desc[UR54][R6.64], R60 ;  /* 0x0000003c06000985 */ /* 0x0007e2000c101d36 */
[----:B------:R-:W-:-:S05]  /*10fe0*/  @P6 LEA.HI.X R13, R97, R21, R13, 0x1, P5 ;  /* 0x00000015610d6211 */ /* 0x000fca00028f0c0d */
[----:B------:R3:W-:Y:S04]  /*10ff0*/  @P6 ST.E.128 desc[UR54][R12.64], R68 ;  /* 0x000000440c006985 */ /* 0x0007e8000c101d36 */
.L_x_2330:
[----:B------:R-:W-:Y:S05]  /*11000*/  BSYNC B1 ;  /* 0x0000000000017941 */ /* 0x000fea0003800000 */
.L_x_2329:
        /* <DEDUP_REMOVED lines=9> */
[----:B------:R-:W-:Y:S02]  /*110a0*/  SHF.R.S32.HI R7, RZ, 0x1f, R91 ;  /* 0x0000001fff077819 */ /* 0x000fe4000001145b */
[----:B------:R-:W-:-:S02]  /*110b0*/  ISETP.GE.AND P3, PT, R89, UR14, PT ;  /* 0x0000000e59007c0c */ /* 0x000fc4000bf66270 */
[----:B------:R-:W-:Y:S02]  /*110c0*/  SHF.R.S32.HI R15, RZ, 0x1f, R87 ;  /* 0x0000001fff0f7819 */ /* 0x000fe40000011457 */
[-C--:B0-----:R-:W-:Y:S01]  /*110d0*/  @!P0 LEA R6, P4, R91, R4.reuse, 0x1 ;  /* 0x000000045b068211 */ /* 0x081fe200078808ff */
[----:B----4-:R-:W-:Y:S01]  /*110e0*/  @!P5 IMAD.WIDE R12, R19, 0x2, R4 ;  /* 0x00000002130cd825 */ /* 0x010fe200078e0204 */
[----:B--2---:R-:W-:Y:S02]  /*110f0*/  SHF.R.S32.HI R21, RZ, 0x1f, R3 ;  /* 0x0000001fff157819 */ /* 0x004fe40000011403 */
[----:B------:R-:W-:Y:S02]  /*11100*/  @!P0 LEA.HI.X R7, R91, R5, R7, 0x1, P4 ;  /* 0x000000055b078211 */ /* 0x000fe400020f0c07 */
[----:B------:R-:W-:Y:S01]  /*11110*/  ISETP.GE.AND P4, PT, R99, UR14, PT ;  /* 0x0000000e63007c0c */ /* 0x000fe2000bf86270 */
[----:B------:R0:W-:Y:S01]  /*11120*/  @!P5 ST.E.128 desc[UR54][R12.64], R8 ;  /* 0x000000080c00d985 */ /* 0x0001e2000c101d36 */
[----:B------:R-:W-:-:S02]  /*11130*/  @!P1 LEA R14, P6, R87, R4, 0x1 ;  /* 0x00000004570e9211 */ /* 0x000fc400078c08ff */
[-C--:B-1----:R-:W-:Y:S01]  /*11140*/  @!P2 LEA R20, P5, R3, R4.reuse, 0x1 ;  /* 0x000000040314a211 */ /* 0x082fe200078a08ff */
[----:B------:R1:W-:Y:S01]  /*11150*/  @!P0 ST.E.128 desc[UR54][R6.64], R24 ;  /* 0x0000001806008985 */ /* 0x0003e2000c101d36 */
[-C--:B------:R-:W-:Y:S02]  /*11160*/  @!P1 LEA.HI.X R15, R87, R5.reuse, R15, 0x1, P6 ;  /* 0x00000005570f9211 */ /* 0x080fe400030f0c0f */
[----:B------:R-:W-:Y:S02]  /*11170*/  LOP3.LUT P6, RZ, R0, 0x40, RZ, 0xc0, !PT ;  /* 0x0000004000ff7812 */ /* 0x000fe400078cc0ff */
[----:B------:R-:W-:Y:S01]  /*11180*/  @!P2 LEA.HI.X R21, R3, R5, R21, 0x1, P5 ;  /* 0x000000050315a211 */ /* 0x000fe200028f0c15 */
[----:B------:R1:W-:Y:S01]  /*11190*/  @!P1 ST.E.128 desc[UR54][R14.64], R32 ;  /* 0x000000200e009985 */ /* 0x0003e2000c101d36 */
[----:B------:R-:W-:Y:S02]  /*111a0*/  SHF.R.S32.HI R0, RZ, 0x1f, R89 ;  /* 0x0000001fff007819 */ /* 0x000fe40000011459 */
[----:B------:R-:W-:Y:S01]  /*111b0*/  @!P3 LEA R28, P5, R89, R4, 0x1 ;  /* 0x00000004591cb211 */ /* 0x000fe200078a08ff */
[----:B------:R1:W-:Y:S01]  /*111c0*/  @!P2 ST.E.128 desc[UR54][R20.64], R40 ;  /* 0x000000281400a985 */ /* 0x0003e2000c101d36 */
[----:B------:R-:W-:-:S02]  /*111d0*/  LOP3.LUT P0, RZ, R86, 0x80, RZ, 0xc0, !PT ;  /* 0x0000008056ff7812 */ /* 0x000fc4000780c0ff */
[-C--:B------:R-:W-:Y:S02]  /*111e0*/  @!P3 LEA.HI.X R29, R89, R5.reuse, R0, 0x1, P5 ;  /* 0x00000005591db211 */ /* 0x080fe400028f0c00 */
[----:B------:R-:W-:Y:S02]  /*111f0*/  SHF.R.S32.HI R0, RZ, 0x1f, R99 ;  /* 0x0000001fff007819 */ /* 0x000fe40000011463 */
[C---:B0-----:R-:W-:Y:S01]  /*11200*/  @!P4 LEA R8, P5, R99.reuse, R4, 0x1 ;  /* 0x000000046308c211 */ /* 0x041fe200078a08ff */
[----:B------:R1:W-:Y:S03]  /*11210*/  @!P3 ST.E.128 desc[UR54][R28.64], R48 ;  /* 0x000000301c00b985 */ /* 0x0003e6000c101d36 */
[----:B------:R-:W-:Y:S02]  /*11220*/  @!P4 LEA.HI.X R9, R99, R5, R0, 0x1, P5 ;  /* 0x000000056309c211 */ /* 0x000fe400028f0c00 */
[----:B------:R-:W-:-:S02]  /*11230*/  SHF.R.S32.HI R0, RZ, 0x1f, R95 ;  /* 0x0000001fff007819 */ /* 0x000fc4000001145f */
[C---:B------:R-:W-:Y:S01]  /*11240*/  @P6 LEA R10, P5, R95.reuse, R4, 0x1 ;  /* 0x000000045f0a6211 */ /* 0x040fe200078a08ff */
[----:B------:R1:W-:Y:S03]  /*11250*/  @!P4 ST.E.128 desc[UR54][R8.64], R56 ;  /* 0x000000380800c985 */ /* 0x0003e6000c101d36 */
[----:B------:R-:W-:-:S05]  /*11260*/  @P6 LEA.HI.X R11, R95, R5, R0, 0x1, P5 ;  /* 0x000000055f0b6211 */ /* 0x000fca00028f0c00 */
[----:B------:R1:W-:Y:S01]  /*11270*/  @P6 ST.E.128 desc[UR54][R10.64], R64 ;  /* 0x000000400a006985 */ /* 0x0003e2000c101d36 */
[----:B------:R-:W-:Y:S05]  /*11280*/  @!P0 BRA `(.L_x_2331) ;  /* 0x0000002400788947 */ /* 0x000fea0003800000 */
[----:B------:R-:W-:Y:S02]  /*11290*/  LEA R4, P0, R97, R4, 0x1 ;  /* 0x0000000461047211 */ /* 0x000fe400078008ff */
[----:B------:R-:W-:-:S04]  /*112a0*/  SHF.R.S32.HI R0, RZ, 0x1f, R97 ;  /* 0x0000001fff007819 */ /* 0x000fc80000011461 */
[----:B------:R-:W-:-:S05]  /*112b0*/  LEA.HI.X R5, R97, R5, R0, 0x1, P0 ;  /* 0x0000000561057211 */ /* 0x000fca00000f0c00 */
[----:B------:R0:W-:Y:S01]  /*112c0*/  ST.E.128 desc[UR54][R4.64], R72 ;  /* 0x0000004804007985 */ /* 0x0001e2000c101d36 */
[----:B------:R-:W-:Y:S05]  /*112d0*/  BRA `(.L_x_2331) ;  /* 0x0000002400647947 */ /* 0x000fea0003800000 */
.L_x_2328:
[----:B------:R-:W-:Y:S01]  /*112e0*/  ULDC.64 UR12, c[0x0][0xb08] ;  /* 0x0002c200000c7ab9 */ /* 0x000fe20000000a00 */
[----:B------:R-:W-:Y:S01]  /*112f0*/  ULDC UR14, c[0x0][0xbe8] ;  /* 0x0002fa00000e7ab9 */ /* 0x000fe20000000800 */
[----:B------:R-:W-:Y:S01]  /*11300*/  UIMAD UR18, UR18, UR12, URZ ;  /* 0x0000000c121272a4 */ /* 0x000fe2000f8e023f */
[----:B0-----:R-:W-:Y:S01]  /*11310*/  VIADD R6, R186, UR45 ;  /* 0x0000002dba067c36 */ /* 0x001fe20008000000 */
[----:B------:R-:W-:Y:S01]  /*11320*/  UIMAD.WIDE.U32 UR10, UR4, UR12, URZ ;  /* 0x0000000c040a72a5 */ /* 0x000fe2000f8e003f */
[----:B------:R-:W-:Y:S01]  /*11330*/  BSSY B1, `(.L_x_2332) ;  /* 0x00000cc000017945 */ /* 0x000fe20003800000 */
[----:B------:R-:W-:Y:S01]  /*11340*/  UIMAD UR18, UR4, UR13, UR18 ;  /* 0x0000000d041272a4 */ /* 0x000fe2000f8e0212 */
[----:B------:R-:W-:Y:S01]  /*11350*/  IMAD.MOV.U32 R3, RZ, RZ, R6 ;  /* 0x000000ffff037224 */ /* 0x000fe200078e0006 */
        /* <DEDUP_REMOVED lines=23> */
[----:B------:R-:W-:Y:S01]  /*114d0*/  @P0 IMAD.HI.U32 R0, R6, UR9, RZ ;  /* 0x0000000906000c27 */ /* 0x000fe2000f8e00ff */
[----:B------:R-:W-:Y:S01]  /*114e0*/  ULDC.64 UR12, c[0x0][0xb48] ;  /* 0x0002d200000c7ab9 */ /* 0x000fe20000000a00 */
[----:B------:R-:W-:Y:S01]  /*114f0*/  @UP0 ULDC UR4, c[0x0][0xbf0] ;  /* 0x0002fc0000040ab9 */ /* 0x000fe20000000800 */
[----:B------:R-:W-:Y:S01]  /*11500*/  UIMAD.WIDE.U32 UR10, UR42, UR12, UR10 ;  /* 0x0000000c2a0a72a5 */ /* 0x000fe2000f8e000a */
[----:B------:R-:W-:-:S02]  /*11510*/  SHF.R.S32.HI R160, RZ, 0x1f, R205 ;  /* 0x0000001fffa07819 */ /* 0x000fc400000114cd */
[----:B------:R-:W-:Y:S01]  /*11520*/  @P0 SHF.R.U32.HI R3, RZ, UR4, R0 ;  /* 0x00000004ff030c19 */ /* 0x000fe20008011600 */
[----:B------:R-:W-:Y:S01]  /*11530*/  UIMAD UR42, UR42, UR13, UR11 ;  /* 0x0000000d2a2a72a4 */ /* 0x000fe2000f8e020b */
[----:B------:R-:W-:Y:S01]  /*11540*/  SHF.R.S32.HI R161, RZ, 0x1f, R206 ;  /* 0x0000001fffa17819 */ /* 0x000fe200000114ce */
[----:B------:R-:W-:Y:S01]  /*11550*/  IMAD.U32 R5, RZ, RZ, UR11 ;  /* 0x0000000bff057e24 */ /* 0x000fe2000f8e00ff */
[--C-:B------:R-:W-:Y:S01]  /*11560*/  SHF.R.S32.HI R0, RZ, 0x1f, R3.reuse ;  /* 0x0000001fff007819 */ /* 0x100fe20000011403 */
[----:B------:R-:W-:Y:S01]  /*11570*/  IMAD.MOV R7, RZ, RZ, -R3 ;  /* 0x000000ffff077224 */ /* 0x000fe200078e0a03 */
[----:B------:R-:W-:Y:S01]  /*11580*/  ULDC.64 UR12, c[0x0][0xb30] ;  /* 0x0002cc00000c7ab9 */ /* 0x000fe20000000a00 */
[----:B------:R-:W-:Y:S01]  /*11590*/  IMAD.U32 R4, RZ, RZ, UR10 ;  /* 0x0000000aff047e24 */ /* 0x000fe2000f8e00ff */
[----:B------:R-:W-:Y:S01]  /*115a0*/  ULDC.64 UR10, c[0x0][0xb28] ;  /* 0x0002ca00000a7ab9 */ /* 0x000fe20000000a00 */
[----:B------:R-:W-:Y:S01]  /*115b0*/  IMAD R0, R0, UR12, RZ ;  /* 0x0000000c00007c24 */ /* 0x000fe2000f8e02ff */
[----:B------:R-:W-:Y:S01]  /*115c0*/  UIADD3 UR4, UR41, 0x28c20, URZ ;  /* 0x00028c2029047890 */ /* 0x000fe2000fffe03f */
[----:B------:R-:W-:Y:S01]  /*115d0*/  IMAD R7, R7, UR14, R6 ;  /* 0x0000000e07077c24 */ /* 0x000fe2000f8e0206 */
[----:B------:R-:W-:Y:S01]  /*115e0*/  SHF.R.S32.HI R162, RZ, 0x1f, R207 ;  /* 0x0000001fffa27819 */ /* 0x000fe200000114cf */
[----:B------:R-:W-:Y:S01]  /*115f0*/  IMAD R9, R3, UR13, R0 ;  /* 0x0000000d03097c24 */ /* 0x000fe2000f8e0200 */
[----:B------:R-:W-:Y:S01]  /*11600*/  UPRMT UR4, URZ, 0x654, UR4 ;  /* 0x000006543f047896 */ /* 0x000fe20008000004 */
[----:B------:R-:W-:Y:S01]  /*11610*/  IMAD.U32 R5, RZ, RZ, UR42 ;  /* 0x0000002aff057e24 */ /* 0x000fe2000f8e00ff */
[----:B------:R-:W-:-:S02]  /*11620*/  SHF.R.S32.HI R0, RZ, 0x1f, R7 ;  /* 0x0000001fff007819 */ /* 0x000fc40000011407 */
[----:B------:R-:W-:Y:S01]  /*11630*/  SHF.R.S32.HI R163, RZ, 0x1f, R208 ;  /* 0x0000001fffa37819 */ /* 0x000fe200000114d0 */
[----:B------:R-:W-:Y:S01]  /*11640*/  IMAD.WIDE.U32 R4, R3, UR12, R4 ;  /* 0x0000000c03047c25 */ /* 0x000fe2000f8e0004 */
[----:B------:R-:W-:Y:S02]  /*11650*/  SHF.R.S32.HI R164, RZ, 0x1f, R209 ;  /* 0x0000001fffa47819 */ /* 0x000fe400000114d1 */
[----:B------:R-:W-:Y:S01]  /*11660*/  SHF.R.S32.HI R165, RZ, 0x1f, R210 ;  /* 0x0000001fffa57819 */ /* 0x000fe200000114d2 */
[----:B------:R-:W-:Y:S01]  /*11670*/  IMAD R0, R0, UR10, RZ ;  /* 0x0000000a00007c24 */ /* 0x000fe2000f8e02ff */
[----:B------:R-:W-:Y:S01]  /*11680*/  SYNCS.ARRIVE.TRANS64.RED.A1T0 RZ, [UR4], RZ ;  /* 0x000000ffffff79a7 */ /* 0x000fe20008100404 */
[----:B------:R-:W-:Y:S01]  /*11690*/  IMAD.IADD R5, R5, 0x1, R9 ;  /* 0x0000000105057824 */ /* 0x000fe200078e0209 */
[----:B------:R-:W-:Y:S01]  /*116a0*/  SHF.R.S32.HI R166, RZ, 0x1f, R211 ;  /* 0x0000001fffa67819 */ /* 0x000fe200000114d3 */
[----:B------:R-:W-:Y:S01]  /*116b0*/  IMAD R3, R7, UR11, R0 ;  /* 0x0000000b07037c24 */ /* 0x000fe2000f8e0200 */
[----:B------:R-:W-:Y:S01]  /*116c0*/  SHF.R.S32.HI R167, RZ, 0x1f, R212 ;  /* 0x0000001fffa77819 */ /* 0x000fe200000114d4 */
[----:B------:R-:W-:Y:S01]  /*116d0*/  VIADD R0, R17, UR45 ;  /* 0x0000002d11007c36 */ /* 0x000fe20008000000 */
[----:B------:R-:W-:Y:S01]  /*116e0*/  SHF.R.S32.HI R168, RZ, 0x1f, R213 ;  /* 0x0000001fffa87819 */ /* 0x000fe200000114d5 */
[----:B------:R-:W-:Y:S01]  /*116f0*/  IMAD.WIDE.U32 R4, R7, UR10, R4 ;  /* 0x0000000a07047c25 */ /* 0x000fe2000f8e0004 */
[----:B------:R-:W-:Y:S01]  /*11700*/  ULDC.64 UR10, c[0x0][0xb00] ;  /* 0x0002c000000a7ab9 */ /* 0x000fe20000000a00 */
[----:B------:R-:W-:-:S02]  /*11710*/  SHF.R.S32.HI R169, RZ, 0x1f, R214 ;  /* 0x0000001fffa97819 */ /* 0x000fc400000114d6 */
[----:B------:R-:W-:Y:S01]  /*11720*/  ISETP.GE.AND P0, PT, R0, UR8, PT ;  /* 0x0000000800007c0c */ /* 0x000fe2000bf06270 */
[----:B------:R-:W-:Y:S01]  /*11730*/  IMAD.IADD R5, R5, 0x1, R3 ;  /* 0x0000000105057824 */ /* 0x000fe200078e0203 */
[C---:B------:R-:W-:Y:S02]  /*11740*/  LEA R3, P1, R4.reuse, UR10, 0x2 ;  /* 0x0000000a04037c11 */ /* 0x040fe4000f8210ff */
[----:B------:R-:W-:Y:S02]  /*11750*/  SHF.R.S32.HI R170, RZ, 0x1f, R215 ;  /* 0x0000001fffaa7819 */ /* 0x000fe400000114d7 */
[----:B------:R-:W-:Y:S01]  /*11760*/  LEA.HI.X R10, R4, UR11, R5, 0x2, P1 ;  /* 0x0000000b040a7c11 */ /* 0x000fe200088f1405 */
[----:B------:R0:W1:Y:S01]  /*11770*/  SHFL.IDX PT, R12, R3, RZ, 0x1c1f ;  /* 0x001c1fff030c7589 */ /* 0x00006200000e0000 */
[----:B------:R-:W-:Y:S02]  /*11780*/  SHF.R.S32.HI R14, RZ, 0x1f, R216 ;  /* 0x0000001fff0e7819 */ /* 0x000fe400000114d8 */
[----:B------:R-:W-:Y:S01]  /*11790*/  SHF.R.S32.HI R15, RZ, 0x1f, R217 ;  /* 0x0000001fff0f7819 */ /* 0x000fe200000114d9 */
[----:B------:R0:W2:Y:S01]  /*117a0*/  SHFL.IDX PT, R11, R10, RZ, 0x1c1f ;  /* 0x001c1fff0a0b7589 */ /* 0x0000a200000e0000 */
[----:B------:R-:W-:-:S02]  /*117b0*/  SHF.R.S32.HI R171, RZ, 0x1f, R218 ;  /* 0x0000001fffab7819 */ /* 0x000fc400000114da */
[----:B------:R-:W-:Y:S01]  /*117c0*/  SHF.R.S32.HI R172, RZ, 0x1f, R18 ;  /* 0x0000001fffac7819 */ /* 0x000fe20000011412 */
[----:B------:R-:W-:Y:S06]  /*117d0*/  @P0 BRA `(.L_x_2333) ;  /* 0x0000000800040947 */ /* 0x000fec0003800000 */
[----:B------:R-:W-:Y:S02]  /*117e0*/  ULDC UR4, c[0x0][0xac8] ;  /* 0x0002b20000047ab9 */ /* 0x000fe40000000800 */
[----:B------:R-:W-:Y:S02]  /*117f0*/  ISETP.GE.AND P0, PT, R18, UR4, PT ;  /* 0x0000000412007c0c */ /* 0x000fe4000bf06270 */
[----:B------:R-:W-:Y:S02]  /*11800*/  ISETP.GE.AND P3, PT, R218, UR4, PT ;  /* 0x00000004da007c0c */ /* 0x000fe4000bf66270 */
[----:B------:R-:W-:-:S09]  /*11810*/  ISETP.GE.AND P2, PT, R217, UR4, PT ;  /* 0x00000004d9007c0c */ /* 0x000fd2000bf46270 */
[----:B-1----:R-:W-:-:S04]  /*11820*/  @!P0 LEA R4, P1, R18, R12, 0x2 ;  /* 0x0000000c12048211 */ /* 0x002fc800078210ff */
[----:B--2---:R-:W-:Y:S02]  /*11830*/  @!P0 LEA.HI.X R5, R18, R11, R172, 0x2, P1 ;  /* 0x0000000b12058211 */ /* 0x004fe400008f14ac */
[----:B------:R-:W-:-:S03]  /*11840*/  ISETP.GE.AND P1, PT, R216, UR4, PT ;  /* 0x00000004d8007c0c */ /* 0x000fc6000bf26270 */
[----:B------:R1:W-:Y:S01]  /*11850*/  @!P0 ST.E.64 desc[UR54][R4.64], R24 ;  /* 0x0000001804008985 */ /* 0x0003e2000c101b36 */
[----:B------:R-:W-:-:S09]  /*11860*/  ISETP.GE.AND P0, PT, R215, UR4, PT ;  /* 0x00000004d7007c0c */ /* 0x000fd2000bf06270 */
[-C--:B------:R-:W-:Y:S02]  /*11870*/  @!P1 LEA R6, P5, R216, R12.reuse, 0x2 ;  /* 0x0000000cd8069211 */ /* 0x080fe400078a10ff */
[----:B-1----:R-:W-:Y:S02]  /*11880*/  @!P3 LEA R4, P4, R218, R12, 0x2 ;  /* 0x0000000cda04b211 */ /* 0x002fe400078810ff */
[-C--:B------:R-:W-:Y:S02]  /*11890*/  @!P1 LEA.HI.X R7, R216, R11.reuse, R14, 0x2, P5 ;  /* 0x0000000bd8079211 */ /* 0x080fe400028f140e */
[----:B------:R-:W-:Y:S02]  /*118a0*/  @!P3 LEA.HI.X R5, R218, R11, R171, 0x2, P4 ;  /* 0x0000000bda05b211 */ /* 0x000fe400020f14ab */
[----:B------:R-:W-:Y:S02]  /*118b0*/  ISETP.GE.AND P4, PT, R213, UR4, PT ;  /* 0x00000004d5007c0c */ /* 0x000fe4000bf86270 */
[----:B------:R-:W-:Y:S01]  /*118c0*/  ISETP.GE.AND P5, PT, R212, UR4, PT ;  /* 0x00000004d4007c0c */ /* 0x000fe2000bfa6270 */
[----:B------:R1:W-:Y:S01]  /*118d0*/  @!P3 ST.E.64 desc[UR54][R4.64], R28 ;  /* 0x0000001c0400b985 */ /* 0x0003e2000c101b36 */
[----:B------:R-:W-:-:S02]  /*118e0*/  ISETP.GE.AND P3, PT, R214, UR4, PT ;  /* 0x00000004d6007c0c */ /* 0x000fc4000bf66270 */
[----:B-1----:R-:W-:-:S04]  /*118f0*/  @!P2 LEA R4, P6, R217, R12, 0x2 ;  /* 0x0000000cd904a211 */ /* 0x002fc800078c10ff */
[----:B------:R-:W-:Y:S02]  /*11900*/  @!P2 LEA.HI.X R5, R217, R11, R15, 0x2, P6 ;  /* 0x0000000bd905a211 */ /* 0x000fe400030f140f */
[----:B------:R-:W-:-:S03]  /*11910*/  @!P0 LEA R8, P6, R215, R12, 0x2 ;  /* 0x0000000cd7088211 */ /* 0x000fc600078c10ff */
[----:B------:R1:W-:Y:S01]  /*11920*/  @!P2 ST.E.64 desc[UR54][R4.64], R32 ;  /* 0x000000200400a985 */ /* 0x0003e2000c101b36 */
[----:B------:R-:W-:-:S03]  /*11930*/  @!P0 LEA.HI.X R9, R215, R11, R170, 0x2, P6 ;  /* 0x0000000bd7098211 */ /* 0x000fc600030f14aa */
[----:B------:R2:W-:Y:S04]  /*11940*/  @!P1 ST.E.64 desc[UR54][R6.64], R36 ;  /* 0x0000002406009985 */ /* 0x0005e8000c101b36 */
[----:B------:R3:W-:Y:S01]  /*11950*/  @!P0 ST.E.64 desc[UR54][R8.64], R40 ;  /* 0x0000002808008985 */ /* 0x0007e2000c101b36 */
[----:B------:R-:W-:Y:S02]  /*11960*/  ISETP.GE.AND P0, PT, R211, UR4, PT ;  /* 0x00000004d3007c0c */ /* 0x000fe4000bf06270 */
[CC--:B-1----:R-:W-:Y:S02]  /*11970*/  @!P3 LEA R4, P1, R214.reuse, R12.reuse, 0x2 ;  /* 0x0000000cd604b211 */ /* 0x0c2fe400078210ff */
[----:B--2---:R-:W-:Y:S02]  /*11980*/  @!P4 LEA R6, P2, R213, R12, 0x2 ;  /* 0x0000000cd506c211 */ /* 0x004fe400078410ff */
[----:B------:R-:W-:-:S02]  /*11990*/  @!P3 LEA.HI.X R5, R214, R11, R169, 0x2, P1 ;  /* 0x0000000bd605b211 */ /* 0x000fc400008f14a9 */
[----:B------:R-:W-:Y:S02]  /*119a0*/  ISETP.GE.AND P1, PT, R210, UR4, PT ;  /* 0x00000004d2007c0c */ /* 0x000fe4000bf26270 */
[-C--:B------:R-:W-:Y:S01]  /*119b0*/  @!P4 LEA.HI.X R7, R213, R11.reuse, R168, 0x2, P2 ;  /* 0x0000000bd507c211 */ /* 0x080fe200010f14a8 */
[----:B------:R1:W-:Y:S01]  /*119c0*/  @!P3 ST.E.64 desc[UR54][R4.64], R44 ;  /* 0x0000002c0400b985 */ /* 0x0003e2000c101b36 */
[----:B------:R-:W-:Y:S02]  /*119d0*/  ISETP.GE.AND P2, PT, R209, UR4, PT ;  /* 0x00000004d1007c0c */ /* 0x000fe4000bf46270 */
[----:B---3--:R-:W-:Y:S01]  /*119e0*/  @!P5 LEA R8, P6, R212, R12, 0x2 ;  /* 0x0000000cd408d211 */ /* 0x008fe200078c10ff */
[----:B------:R2:W-:Y:S01]  /*119f0*/  @!P4 ST.E.64 desc[UR54][R6.64], R48 ;  /* 0x000000300600c985 */ /* 0x0005e2000c101b36 */
[----:B------:R-:W-:Y:S02]  /*11a00*/  ISETP.GE.AND P3, PT, R208, UR4, PT ;  /* 0x00000004d0007c0c */ /* 0x000fe4000bf66270 */
[----:B------:R-:W-:-:S02]  /*11a10*/  @!P5 LEA.HI.X R9, R212, R11, R167, 0x2, P6 ;  /* 0x0000000bd409d211 */ /* 0x000fc400030f14a7 */
[----:B------:R-:W-:-:S03]  /*11a20*/  ISETP.GE.AND P4, PT, R207, UR4, PT ;  /* 0x00000004cf007c0c */ /* 0x000fc6000bf86270 */
[----:B------:R3:W-:Y:S01]  /*11a30*/  @!P5 ST.E.64 desc[UR54][R8.64], R52 ;  /* 0x000000340800d985 */ /* 0x0007e2000c101b36 */
[CC--:B-1----:R-:W-:Y:S02]  /*11a40*/  @!P0 LEA R4, P6, R211.reuse, R12.reuse, 0x2 ;  /* 0x0000000cd3048211 */ /* 0x0c2fe400078c10ff */
[CC--:B--2---:R-:W-:Y:S02]  /*11a50*/  @!P1 LEA R6, P5, R210.reuse, R12.reuse, 0x2 ;  /* 0x0000000cd2069211 */ /* 0x0c4fe400078a10ff */
[-C--:B------:R-:W-:Y:S02]  /*11a60*/  @!P0 LEA.HI.X R5, R211, R11.reuse, R166, 0x2, P6 ;  /* 0x0000000bd3058211 */ /* 0x080fe400030f14a6 */
[----:B------:R-:W-:Y:S02]  /*11a70*/  @!P1 LEA.HI.X R7, R210, R11, R165, 0x2, P5 ;  /* 0x0000000bd2079211 */ /* 0x000fe400028f14a5 */
[----:B------:R-:W-:Y:S01]  /*11a80*/  ISETP.GE.AND P5, PT, R206, UR4, PT ;  /* 0x00000004ce007c0c */ /* 0x000fe2000bfa6270 */
[----:B------:R1:W-:Y:S01]  /*11a90*/  @!P0 ST.E.64 desc[UR54][R4.64], R56 ;  /* 0x0000003804008985 */ /* 0x0003e2000c101b36 */
[----:B---3--:R-:W-:-:S02]  /*11aa0*/  @!P2 LEA R8, P6, R209, R12, 0x2 ;  /* 0x0000000cd108a211 */ /* 0x008fc400078c10ff */
[----:B------:R-:W-:Y:S01]  /*11ab0*/  ISETP.GE.AND P0, PT, R205, UR4, PT ;  /* 0x00000004cd007c0c */ /* 0x000fe2000bf06270 */
[----:B------:R2:W-:Y:S01]  /*11ac0*/  @!P1 ST.E.64 desc[UR54][R6.64], R60 ;  /* 0x0000003c06009985 */ /* 0x0005e2000c101b36 */
[----:B------:R-:W-:Y:S02]  /*11ad0*/  @!P2 LEA.HI.X R9, R209, R11, R164, 0x2, P6 ;  /* 0x0000000bd109a211 */ /* 0x000fe400030f14a4 */
        /* <DEDUP_REMOVED lines=52> */
[C---:B-1----:R-:W-:Y:S01]  /*11e20*/  @!P4 LEA R6, P2, R195.reuse, R12, 0x2 ;  /* 0x0000000cc306c211 */ /* 0x042fe200078410ff */
[----:B------:R1:W-:Y:S03]  /*11e30*/  @!P5 ST.E.64 desc[UR54][R4.64], R116 ;  /* 0x000000740400d985 */ /* 0x0003e6000c101b36 */
[----:B------:R-:W-:-:S02]  /*11e40*/  @!P4 LEA.HI.X R7, R195, R11, R229, 0x2, P2 ;  /* 0x0000000bc307c211 */ /* 0x000fc400010f14e5 */
[----:B------:R-:W-:Y:S02]  /*11e50*/  ISETP.GE.AND P2, PT, R189, UR4, PT ;  /* 0x00000004bd007c0c */ /* 0x000fe4000bf46270 */
[CC--:B--2---:R-:W-:Y:S01]  /*11e60*/  @!P3 LEA R8, P6, R194.reuse, R12.reuse, 0x2 ;  /* 0x0000000cc208b211 */ /* 0x0c4fe200078c10ff */
        /* <DEDUP_REMOVED lines=10> */
[----:B------:R-:W-:-:S03]  /*11f10*/  @!P1 LEA.HI.X R7, R192, R11, R225, 0x2, P6 ;  /* 0x0000000bc0079211 */ /* 0x000fc600030f14e1 */
[CC--:B-1----:R-:W-:Y:S02]  /*11f20*/  @!P3 LEA R8, P6, R190.reuse, R12.reuse, 0x2 ;  /* 0x0000000cbe08b211 */ /* 0x0c2fe400078c10ff */
[----:B------:R1:W-:Y:S02]  /*11f30*/  @!P1 ST.E.64 desc[UR54][R6.64], R132 ;  /* 0x0000008406009985 */ /* 0x0003e4000c101b36 */
        /* <DEDUP_REMOVED lines=11> */
.L_x_2333:
[----:B------:R-:W-:Y:S05]  /*11ff0*/  BSYNC B1 ;  /* 0x0000000000017941 */ /* 0x000fea0003800000 */
.L_x_2332:
        /* <DEDUP_REMOVED lines=10> */
[-C--:B0--3--:R-:W-:Y:S02]  /*120a0*/  @!P4 LEA R4, P3, R18, R3.reuse, 0x2 ;  /* 0x000000031204c211 */ /* 0x089fe400078610ff */
[----:B------:R-:W-:Y:S02]  /*120b0*/  @!P2 LEA R6, P6, R218, R3, 0x2 ;  /* 0x00000003da06a211 */ /* 0x000fe400078c10ff */
[----:B-1----:R-:W-:Y:S02]  /*120c0*/  @!P4 LEA.HI.X R5, R18, R21, R172, 0x2, P3 ;  /* 0x000000151205c211 */ /* 0x002fe400018f14ac */
[----:B------:R-:W-:Y:S02]  /*120d0*/  ISETP.GE.AND P3, PT, R215, UR4, PT ;  /* 0x00000004d7007c0c */ /* 0x000fe4000bf66270 */
[----:B------:R-:W-:Y:S01]  /*120e0*/  @!P1 LEA R8, P5, R217, R3, 0x2 ;  /* 0x00000003d9089211 */ /* 0x000fe200078a10ff */
[----:B------:R0:W-:Y:S01]  /*120f0*/  @!P4 ST.E.64 desc[UR54][R4.64], R26 ;  /* 0x0000001a0400c985 */ /* 0x0001e2000c101b36 */
[----:B------:R-:W-:-:S02]  /*12100*/  ISETP.GE.AND P4, PT, R214, UR4, PT ;  /* 0x00000004d6007c0c */ /* 0x000fc4000bf86270 */
[----:B------:R-:W-:Y:S02]  /*12110*/  @!P2 LEA.HI.X R7, R218, R21, R171, 0x2, P6 ;  /* 0x00000015da07a211 */ /* 0x000fe400030f14ab */
[C---:B------:R-:W-:Y:S02]  /*12120*/  @!P0 LEA R10, P6, R216.reuse, R3, 0x2 ;  /* 0x00000003d80a8211 */ /* 0x040fe400078c10ff */
        /* <DEDUP_REMOVED lines=14> */
[----:B------:R-:W-:Y:S01]  /*12210*/  @!P5 LEA R14, P6, R213, R3, 0x2 ;  /* 0x00000003d50ed211 */ /* 0x000fe200078c10ff */
[----:B------:R4:W-:Y:S01]  /*12220*/  @!P4 ST.E.64 desc[UR54][R12.64], R46 ;  /* 0x0000002e0c00c985 */ /* 0x0009e2000c101b36 */
[----:B------:R-:W-:Y:S02]  /*12230*/  ISETP.GE.AND P3, PT, R209, UR4, PT ;  /* 0x00000004d1007c0c */ /* 0x000fe4000bf66270 */
[----:B------:R-:W-:Y:S02]  /*12240*/  @!P5 LEA.HI.X R15, R213, R21, R168, 0x2, P6 ;  /* 0x00000015d50fd211 */ /* 0x000fe400030f14a8 */
[-C--:B-1----:R-:W-:Y:S02]  /*12250*/  @!P0 LEA R6, P6, R212, R3.reuse, 0x2 ;  /* 0x00000003d4068211 */ /* 0x082fe400078c10ff */
[----:B------:R-:W-:Y:S01]  /*12260*/  ISETP.GE.AND P4, PT, R208, UR4, PT ;  /* 0x00000004d0007c0c */ /* 0x000fe2000bf86270 */
[----:B------:R1:W-:Y:S01]  /*12270*/  @!P5 ST.E.64 desc[UR54][R14.64], R50 ;  /* 0x000000320e00d985 */ /* 0x0003e2000c101b36 */
[----:B--2---:R-:W-:-:S02]  /*12280*/  @!P1 LEA R8, P5, R211, R3, 0x2 ;  /* 0x00000003d3089211 */ /* 0x004fc400078a10ff */
[----:B------:R-:W-:Y:S02]  /*12290*/  @!P0 LEA.HI.X R7, R212, R21, R167, 0x2, P6 ;  /* 0x00000015d4078211 */ /* 0x000fe400030f14a7 */
        /* <DEDUP_REMOVED lines=9> */
[C---:B----4-:R-:W-:Y:S02]  /*12330*/  @!P4 LEA R12, P2, R208.reuse, R3, 0x2 ;  /* 0x00000003d00cc211 */ /* 0x050fe400078410ff */
[----:B------:R-:W-:Y:S02]  /*12340*/  ISETP.GE.AND P1, PT, R205, UR4, PT ;  /* 0x00000004cd007c0c */ /* 0x000fe4000bf26270 */
[-C--:B------:R-:W-:Y:S02]  /*12350*/  @!P3 LEA.HI.X R5, R209, R21.reuse, R164, 0x2, P6 ;  /* 0x00000015d105b211 */ /* 0x080fe400030f14a4 */
[----:B------:R-:W-:Y:S02]  /*12360*/  @!P4 LEA.HI.X R13, R208, R21, R163, 0x2, P2 ;  /* 0x00000015d00dc211 */ /* 0x000fe400010f14a3 */
[----:B------:R-:W-:Y:S01]  /*12370*/  ISETP.GE.AND P2, PT, R204, UR4, PT ;  /* 0x00000004cc007c0c */ /* 0x000fe2000bf46270 */
[----:B------:R-:W-:Y:S01]  /*12380*/  @!P3 ST.E.64 desc[UR54][R4.64], R66 ;  /* 0x000000420400b985 */ /* 0x000fe2000c101b36 */
[----:B-1----:R-:W-:-:S03]  /*12390*/  @!P5 LEA R14, P6, R207, R3, 0x2 ;  /* 0x00000003cf0ed211 */ /* 0x002fc600078c10ff */
[----:B------:R1:W-:Y:S01]  /*123a0*/  @!P4 ST.E.64 desc[UR54][R12.64], R70 ;  /* 0x000000460c00c985 */ /* 0x0003e2000c101b36 */
[----:B------:R-:W-:Y:S02]  /*123b0*/  @!P5 LEA.HI.X R15, R207, R21, R162, 0x2, P6 ;  /* 0x00000015cf0fd211 */ /* 0x000fe400030f14a2 */
[CC--:B0-----:R-:W-:Y:S02]  /*123c0*/  @!P0 LEA R6, P4, R206.reuse, R3.reuse, 0x2 ;  /* 0x00000003ce068211 */ /* 0x0c1fe400078810ff */
[----:B--2---:R-:W-:Y:S01]  /*123d0*/  @!P1 LEA R8, P3, R205, R3, 0x2 ;  /* 0x00000003cd089211 */ /* 0x004fe200078610ff */
        /* <DEDUP_REMOVED lines=14> */
[C---:B------:R-:W-:Y:S02]  /*124c0*/  @!P5 LEA R4, P6, R203.reuse, R3, 0x2 ;  /* 0x00000003cb04d211 */ /* 0x040fe400078c10ff */
[-C--:B------:R-:W-:Y:S02]  /*124d0*/  @!P4 LEA.HI.X R13, R202, R21.reuse, R157, 0x2, P0 ;  /* 0x00000015ca0dc211 */ /* 0x080fe400000f149d */
[----:B------:R-:W-:Y:S02]  /*124e0*/  @!P5 LEA.HI.X R5, R203, R21, R158, 0x2, P6 ;  /* 0x00000015cb05d211 */ /* 0x000fe400030f149e */
[----:B------:R-:W-:Y:S02]  /*124f0*/  ISETP.GE.AND P0, PT, R198, UR4, PT ;  /* 0x00000004c6007c0c */ /* 0x000fe4000bf06270 */
[----:B0-----:R-:W-:Y:S01]  /*12500*/  @!P3 LEA R14, P6, R201, R3, 0x2 ;  /* 0x00000003c90eb211 */ /* 0x001fe200078c10ff */
[----:B------:R0:W-:Y:S01]  /*12510*/  @!P5 ST.E.64 desc[UR54][R4.64], R90 ;  /* 0x0000005a0400d985 */ /* 0x0001e2000c101b36 */
[----:B------:R-:W-:-:S02]  /*12520*/  ISETP.GE.AND P5, PT, R197, UR4, PT ;  /* 0x00000004c5007c0c */ /* 0x000fc4000bfa6270 */
[----:B------:R-:W-:Y:S01]  /*12530*/  @!P3 LEA.HI.X R15, R201, R21, R156, 0x2, P6 ;  /* 0x00000015c90fb211 */ /* 0x000fe200030f149c */
[----:B------:R4:W-:Y:S01]  /*12540*/  @!P4 ST.E.64 desc[UR54][R12.64], R94 ;  /* 0x0000005e0c00c985 */ /* 0x0009e2000c101b36 */
[-C--:B--2---:R-:W-:Y:S02]  /*12550*/  @!P2 LEA R6, P6, R200, R3.reuse, 0x2 ;  /* 0x00000003c806a211 */ /* 0x084fe400078c10ff */
[----:B------:R-:W-:Y:S01]  /*12560*/  ISETP.GE.AND P4, PT, R196, UR4, PT ;  /* 0x00000004c4007c0c */ /* 0x000fe2000bf86270 */
[----:B------:R2:W-:Y:S01]  /*12570*/  @!P3 ST.E.64 desc[UR54][R14.64], R98 ;  /* 0x000000620e00b985 */ /* 0x0005e2000c101b36 */
[----:B---3--:R-:W-:Y:S02]  /*12580*/  @!P1 LEA R8, P3, R199, R3, 0x2 ;  /* 0x00000003c7089211 */ /* 0x008fe400078610ff */
        /* <DEDUP_REMOVED lines=11> */
[----:B------:R-:W-:Y:S02]  /*12640*/  @!P5 LEA.HI.X R5, R197, R21, R152, 0x2, P1 ;  /* 0x00000015c505d211 */ /* 0x000fe400008f1498 */
        /* <DEDUP_REMOVED lines=8> */
[C---:B-1----:R-:W-:Y:S01]  /*126d0*/  @!P0 LEA R6, P5, R194.reuse, R3, 0x2 ;  /* 0x00000003c2068211 */ /* 0x042fe200078a10ff */
[----:B------:R1:W-:Y:S01]  /*126e0*/  @!P3 ST.E.64 desc[UR54][R14.64], R122 ;  /* 0x0000007a0e00b985 */ /* 0x0003e2000c101b36 */
[----:B------:R-:W-:Y:S02]  /*126f0*/  ISETP.GE.AND P3, PT, R191, UR4, PT ;  /* 0x00000004bf007c0c */ /* 0x000fe4000bf66270 */
[----:B------:R-:W-:Y:S02]  /*12700*/  @!P0 LEA.HI.X R7, R194, R21, R228, 0x2, P5 ;  /* 0x00000015c2078211 */ /* 0x000fe400028f14e4 */
[----:B------:R-:W-:Y:S02]  /*12710*/  ISETP.GE.AND P5, PT, R189, UR4, PT ;  /* 0x00000004bd007c0c */ /* 0x000fe4000bfa6270 */
[-C--:B---3--:R-:W-:Y:S01]  /*12720*/  @!P1 LEA R8, P6, R193, R3.reuse, 0x2 ;  /* 0x00000003c1089211 */ /* 0x088fe200078c10ff */
[----:B------:R4:W-:Y:S02]  /*12730*/  @!P0 ST.E.64 desc[UR54][R6.64], R126 ;  /* 0x0000007e06008985 */ /* 0x0009e4000c101b36 */
[----:B0-----:R-:W-:-:S02]  /*12740*/  @!P4 LEA R4, P0, R192, R3, 0x2 ;  /* 0x00000003c004c211 */ /* 0x001fc400078010ff */
[----:B------:R-:W-:Y:S02]  /*12750*/  @!P1 LEA.HI.X R9, R193, R21, R226, 0x2, P6 ;  /* 0x00000015c1099211 */ /* 0x000fe400030f14e2 */
[----:B------:R-:W-:Y:S02]  /*12760*/  @!P3 LEA R10, P6, R191, R3, 0x2 ;  /* 0x00000003bf0ab211 */ /* 0x000fe400078c10ff */
[----:B------:R-:W-:Y:S01]  /*12770*/  @!P4 LEA.HI.X R5, R192, R21, R225, 0x2, P0 ;  /* 0x00000015c005c211 */ /* 0x000fe200000f14e1 */
        /* <DEDUP_REMOVED lines=12> */
[----:B----4-:R-:W-:-:S04]  /*12840*/  LEA R4, P0, R188, R3, 0x2 ;  /* 0x00000003bc047211 */ /* 0x010fc800078010ff */
[----:B------:R-:W-:-:S05]  /*12850*/  LEA.HI.X R5, R188, R21, R221, 0x2, P0 ;  /* 0x00000015bc057211 */ /* 0x000fca00000f14dd */
[----:B------:R0:W-:Y:S01]  /*12860*/  ST.E.64 desc[UR54][R4.64], R150 ;  /* 0x0000009604007985 */ /* 0x0001e2000c101b36 */
[----:B------:R-:W-:Y:S05]  /*12870*/  BRA `(.L_x_2331) ;  /* 0x0000000c00fc7947 */ /* 0x000fea0003800000 */
.L_x_2325:
        /* <DEDUP_REMOVED lines=9> */
[----:B------:R-:W-:Y:S01]  /*12910*/  UISETP.NE.U32.AND UP1, UPT, UR10, URZ, UPT ;  /* 0x0000003f0a00728c */ /* 0x000fe2000bf25070 */
[----:B------:R-:W-:Y:S02]  /*12920*/  ULDC UR4, c[0x0][0xa88] ;  /* 0x0002a20000047ab9 */ /* 0x000fe40000000800 */
[----:B------:R-:W2:Y:S01]  /*12930*/  @P1 LDG.E R9, desc[UR54][R4.64] ;  /* 0x0000003604091981 */ /* 0x000ea2000c1e1900 */
[----:B------:R-:W-:Y:S01]  /*12940*/  UISETP.NE.AND.EX UP1, UPT, UR11, URZ, UPT, UP1 ;  /* 0x0000003f0b00728c */ /* 0x000fe2000bf25310 */
[----:B------:R-:W-:-:S05]  /*12950*/  IMAD.U32 R0, RZ, RZ, UR4 ;  /* 0x00000004ff007e24 */ /* 0x000fca000f8e00ff */
[----:B------:R-:W-:-:S05]  /*12960*/  PLOP3.LUT P2, PT, PT, PT, UP1, 0x80, 0x0 ;  /* 0x000000000000781c */ /* 0x000fca0003f4f018 */
[----:B------:R-:W-:Y:S02]  /*12970*/  @UP1 ULDC.64 UR10, c[0x0][0xc08] ;  /* 0x00030200000a1ab9 */ /* 0x000fe40000000a00 */
[----:B------:R-:W-:-:S06]  /*12980*/  @UP1 UIMAD.WIDE UR10, UR44, 0x4, UR10 ;  /* 0x000000042c0a18a5 */ /* 0x000fcc000f8e020a */
[----:B------:R-:W-:Y:S02]  /*12990*/  IMAD.U32 R6, RZ, RZ, UR10 ;  /* 0x0000000aff067e24 */ /* 0x000fe4000f8e00ff */
[----:B------:R-:W-:-:S05]  /*129a0*/  IMAD.U32 R7, RZ, RZ, UR11 ;  /* 0x0000000bff077e24 */ /* 0x000fca000f8e00ff */
[----:B------:R0:W5:Y:S01]  /*129b0*/  @P2 LDG.E R0, desc[UR54][R6.64] ;  /* 0x0000003606002981 */ /* 0x000162000c1e1900 */
[----:B------:R-:W-:Y:S01]  /*129c0*/  UISETP.NE.AND UP1, UPT, UR9, URZ, UPT ;  /* 0x0000003f0900728c */ /* 0x000fe2000bf25270 */
[----:B------:R-:W-:Y:S01]  /*129d0*/  UMOV UR4, URZ ;  /* 0x0000003f00047c82 */ /* 0x000fe20008000000 */
[----:B------:R-:W1:Y:S09]  /*129e0*/  S2R R8, SR_TID.X ;  /* 0x0000000000087919 */ /* 0x000e720000002100 */
[----:B------:R-:W-:Y:S01]  /*129f0*/  @!UP1 ULDC UR9, c[0x0][0xad4] ;  /* 0x0002b50000099ab9 */ /* 0x000fe20000000800 */
[----:B-1----:R-:W-:-:S05]  /*12a00*/  VIADD R3, R8, 0xffffff80 ;  /* 0xffffff8008037836 */ /* 0x002fca0000000000 */
[----:B------:R-:W-:Y:S02]  /*12a10*/  ISETP.GT.AND P0, PT, R3, 0x3f, PT ;  /* 0x0000003f0300780c */ /* 0x000fe40003f04270 */
[----:B--2---:R-:W-:Y:S01]  /*12a20*/  @P1 R2UR UR4, R9 ;  /* 0x00000000090412ca */ /* 0x004fe200000e0000 */
[----:B0-----:R-:W-:-:S14]  /*12a30*/  @P2 BRA `(.L_x_2334) ;  /* 0x0000000000102947 */ /* 0x001fdc0003800000 */
[----:B------:R-:W-:Y:S05]  /*12a40*/  @!P1 BRA `(.L_x_2334) ;  /* 0x00000000000c9947 */ /* 0x000fea0003800000 */
[----:B------:R-:W2:Y:S04]  /*12a50*/  LDG.E R3, desc[UR54][R4.64] ;  /* 0x0000003604037981 */ /* 0x000ea8000c1e1900 */
[----:B-----5:R-:W2:Y:S02]  /*12a60*/  LDG.E R0, desc[UR54][R4.64+0x4] ;  /* 0x0000043604007981 */ /* 0x020ea4000c1e1900 */
[----:B--2---:R-:W-:-:S07]  /*12a70*/  IMAD.IADD R0, R0, 0x1, -R3 ;  /* 0x0000000100007824 */ /* 0x004fce00078e0a03 */
.L_x_2334:
[----:B------:R-:W-:Y:S01]  /*12a80*/  USHF.R.S32.HI UR16, URZ, 0x1f, UR44 ;  /* 0x0000001f3f107899 */ /* 0x000fe2000801142c */
[----:B------:R-:W-:Y:S01]  /*12a90*/  BSSY B1, `(.L_x_2335) ;  /* 0x000003a000017945 */ /* 0x000fe20003800000 */
[----:B------:R-:W-:Y:S02]  /*12aa0*/  USHF.R.S32.HI UR24, URZ, 0x1f, UR4 ;  /* 0x0000001f3f187899 */ /* 0x000fe40008011404 */
[----:B------:R-:W-:Y:S02]  /*12ab0*/  USEL UR8, UR44, URZ, !UP0 ;  /* 0x0000003f2c087287 */ /* 0x000fe4000c000000 */
[----:B------:R-:W-:Y:S01]  /*12ac0*/  USEL UR16, UR16, URZ, !UP0 ;  /* 0x0000003f10107287 */ /* 0x000fe2000c000000 */
[----:B------:R-:W-:Y:S11]  /*12ad0*/  @P0 BRA `(.L_x_2336) ;  /* 0x0000000000d40947 */ /* 0x000ff60003800000 */
[----:B------:R-:W0:Y:S01]  /*12ae0*/  LDC R9, c[0x0][0xbe8] ;  /* 0x0002fa00ff097b82 */ /* 0x000e220000000800 */
[----:B------:R-:W-:-:S05]  /*12af0*/  IMAD.U32 R5, RZ, RZ, UR45 ;  /* 0x0000002dff057e24 */ /* 0x000fca000f8e00ff */
[----:B------:R-:W-:Y:S01]  /*12b00*/  IADD3 R6, R5, -0x80, R8 ;  /* 0xffffff8005067810 */ /* 0x000fe20007ffe008 */
[----:B0----5:R-:W-:-:S05]  /*12b10*/  IMAD R3, R0, R9, RZ ;  /* 0x0000000900037224 */ /* 0x021fca00078e02ff */
[----:B------:R-:W-:-:S13]  /*12b20*/  ISETP.GE.AND P0, PT, R6, R3, PT ;  /* 0x000000030600720c */ /* 0x000fda0003f06270 */
[----:B------:R-:W-:Y:S05]  /*12b30*/  @P0 BRA `(.L_x_2336) ;  /* 0x0000000000bc0947 */ /* 0x000fea0003800000 */
[----:B------:R-:W-:Y:S01]  /*12b40*/  ISETP.NE.AND P0, PT, R9, 0x1, PT ;  /* 0x000000010900780c */ /* 0x000fe20003f05270 */
[----:B------:R-:W-:Y:S01]  /*12b50*/  UISETP.GT.AND UP0, UPT, UR9, 0x1, UPT ;  /* 0x000000010900788c */ /* 0x000fe2000bf04270 */
[----:B------:R-:W-:Y:S01]  /*12b60*/  UMOV UR20, 0x9b8 ;  /* 0x000009b800147882 */ /* 0x000fe20000000000 */
[----:B------:R-:W-:Y:S02]  /*12b70*/  ULOP3.LUT UR17, UR42, 0xff, URZ, 0xc0, !UPT ;  /* 0x000000ff2a117892 */ /* 0x000fe4000f8ec03f */
[----:B------:R-:W-:Y:S02]  /*12b80*/  USEL UR20, UR20, 0x978, UP0 ;  /* 0x0000097814147887 */ /* 0x000fe40008000000 */
[----:B------:R-:W-:-:S06]  /*12b90*/  USEL UR17, UR17, URZ, UP0 ;  /* 0x0000003f11117287 */ /* 0x000fcc0008000000 */
[----:B------:R-:W0:Y:S04]  /*12ba0*/  @P0 LDC R3, c[0x0][0xbec] ;  /* 0x0002fb00ff030b82 */ /* 0x000e280000000800 */
[----:B------:R-:W-:Y:S01]  /*12bb0*/  ULDC.64 UR10, c[0x0][UR20+0x218] ;  /* 0x00008600140a7abb */ /* 0x000fe20008000a00 */
[----:B------:R-:W-:Y:S01]  /*12bc0*/  ULDC.64 UR14, c[0x0][UR20+0x220] ;  /* 0x00008800140e7abb */ /* 0x000fe20008000a00 */
[----:B------:R-:W-:Y:S02]  /*12bd0*/  ULDC.64 UR18, c[0x0][UR20+0x228] ;  /* 0x00008a0014127abb */ /* 0x000fe40008000a00 */
[----:B------:R-:W1:Y:S01]  /*12be0*/  @P0 LDC R5, c[0x0][0xbf0] ;  /* 0x0002fc00ff050b82 */ /* 0x000e620000000800 */
[----:B------:R-:W-:Y:S02]  /*12bf0*/  UIMAD.WIDE.U32 UR12, UR10, UR43, URZ ;  /* 0x0000002b0a0c72a5 */ /* 0x000fe4000f8e003f */
[----:B------:R-:W-:-:S02]  /*12c00*/  UIMAD UR21, UR11, UR43, URZ ;  /* 0x0000002b0b1572a4 */ /* 0x000fc4000f8e023f */
[----:B------:R-:W-:Y:S02]  /*12c10*/  UIMAD UR15, UR15, UR8, URZ ;  /* 0x000000080f0f72a4 */ /* 0x000fe4000f8e023f */
[----:B------:R-:W-:Y:S02]  /*12c20*/  UIMAD.WIDE.U32 UR22, UR18, UR17, URZ ;  /* 0x00000011121672a5 */ /* 0x000fe4000f8e003f */
[----:B------:R-:W-:Y:S02]  /*12c30*/  UIMAD.WIDE.U32 UR10, UR14, UR8, URZ ;  /* 0x000000080e0a72a5 */ /* 0x000fe4000f8e003f */
[----:B------:R-:W-:Y:S02]  /*12c40*/  UIMAD UR17, UR19, UR17, URZ ;  /* 0x00000011131172a4 */ /* 0x000fe4000f8e023f */
[----:B------:R-:W-:Y:S02]  /*12c50*/  UIMAD UR15, UR14, UR16, UR15 ;  /* 0x000000100e0f72a4 */ /* 0x000fe4000f8e020f */
[----:B------:R-:W-:Y:S01]  /*12c60*/  UIADD3 UR12, UP1, UP2, UR10, UR12, UR4 ;  /* 0x0000000c0a0c7290 */ /* 0x000fe2000fa3e004 */
[----:B0-----:R-:W-:Y:S01]  /*12c70*/  @P0 IMAD.HI.U32 R4, R6, R3, RZ ;  /* 0x0000000306040227 */ /* 0x001fe200078e00ff */
[----:B------:R-:W-:-:S02]  /*12c80*/  UIADD3 UR17, UR23, UR17, URZ ;  /* 0x0000001117117290 */ /* 0x000fc4000fffe03f */
[----:B------:R-:W-:Y:S01]  /*12c90*/  UIADD3 UR21, UR13, UR21, URZ ;  /* 0x000000150d157290 */ /* 0x000fe2000fffe03f */
[----:B------:R-:W-:Y:S01]  /*12ca0*/  IMAD.MOV.U32 R3, RZ, RZ, R6 ;  /* 0x000000ffff037224 */ /* 0x000fe200078e0006 */
[----:B------:R-:W-:Y:S02]  /*12cb0*/  UIADD3 UR15, UR11, UR15, URZ ;  /* 0x0000000f0b0f7290 */ /* 0x000fe4000fffe03f */
[----:B------:R-:W-:Y:S01]  /*12cc0*/  IMAD.U32 R8, RZ, RZ, UR17 ;  /* 0x00000011ff087e24 */ /* 0x000fe2000f8e00ff */
[----:B-1----:R-:W-:Y:S01]  /*12cd0*/  @P0 SHF.R.U32.HI R3, RZ, R5, R4 ;  /* 0x00000005ff030219 */ /* 0x002fe20000011604 */
[----:B------:R-:W-:Y:S01]  /*12ce0*/  IMAD.U32 R4, RZ, RZ, UR22 ;  /* 0x00000016ff047e24 */ /* 0x000fe2000f8e00ff */
[----:B------:R-:W-:Y:S01]  /*12cf0*/  ULDC.64 UR10, c[0x0][UR20+0x210] ;  /* 0x00008400140a7abb */ /* 0x000fe20008000a00 */
        /* <DEDUP_REMOVED lines=19> */
.L_x_2336:
[----:B------:R-:W-:Y:S05]  /*12e30*/  BSYNC B1 ;  /* 0x0000000000017941 */ /* 0x000fea0003800000 */
.L_x_2335:
[----:B------:R-:W-:-:S06]  /*12e40*/  UISETP.GT.AND UP0, UPT, UR9, 0x1, UPT ;  /* 0x000000010900788c */ /* 0x000fcc000bf04270 */
[----:B------:R-:W-:-:S13]  /*12e50*/  PLOP3.LUT P0, PT, PT, PT, UP0, 0x80, 0x0 ;  /* 0x000000000000781c */ /* 0x000fda0003f0f008 */
[----:B------:R-:W-:Y:S05]  /*12e60*/  @P0 BRA `(.L_x_2331) ;  /* 0x0000000800800947 */ /* 0x000fea0003800000 */
[----:B------:R-:W1:Y:S01]  /*12e70*/  LDC R11, c[0x0][0xbe8] ;  /* 0x0002fa00ff0b7b82 */ /* 0x000e620000000800 */
[C---:B------:R-:W-:Y:S01]  /*12e80*/  VIADD R37, R19.reuse, 0x40 ;  /* 0x0000004013257836 */ /* 0x040fe20000000000 */
[----:B------:R-:W-:Y:S01]  /*12e90*/  ULDC UR14, c[0x0][0xac8] ;  /* 0x0002b200000e7ab9 */ /* 0x000fe20000000800 */
[----:B------:R-:W-:Y:S01]  /*12ea0*/  ULDC.64 UR12, c[0x0][0xaa0] ;  /* 0x0002a800000c7ab9 */ /* 0x000fe20000000a00 */
[----:B------:R-:W-:Y:S01]  /*12eb0*/  ISETP.GE.AND P2, PT, R19, UR14, PT ;  /* 0x0000000e13007c0c */ /* 0x000fe2000bf46270 */
[----:B------:R-:W-:Y:S01]  /*12ec0*/  UIMAD UR9, UR24, UR12, URZ ;  /* 0x0000000c180972a4 */ /* 0x000fe2000f8e023f */
[----:B------:R-:W-:Y:S01]  /*12ed0*/  ISETP.GE.AND P1, PT, R37, UR14, PT ;  /* 0x0000000e25007c0c */ /* 0x000fe2000bf26270 */
[----:B------:R-:W-:Y:S01]  /*12ee0*/  UIMAD.WIDE.U32 UR10, UR4, UR12, URZ ;  /* 0x0000000c040a72a5 */ /* 0x000fe2000f8e003f */
[----:B0-----:R-:W-:Y:S01]  /*12ef0*/  SEL R3, RZ, 0x1, P2 ;  /* 0x00000001ff037807 */ /* 0x001fe20001000000 */
[----:B------:R-:W-:Y:S01]  /*12f00*/  UIMAD UR9, UR4, UR13, UR9 ;  /* 0x0000000d040972a4 */ /* 0x000fe2000f8e0209 */
[----:B------:R-:W-:Y:S01]  /*12f10*/  SEL R4, RZ, 0xffffffff, P1 ;  /* 0xffffffffff047807 */ /* 0x000fe20000800000 */
[C---:B------:R-:W-:Y:S01]  /*12f20*/  VIADD R35, R19.reuse, 0x80 ;  /* 0x0000008013237836 */ /* 0x040fe20000000000 */
[----:B------:R-:W-:Y:S01]  /*12f30*/  ULDC.64 UR12, c[0x0][0xae8] ;  /* 0x0002ba00000c7ab9 */ /* 0x000fe20000000a00 */
[----:B------:R-:W-:Y:S01]  /*12f40*/  UIADD3 UR11, UR11, UR9, URZ ;  /* 0x000000090b0b7290 */ /* 0x000fe2000fffe03f */
[----:B------:R-:W-:Y:S01]  /*12f50*/  VIADD R39, R19, 0xc0 ;  /* 0x000000c013277836 */ /* 0x000fe20000000000 */
[----:B------:R-:W-:Y:S01]  /*12f60*/  BSSY B1, `(.L_x_2337) ;  /* 0x000006c000017945 */ /* 0x000fe20003800000 */
[----:B------:R-:W-:Y:S01]  /*12f70*/  IMAD.SHL.U32 R4, R4, 0x2, RZ ;  /* 0x0000000204047824 */ /* 0x000fe200078e00ff */
[----:B------:R-:W-:Y:S01]  /*12f80*/  ISETP.GE.AND P1, PT, R35, UR14, PT ;  /* 0x0000000e23007c0c */ /* 0x000fe2000bf26270 */
[----:B------:R-:W-:Y:S01]  /*12f90*/  UIMAD.WIDE.U32 UR10, UR43, UR12, UR10 ;  /* 0x0000000c2b0a72a5 */ /* 0x000fe2000f8e000a */
[C---:B------:R-:W-:Y:S01]  /*12fa0*/  VIADD R29, R19.reuse, 0x100 ;  /* 0x00000100131d7836 */ /* 0x040fe20000000000 */
[----:B------:R-:W-:Y:S01]  /*12fb0*/  SHF.R.S32.HI R32, RZ, 0x1f, R35 ;  /* 0x0000001fff207819 */ /* 0x000fe20000011423 */
[----:B------:R-:W-:Y:S01]  /*12fc0*/  VIADD R27, R19, 0x140 ;  /* 0x00000140131b7836 */ /* 0x000fe20000000000 */
[----:B------:R-:W-:Y:S01]  /*12fd0*/  LOP3.LUT R6, R4, 0x2, R3, 0xe2, !PT ;  /* 0x0000000204067812 */ /* 0x000fe200078ee203 */
[----:B------:R-:W-:Y:S01]  /*12fe0*/  IMAD R3, R187, 0x20, R219 ;  /* 0x00000020bb037824 */ /* 0x000fe200078e02db */
[----:B-1----:R-:W-:Y:S01]  /*12ff0*/  ISETP.NE.AND P0, PT, R11, 0x1, PT ;  /* 0x000000010b00780c */ /* 0x002fe20003f05270 */
[----:B------:R-:W-:Y:S01]  /*13000*/  UIMAD UR11, UR43, UR13, UR11 ;  /* 0x0000000d2b0b72a4 */ /* 0x000fe2000f8e020b */
[----:B------:R-:W-:Y:S01]  /*13010*/  VIADD R33, R19, 0x180 ;  /* 0x0000018013217836 */ /* 0x000fe20000000000 */
[----:B------:R-:W-:Y:S01]  /*13020*/  SHF.R.S32.HI R28, RZ, 0x1f, R27 ;  /* 0x0000001fff1c7819 */ /* 0x000fe2000001141b */
[----:B------:R-:W-:Y:S01]  /*13030*/  VIADD R8, R3, UR45 ;  /* 0x0000002d03087c36 */ /* 0x000fe20008000000 */
[----:B------:R-:W-:Y:S01]  /*13040*/  SEL R3, RZ, 0xffffffff, P1 ;  /* 0xffffffffff037807 */ /* 0x000fe20000800000 */
[----:B------:R-:W-:Y:S01]  /*13050*/  ULDC.64 UR12, c[0x0][0xaf0] ;  /* 0x0002bc00000c7ab9 */ /* 0x000fe20000000a00 */
[----:B------:R-:W-:Y:S01]  /*13060*/  ISETP.GE.AND P1, PT, R39, UR14, PT ;  /* 0x0000000e27007c0c */ /* 0x000fe2000bf26270 */
[----:B------:R-:W-:Y:S01]  /*13070*/  UIMAD UR16, UR16, UR12, URZ ;  /* 0x0000000c101072a4 */ /* 0x000fe2000f8e023f */
[----:B-----5:R-:W-:Y:S01]  /*13080*/  IMAD R25, R0, R11, RZ ;  /* 0x0000000b00197224 */ /* 0x020fe200078e02ff */
[----:B------:R-:W-:Y:S01]  /*13090*/  SHF.R.S32.HI R30, RZ, 0x1f, R29 ;  /* 0x0000001fff1e7819 */ /* 0x000fe2000001141d */
[----:B------:R-:W-:Y:S01]  /*130a0*/  IMAD.SHL.U32 R9, R3, 0x4, RZ ;  /* 0x0000000403097824 */ /* 0x000fe200078e00ff */
[----:B------:R-:W-:Y:S01]  /*130b0*/  UIMAD UR4, UR8, UR13, UR16 ;  /* 0x0000000d080472a4 */ /* 0x000fe2000f8e0210 */
[----:B------:R-:W0:Y:S01]  /*130c0*/  @P0 LDC R5, c[0x0][0xbec] ;  /* 0x0002fb00ff050b82 */ /* 0x000e220000000800 */
[----:B------:R-:W-:Y:S01]  /*130d0*/  IMAD.MOV.U32 R3, RZ, RZ, R8 ;  /* 0x000000ffff037224 */ /* 0x000fe200078e0008 */
[----:B------:R-:W-:Y:S01]  /*130e0*/  UIMAD.WIDE.U32 UR8, UR8, UR12, UR10 ;  /* 0x0000000c080872a5 */ /* 0x000fe2000f8e000a */
[----:B------:R-:W-:Y:S01]  /*130f0*/  LOP3.LUT R6, R9, 0x4, R6, 0xe2, !PT ;  /* 0x0000000409067812 */ /* 0x000fe200078ee206 */
[----:B------:R-:W-:Y:S01]  /*13100*/  VIADD R26, R219, UR45 ;  /* 0x0000002ddb1a7c36 */ /* 0x000fe20008000000 */
[----:B------:R-:W-:Y:S01]  /*13110*/  SHF.R.S32.HI R34, RZ, 0x1f, R37 ;  /* 0x0000001fff227819 */ /* 0x000fe20000011425 */
[----:B------:R-:W-:Y:S01]  /*13120*/  UIADD3 UR4, UR9, UR4, URZ ;  /* 0x0000000409047290 */ /* 0x000fe2000fffe03f */
[----:B------:R-:W-:Y:S01]  /*13130*/  VIADD R31, R19, 0x1c0 ;  /* 0x000001c0131f7836 */ /* 0x000fe20000000000 */
[----:B------:R-:W1:Y:S01]  /*13140*/  @P0 LDC R7, c[0x0][0xbf0] ;  /* 0x0002fc00ff070b82 */ /* 0x000e620000000800 */
[----:B------:R-:W-:-:S02]  /*13150*/  SHF.R.S32.HI R36, RZ, 0x1f, R33 ;  /* 0x0000001fff247819 */ /* 0x000fc40000011421 */
[----:B------:R-:W-:Y:S02]  /*13160*/  SHF.R.S32.HI R38, RZ, 0x1f, R39 ;  /* 0x0000001fff267819 */ /* 0x000fe40000011427 */
[----:B------:R-:W-:Y:S01]  /*13170*/  SHF.R.S32.HI R40, RZ, 0x1f, R31 ;  /* 0x0000001fff287819 */ /* 0x000fe2000001141f */
[----:B0-----:R-:W-:Y:S01]  /*13180*/  @P0 IMAD.HI.U32 R4, R8, R5, RZ ;  /* 0x0000000508040227 */ /* 0x001fe200078e00ff */
[----:B------:R-:W-:Y:S02]  /*13190*/  SEL R5, RZ, 0xffffffff, P1 ;  /* 0xffffffffff057807 */ /* 0x000fe40000800000 */
[----:B------:R-:W-:-:S04]  /*131a0*/  ISETP.GE.AND P1, PT, R31, UR14, PT ;  /* 0x0000000e1f007c0c */ /* 0x000fc8000bf26270 */
[----:B------:R-:W-:Y:S02]  /*131b0*/  SEL R0, RZ, 0x80, P1 ;  /* 0x00000080ff007807 */ /* 0x000fe40000800000 */
[----:B-1----:R-:W-:Y:S01]  /*131c0*/  @P0 SHF.R.U32.HI R3, RZ, R7, R4 ;  /* 0x00000007ff030219 */ /* 0x002fe20000011604 */
[----:B------:R-:W-:Y:S01]  /*131d0*/  IMAD.SHL.U32 R7, R5, 0x8, RZ ;  /* 0x0000000805077824 */ /* 0x000fe200078e00ff */
[----:B------:R-:W-:Y:S01]  /*131e0*/  ISETP.GE.AND P0, PT, R29, UR14, PT ;  /* 0x0000000e1d007c0c */ /* 0x000fe2000bf06270 */
[----:B------:R-:W-:Y:S02]  /*131f0*/  IMAD.U32 R4, RZ, RZ, UR8 ;  /* 0x00000008ff047e24 */ /* 0x000fe4000f8e00ff */
[----:B------:R-:W-:Y:S01]  /*13200*/  IMAD.U32 R5, RZ, RZ, UR9 ;  /* 0x00000009ff057e24 */ /* 0x000fe2000f8e00ff */
[----:B------:R-:W-:Y:S01]  /*13210*/  LOP3.LUT R10, R7, 0x8, R6, 0xe2, !PT ;  /* 0x00000008070a7812 */ /* 0x000fe200078ee206 */
[--C-:B------:R-:W-:Y:S01]  /*13220*/  IMAD.MOV R7, RZ, RZ, -R3.reuse ;  /* 0x000000ffff077224 */ /* 0x100fe200078e0a03 */
[----:B------:R-:W-:Y:S01]  /*13230*/  SHF.R.S32.HI R6, RZ, 0x1f, R3 ;  /* 0x0000001fff067819 */ /* 0x000fe20000011403 */
[----:B------:R-:W-:Y:S01]  /*13240*/  ULDC.64 UR8, c[0x0][0xae0] ;  /* 0x0002b80000087ab9 */ /* 0x000fe20000000a00 */
[----:B------:R-:W-:Y:S01]  /*13250*/  SEL R9, RZ, 0xffffffff, P0 ;  /* 0xffffffffff097807 */ /* 0x000fe20000000000 */
[----:B------:R-:W-:Y:S01]  /*13260*/  IMAD.U32 R5, RZ, RZ, UR4 ;  /* 0x00000004ff057e24 */ /* 0x000fe2000f8e00ff */
[----:B------:R-:W-:Y:S01]  /*13270*/  ISETP.GE.AND P0, PT, R27, UR14, PT ;  /* 0x0000000e1b007c0c */ /* 0x000fe2000bf06270 */
[----:B------:R-:W-:-:S02]  /*13280*/  IMAD R6, R6, UR8, RZ ;  /* 0x0000000806067c24 */ /* 0x000fc4000f8e02ff */
[----:B------:R-:W-:Y:S01]  /*13290*/  IMAD R7, R11, R7, R8 ;  /* 0x000000070b077224 */ /* 0x000fe200078e0208 */
[----:B------:R-:W-:Y:S01]  /*132a0*/  SEL R8, RZ, 0xffffffff, P0 ;  /* 0xffffffffff087807 */ /* 0x000fe20000000000 */
[----:B------:R-:W-:Y:S01]  /*132b0*/  IMAD.SHL.U32 R13, R9, 0x10, RZ ;  /* 0x00000010090d7824 */ /* 0x000fe200078e00ff */
[----:B------:R-:W-:Y:S01]  /*132c0*/  ISETP.GE.AND P0, PT, R33, UR14, PT ;  /* 0x0000000e21007c0c */ /* 0x000fe2000bf06270 */
[C---:B------:R-:W-:Y:S02]  /*132d0*/  IMAD R9, R3.reuse, UR9, R6 ;  /* 0x0000000903097c24 */ /* 0x040fe4000f8e0206 */
[----:B------:R-:W-:Y:S01]  /*132e0*/  IMAD.WIDE.U32 R4, R3, UR8, R4 ;  /* 0x0000000803047c25 */ /* 0x000fe2000f8e0004 */
[----:B------:R-:W-:Y:S01]  /*132f0*/  SHF.R.S32.HI R3, RZ, 0x1f, R7 ;  /* 0x0000001fff037819 */ /* 0x000fe20000011407 */
[----:B------:R-:W-:Y:S01]  /*13300*/  ULDC.64 UR8, c[0x0][0xad8] ;  /* 0x0002b60000087ab9 */ /* 0x000fe20000000a00 */
[----:B------:R-:W-:Y:S01]  /*13310*/  LOP3.LUT R10, R13, 0x10, R10, 0xe2, !PT ;  /* 0x000000100d0a7812 */ /* 0x000fe200078ee20a */
[----:B------:R-:W-:-:S02]  /*13320*/  IMAD.IADD R5, R5, 0x1, R9 ;  /* 0x0000000105057824 */ /* 0x000fc400078e0209 */
[----:B------:R-:W-:Y:S02]  /*13330*/  IMAD R6, R3, UR8, RZ ;  /* 0x0000000803067c24 */ /* 0x000fe4000f8e02ff */
[----:B------:R-:W-:-:S04]  /*13340*/  IMAD.WIDE.U32 R4, R7, UR8, R4 ;  /* 0x0000000807047c25 */ /* 0x000fc8000f8e0004 */
[----:B------:R-:W-:Y:S01]  /*13350*/  IMAD R3, R7, UR9, R6 ;  /* 0x0000000907037c24 */ /* 0x000fe2000f8e0206 */
[----:B------:R-:W-:Y:S01]  /*13360*/  ULDC.64 UR8, c[0x0][0xa80] ;  /* 0x0002a00000087ab9 */ /* 0x000fe20000000a00 */
[----:B------:R-:W-:Y:S01]  /*13370*/  SEL R7, RZ, 0x40, P0 ;  /* 0x00000040ff077807 */ /* 0x000fe20000000000 */
[----:B------:R-:W-:Y:S01]  /*13380*/  IMAD.SHL.U32 R9, R8, 0x20, RZ ;  /* 0x0000002008097824 */ /* 0x000fe200078e00ff */
[----:B------:R-:W-:Y:S01]  /*13390*/  LEA R20, P0, R4, UR8, 0x1 ;  /* 0x0000000804147c11 */ /* 0x000fe2000f8008ff */
[----:B------:R-:W-:-:S03]  /*133a0*/  IMAD.IADD R3, R5, 0x1, R3 ;  /* 0x0000000105037824 */ /* 0x000fc600078e0203 */
[----:B------:R-:W-:Y:S01]  /*133b0*/  LOP3.LUT R10, R9, 0x20, R10, 0xe2, !PT ;  /* 0x00000020090a7812 */ /* 0x000fe200078ee20a */
[----:B------:R0:W1:Y:S01]  /*133c0*/  SHFL.IDX PT, R6, R20, RZ, 0x181f ;  /* 0x00181fff14067589 */ /* 0x00006200000e0000 */
[----:B------:R-:W-:Y:S02]  /*133d0*/  LEA.HI.X R3, R4, UR9, R3, 0x1, P0 ;  /* 0x0000000904037c11 */ /* 0x000fe400080f0c03 */
[----:B------:R-:W-:Y:S02]  /*133e0*/  ISETP.GE.AND P0, PT, R26, R25, PT ;  /* 0x000000191a00720c */ /* 0x000fe40003f06270 */
[----:B------:R-:W-:Y:S02]  /*133f0*/  LOP3.LUT R21, R10, R7, RZ, 0xfc, !PT ;  /* 0x000000070a157212 */ /* 0x000fe400078efcff */
[----:B------:R0:W2:Y:S02]  /*13400*/  SHFL.IDX PT, R7, R3, RZ, 0x181f ;  /* 0x00181fff03077589 */ /* 0x0000a400000e0000 */
        /* <DEDUP_REMOVED lines=33> */
.L_x_2338:
[----:B------:R-:W-:Y:S05]  /*13620*/  BSYNC B1 ;  /* 0x0000000000017941 */ /* 0x000fea0003800000 */
.L_x_2337:
        /* <DEDUP_REMOVED lines=9> */
[----:B------:R-:W-:-:S05]  /*136c0*/  ISETP.GE.AND P2, PT, R29, UR14, PT ;  /* 0x0000000e1d007c0c */ /* 0x000fca000bf46270 */
[----:B-1-3--:R-:W-:Y:S02]  /*136d0*/  @!P1 IMAD.WIDE R4, R19, 0x2, R6 ;  /* 0x0000000213049825 */ /* 0x00afe400078e0206 */
[-C--:B------:R-:W-:Y:S02]  /*136e0*/  @!P5 LEA R8, P0, R37, R6.reuse, 0x1 ;  /* 0x000000062508d211 */ /* 0x080fe400078008ff */
        /* <DEDUP_REMOVED lines=24> */
.L_x_2331:
[----:B------:R-:W-:Y:S05]  /*13870*/  BSYNC B0 ;  /* 0x0000000000007941 */ /* 0x000fea0003800000 */
.L_x_2324:
[----:B------:R-:W-:Y:S02]  /*13880*/  ULDC UR4, c[0x0][0xc3c] ;  /* 0x00030f0000047ab9 */ /* 0x000fe40000000800 */
[----:B------:R-:W-:-:S06]  /*13890*/  UISETP.GE.AND UP0, UPT, UR6, UR4, UPT ;  /* 0x000000040600728c */ /* 0x000fcc000bf06270 */
[----:B------:R-:W-:-:S13]  /*138a0*/  PLOP3.LUT P0, PT, PT, PT, UP0, 0x80, 0x0 ;  /* 0x000000000000781c */ /* 0x000fda0003f0f008 */
[----:B------:R-:W-:Y:S05]  /*138b0*/  @!P0 BRA `(.L_x_2339) ;  /* 0xfffffed800788947 */ /* 0x000fea000383ffff */
[----:B------:R-:W-:Y:S05]  /*138c0*/  EXIT ;  /* 0x000000000000794d */ /* 0x000fea0003800000 */
.L_x_2215:
        /* <DEDUP_REMOVED lines=16> */
.L_x_2340:
        /* <DEDUP_REMOVED lines=43> */
.L_x_2344:
        /* <DEDUP_REMOVED lines=35> */
.L_x_2342:
        /* <DEDUP_REMOVED lines=9> */
[----:B0-----:R-:W-:-:S07]  /*13f40*/  ISETP.NE.AND P1, PT, R9, 0x1, PT ;  /* 0x000000010900780c */ /* 0x001fce0003f25270 */
[----:B-1----:R-:W-:Y:S06]  /*13f50*/  @!P0 BRA `(.L_x_2345) ;  /* 0x0000000000088947 */ /* 0x002fec0003800000 */
[----:B------:R-:W-:-:S06]  /*13f60*/  VIADD R24, R27, 0xffffffff ;  /* 0xffffffff1b187836 */ /* 0x000fcc0000000000 */
[----:B------:R0:W1:Y:S02]  /*13f70*/  SHFL.IDX PT, R24, R5, R24, 0x1f ;  /* 0x00001f1805187589 */ /* 0x00006400000e0000 */
.L_x_2345:
[----:B-1----:R-:W-:Y:S02]  /*13f80*/  IMAD R24, R24, UR5, R3 ;  /* 0x0000000518187c24 */ /* 0x002fe4000f8e0203 */
[----:B------:R-:W-:-:S03]  /*13f90*/  VIADD R27, R27, UR4 ;  /* 0x000000041b1b7c36 */ /* 0x000fc60008000000 */
[----:B0-----:R-:W-:Y:S01]  /*13fa0*/  IADD3 R5, -R24, UR6, RZ ;  /* 0x0000000618057c10 */ /* 0x001fe2000fffe1ff */
[----:B------:R-:W-:Y:S06]  /*13fb0*/  @!P1 BRA `(.L_x_2346) ;  /* 0x0000000000e89947 */ /* 0x000fec0003800000 */
[-C--:B--2---:R-:W-:Y:S02]  /*13fc0*/  IABS R12, R6.reuse ;  /* 0x00000006000c7213 */ /* 0x084fe40000000000 */
[----:B------:R-:W-:Y:S02]  /*13fd0*/  IABS R4, R9 ;  /* 0x0000000900047213 */ /* 0x000fe40000000000 */
[----:B------:R-:W0:Y:S01]  /*13fe0*/  I2F.RP R8, R12 ;  /* 0x0000000c00087306 */ /* 0x000e220000209400 */
[----:B------:R-:W-:-:S07]  /*13ff0*/  IABS R13, R6 ;  /* 0x00000006000d7213 */ /* 0x000fce0000000000 */
[----:B------:R-:W1:Y:S08]  /*14000*/  I2F.RP R10, R4 ;  /* 0x00000004000a7306 */ /* 0x000e700000209400 */
[----:B0-----:R-:W0:Y:S08]  /*14010*/  MUFU.RCP R8, R8 ;  /* 0x0000000800087308 */ /* 0x001e300000001000 */
[----:B-1----:R-:W-:Y:S01]  /*14020*/  MUFU.RCP R10, R10 ;  /* 0x0000000a000a7308 */ /* 0x002fe20000001000 */
[----:B0-----:R-:W-:Y:S01]  /*14030*/  VIADD R2, R8, 0xffffffe ;  /* 0x0ffffffe08027836 */ /* 0x001fe20000000000 */
[----:B------:R-:W-:-:S06]  /*14040*/  IABS R8, R5 ;  /* 0x0000000500087213 */ /* 0x000fcc0000000000 */
[----:B------:R0:W1:Y:S02]  /*14050*/  F2I.FTZ.U32.TRUNC.NTZ R3, R2 ;  /* 0x0000000200037305 */ /* 0x000064000021f000 */
[----:B0-----:R-:W-:Y:S02]  /*14060*/  IMAD.MOV.U32 R2, RZ, RZ, RZ ;  /* 0x000000ffff027224 */ /* 0x001fe400078e00ff */
[----:B-1----:R-:W-:-:S04]  /*14070*/  IMAD.MOV R11, RZ, RZ, -R3 ;  /* 0x000000ffff0b7224 */ /* 0x002fc800078e0a03 */
[----:B------:R-:W-:-:S04]  /*14080*/  IMAD R11, R11, R12, RZ ;  /* 0x0000000c0b0b7224 */ /* 0x000fc800078e02ff */
[----:B------:R-:W-:-:S04]  /*14090*/  IMAD.HI.U32 R3, R3, R11, R2 ;  /* 0x0000000b03037227 */ /* 0x000fc800078e0002 */
[----:B------:R-:W-:Y:S02]  /*140a0*/  IMAD.MOV R11, RZ, RZ, -R13 ;  /* 0x000000ffff0b7224 */ /* 0x000fe400078e0a0d */
[----:B------:R-:W-:-:S04]  /*140b0*/  IMAD.HI.U32 R2, R3, R8, RZ ;  /* 0x0000000803027227 */ /* 0x000fc800078e00ff */
[----:B------:R-:W-:Y:S01]  /*140c0*/  IMAD R3, R2, R11, R8 ;  /* 0x0000000b02037224 */ /* 0x000fe200078e0208 */
[----:B------:R-:W-:Y:S01]  /*140d0*/  LOP3.LUT R8, R5, R6, RZ, 0x3c, !PT ;  /* 0x0000000605087212 */ /* 0x000fe200078e3cff */
[----:B------:R-:W-:-:S03]  /*140e0*/  VIADD R11, R10, 0xffffffe ;  /* 0x0ffffffe0a0b7836 */ /* 0x000fc60000000000 */
[----:B------:R-:W-:Y:S02]  /*140f0*/  ISETP.GT.U32.AND P1, PT, R12, R3, PT ;  /* 0x000000030c00720c */ /* 0x000fe40003f24070 */
[----:B------:R-:W-:-:S11]  /*14100*/  ISETP.GE.AND P2, PT, R8, RZ, PT ;  /* 0x000000ff0800720c */ /* 0x000fd60003f46270 */
[----:B------:R-:W-:Y:S02]  /*14110*/  @!P1 IMAD.IADD R3, R3, 0x1, -R12 ;  /* 0x0000000103039824 */ /* 0x000fe400078e0a0c */
[----:B------:R-:W-:Y:S01]  /*14120*/  @!P1 VIADD R2, R2, 0x1 ;  /* 0x0000000102029836 */ /* 0x000fe20000000000 */
[----:B------:R-:W-:Y:S02]  /*14130*/  ISETP.NE.AND P1, PT, R6, RZ, PT ;  /* 0x000000ff0600720c */ /* 0x000fe40003f25270 */
[----:B------:R-:W-:Y:S02]  /*14140*/  ISETP.GE.U32.AND P0, PT, R3, R12, PT ;  /* 0x0000000c0300720c */ /* 0x000fe40003f06070 */
[----:B------:R-:W0:Y:S11]  /*14150*/  F2I.FTZ.U32.TRUNC.NTZ R3, R11 ;  /* 0x0000000b00037305 */ /* 0x000e36000021f000 */
        /* <DEDUP_REMOVED lines=9> */
[----:B------:R-:W-:-:S04]  /*141f0*/  IMAD.MOV.U32 R2, RZ, RZ, RZ ;  /* 0x000000ffff027224 */ /* 0x000fc800078e00ff */
[----:B------:R-:W-:-:S04]  /*14200*/  IMAD.HI.U32 R2, R3, R11, R2 ;  /* 0x0000000b03027227 */ /* 0x000fc800078e0002 */
[----:B------:R-:W-:Y:S02]  /*14210*/  IMAD.MOV.U32 R3, RZ, RZ, R8 ;  /* 0x000000ffff037224 */ /* 0x000fe400078e0008 */
[----:B------:R-:W-:Y:S02]  /*14220*/  IMAD.MOV.U32 R8, RZ, RZ, R12 ;  /* 0x000000ffff087224 */ /* 0x000fe400078e000c */
[----:B------:R-:W-:-:S04]  /*14230*/  IMAD.HI.U32 R2, R2, R3, RZ ;  /* 0x0000000302027227 */ /* 0x000fc800078e00ff */
[----:B------:R-:W-:-:S05]  /*14240*/  IMAD R3, R2, R8, R3 ;  /* 0x0000000802037224 */ /* 0x000fca00078e0203 */
[----:B------:R-:W-:-:S13]  /*14250*/  ISETP.GT.U32.AND P1, PT, R4, R3, PT ;  /* 0x000000030400720c */ /* 0x000fda0003f24070 */
[----:B------:R-:W-:Y:S02]  /*14260*/  @!P1 IMAD.IADD R3, R3, 0x1, -R4 ;  /* 0x0000000103039824 */ /* 0x000fe400078e0a04 */
[----:B------:R-:W-:Y:S01]  /*14270*/  @!P1 VIADD R2, R2, 0x1 ;  /* 0x0000000102029836 */ /* 0x000fe20000000000 */
[----:B------:R-:W-:Y:S02]  /*14280*/  ISETP.NE.AND P1, PT, R9, RZ, PT ;  /* 0x000000ff0900720c */ /* 0x000fe40003f25270 */
[----:B------:R-:W-:Y:S02]  /*14290*/  ISETP.GE.U32.AND P0, PT, R3, R4, PT ;  /* 0x000000040300720c */ /* 0x000fe40003f06070 */
[----:B------:R-:W-:-:S04]  /*142a0*/  LOP3.LUT R3, R10, R9, RZ, 0x3c, !PT ;  /* 0x000000090a037212 */ /* 0x000fc800078e3cff */
[----:B------:R-:W-:Y:S01]  /*142b0*/  ISETP.GE.AND P2, PT, R3, RZ, PT ;  /* 0x000000ff0300720c */ /* 0x000fe20003f46270 */
[----:B------:R-:W-:-:S06]  /*142c0*/  IMAD.MOV R3, RZ, RZ, -R10 ;  /* 0x000000ffff037224 */ /* 0x000fcc00078e0a0a */
[----:B------:R-:W-:-:S06]  /*142d0*/  @P0 VIADD R2, R2, 0x1 ;  /* 0x0000000102020836 */ /* 0x000fcc0000000000 */
[----:B------:R-:W-:Y:S01]  /*142e0*/  @!P2 IMAD.MOV R2, RZ, RZ, -R2 ;  /* 0x000000ffff02a224 */ /* 0x000fe200078e0a02 */
[----:B------:R-:W-:-:S05]  /*142f0*/  @!P1 LOP3.LUT R2, RZ, R9, RZ, 0x33, !PT ;  /* 0x00000009ff029212 */ /* 0x000fca00078e33ff */
[----:B------:R-:W-:-:S04]  /*14300*/  IMAD.MOV R26, RZ, RZ, -R2 ;  /* 0x000000ffff1a7224 */ /* 0x000fc800078e0a02 */
[C---:B------:R-:W-:Y:S02]  /*14310*/  IMAD R26, R9.reuse, R26, R10 ;  /* 0x0000001a091a7224 */ /* 0x040fe400078e020a */
[----:B------:R-:W-:Y:S02]  /*14320*/  IMAD R9, R9, 0x1000000, R2 ;  /* 0x0100000009097824 */ /* 0x000fe400078e0202 */
[----:B------:R-:W-:Y:S02]  /*14330*/  IMAD R2, R6, R3, R5 ;  /* 0x0000000306027224 */ /* 0x000fe400078e0205 */
[----:B------:R-:W-:Y:S01]  /*14340*/  IMAD R26, R26, 0x10000, R9 ;  /* 0x000100001a1a7824 */ /* 0x000fe200078e0209 */
[----:B------:R-:W-:Y:S06]  /*14350*/  BRA `(.L_x_2347) ;  /* 0x0000000000f47947 */ /* 0x000fec0003800000 */
.L_x_2346:
[----:B------:R-:W0:Y:S02]  /*14360*/  LDC.64 R2, c[0x0][0xc90] ;  /* 0x00032400ff027b82 */ /* 0x000e240000000a00 */
[----:B0-----:R-:W-:-:S05]  /*14370*/  IMAD.WIDE R2, R27, 0x4, R2 ;  /* 0x000000041b027825 */ /* 0x001fca00078e0202 */
[----:B------:R0:W2:Y:S01]  /*14380*/  LDG.E R13, desc[UR54][R2.64] ;  /* 0x00000036020d7981 */ /* 0x0000a2000c1e1900 */
[----:B------:R-:W-:Y:S01]  /*14390*/  IABS R15, R5 ;  /* 0x00000005000f7213 */ /* 0x000fe20000000000 */
[----:B0-----:R-:W-:Y:S02]  /*143a0*/  IMAD.MOV.U32 R2, RZ, RZ, RZ ;  /* 0x000000ffff027224 */ /* 0x001fe400078e00ff */
[----:B--2---:R-:W-:-:S05]  /*143b0*/  IMAD R4, R6, R13, RZ ;  /* 0x0000000d06047224 */ /* 0x004fca00078e02ff */
[-C--:B------:R-:W-:Y:S02]  /*143c0*/  IABS R10, R4.reuse ;  /* 0x00000004000a7213 */ /* 0x080fe40000000000 */
[----:B------:R-:W-:Y:S02]  /*143d0*/  IABS R12, R4 ;  /* 0x00000004000c7213 */ /* 0x000fe40000000000 */
[----:B------:R-:W0:Y:S08]  /*143e0*/  I2F.RP R8, R10 ;  /* 0x0000000a00087306 */ /* 0x000e300000209400 */
[----:B0-----:R-:W0:Y:S02]  /*143f0*/  MUFU.RCP R8, R8 ;  /* 0x0000000800087308 */ /* 0x001e240000001000 */
[----:B0-----:R-:W-:-:S06]  /*14400*/  VIADD R9, R8, 0xffffffe ;  /* 0x0ffffffe08097836 */ /* 0x001fcc0000000000 */
[----:B------:R-:W0:Y:S02]  /*14410*/  F2I.FTZ.U32.TRUNC.NTZ R3, R9 ;  /* 0x0000000900037305 */ /* 0x000e24000021f000 */
[----:B0-----:R-:W-:-:S04]  /*14420*/  IMAD.MOV R11, RZ, RZ, -R3 ;  /* 0x000000ffff0b7224 */ /* 0x001fc800078e0a03 */
[----:B------:R-:W-:-:S04]  /*14430*/  IMAD R11, R11, R10, RZ ;  /* 0x0000000a0b0b7224 */ /* 0x000fc800078e02ff */
[----:B------:R-:W-:-:S04]  /*14440*/  IMAD.HI.U32 R2, R3, R11, R2 ;  /* 0x0000000b03027227 */ /* 0x000fc800078e0002 */
[----:B------:R-:W-:Y:S02]  /*14450*/  IMAD.MOV R3, RZ, RZ, -R12 ;  /* 0x000000ffff037224 */ /* 0x000fe400078e0a0c */
        /* <DEDUP_REMOVED lines=12> */
[----:B------:R-:W-:Y:S02]  /*14520*/  IMAD R11, R13, R2, RZ ;  /* 0x000000020d0b7224 */ /* 0x000fe400078e02ff */
[----:B------:R-:W-:Y:S02]  /*14530*/  IMAD.MOV R2, RZ, RZ, -R2 ;  /* 0x000000ffff027224 */ /* 0x000fe400078e0a02 */
[----:B------:R-:W-:Y:S02]  /*14540*/  IMAD.MOV R3, RZ, RZ, -R11 ;  /* 0x000000ffff037224 */ /* 0x000fe400078e0a0b */
[----:B------:R-:W-:Y:S02]  /*14550*/  IMAD R4, R4, R2, R5 ;  /* 0x0000000204047224 */ /* 0x000fe400078e0205 */
[----:B------:R-:W-:Y:S01]  /*14560*/  IMAD.MOV.U32 R2, RZ, RZ, RZ ;  /* 0x000000ffff027224 */ /* 0x000fe200078e00ff */
[----:B------:R-:W-:-:S04]  /*14570*/  VIADDMNMX R13, R3, UR5, R13, PT ;  /* 0x00000005030d7c46 */ /* 0x000fc8000b80010d */
[-C--:B------:R-:W-:Y:S01]  /*14580*/  IABS R10, R13.reuse ;  /* 0x0000000d000a7213 */ /* 0x080fe20000000000 */
[----:B------:R-:W-:Y:S01]  /*14590*/  IMAD.MOV R26, RZ, RZ, -R13 ;  /* 0x000000ffff1a7224 */ /* 0x000fe200078e0a0d */
[----:B------:R-:W-:Y:S02]  /*145a0*/  IABS R12, R13 ;  /* 0x0000000d000c7213 */ /* 0x000fe40000000000 */
[----:B------:R-:W0:Y:S08]  /*145b0*/  I2F.RP R8, R10 ;  /* 0x0000000a00087306 */ /* 0x000e300000209400 */
[----:B0-----:R-:W0:Y:S02]  /*145c0*/  MUFU.RCP R8, R8 ;  /* 0x0000000800087308 */ /* 0x001e240000001000 */
[----:B0-----:R-:W-:-:S06]  /*145d0*/  VIADD R3, R8, 0xffffffe ;  /* 0x0ffffffe08037836 */ /* 0x001fcc0000000000 */
[----:B------:R-:W0:Y:S02]  /*145e0*/  F2I.FTZ.U32.TRUNC.NTZ R3, R3 ;  /* 0x0000000300037305 */ /* 0x000e24000021f000 */
[----:B0-----:R-:W-:-:S04]  /*145f0*/  IMAD.MOV R9, RZ, RZ, -R3 ;  /* 0x000000ffff097224 */ /* 0x001fc800078e0a03 */
[----:B------:R-:W-:Y:S01]  /*14600*/  IMAD.MOV.U32 R5, RZ, RZ, R9 ;  /* 0x000000ffff057224 */ /* 0x000fe200078e0009 */
[----:B------:R-:W-:-:S03]  /*14610*/  IABS R9, R4 ;  /* 0x0000000400097213 */ /* 0x000fc60000000000 */
        /* <DEDUP_REMOVED lines=11> */
[----:B------:R-:W-:Y:S02]  /*146d0*/  ISETP.GE.AND P2, PT, R3, RZ, PT ;  /* 0x000000ff0300720c */ /* 0x000fe40003f46270 */
[----:B------:R-:W-:-:S05]  /*146e0*/  IADD3 R3, R11, 0x1000000, R4 ;  /* 0x010000000b037810 */ /* 0x000fca0007ffe004 */
[----:B------:R-:W-:-:S06]  /*146f0*/  @P0 VIADD R2, R2, 0x1 ;  /* 0x0000000102020836 */ /* 0x000fcc0000000000 */
[----:B------:R-:W-:Y:S01]  /*14700*/  @!P2 IMAD.MOV R2, RZ, RZ, -R2 ;  /* 0x000000ffff02a224 */ /* 0x000fe200078e0a02 */
[----:B------:R-:W-:-:S05]  /*14710*/  @!P1 LOP3.LUT R2, RZ, R13, RZ, 0x33, !PT ;  /* 0x0000000dff029212 */ /* 0x000fca00078e33ff */
[----:B------:R-:W-:-:S07]  /*14720*/  IMAD R26, R2, R26, R3 ;  /* 0x0000001a021a7224 */ /* 0x000fce00078e0203 */
.L_x_2347:
[----:B------:R-:W-:-:S05]  /*14730*/  LOP3.LUT R25, RZ, R2, RZ, 0x33, !PT ;  /* 0x00000002ff197212 */ /* 0x000fca00078e33ff */
[----:B------:R-:W-:Y:S01]  /*14740*/  IMAD.IADD R25, R6, 0x1, R25 ;  /* 0x0000000106197824 */ /* 0x000fe200078e0219 */
[----:B------:R-:W-:Y:S06]  /*14750*/  BRA `(.L_x_2348) ;  /* 0x0000000000147947 */ /* 0x000fec0003800000 */
.L_x_2343:
[----:B------:R-:W-:Y:S01]  /*14760*/  ULDC UR4, c[0x0][0xc3c] ;  /* 0x00030f0000047ab9 */ /* 0x000fe20000000800 */
[----:B------:R-:W-:Y:S02]  /*14770*/  IMAD.MOV.U32 R25, RZ, RZ, RZ ;  /* 0x000000ffff197224 */ /* 0x000fe400078e00ff */
[----:B------:R-:W-:Y:S02]  /*14780*/  IMAD.U32 R24, RZ, RZ, UR6 ;  /* 0x00000006ff187e24 */ /* 0x000fe4000f8e00ff */
[----:B------:R-:W-:Y:S02]  /*14790*/  IMAD.MOV.U32 R26, RZ, RZ, RZ ;  /* 0x000000ffff1a7224 */ /* 0x000fe400078e00ff */
[----:B------:R-:W-:-:S07]  /*147a0*/  IMAD.U32 R27, RZ, RZ, UR4 ;  /* 0x00000004ff1b7e24 */ /* 0x000fce000f8e00ff */
.L_x_2348:
[----:B------:R-:W-:-:S13]  /*147b0*/  ISETP.NE.AND P0, PT, R7, RZ, PT ;  /* 0x000000ff0700720c */ /* 0x000fda0003f05270 */
[----:B------:R-:W0:Y:S01]  /*147c0*/  @!P0 S2R R3, SR_CgaCtaId ;  /* 0x0000000000038919 */ /* 0x000e220000008800 */
[----:B------:R-:W-:-:S04]  /*147d0*/  @!P0 MOV R2, 0x400 ;  /* 0x0000040000028802 */ /* 0x000fc80000000f00 */
[----:B0-----:R-:W-:-:S05]  /*147e0*/  @!P0 LEA R2, R3, R2, 0x18 ;  /* 0x0000000203028211 */ /* 0x001fca00078ec0ff */
[----:B------:R1:W-:Y:S01]  /*147f0*/  @!P0 STS.128 [R2+0x28cd0], R24 ;  /* 0x028cd01802008388 */ /* 0x0003e20000000c00 */
[----:B------:R-:W-:Y:S06]  /*14800*/  BAR.ARV 0x5, 0x180 ;  /* 0x0146000000007b1d */ /* 0x000fec0000002000 */
.L_x_2341:
        /* <DEDUP_REMOVED lines=9> */
[----:B------:R-:W-:Y:S01]  /*148a0*/  LOP3.LUT R4, R0, 0x7f, RZ, 0xc0, !PT ;  /* 0x0000007f00047812 */ /* 0x000fe200078ec0ff */
[----:B------:R1:W-:Y:S01]  /*148b0*/  STL [R1+0x10], RZ ;  /* 0x000010ff01007387 */ /* 0x0003e20000100800 */
[----:B------:R-:W-:Y:S01]  /*148c0*/  BSSY B8, `(.L_x_2349) ;  /* 0x0000516000087945 */ /* 0x000fe20003800000 */
[----:B------:R-:W-:Y:S01]  /*148d0*/  LOP3.LUT R3, R2, 0x1f8, RZ, 0xc0, !PT ;  /* 0x000001f802037812 */ /* 0x000fe200078ec0ff */
[----:B------:R-:W-:Y:S01]  /*148e0*/  IMAD.MOV.U32 R22, RZ, RZ, 0x1 ;  /* 0x00000001ff167424 */ /* 0x000fe200078e00ff */
[----:B------:R-:W-:Y:S01]  /*148f0*/  SHF.R.U32.HI R37, RZ, 0x3, R4 ;  /* 0x00000003ff257819 */ /* 0x000fe20000011604 */
[----:B------:R-:W-:Y:S01]  /*14900*/  IMAD.MOV.U32 R18, RZ, RZ, RZ ;  /* 0x000000ffff127224 */ /* 0x000fe200078e00ff */
[----:B------:R-:W-:Y:S01]  /*14910*/  LOP3.LUT R3, R3, 0x38, R0, 0x78, !PT ;  /* 0x0000003803037812 */ /* 0x000fe200078e7800 */
[----:B------:R-:W-:Y:S01]  /*14920*/  IMAD.SHL.U32 R0, R0, 0x10, RZ ;  /* 0x0000001000007824 */ /* 0x000fe200078e00ff */
        /* <DEDUP_REMOVED lines=16> */
.L_x_2420:
[----:B------:R-:W-:Y:S05]  /*14a30*/  YIELD ;  /* 0x0000000000007946 */ /* 0x000fea0003800000 */
[----:B------:R-:W-:Y:S01]  /*14a40*/  ULDC.64 UR4, c[0x0][0xa28] ;  /* 0x00028a0000047ab9 */ /* 0x000fe20000000a00 */
[----:B------:R-:W-:Y:S01]  /*14a50*/  IMAD.MOV.U32 R31, RZ, RZ, RZ ;  /* 0x000000ffff1f7224 */ /* 0x000fe200078e00ff */
[----:B------:R-:W-:-:S04]  /*14a60*/  ISETP.NE.U32.AND P0, PT, RZ, UR4, PT ;  /* 0x00000004ff007c0c */ /* 0x000fc8000bf05070 */
[----:B------:R-:W-:Y:S01]  /*14a70*/  ISETP.NE.AND.EX P0, PT, RZ, UR5, PT, P0 ;  /* 0x00000005ff007c0c */ /* 0x000fe2000bf05300 */
[----:B------:R-:W-:-:S12]  /*14a80*/  ULDC.64 UR4, c[0x0][0xa18] ;  /* 0x0002860000047ab9 */ /* 0x000fd80000000a00 */
[----:B0-----:R-:W0:Y:S02]  /*14a90*/  @P0 LDC.64 R2, c[0x0][0xa28] ;  /* 0x00028a00ff020b82 */ /* 0x001e240000000a00 */
[----:B0-----:R-:W-:-:S05]  /*14aa0*/  @P0 IMAD.WIDE R2, R27, 0x4, R2 ;  /* 0x000000041b020825 */ /* 0x001fca00078e0202 */
[----:B------:R0:W5:Y:S01]  /*14ab0*/  @P0 LDG.E R31, desc[UR54][R2.64] ;  /* 0x00000036021f0981 */ /* 0x000162000c1e1900 */
[----:B------:R-:W-:Y:S01]  /*14ac0*/  ISETP.NE.U32.AND P0, PT, RZ, UR4, PT ;  /* 0x00000004ff007c0c */ /* 0x000fe2000bf05070 */
[----:B-1----:R-:W-:Y:S01]  /*14ad0*/  IMAD.MOV.U32 R0, RZ, RZ, RZ ;  /* 0x000000ffff007224 */ /* 0x002fe200078e00ff */
[----:B------:R-:W-:Y:S02]  /*14ae0*/  LOP3.LUT R16, R16, 0xfffffdff, RZ, 0xc0, !PT ;  /* 0xfffffdff10107812 */ /* 0x000fe400078ec0ff */
[----:B------:R-:W-:Y:S01]  /*14af0*/  ISETP.NE.AND.EX P1, PT, RZ, UR5, PT, P0 ;  /* 0x00000005ff007c0c */ /* 0x000fe2000bf25300 */
[----:B------:R-:W-:Y:S02]  /*14b00*/  ULDC.64 UR4, c[0x0][0xa00] ;  /* 0x0002800000047ab9 */ /* 0x000fe40000000a00 */
[----:B------:R-:W-:Y:S01]  /*14b10*/  ISETP.NE.U32.AND P0, PT, RZ, UR4, PT ;  /* 0x00000004ff007c0c */ /* 0x000fe2000bf05070 */
[----:B0-----:R-:W0:Y:S03]  /*14b20*/  LDC.64 R2, c[0x0][0xa00] ;  /* 0x00028000ff027b82 */ /* 0x001e260000000a00 */
[----:B------:R-:W-:Y:S01]  /*14b30*/  ISETP.NE.AND.EX P2, PT, RZ, UR5, PT, P0 ;  /* 0x00000005ff007c0c */ /* 0x000fe2000bf45300 */
[----:B------:R-:W-:-:S05]  /*14b40*/  ULDC.64 UR4, c[0x0][0x418] ;  /* 0x0001060000047ab9 */ /* 0x000fca0000000a00 */
[----:B------:R-:W1:Y:S07]  /*14b50*/  @P1 LDC.64 R4, c[0x0][0xa18] ;  /* 0x00028600ff041b82 */ /* 0x000e6e0000000a00 */
[----:B------:R-:W-:Y:S01]  /*14b60*/  @P2 LOP3.LUT R16, R16, 0x200, RZ, 0xfc, !PT ;  /* 0x0000020010102812 */ /* 0x000fe200078efcff */
[----:B0-----:R-:W-:-:S05]  /*14b70*/  IMAD.WIDE R2, R27, 0x4, R2 ;  /* 0x000000041b027825 */ /* 0x001fca00078e0202 */
[----:B--2---:R-:W2:Y:S01]  /*14b80*/  @P2 LDG.E R0, desc[UR54][R2.64] ;  /* 0x0000003602002981 */ /* 0x004ea2000c1e1900 */
[----:B-1----:R-:W-:-:S05]  /*14b90*/  @P1 IMAD.WIDE R4, R27, 0x4, R4 ;  /* 0x000000041b041825 */ /* 0x002fca00078e0204 */
[----:B------:R0:W5:Y:S01]  /*14ba0*/  @P1 LDG.E R36, desc[UR54][R4.64] ;  /* 0x0000003604241981 */ /* 0x000162000c1e1900 */
[----:B------:R-:W-:-:S03]  /*14bb0*/  UISETP.NE.U32.AND UP0, UPT, UR4, URZ, UPT ;  /* 0x0000003f0400728c */ /* 0x000fc6000bf05070 */
[----:B------:R-:W-:Y:S01]  /*14bc0*/  ULDC UR4, c[0x0][0x424] ;  /* 0x0001090000047ab9 */ /* 0x000fe20000000800 */
[----:B------:R-:W-:-:S03]  /*14bd0*/  UISETP.NE.AND.EX UP0, UPT, UR5, URZ, UPT, UP0 ;  /* 0x0000003f0500728c */ /* 0x000fc6000bf05300 */
[----:B------:R-:W-:Y:S01]  /*14be0*/  ULDC UR5, c[0x0][0x2f0] ;  /* 0x0000bc0000057ab9 */ /* 0x000fe20000000800 */
[----:B------:R-:W-:-:S04]  /*14bf0*/  USEL UR4, UR4, 0x1, UP0 ;  /* 0x0000000104047887 */ /* 0x000fc80008000000 */
[----:B------:R-:W-:-:S06]  /*14c00*/  UIMAD UR4, UR4, UR5, URZ ;  /* 0x00000005040472a4 */ /* 0x000fcc000f8e023f */
[----:B------:R-:W-:Y:S01]  /*14c10*/  IMAD.U32 R28, RZ, RZ, UR4 ;  /* 0x00000004ff1c7e24 */ /* 0x000fe2000f8e00ff */
[----:B--2---:R0:W-:Y:S01]  /*14c20*/  STL [R1], R0 ;  /* 0x0000000001007387 */ /* 0x0041e20000100800 */
[----:B---3--:R-:W-:Y:S05]  /*14c30*/  @P1 BRA `(.L_x_2350) ;  /* 0x0000000000181947 */ /* 0x008fea0003800000 */
[----:B------:R-:W-:Y:S02]  /*14c40*/  ULDC UR4, c[0x0][0x288] ;  /* 0x0000a20000047ab9 */ /* 0x000fe40000000800 */
[----:B-----5:R-:W-:Y:S01]  /*14c50*/  IMAD.U32 R36, RZ, RZ, UR4 ;  /* 0x00000004ff247e24 */ /* 0x020fe2000f8e00ff */
[----:B------:R-:W-:Y:S06]  /*14c60*/  @!P2 BRA `(.L_x_2350) ;  /* 0x00000000000ca947 */ /* 0x000fec0003800000 */
[----:B0-----:R-:W2:Y:S04]  /*14c70*/  LDG.E R5, desc[UR54][R2.64] ;  /* 0x0000003602057981 */ /* 0x001ea8000c1e1900 */
[----:B------:R-:W2:Y:S02]  /*14c80*/  LDG.E R36, desc[UR54][R2.64+0x4] ;  /* 0x0000043602247981 */ /* 0x000ea4000c1e1900 */
[----:B--2---:R-:W-:-:S07]  /*14c90*/  IMAD.IADD R36, R36, 0x1, -R5 ;  /* 0x0000000124247824 */ /* 0x004fce00078e0a05 */
.L_x_2350:
[----:B------:R-:W-:Y:S02]  /*14ca0*/  ULDC.64 UR4, c[0x0][0xa20] ;  /* 0x0002880000047ab9 */ /* 0x000fe40000000a00 */
[----:B------:R-:W-:-:S04]  /*14cb0*/  ISETP.NE.U32.AND P0, PT, RZ, UR4, PT ;  /* 0x00000004ff007c0c */ /* 0x000fc8000bf05070 */
[----:B------:R-:W-:-:S13]  /*14cc0*/  ISETP.NE.AND.EX P0, PT, RZ, UR5, PT, P0 ;  /* 0x00000005ff007c0c */ /* 0x000fda000bf05300 */
[----:B------:R-:W-:Y:S05]  /*14cd0*/  @!P0 BRA `(.L_x_2351) ;  /* 0x0000000000108947 */ /* 0x000fea0003800000 */
[----:B------:R-:W1:Y:S02]  /*14ce0*/  LDC.64 R2, c[0x0][0xa20] ;  /* 0x00028800ff027b82 */ /* 0x000e640000000a00 */
[----:B-1----:R-:W-:-:S05]  /*14cf0*/  IMAD.WIDE R2, R27, 0x4, R2 ;  /* 0x000000041b027825 */ /* 0x002fca00078e0202 */
[----:B------:R1:W5:Y:S01]  /*14d00*/  LDG.E R28, desc[UR54][R2.64] ;  /* 0x00000036021c7981 */ /* 0x000362000c1e1900 */
[----:B------:R-:W-:Y:S05]  /*14d10*/  BRA `(.L_x_2352) ;  /* 0x0000000000247947 */ /* 0x000fea0003800000 */
.L_x_2351:
[----:B------:R-:W-:Y:S02]  /*14d20*/  ULDC.64 UR4, c[0x0][0xa08] ;  /* 0x0002820000047ab9 */ /* 0x000fe40000000a00 */
[----:B------:R-:W-:-:S04]  /*14d30*/  ISETP.NE.U32.AND P0, PT, RZ, UR4, PT ;  /* 0x00000004ff007c0c */ /* 0x000fc8000bf05070 */
[----:B------:R-:W-:-:S13]  /*14d40*/  ISETP.NE.AND.EX P0, PT, RZ, UR5, PT, P0 ;  /* 0x00000005ff007c0c */ /* 0x000fda000bf05300 */
[----:B------:R-:W-:Y:S05]  /*14d50*/  @!P0 BRA `(.L_x_2352) ;  /* 0x0000000000148947 */ /* 0x000fea0003800000 */
[----:B------:R-:W1:Y:S02]  /*14d60*/  LDC.64 R2, c[0x0][0xa08] ;  /* 0x00028200ff027b82 */ /* 0x000e640000000a00 */
[----:B-1----:R-:W-:-:S05]  /*14d70*/  IMAD.WIDE R2, R27, 0x4, R2 ;  /* 0x000000041b027825 */ /* 0x002fca00078e0202 */
[----:B------:R-:W2:Y:S04]  /*14d80*/  LDG.E R28, desc[UR54][R2.64] ;  /* 0x00000036021c7981 */ /* 0x000ea8000c1e1900 */
[----:B0-----:R-:W2:Y:S02]  /*14d90*/  LDG.E R5, desc[UR54][R2.64+0x4] ;  /* 0x0000043602057981 */ /* 0x001ea4000c1e1900 */
[----:B--2---:R-:W-:-:S07]  /*14da0*/  IMAD.IADD R28, R5, 0x1, -R28 ;  /* 0x00000001051c7824 */ /* 0x004fce00078e0a1c */
.L_x_2352:
[----:B0-----:R-:W0:Y:S01]  /*14db0*/  LDC R0, c[0x0][0x448] ;  /* 0x00011200ff007b82 */ /* 0x001e220000000800 */
[----:B------:R-:W-:Y:S01]  /*14dc0*/  IMAD.SHL.U32 R34, R25, 0x40, RZ ;  /* 0x0000004019227824 */ /* 0x000fe200078e00ff */
[----:B------:R-:W-:Y:S01]  /*14dd0*/  LOP3.LUT R16, R16, 0xfffffeff, RZ, 0xc0, !PT ;  /* 0xfffffeff10107812 */ /* 0x000fe200078ec0ff */
[----:B-----5:R-:W-:-:S05]  /*14de0*/  IMAD.IADD R28, R28, 0x1, -R31 ;  /* 0x000000011c1c7824 */ /* 0x020fca00078e0a1f */
[----:B-1----:R-:W1:Y:S01]  /*14df0*/  LDC.64 R2, c[0x0][0x9e0] ;  /* 0x00027800ff027b82 */ /* 0x002e620000000a00 */
[----:B0-----:R-:W-:Y:S01]  /*14e00*/  ISETP.NE.AND P2, PT, R0, 0x1, PT ;  /* 0x000000010000780c */ /* 0x001fe20003f45270 */
[----:B------:R-:W-:Y:S01]  /*14e10*/  VIADD R0, R34, 0x3f ;  /* 0x0000003f22007836 */ /* 0x000fe20000000000 */
[----:B-1----:R-:W-:-:S11]  /*14e20*/  ISETP.GE.AND P1, PT, R3, 0x1, PT ;  /* 0x000000010300780c */ /* 0x002fd60003f26270 */
[----:B------:R-:W0:Y:S01]  /*14e30*/  @P2 LDC R5, c[0x0][0x44c] ;  /* 0x00011300ff052b82 */ /* 0x000e220000000800 */
[----:B------:R-:W-:-:S07]  /*14e40*/  @P2 LOP3.LUT R16, R16, 0x100, RZ, 0xfc, !PT ;  /* 0x0000010010102812 */ /* 0x000fce00078efcff */
[----:B------:R-:W1:Y:S01]  /*14e50*/  @P2 LDC R7, c[0x0][0x450] ;  /* 0x00011400ff072b82 */ /* 0x000e620000000800 */
[----:B0-----:R-:W-:Y:S01]  /*14e60*/  @P2 IMAD.HI.U32 R4, R0, R5, RZ ;  /* 0x0000000500042227 */ /* 0x001fe200078e00ff */
[----:B------:R-:W-:-:S04]  /*14e70*/  IADD3 R5, R28, 0x1, -R36 ;  /* 0x000000011c057810 */ /* 0x000fc80007ffe824 */
[----:B-1----:R-:W-:-:S05]  /*14e80*/  @P2 SHF.R.U32.HI R0, RZ, R7, R4 ;  /* 0x00000007ff002219 */ /* 0x002fca0000011604 */
[----:B------:R-:W-:-:S04]  /*14e90*/  IMAD.IADD R7, R5, 0x1, R0 ;  /* 0x0000000105077824 */ /* 0x000fc800078e0200 */
[----:B------:R-:W-:Y:S01]  /*14ea0*/  IMAD.IADD R2, R7, 0x1, R2 ;  /* 0x0000000107027824 */ /* 0x000fe200078e0202 */
[----:B------:R-:W-:Y:S06]  /*14eb0*/  @!P1 BRA `(.L_x_2353) ;  /* 0x0000000000489947 */ /* 0x000fec0003800000 */
[C---:B------:R-:W-:Y:S01]  /*14ec0*/  ISETP.GT.AND P0, PT, R7.reuse, RZ, PT ;  /* 0x000000ff0700720c */ /* 0x040fe20003f04270 */
[----:B------:R-:W-:Y:S01]  /*14ed0*/  BSSY B0, `(.L_x_2354) ;  /* 0x000000e000007945 */ /* 0x000fe20003800000 */
[----:B------:R-:W-:-:S11]  /*14ee0*/  VIADD R0, R7, 0xffffffff ;  /* 0xffffffff07007836 */ /* 0x000fd60000000000 */
        /* <DEDUP_REMOVED lines=8> */
.L_x_2355:
[----:B------:R-:W-:-:S13]  /*14f70*/  ISETP.NE.AND P0, PT, R3, 0x1, PT ;  /* 0x000000010300780c */ /* 0x000fda0003f05270 */
[----:B------:R-:W0:Y:S02]  /*14f80*/  @P0 LDC.64 R4, c[0x0][0x9e8] ;  /* 0x00027a00ff040b82 */ /* 0x000e240000000a00 */
[----:B0-----:R-:W-:-:S05]  /*14f90*/  @P0 IMAD.HI.U32 R4, R0, R4, RZ ;  /* 0x0000000400040227 */ /* 0x001fca00078e00ff */
[----:B------:R-:W-:-:S07]  /*14fa0*/  @P0 SHF.R.U32.HI R0, RZ, R5, R4 ;  /* 0x00000005ff000219 */ /* 0x000fce0000011604 */
.L_x_2356:
[----:B------:R-:W-:Y:S05]  /*14fb0*/  BSYNC B0 ;  /* 0x0000000000007941 */ /* 0x000fea0003800000 */
.L_x_2354:
[----:B------:R-:W-:-:S05]  /*14fc0*/  IMAD R5, R0, R3, R3 ;  /* 0x0000000300057224 */ /* 0x000fca00078e0203 */
[----:B------:R-:W-:-:S07]  /*14fd0*/  VIMNMX R2, R2, R5, PT ;  /* 0x0000000502027248 */ /* 0x000fce0003fe0100 */
.L_x_2353:
[----:B------:R-:W0:Y:S01]  /*14fe0*/  @P2 LDC R5, c[0x0][0x44c] ;  /* 0x00011300ff052b82 */ /* 0x000e220000000800 */
[----:B------:R-:W-:Y:S01]  /*14ff0*/  VIADD R2, R2, 0x3f ;  /* 0x0000003f02027836 */ /* 0x000fe20000000000 */
[----:B------:R-:W-:-:S06]  /*15000*/  ULDC UR4, c[0x0][0x9dc] ;  /* 0x0002770000047ab9 */ /* 0x000fcc0000000800 */
[----:B------:R-:W1:Y:S01]  /*15010*/  @P2 LDC R7, c[0x0][0x450] ;  /* 0x00011400ff072b82 */ /* 0x000e620000000800 */
[----:B0-----:R-:W-:-:S04]  /*15020*/  @P2 IMAD.HI.U32 R0, R34, R5, RZ ;  /* 0x0000000522002227 */ /* 0x001fc800078e00ff */
[----:B------:R-:W-:Y:S01]  /*15030*/  IMAD.MOV.U32 R5, RZ, RZ, R34 ;  /* 0x000000ffff057224 */ /* 0x000fe200078e0022 */
[----:B-1----:R-:W-:Y:S01]  /*15040*/  @P2 SHF.R.U32.HI R5, RZ, R7, R0 ;  /* 0x00000007ff052219 */ /* 0x002fe20000011600 */
[----:B------:R-:W-:Y:S01]  /*15050*/  VIADD R0, R28, 0x3f ;  /* 0x0000003f1c007836 */ /* 0x000fe20000000000 */
[----:B------:R-:W-:Y:S02]  /*15060*/  SHF.R.S32.HI R7, RZ, 0x1f, R2 ;  /* 0x0000001fff077819 */ /* 0x000fe40000011402 */
[----:B------:R-:W-:Y:S02]  /*15070*/  IADD3 R6, R5, R28, -R36 ;  /* 0x0000001c05067210 */ /* 0x000fe40007ffe824 */
[----:B------:R-:W-:Y:S02]  /*15080*/  LEA.HI R2, R7, R2, RZ, 0x6 ;  /* 0x0000000207027211 */ /* 0x000fe400078f30ff */
[----:B------:R-:W-:Y:S02]  /*15090*/  SHF.R.S32.HI R7, RZ, 0x1f, R0 ;  /* 0x0000001fff077819 */ /* 0x000fe40000011400 */
[----:B------:R-:W-:Y:S01]  /*150a0*/  SHF.R.S32.HI R9, RZ, 0x6, R2 ;  /* 0x00000006ff097819 */ /* 0x000fe20000011402 */
[----:B------:R-:W-:Y:S01]  /*150b0*/  VIADD R2, R6, -UR4 ;  /* 0x8000000406027c36 */ /* 0x000fe20008000000 */
[----:B------:R-:W-:-:S04]  /*150c0*/  LEA.HI R7, R7, R0, RZ, 0x6 ;  /* 0x0000000007077211 */ /* 0x000fc800078f30ff */
[----:B------:R-:W-:-:S04]  /*150d0*/  SHF.R.S32.HI R0, RZ, 0x6, R7 ;  /* 0x00000006ff007819 */ /* 0x000fc80000011407 */
[----:B------:R-:W-:Y:S01]  /*150e0*/  VIMNMX R0, R0, R9, PT ;  /* 0x0000000900007248 */ /* 0x000fe20003fe0100 */
[----:B------:R-:W-:Y:S06]  /*150f0*/  @!P1 BRA `(.L_x_2357) ;  /* 0x0000000000449947 */ /* 0x000fec0003800000 */
[----:B------:R-:W-:Y:S01]  /*15100*/  ISETP.GT.AND P0, PT, R6, -0x1, PT ;  /* 0xffffffff0600780c */ /* 0x000fe20003f04270 */
[----:B------:R-:W-:-:S12]  /*15110*/  BSSY B0, `(.L_x_2358) ;  /* 0x000000d000007945 */ /* 0x000fd80003800000 */
        /* <DEDUP_REMOVED lines=8> */
.L_x_2359:
[----:B------:R-:W-:-:S13]  /*151a0*/  ISETP.NE.AND P0, PT, R3, 0x1, PT ;  /* 0x000000010300780c */ /* 0x000fda0003f05270 */
[----:B------:R-:W0:Y:S02]  /*151b0*/  @P0 LDC.64 R4, c[0x0][0x9e8] ;  /* 0x00027a00ff040b82 */ /* 0x000e240000000a00 */
[----:B0-----:R-:W-:-:S05]  /*151c0*/  @P0 IMAD.HI.U32 R4, R6, R4, RZ ;  /* 0x0000000406040227 */ /* 0x001fca00078e00ff */
[----:B------:R-:W-:-:S07]  /*151d0*/  @P0 SHF.R.U32.HI R6, RZ, R5, R4 ;  /* 0x00000005ff060219 */ /* 0x000fce0000011604 */
.L_x_2360:
[----:B------:R-:W-:Y:S05]  /*151e0*/  BSYNC B0 ;  /* 0x0000000000007941 */ /* 0x000fea0003800000 */
.L_x_2358:
[----:B------:R-:W-:-:S05]  /*151f0*/  IMAD R3, R6, R3, RZ ;  /* 0x0000000306037224 */ /* 0x000fca00078e02ff */
[----:B------:R-:W-:-:S07]  /*15200*/  VIMNMX R2, R2, R3, !PT ;  /* 0x0000000302027248 */ /* 0x000fce0007fe0100 */
.L_x_2357:
[----:B------:R-:W-:Y:S01]  /*15210*/  SHF.R.S32.HI R3, RZ, 0x1f, R2 ;  /* 0x0000001fff037819 */ /* 0x000fe20000011402 */
[----:B------:R-:W-:Y:S03]  /*15220*/  BSSY B0, `(.L_x_2361) ;  /* 0x000002a000007945 */ /* 0x000fe60003800000 */
[----:B------:R-:W-:Y:S02]  /*15230*/  LEA.HI R3, R3, R2, RZ, 0x6 ;  /* 0x0000000203037211 */ /* 0x000fe400078f30ff */
[----:B------:R-:W-:Y:S02]  /*15240*/  LOP3.LUT R2, R26, 0xff000000, RZ, 0xc0, !PT ;  /* 0xff0000001a027812 */ /* 0x000fe400078ec0ff */
[----:B------:R-:W-:-:S04]  /*15250*/  SHF.R.S32.HI R3, RZ, 0x6, R3 ;  /* 0x00000006ff037819 */ /* 0x000fc80000011403 */
[----:B------:R-:W-:Y:S02]  /*15260*/  VIMNMX R30, RZ, R3, !PT ;  /* 0x00000003ff1e7248 */ /* 0x000fe40007fe0100 */
[----:B------:R-:W-:Y:S02]  /*15270*/  SHF.R.U32.HI R3, RZ, 0x8, R2 ;  /* 0x00000008ff037819 */ /* 0x000fe40000011602 */
[----:B------:R-:W-:Y:S02]  /*15280*/  ISETP.GT.AND P0, PT, R0, R30, PT ;  /* 0x0000001e0000720c */ /* 0x000fe40003f04270 */
[----:B------:R-:W-:-:S04]  /*15290*/  LOP3.LUT R2, R26, 0xff0000, RZ, 0xc0, !PT ;  /* 0x00ff00001a027812 */ /* 0x000fc800078ec0ff */
[----:B------:R-:W-:Y:S01]  /*152a0*/  LEA.HI R2, R2, R3, RZ, 0x10 ;  /* 0x0000000302027211 */ /* 0x000fe200078f80ff */
[----:B------:R-:W-:-:S03]  /*152b0*/  IMAD.MOV.U32 R3, RZ, RZ, RZ ;  /* 0x000000ffff037224 */ /* 0x000fc600078e00ff */
[----:B------:R-:W-:-:S03]  /*152c0*/  LOP3.LUT R4, R2, 0xff, RZ, 0xc0, !PT ;  /* 0x000000ff02047812 */ /* 0x000fc600078ec0ff */
[----:B------:R-:W-:Y:S05]  /*152d0*/  @!P0 BRA `(.L_x_2362) ;  /* 0x0000000000788947 */ /* 0x000fea0003800000 */
[----:B------:R-:W-:-:S04]  /*152e0*/  SHF.R.U32.HI R5, RZ, 0x10, R2 ;  /* 0x00000010ff057819 */ /* 0x000fc80000011602 */
[----:B------:R-:W-:-:S13]  /*152f0*/  ISETP.NE.AND P0, PT, R5, RZ, PT ;  /* 0x000000ff0500720c */ /* 0x000fda0003f05270 */
[----:B------:R-:W0:Y:S02]  /*15300*/  @!P0 LDC R5, c[0x0][0x9f0] ;  /* 0x00027c00ff058b82 */ /* 0x000e240000000800 */
[----:B0-----:R-:W-:Y:S02]  /*15310*/  IABS R7, R5 ;  /* 0x0000000500077213 */ /* 0x001fe40000000000 */
[----:B------:R-:W-:Y:S02]  /*15320*/  IADD3 R9, R5, -0x1, R0 ;  /* 0xffffffff05097810 */ /* 0x000fe40007ffe000 */
[----:B------:R-:W0:Y:S03]  /*15330*/  I2F.RP R10, R7 ;  /* 0x00000007000a7306 */ /* 0x000e260000209400 */
[----:B------:R-:W-:-:S05]  /*15340*/  IMAD.IADD R6, R9, 0x1, -R30 ;  /* 0x0000000109067824 */ /* 0x000fca00078e0a1e */
[----:B------:R-:W-:-:S04]  /*15350*/  LOP3.LUT R2, R6, R5, RZ, 0x3c, !PT ;  /* 0x0000000506027212 */ /* 0x000fc800078e3cff */
[----:B------:R-:W-:Y:S01]  /*15360*/  ISETP.GE.AND P2, PT, R2, RZ, PT ;  /* 0x000000ff0200720c */ /* 0x000fe20003f46270 */
[----:B0-----:R-:W0:Y:S02]  /*15370*/  MUFU.RCP R10, R10 ;  /* 0x0000000a000a7308 */ /* 0x001e240000001000 */
[----:B0-----:R-:W-:-:S06]  /*15380*/  VIADD R11, R10, 0xffffffe ;  /* 0x0ffffffe0a0b7836 */ /* 0x001fcc0000000000 */
[----:B------:R-:W0:Y:S02]  /*15390*/  F2I.FTZ.U32.TRUNC.NTZ R3, R11 ;  /* 0x0000000b00037305 */ /* 0x000e24000021f000 */
[----:B0-----:R-:W-:-:S04]  /*153a0*/  IMAD.MOV R2, RZ, RZ, -R3 ;  /* 0x000000ffff027224 */ /* 0x001fc800078e0a03 */
        /* <DEDUP_REMOVED lines=17> */
.L_x_2362:
[----:B------:R-:W-:Y:S05]  /*154c0*/  BSYNC B0 ;  /* 0x0000000000007941 */ /* 0x000fea0003800000 */
.L_x_2361:
[-C--:B------:R-:W-:Y:S01]  /*154d0*/  IMAD R30, R4, R3.reuse, R30 ;  /* 0x00000003041e7224 */ /* 0x080fe200078e021e */
[----:B------:R-:W-:Y:S04]  /*154e0*/  BSSY B7, `(.L_x_2363) ;  /* 0x0000350000077945 */ /* 0x000fe80003800000 */
        /* <DEDUP_REMOVED lines=21> */
.L_x_2364:
        /* <DEDUP_REMOVED lines=20> */
.L_x_2367:
[----:B------:R-:W-:Y:S05]  /*15780*/  BSYNC B6 ;  /* 0x0000000000067941 */ /* 0x000fea0003800000 */
.L_x_2366:
        /* <DEDUP_REMOVED lines=20> */
.L_x_2370:
        /* <DEDUP_REMOVED lines=15> */
.L_x_2369:
[----:B------:R-:W-:Y:S05]  /*159c0*/  BSYNC B6 ;  /* 0x0000000000067941 */ /* 0x000fea0003800000 */
.L_x_2368:
[----:B------:R-:W0:Y:S01]  /*159d0*/  S2R R19, SR_TID.X ;  /* 0x0000000000137919 */ /* 0x000e220000002100 */
[----:B------:R-:W-:Y:S01]  /*159e0*/  ULDC.64 UR4, c[0x0][0x9f8] ;  /* 0x00027e0000047ab9 */ /* 0x000fe20000000a00 */
[----:B------:R-:W-:Y:S01]  /*159f0*/  IMAD.MOV.U32 R23, RZ, RZ, R27 ;  /* 0x000000ffff177224 */ /* 0x000fe200078e001b */
[----:B------:R-:W-:Y:S01]  /*15a00*/  ISETP.NE.U32.AND P0, PT, RZ, UR4, PT ;  /* 0x00000004ff007c0c */ /* 0x000fe2000bf05070 */
[----:B------:R-:W1:Y:S01]  /*15a10*/  S2R R20, SR_TID.X ;  /* 0x0000000000147919 */ /* 0x000e620000002100 */
[----:B------:R-:W-:Y:S01]  /*15a20*/  ULDC UR4, c[0x0][0x320] ;  /* 0x0000c80000047ab9 */ /* 0x000fe20000000800 */
[----:B------:R-:W2:Y:S01]  /*15a30*/  LDC R10, c[0x0][0x430] ;  /* 0x00010c00ff0a7b82 */ /* 0x000ea20000000800 */
[----:B------:R-:W-:-:S13]  /*15a40*/  ISETP.NE.AND.EX P0, PT, RZ, UR5, PT, P0 ;  /* 0x00000005ff007c0c */ /* 0x000fda000bf05300 */
[----:B------:R-:W3:Y:S01]  /*15a50*/  @P0 LDC.64 R2, c[0x0][0x9f8] ;  /* 0x00027e00ff020b82 */ /* 0x000ee20000000a00 */
[----:B0-----:R-:W-:-:S05]  /*15a60*/  IMAD.SHL.U32 R19, R19, 0x8, RZ ;  /* 0x0000000813137824 */ /* 0x001fca00078e00ff */
[----:B------:R-:W-:-:S04]  /*15a70*/  LOP3.LUT R19, R19, 0x38, RZ, 0xc0, !PT ;  /* 0x0000003813137812 */ /* 0x000fc800078ec0ff */
[C---:B------:R-:W-:Y:S02]  /*15a80*/  LOP3.LUT R21, R19.reuse, 0x40, RZ, 0xfc, !PT ;  /* 0x0000004013157812 */ /* 0x040fe400078efcff */
[----:B------:R-:W-:Y:S01]  /*15a90*/  LOP3.LUT R29, R19, 0x180, RZ, 0xfc, !PT ;  /* 0x00000180131d7812 */ /* 0x000fe200078efcff */
[----:B---3--:R-:W-:Y:S01]  /*15aa0*/  @P0 IMAD.WIDE R2, R27, 0x4, R2 ;  /* 0x000000041b020825 */ /* 0x008fe200078e0202 */
[----:B------:R-:W-:Y:S02]  /*15ab0*/  ISETP.GE.AND P3, PT, R21, UR4, PT ;  /* 0x0000000415007c0c */ /* 0x000fe4000bf66270 */
[----:B------:R-:W0:Y:S01]  /*15ac0*/  S2R R21, SR_TID.X ;  /* 0x0000000000157919 */ /* 0x000e220000002100 */
[----:B------:R-:W-:Y:S01]  /*15ad0*/  LOP3.LUT R19, R19, 0x1c0, RZ, 0xfc, !PT ;  /* 0x000001c013137812 */ /* 0x000fe200078efcff */
[----:B------:R3:W5:Y:S03]  /*15ae0*/  @P0 LDG.E R23, desc[UR54][R2.64] ;  /* 0x0000003602170981 */ /* 0x000766000c1e1900 */
[----:B------:R-:W-:Y:S01]  /*15af0*/  ISETP.GE.AND P0, PT, R19, UR4, PT ;  /* 0x0000000413007c0c */ /* 0x000fe2000bf06270 */
[----:B-1----:R-:W-:Y:S01]  /*15b00*/  IMAD.SHL.U32 R20, R20, 0x8, RZ ;  /* 0x0000000814147824 */ /* 0x002fe200078e00ff */
[----:B------:R-:W-:Y:S01]  /*15b10*/  LOP3.LUT R16, R16, 0xffffffbf, RZ, 0xc0, !PT ;  /* 0xffffffbf10107812 */ /* 0x000fe200078ec0ff */
[----:B------:R-:W1:Y:S01]  /*15b20*/  S2R R19, SR_TID.X ;  /* 0x0000000000137919 */ /* 0x000e620000002100 */
[----:B------:R-:W-:Y:S01]  /*15b30*/  UMOV UR5, 0xffffffff ;  /* 0xffffffff00057882 */ /* 0x000fe20000000000 */
[----:B------:R-:W-:-:S02]  /*15b40*/  ISETP.GE.AND P1, PT, R29, UR4, PT ;  /* 0x000000041d007c0c */ /* 0x000fc4000bf26270 */
[----:B------:R-:W-:Y:S02]  /*15b50*/  LOP3.LUT R20, R20, 0x38, RZ, 0xc0, !PT ;  /* 0x0000003814147812 */ /* 0x000fe400078ec0ff */
[----:B------:R-:W-:Y:S02]  /*15b60*/  @P3 LOP3.LUT R16, R16, 0x40, RZ, 0xfc, !PT ;  /* 0x0000004010103812 */ /* 0x000fe400078efcff */
[----:B------:R-:W-:Y:S02]  /*15b70*/  ISETP.GE.AND P2, PT, R20, UR4, PT ;  /* 0x0000000414007c0c */ /* 0x000fe4000bf46270 */
[----:B------:R-:W-:Y:S02]  /*15b80*/  LOP3.LUT R16, R16, 0xffffff7f, RZ, 0xc0, !PT ;  /* 0xffffff7f10107812 */ /* 0x000fe400078ec0ff */
[----:B------:R-:W-:Y:S02]  /*15b90*/  SEL R6, RZ, 0x40, P1 ;  /* 0x00000040ff067807 */ /* 0x000fe40000800000 */
[----:B------:R-:W-:-:S07]  /*15ba0*/  LEA R0, R25, 0xffffffc0, 0x6 ;  /* 0xffffffc019007811 */ /* 0x000fce00078e30ff */
[----:B------:R-:W-:Y:S01]  /*15bb0*/  @P2 LOP3.LUT R16, R16, 0x80, RZ, 0xfc, !PT ;  /* 0x0000008010102812 */ /* 0x000fe200078efcff */
[----:B0-----:R-:W-:-:S03]  /*15bc0*/  IMAD.SHL.U32 R21, R21, 0x8, RZ ;  /* 0x0000000815157824 */ /* 0x001fc600078e00ff */
[----:B------:R-:W-:Y:S02]  /*15bd0*/  LOP3.LUT R16, R16, 0xffffffdf, RZ, 0xc0, !PT ;  /* 0xffffffdf10107812 */ /* 0x000fe400078ec0ff */
[----:B------:R-:W-:Y:S01]  /*15be0*/  LOP3.LUT R21, R21, 0x38, RZ, 0xc0, !PT ;  /* 0x0000003815157812 */ /* 0x000fe200078ec0ff */
[----:B-1----:R-:W-:-:S03]  /*15bf0*/  IMAD.SHL.U32 R19, R19, 0x8, RZ ;  /* 0x0000000813137824 */ /* 0x002fc600078e00ff */
[----:B------:R-:W-:Y:S02]  /*15c00*/  LOP3.LUT R21, R21, 0x80, RZ, 0xfc, !PT ;  /* 0x0000008015157812 */ /* 0x000fe400078efcff */
[----:B------:R-:W-:Y:S02]  /*15c10*/  LOP3.LUT R19, R19, 0x38, RZ, 0xc0, !PT ;  /* 0x0000003813137812 */ /* 0x000fe400078ec0ff */
[----:B------:R-:W-:Y:S02]  /*15c20*/  ISETP.GE.AND P5, PT, R21, UR4, PT ;  /* 0x0000000415007c0c */ /* 0x000fe4000bfa6270 */
[----:B------:R-:W-:Y:S02]  /*15c30*/  LOP3.LUT R21, R19, 0xc0, RZ, 0xfc, !PT ;  /* 0x000000c013157812 */ /* 0x000fe400078efcff */
[----:B------:R-:W-:Y:S02]  /*15c40*/  SEL R19, RZ, 0x80, P0 ;  /* 0x00000080ff137807 */ /* 0x000fe40000000000 */
[----:B------:R-:W-:-:S02]  /*15c50*/  ISETP.GE.AND P4, PT, R21, UR4, PT ;  /* 0x0000000415007c0c */ /* 0x000fc4000bf86270 */
[C---:B------:R-:W-:Y:S02]  /*15c60*/  LOP3.LUT R21, R20.reuse, 0x100, RZ, 0xfc, !PT ;  /* 0x0000010014157812 */ /* 0x040fe400078efcff */
[----:B------:R-:W-:Y:S02]  /*15c70*/  LOP3.LUT R20, R20, 0x140, RZ, 0xfc, !PT ;  /* 0x0000014014147812 */ /* 0x000fe400078efcff */
[----:B------:R-:W-:Y:S02]  /*15c80*/  ISETP.GE.AND P3, PT, R21, UR4, PT ;  /* 0x0000000415007c0c */ /* 0x000fe4000bf66270 */
[----:B------:R-:W-:Y:S02]  /*15c90*/  @P5 LOP3.LUT R16, R16, 0x20, RZ, 0xfc, !PT ;  /* 0x0000002010105812 */ /* 0x000fe400078efcff */
[----:B------:R-:W-:Y:S02]  /*15ca0*/  ISETP.GE.AND P2, PT, R20, UR4, PT ;  /* 0x0000000414007c0c */ /* 0x000fe4000bf46270 */
[----:B------:R-:W-:-:S04]  /*15cb0*/  LOP3.LUT R16, R16, 0xffffffef, RZ, 0xc0, !PT ;  /* 0xffffffef10107812 */ /* 0x000fc800078ec0ff */
[----:B------:R-:W-:-:S04]  /*15cc0*/  @P4 LOP3.LUT R16, R16, 0x10, RZ, 0xfc, !PT ;  /* 0x0000001010104812 */ /* 0x000fc800078efcff */
[----:B------:R-:W-:-:S04]  /*15cd0*/  LOP3.LUT R16, R16, 0xfffffffb, RZ, 0xc0, !PT ;  /* 0xfffffffb10107812 */ /* 0x000fc800078ec0ff */
[----:B------:R-:W-:-:S04]  /*15ce0*/  @P2 LOP3.LUT R16, R16, 0x4, RZ, 0xfc, !PT ;  /* 0x0000000410102812 */ /* 0x000fc800078efcff */
[----:B------:R-:W-:-:S04]  /*15cf0*/  LOP3.LUT R16, R16, 0xfffffff7, RZ, 0xc0, !PT ;  /* 0xfffffff710107812 */ /* 0x000fc800078ec0ff */
[----:B------:R-:W-:Y:S01]  /*15d00*/  @P3 LOP3.LUT R16, R16, 0x8, RZ, 0xfc, !PT ;  /* 0x0000000810103812 */ /* 0x000fe200078efcff */
[----:B--23--:R-:W-:Y:S06]  /*15d10*/  BRA.DIV UR5, `(.L_x_2371) ;  /* 0x00000046052c7947 */ /* 0x00cfec000b800000 */
.L_x_2438:
        /* <DEDUP_REMOVED lines=28> */
[C---:B------:R-:W-:Y:S02]  /*15ee0*/  LOP3.LUT P1, RZ, R16.reuse, 0x40, RZ, 0xc0, !PT ;  /* 0x0000004010ff7812 */ /* 0x040fe4000782c0ff */
        /* <DEDUP_REMOVED lines=19> */
[----:B------:R0:W-:Y:S01]  /*16020*/  STL [R1+0x14], R6 ;  /* 0x0000140601007387 */ /* 0x0001e20000100800 */
[----:B------:R-:W-:-:S09]  /*16030*/  IMAD R35, R10, R2, R35 ;  /* 0x000000020a237224 */ /* 0x000fd200078e0223 */
[----:B------:R-:W-:-:S04]  /*16040*/  @P0 LOP3.LUT R16, R16, 0x400, RZ, 0xfc, !PT ;  /* 0x0000040010100812 */ /* 0x000fc800078efcff */
[----:B------:R-:W-:-:S04]  /*16050*/  LOP3.LUT R16, R16, 0xfffffffe, RZ, 0xc0, !PT ;  /* 0xfffffffe10107812 */ /* 0x000fc800078ec0ff */
[----:B------:R-:W-:Y:S01]  /*16060*/  @P1 LOP3.LUT R16, R16, 0x1, RZ, 0xfc, !PT ;  /* 0x0000000110101812 */ /* 0x000fe200078efcff */
[----:B0-----:R-:W-:Y:S06]  /*16070*/  @!P0 BRA `(.L_x_2372) ;  /* 0x0000000000048947 */ /* 0x001fec0003800000 */
[----:B------:R-:W-:Y:S01]  /*16080*/  BPT.TRAP 0x1 ;  /* 0x000000040000795c */ /* 0x000fe20000300000 */
.L_x_2372:
[----:B------:R-:W-:Y:S01]  /*16090*/  IADD3 R28, -R37, R28, -R0 ;  /* 0x0000001c251c7210 */ /* 0x000fe20007ffe900 */
[----:B------:R-:W-:Y:S01]  /*160a0*/  IMAD R25, R18, 0x8, R17 ;  /* 0x0000000812197824 */ /* 0x000fe200078e0211 */
[----:B------:R-:W-:Y:S01]  /*160b0*/  SHF.L.U32 R0, R22, 0x1f, RZ ;  /* 0x0000001f16007819 */ /* 0x000fe200000006ff */
[----:B------:R-:W-:Y:S03]  /*160c0*/  BSSY B0, `(.L_x_2373) ;  /* 0x0000003000007945 */ /* 0x000fe60003800000 */
[----:B------:R-:W0:Y:S02]  /*160d0*/  SYNCS.PHASECHK.TRANS64.TRYWAIT P0, [R25+URZ+0x28c40], R0 ;  /* 0x028c4000190075a7 */ /* 0x000e24000800017f */
[----:B0-----:R-:W-:Y:S05]  /*160e0*/  @!P0 BRA `(.L_x_2374) ;  /* 0x00000040006c8947 */ /* 0x001fea0003800000 */
.L_x_2439:
[----:B------:R-:W-:Y:S05]  /*160f0*/  BSYNC B0 ;  /* 0x0000000000007941 */ /* 0x000fea0003800000 */
.L_x_2373:
        /* <DEDUP_REMOVED lines=63> */
.L_x_2449:
        /* <DEDUP_REMOVED lines=10> */
.L_x_2376:
        /* <DEDUP_REMOVED lines=11> */
.L_x_2377:
[----:B------:R-:W-:Y:S01]  /*16640*/  VIADD R0, R17, 0x20400 ;  /* 0x0002040011007836 */ /* 0x000fe20000000000 */
[----:B------:R1:W-:Y:S06]  /*16650*/  SYNCS.ARRIVE.TRANS64.A1T0 RZ, [R25+URZ+0x28c30], RZ ;  /* 0x028c30ff19ff79a7 */ /* 0x0003ec000810003f */
[----:B------:R-:W-:Y:S05]  /*16660*/  WARPSYNC.ALL ;  /* 0x0000000000007948 */ /* 0x000fea0003800000 */
[----:B------:R-:W-:Y:S01]  /*16670*/  BAR.SYNC.DEFER_BLOCKING 0x8, 0x100 ;  /* 0x0204000000007b1d */ /* 0x000fe20000010000 */
[----:B------:R-:W-:-:S05]  /*16680*/  LOP3.LUT P0, RZ, R0, 0x3ff, RZ, 0xc0, !PT ;  /* 0x000003ff00ff7812 */ /* 0x000fca000780c0ff */
[----:B------:R-:W-:Y:S08]  /*16690*/  BSSY B6, `(.L_x_2378) ;  /* 0x0000012000067945 */ /* 0x000ff00003800000 */
        /* <DEDUP_REMOVED lines=17> */
.L_x_2379:
[----:B------:R-:W-:Y:S05]  /*167b0*/  BSYNC B6 ;  /* 0x0000000000067941 */ /* 0x000fea0003800000 */
.L_x_2378:
[----:B0-----:R-:W2:Y:S01]  /*167c0*/  LDL.LU R2, [R1] ;  /* 0x0000000001027983 */ /* 0x001ea20000300800 */
[----:B------:R-:W0:Y:S01]  /*167d0*/  LDC R20, c[0x0][0x448] ;  /* 0x00011200ff147b82 */ /* 0x000e220000000800 */
[----:B------:R-:W-:Y:S01]  /*167e0*/  ULDC.64 UR4, c[0x0][0x298] ;  /* 0x0000a60000047ab9 */ /* 0x000fe20000000a00 */
[----:B------:R-:W-:Y:S01]  /*167f0*/  LOP3.LUT P6, RZ, R16, 0x200, RZ, 0xc0, !PT ;  /* 0x0000020010ff7812 */ /* 0x000fe200078cc0ff */
[----:B------:R3:W5:Y:S01]  /*16800*/  LDL R7, [R1+0x18] ;  /* 0x0000180001077983 */ /* 0x0007620000100800 */
[----:B------:R-:W-:-:S04]  /*16810*/  SHF.R.S32.HI R4, RZ, 0x1f, R27 ;  /* 0x0000001fff047819 */ /* 0x000fc8000001141b */
[----:B------:R-:W-:Y:S01]  /*16820*/  SEL R4, R4, RZ, !P6 ;  /* 0x000000ff04047207 */ /* 0x000fe20007000000 */
[----:B------:R-:W4:Y:S02]  /*16830*/  S2R R8, SR_TID.X ;  /* 0x0000000000087919 */ /* 0x000f240000002100 */
[----:B----4-:R-:W-:-:S05]  /*16840*/  IMAD.SHL.U32 R8, R8, 0x8, RZ ;  /* 0x0000000808087824 */ /* 0x010fca00078e00ff */
[----:B------:R-:W-:Y:S02]  /*16850*/  LOP3.LUT R8, R8, 0x38, RZ, 0xc0, !PT ;  /* 0x0000003808087812 */ /* 0x000fe400078ec0ff */
[----:B--2---:R-:W-:-:S05]  /*16860*/  SHF.R.S32.HI R0, RZ, 0x1f, R2 ;  /* 0x0000001fff007819 */ /* 0x004fca0000011402 */
[----:B------:R-:W-:-:S04]  /*16870*/  IMAD R0, R0, UR4, RZ ;  /* 0x0000000400007c24 */ /* 0x000fc8000f8e02ff */
[C---:B------:R-:W-:Y:S02]  /*16880*/  IMAD R0, R2.reuse, UR5, R0 ;  /* 0x0000000502007c24 */ /* 0x040fe4000f8e0200 */
[----:B------:R-:W-:Y:S01]  /*16890*/  IMAD.WIDE.U32 R2, R2, UR4, RZ ;  /* 0x0000000402027c25 */ /* 0x000fe2000f8e00ff */
[----:B------:R-:W-:-:S03]  /*168a0*/  ULDC.64 UR4, c[0x0][0x2d8] ;  /* 0x0000b60000047ab9 */ /* 0x000fc60000000a00 */
[----:B------:R-:W-:Y:S01]  /*168b0*/  IMAD.IADD R3, R3, 0x1, R0 ;  /* 0x0000000103037824 */ /* 0x000fe200078e0200 */
[----:B------:R-:W-:Y:S02]  /*168c0*/  SEL R0, R27, RZ, !P6 ;  /* 0x000000ff1b007207 */ /* 0x000fe40007000000 */
[----:B0-----:R-:W-:Y:S01]  /*168d0*/  ISETP.NE.AND P6, PT, R20, 0x1, PT ;  /* 0x000000011400780c */ /* 0x001fe20003fc5270 */
[C---:B------:R-:W-:Y:S01]  /*168e0*/  IMAD.WIDE.U32 R2, R26.reuse, UR4, R2 ;  /* 0x000000041a027c25 */ /* 0x040fe2000f8e0002 */
[----:B------:R-:W0:Y:S03]  /*168f0*/  S2R R20, SR_TID.X ;  /* 0x0000000000147919 */ /* 0x000e260000002100 */
[----:B------:R-:W-:Y:S01]  /*16900*/  IMAD R3, R26, UR5, R3 ;  /* 0x000000051a037c24 */ /* 0x000fe2000f8e0203 */
[----:B------:R-:W-:Y:S02]  /*16910*/  ULDC.64 UR4, c[0x0][0x2e0] ;  /* 0x0000b80000047ab9 */ /* 0x000fe40000000a00 */
[----:B------:R-:W-:-:S02]  /*16920*/  IMAD R4, R4, UR4, RZ ;  /* 0x0000000404047c24 */ /* 0x000fc4000f8e02ff */
[----:B------:R-:W-:-:S03]  /*16930*/  IMAD.WIDE.U32 R2, R0, UR4, R2 ;  /* 0x0000000400027c25 */ /* 0x000fc6000f8e0002 */
[----:B------:R-:W2:Y:S01]  /*16940*/  @P6 LDC R6, c[0x0][0x44c] ;  /* 0x00011300ff066b82 */ /* 0x000ea20000000800 */
[----:B------:R-:W-:Y:S01]  /*16950*/  IMAD R4, R0, UR5, R4 ;  /* 0x0000000500047c24 */ /* 0x000fe2000f8e0204 */
[----:B------:R-:W-:-:S03]  /*16960*/  ULDC.64 UR4, c[0x0][0x2d0] ;  /* 0x0000b40000047ab9 */ /* 0x000fc60000000a00 */
[----:B------:R-:W-:-:S03]  /*16970*/  IMAD.IADD R3, R3, 0x1, R4 ;  /* 0x0000000103037824 */ /* 0x000fc600078e0204 */
[----:B------:R-:W4:Y:S01]  /*16980*/  @P6 LDC R0, c[0x0][0x450] ;  /* 0x00011400ff006b82 */ /* 0x000f220000000800 */
[----:B0-----:R-:W-:-:S05]  /*16990*/  IMAD.SHL.U32 R20, R20, 0x10, RZ ;  /* 0x0000001014147824 */ /* 0x001fca00078e00ff */
[----:B------:R-:W-:-:S05]  /*169a0*/  LOP3.LUT R20, R37, 0x70, R20, 0xf8, !PT ;  /* 0x0000007025147812 */ /* 0x000fca00078ef814 */
[----:B------:R-:W-:-:S04]  /*169b0*/  IMAD.IADD R5, R20, 0x1, R34 ;  /* 0x0000000114057824 */ /* 0x000fc800078e0222 */
[----:B--2---:R-:W-:-:S04]  /*169c0*/  @P6 IMAD.HI.U32 R6, R5, R6, RZ ;  /* 0x0000000605066227 */ /* 0x004fc800078e00ff */
[----:B------:R-:W-:Y:S01]  /*169d0*/  IMAD.MOV.U32 R4, RZ, RZ, R5 ;  /* 0x000000ffff047224 */ /* 0x000fe200078e0005 */
[----:B----4-:R-:W-:Y:S02]  /*169e0*/  @P6 SHF.R.U32.HI R4, RZ, R0, R6 ;  /* 0x00000000ff046219 */ /* 0x010fe40000011606 */
[----:B------:R-:W0:Y:S03]  /*169f0*/  LDC R6, c[0x0][0x448] ;  /* 0x00011200ff067b82 */ /* 0x000e260000000800 */
[----:B------:R-:W-:Y:S02]  /*16a00*/  IMAD.MOV R0, RZ, RZ, -R4 ;  /* 0x000000ffff007224 */ /* 0x000fe400078e0a04 */
[----:B------:R-:W-:-:S04]  /*16a10*/  IMAD.WIDE.U32 R2, R4, UR4, R2 ;  /* 0x0000000404027c25 */ /* 0x000fc8000f8e0002 */
[----:B0-----:R-:W-:Y:S01]  /*16a20*/  IMAD R0, R6, R0, R5 ;  /* 0x0000000006007224 */ /* 0x001fe200078e0205 */
[----:B------:R-:W-:-:S05]  /*16a30*/  SHF.R.S32.HI R5, RZ, 0x1f, R4 ;  /* 0x0000001fff057819 */ /* 0x000fca0000011404 */
        /* <DEDUP_REMOVED lines=15> */
[----:B---3--:R-:W-:Y:S11]  /*16b30*/  BRA.DIV UR5, `(.L_x_2380) ;  /* 0x0000003e053c7947 */ /* 0x008ff6000b800000 */
[----:B------:R-:W0:Y:S01]  /*16b40*/  SHFL.IDX PT, R3, R0, RZ, 0x181f ;  /* 0x00181fff00037589 */ /* 0x000e2200000e0000 */
[----:B------:R-:W-:Y:S02]  /*16b50*/  IMAD R36, R36, R6, RZ ;  /* 0x0000000624247224 */ /* 0x000fe400078e02ff */
[----:B------:R-:W-:Y:S01]  /*16b60*/  IMAD.IADD R34, R37, 0x1, R34 ;  /* 0x0000000125227824 */ /* 0x000fe200078e0222 */
[----:B------:R-:W2:Y:S04]  /*16b70*/  SHFL.IDX PT, R2, R4, RZ, 0x181f ;  /* 0x00181fff04027589 */ /* 0x000ea800000e0000 */
[----:B------:R-:W-:-:S13]  /*16b80*/  ISETP.GE.AND P0, PT, R34, R36, PT ;  /* 0x000000242200720c */ /* 0x000fda0003f06270 */
[----:B0-----:R-:W-:-:S05]  /*16b90*/  @!P0 LEA R3, P2, R8, R3, 0x1 ;  /* 0x0000000308038211 */ /* 0x001fca00078408ff */
[----:B--2---:R-:W-:-:S05]  /*16ba0*/  @!P0 IMAD.X R2, RZ, RZ, R2, P2 ;  /* 0x000000ffff028224 */ /* 0x004fca00010e0602 */
[----:B------:R-:W-:-:S04]  /*16bb0*/  @!P0 LOP3.LUT R3, R3, R2, RZ, 0x3c, !PT ;  /* 0x0000000203038212 */ /* 0x000fc800078e3cff */
[----:B------:R-:W-:-:S04]  /*16bc0*/  @!P0 LOP3.LUT R2, R3, R2, RZ, 0x3c, !PT ;  /* 0x0000000203028212 */ /* 0x000fc800078e3cff */
[----:B------:R-:W-:-:S05]  /*16bd0*/  @!P0 LOP3.LUT R3, R3, R2, RZ, 0x3c, !PT ;  /* 0x0000000203038212 */ /* 0x000fca00078e3cff */
[----:B------:R-:W-:Y:S01]  /*16be0*/  @!PT LDS RZ, [RZ] ;  /* 0x00000000fffff984 */ /* 0x000fe20000000800 */
[----:B-----5:R0:W-:Y:S02]  /*16bf0*/  @!P0 LDGSTS.E.BYPASS.LTC128B.128 [R7+0x20400], desc[UR54][R2.64], !P1 ;  /* 0x2040000002078fae */ /* 0x0201e4000c901d76 */
[----:B0-----:R-:W-:Y:S02]  /*16c00*/  VIADD R2, R34, 0x10 ;  /* 0x0000001022027836 */ /* 0x001fe40000000000 */
[----:B------:R-:W0:Y:S03]  /*16c10*/  SHFL.IDX PT, R3, R0, 0x1, 0x181f ;  /* 0x00381f0000037f89 */ /* 0x000e2600000e0000 */
[----:B------:R-:W-:Y:S02]  /*16c20*/  ISETP.GE.AND P0, PT, R2, R36, PT ;  /* 0x000000240200720c */ /* 0x000fe40003f06270 */
[----:B------:R-:W2:Y:S11]  /*16c30*/  SHFL.IDX PT, R2, R4, 0x1, 0x181f ;  /* 0x00381f0004027f89 */ /* 0x000eb600000e0000 */
[----:B0-----:R-:W-:-:S05]  /*16c40*/  @!P0 LEA R3, P2, R8, R3, 0x1 ;  /* 0x0000000308038211 */ /* 0x001fca00078408ff */
[----:B--2---:R-:W-:-:S05]  /*16c50*/  @!P0 IMAD.X R2, RZ, RZ, R2, P2 ;  /* 0x000000ffff028224 */ /* 0x004fca00010e0602 */
        /* <DEDUP_REMOVED lines=8> */
[----:B------:R-:W2:Y:S04]  /*16ce0*/  SHFL.IDX PT, R2, R4, 0x2, 0x181f ;  /* 0x00581f0004027f89 */ /* 0x000ea800000e0000 */
[----:B------:R-:W3:Y:S04]  /*16cf0*/  SHFL.IDX PT, R4, R4, 0x3, 0x181f ;  /* 0x00781f0004047f89 */ /* 0x000ee800000e0000 */
[----:B0-----:R-:W-:-:S05]  /*16d00*/  @!P0 LEA R3, P2, R8, R3, 0x1 ;  /* 0x0000000308038211 */ /* 0x001fca00078408ff */
[----:B--2---:R-:W-:-:S05]  /*16d10*/  @!P0 IMAD.X R2, RZ, RZ, R2, P2 ;  /* 0x000000ffff028224 */ /* 0x004fca00010e0602 */
[----:B------:R-:W-:-:S04]  /*16d20*/  @!P0 LOP3.LUT R3, R3, R2, RZ, 0x3c, !PT ;  /* 0x0000000203038212 */ /* 0x000fc800078e3cff */
[----:B------:R-:W-:-:S04]  /*16d30*/  @!P0 LOP3.LUT R2, R3, R2, RZ, 0x3c, !PT ;  /* 0x0000000203028212 */ /* 0x000fc800078e3cff */
[----:B------:R-:W-:-:S05]  /*16d40*/  @!P0 LOP3.LUT R3, R3, R2, RZ, 0x3c, !PT ;  /* 0x0000000203038212 */ /* 0x000fca00078e3cff */
[----:B---3--:R0:W-:Y:S02]  /*16d50*/  @!P0 LDGSTS.E.BYPASS.LTC128B.128 [R7+0x21400], desc[UR54][R2.64], !P1 ;  /* 0x2140000002078fae */ /* 0x0081e4000c901d76 */
.L_x_2458:
[----:B------:R-:W-:-:S05]  /*16d60*/  VIADD R34, R34, 0x30 ;  /* 0x0000003022227836 */ /* 0x000fca0000000000 */
[----:B------:R-:W-:-:S13]  /*16d70*/  ISETP.GE.AND P0, PT, R34, R36, PT ;  /* 0x000000242200720c */ /* 0x000fda0003f06270 */
[----:B0-2---:R-:W-:-:S05]  /*16d80*/  @!P0 LEA R2, P2, R8, R0, 0x1 ;  /* 0x0000000008028211 */ /* 0x005fca00078408ff */
[----:B------:R-:W-:-:S05]  /*16d90*/  @!P0 IMAD.X R3, RZ, RZ, R4, P2 ;  /* 0x000000ffff038224 */ /* 0x000fca00010e0604 */
[----:B------:R-:W-:Y:S01]  /*16da0*/  @!PT LDS RZ, [RZ] ;  /* 0x00000000fffff984 */ /* 0x000fe20000000800 */
[----:B------:R-:W-:Y:S01]  /*16db0*/  @!PT LDS RZ, [RZ] ;  /* 0x00000000fffff984 */ /* 0x000fe20000000800 */
[----:B------:R-:W-:Y:S01]  /*16dc0*/  @!PT LDS RZ, [RZ] ;  /* 0x00000000fffff984 */ /* 0x000fe20000000800 */
[----:B------:R0:W-:Y:S01]  /*16dd0*/  @!P0 LDGSTS.E.BYPASS.LTC128B.128 [R7+0x21c00], desc[UR54][R2.64], !P1 ;  /* 0x21c0000002078fae */ /* 0x0001e2000c901d76 */
[----:B------:R-:W-:Y:S01]  /*16de0*/  PLOP3.LUT P0, PT, PT, PT, PT, 0x80, 0x0 ;  /* 0x000000000000781c */ /* 0x000fe20003f0f070 */
[----:B------:R-:W-:-:S12]  /*16df0*/  NOP ;  /* 0x0000000000007918 */ /* 0x000fd80000000000 */
.L_x_2381:
        /* <DEDUP_REMOVED lines=16> */
[----:B------:R-:W2:Y:S03]  /*16f00*/  SYNCS.PHASECHK.TRANS64.TRYWAIT P0, [R17+URZ+0x28c20], R0 ;  /* 0x028c2000110075a7 */ /* 0x000ea6000800017f */
[----:B0-2---:R-:W-:Y:S05]  /*16f10*/  @!P0 BRA `(.L_x_2383) ;  /* 0x0000003c00888947 */ /* 0x005fea0003800000 */
.L_x_2459:
[----:B------:R-:W-:Y:S05]  /*16f20*/  BSYNC B0 ;  /* 0x0000000000007941 */ /* 0x000fea0003800000 */
.L_x_2382:
[----:B------:R-:W-:-:S05]  /*16f30*/  IMAD.U32 R2, RZ, RZ, UR36 ;  /* 0x00000024ff027e24 */ /* 0x000fca000f8e00ff */
[----:B------:R-:W-:-:S13]  /*16f40*/  ISETP.NE.AND P0, PT, R2, 0x3, PT ;  /* 0x000000030200780c */ /* 0x000fda0003f05270 */
[----:B------:R-:W-:Y:S05]  /*16f50*/  @!P0 BRA `(.L_x_2384) ;  /* 0x0000000000048947 */ /* 0x000fea0003800000 */
[----:B------:R-:W-:Y:S01]  /*16f60*/  BPT.TRAP 0x1 ;  /* 0x000000040000795c */ /* 0x000fe20000300000 */
.L_x_2384:
[----:B0-----:R-:W-:Y:S01]  /*16f70*/  SHF.L.U32 R0, R22, 0x1f, RZ ;  /* 0x0000001f16007819 */ /* 0x001fe200000006ff */
[----:B------:R-:W-:Y:S03]  /*16f80*/  BSSY B0, `(.L_x_2385) ;  /* 0x0000003000007945 */ /* 0x000fe60003800000 */
[----:B------:R-:W0:Y:S02]  /*16f90*/  SYNCS.PHASECHK.TRANS64.TRYWAIT P0, [R25+URZ+0x28c60], R0 ;  /* 0x028c6000190075a7 */ /* 0x000e24000800017f */
[----:B0-----:R-:W-:Y:S05]  /*16fa0*/  @!P0 BRA `(.L_x_2386) ;  /* 0x0000003c00788947 */ /* 0x001fea0003800000 */
.L_x_2460:
[----:B------:R-:W-:Y:S05]  /*16fb0*/  BSYNC B0 ;  /* 0x0000000000007941 */ /* 0x000fea0003800000 */
.L_x_2385:
        /* <DEDUP_REMOVED lines=24> */
[----:B------:R-:W2:Y:S01]  /*17140*/  SHFL.IDX PT, R2, R4, RZ, 0x181f ;  /* 0x00181fff04027589 */ /* 0x000ea200000e0000 */
[C---:B------:R-:W-:Y:S02]  /*17150*/  LOP3.LUT P4, RZ, R19.reuse, 0x4, RZ, 0xc0, !PT ;  /* 0x0000000413ff7812 */ /* 0x040fe4000788c0ff */
[C---:B------:R-:W-:Y:S01]  /*17160*/  LOP3.LUT P3, RZ, R19.reuse, 0x8, RZ, 0xc0, !PT ;  /* 0x0000000813ff7812 */ /* 0x040fe2000786c0ff */
[----:B------:R-:W3:Y:S01]  /*17170*/  SHFL.IDX PT, R3, R6, RZ, 0x181f ;  /* 0x00181fff06037589 */ /* 0x000ee200000e0000 */
[----:B------:R-:W-:Y:S02]  /*17180*/  LOP3.LUT P2, RZ, R19, 0x10, RZ, 0xc0, !PT ;  /* 0x0000001013ff7812 */ /* 0x000fe4000784c0ff */
[----:B------:R-:W-:Y:S01]  /*17190*/  LOP3.LUT R16, R16, 0xfffffeff, RZ, 0xc0, !PT ;  /* 0xfffffeff10107812 */ /* 0x000fe200078ec0ff */
[----:B0-----:R-:W-:-:S05]  /*171a0*/  IMAD.SHL.U32 R7, R7, 0x8, RZ ;  /* 0x0000000807077824 */ /* 0x001fca00078e00ff */
[----:B------:R-:W-:-:S05]  /*171b0*/  LOP3.LUT R7, R7, 0x38, RZ, 0xc0, !PT ;  /* 0x0000003807077812 */ /* 0x000fca00078ec0ff */
[----:B------:R-:W-:Y:S01]  /*171c0*/  IMAD.SHL.U32 R0, R7, 0x2, RZ ;  /* 0x0000000207007824 */ /* 0x000fe200078e00ff */
[----:B------:R-:W-:-:S04]  /*171d0*/  LOP3.LUT R7, R19, 0x1, RZ, 0xc0, !PT ;  /* 0x0000000113077812 */ /* 0x000fc800078ec0ff */
[----:B--2---:R-:W-:Y:S02]  /*171e0*/  IADD3 R2, P0, R2, R0, RZ ;  /* 0x0000000002027210 */ /* 0x004fe40007f1e0ff */
[----:B------:R-:W-:Y:S02]  /*171f0*/  ISETP.NE.U32.AND P1, PT, R7, 0x1, PT ;  /* 0x000000010700780c */ /* 0x000fe40003f25070 */
[----:B------:R-:W-:Y:S01]  /*17200*/  PRMT R7, R19, 0x8880, RZ ;  /* 0x0000888013077816 */ /* 0x000fe200000000ff */
[----:B---3--:R-:W-:Y:S01]  /*17210*/  IMAD.X R3, RZ, RZ, R3, P0 ;  /* 0x000000ffff037224 */ /* 0x008fe200000e0603 */
        /* <DEDUP_REMOVED lines=25> */
[----:B------:R-:W2:Y:S04]  /*173b0*/  SHFL.IDX PT, R3, R6, 0x1, 0x181f ;  /* 0x00381f0006037f89 */ /* 0x000ea800000e0000 */
[----:B------:R-:W-:Y:S01]  /*173c0*/  SHFL.IDX PT, R6, R6, 0x3, 0x181f ;  /* 0x00781f0006067f89 */ /* 0x000fe200000e0000 */
[----:B0-----:R-:W-:-:S05]  /*173d0*/  IADD3 R2, P6, R2, R0, RZ ;  /* 0x0000000002027210 */ /* 0x001fca0007fde0ff */
[----:B--2---:R-:W-:Y:S01]  /*173e0*/  IMAD.X R3, RZ, RZ, R3, P6 ;  /* 0x000000ffff037224 */ /* 0x004fe200030e0603 */
        /* <DEDUP_REMOVED lines=39> */
[----:B0-----:R0:W2:Y:S02]  /*17660*/  SHFL.IDX PT, R2, R4, 0x3, 0x181f ;  /* 0x00781f0004027f89 */ /* 0x0010a400000e0000 */
.L_x_2470:
        /* <DEDUP_REMOVED lines=11> */
[----:B--2---:R-:W-:Y:S02]  /*17720*/  IADD3 R2, P0, R2, R0, RZ ;  /* 0x0000000002027210 */ /* 0x004fe40007f1e0ff */
        /* <DEDUP_REMOVED lines=22> */
.L_x_2388:
        /* <DEDUP_REMOVED lines=11> */
.L_x_2389:
[----:B------:R-:W2:Y:S01]  /*17940*/  LDL.LU R2, [R1+0x4] ;  /* 0x0000040001027983 */ /* 0x000ea20000300800 */
[----:B------:R3:W-:Y:S01]  /*17950*/  SYNCS.ARRIVE.TRANS64.A1T0 RZ, [R25+URZ+0x28c50], RZ ;  /* 0x028c50ff19ff79a7 */ /* 0x0007e2000810003f */
[----:B------:R-:W-:Y:S01]  /*17960*/  BSSY B0, `(.L_x_2390) ;  /* 0x00000f0000007945 */ /* 0x000fe20003800000 */
[----:B--2---:R-:W-:-:S05]  /*17970*/  VIADD R7, R2, 0xfffffffe ;  /* 0xfffffffe02077836 */ /* 0x004fca0000000000 */
[----:B------:R-:W-:-:S13]  /*17980*/  ISETP.GE.AND P0, PT, R7, R30, PT ;  /* 0x0000001e0700720c */ /* 0x000fda0003f06270 */
[----:B---3--:R-:W-:Y:S05]  /*17990*/  @!P0 BRA `(.L_x_2391) ;  /* 0x0000000c00b08947 */ /* 0x008fea0003800000 */
[----:B------:R-:W2:Y:S01]  /*179a0*/  LDL.LU R2, [R1+0x14] ;  /* 0x0000140001027983 */ /* 0x000ea20000300800 */
[----:B------:R-:W-:-:S04]  /*179b0*/  LOP3.LUT R28, R19, 0x80, RZ, 0xc0, !PT ;  /* 0x00000080131c7812 */ /* 0x000fc800078ec0ff */
[----:B------:R-:W-:Y:S02]  /*179c0*/  SHF.R.U32.HI R28, RZ, 0x3, R28 ;  /* 0x00000003ff1c7819 */ /* 0x000fe4000001161c */
[----:B--2---:R-:W-:-:S04]  /*179d0*/  LOP3.LUT R29, R2, 0x40, RZ, 0xc0, !PT ;  /* 0x00000040021d7812 */ /* 0x004fc800078ec0ff */
[----:B------:R-:W-:-:S07]  /*179e0*/  SHF.R.U32.HI R29, RZ, 0x2, R29 ;  /* 0x00000002ff1d7819 */ /* 0x000fce000001161d */
.L_x_2404:
[----:B0-----:R-:W0:Y:S01]  /*179f0*/  S2R R4, SR_TID.X ;  /* 0x0000000000047919 */ /* 0x001e220000002100 */
[----:B--2---:R-:W2:Y:S01]  /*17a00*/  LDC R2, c[0x0][0x430] ;  /* 0x00010c00ff027b82 */ /* 0x004ea20000000800 */
[----:B---3--:R-:W-:Y:S01]  /*17a10*/  IMAD R6, R7, 0x40, R31 ;  /* 0x0000004007067824 */ /* 0x008fe200078e021f */
[----:B------:R-:W-:Y:S05]  /*17a20*/  YIELD ;  /* 0x0000000000007946 */ /* 0x000fea0003800000 */
[----:B------:R-:W-:Y:S01]  /*17a30*/  IMAD.U32 R11, RZ, RZ, UR36 ;  /* 0x00000024ff0b7e24 */ /* 0x000fe2000f8e00ff */
[----:B------:R-:W-:Y:S01]  /*17a40*/  ULDC UR4, c[0x0][0x430] ;  /* 0x00010c0000047ab9 */ /* 0x000fe20000000800 */
[----:B------:R-:W-:Y:S01]  /*17a50*/  VIADD R18, R18, 0x1 ;  /* 0x0000000112127836 */ /* 0x000fe20000000000 */
[----:B--2---:R-:W-:Y:S01]  /*17a60*/  ISETP.NE.AND P0, PT, R2, 0x1, PT ;  /* 0x000000010200780c */ /* 0x004fe20003f05270 */
[----:B0-----:R-:W-:-:S05]  /*17a70*/  IMAD.SHL.U32 R4, R4, 0x10, RZ ;  /* 0x0000001004047824 */ /* 0x001fca00078e00ff */
[----:B------:R-:W-:-:S07]  /*17a80*/  LOP3.LUT R4, R37, 0x70, R4, 0xf8, !PT ;  /* 0x0000007025047812 */ /* 0x000fce00078ef804 */
[----:B------:R-:W0:Y:S01]  /*17a90*/  @P0 LDC R3, c[0x0][0x434] ;  /* 0x00010d00ff030b82 */ /* 0x000e220000000800 */
[C---:B------:R-:W-:Y:S01]  /*17aa0*/  ISETP.GT.U32.AND P1, PT, R4.reuse, 0x3f, PT ;  /* 0x0000003f0400780c */ /* 0x040fe20003f24070 */
[----:B------:R-:W-:-:S06]  /*17ab0*/  IMAD.IADD R6, R4, 0x1, R6 ;  /* 0x0000000104067824 */ /* 0x000fcc00078e0206 */
[----:B------:R-:W2:Y:S01]  /*17ac0*/  @P0 LDC R2, c[0x0][0x438] ;  /* 0x00010e00ff020b82 */ /* 0x000ea20000000800 */
[----:B------:R-:W-:-:S07]  /*17ad0*/  IMAD.MOV.U32 R10, RZ, RZ, R6 ;  /* 0x000000ffff0a7224 */ /* 0x000fce00078e0006 */
[----:B------:R-:W3:Y:S01]  /*17ae0*/  @!P1 LDC.64 R4, c[0x0][0x428] ;  /* 0x00010a00ff049b82 */ /* 0x000ee20000000a00 */
[----:B0-----:R-:W-:-:S07]  /*17af0*/  @P0 IMAD.HI.U32 R3, R6, R3, RZ ;  /* 0x0000000306030227 */ /* 0x001fce00078e00ff */
[----:B------:R-:W0:Y:S01]  /*17b00*/  @!P1 LDC.64 R8, c[0x0][0x418] ;  /* 0x00010600ff089b82 */ /* 0x000e220000000a00 */
[----:B--2---:R-:W-:-:S04]  /*17b10*/  @P0 SHF.R.U32.HI R10, RZ, R2, R3 ;  /* 0x00000002ff0a0219 */ /* 0x004fc80000011603 */
[--C-:B------:R-:W-:Y:S01]  /*17b20*/  @!P1 SHF.R.S32.HI R3, RZ, 0x1f, R10.reuse ;  /* 0x0000001fff039819 */ /* 0x100fe2000001140a */
[----:B------:R-:W-:-:S04]  /*17b30*/  @!P1 IMAD.MOV.U32 R2, RZ, RZ, R10 ;  /* 0x000000ffff029224 */ /* 0x000fc800078e000a */
[----:B---3--:R-:W-:-:S04]  /*17b40*/  @!P1 IMAD.WIDE.U32 R2, R23, R4, R2 ;  /* 0x0000000417029225 */ /* 0x008fc800078e0002 */
        /* <DEDUP_REMOVED lines=17> */
[----:B01----:R-:W-:Y:S08]  /*17c60*/  @!P1 BRA `(.L_x_2392) ;  /* 0x0000000000049947 */ /* 0x003ff00003800000 */
[----:B------:R-:W-:Y:S01]  /*17c70*/  BPT.TRAP 0x1 ;  /* 0x000000040000795c */ /* 0x000fe20000300000 */
.L_x_2392:
[----:B------:R-:W-:Y:S01]  /*17c80*/  IMAD R6, R18, 0x8, R17 ;  /* 0x0000000812067824 */ /* 0x000fe200078e0211 */
[----:B------:R-:W-:Y:S01]  /*17c90*/  SHF.L.U32 R19, R22, 0x1f, RZ ;  /* 0x0000001f16137819 */ /* 0x000fe200000006ff */
[----:B------:R-:W-:Y:S01]  /*17ca0*/  BSSY B1, `(.L_x_2393) ;  /* 0x0000004000017945 */ /* 0x000fe20003800000 */
[----:B------:R-:W-:Y:S02]  /*17cb0*/  SHF.R.S32.HI R9, RZ, 0x1f, R5 ;  /* 0x0000001fff097819 */ /* 0x000fe40000011405 */
[----:B------:R-:W0:Y:S02]  /*17cc0*/  SYNCS.PHASECHK.TRANS64.TRYWAIT P0, [R6+URZ+0x28c40], R19 ;  /* 0x028c4013060075a7 */ /* 0x000e24000800017f */
[----:B0-----:R-:W-:Y:S05]  /*17cd0*/  @!P0 BRA `(.L_x_2394) ;  /* 0x0000003800688947 */ /* 0x001fea0003800000 */
.L_x_2471:
[----:B------:R-:W-:Y:S05]  /*17ce0*/  BSYNC B1 ;  /* 0x0000000000017941 */ /* 0x000fea0003800000 */
.L_x_2393:
        /* <DEDUP_REMOVED lines=17> */
[----:B-1----:R-:W-:Y:S01]  /*17e00*/  IMAD R25, R26, UR5, R3 ;  /* 0x000000051a197c24 */ /* 0x002fe2000f8e0203 */
        /* <DEDUP_REMOVED lines=22> */
.L_x_2481:
        /* <DEDUP_REMOVED lines=8> */
.L_x_2396:
        /* <DEDUP_REMOVED lines=11> */
.L_x_2397:
[----:B------:R2:W-:Y:S01]  /*180a0*/  SYNCS.ARRIVE.TRANS64.A1T0 RZ, [R6+URZ+0x28c30], RZ ;  /* 0x028c30ff06ff79a7 */ /* 0x0005e2000810003f */
[----:B------:R-:W-:Y:S05]  /*180b0*/  @!P2 BRA `(.L_x_2398) ;  /* 0x000000000004a947 */ /* 0x000fea0003800000 */
[----:B------:R-:W-:Y:S01]  /*180c0*/  BPT.TRAP 0x1 ;  /* 0x000000040000795c */ /* 0x000fe20000300000 */
.L_x_2398:
[----:B------:R-:W3:Y:S01]  /*180d0*/  SYNCS.PHASECHK.TRANS64.TRYWAIT P0, [R6+URZ+0x28c60], R19 ;  /* 0x028c6013060075a7 */ /* 0x000ee2000800017f */
[----:B------:R-:W-:Y:S04]  /*180e0*/  BSSY B1, `(.L_x_2399) ;  /* 0x0000002000017945 */ /* 0x000fe80003800000 */
[----:B---3--:R-:W-:Y:S05]  /*180f0*/  @!P0 BRA `(.L_x_2400) ;  /* 0x0000003800908947 */ /* 0x008fea0003800000 */
.L_x_2482:
[----:B------:R-:W-:Y:S05]  /*18100*/  BSYNC B1 ;  /* 0x0000000000017941 */ /* 0x000fea0003800000 */
.L_x_2399:
        /* <DEDUP_REMOVED lines=79> */
.L_x_2492:
        /* <DEDUP_REMOVED lines=25> */
.L_x_2402:
        /* <DEDUP_REMOVED lines=11> */
.L_x_2403:
[----:B------:R3:W-:Y:S01]  /*18840*/  SYNCS.ARRIVE.TRANS64.A1T0 RZ, [R6+URZ+0x28c50], RZ ;  /* 0x028c50ff06ff79a7 */ /* 0x0007e2000810003f */
[----:B------:R-:W-:Y:S05]  /*18850*/  @P3 BRA `(.L_x_2404) ;  /* 0xfffffff000643947 */ /* 0x000fea000383ffff */
.L_x_2391:
[----:B------:R-:W-:Y:S05]  /*18860*/  BSYNC B0 ;  /* 0x0000000000007941 */ /* 0x000fea0003800000 */
.L_x_2390:
        /* <DEDUP_REMOVED lines=21> */
.L_x_2406:
[----:B------:R-:W-:Y:S05]  /*189c0*/  BSYNC B0 ;  /* 0x0000000000007941 */ /* 0x000fea0003800000 */
.L_x_2405:
[----:B------:R-:W-:-:S07]  /*189d0*/  SEL R18, R18, RZ, P0 ;  /* 0x000000ff12127207 */ /* 0x000fce0000000000 */
.L_x_2365:
[----:B------:R-:W-:Y:S05]  /*189e0*/  BSYNC B7 ;  /* 0x0000000000077941 */ /* 0x000fea0003800000 */
.L_x_2363:
        /* <DEDUP_REMOVED lines=8> */
[----:B-1----:R1:W4:Y:S01]  /*18a70*/  LDS.128 R24, [R17+0x28cd0] ;  /* 0x028cd00011187984 */ /* 0x0023220000000c00 */
[----:B------:R-:W-:Y:S06]  /*18a80*/  BAR.ARV 0x4, 0x180 ;  /* 0x0106000000007b1d */ /* 0x000fec0000002000 */
[----:B------:R-:W-:Y:S05]  /*18a90*/  BRA `(.L_x_2408) ;  /* 0x0000000c00d47947 */ /* 0x000fea0003800000 */
.L_x_2407:
        /* <DEDUP_REMOVED lines=14> */
[----:B-1----:R-:W-:Y:S01]  /*18b80*/  IMAD.MOV.U32 R25, RZ, RZ, RZ ;  /* 0x000000ffff197224 */ /* 0x002fe200078e00ff */
        /* <DEDUP_REMOVED lines=28> */
.L_x_2502:
[----:B------:R-:W-:Y:S02]  /*18d50*/  ULDC UR4, c[0x0][0xc38] ;  /* 0x00030e0000047ab9 */ /* 0x000fe40000000800 */
[----:B------:R-:W-:-:S04]  /*18d60*/  IMAD.U32 R4, RZ, RZ, UR4 ;  /* 0x00000004ff047e24 */ /* 0x000fc8000f8e00ff */
[----:B-1----:R-:W-:-:S04]  /*18d70*/  IMAD R5, R14, R4, RZ ;  /* 0x000000040e057224 */ /* 0x002fc800078e02ff */
[----:B------:R-:W-:-:S05]  /*18d80*/  IMAD.IADD R6, R6, 0x1, R5 ;  /* 0x0000000106067824 */ /* 0x000fca00078e0205 */
[----:B------:R-:W-:-:S13]  /*18d90*/  ISETP.GT.AND P6, PT, R6, R0, PT ;  /* 0x000000000600720c */ /* 0x000fda0003fc4270 */
[----:B------:R-:W-:Y:S05]  /*18da0*/  @P6 BRA `(.L_x_2410) ;  /* 0x0000000000a46947 */ /* 0x000fea0003800000 */
.L_x_2413:
        /* <DEDUP_REMOVED lines=11> */
[----:B------:R-:W-:Y:S02]  /*18e60*/  IMAD.MOV.U32 R8, RZ, RZ, RZ ;  /* 0x000000ffff087224 */ /* 0x000fe400078e00ff */
[----:B0-----:R-:W-:-:S05]  /*18e70*/  @!P6 IMAD.WIDE R2, R7, 0x4, R2 ;  /* 0x000000040702e825 */ /* 0x001fca00078e0202 */
[----:B------:R1:W2:Y:S02]  /*18e80*/  @!P6 LDG.E R25, desc[UR54][R2.64] ;  /* 0x000000360219e981 */ /* 0x0002a4000c1e1900 */
[----:B-1----:R-:W-:-:S05]  /*18e90*/  @!P6 IMAD.WIDE R2, R7, 0x4, R4 ;  /* 0x000000040702e825 */ /* 0x002fca00078e0204 */
        /* <DEDUP_REMOVED lines=20> */
.L_x_2510:
[----:B------:R-:W-:Y:S02]  /*18fe0*/  ULDC UR4, c[0x0][0xc38] ;  /* 0x00030e0000047ab9 */ /* 0x000fe40000000800 */
[----:B------:R-:W-:-:S04]  /*18ff0*/  IMAD.U32 R4, RZ, RZ, UR4 ;  /* 0x00000004ff047e24 */ /* 0x000fc8000f8e00ff */
[----:B-1----:R-:W-:-:S04]  /*19000*/  IMAD R5, R14, R4, RZ ;  /* 0x000000040e057224 */ /* 0x002fc800078e02ff */
[----:B------:R-:W-:-:S05]  /*19010*/  IMAD.IADD R6, R5, 0x1, R6 ;  /* 0x0000000105067824 */ /* 0x000fca00078e0206 */
[----:B------:R-:W-:-:S13]  /*19020*/  ISETP.GT.AND P6, PT, R6, R0, PT ;  /* 0x000000000600720c */ /* 0x000fda0003fc4270 */
[----:B------:R-:W-:Y:S05]  /*19030*/  @!P6 BRA `(.L_x_2413) ;  /* 0xfffffffc005ce947 */ /* 0x000fea000383ffff */
.L_x_2410:
[----:B------:R-:W-:Y:S01]  /*19040*/  IMAD.IADD R5, R6, 0x1, -R5 ;  /* 0x0000000106057824 */ /* 0x000fe200078e0a05 */
[----:B------:R-:W-:-:S03]  /*19050*/  UMOV UR4, 0xffffffff ;  /* 0xffffffff00047882 */ /* 0x000fc60000000000 */
[----:B------:R-:W-:-:S05]  /*19060*/  IMAD R7, R3, R4, R5 ;  /* 0x0000000403077224 */ /* 0x000fca00078e0205 */
[----:B------:R-:W-:Y:S01]  /*19070*/  ISETP.GT.AND P6, PT, R7, R0, PT ;  /* 0x000000000700720c */ /* 0x000fe20003fc4270 */
[----:B------:R-:W-:-:S12]  /*19080*/  BRA.DIV UR4, `(.L_x_2414) ;  /* 0x0000003a048c7947 */ /* 0x000fd8000b800000 */
[----:B------:R-:W-:-:S04]  /*19090*/  VOTE.ANY R2, PT, !P6 ;  /* 0x0000000000027806 */ /* 0x000fc800070e0100 */
[----:B------:R-:W1:Y:S02]  /*190a0*/  POPC R12, R2 ;  /* 0x00000002000c7309 */ /* 0x000e640000000000 */
[----:B-1----:R1:W2:Y:S01]  /*190b0*/  SHFL.IDX PT, R25, R25, R12, 0x1f ;  /* 0x00001f0c19197589 */ /* 0x0022a200000e0000 */
[----:B------:R-:W-:-:S03]  /*190c0*/  IMAD.IADD R27, R12, 0x1, R27 ;  /* 0x000000010c1b7824 */ /* 0x000fc600078e021b */
[----:B------:R1:W3:Y:S04]  /*190d0*/  SHFL.IDX PT, R8, R8, R12, 0x1f ;  /* 0x00001f0c08087589 */ /* 0x0002e800000e0000 */
.L_x_2515:
[----:B------:R-:W-:-:S13]  /*190e0*/  ISETP.NE.AND P0, PT, R2, RZ, PT ;  /* 0x000000ff0200720c */ /* 0x000fda0003f05270 */
[----:B------:R-:W-:Y:S05]  /*190f0*/  @!P0 BRA `(.L_x_2415) ;  /* 0x0000000000108947 */ /* 0x000fea0003800000 */
[----:B------:R-:W-:Y:S01]  /*19100*/  UMOV UR4, 0xffffffff ;  /* 0xffffffff00047882 */ /* 0x000fe20000000000 */
[----:B-1----:R-:W-:Y:S02]  /*19110*/  VIADD R12, R12, 0xffffffff ;  /* 0xffffffff0c0c7836 */ /* 0x002fe40000000000 */
[----:B------:R-:W-:Y:S05]  /*19120*/  BRA.DIV UR4, `(.L_x_2416) ;  /* 0x0000003a04c07947 */ /* 0x000fea000b800000 */
[----:B------:R4:W1:Y:S02]  /*19130*/  SHFL.IDX PT, R24, R3, R12, 0x1f ;  /* 0x00001f0c03187589 */ /* 0x00086400000e0000 */
.L_x_2415:
[----:B---3--:R-:W-:Y:S01]  /*19140*/  ISETP.NE.AND P0, PT, R8, 0x1, PT ;  /* 0x000000010800780c */ /* 0x008fe20003f05270 */
[----:B-1----:R-:W-:-:S04]  /*19150*/  IMAD R24, R24, R4, R5 ;  /* 0x0000000418187224 */ /* 0x002fc800078e0205 */
[----:B------:R-:W-:-:S08]  /*19160*/  IMAD.IADD R0, R0, 0x1, -R24 ;  /* 0x0000000100007824 */ /* 0x000fd000078e0a18 */
[----:B------:R-:W-:Y:S05]  /*19170*/  @!P0 BRA `(.L_x_2417) ;  /* 0x0000000000dc8947 */ /* 0x000fea0003800000 */
[----:B--2---:R-:W-:Y:S02]  /*19180*/  IABS R4, R25 ;  /* 0x0000001900047213 */ /* 0x004fe40000000000 */
[----:B------:R-:W-:Y:S02]  /*19190*/  IABS R5, R8 ;  /* 0x0000000800057213 */ /* 0x000fe40000000000 */
[----:B------:R-:W1:Y:S08]  /*191a0*/  I2F.RP R6, R4 ;  /* 0x0000000400067306 */ /* 0x000e700000209400 */
[----:B------:R-:W2:Y:S08]  /*191b0*/  I2F.RP R9, R5 ;  /* 0x0000000500097306 */ /* 0x000eb00000209400 */
[----:B-1----:R-:W1:Y:S08]  /*191c0*/  MUFU.RCP R6, R6 ;  /* 0x0000000600067308 */ /* 0x002e700000001000 */
[----:B--2---:R-:W-:Y:S01]  /*191d0*/  MUFU.RCP R9, R9 ;  /* 0x0000000900097308 */ /* 0x004fe20000001000 */
[----:B-1----:R-:W-:-:S07]  /*191e0*/  VIADD R2, R6, 0xffffffe ;  /* 0x0ffffffe06027836 */ /* 0x002fce0000000000 */
[----:B0---4-:R0:W1:Y:S02]  /*191f0*/  F2I.FTZ.U32.TRUNC.NTZ R3, R2 ;  /* 0x0000000200037305 */ /* 0x011064000021f000 */
[----:B0-----:R-:W-:Y:S02]  /*19200*/  IMAD.MOV.U32 R2, RZ, RZ, RZ ;  /* 0x000000ffff027224 */ /* 0x001fe400078e00ff */
[----:B-1----:R-:W-:-:S04]  /*19210*/  IMAD.MOV R7, RZ, RZ, -R3 ;  /* 0x000000ffff077224 */ /* 0x002fc800078e0a03 */
[----:B------:R-:W-:-:S04]  /*19220*/  IMAD R7, R7, R4, RZ ;  /* 0x0000000407077224 */ /* 0x000fc800078e02ff */
[----:B------:R-:W-:Y:S01]  /*19230*/  IMAD.HI.U32 R3, R3, R7, R2 ;  /* 0x0000000703037227 */ /* 0x000fe200078e0002 */
[----:B------:R-:W-:Y:S02]  /*19240*/  IABS R7, R0 ;  /* 0x0000000000077213 */ /* 0x000fe40000000000 */
[----:B------:R-:W-:-:S03]  /*19250*/  IABS R2, R25 ;  /* 0x0000001900027213 */ /* 0x000fc60000000000 */
[----:B------:R-:W-:-:S04]  /*19260*/  IMAD.HI.U32 R6, R3, R7, RZ ;  /* 0x0000000703067227 */ /* 0x000fc800078e00ff */
[----:B------:R-:W-:Y:S02]  /*19270*/  IMAD.MOV R2, RZ, RZ, -R2 ;  /* 0x000000ffff027224 */ /* 0x000fe400078e0a02 */
        /* <DEDUP_REMOVED lines=19> */
[----:B------:R-:W-:-:S05]  /*193b0*/  IABS R3, R6 ;  /* 0x0000000600037213 */ /* 0x000fca0000000000 */
        /* <DEDUP_REMOVED lines=14> */
[--C-:B------:R-:W-:Y:S02]  /*194a0*/  IMAD R8, R8, R3, R6.reuse ;  /* 0x0000000308087224 */ /* 0x100fe400078e0206 */
[----:B------:R-:W-:Y:S02]  /*194b0*/  IMAD.MOV R3, RZ, RZ, -R6 ;  /* 0x000000ffff037224 */ /* 0x000fe400078e0a06 */
[----:B------:R-:W-:Y:S02]  /*194c0*/  IMAD R26, R8, 0x10000, R5 ;  /* 0x00010000081a7824 */ /* 0x000fe400078e0205 */
[----:B------:R-:W-:Y:S01]  /*194d0*/  IMAD R3, R25, R3, R0 ;  /* 0x0000000319037224 */ /* 0x000fe200078e0200 */
[----:B------:R-:W-:Y:S06]  /*194e0*/  BRA `(.L_x_2418) ;  /* 0x0000000000f07947 */ /* 0x000fec0003800000 */
.L_x_2417:
[----:B0---4-:R-:W0:Y:S02]  /*194f0*/  LDC.64 R2, c[0x0][0xc90] ;  /* 0x00032400ff027b82 */ /* 0x011e240000000a00 */
[----:B0-----:R-:W-:-:S05]  /*19500*/  IMAD.WIDE R2, R27, 0x4, R2 ;  /* 0x000000041b027825 */ /* 0x001fca00078e0202 */
[----:B------:R0:W2:Y:S02]  /*19510*/  LDG.E R6, desc[UR54][R2.64] ;  /* 0x0000003602067981 */ /* 0x0000a4000c1e1900 */
[----:B0-----:R-:W-:Y:S02]  /*19520*/  IMAD.MOV.U32 R2, RZ, RZ, RZ ;  /* 0x000000ffff027224 */ /* 0x001fe400078e00ff */
[----:B--2---:R-:W-:-:S05]  /*19530*/  IMAD R5, R25, R6, RZ ;  /* 0x0000000619057224 */ /* 0x004fca00078e02ff */
[----:B------:R-:W-:-:S04]  /*19540*/  IABS R7, R5 ;  /* 0x0000000500077213 */ /* 0x000fc80000000000 */
[----:B------:R-:W0:Y:S08]  /*19550*/  I2F.RP R8, R7 ;  /* 0x0000000700087306 */ /* 0x000e300000209400 */
[----:B0-----:R-:W0:Y:S02]  /*19560*/  MUFU.RCP R8, R8 ;  /* 0x0000000800087308 */ /* 0x001e240000001000 */
[----:B0-----:R-:W-:-:S06]  /*19570*/  VIADD R9, R8, 0xffffffe ;  /* 0x0ffffffe08097836 */ /* 0x001fcc0000000000 */
[----:B------:R-:W0:Y:S02]  /*19580*/  F2I.FTZ.U32.TRUNC.NTZ R3, R9 ;  /* 0x0000000900037305 */ /* 0x000e24000021f000 */
[----:B0-----:R-:W-:-:S04]  /*19590*/  IMAD.MOV R10, RZ, RZ, -R3 ;  /* 0x000000ffff0a7224 */ /* 0x001fc800078e0a03 */
[----:B------:R-:W-:Y:S01]  /*195a0*/  IMAD R11, R10, R7, RZ ;  /* 0x000000070a0b7224 */ /* 0x000fe200078e02ff */
[----:B------:R-:W-:-:S03]  /*195b0*/  IABS R10, R5 ;  /* 0x00000005000a7213 */ /* 0x000fc60000000000 */
[----:B------:R-:W-:Y:S01]  /*195c0*/  IMAD.HI.U32 R2, R3, R11, R2 ;  /* 0x0000000b03027227 */ /* 0x000fe200078e0002 */
[----:B------:R-:W-:-:S03]  /*195d0*/  IABS R3, R0 ;  /* 0x0000000000037213 */ /* 0x000fc60000000000 */
        /* <DEDUP_REMOVED lines=16> */
[----:B------:R-:W-:-:S03]  /*196e0*/  IMAD R0, R5, R9, R0 ;  /* 0x0000000905007224 */ /* 0x000fc600078e0200 */
[----:B------:R-:W-:-:S04]  /*196f0*/  VIADDMNMX R4, R3, R4, R6, PT ;  /* 0x0000000403047246 */ /* 0x000fc80003800106 */
[----:B------:R-:W-:-:S04]  /*19700*/  IABS R6, R4 ;  /* 0x0000000400067213 */ /* 0x000fc80000000000 */
[----:B------:R-:W0:Y:S08]  /*19710*/  I2F.RP R8, R6 ;  /* 0x0000000600087306 */ /* 0x000e300000209400 */
[----:B0-----:R-:W0:Y:S02]  /*19720*/  MUFU.RCP R8, R8 ;  /* 0x0000000800087308 */ /* 0x001e240000001000 */
[----:B0-----:R-:W-:Y:S01]  /*19730*/  VIADD R2, R8, 0xffffffe ;  /* 0x0ffffffe08027836 */ /* 0x001fe20000000000 */
[----:B------:R-:W-:-:S05]  /*19740*/  IABS R8, R0 ;  /* 0x0000000000087213 */ /* 0x000fca0000000000 */
[----:B------:R0:W1:Y:S02]  /*19750*/  F2I.FTZ.U32.TRUNC.NTZ R3, R2 ;  /* 0x0000000200037305 */ /* 0x000064000021f000 */
[----:B0-----:R-:W-:Y:S02]  /*19760*/  IMAD.MOV.U32 R2, RZ, RZ, RZ ;  /* 0x000000ffff027224 */ /* 0x001fe400078e00ff */
[----:B-1----:R-:W-:-:S04]  /*19770*/  IMAD.MOV R5, RZ, RZ, -R3 ;  /* 0x000000ffff057224 */ /* 0x002fc800078e0a03 */
[----:B------:R-:W-:-:S04]  /*19780*/  IMAD R5, R5, R6, RZ ;  /* 0x0000000605057224 */ /* 0x000fc800078e02ff */
[----:B------:R-:W-:Y:S01]  /*19790*/  IMAD.HI.U32 R3, R3, R5, R2 ;  /* 0x0000000503037227 */ /* 0x000fe200078e0002 */
[-C--:B------:R-:W-:Y:S02]  /*197a0*/  IABS R5, R4.reuse ;  /* 0x0000000400057213 */ /* 0x080fe40000000000 */
[----:B------:R-:W-:Y:S02]  /*197b0*/  LOP3.LUT R2, R0, R4, RZ, 0x3c, !PT ;  /* 0x0000000400027212 */ /* 0x000fe400078e3cff */
[----:B------:R-:W-:Y:S01]  /*197c0*/  IADD3 R0, R7, 0x1000000, R0 ;  /* 0x0100000007007810 */ /* 0x000fe20007ffe000 */
[----:B------:R-:W-:Y:S01]  /*197d0*/  IMAD.MOV R5, RZ, RZ, -R5 ;  /* 0x000000ffff057224 */ /* 0x000fe200078e0a05 */
[----:B------:R-:W-:Y:S01]  /*197e0*/  ISETP.GE.AND P2, PT, R2, RZ, PT ;  /* 0x000000ff0200720c */ /* 0x000fe20003f46270 */
        /* <DEDUP_REMOVED lines=9> */
[----:B------:R-:W-:Y:S01]  /*19880*/  @!P1 LOP3.LUT R3, RZ, R4, RZ, 0x33, !PT ;  /* 0x00000004ff039212 */ /* 0x000fe200078e33ff */
[----:B------:R-:W-:-:S04]  /*19890*/  IMAD.MOV R4, RZ, RZ, -R4 ;  /* 0x000000ffff047224 */ /* 0x000fc800078e0a04 */
[----:B------:R-:W-:-:S07]  /*198a0*/  IMAD R26, R3, R4, R0 ;  /* 0x00000004031a7224 */ /* 0x000fce00078e0200 */
.L_x_2418:
[----:B------:R-:W-:-:S05]  /*198b0*/  LOP3.LUT R0, RZ, R3, RZ, 0x33, !PT ;  /* 0x00000003ff007212 */ /* 0x000fca00078e33ff */
[----:B------:R-:W-:Y:S01]  /*198c0*/  IMAD.IADD R25, R25, 0x1, R0 ;  /* 0x0000000119197824 */ /* 0x000fe200078e0200 */
[----:B------:R-:W-:Y:S06]  /*198d0*/  BRA `(.L_x_2419) ;  /* 0x00000000001c7947 */ /* 0x000fec0003800000 */
.L_x_2411:
[----:B------:R-:W-:Y:S01]  /*198e0*/  UMOV UR4, URZ ;  /* 0x0000003f00047c82 */ /* 0x000fe20008000000 */
[----:B------:R-:W-:Y:S01]  /*198f0*/  UMOV UR5, URZ ;  /* 0x0000003f00057c82 */ /* 0x000fe20008000000 */
[----:B------:R-:W-:Y:S01]  /*19900*/  ULDC UR6, c[0x0][0xc3c] ;  /* 0x00030f0000067ab9 */ /* 0x000fe20000000800 */
[----:B------:R-:W-:Y:S02]  /*19910*/  IMAD.MOV.U32 R24, RZ, RZ, R0 ;  /* 0x000000ffff187224 */ /* 0x000fe400078e0000 */
[----:B------:R-:W-:Y:S02]  /*19920*/  IMAD.U32 R25, RZ, RZ, UR4 ;  /* 0x00000004ff197e24 */ /* 0x000fe4000f8e00ff */
[----:B------:R-:W-:Y:S02]  /*19930*/  IMAD.U32 R26, RZ, RZ, UR5 ;  /* 0x00000005ff1a7e24 */ /* 0x000fe4000f8e00ff */
[----:B------:R-:W-:-:S07]  /*19940*/  IMAD.U32 R27, RZ, RZ, UR6 ;  /* 0x00000006ff1b7e24 */ /* 0x000fce000f8e00ff */
.L_x_2419:
[----:B------:R-:W1:Y:S01]  /*19950*/  S2R R0, SR_TID.X ;  /* 0x0000000000007919 */ /* 0x000e620000002100 */
[----:B------:R-:W-:Y:S05]  /*19960*/  WARPSYNC.ALL ;  /* 0x0000000000007948 */ /* 0x000fea0003800000 */
[----:B------:R-:W-:Y:S01]  /*19970*/  BAR.SYNC.DEFER_BLOCKING 0x4, 0x180 ;  /* 0x0106000000007b1d */ /* 0x000fe20000010000 */
[----:B-1----:R-:W-:-:S04]  /*19980*/  LOP3.LUT R0, R0, 0x1f, RZ, 0xc0, !PT ;  /* 0x0000001f00007812 */ /* 0x002fc800078ec0ff */
[----:B------:R-:W-:-:S13]  /*19990*/  ISETP.NE.AND P0, PT, R0, RZ, PT ;  /* 0x000000ff0000720c */ /* 0x000fda0003f05270 */
[----:B0-----:R-:W0:Y:S01]  /*199a0*/  @!P0 S2R R3, SR_CgaCtaId ;  /* 0x0000000000038919 */ /* 0x001e220000008800 */
[----:B------:R-:W-:-:S04]  /*199b0*/  @!P0 MOV R0, 0x400 ;  /* 0x0000040000008802 */ /* 0x000fc80000000f00 */
[----:B0-----:R-:W-:-:S05]  /*199c0*/  @!P0 LEA R17, R3, R0, 0x18 ;  /* 0x0000000003118211 */ /* 0x001fca00078ec0ff */
[----:B------:R0:W-:Y:S01]  /*199d0*/  @!P0 STS.128 [R17+0x28cd0], R24 ;  /* 0x028cd01811008388 */ /* 0x0001e20000000c00 */
[----:B------:R-:W-:Y:S06]  /*199e0*/  BAR.ARV 0x5, 0x180 ;  /* 0x0146000000007b1d */ /* 0x000fec0000002000 */
.L_x_2408:
[----:B------:R-:W-:Y:S02]  /*199f0*/  ULDC UR4, c[0x0][0xc3c] ;  /* 0x00030f0000047ab9 */ /* 0x000fe40000000800 */
[----:B----4-:R-:W-:-:S13]  /*19a00*/  ISETP.GE.AND P0, PT, R27, UR4, PT ;  /* 0x000000041b007c0c */ /* 0x010fda000bf06270 */
[----:B------:R-:W-:Y:S05]  /*19a10*/  @!P0 BRA `(.L_x_2420) ;  /* 0xffffffb000048947 */ /* 0x000fea000383ffff */
[----:B------:R-:W-:Y:S05]  /*19a20*/  BSYNC B8 ;  /* 0x0000000000087941 */ /* 0x000fea0003800000 */
.L_x_2349:
[----:B------:R-:W4:Y:S01]  /*19a30*/  LDL.LU R0, [R1+0x10] ;  /* 0x0000100001007983 */ /* 0x000f220000300800 */
[----:B------:R-:W-:Y:S01]  /*19a40*/  BSSY B0, `(.L_x_2421) ;  /* 0x000000b000007945 */ /* 0x000fe20003800000 */
[----:B------:R-:W5:Y:S01]  /*19a50*/  S2R R5, SR_CgaCtaId ;  /* 0x0000000000057919 */ /* 0x000f620000008800 */
[----:B----4-:R-:W-:-:S05]  /*19a60*/  VIADD R0, R0, 0x1 ;  /* 0x0000000100007836 */ /* 0x010fca0000000000 */
[----:B-1----:R-:W-:-:S04]  /*19a70*/  LEA.HI R2, R0, R0, RZ, 0x1 ;  /* 0x0000000000027211 */ /* 0x002fc800078f08ff */
[----:B------:R-:W-:Y:S02]  /*19a80*/  LOP3.LUT R3, R2, 0xfffffffe, RZ, 0xc0, !PT ;  /* 0xfffffffe02037812 */ /* 0x000fe400078ec0ff */
[----:B------:R-:W-:-:S03]  /*19a90*/  MOV R2, 0x400 ;  /* 0x0000040000027802 */ /* 0x000fc60000000f00 */
[----:B------:R-:W-:Y:S01]  /*19aa0*/  IMAD.IADD R0, R0, 0x1, -R3 ;  /* 0x0000000100007824 */ /* 0x000fe200078e0a03 */
[----:B-----5:R-:W-:-:S04]  /*19ab0*/  LEA R7, R5, R2, 0x18 ;  /* 0x0000000205077211 */ /* 0x020fc800078ec0ff */
[----:B------:R-:W-:-:S04]  /*19ac0*/  SHF.L.U32 R0, R0, 0x1f, RZ ;  /* 0x0000001f00007819 */ /* 0x000fc800000006ff */
[----:B------:R-:W1:Y:S02]  /*19ad0*/  SYNCS.PHASECHK.TRANS64.TRYWAIT P0, [R7+URZ+0x28c20], R0 ;  /* 0x028c2000070075a7 */ /* 0x000e64000800017f */
[----:B-1----:R-:W-:Y:S05]  /*19ae0*/  @!P0 BRA `(.L_x_2422) ;  /* 0x0000003000788947 */ /* 0x002fea0003800000 */
.L_x_2518:
[----:B------:R-:W-:Y:S05]  /*19af0*/  BSYNC B0 ;  /* 0x0000000000007941 */ /* 0x000fea0003800000 */
.L_x_2421:
[----:B------:R-:W-:-:S03]  /*19b00*/  UMOV UR4, 0xffffffff ;  /* 0xffffffff00047882 */ /* 0x000fc60000000000 */
[----:B------:R-:W-:Y:S05]  /*19b10*/  BRA.DIV UR4, `(.L_x_2423) ;  /* 0x0000003204807947 */ /* 0x000fea000b800000 */
[----:B-1----:R-:W1:Y:S02]  /*19b20*/  S2R R0, SR_TID.X ;  /* 0x0000000000007919 */ /* 0x002e640000002100 */
[----:B-1----:R-:W-:-:S04]  /*19b30*/  SHF.R.U32.HI R0, RZ, 0x5, R0 ;  /* 0x00000005ff007819 */ /* 0x002fc80000011600 */
[----:B------:R-:W-:-:S05]  /*19b40*/  LOP3.LUT R0, R0, 0x3, RZ, 0xc0, !PT ;  /* 0x0000000300007812 */ /* 0x000fca00078ec0ff */
[----:B------:R1:W4:Y:S02]  /*19b50*/  SHFL.IDX PT, R14, R0, RZ, 0x1f ;  /* 0x00001fff000e7589 */ /* 0x00032400000e0000 */
.L_x_2521:
[----:B----4-:R-:W-:Y:S01]  /*19b60*/  ISETP.NE.AND P0, PT, R14, RZ, PT ;  /* 0x000000ff0e00720c */ /* 0x010fe20003f05270 */
[----:B------:R-:W-:-:S12]  /*19b70*/  BSSY B0, `(.L_x_2424) ;  /* 0x0000024000007945 */ /* 0x000fd80003800000 */
[----:B------:R-:W-:Y:S05]  /*19b80*/  @P0 BRA `(.L_x_2425) ;  /* 0x0000000000880947 */ /* 0x000fea0003800000 */
[----:B------:R-:W-:-:S03]  /*19b90*/  UMOV UR4, 0xffffffff ;  /* 0xffffffff00047882 */ /* 0x000fc60000000000 */
[----:B------:R-:W-:Y:S05]  /*19ba0*/  BRA.DIV UR4, `(.L_x_2426) ;  /* 0x0000003204907947 */ /* 0x000fea000b800000 */
[----:B------:R-:W-:-:S13]  /*19bb0*/  ELECT P6, URZ, PT ;  /* 0x00000000003f782f */ /* 0x000fda00038c0000 */
.L_x_2524:
[----:B------:R-:W-:Y:S05]  /*19bc0*/  @!P6 BRA `(.L_x_2425) ;  /* 0x000000000078e947 */ /* 0x000fea0003800000 */
[----:B------:R-:W-:-:S06]  /*19bd0*/  ULOP3.LUT UR4, UR39, 0x2, URZ, 0xfc, !UPT ;  /* 0x0000000227047892 */ /* 0x000fcc000f8efc3f */
[----:B-1----:R-:W-:-:S05]  /*19be0*/  IMAD.U32 R0, RZ, RZ, UR4 ;  /* 0x00000004ff007e24 */ /* 0x002fca000f8e00ff */
[----:B------:R-:W-:-:S13]  /*19bf0*/  ISETP.NE.AND P0, PT, R0, 0x3, PT ;  /* 0x000000030000780c */ /* 0x000fda0003f05270 */
[----:B------:R-:W-:Y:S05]  /*19c00*/  @!P0 BRA `(.L_x_2427) ;  /* 0x0000000000048947 */ /* 0x000fea0003800000 */
[----:B------:R-:W-:Y:S01]  /*19c10*/  BPT.TRAP 0x1 ;  /* 0x000000040000795c */ /* 0x000fe20000300000 */
.L_x_2427:
[----:B------:R-:W-:Y:S01]  /*19c20*/  IMAD R5, R18, 0x8, R7 ;  /* 0x0000000812057824 */ /* 0x000fe200078e0207 */
[----:B------:R-:W-:Y:S01]  /*19c30*/  SHF.L.U32 R0, R22, 0x1f, RZ ;  /* 0x0000001f16007819 */ /* 0x000fe200000006ff */
[----:B------:R-:W-:-:S03]  /*19c40*/  VIADD R18, R18, 0x1 ;  /* 0x0000000112127836 */ /* 0x000fc60000000000 */
[----:B------:R-:W1:Y:S02]  /*19c50*/  SYNCS.PHASECHK.TRANS64.TRYWAIT P1, [R5+URZ+0x28c40], R0 ;  /* 0x028c4000050075a7 */ /* 0x000e64000802017f */
[----:B------:R-:W-:-:S04]  /*19c60*/  ISETP.NE.AND P2, PT, R18, 0x2, PT ;  /* 0x000000021200780c */ /* 0x000fc80003f45270 */
[----:B------:R-:W-:Y:S01]  /*19c70*/  SEL R3, RZ, 0x1, P2 ;  /* 0x00000001ff037807 */ /* 0x000fe20001000000 */
[----:B-1----:R-:W-:Y:S08]  /*19c80*/  @!P1 BRA `(.L_x_2428) ;  /* 0x0000003000789947 */ /* 0x002ff00003800000 */
.L_x_2525:
[----:B------:R-:W-:Y:S02]  /*19c90*/  SEL R18, R18, RZ, P2 ;  /* 0x000000ff12127207 */ /* 0x000fe40001000000 */
[----:B------:R-:W-:Y:S01]  /*19ca0*/  LOP3.LUT R2, R22, R3, RZ, 0x3c, !PT ;  /* 0x0000000316027212 */ /* 0x000fe200078e3cff */
[----:B------:R-:W-:Y:S06]  /*19cb0*/  @!P0 BRA `(.L_x_2429) ;  /* 0x0000000000048947 */ /* 0x000fec0003800000 */
[----:B------:R-:W-:Y:S01]  /*19cc0*/  BPT.TRAP 0x1 ;  /* 0x000000040000795c */ /* 0x000fe20000300000 */
.L_x_2429:
[----:B------:R-:W-:Y:S01]  /*19cd0*/  IMAD R3, R18, 0x8, R7 ;  /* 0x0000000812037824 */ /* 0x000fe200078e0207 */
[----:B------:R-:W-:-:S04]  /*19ce0*/  SHF.L.U32 R2, R2, 0x1f, RZ ;  /* 0x0000001f02027819 */ /* 0x000fc800000006ff */
[----:B------:R-:W4:Y:S02]  /*19cf0*/  SYNCS.PHASECHK.TRANS64.TRYWAIT P1, [R3+URZ+0x28c40], R2 ;  /* 0x028c4002030075a7 */ /* 0x000f24000802017f */
[----:B----4-:R-:W-:Y:S05]  /*19d00*/  @!P1 BRA `(.L_x_2430) ;  /* 0x00000030006c9947 */ /* 0x010fea0003800000 */
.L_x_2526:
[----:B------:R-:W-:Y:S05]  /*19d10*/  @!P0 BRA `(.L_x_2431) ;  /* 0x0000000000048947 */ /* 0x000fea0003800000 */
[----:B------:R-:W-:Y:S01]  /*19d20*/  BPT.TRAP 0x1 ;  /* 0x000000040000795c */ /* 0x000fe20000300000 */
.L_x_2431:
[----:B------:R-:W5:Y:S02]  /*19d30*/  SYNCS.PHASECHK.TRANS64.TRYWAIT P1, [R5+URZ+0x28c60], R0 ;  /* 0x028c6000050075a7 */ /* 0x000f64000802017f */
[----:B-----5:R-:W-:Y:S05]  /*19d40*/  @!P1 BRA `(.L_x_2432) ;  /* 0x0000003000709947 */ /* 0x020fea0003800000 */
.L_x_2527:
[----:B------:R-:W-:Y:S05]  /*19d50*/  @!P0 BRA `(.L_x_2433) ;  /* 0x0000000000048947 */ /* 0x000fea0003800000 */
[----:B------:R-:W-:Y:S01]  /*19d60*/  BPT.TRAP 0x1 ;  /* 0x000000040000795c */ /* 0x000fe20000300000 */
.L_x_2433:
[----:B------:R0:W0:Y:S02]  /*19d70*/  SYNCS.PHASECHK.TRANS64.TRYWAIT P0, [R3+URZ+0x28c60], R2 ;  /* 0x028c6002030075a7 */ /* 0x000024000800017f */
[----:B0-----:R-:W-:Y:S05]  /*19d80*/  @!P0 NANOSLEEP.SYNCS 0x989680 ;  /* 0x009896800000895d */ /* 0x001fea0003900000 */
[----:B------:R-:W0:Y:S02]  /*19d90*/  @!P0 SYNCS.PHASECHK.TRANS64 P0, [R3+URZ+0x28c60], R2 ;  /* 0x028c6002030085a7 */ /* 0x000e24000800007f */
[----:B0-----:R-:W-:Y:S05]  /*19da0*/  @!P0 BRA `(.L_x_2433) ;  /* 0xfffffffc00f08947 */ /* 0x001fea000383ffff */
.L_x_2425:
[----:B------:R-:W-:Y:S05]  /*19db0*/  BSYNC B0 ;  /* 0x0000000000007941 */ /* 0x000fea0003800000 */
.L_x_2424:
[----:B------:R-:W-:Y:S05]  /*19dc0*/  EXIT ;  /* 0x000000000000794d */ /* 0x000fea0003800000 */
.L_x_2230:
[----:B0-----:R-:W-:-:S04]  /*19dd0*/  IMAD.U32 R3, RZ, RZ, UR23 ;  /* 0x00000017ff037e24 */ /* 0x001fc8000f8e00ff */
[----:B------:R0:W1:Y:S03]  /*19de0*/  SYNCS.PHASECHK.TRANS64.TRYWAIT P1, [R3+URZ+0x28c50], R0 ;  /* 0x028c5000030075a7 */ /* 0x000066000802017f */
[----:B-1----:R-:W-:Y:S05]  /*19df0*/  @!P1 NANOSLEEP.SYNCS 0x989680 ;  /* 0x009896800000995d */ /* 0x002fea0003900000 */
[----:B------:R-:W1:Y:S02]  /*19e00*/  @!P1 SYNCS.PHASECHK.TRANS64 P1, [R3+URZ+0x28c50], R0 ;  /* 0x028c5000030095a7 */ /* 0x000e64000802007f */
[----:B-1----:R-:W-:Y:S05]  /*19e10*/  @!P1 BRA `(.L_x_2230) ;  /* 0xfffffffc00ec9947 */ /* 0x002fea000383ffff */
[----:B------:R-:W-:Y:S05]  /*19e20*/  BRA `(.L_x_2434) ;  /* 0xfffffe8400a07947 */ /* 0x000fea000383ffff */
.L_x_2236:
[----:B-1----:R-:W-:-:S04]  /*19e30*/  IMAD.U32 R3, RZ, RZ, UR23 ;  /* 0x00000017ff037e24 */ /* 0x002fc8000f8e00ff */
[----:B------:R1:W2:Y:S03]  /*19e40*/  SYNCS.PHASECHK.TRANS64.TRYWAIT P1, [R3+URZ+0x28c50], R0 ;  /* 0x028c5000030075a7 */ /* 0x0002a6000802017f */
[----:B--2---:R-:W-:Y:S05]  /*19e50*/  @!P1 NANOSLEEP.SYNCS 0x989680 ;  /* 0x009896800000995d */ /* 0x004fea0003900000 */
[----:B------:R-:W2:Y:S02]  /*19e60*/  @!P1 SYNCS.PHASECHK.TRANS64 P1, [R3+URZ+0x28c50], R0 ;  /* 0x028c5000030095a7 */ /* 0x000ea4000802007f */
[----:B--2---:R-:W-:Y:S05]  /*19e70*/  @!P1 BRA `(.L_x_2236) ;  /* 0xfffffffc00ec9947 */ /* 0x004fea000383ffff */
[----:B------:R-:W-:Y:S05]  /*19e80*/  BRA `(.L_x_2235) ;  /* 0xfffffe9000a47947 */ /* 0x000fea000383ffff */
.L_x_2247:
[----:B0-----:R-:W-:-:S04]  /*19e90*/  IMAD.U32 R3, RZ, RZ, UR41 ;  /* 0x00000029ff037e24 */ /* 0x001fc8000f8e00ff */
[----:B------:R0:W1:Y:S03]  /*19ea0*/  SYNCS.PHASECHK.TRANS64.TRYWAIT P1, [R3+URZ+0x28c00], R0 ;  /* 0x028c0000030075a7 */ /* 0x000066000802017f */
[----:B-1----:R-:W-:Y:S05]  /*19eb0*/  @!P1 NANOSLEEP.SYNCS 0x989680 ;  /* 0x009896800000995d */ /* 0x002fea0003900000 */
[----:B------:R-:W1:Y:S02]  /*19ec0*/  @!P1 SYNCS.PHASECHK.TRANS64 P1, [R3+URZ+0x28c00], R0 ;  /* 0x028c0000030095a7 */ /* 0x000e64000802007f */
[----:B-1----:R-:W-:Y:S05]  /*19ed0*/  @!P1 BRA `(.L_x_2247) ;  /* 0xfffffffc00ec9947 */ /* 0x002fea000383ffff */
[----:B------:R-:W-:Y:S05]  /*19ee0*/  BRA `(.L_x_2435) ;  /* 0xfffffea800e07947 */ /* 0x000fea000383ffff */
.L_x_2251:
[----:B--2---:R2:W3:Y:S02]  /*19ef0*/  SYNCS.PHASECHK.TRANS64.TRYWAIT P1, [R7+URZ+0x28c30], R8 ;  /* 0x028c3008070075a7 */ /* 0x0044e4000802017f */
[----:B---3--:R-:W-:Y:S05]  /*19f00*/  @!P1 NANOSLEEP.SYNCS 0x989680 ;  /* 0x009896800000995d */ /* 0x008fea0003900000 */
[----:B------:R-:W3:Y:S02]  /*19f10*/  @!P1 SYNCS.PHASECHK.TRANS64 P1, [R7+URZ+0x28c30], R8 ;  /* 0x028c3008070095a7 */ /* 0x000ee4000802007f */
[----:B---3--:R-:W-:Y:S05]  /*19f20*/  @!P1 BRA `(.L_x_2251) ;  /* 0xfffffffc00f09947 */ /* 0x008fea000383ffff */
[----:B------:R-:W-:Y:S05]  /*19f30*/  BRA `(.L_x_2250) ;  /* 0xfffffea800fc7947 */ /* 0x000fea000383ffff */
.L_x_2264:
[----:B--2---:R2:W3:Y:S02]  /*19f40*/  SYNCS.PHASECHK.TRANS64.TRYWAIT P1, [R7+URZ+0x28c50], R8 ;  /* 0x028c5008070075a7 */ /* 0x0044e4000802017f */
[----:B---3--:R-:W-:Y:S05]  /*19f50*/  @!P1 NANOSLEEP.SYNCS 0x989680 ;  /* 0x009896800000995d */ /* 0x008fea0003900000 */
[----:B------:R-:W3:Y:S02]  /*19f60*/  @!P1 SYNCS.PHASECHK.TRANS64 P1, [R7+URZ+0x28c50], R8 ;  /* 0x028c5008070095a7 */ /* 0x000ee4000802007f */
[----:B---3--:R-:W-:Y:S05]  /*19f70*/  @!P1 BRA `(.L_x_2264) ;  /* 0xfffffffc00f09947 */ /* 0x008fea000383ffff */
[----:B------:R-:W-:Y:S05]  /*19f80*/  BRA `(.L_x_2263) ;  /* 0xfffffec800a07947 */ /* 0x000fea000383ffff */
.L_x_2273:
[----:B--2---:R-:W-:-:S04]  /*19f90*/  IMAD.U32 R6, RZ, RZ, UR25 ;  /* 0x00000019ff067e24 */ /* 0x004fc8000f8e00ff */
[----:B------:R2:W3:Y:S03]  /*19fa0*/  SYNCS.PHASECHK.TRANS64.TRYWAIT P1, [R6+URZ+0x28c30], R7 ;  /* 0x028c3007060075a7 */ /* 0x0004e6000802017f */
[----:B---3--:R-:W-:Y:S05]  /*19fb0*/  @!P1 NANOSLEEP.SYNCS 0x989680 ;  /* 0x009896800000995d */ /* 0x008fea0003900000 */
[----:B------:R-:W3:Y:S02]  /*19fc0*/  @!P1 SYNCS.PHASECHK.TRANS64 P1, [R6+URZ+0x28c30], R7 ;  /* 0x028c3007060095a7 */ /* 0x000ee4000802007f */
[----:B---3--:R-:W-:Y:S05]  /*19fd0*/  @!P1 BRA `(.L_x_2273) ;  /* 0xfffffffc00ec9947 */ /* 0x008fea000383ffff */
[----:B------:R-:W-:Y:S05]  /*19fe0*/  BRA `(.L_x_2272) ;  /* 0xfffffed000207947 */ /* 0x000fea000383ffff */
.L_x_2286:
[----:B-1----:R-:W-:-:S04]  /*19ff0*/  IMAD.U32 R8, RZ, RZ, UR25 ;  /* 0x00000019ff087e24 */ /* 0x002fc8000f8e00ff */
[----:B------:R1:W2:Y:S03]  /*1a000*/  SYNCS.PHASECHK.TRANS64.TRYWAIT P1, [R8+URZ+0x28c50], R7 ;  /* 0x028c5007080075a7 */ /* 0x0002a6000802017f */
[----:B--2---:R-:W-:Y:S05]  /*1a010*/  @!P1 NANOSLEEP.SYNCS 0x989680 ;  /* 0x009896800000995d */ /* 0x004fea0003900000 */
[----:B------:R-:W2:Y:S02]  /*1a020*/  @!P1 SYNCS.PHASECHK.TRANS64 P1, [R8+URZ+0x28c50], R7 ;  /* 0x028c5007080095a7 */ /* 0x000ea4000802007f */
[----:B--2---:R-:W-:Y:S05]  /*1a030*/  @!P1 BRA `(.L_x_2286) ;  /* 0xfffffffc00ec9947 */ /* 0x004fea000383ffff */
[----:B------:R-:W-:Y:S05]  /*1a040*/  BRA `(.L_x_2285) ;  /* 0xfffffef400a47947 */ /* 0x000fea000383ffff */
.L_x_2296:
[----:B-1----:R-:W-:-:S04]  /*1a050*/  IMAD.U32 R6, RZ, RZ, UR21 ;  /* 0x00000015ff067e24 */ /* 0x002fc8000f8e00ff */
[----:B------:R1:W2:Y:S03]  /*1a060*/  SYNCS.PHASECHK.TRANS64.TRYWAIT P1, [R6+URZ+0x28c30], R7 ;  /* 0x028c3007060075a7 */ /* 0x0002a6000802017f */
[----:B--2---:R-:W-:Y:S05]  /*1a070*/  @!P1 NANOSLEEP.SYNCS 0x989680 ;  /* 0x009896800000995d */ /* 0x004fea0003900000 */
[----:B------:R-:W2:Y:S02]  /*1a080*/  @!P1 SYNCS.PHASECHK.TRANS64 P1, [R6+URZ+0x28c30], R7 ;  /* 0x028c3007060095a7 */ /* 0x000ea4000802007f */
[----:B--2---:R-:W-:Y:S05]  /*1a090*/  @!P1 BRA `(.L_x_2296) ;  /* 0xfffffffc00ec9947 */ /* 0x004fea000383ffff */
[----:B------:R-:W-:Y:S05]  /*1a0a0*/  BRA `(.L_x_2295) ;  /* 0xfffffefc003c7947 */ /* 0x000fea000383ffff */
.L_x_2301:
[----:B---3--:R-:W-:-:S04]  /*1a0b0*/  IMAD.U32 R8, RZ, RZ, UR21 ;  /* 0x00000015ff087e24 */ /* 0x008fc8000f8e00ff */
[----:B------:R3:W4:Y:S03]  /*1a0c0*/  SYNCS.PHASECHK.TRANS64.TRYWAIT P1, [R8+URZ+0x28c50], R7 ;  /* 0x028c5007080075a7 */ /* 0x000726000802017f */
[----:B----4-:R-:W-:Y:S05]  /*1a0d0*/  @!P1 NANOSLEEP.SYNCS 0x989680 ;  /* 0x009896800000995d */ /* 0x010fea0003900000 */
[----:B------:R-:W4:Y:S02]  /*1a0e0*/  @!P1 SYNCS.PHASECHK.TRANS64 P1, [R8+URZ+0x28c50], R7 ;  /* 0x028c5007080095a7 */ /* 0x000f24000802007f */
[----:B----4-:R-:W-:Y:S05]  /*1a0f0*/  @!P1 BRA `(.L_x_2301) ;  /* 0xfffffffc00ec9947 */ /* 0x010fea000383ffff */
[----:B------:R-:W-:Y:S05]  /*1a100*/  BRA `(.L_x_2300) ;  /* 0xffffff14005c7947 */ /* 0x000fea000383ffff */
.L_x_2308:
[----:B-1----:R-:W-:-:S04]  /*1a110*/  IMAD.U32 R6, RZ, RZ, UR20 ;  /* 0x00000014ff067e24 */ /* 0x002fc8000f8e00ff */
[----:B------:R1:W2:Y:S03]  /*1a120*/  SYNCS.PHASECHK.TRANS64.TRYWAIT P1, [R6+URZ+0x28c30], R7 ;  /* 0x028c3007060075a7 */ /* 0x0002a6000802017f */
[----:B--2---:R-:W-:Y:S05]  /*1a130*/  @!P1 NANOSLEEP.SYNCS 0x989680 ;  /* 0x009896800000995d */ /* 0x004fea0003900000 */
[----:B------:R-:W2:Y:S02]  /*1a140*/  @!P1 SYNCS.PHASECHK.TRANS64 P1, [R6+URZ+0x28c30], R7 ;  /* 0x028c3007060095a7 */ /* 0x000ea4000802007f */
[----:B--2---:R-:W-:Y:S05]  /*1a150*/  @!P1 BRA `(.L_x_2308) ;  /* 0xfffffffc00ec9947 */ /* 0x004fea000383ffff */
[----:B------:R-:W-:Y:S05]  /*1a160*/  BRA `(.L_x_2307) ;  /* 0xffffff1800587947 */ /* 0x000fea000383ffff */
.L_x_2321:
[----:B-1----:R-:W-:-:S04]  /*1a170*/  IMAD.U32 R8, RZ, RZ, UR20 ;  /* 0x00000014ff087e24 */ /* 0x002fc8000f8e00ff */
[----:B------:R1:W2:Y:S03]  /*1a180*/  SYNCS.PHASECHK.TRANS64.TRYWAIT P1, [R8+URZ+0x28c50], R7 ;  /* 0x028c5007080075a7 */ /* 0x0002a6000802017f */
[----:B--2---:R-:W-:Y:S05]  /*1a190*/  @!P1 NANOSLEEP.SYNCS 0x989680 ;  /* 0x009896800000995d */ /* 0x004fea0003900000 */
[----:B------:R-:W2:Y:S02]  /*1a1a0*/  @!P1 SYNCS.PHASECHK.TRANS64 P1, [R8+URZ+0x28c50], R7 ;  /* 0x028c5007080095a7 */ /* 0x000ea4000802007f */
[----:B--2---:R-:W-:Y:S05]  /*1a1b0*/  @!P1 BRA `(.L_x_2321) ;  /* 0xfffffffc00ec9947 */ /* 0x004fea000383ffff */
[----:B------:R-:W-:Y:S05]  /*1a1c0*/  BRA `(.L_x_2320) ;  /* 0xffffff3c00dc7947 */ /* 0x000fea000383ffff */
.L_x_2371:
        /* <DEDUP_REMOVED lines=11> */
.L_x_2437:
[----:B------:R-:W-:Y:S05]  /*1a280*/  BSYNC B0 ;  /* 0x0000000000007941 */ /* 0x000fea0003800000 */
.L_x_2436:
[----:B------:R-:W-:Y:S05]  /*1a290*/  BRA `(.L_x_2438) ;  /* 0xffffffb800a07947 */ /* 0x000fea000383ffff */
.L_x_2374:
[----:B0-----:R0:W1:Y:S02]  /*1a2a0*/  SYNCS.PHASECHK.TRANS64.TRYWAIT P0, [R25+URZ+0x28c40], R0 ;  /* 0x028c4000190075a7 */ /* 0x001064000800017f */
[----:B-1----:R-:W-:Y:S05]  /*1a2b0*/  @!P0 NANOSLEEP.SYNCS 0x989680 ;  /* 0x009896800000895d */ /* 0x002fea0003900000 */
[----:B------:R-:W1:Y:S02]  /*1a2c0*/  @!P0 SYNCS.PHASECHK.TRANS64 P0, [R25+URZ+0x28c40], R0 ;  /* 0x028c4000190085a7 */ /* 0x000e64000800007f */
[----:B-1----:R-:W-:Y:S05]  /*1a2d0*/  @!P0 BRA `(.L_x_2374) ;  /* 0xfffffffc00f08947 */ /* 0x002fea000383ffff */
[----:B------:R-:W-:Y:S05]  /*1a2e0*/  BRA `(.L_x_2439) ;  /* 0xffffffbc00807947 */ /* 0x000fea000383ffff */
.L_x_2375:
        /* <DEDUP_REMOVED lines=8> */
.L_x_2441:
[----:B------:R-:W-:Y:S05]  /*1a370*/  BSYNC B0 ;  /* 0x0000000000007941 */ /* 0x000fea0003800000 */
.L_x_2440:
        /* <DEDUP_REMOVED lines=9> */
.L_x_2442:
[----:B------:R-:W-:Y:S02]  /*1a410*/  IMAD.MOV.U32 R13, RZ, RZ, R5 ;  /* 0x000000ffff0d7224 */ /* 0x000fe400078e0005 */
[----:B------:R-:W-:Y:S02]  /*1a420*/  IMAD.MOV.U32 R12, RZ, RZ, 0x1 ;  /* 0x00000001ff0c7424 */ /* 0x000fe400078e00ff */
[----:B------:R-:W-:-:S07]  /*1a430*/  IMAD.MOV.U32 R3, RZ, RZ, R14 ;  /* 0x000000ffff037224 */ /* 0x000fce00078e000e */
[----:B------:R-:W-:Y:S05]  /*1a440*/  WARPSYNC.COLLECTIVE R15, `(.L_x_2443) ;  /* 0x000000000f087348 */ /* 0x000fea0003c00000 */
[----:B------:R0:W1:Y:S02]  /*1a450*/  SHFL.IDX P6, R14, R13, R12, R11 ;  /* 0x0000000c0d0e7389 */ /* 0x00006400000c000b */
[----:B01----:R-:W-:Y:S01]  /*1a460*/  ENDCOLLECTIVE ;  /* 0x000000000000791b */ /* 0x003fe20003800000 */
.L_x_2443:
        /* <DEDUP_REMOVED lines=15> */
.L_x_2444:
[----:B------:R-:W-:Y:S02]  /*1a560*/  @P0 IMAD R6, R4, 0x2, R17 ;  /* 0x0000000204060824 */ /* 0x000fe400078e0211 */
[----:B------:R-:W-:Y:S02]  /*1a570*/  IMAD.MOV.U32 R13, RZ, RZ, R5 ;  /* 0x000000ffff0d7224 */ /* 0x000fe400078e0005 */
[----:B------:R-:W-:Y:S02]  /*1a580*/  IMAD.MOV.U32 R12, RZ, RZ, 0x2 ;  /* 0x00000002ff0c7424 */ /* 0x000fe400078e00ff */
[----:B------:R-:W-:-:S07]  /*1a590*/  IMAD.MOV.U32 R3, RZ, RZ, R14 ;  /* 0x000000ffff037224 */ /* 0x000fce00078e000e */
[----:B------:R-:W-:Y:S05]  /*1a5a0*/  WARPSYNC.COLLECTIVE R15, `(.L_x_2445) ;  /* 0x000000000f087348 */ /* 0x000fea0003c00000 */
[----:B------:R0:W1:Y:S02]  /*1a5b0*/  SHFL.IDX P6, R14, R13, R12, R11 ;  /* 0x0000000c0d0e7389 */ /* 0x00006400000c000b */
[----:B01----:R-:W-:Y:S01]  /*1a5c0*/  ENDCOLLECTIVE ;  /* 0x000000000000791b */ /* 0x003fe20003800000 */
.L_x_2445:
        /* <DEDUP_REMOVED lines=15> */
.L_x_2446:
[----:B------:R-:W-:Y:S02]  /*1a6c0*/  @P0 IMAD R6, R4, 0x2, R17 ;  /* 0x0000000204060824 */ /* 0x000fe400078e0211 */
[----:B------:R-:W-:Y:S02]  /*1a6d0*/  IMAD.MOV.U32 R13, RZ, RZ, R5 ;  /* 0x000000ffff0d7224 */ /* 0x000fe400078e0005 */
[----:B------:R-:W-:Y:S02]  /*1a6e0*/  IMAD.MOV.U32 R12, RZ, RZ, 0x3 ;  /* 0x00000003ff0c7424 */ /* 0x000fe400078e00ff */
[----:B------:R-:W-:-:S07]  /*1a6f0*/  IMAD.MOV.U32 R3, RZ, RZ, R14 ;  /* 0x000000ffff037224 */ /* 0x000fce00078e000e */
[----:B------:R-:W-:Y:S05]  /*1a700*/  WARPSYNC.COLLECTIVE R15, `(.L_x_2447) ;  /* 0x000000000f087348 */ /* 0x000fea0003c00000 */
[----:B------:R0:W1:Y:S02]  /*1a710*/  SHFL.IDX P6, R14, R13, R12, R11 ;  /* 0x0000000c0d0e7389 */ /* 0x00006400000c000b */
[----:B01----:R-:W-:Y:S01]  /*1a720*/  ENDCOLLECTIVE ;  /* 0x000000000000791b */ /* 0x003fe20003800000 */
.L_x_2447:
        /* <DEDUP_REMOVED lines=10> */
.L_x_2448:
[----:B------:R-:W-:Y:S01]  /*1a7d0*/  @!PT LDS RZ, [RZ] ;  /* 0x00000000fffff984 */ /* 0x000fe20000000800 */
[----:B------:R-:W-:Y:S01]  /*1a7e0*/  @!PT LDS RZ, [RZ] ;  /* 0x00000000fffff984 */ /* 0x000fe20000000800 */
[----:B------:R-:W-:Y:S01]  /*1a7f0*/  @!PT LDS RZ, [RZ] ;  /* 0x00000000fffff984 */ /* 0x000fe20000000800 */
[----:B------:R0:W-:Y:S01]  /*1a800*/  @P0 LDGSTS.E.BYPASS.LTC128B.128 [R6+0x23400], desc[UR54][R2.64], !P2 ;  /* 0x2340000002060fae */ /* 0x0001e2000d101d76 */
[----:B------:R-:W-:Y:S01]  /*1a810*/  IMAD.MOV.U32 R0, RZ, RZ, R14 ;  /* 0x000000ffff007224 */ /* 0x000fe200078e000e */
[----:B------:R-:W-:Y:S06]  /*1a820*/  BRA `(.L_x_2449) ;  /* 0xffffffbc00307947 */ /* 0x000fec000383ffff */
.L_x_2380:
[----:B------:R-:W-:Y:S02]  /*1a830*/  IMAD.MOV.U32 R13, RZ, RZ, R4 ;  /* 0x000000ffff0d7224 */ /* 0x000fe400078e0004 */
[----:B------:R-:W-:Y:S02]  /*1a840*/  IMAD.MOV.U32 R12, RZ, RZ, RZ ;  /* 0x000000ffff0c7224 */ /* 0x000fe400078e00ff */
[----:B------:R-:W-:Y:S02]  /*1a850*/  IMAD.MOV.U32 R11, RZ, RZ, 0x181f ;  /* 0x0000181fff0b7424 */ /* 0x000fe400078e00ff */
[----:B------:R-:W-:Y:S02]  /*1a860*/  IMAD.MOV.U32 R15, RZ, RZ, -0x1 ;  /* 0xffffffffff0f7424 */ /* 0x000fe400078e00ff */
[----:B------:R-:W-:Y:S02]  /*1a870*/  IMAD R36, R36, R6, RZ ;  /* 0x0000000624247224 */ /* 0x000fe400078e02ff */
[----:B------:R-:W-:-:S07]  /*1a880*/  IMAD.IADD R34, R37, 0x1, R34 ;  /* 0x0000000125227824 */ /* 0x000fce00078e0222 */
[----:B-1---5:R-:W-:Y:S05]  /*1a890*/  WARPSYNC.COLLECTIVE R15, `(.L_x_2450) ;  /* 0x000000000f087348 */ /* 0x022fea0003c00000 */
[----:B------:R0:W2:Y:S02]  /*1a8a0*/  SHFL.IDX P6, R14, R13, R12, R11 ;  /* 0x0000000c0d0e7389 */ /* 0x0000a400000c000b */
[----:B012--5:R-:W-:Y:S01]  /*1a8b0*/  ENDCOLLECTIVE ;  /* 0x000000000000791b */ /* 0x027fe20003800000 */
.L_x_2450:
[C---:B------:R-:W-:Y:S01]  /*1a8c0*/  VIADD R5, R34.reuse, 0x10 ;  /* 0x0000001022057836 */ /* 0x040fe20000000000 */
[----:B------:R-:W-:Y:S01]  /*1a8d0*/  ISETP.GE.AND P0, PT, R34, R36, PT ;  /* 0x000000242200720c */ /* 0x000fe20003f06270 */
[----:B------:R-:W-:Y:S02]  /*1a8e0*/  IMAD.MOV.U32 R13, RZ, RZ, R0 ;  /* 0x000000ffff0d7224 */ /* 0x000fe400078e0000 */
[----:B------:R-:W-:-:S10]  /*1a8f0*/  IMAD.MOV.U32 R2, RZ, RZ, R14 ;  /* 0x000000ffff027224 */ /* 0x000fd400078e000e */
[----:B------:R-:W-:Y:S05]  /*1a900*/  WARPSYNC.COLLECTIVE R15, `(.L_x_2451) ;  /* 0x000000000f087348 */ /* 0x000fea0003c00000 */
[----:B------:R0:W1:Y:S02]  /*1a910*/  SHFL.IDX P6, R14, R13, R12, R11 ;  /* 0x0000000c0d0e7389 */ /* 0x00006400000c000b */
[----:B01----:R-:W-:Y:S01]  /*1a920*/  ENDCOLLECTIVE ;  /* 0x000000000000791b */ /* 0x003fe20003800000 */
.L_x_2451:
[----:B------:R-:W-:Y:S02]  /*1a930*/  IMAD.MOV.U32 R13, RZ, RZ, R4 ;  /* 0x000000ffff0d7224 */ /* 0x000fe400078e0004 */
[----:B------:R-:W-:Y:S02]  /*1a940*/  IMAD.MOV.U32 R12, RZ, RZ, 0x1 ;  /* 0x00000001ff0c7424 */ /* 0x000fe400078e00ff */
[----:B------:R-:W-:-:S07]  /*1a950*/  IMAD.MOV.U32 R3, RZ, RZ, R14 ;  /* 0x000000ffff037224 */ /* 0x000fce00078e000e */
[----:B------:R-:W-:Y:S05]  /*1a960*/  WARPSYNC.COLLECTIVE R15, `(.L_x_2452) ;  /* 0x000000000f087348 */ /* 0x000fea0003c00000 */
[----:B------:R0:W1:Y:S02]  /*1a970*/  SHFL.IDX P6, R14, R13, R12, R11 ;  /* 0x0000000c0d0e7389 */ /* 0x00006400000c000b */
[----:B01----:R-:W-:Y:S01]  /*1a980*/  ENDCOLLECTIVE ;  /* 0x000000000000791b */ /* 0x003fe20003800000 */
.L_x_2452:
        /* <DEDUP_REMOVED lines=15> */
.L_x_2453:
[----:B------:R-:W-:Y:S02]  /*1aa80*/  IMAD.MOV.U32 R13, RZ, RZ, R4 ;  /* 0x000000ffff0d7224 */ /* 0x000fe400078e0004 */
[----:B------:R-:W-:Y:S02]  /*1aa90*/  IMAD.MOV.U32 R12, RZ, RZ, 0x2 ;  /* 0x00000002ff0c7424 */ /* 0x000fe400078e00ff */
[----:B------:R-:W-:-:S07]  /*1aaa0*/  IMAD.MOV.U32 R3, RZ, RZ, R14 ;  /* 0x000000ffff037224 */ /* 0x000fce00078e000e */
[----:B------:R-:W-:Y:S05]  /*1aab0*/  WARPSYNC.COLLECTIVE R15, `(.L_x_2454) ;  /* 0x000000000f087348 */ /* 0x000fea0003c00000 */
[----:B------:R0:W1:Y:S02]  /*1aac0*/  SHFL.IDX P6, R14, R13, R12, R11 ;  /* 0x0000000c0d0e7389 */ /* 0x00006400000c000b */
[----:B01----:R-:W-:Y:S01]  /*1aad0*/  ENDCOLLECTIVE ;  /* 0x000000000000791b */ /* 0x003fe20003800000 */
.L_x_2454:
        /* <DEDUP_REMOVED lines=16> */
.L_x_2455:
[----:B------:R-:W-:Y:S02]  /*1abe0*/  IMAD.MOV.U32 R13, RZ, RZ, R4 ;  /* 0x000000ffff0d7224 */ /* 0x000fe400078e0004 */
[----:B------:R-:W-:Y:S02]  /*1abf0*/  IMAD.MOV.U32 R12, RZ, RZ, 0x3 ;  /* 0x00000003ff0c7424 */ /* 0x000fe400078e00ff */
[----:B------:R-:W-:-:S07]  /*1ac00*/  IMAD.MOV.U32 R3, RZ, RZ, R14 ;  /* 0x000000ffff037224 */ /* 0x000fce00078e000e */
[----:B------:R-:W-:Y:S05]  /*1ac10*/  WARPSYNC.COLLECTIVE R15, `(.L_x_2456) ;  /* 0x000000000f087348 */ /* 0x000fea0003c00000 */
[----:B------:R0:W1:Y:S02]  /*1ac20*/  SHFL.IDX P6, R14, R13, R12, R11 ;  /* 0x0000000c0d0e7389 */ /* 0x00006400000c000b */
[----:B01----:R-:W-:Y:S01]  /*1ac30*/  ENDCOLLECTIVE ;  /* 0x000000000000791b */ /* 0x003fe20003800000 */
.L_x_2456:
        /* <DEDUP_REMOVED lines=10> */
.L_x_2457:
[----:B------:R-:W-:Y:S01]  /*1ace0*/  @!PT LDS RZ, [RZ] ;  /* 0x00000000fffff984 */ /* 0x000fe20000000800 */
[----:B------:R-:W-:Y:S01]  /*1acf0*/  @!PT LDS RZ, [RZ] ;  /* 0x00000000fffff984 */ /* 0x000fe20000000800 */
[----:B------:R-:W-:Y:S01]  /*1ad00*/  @!PT LDS RZ, [RZ] ;  /* 0x00000000fffff984 */ /* 0x000fe20000000800 */
[----:B------:R2:W-:Y:S01]  /*1ad10*/  @!P0 LDGSTS.E.BYPASS.LTC128B.128 [R7+0x21400], desc[UR54][R2.64], !P1 ;  /* 0x2140000002078fae */ /* 0x0005e2000c901d76 */
[----:B------:R-:W-:Y:S01]  /*1ad20*/  IMAD.MOV.U32 R0, RZ, RZ, R14 ;  /* 0x000000ffff007224 */ /* 0x000fe200078e000e */
[----:B------:R-:W-:Y:S06]  /*1ad30*/  BRA `(.L_x_2458) ;  /* 0xffffffc000087947 */ /* 0x000fec000383ffff */
.L_x_2383:
[----:B0-----:R0:W2:Y:S02]  /*1ad40*/  SYNCS.PHASECHK.TRANS64.TRYWAIT P0, [R17+URZ+0x28c20], R0 ;  /* 0x028c2000110075a7 */ /* 0x0010a4000800017f */
[----:B--2---:R-:W-:Y:S05]  /*1ad50*/  @!P0 NANOSLEEP.SYNCS 0x989680 ;  /* 0x009896800000895d */ /* 0x004fea0003900000 */
[----:B------:R-:W2:Y:S02]  /*1ad60*/  @!P0 SYNCS.PHASECHK.TRANS64 P0, [R17+URZ+0x28c20], R0 ;  /* 0x028c2000110085a7 */ /* 0x000ea4000800007f */
[----:B--2---:R-:W-:Y:S05]  /*1ad70*/  @!P0 BRA `(.L_x_2383) ;  /* 0xfffffffc00f08947 */ /* 0x004fea000383ffff */
[----:B------:R-:W-:Y:S05]  /*1ad80*/  BRA `(.L_x_2459) ;  /* 0xffffffc000647947 */ /* 0x000fea000383ffff */
.L_x_2386:
[----:B0-----:R0:W2:Y:S02]  /*1ad90*/  SYNCS.PHASECHK.TRANS64.TRYWAIT P0, [R25+URZ+0x28c60], R0 ;  /* 0x028c6000190075a7 */ /* 0x0010a4000800017f */
[----:B--2---:R-:W-:Y:S05]  /*1ada0*/  @!P0 NANOSLEEP.SYNCS 0x989680 ;  /* 0x009896800000895d */ /* 0x004fea0003900000 */
[----:B------:R-:W2:Y:S02]  /*1adb0*/  @!P0 SYNCS.PHASECHK.TRANS64 P0, [R25+URZ+0x28c60], R0 ;  /* 0x028c6000190085a7 */ /* 0x000ea4000800007f */
[----:B--2---:R-:W-:Y:S05]  /*1adc0*/  @!P0 BRA `(.L_x_2386) ;  /* 0xfffffffc00f08947 */ /* 0x004fea000383ffff */
[----:B------:R-:W-:Y:S05]  /*1add0*/  BRA `(.L_x_2460) ;  /* 0xffffffc000747947 */ /* 0x000fea000383ffff */
.L_x_2387:
        /* <DEDUP_REMOVED lines=8> */
.L_x_2462:
[----:B------:R-:W-:Y:S05]  /*1ae60*/  BSYNC B0 ;  /* 0x0000000000007941 */ /* 0x000fea0003800000 */
.L_x_2461:
        /* <DEDUP_REMOVED lines=15> */
.L_x_2463:
        /* <DEDUP_REMOVED lines=39> */
.L_x_2464:
[----:B------:R-:W-:Y:S02]  /*1b1d0*/  IMAD.MOV.U32 R13, RZ, RZ, R4 ;  /* 0x000000ffff0d7224 */ /* 0x000fe400078e0004 */
[----:B------:R-:W-:-:S07]  /*1b1e0*/  IMAD.MOV.U32 R3, RZ, RZ, R14 ;  /* 0x000000ffff037224 */ /* 0x000fce00078e000e */
[----:B------:R-:W-:Y:S05]  /*1b1f0*/  WARPSYNC.COLLECTIVE R15, `(.L_x_2465) ;  /* 0x000000000f087348 */ /* 0x000fea0003c00000 */
[----:B------:R0:W1:Y:S02]  /*1b200*/  SHFL.IDX P6, R14, R13, R12, R11 ;  /* 0x0000000c0d0e7389 */ /* 0x00006400000c000b */
[----:B01----:R-:W-:Y:S01]  /*1b210*/  ENDCOLLECTIVE ;  /* 0x000000000000791b */ /* 0x003fe20003800000 */
.L_x_2465:
        /* <DEDUP_REMOVED lines=29> */
.L_x_2466:
[----:B------:R-:W-:Y:S02]  /*1b3f0*/  IMAD.MOV.U32 R13, RZ, RZ, R4 ;  /* 0x000000ffff0d7224 */ /* 0x000fe400078e0004 */
[----:B------:R-:W-:-:S07]  /*1b400*/  IMAD.MOV.U32 R7, RZ, RZ, R14 ;  /* 0x000000ffff077224 */ /* 0x000fce00078e000e */
[----:B------:R-:W-:Y:S05]  /*1b410*/  WARPSYNC.COLLECTIVE R15, `(.L_x_2467) ;  /* 0x000000000f087348 */ /* 0x000fea0003c00000 */
[----:B------:R0:W1:Y:S02]  /*1b420*/  SHFL.IDX P6, R14, R13, R12, R11 ;  /* 0x0000000c0d0e7389 */ /* 0x00006400000c000b */
[----:B01----:R-:W-:Y:S01]  /*1b430*/  ENDCOLLECTIVE ;  /* 0x000000000000791b */ /* 0x003fe20003800000 */
.L_x_2467:
        /* <DEDUP_REMOVED lines=29> */
.L_x_2468:
[----:B------:R-:W-:Y:S02]  /*1b610*/  IMAD.MOV.U32 R13, RZ, RZ, R4 ;  /* 0x000000ffff0d7224 */ /* 0x000fe400078e0004 */
[----:B------:R-:W-:-:S07]  /*1b620*/  IMAD.MOV.U32 R6, RZ, RZ, R14 ;  /* 0x000000ffff067224 */ /* 0x000fce00078e000e */
[----:B------:R-:W-:Y:S05]  /*1b630*/  WARPSYNC.COLLECTIVE R15, `(.L_x_2469) ;  /* 0x000000000f087348 */ /* 0x000fea0003c00000 */
[----:B------:R0:W1:Y:S02]  /*1b640*/  SHFL.IDX P6, R14, R13, R12, R11 ;  /* 0x0000000c0d0e7389 */ /* 0x00006400000c000b */
[----:B01----:R-:W-:Y:S01]  /*1b650*/  ENDCOLLECTIVE ;  /* 0x000000000000791b */ /* 0x003fe20003800000 */
.L_x_2469:
[----:B------:R-:W-:Y:S01]  /*1b660*/  IMAD.MOV.U32 R2, RZ, RZ, R14 ;  /* 0x000000ffff027224 */ /* 0x000fe200078e000e */
[----:B------:R-:W-:Y:S06]  /*1b670*/  BRA `(.L_x_2470) ;  /* 0xffffffbc00fc7947 */ /* 0x000fec000383ffff */
.L_x_2394:
[----:B0-----:R0:W2:Y:S02]  /*1b680*/  SYNCS.PHASECHK.TRANS64.TRYWAIT P0, [R6+URZ+0x28c40], R19 ;  /* 0x028c4013060075a7 */ /* 0x0010a4000800017f */
[----:B--2---:R-:W-:Y:S05]  /*1b690*/  @!P0 NANOSLEEP.SYNCS 0x989680 ;  /* 0x009896800000895d */ /* 0x004fea0003900000 */
[----:B------:R-:W2:Y:S02]  /*1b6a0*/  @!P0 SYNCS.PHASECHK.TRANS64 P0, [R6+URZ+0x28c40], R19 ;  /* 0x028c4013060085a7 */ /* 0x000ea4000800007f */
[----:B--2---:R-:W-:Y:S05]  /*1b6b0*/  @!P0 BRA `(.L_x_2394) ;  /* 0xfffffffc00f08947 */ /* 0x004fea000383ffff */
[----:B------:R-:W-:Y:S05]  /*1b6c0*/  BRA `(.L_x_2471) ;  /* 0xffffffc400847947 */ /* 0x000fea000383ffff */
.L_x_2395:
        /* <DEDUP_REMOVED lines=8> */
.L_x_2473:
[----:B------:R-:W-:Y:S05]  /*1b750*/  BSYNC B1 ;  /* 0x0000000000017941 */ /* 0x000fea0003800000 */
.L_x_2472:
        /* <DEDUP_REMOVED lines=9> */
.L_x_2474:
[----:B------:R-:W-:Y:S02]  /*1b7f0*/  IMAD.MOV.U32 R13, RZ, RZ, R25 ;  /* 0x000000ffff0d7224 */ /* 0x000fe400078e0019 */
[----:B------:R-:W-:Y:S02]  /*1b800*/  IMAD.MOV.U32 R12, RZ, RZ, 0x1 ;  /* 0x00000001ff0c7424 */ /* 0x000fe400078e00ff */
[----:B------:R-:W-:-:S07]  /*1b810*/  IMAD.MOV.U32 R2, RZ, RZ, R14 ;  /* 0x000000ffff027224 */ /* 0x000fce00078e000e */
[----:B------:R-:W-:Y:S05]  /*1b820*/  WARPSYNC.COLLECTIVE R15, `(.L_x_2475) ;  /* 0x000000000f087348 */ /* 0x000fea0003c00000 */
[----:B------:R0:W1:Y:S02]  /*1b830*/  SHFL.IDX P6, R14, R13, R12, R11 ;  /* 0x0000000c0d0e7389 */ /* 0x00006400000c000b */
[----:B01----:R-:W-:Y:S01]  /*1b840*/  ENDCOLLECTIVE ;  /* 0x000000000000791b */ /* 0x003fe20003800000 */
.L_x_2475:
        /* <DEDUP_REMOVED lines=11> */
.L_x_2476:
[----:B------:R-:W-:Y:S02]  /*1b900*/  IMAD.MOV.U32 R13, RZ, RZ, R25 ;  /* 0x000000ffff0d7224 */ /* 0x000fe400078e0019 */
[----:B------:R-:W-:Y:S02]  /*1b910*/  IMAD.MOV.U32 R12, RZ, RZ, 0x2 ;  /* 0x00000002ff0c7424 */ /* 0x000fe400078e00ff */
[----:B------:R-:W-:-:S07]  /*1b920*/  IMAD.MOV.U32 R2, RZ, RZ, R14 ;  /* 0x000000ffff027224 */ /* 0x000fce00078e000e */
[----:B------:R-:W-:Y:S05]  /*1b930*/  WARPSYNC.COLLECTIVE R15, `(.L_x_2477) ;  /* 0x000000000f087348 */ /* 0x000fea0003c00000 */
[----:B------:R0:W1:Y:S02]  /*1b940*/  SHFL.IDX P6, R14, R13, R12, R11 ;  /* 0x0000000c0d0e7389 */ /* 0x00006400000c000b */
[----:B01----:R-:W-:Y:S01]  /*1b950*/  ENDCOLLECTIVE ;  /* 0x000000000000791b */ /* 0x003fe20003800000 */
.L_x_2477:
        /* <DEDUP_REMOVED lines=11> */
.L_x_2478:
[----:B------:R-:W-:Y:S02]  /*1ba10*/  IMAD.MOV.U32 R13, RZ, RZ, R25 ;  /* 0x000000ffff0d7224 */ /* 0x000fe400078e0019 */
[----:B------:R-:W-:Y:S02]  /*1ba20*/  IMAD.MOV.U32 R12, RZ, RZ, 0x3 ;  /* 0x00000003ff0c7424 */ /* 0x000fe400078e00ff */
[----:B------:R-:W-:-:S07]  /*1ba30*/  IMAD.MOV.U32 R2, RZ, RZ, R14 ;  /* 0x000000ffff027224 */ /* 0x000fce00078e000e */
[----:B------:R-:W-:Y:S05]  /*1ba40*/  WARPSYNC.COLLECTIVE R15, `(.L_x_2479) ;  /* 0x000000000f087348 */ /* 0x000fea0003c00000 */
[----:B------:R0:W1:Y:S02]  /*1ba50*/  SHFL.IDX P6, R14, R13, R12, R11 ;  /* 0x0000000c0d0e7389 */ /* 0x00006400000c000b */
[----:B01----:R-:W-:Y:S01]  /*1ba60*/  ENDCOLLECTIVE ;  /* 0x000000000000791b */ /* 0x003fe20003800000 */
.L_x_2479:
        /* <DEDUP_REMOVED lines=11> */
.L_x_2480:
[----:B------:R-:W-:Y:S01]  /*1bb20*/  IMAD.MOV.U32 R2, RZ, RZ, R14 ;  /* 0x000000ffff027224 */ /* 0x000fe200078e000e */
[----:B------:R-:W-:Y:S06]  /*1bb30*/  BRA `(.L_x_2481) ;  /* 0xffffffc4000c7947 */ /* 0x000fec000383ffff */
.L_x_2400:
[----:B---3--:R3:W4:Y:S02]  /*1bb40*/  SYNCS.PHASECHK.TRANS64.TRYWAIT P0, [R6+URZ+0x28c60], R19 ;  /* 0x028c6013060075a7 */ /* 0x008724000800017f */
[----:B----4-:R-:W-:Y:S05]  /*1bb50*/  @!P0 NANOSLEEP.SYNCS 0x989680 ;  /* 0x009896800000895d */ /* 0x010fea0003900000 */
[----:B------:R-:W4:Y:S02]  /*1bb60*/  @!P0 SYNCS.PHASECHK.TRANS64 P0, [R6+URZ+0x28c60], R19 ;  /* 0x028c6013060085a7 */ /* 0x000f24000800007f */
[----:B----4-:R-:W-:Y:S05]  /*1bb70*/  @!P0 BRA `(.L_x_2400) ;  /* 0xfffffffc00f08947 */ /* 0x010fea000383ffff */
[----:B------:R-:W-:Y:S05]  /*1bb80*/  BRA `(.L_x_2482) ;  /* 0xffffffc4005c7947 */ /* 0x000fea000383ffff */
.L_x_2401:
        /* <DEDUP_REMOVED lines=8> */
.L_x_2484:
[----:B------:R-:W-:Y:S05]  /*1bc10*/  BSYNC B1 ;  /* 0x0000000000017941 */ /* 0x000fea0003800000 */
.L_x_2483:
        /* <DEDUP_REMOVED lines=13> */
.L_x_2485:
        /* <DEDUP_REMOVED lines=17> */
.L_x_2486:
        /* <DEDUP_REMOVED lines=16> */
.L_x_2487:
        /* <DEDUP_REMOVED lines=19> */
.L_x_2488:
        /* <DEDUP_REMOVED lines=14> */
.L_x_2489:
        /* <DEDUP_REMOVED lines=16> */
.L_x_2490:
        /* <DEDUP_REMOVED lines=14> */
.L_x_2491:
[----:B------:R-:W-:Y:S05]  /*1c2f0*/  BRA `(.L_x_2492) ;  /* 0xffffffc000c07947 */ /* 0x000fea000383ffff */
.L_x_2409:
        /* <DEDUP_REMOVED lines=8> */
.L_x_2494:
[----:B------:R-:W-:Y:S05]  /*1c380*/  BSYNC B0 ;  /* 0x0000000000007941 */ /* 0x000fea0003800000 */
.L_x_2493:
        /* <DEDUP_REMOVED lines=9> */
.L_x_2495:
[----:B------:R-:W-:Y:S02]  /*1c420*/  ULDC UR4, c[0x0][0xc3c] ;  /* 0x00030f0000047ab9 */ /* 0x000fe40000000800 */
[----:B------:R-:W-:-:S13]  /*1c430*/  ISETP.GE.OR P1, PT, R9, UR4, !P0 ;  /* 0x0000000409007c0c */ /* 0x000fda000c726670 */
[----:B------:R-:W0:Y:S08]  /*1c440*/  @!P1 LDC.64 R2, c[0x0][0xc80] ;  /* 0x00032000ff029b82 */ /* 0x000e300000000a00 */
[----:B------:R-:W1:Y:S01]  /*1c450*/  @!P1 LDC.64 R4, c[0x0][0xc78] ;  /* 0x00031e00ff049b82 */ /* 0x000e620000000a00 */
[----:B------:R-:W-:Y:S01]  /*1c460*/  CS2R R24, SRZ ;  /* 0x0000000000187805 */ /* 0x000fe2000001ff00 */
[----:B------:R-:W-:-:S02]  /*1c470*/  IMAD.MOV.U32 R8, RZ, RZ, RZ ;  /* 0x000000ffff087224 */ /* 0x000fc400078e00ff */
[----:B------:R-:W-:Y:S02]  /*1c480*/  IMAD.MOV.U32 R11, RZ, RZ, RZ ;  /* 0x000000ffff0b7224 */ /* 0x000fe400078e00ff */
[----:B------:R-:W-:Y:S02]  /*1c490*/  IMAD.MOV.U32 R6, RZ, RZ, R14 ;  /* 0x000000ffff067224 */ /* 0x000fe400078e000e */
[----:B0-----:R-:W-:-:S05]  /*1c4a0*/  @!P1 IMAD.WIDE R2, R9, 0x4, R2 ;  /* 0x0000000409029825 */ /* 0x001fca00078e0202 */
[----:B------:R1:W2:Y:S02]  /*1c4b0*/  @!P1 LDG.E R7, desc[UR54][R2.64] ;  /* 0x0000003602079981 */ /* 0x0002a4000c1e1900 */
[----:B-1----:R-:W-:-:S05]  /*1c4c0*/  @!P1 IMAD.WIDE R2, R9, 0x4, R4 ;  /* 0x0000000409029825 */ /* 0x002fca00078e0204 */
[----:B------:R-:W3:Y:S01]  /*1c4d0*/  @!P1 LDG.E R4, desc[UR54][R2.64] ;  /* 0x0000003602049981 */ /* 0x000ee2000c1e1900 */
[C---:B------:R-:W-:Y:S02]  /*1c4e0*/  ISETP.GE.U32.AND P2, PT, R10.reuse, 0x2, PT ;  /* 0x000000020a00780c */ /* 0x040fe40003f46070 */
[C---:B------:R-:W-:Y:S02]  /*1c4f0*/  ISETP.GE.U32.AND P3, PT, R10.reuse, 0x4, PT ;  /* 0x000000040a00780c */ /* 0x040fe40003f66070 */
        /* <DEDUP_REMOVED lines=9> */
.L_x_2496:
[----:B------:R-:W-:Y:S01]  /*1c590*/  IMAD.MOV.U32 R12, RZ, RZ, 0x2 ;  /* 0x00000002ff0c7424 */ /* 0x000fe200078e00ff */
[----:B------:R-:W-:-:S05]  /*1c5a0*/  SEL R4, R14, RZ, P1 ;  /* 0x000000ff0e047207 */ /* 0x000fca0000800000 */
[----:B------:R-:W-:-:S04]  /*1c5b0*/  IMAD.IADD R4, R13, 0x1, R4 ;  /* 0x000000010d047824 */ /* 0x000fc800078e0204 */
[----:B------:R-:W-:-:S07]  /*1c5c0*/  IMAD.MOV.U32 R13, RZ, RZ, R4 ;  /* 0x000000ffff0d7224 */ /* 0x000fce00078e0004 */
[----:B------:R-:W-:Y:S05]  /*1c5d0*/  WARPSYNC.COLLECTIVE R15, `(.L_x_2497) ;  /* 0x000000000f087348 */ /* 0x000fea0003c00000 */
[----:B------:R0:W1:Y:S02]  /*1c5e0*/  SHFL.UP P6, R14, R13, R12, R11 ;  /* 0x0400000c0d0e7389 */ /* 0x00006400000c000b */
[----:B01----:R-:W-:Y:S01]  /*1c5f0*/  ENDCOLLECTIVE ;  /* 0x000000000000791b */ /* 0x003fe20003800000 */
.L_x_2497:
[----:B------:R-:W-:Y:S01]  /*1c600*/  IMAD.MOV.U32 R12, RZ, RZ, 0x4 ;  /* 0x00000004ff0c7424 */ /* 0x000fe200078e00ff */
[----:B------:R-:W-:-:S05]  /*1c610*/  SEL R3, R14, RZ, P2 ;  /* 0x000000ff0e037207 */ /* 0x000fca0001000000 */
[----:B------:R-:W-:-:S04]  /*1c620*/  IMAD.IADD R2, R4, 0x1, R3 ;  /* 0x0000000104027824 */ /* 0x000fc800078e0203 */
[----:B------:R-:W-:-:S07]  /*1c630*/  IMAD.MOV.U32 R13, RZ, RZ, R2 ;  /* 0x000000ffff0d7224 */ /* 0x000fce00078e0002 */
[----:B------:R-:W-:Y:S05]  /*1c640*/  WARPSYNC.COLLECTIVE R15, `(.L_x_2498) ;  /* 0x000000000f087348 */ /* 0x000fea0003c00000 */
[----:B------:R0:W1:Y:S02]  /*1c650*/  SHFL.UP P6, R14, R13, R12, R11 ;  /* 0x0400000c0d0e7389 */ /* 0x00006400000c000b */
[----:B01----:R-:W-:Y:S01]  /*1c660*/  ENDCOLLECTIVE ;  /* 0x000000000000791b */ /* 0x003fe20003800000 */
.L_x_2498:
[----:B------:R-:W-:Y:S01]  /*1c670*/  IMAD.MOV.U32 R12, RZ, RZ, 0x8 ;  /* 0x00000008ff0c7424 */ /* 0x000fe200078e00ff */
[----:B------:R-:W-:-:S05]  /*1c680*/  SEL R3, R14, RZ, P3 ;  /* 0x000000ff0e037207 */ /* 0x000fca0001800000 */
[----:B------:R-:W-:-:S04]  /*1c690*/  IMAD.IADD R3, R2, 0x1, R3 ;  /* 0x0000000102037824 */ /* 0x000fc800078e0203 */
[----:B------:R-:W-:-:S07]  /*1c6a0*/  IMAD.MOV.U32 R13, RZ, RZ, R3 ;  /* 0x000000ffff0d7224 */ /* 0x000fce00078e0003 */
[----:B------:R-:W-:Y:S05]  /*1c6b0*/  WARPSYNC.COLLECTIVE R15, `(.L_x_2499) ;  /* 0x000000000f087348 */ /* 0x000fea0003c00000 */
[----:B------:R0:W1:Y:S02]  /*1c6c0*/  SHFL.UP P6, R14, R13, R12, R11 ;  /* 0x0400000c0d0e7389 */ /* 0x00006400000c000b */
[----:B01----:R-:W-:Y:S01]  /*1c6d0*/  ENDCOLLECTIVE ;  /* 0x000000000000791b */ /* 0x003fe20003800000 */
.L_x_2499:
[----:B------:R-:W-:Y:S01]  /*1c6e0*/  IMAD.MOV.U32 R12, RZ, RZ, 0x10 ;  /* 0x00000010ff0c7424 */ /* 0x000fe200078e00ff */
[----:B------:R-:W-:-:S05]  /*1c6f0*/  SEL R4, R14, RZ, P4 ;  /* 0x000000ff0e047207 */ /* 0x000fca0002000000 */
[----:B------:R-:W-:-:S04]  /*1c700*/  IMAD.IADD R4, R3, 0x1, R4 ;  /* 0x0000000103047824 */ /* 0x000fc800078e0204 */
[----:B------:R-:W-:-:S07]  /*1c710*/  IMAD.MOV.U32 R13, RZ, RZ, R4 ;  /* 0x000000ffff0d7224 */ /* 0x000fce00078e0004 */
[----:B------:R-:W-:Y:S05]  /*1c720*/  WARPSYNC.COLLECTIVE R15, `(.L_x_2500) ;  /* 0x000000000f087348 */ /* 0x000fea0003c00000 */
[----:B------:R0:W1:Y:S02]  /*1c730*/  SHFL.UP P6, R14, R13, R12, R11 ;  /* 0x0400000c0d0e7389 */ /* 0x00006400000c000b */
[----:B01----:R-:W-:Y:S01]  /*1c740*/  ENDCOLLECTIVE ;  /* 0x000000000000791b */ /* 0x003fe20003800000 */
.L_x_2500:
        /* <DEDUP_REMOVED lines=8> */
.L_x_2501:
[----:B------:R-:W-:Y:S05]  /*1c7d0*/  BRA `(.L_x_2502) ;  /* 0xffffffc4005c7947 */ /* 0x000fea000383ffff */
.L_x_2412:
[----:B------:R-:W-:Y:S01]  /*1c7e0*/  BSSY B0, `(.L_x_2503) ;  /* 0x0000007000007945 */ /* 0x000fe20003800000 */
[----:B------:R-:W-:Y:S02]  /*1c7f0*/  IMAD.MOV.U32 R12, RZ, RZ, 0x1 ;  /* 0x00000001ff0c7424 */ /* 0x000fe400078e00ff */
[----:B------:R-:W-:Y:S02]  /*1c800*/  IMAD.MOV.U32 R11, RZ, RZ, RZ ;  /* 0x000000ffff0b7224 */ /* 0x000fe400078e00ff */
[----:B------:R-:W-:-:S07]  /*1c810*/  IMAD.MOV.U32 R15, RZ, RZ, -0x1 ;  /* 0xffffffffff0f7424 */ /* 0x000fce00078e00ff */
[----:B------:R-:W-:Y:S05]  /*1c820*/  WARPSYNC.COLLECTIVE R15, `(.L_x_2504) ;  /* 0x000000000f087348 */ /* 0x000fea0003c00000 */
[----:B------:R0:W1:Y:S02]  /*1c830*/  SHFL.UP P6, R14, R13, R12, R11 ;  /* 0x0400000c0d0e7389 */ /* 0x00006400000c000b */
[----:B01----:R-:W-:Y:S01]  /*1c840*/  ENDCOLLECTIVE ;  /* 0x000000000000791b */ /* 0x003fe20003800000 */
.L_x_2504:
[----:B------:R-:W-:Y:S05]  /*1c850*/  BSYNC B0 ;  /* 0x0000000000007941 */ /* 0x000fea0003800000 */
.L_x_2503:
        /* <DEDUP_REMOVED lines=8> */
.L_x_2505:
[----:B------:R-:W-:Y:S01]  /*1c8e0*/  IMAD.MOV.U32 R12, RZ, RZ, 0x4 ;  /* 0x00000004ff0c7424 */ /* 0x000fe200078e00ff */
[----:B------:R-:W-:-:S05]  /*1c8f0*/  SEL R2, R14, RZ, P2 ;  /* 0x000000ff0e027207 */ /* 0x000fca0001000000 */
[----:B------:R-:W-:-:S04]  /*1c900*/  IMAD.IADD R2, R13, 0x1, R2 ;  /* 0x000000010d027824 */ /* 0x000fc800078e0202 */
[----:B------:R-:W-:-:S07]  /*1c910*/  IMAD.MOV.U32 R13, RZ, RZ, R2 ;  /* 0x000000ffff0d7224 */ /* 0x000fce00078e0002 */
[----:B------:R-:W-:Y:S05]  /*1c920*/  WARPSYNC.COLLECTIVE R15, `(.L_x_2506) ;  /* 0x000000000f087348 */ /* 0x000fea0003c00000 */
[----:B------:R0:W1:Y:S02]  /*1c930*/  SHFL.UP P6, R14, R13, R12, R11 ;  /* 0x0400000c0d0e7389 */ /* 0x00006400000c000b */
[----:B01----:R-:W-:Y:S01]  /*1c940*/  ENDCOLLECTIVE ;  /* 0x000000000000791b */ /* 0x003fe20003800000 */
.L_x_2506:
[----:B------:R-:W-:Y:S01]  /*1c950*/  IMAD.MOV.U32 R12, RZ, RZ, 0x8 ;  /* 0x00000008ff0c7424 */ /* 0x000fe200078e00ff */
[----:B------:R-:W-:-:S05]  /*1c960*/  SEL R3, R14, RZ, P3 ;  /* 0x000000ff0e037207 */ /* 0x000fca0001800000 */
[----:B------:R-:W-:-:S04]  /*1c970*/  IMAD.IADD R3, R2, 0x1, R3 ;  /* 0x0000000102037824 */ /* 0x000fc800078e0203 */
[----:B------:R-:W-:-:S07]  /*1c980*/  IMAD.MOV.U32 R13, RZ, RZ, R3 ;  /* 0x000000ffff0d7224 */ /* 0x000fce00078e0003 */
[----:B------:R-:W-:Y:S05]  /*1c990*/  WARPSYNC.COLLECTIVE R15, `(.L_x_2507) ;  /* 0x000000000f087348 */ /* 0x000fea0003c00000 */
[----:B------:R0:W1:Y:S02]  /*1c9a0*/  SHFL.UP P6, R14, R13, R12, R11 ;  /* 0x0400000c0d0e7389 */ /* 0x00006400000c000b */
[----:B01----:R-:W-:Y:S01]  /*1c9b0*/  ENDCOLLECTIVE ;  /* 0x000000000000791b */ /* 0x003fe20003800000 */
.L_x_2507:
[----:B------:R-:W-:Y:S01]  /*1c9c0*/  IMAD.MOV.U32 R12, RZ, RZ, 0x10 ;  /* 0x00000010ff0c7424 */ /* 0x000fe200078e00ff */
[----:B------:R-:W-:-:S05]  /*1c9d0*/  SEL R4, R14, RZ, P4 ;  /* 0x000000ff0e047207 */ /* 0x000fca0002000000 */
[----:B------:R-:W-:-:S04]  /*1c9e0*/  IMAD.IADD R4, R3, 0x1, R4 ;  /* 0x0000000103047824 */ /* 0x000fc800078e0204 */
[----:B------:R-:W-:-:S07]  /*1c9f0*/  IMAD.MOV.U32 R13, RZ, RZ, R4 ;  /* 0x000000ffff0d7224 */ /* 0x000fce00078e0004 */
[----:B------:R-:W-:Y:S05]  /*1ca00*/  WARPSYNC.COLLECTIVE R15, `(.L_x_2508) ;  /* 0x000000000f087348 */ /* 0x000fea0003c00000 */
[----:B------:R0:W1:Y:S02]  /*1ca10*/  SHFL.UP P6, R14, R13, R12, R11 ;  /* 0x0400000c0d0e7389 */ /* 0x00006400000c000b */
[----:B01----:R-:W-:Y:S01]  /*1ca20*/  ENDCOLLECTIVE ;  /* 0x000000000000791b */ /* 0x003fe20003800000 */
.L_x_2508:
        /* <DEDUP_REMOVED lines=8> */
.L_x_2509:
[----:B------:R-:W-:Y:S05]  /*1cab0*/  BRA `(.L_x_2510) ;  /* 0xffffffc400487947 */ /* 0x000fea000383ffff */
.L_x_2414:
[----:B------:R-:W-:Y:S01]  /*1cac0*/  BSSY B0, `(.L_x_2511) ;  /* 0x0000006000007945 */ /* 0x000fe20003800000 */
[----:B------:R-:W-:Y:S01]  /*1cad0*/  PLOP3.LUT P6, PT, P6, PT, PT, 0x8, 0x0 ;  /* 0x000000000000781c */ /* 0x000fe200037ce170 */
[----:B------:R-:W-:-:S12]  /*1cae0*/  IMAD.MOV.U32 R15, RZ, RZ, -0x1 ;  /* 0xffffffffff0f7424 */ /* 0x000fd800078e00ff */
[----:B0-----:R-:W-:Y:S05]  /*1caf0*/  WARPSYNC.COLLECTIVE R15, `(.L_x_2512) ;  /* 0x000000000f087348 */ /* 0x001fea0003c00000 */
[----:B------:R-:W-:Y:S01]  /*1cb00*/  VOTE.ANY R14, PT, P6 ;  /* 0x00000000000e7806 */ /* 0x000fe200030e0100 */
[----:B0-----:R-:W-:Y:S06]  /*1cb10*/  ENDCOLLECTIVE ;  /* 0x000000000000791b */ /* 0x001fec0003800000 */
.L_x_2512:
[----:B------:R-:W-:Y:S05]  /*1cb20*/  BSYNC B0 ;  /* 0x0000000000007941 */ /* 0x000fea0003800000 */
.L_x_2511:
[----:B------:R-:W-:Y:S02]  /*1cb30*/  IMAD.MOV.U32 R2, RZ, RZ, R14 ;  /* 0x000000ffff027224 */ /* 0x000fe400078e000e */
[----:B------:R-:W-:Y:S02]  /*1cb40*/  IMAD.MOV.U32 R13, RZ, RZ, R25 ;  /* 0x000000ffff0d7224 */ /* 0x000fe400078e0019 */
[----:B------:R0:W1:Y:S01]  /*1cb50*/  POPC R12, R2 ;  /* 0x00000002000c7309 */ /* 0x0000620000000000 */
[----:B------:R-:W-:Y:S02]  /*1cb60*/  IMAD.MOV.U32 R11, RZ, RZ, 0x1f ;  /* 0x0000001fff0b7424 */ /* 0x000fe400078e00ff */
[----:B------:R-:W-:-:S07]  /*1cb70*/  IMAD.MOV.U32 R15, RZ, RZ, -0x1 ;  /* 0xffffffffff0f7424 */ /* 0x000fce00078e00ff */
[----:B01----:R-:W-:Y:S05]  /*1cb80*/  WARPSYNC.COLLECTIVE R15, `(.L_x_2513) ;  /* 0x000000000f087348 */ /* 0x003fea0003c00000 */
[----:B-1----:R1:W2:Y:S02]  /*1cb90*/  SHFL.IDX P6, R14, R13, R12, R11 ;  /* 0x0000000c0d0e7389 */ /* 0x0022a400000c000b */
[----:B012---:R-:W-:Y:S01]  /*1cba0*/  ENDCOLLECTIVE ;  /* 0x000000000000791b */ /* 0x007fe20003800000 */
.L_x_2513:
[----:B------:R-:W-:Y:S02]  /*1cbb0*/  IMAD.IADD R27, R12, 0x1, R27 ;  /* 0x000000010c1b7824 */ /* 0x000fe400078e021b */
[----:B------:R-:W-:Y:S02]  /*1cbc0*/  IMAD.MOV.U32 R13, RZ, RZ, R8 ;  /* 0x000000ffff0d7224 */ /* 0x000fe400078e0008 */
[----:B------:R-:W-:-:S07]  /*1cbd0*/  IMAD.MOV.U32 R25, RZ, RZ, R14 ;  /* 0x000000ffff197224 */ /* 0x000fce00078e000e */
[----:B------:R-:W-:Y:S05]  /*1cbe0*/  WARPSYNC.COLLECTIVE R15, `(.L_x_2514) ;  /* 0x000000000f087348 */ /* 0x000fea0003c00000 */
[----:B------:R0:W1:Y:S02]  /*1cbf0*/  SHFL.IDX P6, R14, R13, R12, R11 ;  /* 0x0000000c0d0e7389 */ /* 0x00006400000c000b */
[----:B01----:R-:W-:Y:S01]  /*1cc00*/  ENDCOLLECTIVE ;  /* 0x000000000000791b */ /* 0x003fe20003800000 */
.L_x_2514:
[----:B------:R-:W-:Y:S01]  /*1cc10*/  IMAD.MOV.U32 R8, RZ, RZ, R14 ;  /* 0x000000ffff087224 */ /* 0x000fe200078e000e */
[----:B------:R-:W-:Y:S06]  /*1cc20*/  BRA `(.L_x_2515) ;  /* 0xffffffc4002c7947 */ /* 0x000fec000383ffff */
.L_x_2416:
[----:B------:R-:W-:Y:S01]  /*1cc30*/  BSSY B0, `(.L_x_2516) ;  /* 0x0000007000007945 */ /* 0x000fe20003800000 */
[----:B------:R-:W-:Y:S02]  /*1cc40*/  IMAD.MOV.U32 R13, RZ, RZ, R3 ;  /* 0x000000ffff0d7224 */ /* 0x000fe400078e0003 */
[----:B------:R-:W-:Y:S02]  /*1cc50*/  IMAD.MOV.U32 R11, RZ, RZ, 0x1f ;  /* 0x0000001fff0b7424 */ /* 0x000fe400078e00ff */
[----:B------:R-:W-:-:S07]  /*1cc60*/  IMAD.MOV.U32 R15, RZ, RZ, -0x1 ;  /* 0xffffffffff0f7424 */ /* 0x000fce00078e00ff */
[----:B0-23--:R-:W-:Y:S05]  /*1cc70*/  WARPSYNC.COLLECTIVE R15, `(.L_x_2517) ;  /* 0x000000000f087348 */ /* 0x00dfea0003c00000 */
[----:B------:R1:W4:Y:S02]  /*1cc80*/  SHFL.IDX P6, R14, R13, R12, R11 ;  /* 0x0000000c0d0e7389 */ /* 0x00032400000c000b */
[----:B01234-:R-:W-:Y:S01]  /*1cc90*/  ENDCOLLECTIVE ;  /* 0x000000000000791b */ /* 0x01ffe20003800000 */
.L_x_2517:
[----:B------:R-:W-:Y:S05]  /*1cca0*/  BSYNC B0 ;  /* 0x0000000000007941 */ /* 0x000fea0003800000 */
.L_x_2516:
[----:B------:R-:W-:Y:S01]  /*1ccb0*/  IMAD.MOV.U32 R24, RZ, RZ, R14 ;  /* 0x000000ffff187224 */ /* 0x000fe200078e000e */
[----:B------:R-:W-:Y:S06]  /*1ccc0*/  BRA `(.L_x_2415) ;  /* 0xffffffc4001c7947 */ /* 0x000fec000383ffff */
.L_x_2422:
[----:B-1----:R1:W4:Y:S02]  /*1ccd0*/  SYNCS.PHASECHK.TRANS64.TRYWAIT P0, [R7+URZ+0x28c20], R0 ;  /* 0x028c2000070075a7 */ /* 0x002324000800017f */
[----:B----4-:R-:W-:Y:S05]  /*1cce0*/  @!P0 NANOSLEEP.SYNCS 0x989680 ;  /* 0x009896800000895d */ /* 0x010fea0003900000 */
[----:B------:R-:W4:Y:S02]  /*1ccf0*/  @!P0 SYNCS.PHASECHK.TRANS64 P0, [R7+URZ+0x28c20], R0 ;  /* 0x028c2000070085a7 */ /* 0x000f24000800007f */
[----:B----4-:R-:W-:Y:S05]  /*1cd00*/  @!P0 BRA `(.L_x_2422) ;  /* 0xfffffffc00f08947 */ /* 0x010fea000383ffff */
[----:B------:R-:W-:Y:S05]  /*1cd10*/  BRA `(.L_x_2518) ;  /* 0xffffffcc00747947 */ /* 0x000fea000383ffff */
.L_x_2423:
        /* <DEDUP_REMOVED lines=11> */
.L_x_2520:
[----:B------:R-:W-:Y:S05]  /*1cdd0*/  BSYNC B0 ;  /* 0x0000000000007941 */ /* 0x000fea0003800000 */
.L_x_2519:
[----:B------:R-:W-:Y:S05]  /*1cde0*/  BRA `(.L_x_2521) ;  /* 0xffffffcc005c7947 */ /* 0x000fea000383ffff */
.L_x_2426:
[----:B------:R-:W-:Y:S01]  /*1cdf0*/  BSSY B1, `(.L_x_2522) ;  /* 0x0000006000017945 */ /* 0x000fe20003800000 */
[----:B------:R-:W-:-:S07]  /*1ce00*/  IMAD.MOV.U32 R15, RZ, RZ, -0x1 ;  /* 0xffffffffff0f7424 */ /* 0x000fce00078e00ff */
[----:B0123--:R-:W-:Y:S05]  /*1ce10*/  WARPSYNC.COLLECTIVE R15, `(.L_x_2523) ;  /* 0x000000000f0c7348 */ /* 0x00ffea0003c00000 */
[----:B------:R-:W-:Y:S02]  /*1ce20*/  ELECT P6, UR62, PT ;  /* 0x00000000003e782f */ /* 0x000fe400038c0000 */
[----:B------:R-:W-:Y:S01]  /*1ce30*/  MOV R14, UR62 ;  /* 0x0000003e000e7c02 */ /* 0x000fe20008000f00 */
[----:B0123--:R-:W-:Y:S10]  /*1ce40*/  ENDCOLLECTIVE ;  /* 0x000000000000791b */ /* 0x00fff40003800000 */
.L_x_2523:
[----:B------:R-:W-:Y:S05]  /*1ce50*/  BSYNC B1 ;  /* 0x0000000000017941 */ /* 0x000fea0003800000 */
.L_x_2522:
[----:B------:R-:W-:Y:S05]  /*1ce60*/  BRA `(.L_x_2524) ;  /* 0xffffffcc00547947 */ /* 0x000fea000383ffff */
.L_x_2428:
[----:B-1----:R1:W4:Y:S02]  /*1ce70*/  SYNCS.PHASECHK.TRANS64.TRYWAIT P1, [R5+URZ+0x28c40], R0 ;  /* 0x028c4000050075a7 */ /* 0x002324000802017f */
[----:B----4-:R-:W-:Y:S05]  /*1ce80*/  @!P1 NANOSLEEP.SYNCS 0x989680 ;  /* 0x009896800000995d */ /* 0x010fea0003900000 */
[----:B------:R-:W4:Y:S02]  /*1ce90*/  @!P1 SYNCS.PHASECHK.TRANS64 P1, [R5+URZ+0x28c40], R0 ;  /* 0x028c4000050095a7 */ /* 0x000f24000802007f */
[----:B----4-:R-:W-:Y:S05]  /*1cea0*/  @!P1 BRA `(.L_x_2428) ;  /* 0xfffffffc00f09947 */ /* 0x010fea000383ffff */
[----:B------:R-:W-:Y:S05]  /*1ceb0*/  BRA `(.L_x_2525) ;  /* 0xffffffcc00747947 */ /* 0x000fea000383ffff */
.L_x_2430:
[----:B----4-:R4:W0:Y:S02]  /*1cec0*/  SYNCS.PHASECHK.TRANS64.TRYWAIT P1, [R3+URZ+0x28c40], R2 ;  /* 0x028c4002030075a7 */ /* 0x010824000802017f */
[----:B0-----:R-:W-:Y:S05]  /*1ced0*/  @!P1 NANOSLEEP.SYNCS 0x989680 ;  /* 0x009896800000995d */ /* 0x001fea0003900000 */
[----:B------:R-:W0:Y:S02]  /*1cee0*/  @!P1 SYNCS.PHASECHK.TRANS64 P1, [R3+URZ+0x28c40], R2 ;  /* 0x028c4002030095a7 */ /* 0x000e24000802007f */
[----:B0-----:R-:W-:Y:S05]  /*1cef0*/  @!P1 BRA `(.L_x_2430) ;  /* 0xfffffffc00f09947 */ /* 0x001fea000383ffff */
[----:B------:R-:W-:Y:S05]  /*1cf00*/  BRA `(.L_x_2526) ;  /* 0xffffffcc00807947 */ /* 0x000fea000383ffff */
.L_x_2432:
[----:B------:R0:W0:Y:S02]  /*1cf10*/  SYNCS.PHASECHK.TRANS64.TRYWAIT P1, [R5+URZ+0x28c60], R0 ;  /* 0x028c6000050075a7 */ /* 0x000024000802017f */
[----:B0-----:R-:W-:Y:S05]  /*1cf20*/  @!P1 NANOSLEEP.SYNCS 0x989680 ;  /* 0x009896800000995d */ /* 0x001fea0003900000 */
[----:B------:R-:W0:Y:S02]  /*1cf30*/  @!P1 SYNCS.PHASECHK.TRANS64 P1, [R5+URZ+0x28c60], R0 ;  /* 0x028c6000050095a7 */ /* 0x000e24000802007f */
[----:B0-----:R-:W-:Y:S05]  /*1cf40*/  @!P1 BRA `(.L_x_2432) ;  /* 0xfffffffc00f09947 */ /* 0x001fea000383ffff */
[----:B------:R-:W-:Y:S05]  /*1cf50*/  BRA `(.L_x_2527) ;  /* 0xffffffcc007c7947 */ /* 0x000fea000383ffff */
.L_x_2528:
        /* <DEDUP_REMOVED lines=10> */
.L_x_5836:


//--------------------- .text._ZN7cutlass13device_kernelIN5flash11enable_sm90INS1_16FlashAttnFwdSm90INS1_25CollectiveMainloopFwdSm90ILi2EN4cute5tupleIJNS5_1CILi1EEES8_S8_EEENS6_IJNS7_ILi64EEESA_SA_EEELi512ENS_10bfloat16_tEfNS_4arch4Sm90ELb0ELb1ELb1ELb1ELb1ELb1ELb0ELb0ELb0ELb1ELb1ELb0EEENS1_21CollectiveEpilogueFwdINS6_IJSA_NS7_ILi512EEESA_EEES9_SC_SE_Li256ELb1ELb1ELb1ELb0EEENS1_36VarlenDynamicPersistentTileSchedulerILi64ELi64ELi256ELi128ELb1ELb1ELb1ELb1ELb0ELb1EEEEEEEEEvNT_6ParamsE --------------------------
	.section	.text._ZN7cutlass13device_kernelIN5flash11enable_sm90INS1_16FlashAttnFwdSm90INS1_25CollectiveMainloopFwdSm90ILi2EN4cute5tupleIJNS5_1CILi1EEES8_S8_EEENS6_IJNS7_ILi64EEESA_SA_EEELi512ENS_10bfloat16_tEfNS_4arch4Sm90ELb0ELb1ELb1ELb1ELb1ELb1ELb0ELb0ELb0ELb1ELb1ELb0EEENS1_21CollectiveEpilogueFwdINS6_IJSA_NS7_ILi512EEESA_EEES9_SC_SE_Li256ELb1ELb1ELb1ELb0EEENS1_36VarlenDynamicPersistentTileSchedulerILi64ELi64ELi256ELi128ELb1ELb1ELb1ELb1ELb0ELb1EEEEEEEEEvNT_6ParamsE,"ax",@progbits
	.align	128
.text._ZN7cutlass13device_kernelIN5flash11enable_sm90INS1_16FlashAttnFwdSm90INS1_25CollectiveMainloopFwdSm90ILi2EN4cute5tupleIJNS5_1CILi1EEES8_S8_EEENS6_IJNS7_ILi64EEESA_SA_EEELi512ENS_10bfloat16_tEfNS_4arch4Sm90ELb0ELb1ELb1ELb1ELb1ELb1ELb0ELb0ELb0ELb1ELb1ELb0EEENS1_21CollectiveEpilogueFwdINS6_IJSA_NS7_ILi512EEESA_EEES9_SC_SE_Li256ELb1ELb1ELb1ELb0EEENS1_36VarlenDynamicPersistentTileSchedulerILi64ELi64ELi256ELi128ELb1ELb1ELb1ELb1ELb0ELb1EEEEEEEEEvNT_6ParamsE:
        .type           _ZN7cutlass13device_kernelIN5flash11enable_sm90INS1_16FlashAttnFwdSm90INS1_25CollectiveMainloopFwdSm90ILi2EN4cute5tupleIJNS5_1CILi1EEES8_S8_EEENS6_IJNS7_ILi64EEESA_SA_EEELi512ENS_10bfloat16_tEfNS_4arch4Sm90ELb0ELb1ELb1ELb1ELb1ELb1ELb0ELb0ELb0ELb1ELb1ELb0EEENS1_21CollectiveEpilogueFwdINS6_IJSA_NS7_ILi512EEESA_EEES9_SC_SE_Li256ELb1ELb1ELb1ELb0EEENS1_36VarlenDynamicPersistentTileSchedulerILi64ELi64ELi256ELi128ELb1ELb1ELb1ELb1ELb0ELb1EEEEEEEEEvNT_6ParamsE,@function
        .size           _ZN7cutlass13device_kernelIN5flash11enable_sm90INS1_16FlashAttnFwdSm90INS1_25CollectiveMainloopFwdSm90ILi2EN4cute5tupleIJNS5_1CILi1EEES8_S8_EEENS6_IJNS7_ILi64EEESA_SA_EEELi512ENS_10bfloat16_tEfNS_4arch4Sm90ELb0ELb1ELb1ELb1ELb1ELb1ELb0ELb0ELb0ELb1ELb1ELb0EEENS1_21CollectiveEpilogueFwdINS6_IJSA_NS7_ILi512EEESA_EEES9_SC_SE_Li256ELb1ELb1ELb1ELb0EEENS1_36VarlenDynamicPersistentTileSchedulerILi64ELi64ELi256ELi128ELb1ELb1ELb1ELb1ELb0ELb1EEEEEEEEEvNT_6ParamsE,(.L_x_5837 - _ZN7cutlass13device_kernelIN5flash11enable_sm90INS1_16FlashAttnFwdSm90INS1_25CollectiveMainloopFwdSm90ILi2EN4cute5tupleIJNS5_1CILi1EEES8_S8_EEENS6_IJNS7_ILi64EEESA_SA_EEELi512ENS_10bfloat16_tEfNS_4arch4Sm90ELb0ELb1ELb1ELb1ELb1ELb1ELb0ELb0ELb0ELb1ELb1ELb0EEENS1_21CollectiveEpilogueFwdINS6_IJSA_NS7_ILi512EEESA_EEES9_SC_SE_Li256ELb1ELb1ELb1ELb0EEENS1_36VarlenDynamicPersistentTileSchedulerILi64ELi64ELi256ELi128ELb1ELb1ELb1ELb1ELb0ELb1EEEEEEEEEvNT_6ParamsE)
        .other          _ZN7cutlass13device_kernelIN5flash11enable_sm90INS1_16FlashAttnFwdSm90INS1_25CollectiveMainloopFwdSm90ILi2EN4cute5tupleIJNS5_1CILi1EEES8_S8_EEENS6_IJNS7_ILi64EEESA_SA_EEELi512ENS_10bfloat16_tEfNS_4arch4Sm90ELb0ELb1ELb1ELb1ELb1ELb1ELb0ELb0ELb0ELb1ELb1ELb0EEENS1_21CollectiveEpilogueFwdINS6_IJSA_NS7_ILi512EEESA_EEES9_SC_SE_Li256ELb1ELb1ELb1ELb0EEENS1_36VarlenDynamicPersistentTileSchedulerILi64ELi64ELi256ELi128ELb1ELb1ELb1ELb1ELb0ELb1EEEEEEEEEvNT_6ParamsE,@"STO_CUDA_ENTRY STV_DEFAULT"
_ZN7cutlass13device_kernelIN5flash11enable_sm90INS1_16FlashAttnFwdSm90INS1_25CollectiveMainloopFwdSm90ILi2EN4cute5tupleIJNS5_1CILi1EEES8_S8_EEENS6_IJNS7_ILi64EEESA_SA_EEELi512ENS_10bfloat16_tEfNS_4arch4Sm90ELb0ELb1ELb1ELb1ELb1ELb1ELb0ELb0ELb0ELb1ELb1ELb0EEENS1_21CollectiveEpilogueFwdINS6_IJSA_NS7_ILi512EEESA_EEES9_SC_SE_Li256ELb1ELb1ELb1ELb0EEENS1_36VarlenDynamicPersistentTileSchedulerILi64ELi64ELi256ELi128ELb1ELb1ELb1ELb1ELb0ELb1EEEEEEEEEvNT_6ParamsE:
        /* <DEDUP_REMOVED lines=18> */
.L_x_2530:
[----:B------:R-:W-:Y:S05]  /*0120*/  BSYNC B0 ;  /* 0x0000000000007941 */ /* 0x000fea0003800000 */
.L_x_2529:
        /* <DEDUP_REMOVED lines=37> */
.L_x_2531:
        /* <DEDUP_REMOVED lines=22> */
.L_x_2532:
        /* <DEDUP_REMOVED lines=18> */
.L_x_2533:
        /* <DEDUP_REMOVED lines=22> */
.L_x_2534:
        /* <DEDUP_REMOVED lines=22> */
.L_x_2535:
        /* <DEDUP_REMOVED lines=8> */
.L_x_2538:
        /* <DEDUP_REMOVED lines=25> */
[CC--:B------:R-:W-:Y:S02]  /*0ad0*/  LEA.HI R4, R3.reuse, R0.reuse, RZ, 0x4 ;  /* 0x0000000003047211 */ /* 0x0c0fe400078f20ff */
[----:B------:R-:W-:-:S02]  /*0ae0*/  LEA.HI R5, R3, R0, RZ, 0x5 ;  /* 0x0000000003057211 */ /* 0x000fc400078f28ff */
[CC--:B------:R-:W-:Y:S02]  /*0af0*/  LEA.HI R6, R3.reuse, R0.reuse, RZ, 0x7 ;  /* 0x0000000003067211 */ /* 0x0c0fe400078f38ff */
[CC--:B------:R-:W-:Y:S02]  /*0b00*/  LEA.HI R10, R3.reuse, R0.reuse, RZ, 0x2 ;  /* 0x00000000030a7211 */ /* 0x0c0fe400078f10ff */
[----:B------:R-:W-:Y:S02]  /*0b10*/  LEA.HI R3, R3, R0, RZ, 0x3 ;  /* 0x0000000003037211 */ /* 0x000fe400078f18ff */
[----:B------:R-:W-:Y:S02]  /*0b20*/  SHF.R.S32.HI R208, RZ, 0x5, R5 ;  /* 0x00000005ffd07819 */ /* 0x000fe40000011405 */
[----:B------:R-:W-:Y:S02]  /*0b30*/  LOP3.LUT R13, R3, 0xfffffff8, RZ, 0xc0, !PT ;  /* 0xfffffff8030d7812 */ /* 0x000fe400078ec0ff */
[----:B------:R-:W-:-:S02]  /*0b40*/  LOP3.LUT R3, R4, 0xfffffff0, RZ, 0xc0, !PT ;  /* 0xfffffff004037812 */ /* 0x000fc400078ec0ff */
[----:B------:R-:W-:Y:S01]  /*0b50*/  SHF.R.S32.HI R5, RZ, 0x1f, R5 ;  /* 0x0000001fff057819 */ /* 0x000fe20000011405 */
[C---:B------:R-:W-:Y:S01]  /*0b60*/  IMAD.IADD R13, R0.reuse, 0x1, -R13 ;  /* 0x00000001000d7824 */ /* 0x040fe200078e0a0d */
[----:B------:R-:W-:Y:S01]  /*0b70*/  SHF.R.S32.HI R7, RZ, 0x4, R4 ;  /* 0x00000004ff077819 */ /* 0x000fe20000011404 */
[----:B------:R-:W-:Y:S01]  /*0b80*/  IMAD.IADD R3, R0, 0x1, -R3 ;  /* 0x0000000100037824 */ /* 0x000fe200078e0a03 */
[----:B------:R-:W-:Y:S01]  /*0b90*/  LOP3.LUT R9, R6, 0xffffff80, RZ, 0xc0, !PT ;  /* 0xffffff8006097812 */ /* 0x000fe200078ec0ff */
[----:B------:R-:W-:Y:S01]  /*0ba0*/  IMAD.SHL.U32 R199, R13, 0x8, RZ ;  /* 0x000000080dc77824 */ /* 0x000fe200078e00ff */
[----:B------:R-:W-:Y:S02]  /*0bb0*/  LEA.HI R5, R5, R208, RZ, 0x2 ;  /* 0x000000d005057211 */ /* 0x000fe400078f10ff */
[----:B------:R-:W-:Y:S01]  /*0bc0*/  LEA.HI R4, R4, R7, RZ, 0x1 ;  /* 0x0000000704047211 */ /* 0x000fe200078f08ff */
[----:B------:R-:W-:Y:S01]  /*0bd0*/  IMAD.IADD R9, R0, 0x1, -R9 ;  /* 0x0000000100097824 */ /* 0x000fe200078e0a09 */
[----:B------:R-:W-:Y:S01]  /*0be0*/  LOP3.LUT R11, R10, 0xfffffffc, RZ, 0xc0, !PT ;  /* 0xfffffffc0a0b7812 */ /* 0x000fe200078ec0ff */
[C---:B------:R-:W-:Y:S01]  /*0bf0*/  VIADD R34, R199.reuse, 0xc0 ;  /* 0x000000c0c7227836 */ /* 0x040fe20000000000 */
[----:B------:R-:W-:Y:S01]  /*0c00*/  SHF.R.S32.HI R20, RZ, 0x7, R6 ;  /* 0x00000007ff147819 */ /* 0x000fe20000011406 */
[----:B------:R-:W-:Y:S01]  /*0c10*/  VIADD R31, R199, 0x180 ;  /* 0x00000180c71f7836 */ /* 0x000fe20000000000 */
[----:B------:R-:W-:Y:S01]  /*0c20*/  SHF.R.S32.HI R8, RZ, 0x1f, R3 ;  /* 0x0000001fff087819 */ /* 0x000fe20000011403 */
[----:B------:R-:W-:Y:S01]  /*0c30*/  IMAD.IADD R192, R0, 0x1, -R11 ;  /* 0x0000000100c07824 */ /* 0x000fe200078e0a0b */
[----:B------:R-:W-:Y:S01]  /*0c40*/  LOP3.LUT R5, R5, 0x3ffffc, RZ, 0xc0, !PT ;  /* 0x003ffffc05057812 */ /* 0x000fe200078ec0ff */
[----:B------:R-:W-:Y:S01]  /*0c50*/  IMAD R16, R20, 0x100, R3 ;  /* 0x0000010014107824 */ /* 0x000fe200078e0203 */
[----:B------:R-:W-:Y:S01]  /*0c60*/  LOP3.LUT R4, R4, 0x1ffffffe, RZ, 0xc0, !PT ;  /* 0x1ffffffe04047812 */ /* 0x000fe200078ec0ff */
[----:B------:R-:W-:Y:S01]  /*0c70*/  STL [R1+0x5c], R20 ;  /* 0x00005c1401007387 */ /* 0x000fe20000100800 */
[----:B------:R-:W-:Y:S01]  /*0c80*/  SHF.R.S32.HI R0, RZ, 0x1f, R9 ;  /* 0x0000001fff007819 */ /* 0x000fe20000011409 */
[----:B------:R-:W-:Y:S01]  /*0c90*/  IMAD.IADD R5, R208, 0x1, -R5 ;  /* 0x00000001d0057824 */ /* 0x000fe200078e0a05 */
[----:B------:R-:W-:Y:S01]  /*0ca0*/  LEA.HI R12, R8, R3, RZ, 0x3 ;  /* 0x00000003080c7211 */ /* 0x000fe200078f18ff */
[----:B------:R-:W-:Y:S01]  /*0cb0*/  IMAD.IADD R4, R7, 0x1, -R4 ;  /* 0x0000000107047824 */ /* 0x000fe200078e0a04 */
[----:B------:R-:W-:Y:S01]  /*0cc0*/  SHF.R.S32.HI R190, RZ, 0x2, R10 ;  /* 0x00000002ffbe7819 */ /* 0x000fe2000001140a */
[----:B------:R-:W-:Y:S01]  /*0cd0*/  IMAD R17, R5, 0x10, R16 ;  /* 0x0000001005117824 */ /* 0x000fe200078e0210 */
[-C--:B------:R-:W-:Y:S01]  /*0ce0*/  LEA.HI R7, R0, R9.reuse, RZ, 0x2 ;  /* 0x0000000900077211 */ /* 0x080fe200078f10ff */
[----:B------:R-:W-:Y:S01]  /*0cf0*/  IMAD.SHL.U32 R4, R4, 0x8, RZ ;  /* 0x0000000804047824 */ /* 0x000fe200078e00ff */
[----:B------:R-:W-:Y:S01]  /*0d00*/  LOP3.LUT R14, R12, 0xfffffff8, RZ, 0xc0, !PT ;  /* 0xfffffff80c0e7812 */ /* 0x000fe200078ec0ff */
[----:B------:R-:W-:Y:S01]  /*0d10*/  VIADD R5, R190, 0x20 ;  /* 0x00000020be057836 */ /* 0x000fe20000000000 */
[--C-:B------:R-:W-:Y:S01]  /*0d20*/  SHF.R.S32.HI R8, RZ, 0x2, R7.reuse ;  /* 0x00000002ff087819 */ /* 0x100fe20000011407 */
[----:B------:R-:W-:Y:S01]  /*0d30*/  IMAD.SHL.U32 R12, R12, 0x40, RZ ;  /* 0x000000400c0c7824 */ /* 0x000fe200078e00ff */
[----:B------:R-:W-:Y:S01]  /*0d40*/  SHF.R.S32.HI R11, RZ, 0x1f, R7 ;  /* 0x0000001fff0b7819 */ /* 0x000fe20000011407 */
[----:B------:R-:W-:Y:S01]  /*0d50*/  IMAD.IADD R14, R3, 0x1, -R14 ;  /* 0x00000001030e7824 */ /* 0x000fe200078e0a0e */
[----:B------:R-:W-:Y:S01]  /*0d60*/  LOP3.LUT R16, R7, 0x7ffffffc, RZ, 0xc0, !PT ;  /* 0x7ffffffc07107812 */ /* 0x000fe200078ec0ff */
[----:B------:R-:W-:Y:S01]  /*0d70*/  VIADD R36, R199, 0x40 ;  /* 0x00000040c7247836 */ /* 0x000fe20000000000 */
[----:B------:R-:W-:Y:S01]  /*0d80*/  LEA.HI R11, R11, R8, RZ, 0x3 ;  /* 0x000000080b0b7211 */ /* 0x000fe200078f18ff */
[----:B------:R-:W-:Y:S01]  /*0d90*/  IMAD.SHL.U32 R3, R14, 0x40, RZ ;  /* 0x000000400e037824 */ /* 0x000fe200078e00ff */
[----:B------:R-:W-:Y:S01]  /*0da0*/  SHF.R.S32.HI R18, RZ, 0x1f, R5 ;  /* 0x0000001fff127819 */ /* 0x000fe20000011405 */
[----:B------:R-:W-:Y:S01]  /*0db0*/  IMAD.IADD R16, R9, 0x1, -R16 ;  /* 0x0000000109107824 */ /* 0x000fe200078e0a10 */
[----:B------:R-:W-:Y:S01]  /*0dc0*/  LEA.HI R0, R0, R9, RZ, 0x5 ;  /* 0x0000000900007211 */ /* 0x000fe200078f28ff */
[----:B------:R-:W-:Y:S01]  /*0dd0*/  VIADD R35, R199, 0x80 ;  /* 0x00000080c7237836 */ /* 0x000fe20000000000 */
[----:B------:R-:W-:Y:S01]  /*0de0*/  LOP3.LUT R11, R11, 0xfffffff8, RZ, 0xc0, !PT ;  /* 0xfffffff80b0b7812 */ /* 0x000fe200078ec0ff */
[----:B------:R-:W-:Y:S01]  /*0df0*/  IMAD.SHL.U32 R189, R16, 0x2, RZ ;  /* 0x0000000210bd7824 */ /* 0x000fe200078e00ff */
[----:B------:R-:W-:Y:S01]  /*0e00*/  LEA.HI R9, R18, R5, RZ, 0x3 ;  /* 0x0000000512097211 */ /* 0x000fe200078f18ff */
[----:B------:R-:W-:Y:S01]  /*0e10*/  IMAD.SHL.U32 R5, R5, 0x40, RZ ;  /* 0x0000004005057824 */ /* 0x000fe200078e00ff */
[----:B------:R-:W-:Y:S01]  /*0e20*/  LOP3.LUT R3, R3, 0x1c0, RZ, 0xc0, !PT ;  /* 0x000001c003037812 */ /* 0x000fe200078ec0ff */
[----:B------:R-:W-:Y:S01]  /*0e30*/  IMAD.IADD R11, R8, 0x1, -R11 ;  /* 0x00000001080b7824 */ /* 0x000fe200078e0a0b */
[----:B------:R-:W-:Y:S01]  /*0e40*/  SHF.R.S32.HI R0, RZ, 0x5, R0 ;  /* 0x00000005ff007819 */ /* 0x000fe20000011400 */
[--C-:B------:R-:W-:Y:S01]  /*0e50*/  IMAD.U32 R8, R17, 0x40, R4.reuse ;  /* 0x0000004011087824 */ /* 0x100fe200078e0004 */
[----:B------:R-:W-:Y:S01]  /*0e60*/  LOP3.LUT R7, R5, 0x1c0, RZ, 0xc0, !PT ;  /* 0x000001c005077812 */ /* 0x000fe200078ec0ff */
[----:B------:R-:W-:Y:S01]  /*0e70*/  IMAD.SHL.U32 R18, R192, 0x8, RZ ;  /* 0x00000008c0127824 */ /* 0x000fe200078e00ff */
[----:B------:R-:W-:Y:S01]  /*0e80*/  LOP3.LUT R4, R3, 0x8, R4, 0xf8, !PT ;  /* 0x0000000803047812 */ /* 0x000fe200078ef804 */
[----:B------:R-:W-:Y:S01]  /*0e90*/  IMAD.SHL.U32 R9, R9, 0x40, RZ ;  /* 0x0000004009097824 */ /* 0x000fe200078e00ff */
[----:B------:R-:W-:Y:S01]  /*0ea0*/  SHF.R.U32.HI R5, RZ, 0x3, R3 ;  /* 0x00000003ff057819 */ /* 0x000fe20000011603 */
[----:B------:R0:W-:Y:S01]  /*0eb0*/  STL [R1+0x68], R8 ;  /* 0x0000680801007387 */ /* 0x0001e20000100800 */
[----:B------:R-:W-:Y:S01]  /*0ec0*/  LOP3.LUT R3, R12, 0x7ffffe00, RZ, 0xc0, !PT ;  /* 0x7ffffe000c037812 */ /* 0x000fe200078ec0ff */
[----:B------:R-:W-:Y:S01]  /*0ed0*/  IMAD R194, R0, 0x10, R11 ;  /* 0x0000001000c27824 */ /* 0x000fe200078e020b */
[----:B------:R-:W-:Y:S01]  /*0ee0*/  LOP3.LUT R4, R4, R5, RZ, 0x3c, !PT ;  /* 0x0000000504047212 */ /* 0x000fe200078e3cff */
[----:B------:R-:W-:Y:S01]  /*0ef0*/  VIADD R29, R18, 0x40 ;  /* 0x00000040121d7836 */ /* 0x000fe20000000000 */
[----:B------:R-:W-:Y:S01]  /*0f00*/  LEA.HI R6, R6, R20, RZ, 0x1 ;  /* 0x0000001406067211 */ /* 0x000fe200078f08ff */
[----:B------:R-:W-:Y:S01]  /*0f10*/  IMAD R3, R208, 0x400, R3 ;  /* 0x00000400d0037824 */ /* 0x000fe200078e0203 */
[----:B------:R-:W-:Y:S01]  /*0f20*/  SHF.R.U32.HI R15, RZ, 0x3, R7 ;  /* 0x00000003ff0f7819 */ /* 0x000fe20000011607 */
[C---:B------:R-:W-:Y:S01]  /*0f30*/  VIADD R28, R18.reuse, 0x60 ;  /* 0x00000060121c7836 */ /* 0x040fe20000000000 */
[----:B------:R-:W-:Y:S01]  /*0f40*/  LOP3.LUT R7, R7, 0x38, R18, 0xf8, !PT ;  /* 0x0000003807077812 */ /* 0x000fe200078ef812 */
[----:B------:R-:W-:Y:S01]  /*0f50*/  IMAD.IADD R5, R3, 0x1, R4 ;  /* 0x0000000103057824 */ /* 0x000fe200078e0204 */
[----:B------:R-:W-:Y:S01]  /*0f60*/  SHF.R.S32.HI R3, RZ, 0x1f, R10 ;  /* 0x0000001fff037819 */ /* 0x000fe2000001140a */
[C---:B------:R-:W-:Y:S01]  /*0f70*/  VIADD R27, R18.reuse, 0x80 ;  /* 0x00000080121b7836 */ /* 0x040fe20000000000 */
[----:B0-----:R-:W-:Y:S01]  /*0f80*/  LOP3.LUT R8, R9, 0xfffffe00, RZ, 0xc0, !PT ;  /* 0xfffffe0009087812 */ /* 0x001fe200078ec0ff */
[----:B------:R-:W-:Y:S01]  /*0f90*/  VIADD R26, R18, 0xa0 ;  /* 0x000000a0121a7836 */ /* 0x000fe20000000000 */
[----:B------:R-:W-:Y:S01]  /*0fa0*/  LEA.HI R3, R3, R190, RZ, 0x3 ;  /* 0x000000be03037211 */ /* 0x000fe200078f18ff */
[----:B------:R-:W-:Y:S01]  /*0fb0*/  STL [R1+0x58], RZ ;  /* 0x000058ff01007387 */ /* 0x000fe20000100800 */
[----:B------:R-:W-:Y:S01]  /*0fc0*/  LOP3.LUT R6, R6, 0xfffffe, RZ, 0xc0, !PT ;  /* 0x00fffffe06067812 */ /* 0x000fe200078ec0ff */
[----:B------:R-:W-:Y:S01]  /*0fd0*/  VIADD R24, R18, 0xc0 ;  /* 0x000000c012187836 */ /* 0x000fe20000000000 */
[----:B------:R-:W-:Y:S01]  /*0fe0*/  LEA.HI R0, R192, R192, RZ, 0x1 ;  /* 0x000000c0c0007211 */ /* 0x000fe200078f08ff */
[----:B------:R-:W-:Y:S01]  /*0ff0*/  STL [R1+0x10], R29 ;  /* 0x0000101d01007387 */ /* 0x000fe20000100800 */
[----:B------:R-:W-:Y:S01]  /*1000*/  LOP3.LUT R15, R8, R7, R15, 0xf6, !PT ;  /* 0x00000007080f7212 */ /* 0x000fe200078ef60f */
[----:B------:R-:W-:Y:S01]  /*1010*/  IMAD.IADD R6, R20, 0x1, -R6 ;  /* 0x0000000114067824 */ /* 0x000fe200078e0a06 */
[----:B------:R-:W-:Y:S01]  /*1020*/  LOP3.LUT R3, R3, 0xfffffff8, RZ, 0xc0, !PT ;  /* 0xfffffff803037812 */ /* 0x000fe200078ec0ff */
[----:B------:R0:W-:Y:S01]  /*1030*/  STL [R1+0xc], R28 ;  /* 0x00000c1c01007387 */ /* 0x0001e20000100800 */
[----:B------:R-:W-:Y:S01]  /*1040*/  LOP3.LUT R7, R0, 0x1ffffffe, RZ, 0xc0, !PT ;  /* 0x1ffffffe00077812 */ /* 0x000fe200078ec0ff */
[----:B------:R-:W-:Y:S01]  /*1050*/  IMAD.SHL.U32 R20, R6, 0x100, RZ ;  /* 0x0000010006147824 */ /* 0x000fe200078e00ff */
[----:B------:R-:W-:Y:S01]  /*1060*/  SHF.R.S32.HI R0, RZ, 0x1f, R29 ;  /* 0x0000001fff007819 */ /* 0x000fe2000001141d */
[----:B------:R-:W-:Y:S01]  /*1070*/  IMAD.IADD R198, R190, 0x1, -R3 ;  /* 0x00000001bec67824 */ /* 0x000fe200078e0a03 */
[----:B------:R-:W-:Y:S01]  /*1080*/  SHF.R.S32.HI R3, RZ, 0x1f, R28 ;  /* 0x0000001fff037819 */ /* 0x000fe2000001141c */
[----:B------:R-:W-:Y:S01]  /*1090*/  STL [R1+0x8], R27 ;  /* 0x0000081b01007387 */ /* 0x000fe20000100800 */
[----:B------:R-:W-:Y:S01]  /*10a0*/  SHF.L.U64.HI R0, R29, 0x1, R0 ;  /* 0x000000011d007819 */ /* 0x000fe20000010200 */
[C---:B------:R-:W-:Y:S01]  /*10b0*/  VIADD R229, R18.reuse, 0xe0 ;  /* 0x000000e012e57836 */ /* 0x040fe20000000000 */
[----:B------:R-:W-:Y:S01]  /*10c0*/  SHF.R.S32.HI R4, RZ, 0x1f, R27 ;  /* 0x0000001fff047819 */ /* 0x000fe2000001141b */
[----:B------:R-:W-:Y:S01]  /*10d0*/  STL [R1+0x4], R26 ;  /* 0x0000041a01007387 */ /* 0x000fe20000100800 */
[----:B------:R-:W-:Y:S01]  /*10e0*/  SHF.R.S32.HI R6, RZ, 0x1f, R26 ;  /* 0x0000001fff067819 */ /* 0x000fe2000001141a */
[----:B------:R-:W-:Y:S01]  /*10f0*/  VIADD R228, R18, 0x100 ;  /* 0x0000010012e47836 */ /* 0x000fe20000000000 */
[----:B0-----:R-:W-:Y:S01]  /*1100*/  SHF.L.U64.HI R28, R28, 0x1, R3 ;  /* 0x000000011c1c7819 */ /* 0x001fe20000010203 */
[----:B------:R-:W-:Y:S01]  /*1110*/  STL [R1], R24 ;  /* 0x0000001801007387 */ /* 0x000fe20000100800 */
[----:B------:R-:W-:Y:S01]  /*1120*/  SHF.L.U64.HI R3, R27, 0x1, R4 ;  /* 0x000000011b037819 */ /* 0x000fe20000010204 */
[C---:B------:R-:W-:Y:S01]  /*1130*/  VIADD R226, R18.reuse, 0x120 ;  /* 0x0000012012e27836 */ /* 0x040fe20000000000 */
[----:B------:R-:W-:Y:S01]  /*1140*/  SHF.R.S32.HI R8, RZ, 0x1f, R24 ;  /* 0x0000001fff087819 */ /* 0x000fe20000011418 */
[----:B------:R-:W-:Y:S01]  /*1150*/  STL [R1+0x64], R20 ;  /* 0x0000641401007387 */ /* 0x000fe20000100800 */
[----:B------:R-:W-:Y:S01]  /*1160*/  SHF.R.S32.HI R10, RZ, 0x1f, R229 ;  /* 0x0000001fff0a7819 */ /* 0x000fe200000114e5 */
[C---:B------:R-:W-:Y:S01]  /*1170*/  VIADD R219, R18.reuse, 0x140 ;  /* 0x0000014012db7836 */ /* 0x040fe20000000000 */
[----:B------:R-:W-:Y:S01]  /*1180*/  SHF.R.S32.HI R9, RZ, 0x1f, R228 ;  /* 0x0000001fff097819 */ /* 0x000fe200000114e4 */
[----:B------:R0:W-:Y:S01]  /*1190*/  STL [R1+0x14], R0 ;  /* 0x0000140001007387 */ /* 0x0001e20000100800 */
[----:B------:R-:W-:Y:S01]  /*11a0*/  VIADD R216, R18, 0x160 ;  /* 0x0000016012d87836 */ /* 0x000fe20000000000 */
[----:B------:R-:W-:Y:S01]  /*11b0*/  SHF.L.U64.HI R4, R24, 0x1, R8 ;  /* 0x0000000118047819 */ /* 0x000fe20000010208 */
[C---:B------:R-:W-:Y:S01]  /*11c0*/  VIADD R215, R18.reuse, 0x180 ;  /* 0x0000018012d77836 */ /* 0x040fe20000000000 */
[----:B------:R-:W-:Y:S01]  /*11d0*/  STL [R1+0x18], R28 ;  /* 0x0000181c01007387 */ /* 0x000fe20000100800 */
        /* <DEDUP_REMOVED lines=8> */
[----:B------:R-:W-:Y:S01]  /*1260*/  R2P PR, R14, 0x6 ;  /* 0x000000060e007804 */ /* 0x000fe20000000000 */
[----:B------:R-:W-:Y:S01]  /*1270*/  IMAD.IADD R197, R189, 0x1, R20 ;  /* 0x00000001bdc57824 */ /* 0x000fe200078e0214 */
[----:B------:R-:W-:Y:S01]  /*1280*/  SHF.R.S32.HI R14, RZ, 0x1f, R215 ;  /* 0x0000001fff0e7819 */ /* 0x000fe200000114d7 */
[----:B------:R0:W-:Y:S01]  /*1290*/  STL [R1+0x20], R0 ;  /* 0x0000200001007387 */ /* 0x0001e20000100800 */
[----:B------:R-:W-:Y:S01]  /*12a0*/  SHF.R.S32.HI R21, RZ, 0x1f, R214 ;  /* 0x0000001fff157819 */ /* 0x000fe200000114d6 */
[----:B------:R-:W-:Y:S01]  /*12b0*/  IMAD.IADD R7, R192, 0x1, -R7 ;  /* 0x00000001c0077824 */ /* 0x000fe200078e0a07 */
        /* <DEDUP_REMOVED lines=9> */
[----:B------:R-:W-:Y:S01]  /*1350*/  IMAD R200, R5, 0x2, R2 ;  /* 0x0000000205c87824 */ /* 0x000fe200078e0202 */
[----:B------:R-:W-:Y:S01]  /*1360*/  SHF.R.S32.HI R31, RZ, 0x1f, R31 ;  /* 0x0000001fff1f7819 */ /* 0x000fe2000001141f */
[----:B------:R-:W-:Y:S01]  /*1370*/  VIADD R31, R197, 0x40 ;  /* 0x00000040c51f7836 */ /* 0x000fe20000000000 */
[----:B-1----:R-:W-:Y:S01]  /*1380*/  SHF.L.U64.HI R4, R226, 0x1, R11 ;  /* 0x00000001e2047819 */ /* 0x002fe2000001020b */
[----:B------:R0:W-:Y:S01]  /*1390*/  STL [R1+0x2c], R0 ;  /* 0x00002c0001007387 */ /* 0x0001e20000100800 */
[----:B------:R-:W-:Y:S01]  /*13a0*/  VIADD R33, R199, 0x100 ;  /* 0x00000100c7217836 */ /* 0x000fe20000000000 */
[----:B--2---:R-:W-:Y:S01]  /*13b0*/  SHF.L.U64.HI R3, R219, 0x1, R12 ;  /* 0x00000001db037819 */ /* 0x004fe2000001020c */
[C---:B------:R-:W-:Y:S01]  /*13c0*/  VIADD R32, R199.reuse, 0x140 ;  /* 0x00000140c7207836 */ /* 0x040fe20000000000 */
[----:B------:R1:W-:Y:S01]  /*13d0*/  STL [R1+0x30], R4 ;  /* 0x0000300401007387 */ /* 0x0003e20000100800 */
[----:B------:R-:W-:Y:S01]  /*13e0*/  VIADD R30, R199, 0x1c0 ;  /* 0x000001c0c71e7836 */ /* 0x000fe20000000000 */
[----:B------:R-:W-:Y:S01]  /*13f0*/  SHF.R.S32.HI R36, RZ, 0x1f, R36 ;  /* 0x0000001fff247819 */ /* 0x000fe20000011424 */
[----:B------:R-:W-:Y:S01]  /*1400*/  VIADD R28, R197, 0x58 ;  /* 0x00000058c51c7836 */ /* 0x000fe20000000000 */
[----:B------:R2:W-:Y:S01]  /*1410*/  STL [R1+0x34], R3 ;  /* 0x0000340301007387 */ /* 0x0005e20000100800 */
[----:B------:R-:W-:Y:S01]  /*1420*/  IMAD R206, R7, 0x8, R194 ;  /* 0x0000000807ce7824 */ /* 0x000fe200078e02c2 */
[----:B0-----:R-:W-:Y:S01]  /*1430*/  SHF.L.U64.HI R0, R216, 0x1, R13 ;  /* 0x00000001d8007819 */ /* 0x001fe2000001020d */
[----:B------:R-:W-:Y:S01]  /*1440*/  VIADD R203, R200, 0x26800 ;  /* 0x00026800c8cb7836 */ /* 0x000fe20000000000 */
[----:B------:R-:W-:Y:S01]  /*1450*/  SHF.R.S32.HI R7, RZ, 0x1f, R37 ;  /* 0x0000001fff077819 */ /* 0x000fe20000011425 */
[----:B------:R-:W-:Y:S01]  /*1460*/  VIADD R12, R197, 0xb8 ;  /* 0x000000b8c50c7836 */ /* 0x000fe20000000000 */
[----:B-1----:R-:W-:Y:S01]  /*1470*/  SHF.L.U64.HI R4, R215, 0x1, R14 ;  /* 0x00000001d7047819 */ /* 0x002fe2000001020e */
[----:B------:R0:W-:Y:S01]  /*1480*/  STL [R1+0x38], R0 ;  /* 0x0000380001007387 */ /* 0x0001e20000100800 */
[----:B------:R-:W-:Y:S01]  /*1490*/  SHF.R.S32.HI R7, RZ, 0x1f, R34 ;  /* 0x0000001fff077819 */ /* 0x000fe20000011422 */
[C---:B------:R-:W-:Y:S01]  /*14a0*/  VIADD R10, R197.reuse, 0xc8 ;  /* 0x000000c8c50a7836 */ /* 0x040fe20000000000 */
[----:B--2---:R-:W-:Y:S01]  /*14b0*/  SHF.L.U64.HI R3, R212, 0x1, R23 ;  /* 0x00000001d4037819 */ /* 0x004fe20000010217 */
[----:B------:R-:W-:Y:S01]  /*14c0*/  STL [R1+0x3c], R4 ;  /* 0x00003c0401007387 */ /* 0x000fe20000100800 */
[----:B------:R-:W-:Y:S01]  /*14d0*/  SHF.R.S32.HI R7, RZ, 0x1f, R31 ;  /* 0x0000001fff077819 */ /* 0x000fe2000001141f */
[C---:B------:R-:W-:Y:S01]  /*14e0*/  VIADD R9, R197.reuse, 0xd0 ;  /* 0x000000d0c5097836 */ /* 0x040fe20000000000 */
[----:B------:R-:W-:Y:S01]  /*14f0*/  SHF.R.S32.HI R35, RZ, 0x1f, R35 ;  /* 0x0000001fff237819 */ /* 0x000fe20000011423 */
[----:B------:R-:W-:Y:S01]  /*1500*/  VIADD R185, R18, 0x20 ;  /* 0x0000002012b97836 */ /* 0x000fe20000000000 */
[----:B------:R-:W-:Y:S01]  /*1510*/  SHF.R.S32.HI R33, RZ, 0x1f, R33 ;  /* 0x0000001fff217819 */ /* 0x000fe20000011421 */
[C---:B------:R-:W-:Y:S01]  /*1520*/  VIADD R38, R197.reuse, 0x8 ;  /* 0x00000008c5267836 */ /* 0x040fe20000000000 */
[----:B0-----:R-:W-:Y:S01]  /*1530*/  SHF.L.U64.HI R0, R214, 0x1, R21 ;  /* 0x00000001d6007819 */ /* 0x001fe20000010215 */
[C---:B------:R-:W-:Y:S01]  /*1540*/  VIADD R21, R197.reuse, 0x88 ;  /* 0x00000088c5157836 */ /* 0x040fe20000000000 */
[----:B------:R-:W-:Y:S01]  /*1550*/  SHF.R.S32.HI R32, RZ, 0x1f, R32 ;  /* 0x0000001fff207819 */ /* 0x000fe20000011420 */
[C---:B------:R-:W-:Y:S01]  /*1560*/  VIADD R36, R197.reuse, 0x18 ;  /* 0x00000018c5247836 */ /* 0x040fe20000000000 */
[----:B------:R-:W-:Y:S01]  /*1570*/  SHF.R.S32.HI R30, RZ, 0x1f, R30 ;  /* 0x0000001fff1e7819 */ /* 0x000fe2000001141e */
[----:B------:R0:W-:Y:S01]  /*1580*/  STL [R1+0x40], R0 ;  /* 0x0000400001007387 */ /* 0x0001e20000100800 */
[----:B------:R-:W-:Y:S01]  /*1590*/  SEL R202, R202, 0xffffffc0, !P2 ;  /* 0xffffffc0caca7807 */ /* 0x000fe20005000000 */
[C---:B------:R-:W-:Y:S01]  /*15a0*/  VIADD R35, R197.reuse, 0x20 ;  /* 0x00000020c5237836 */ /* 0x040fe20000000000 */
[----:B------:R-:W-:Y:S01]  /*15b0*/  SHF.R.S32.HI R7, RZ, 0x1f, R28 ;  /* 0x0000001fff077819 */ /* 0x000fe2000001141c */
[----:B------:R1:W-:Y:S01]  /*15c0*/  STL [R1+0x44], R3 ;  /* 0x0000440301007387 */ /* 0x0003e20000100800 */
[C---:B------:R-:W-:Y:S01]  /*15d0*/  VIADD R33, R197.reuse, 0x30 ;  /* 0x00000030c5217836 */ /* 0x040fe20000000000 */
[----:B------:R-:W-:Y:S01]  /*15e0*/  SHF.R.S32.HI R5, RZ, 0x1f, R9 ;  /* 0x0000001fff057819 */ /* 0x000fe20000011409 */
[C---:B------:R-:W-:Y:S01]  /*15f0*/  VIADD R32, R197.reuse, 0x38 ;  /* 0x00000038c5207836 */ /* 0x040fe20000000000 */
[----:B------:R-:W-:Y:S01]  /*1600*/  SHF.R.S32.HI R19, RZ, 0x1f, R18 ;  /* 0x0000001fff137819 */ /* 0x000fe20000011412 */
[C---:B------:R-:W-:Y:S01]  /*1610*/  VIADD R30, R197.reuse, 0x48 ;  /* 0x00000048c51e7836 */ /* 0x040fe20000000000 */
[----:B0-----:R-:W-:Y:S01]  /*1620*/  SHF.L.U64.HI R0, R210, 0x1, R25 ;  /* 0x00000001d2007819 */ /* 0x001fe20000010219 */
[C---:B------:R-:W-:Y:S01]  /*1630*/  VIADD R25, R197.reuse, 0x70 ;  /* 0x00000070c5197836 */ /* 0x040fe20000000000 */
[----:B------:R-:W-:Y:S01]  /*1640*/  SHF.R.S32.HI R204, RZ, 0x1f, R185 ;  /* 0x0000001fffcc7819 */ /* 0x000fe200000114b9 */
[----:B------:R-:W-:Y:S01]  /*1650*/  VIADD R29, R197, 0x50 ;  /* 0x00000050c51d7836 */ /* 0x000fe20000000000 */
[----:B------:R-:W-:Y:S01]  /*1660*/  SHF.R.S32.HI R38, RZ, 0x1f, R38 ;  /* 0x0000001fff267819 */ /* 0x000fe20000011426 */
[----:B-1----:R-:W-:Y:S01]  /*1670*/  IMAD R3, R15, 0x2, R2 ;  /* 0x000000020f037824 */ /* 0x002fe200078e0202 */
[----:B------:R0:W-:Y:S01]  /*1680*/  STL [R1+0x48], R0 ;  /* 0x0000480001007387 */ /* 0x0001e20000100800 */
[C---:B------:R-:W-:Y:S01]  /*1690*/  VIADD R15, R197.reuse, 0xa0 ;  /* 0x000000a0c50f7836 */ /* 0x040fe20000000000 */
[----:B------:R-:W-:Y:S01]  /*16a0*/  SHF.R.S32.HI R7, RZ, 0x1f, R25 ;  /* 0x0000001fff077819 */ /* 0x000fe20000011419 */
[C---:B------:R-:W-:Y:S01]  /*16b0*/  VIADD R27, R197.reuse, 0x60 ;  /* 0x00000060c51b7836 */ /* 0x040fe20000000000 */
[----:B------:R1:W-:Y:S01]  /*16c0*/  STL [R1+0x60], R3 ;  /* 0x0000600301007387 */ /* 0x0003e20000100800 */
        /* <DEDUP_REMOVED lines=22> */
[C---:B-1----:R-:W-:Y:S01]  /*1830*/  VIADD R3, R197.reuse, 0xf0 ;  /* 0x000000f0c5037836 */ /* 0x042fe20000000000 */
        /* <DEDUP_REMOVED lines=22> */
.L_x_2767:
[----:B------:R-:W-:Y:S01]  /*19a0*/  ULDC.64 UR4, c[0x0][0xa28] ;  /* 0x00028a0000047ab9 */ /* 0x000fe20000000a00 */
[----:B01--4-:R-:W0:Y:S01]  /*19b0*/  LDC.64 R4, c[0x0][0xa08] ;  /* 0x00028200ff047b82 */ /* 0x013e220000000a00 */
[----:B------:R-:W-:Y:S01]  /*19c0*/  ISETP.NE.U32.AND P0, PT, RZ, UR4, PT ;  /* 0x00000004ff007c0c */ /* 0x000fe2000bf05070 */
[----:B------:R-:W-:Y:S01]  /*19d0*/  IMAD.MOV.U32 R10, RZ, RZ, RZ ;  /* 0x000000ffff0a7224 */ /* 0x000fe200078e00ff */
[----:B------:R-:W-:Y:S01]  /*19e0*/  ULDC.64 UR6, c[0x0][0xa20] ;  /* 0x0002880000067ab9 */ /* 0x000fe20000000a00 */
[----:B------:R-:W-:Y:S01]  /*19f0*/  IMAD.MOV.U32 R24, RZ, RZ, RZ ;  /* 0x000000ffff187224 */ /* 0x000fe200078e00ff */
[----:B------:R-:W-:Y:S01]  /*1a00*/  ISETP.NE.AND.EX P0, PT, RZ, UR5, PT, P0 ;  /* 0x00000005ff007c0c */ /* 0x000fe2000bf05300 */
[----:B------:R-:W-:Y:S02]  /*1a10*/  ULDC.64 UR4, c[0x0][0xa18] ;  /* 0x0002860000047ab9 */ /* 0x000fe40000000a00 */
[----:B------:R-:W-:-:S04]  /*1a20*/  ISETP.NE.U32.AND P1, PT, RZ, UR4, PT ;  /* 0x00000004ff007c0c */ /* 0x000fc8000bf25070 */
[----:B------:R-:W-:Y:S01]  /*1a30*/  ISETP.NE.AND.EX P1, PT, RZ, UR5, PT, P1 ;  /* 0x00000005ff007c0c */ /* 0x000fe2000bf25310 */
[----:B------:R-:W-:Y:S02]  /*1a40*/  ULDC.64 UR4, c[0x0][0xa08] ;  /* 0x0002820000047ab9 */ /* 0x000fe40000000a00 */
[----:B------:R-:W-:-:S03]  /*1a50*/  ISETP.NE.U32.AND P3, PT, RZ, UR4, PT ;  /* 0x00000004ff007c0c */ /* 0x000fc6000bf65070 */
[----:B--2---:R-:W1:Y:S01]  /*1a60*/  @P0 LDC.64 R8, c[0x0][0xa28] ;  /* 0x00028a00ff080b82 */ /* 0x004e620000000a00 */
[----:B------:R-:W-:Y:S01]  /*1a70*/  ISETP.NE.AND.EX P3, PT, RZ, UR5, PT, P3 ;  /* 0x00000005ff007c0c */ /* 0x000fe2000bf65330 */
[----:B0-----:R-:W-:-:S06]  /*1a80*/  IMAD.WIDE R4, R83, 0x4, R4 ;  /* 0x0000000453047825 */ /* 0x001fcc00078e0204 */
[----:B------:R-:W0:Y:S01]  /*1a90*/  @P1 LDC.64 R6, c[0x0][0xa18] ;  /* 0x00028600ff061b82 */ /* 0x000e220000000a00 */
[----:B------:R-:W-:Y:S02]  /*1aa0*/  ULDC UR4, c[0x0][0x288] ;  /* 0x0000a20000047ab9 */ /* 0x000fe40000000800 */
[----:B------:R-:W-:Y:S01]  /*1ab0*/  IMAD.U32 R23, RZ, RZ, UR4 ;  /* 0x00000004ff177e24 */ /* 0x000fe2000f8e00ff */
[----:B------:R2:W-:Y:S01]  /*1ac0*/  STL [R1+0x50], R83 ;  /* 0x0000505301007387 */ /* 0x0005e20000100800 */
[----:B------:R-:W-:-:S03]  /*1ad0*/  ULDC.64 UR4, c[0x0][0x418] ;  /* 0x0001060000047ab9 */ /* 0x000fc60000000a00 */
[----:B------:R2:W5:Y:S01]  /*1ae0*/  @P3 LDG.E R24, desc[UR40][R4.64] ;  /* 0x0000002804183981 */ /* 0x000562000c1e1900 */
[----:B-1----:R-:W-:-:S05]  /*1af0*/  @P0 IMAD.WIDE R8, R83, 0x4, R8 ;  /* 0x0000000453080825 */ /* 0x002fca00078e0208 */
[----:B------:R2:W5:Y:S01]  /*1b00*/  @P0 LDG.E R10, desc[UR40][R8.64] ;  /* 0x00000028080a0981 */ /* 0x000562000c1e1900 */
[----:B0-----:R-:W-:-:S05]  /*1b10*/  @P1 IMAD.WIDE R6, R83, 0x4, R6 ;  /* 0x0000000453061825 */ /* 0x001fca00078e0206 */
[----:B------:R2:W5:Y:S01]  /*1b20*/  @P1 LDG.E R23, desc[UR40][R6.64] ;  /* 0x0000002806171981 */ /* 0x000562000c1e1900 */
[----:B------:R-:W-:Y:S01]  /*1b30*/  UISETP.NE.U32.AND UP0, UPT, UR4, URZ, UPT ;  /* 0x0000003f0400728c */ /* 0x000fe2000bf05070 */
[C---:B------:R-:W-:Y:S02]  /*1b40*/  LOP3.LUT R3, R82.reuse, 0xff000000, RZ, 0xc0, !PT ;  /* 0xff00000052037812 */ /* 0x040fe400078ec0ff */
[----:B------:R-:W-:Y:S01]  /*1b50*/  ULDC UR4, c[0x0][0x424] ;  /* 0x0001090000047ab9 */ /* 0x000fe20000000800 */
[----:B------:R-:W-:Y:S01]  /*1b60*/  UISETP.NE.AND.EX UP0, UPT, UR5, URZ, UPT, UP0 ;  /* 0x0000003f0500728c */ /* 0x000fe2000bf05300 */
[----:B------:R-:W-:Y:S02]  /*1b70*/  ISETP.NE.U32.AND P2, PT, RZ, UR6, PT ;  /* 0x00000006ff007c0c */ /* 0x000fe4000bf45070 */
[----:B------:R-:W-:Y:S01]  /*1b80*/  ULDC UR5, c[0x0][0x2f0] ;  /* 0x0000bc0000057ab9 */ /* 0x000fe20000000800 */
[----:B------:R-:W-:Y:S01]  /*1b90*/  USEL UR4, UR4, 0x1, UP0 ;  /* 0x0000000104047887 */ /* 0x000fe20008000000 */
[----:B------:R-:W-:-:S02]  /*1ba0*/  LOP3.LUT R0, R82, 0xff0000, RZ, 0xc0, !PT ;  /* 0x00ff000052007812 */ /* 0x000fc400078ec0ff */
[----:B------:R-:W-:Y:S01]  /*1bb0*/  SHF.R.U32.HI R3, RZ, 0x8, R3 ;  /* 0x00000008ff037819 */ /* 0x000fe20000011603 */
[----:B------:R-:W-:Y:S01]  /*1bc0*/  UIMAD UR4, UR4, UR5, URZ ;  /* 0x00000005040472a4 */ /* 0x000fe2000f8e023f */
[----:B------:R-:W-:Y:S02]  /*1bd0*/  ISETP.NE.AND.EX P2, PT, RZ, UR7, PT, P2 ;  /* 0x00000007ff007c0c */ /* 0x000fe4000bf45320 */
[----:B------:R-:W-:Y:S01]  /*1be0*/  ULDC UR5, c[0x0][0x348] ;  /* 0x0000d20000057ab9 */ /* 0x000fe20000000800 */
[----:B------:R-:W-:Y:S02]  /*1bf0*/  LEA.HI R11, R0, R3, RZ, 0x10 ;  /* 0x00000003000b7211 */ /* 0x000fe400078f80ff */
[----:B------:R-:W-:Y:S01]  /*1c00*/  LOP3.LUT R188, R82, 0xffff, RZ, 0xc0, !PT ;  /* 0x0000ffff52bc7812 */ /* 0x000fe200078ec0ff */
[----:B--2---:R-:W-:Y:S07]  /*1c10*/  @P1 BRA `(.L_x_2540) ;  /* 0x0000000000241947 */ /* 0x004fee0003800000 */
        /* <DEDUP_REMOVED lines=9> */
.L_x_2540:
[----:B------:R-:W-:Y:S02]  /*1cb0*/  IMAD.U32 R34, RZ, RZ, UR5 ;  /* 0x00000005ff227e24 */ /* 0x000fe4000f8e00ff */
[----:B------:R-:W-:Y:S01]  /*1cc0*/  IMAD.U32 R25, RZ, RZ, UR4 ;  /* 0x00000004ff197e24 */ /* 0x000fe2000f8e00ff */
[----:B------:R-:W-:Y:S06]  /*1cd0*/  @!P2 BRA `(.L_x_2541) ;  /* 0x000000000010a947 */ /* 0x000fec0003800000 */
[----:B------:R-:W0:Y:S02]  /*1ce0*/  LDC.64 R4, c[0x0][0xa20] ;  /* 0x00028800ff047b82 */ /* 0x000e240000000a00 */
[----:B0-----:R-:W-:-:S05]  /*1cf0*/  IMAD.WIDE R4, R83, 0x4, R4 ;  /* 0x0000000453047825 */ /* 0x001fca00078e0204 */
[----:B------:R0:W5:Y:S01]  /*1d00*/  LDG.E R25, desc[UR40][R4.64] ;  /* 0x0000002804197981 */ /* 0x000162000c1e1900 */
[----:B------:R-:W-:Y:S05]  /*1d10*/  BRA `(.L_x_2542) ;  /* 0x0000000000107947 */ /* 0x000fea0003800000 */
.L_x_2541:
[----:B------:R-:W-:Y:S05]  /*1d20*/  @!P3 BRA `(.L_x_2542) ;  /* 0x00000000000cb947 */ /* 0x000fea0003800000 */
[----:B------:R-:W2:Y:S04]  /*1d30*/  LDG.E R0, desc[UR40][R4.64] ;  /* 0x0000002804007981 */ /* 0x000ea8000c1e1900 */
[----:B------:R-:W2:Y:S02]  /*1d40*/  LDG.E R25, desc[UR40][R4.64+0x4] ;  /* 0x0000042804197981 */ /* 0x000ea4000c1e1900 */
[----:B--2---:R-:W-:-:S07]  /*1d50*/  IMAD.IADD R25, R25, 0x1, -R0 ;  /* 0x0000000119197824 */ /* 0x004fce00078e0a00 */
.L_x_2542:
[----:B------:R-:W-:Y:S01]  /*1d60*/  ULDC.64 UR4, c[0x0][0xa10] ;  /* 0x0002840000047ab9 */ /* 0x000fe20000000a00 */
[----:B------:R-:W1:Y:S01]  /*1d70*/  LDC R8, c[0x0][0x448] ;  /* 0x00011200ff087b82 */ /* 0x000e620000000800 */
[----:B------:R-:W-:-:S04]  /*1d80*/  ISETP.NE.U32.AND P0, PT, RZ, UR4, PT ;  /* 0x00000004ff007c0c */ /* 0x000fc8000bf05070 */
[----:B------:R-:W-:Y:S01]  /*1d90*/  ISETP.NE.AND.EX P0, PT, RZ, UR5, PT, P0 ;  /* 0x00000005ff007c0c */ /* 0x000fe2000bf05300 */
[----:B------:R-:W-:Y:S02]  /*1da0*/  ULDC.64 UR4, c[0x0][0xa30] ;  /* 0x00028c0000047ab9 */ /* 0x000fe40000000a00 */
[----:B------:R-:W-:-:S04]  /*1db0*/  ISETP.NE.U32.AND P1, PT, RZ, UR4, PT ;  /* 0x00000004ff007c0c */ /* 0x000fc8000bf25070 */
[----:B------:R-:W-:-:S06]  /*1dc0*/  ISETP.NE.AND.EX P1, PT, RZ, UR5, PT, P1 ;  /* 0x00000005ff007c0c */ /* 0x000fcc000bf25310 */
[----:B------:R-:W2:Y:S08]  /*1dd0*/  @P0 LDC.64 R6, c[0x0][0xa10] ;  /* 0x00028400ff060b82 */ /* 0x000eb00000000a00 */
[----:B0-----:R-:W0:Y:S01]  /*1de0*/  @P1 LDC.64 R4, c[0x0][0xa30] ;  /* 0x00028c00ff041b82 */ /* 0x001e220000000a00 */
[----:B--2---:R-:W-:-:S05]  /*1df0*/  @P0 IMAD.WIDE R6, R83, 0x4, R6 ;  /* 0x0000000453060825 */ /* 0x004fca00078e0206 */
[----:B------:R-:W2:Y:S04]  /*1e00*/  @P0 LDG.E R0, desc[UR40][R6.64] ;  /* 0x0000002806000981 */ /* 0x000ea8000c1e1900 */
[----:B------:R-:W2:Y:S01]  /*1e10*/  @P0 LDG.E R3, desc[UR40][R6.64+0x4] ;  /* 0x0000042806030981 */ /* 0x000ea2000c1e1900 */
[----:B-----5:R-:W-:Y:S02]  /*1e20*/  IMAD.MOV.U32 R80, RZ, RZ, R25 ;  /* 0x000000ffff507224 */ /* 0x020fe400078e0019 */
[----:B0-----:R-:W-:-:S05]  /*1e30*/  @P1 IMAD.WIDE R4, R83, 0x4, R4 ;  /* 0x0000000453041825 */ /* 0x001fca00078e0204 */
[----:B------:R0:W5:Y:S01]  /*1e40*/  @P1 LDG.E R80, desc[UR40][R4.64] ;  /* 0x0000002804501981 */ /* 0x000162000c1e1900 */
[----:B-1----:R-:W-:Y:S01]  /*1e50*/  ISETP.NE.AND P1, PT, R8, 0x1, PT ;  /* 0x000000010800780c */ /* 0x002fe20003f25270 */
[----:B------:R-:W-:Y:S02]  /*1e60*/  IMAD.SHL.U32 R196, R81, 0x40, RZ ;  /* 0x0000004051c47824 */ /* 0x000fe400078e00ff */
[----:B------:R-:W-:Y:S01]  /*1e70*/  IMAD.IADD R13, R25, 0x1, -R10 ;  /* 0x00000001190d7824 */ /* 0x000fe200078e0a0a */
[----:B0-----:R-:W0:Y:S09]  /*1e80*/  LDC.64 R4, c[0x0][0x9e0] ;  /* 0x00027800ff047b82 */ /* 0x001e320000000a00 */
[----:B------:R-:W1:Y:S08]  /*1e90*/  @P1 LDC R9, c[0x0][0x44c] ;  /* 0x00011300ff091b82 */ /* 0x000e700000000800 */
[----:B------:R-:W3:Y:S01]  /*1ea0*/  @P1 LDC R8, c[0x0][0x450] ;  /* 0x00011400ff081b82 */ /* 0x000ee20000000800 */
[----:B0-----:R-:W-:Y:S01]  /*1eb0*/  ISETP.GE.AND P2, PT, R5, 0x1, PT ;  /* 0x000000010500780c */ /* 0x001fe20003f46270 */
[----:B--2---:R-:W-:-:S02]  /*1ec0*/  @P0 IMAD.IADD R34, R3, 0x1, -R0 ;  /* 0x0000000103220824 */ /* 0x004fc400078e0a00 */
[----:B------:R-:W-:Y:S02]  /*1ed0*/  VIADD R0, R196, 0x3f ;  /* 0x0000003fc4007836 */ /* 0x000fe40000000000 */
[----:B------:R-:W-:Y:S02]  /*1ee0*/  IMAD.IADD R184, R13, 0x1, R34 ;  /* 0x000000010db87824 */ /* 0x000fe400078e0222 */
[----:B-1----:R-:W-:-:S03]  /*1ef0*/  @P1 IMAD.HI.U32 R3, R0, R9, RZ ;  /* 0x0000000900031227 */ /* 0x002fc600078e00ff */
[C---:B------:R-:W-:Y:S01]  /*1f00*/  IADD3 R7, R184.reuse, 0x1, -R23 ;  /* 0x00000001b8077810 */ /* 0x040fe20007ffe817 */
[----:B------:R-:W-:Y:S01]  /*1f10*/  IMAD.MOV.U32 R6, RZ, RZ, R0 ;  /* 0x000000ffff067224 */ /* 0x000fe200078e0000 */
[----:B---3--:R-:W-:Y:S01]  /*1f20*/  @P1 SHF.R.U32.HI R6, RZ, R8, R3 ;  /* 0x00000008ff061219 */ /* 0x008fe20000011603 */
[----:B------:R-:W-:-:S04]  /*1f30*/  VIADD R0, R184, 0x3f ;  /* 0x0000003fb8007836 */ /* 0x000fc80000000000 */
[----:B------:R-:W-:Y:S01]  /*1f40*/  IMAD.IADD R9, R7, 0x1, R6 ;  /* 0x0000000107097824 */ /* 0x000fe200078e0206 */
[----:B------:R-:W-:-:S03]  /*1f50*/  SHF.R.S32.HI R3, RZ, 0x1f, R0 ;  /* 0x0000001fff037819 */ /* 0x000fc60000011400 */
[----:B------:R-:W-:Y:S01]  /*1f60*/  IMAD.IADD R4, R9, 0x1, R4 ;  /* 0x0000000109047824 */ /* 0x000fe200078e0204 */
[----:B------:R-:W-:-:S04]  /*1f70*/  LEA.HI R3, R3, R0, RZ, 0x6 ;  /* 0x0000000003037211 */ /* 0x000fc800078f30ff */
[----:B------:R-:W-:Y:S01]  /*1f80*/  SHF.R.S32.HI R38, RZ, 0x6, R3 ;  /* 0x00000006ff267819 */ /* 0x000fe20000011403 */
        /* <DEDUP_REMOVED lines=12> */
.L_x_2545:
[----:B------:R-:W-:-:S13]  /*2050*/  ISETP.NE.AND P0, PT, R5, 0x1, PT ;  /* 0x000000010500780c */ /* 0x000fda0003f05270 */
[----:B------:R-:W0:Y:S02]  /*2060*/  @P0 LDC.64 R6, c[0x0][0x9e8] ;  /* 0x00027a00ff060b82 */ /* 0x000e240000000a00 */
[----:B0-----:R-:W-:-:S05]  /*2070*/  @P0 IMAD.HI.U32 R6, R0, R6, RZ ;  /* 0x0000000600060227 */ /* 0x001fca00078e00ff */
[----:B------:R-:W-:-:S07]  /*2080*/  @P0 SHF.R.U32.HI R0, RZ, R7, R6 ;  /* 0x00000007ff000219 */ /* 0x000fce0000011606 */
.L_x_2546:
[----:B------:R-:W-:Y:S05]  /*2090*/  BSYNC B0 ;  /* 0x0000000000007941 */ /* 0x000fea0003800000 */
.L_x_2544:
[----:B------:R-:W-:-:S05]  /*20a0*/  IMAD R3, R0, R5, R5 ;  /* 0x0000000500037224 */ /* 0x000fca00078e0205 */
[----:B------:R-:W-:-:S07]  /*20b0*/  VIMNMX R4, R4, R3, PT ;  /* 0x0000000304047248 */ /* 0x000fce0003fe0100 */
.L_x_2543:
[----:B------:R-:W0:Y:S01]  /*20c0*/  @P1 LDC R7, c[0x0][0x44c] ;  /* 0x00011300ff071b82 */ /* 0x000e220000000800 */
[----:B------:R-:W-:Y:S01]  /*20d0*/  VIADD R4, R4, 0x3f ;  /* 0x0000003f04047836 */ /* 0x000fe20000000000 */
[----:B------:R-:W-:Y:S01]  /*20e0*/  ULDC UR4, c[0x0][0x9dc] ;  /* 0x0002770000047ab9 */ /* 0x000fe20000000800 */
[----:B------:R-:W-:Y:S02]  /*20f0*/  IMAD.MOV.U32 R0, RZ, RZ, R196 ;  /* 0x000000ffff007224 */ /* 0x000fe400078e00c4 */
[----:B------:R-:W-:Y:S01]  /*2100*/  IMAD.IADD R37, R184, 0x1, -R23 ;  /* 0x00000001b8257824 */ /* 0x000fe200078e0a17 */
[----:B------:R-:W-:Y:S02]  /*2110*/  SHF.R.S32.HI R3, RZ, 0x1f, R4 ;  /* 0x0000001fff037819 */ /* 0x000fe40000011404 */
[----:B------:R-:W1:Y:S02]  /*2120*/  @P1 LDC R9, c[0x0][0x450] ;  /* 0x00011400ff091b82 */ /* 0x000e640000000800 */
[----:B------:R-:W-:-:S04]  /*2130*/  LEA.HI R3, R3, R4, RZ, 0x6 ;  /* 0x0000000403037211 */ /* 0x000fc800078f30ff */
[----:B------:R-:W-:-:S04]  /*2140*/  SHF.R.S32.HI R3, RZ, 0x6, R3 ;  /* 0x00000006ff037819 */ /* 0x000fc80000011403 */
[----:B------:R-:W-:Y:S01]  /*2150*/  VIMNMX R8, R38, R3, PT ;  /* 0x0000000326087248 */ /* 0x000fe20003fe0100 */
[----:B0-----:R-:W-:-:S05]  /*2160*/  @P1 IMAD.HI.U32 R6, R196, R7, RZ ;  /* 0x00000007c4061227 */ /* 0x001fca00078e00ff */
[----:B-1----:R-:W-:-:S05]  /*2170*/  @P1 SHF.R.U32.HI R0, RZ, R9, R6 ;  /* 0x00000009ff001219 */ /* 0x002fca0000011606 */
[----:B------:R-:W-:-:S04]  /*2180*/  IMAD.IADD R0, R37, 0x1, R0 ;  /* 0x0000000125007824 */ /* 0x000fc800078e0200 */
[----:B------:R-:W-:Y:S01]  /*2190*/  VIADD R3, R0, -UR4 ;  /* 0x8000000400037c36 */ /* 0x000fe20008000000 */
        /* <DEDUP_REMOVED lines=11> */
.L_x_2549:
[----:B------:R-:W-:-:S13]  /*2250*/  ISETP.NE.AND P0, PT, R5, 0x1, PT ;  /* 0x000000010500780c */ /* 0x000fda0003f05270 */
[----:B------:R-:W0:Y:S02]  /*2260*/  @P0 LDC.64 R6, c[0x0][0x9e8] ;  /* 0x00027a00ff060b82 */ /* 0x000e240000000a00 */
[----:B0-----:R-:W-:-:S05]  /*2270*/  @P0 IMAD.HI.U32 R6, R0, R6, RZ ;  /* 0x0000000600060227 */ /* 0x001fca00078e00ff */
[----:B------:R-:W-:-:S07]  /*2280*/  @P0 SHF.R.U32.HI R0, RZ, R7, R6 ;  /* 0x00000007ff000219 */ /* 0x000fce0000011606 */
.L_x_2550:
[----:B------:R-:W-:Y:S05]  /*2290*/  BSYNC B0 ;  /* 0x0000000000007941 */ /* 0x000fea0003800000 */
.L_x_2548:
[----:B------:R-:W-:-:S05]  /*22a0*/  IMAD R0, R0, R5, RZ ;  /* 0x0000000500007224 */ /* 0x000fca00078e02ff */
[----:B------:R-:W-:-:S07]  /*22b0*/  VIMNMX R3, R3, R0, !PT ;  /* 0x0000000003037248 */ /* 0x000fce0007fe0100 */
.L_x_2547:
[----:B------:R-:W-:Y:S01]  /*22c0*/  SHF.R.S32.HI R0, RZ, 0x1f, R3 ;  /* 0x0000001fff007819 */ /* 0x000fe20000011403 */
[----:B------:R-:W-:Y:S01]  /*22d0*/  BSSY B0, `(.L_x_2551) ;  /* 0x000002a000007945 */ /* 0x000fe20003800000 */
[----:B------:R-:W-:Y:S02]  /*22e0*/  LOP3.LUT R14, R11, 0xff, RZ, 0xc0, !PT ;  /* 0x000000ff0b0e7812 */ /* 0x000fe400078ec0ff */
[----:B------:R-:W-:Y:S02]  /*22f0*/  LEA.HI R0, R0, R3, RZ, 0x6 ;  /* 0x0000000300007211 */ /* 0x000fe400078f30ff */
[----:B------:R-:W-:Y:S01]  /*2300*/  SHF.R.U32.HI R4, RZ, 0x10, R11 ;  /* 0x00000010ff047819 */ /* 0x000fe2000001160b */
[----:B------:R0:W-:Y:S01]  /*2310*/  STL [R1+0x54], R14 ;  /* 0x0000540e01007387 */ /* 0x0001e20000100800 */
[----:B------:R-:W-:-:S03]  /*2320*/  SHF.R.S32.HI R0, RZ, 0x6, R0 ;  /* 0x00000006ff007819 */ /* 0x000fc60000011400 */
[----:B------:R0:W-:Y:S01]  /*2330*/  STL [R1+0x4c], R4 ;  /* 0x00004c0401007387 */ /* 0x0001e20000100800 */
[----:B------:R-:W-:Y:S01]  /*2340*/  VIMNMX R9, RZ, R0, !PT ;  /* 0x00000000ff097248 */ /* 0x000fe20007fe0100 */
[----:B------:R-:W-:-:S03]  /*2350*/  IMAD.MOV.U32 R0, RZ, RZ, RZ ;  /* 0x000000ffff007224 */ /* 0x000fc600078e00ff */
[----:B------:R-:W-:-:S13]  /*2360*/  ISETP.GT.AND P0, PT, R8, R9, PT ;  /* 0x000000090800720c */ /* 0x000fda0003f04270 */
[----:B0-----:R-:W-:Y:S05]  /*2370*/  @!P0 BRA `(.L_x_2552) ;  /* 0x00000000007c8947 */ /* 0x001fea0003800000 */
[----:B------:R-:W-:Y:S01]  /*2380*/  ISETP.NE.AND P0, PT, R4, RZ, PT ;  /* 0x000000ff0400720c */ /* 0x000fe20003f05270 */
[----:B------:R-:W-:-:S03]  /*2390*/  ULDC UR4, c[0x0][0x9f0] ;  /* 0x00027c0000047ab9 */ /* 0x000fc60000000800 */
[----:B------:R-:W-:-:S04]  /*23a0*/  SEL R11, R4, UR4, P0 ;  /* 0x00000004040b7c07 */ /* 0x000fc80008000000 */
[-C--:B------:R-:W-:Y:S02]  /*23b0*/  IABS R6, R11.reuse ;  /* 0x0000000b00067213 */ /* 0x080fe40000000000 */
        /* <DEDUP_REMOVED lines=27> */
.L_x_2552:
[----:B------:R-:W-:Y:S05]  /*2570*/  BSYNC B0 ;  /* 0x0000000000007941 */ /* 0x000fea0003800000 */
.L_x_2551:
[----:B------:R-:W-:-:S05]  /*2580*/  IMAD R3, R14, R0, R9 ;  /* 0x000000000e037224 */ /* 0x000fca00078e0209 */
        /* <DEDUP_REMOVED lines=11> */
[----:B------:R-:W-:Y:S02]  /*2640*/  @P0 SHF.R.S32.HI R35, RZ, 0x6, R3 ;  /* 0x00000006ff230819 */ /* 0x000fe40000011403 */
[----:B------:R-:W-:Y:S02]  /*2650*/  PLOP3.LUT P0, PT, PT, PT, PT, 0x80, 0x0 ;  /* 0x000000000000781c */ /* 0x000fe40003f0f070 */
        /* <DEDUP_REMOVED lines=22> */
.L_x_2555:
[----:B------:R-:W-:Y:S05]  /*27c0*/  BSYNC B6 ;  /* 0x0000000000067941 */ /* 0x000fea0003800000 */
.L_x_2554:
        /* <DEDUP_REMOVED lines=20> */
.L_x_2557:
[----:B------:R-:W-:Y:S05]  /*2910*/  BSYNC B6 ;  /* 0x0000000000067941 */ /* 0x000fea0003800000 */
.L_x_2556:
[----:B------:R-:W-:Y:S01]  /*2920*/  ULDC.64 UR4, c[0x0][0x9f8] ;  /* 0x00027e0000047ab9 */ /* 0x000fe20000000a00 */
[----:B------:R-:W-:Y:S01]  /*2930*/  IMAD.MOV.U32 R0, RZ, RZ, R83 ;  /* 0x000000ffff007224 */ /* 0x000fe200078e0053 */
[----:B------:R-:W-:Y:S01]  /*2940*/  ISETP.NE.U32.AND P0, PT, RZ, UR4, PT ;  /* 0x00000004ff007c0c */ /* 0x000fe2000bf05070 */
[----:B------:R-:W0:Y:S01]  /*2950*/  S2R R3, SR_TID.X ;  /* 0x0000000000037919 */ /* 0x000e220000002100 */
[----:B------:R-:W1:Y:S08]  /*2960*/  LDC.64 R6, c[0x0][0x3f8] ;  /* 0x0000fe00ff067b82 */ /* 0x000e700000000a00 */
[----:B------:R-:W2:Y:S01]  /*2970*/  LDC R47, c[0x0][0x3f4] ;  /* 0x0000fd00ff2f7b82 */ /* 0x000ea20000000800 */
[----:B------:R-:W-:-:S02]  /*2980*/  ISETP.NE.AND.EX P0, PT, RZ, UR5, PT, P0 ;  /* 0x00000005ff007c0c */ /* 0x000fc4000bf05300 */
[----:B------:R-:W-:Y:S02]  /*2990*/  SHF.R.S32.HI R9, RZ, 0x1f, R190 ;  /* 0x0000001fff097819 */ /* 0x000fe400000114be */
[----:B------:R-:W-:Y:S01]  /*29a0*/  SHF.R.S32.HI R193, RZ, 0x1f, R192 ;  /* 0x0000001fffc17819 */ /* 0x000fe200000114c0 */
[----:B------:R-:W3:Y:S01]  /*29b0*/  S2R R46, SR_TID.X ;  /* 0x00000000002e7919 */ /* 0x000ee20000002100 */
[----:B------:R-:W-:Y:S01]  /*29c0*/  IMAD.SHL.U32 R42, R198, 0x40, RZ ;  /* 0x00000040c62a7824 */ /* 0x000fe200078e00ff */
[----:B------:R-:W-:-:S06]  /*29d0*/  ULDC UR4, c[0x0][0x2f4] ;  /* 0x0000bd0000047ab9 */ /* 0x000fcc0000000800 */
[----:B------:R-:W4:Y:S02]  /*29e0*/  @P0 LDC.64 R4, c[0x0][0x9f8] ;  /* 0x00027e00ff040b82 */ /* 0x000f240000000a00 */
[----:B----4-:R-:W-:-:S05]  /*29f0*/  @P0 IMAD.WIDE R4, R83, 0x4, R4 ;  /* 0x0000000453040825 */ /* 0x010fca00078e0204 */
[----:B------:R4:W3:Y:S01]  /*2a00*/  @P0 LDG.E R0, desc[UR40][R4.64] ;  /* 0x0000002804000981 */ /* 0x0008e2000c1e1900 */
[----:B0-----:R-:W-:Y:S01]  /*2a10*/  VIADD R8, R3, 0xffffff80 ;  /* 0xffffff8003087836 */ /* 0x001fe20000000000 */
[----:B--2---:R-:W-:Y:S01]  /*2a20*/  ISETP.GE.AND P3, PT, R18, R47, PT ;  /* 0x0000002f1200720c */ /* 0x004fe20003f66270 */
[-C--:B-1----:R-:W-:Y:S01]  /*2a30*/  IMAD R3, R9, R6.reuse, RZ ;  /* 0x0000000609037224 */ /* 0x082fe200078e02ff */
[----:B------:R-:W-:Y:S01]  /*2a40*/  LOP3.LUT R42, R42, 0x1c0, RZ, 0xc0, !PT ;  /* 0x000001c02a2a7812 */ /* 0x000fe200078ec0ff */
[C---:B------:R-:W-:Y:S01]  /*2a50*/  IMAD.WIDE.U32 R20, R190.reuse, R6, R192 ;  /* 0x00000006be147225 */ /* 0x040fe200078e00c0 */
[----:B------:R-:W-:Y:S02]  /*2a60*/  SHF.R.S32.HI R13, RZ, 0x1f, R8 ;  /* 0x0000001fff0d7819 */ /* 0x000fe40000011408 */
[----:B------:R-:W-:Y:S01]  /*2a70*/  SHF.R.U32.HI R44, RZ, 0x3, R42 ;  /* 0x00000003ff2c7819 */ /* 0x000fe2000001162a */
[C---:B------:R-:W-:Y:S01]  /*2a80*/  IMAD R11, R190.reuse, R7, R3 ;  /* 0x00000007be0b7224 */ /* 0x040fe200078e0203 */
[----:B----4-:R-:W0:Y:S01]  /*2a90*/  LDC.64 R4, c[0x0][0x408] ;  /* 0x00010200ff047b82 */ /* 0x010e220000000a00 */
[----:B------:R-:W-:Y:S01]  /*2aa0*/  LEA.HI R13, R13, R8, RZ, 0x2 ;  /* 0x000000080d0d7211 */ /* 0x000fe200078f10ff */
[----:B------:R-:W-:Y:S01]  /*2ab0*/  IMAD.WIDE.U32 R28, R190, R6, R18 ;  /* 0x00000006be1c7225 */ /* 0x000fe200078e0012 */
[----:B------:R-:W-:-:S02]  /*2ac0*/  SHF.L.U64.HI R40, R6, 0x6, R7 ;  /* 0x0000000606287819 */ /* 0x000fc40000010207 */
[----:B------:R-:W-:Y:S01]  /*2ad0*/  LOP3.LUT R13, R13, 0xfffffffc, RZ, 0xc0, !PT ;  /* 0xfffffffc0d0d7812 */ /* 0x000fe200078ec0ff */
[----:B------:R-:W-:Y:S01]  /*2ae0*/  IMAD.IADD R21, R21, 0x1, R11 ;  /* 0x0000000115157824 */ /* 0x000fe200078e020b */
[----:B------:R-:W-:Y:S01]  /*2af0*/  ISETP.GE.AND P2, PT, R18, UR4, PT ;  /* 0x0000000412007c0c */ /* 0x000fe2000bf46270 */
[----:B------:R-:W-:Y:S01]  /*2b00*/  IMAD.IADD R29, R11, 0x1, R29 ;  /* 0x000000010b1d7824 */ /* 0x000fe200078e021d */
[----:B-----5:R-:W-:Y:S01]  /*2b10*/  SHF.R.S32.HI R11, RZ, 0x1f, R80 ;  /* 0x0000001fff0b7819 */ /* 0x020fe20000011450 */
[----:B------:R-:W-:Y:S01]  /*2b20*/  IMAD.IADD R49, R8, 0x1, -R13 ;  /* 0x0000000108317824 */ /* 0x000fe200078e0a0d */
[----:B------:R-:W-:Y:S01]  /*2b30*/  ISETP.GE.AND P1, PT, R185, UR4, PT ;  /* 0x00000004b9007c0c */ /* 0x000fe2000bf26270 */
[----:B------:R-:W-:Y:S01]  /*2b40*/  IMAD.WIDE.U32 R20, R80, R6, R20 ;  /* 0x0000000650147225 */ /* 0x000fe200078e0014 */
[----:B---3--:R-:W-:-:S03]  /*2b50*/  LEA.HI R46, R46, 0x8, RZ, 0x19 ;  /* 0x000000082e2e7811 */ /* 0x008fc600078fc8ff */
[-C--:B------:R-:W-:Y:S02]  /*2b60*/  IMAD R10, R11, R6.reuse, RZ ;  /* 0x000000060b0a7224 */ /* 0x080fe400078e02ff */
[----:B------:R-:W-:-:S04]  /*2b70*/  IMAD.WIDE.U32 R28, R80, R6, R28 ;  /* 0x00000006501c7225 */ /* 0x000fc800078e001c */
[----:B------:R-:W-:Y:S02]  /*2b80*/  IMAD.IADD R3, R24, 0x1, R25 ;  /* 0x0000000118037824 */ /* 0x000fe400078e0219 */
[-C--:B0-----:R-:W-:Y:S01]  /*2b90*/  IMAD R9, R9, R4.reuse, RZ ;  /* 0x0000000409097224 */ /* 0x081fe200078e02ff */
[----:B------:R-:W-:Y:S01]  /*2ba0*/  SHF.L.U64.HI R43, R4, 0x6, R5 ;  /* 0x00000006042b7819 */ /* 0x000fe20000010205 */
        /* <DEDUP_REMOVED lines=14> */
[----:B------:R-:W-:Y:S01]  /*2c90*/  IMAD R9, R80, R7, R10 ;  /* 0x0000000750097224 */ /* 0x000fe200078e020a */
[----:B------:R-:W-:Y:S01]  /*2ca0*/  LOP3.LUT R5, R42, 0x38, R39, 0xf8, !PT ;  /* 0x000000382a057812 */ /* 0x000fe200078ef827 */
[----:B------:R-:W-:Y:S01]  /*2cb0*/  IMAD.WIDE.U32 R30, R80, R4, R30 ;  /* 0x00000004501e7225 */ /* 0x000fe200078e001e */
[----:B------:R-:W-:-:S02]  /*2cc0*/  LOP3.LUT R53, R39, 0xfffffff8, RZ, 0xc0, !PT ;  /* 0xfffffff827357812 */ /* 0x000fc400078ec0ff */
[----:B------:R-:W-:Y:S01]  /*2cd0*/  LOP3.LUT R5, R5, R44, RZ, 0x3c, !PT ;  /* 0x0000002c05057212 */ /* 0x000fe200078e3cff */
[----:B------:R-:W-:Y:S01]  /*2ce0*/  IMAD.WIDE.U32 R32, R80, R4, R32 ;  /* 0x0000000450207225 */ /* 0x000fe200078e0020 */
[----:B------:R-:W-:-:S03]  /*2cf0*/  SHF.R.S32.HI R58, RZ, 0x1f, R53 ;  /* 0x0000001fff3a7819 */ /* 0x000fc60000011435 */
[----:B------:R-:W-:Y:S02]  /*2d00*/  IMAD.SHL.U32 R41, R6, 0x40, RZ ;  /* 0x0000004006297824 */ /* 0x000fe400078e00ff */
[----:B------:R-:W-:Y:S02]  /*2d10*/  IMAD.SHL.U32 R45, R4, 0x40, RZ ;  /* 0x00000040042d7824 */ /* 0x000fe400078e00ff */
[----:B------:R-:W-:Y:S02]  /*2d20*/  IMAD.SHL.U32 R47, R47, 0x2, RZ ;  /* 0x000000022f2f7824 */ /* 0x000fe400078e00ff */
[----:B------:R-:W-:Y:S02]  /*2d30*/  IMAD R49, R49, 0x40, R190 ;  /* 0x0000004031317824 */ /* 0x000fe400078e02be */
[----:B------:R-:W-:Y:S02]  /*2d40*/  IMAD.IADD R51, R21, 0x1, R9 ;  /* 0x0000000115337824 */ /* 0x000fe400078e0209 */
[----:B------:R-:W-:-:S02]  /*2d50*/  IMAD.IADD R52, R9, 0x1, R29 ;  /* 0x0000000109347824 */ /* 0x000fc400078e021d */
[----:B------:R-:W-:Y:S02]  /*2d60*/  IMAD.IADD R56, R31, 0x1, R11 ;  /* 0x000000011f387824 */ /* 0x000fe400078e020b */
[----:B------:R-:W-:Y:S02]  /*2d70*/  IMAD.IADD R57, R11, 0x1, R33 ;  /* 0x000000010b397824 */ /* 0x000fe400078e0221 */
[----:B------:R-:W-:Y:S01]  /*2d80*/  IMAD R59, R208, 0x200, R5 ;  /* 0x00000200d03b7824 */ /* 0x000fe200078e0205 */
[----:B------:R-:W-:-:S07]  /*2d90*/  SHF.R.S32.HI R50, RZ, 0x1f, R0 ;  /* 0x0000001fff327819 */ /* 0x000fce0000011400 */
.L_x_2590:
        /* <DEDUP_REMOVED lines=11> */
[----:B------:R-:W2:Y:S08]  /*2e50*/  @!P0 LDC.64 R4, c[0x0][0x418] ;  /* 0x00010600ff048b82 */ /* 0x000eb00000000a00 */
[----:B---3--:R-:W3:Y:S08]  /*2e60*/  @P4 LDC R9, c[0x0][0x434] ;  /* 0x00010d00ff094b82 */ /* 0x008ef00000000800 */
[----:B----4-:R-:W4:Y:S01]  /*2e70*/  @P4 LDC R10, c[0x0][0x438] ;  /* 0x00010e00ff0a4b82 */ /* 0x010f220000000800 */
        /* <DEDUP_REMOVED lines=8> */
[----:B------:R-:W-:-:S05]  /*2f00*/  @!P0 LEA.HI.X R5, R6, R5, R7, 0x2, P4 ;  /* 0x0000000506058211 */ /* 0x000fca00020f1407 */
[----:B------:R0:W5:Y:S01]  /*2f10*/  @!P0 LDG.E R61, desc[UR40][R4.64] ;  /* 0x00000028043d8981 */ /* 0x000162000c1e1900 */
[----:B-1----:R-:W-:Y:S01]  /*2f20*/  ISETP.GE.AND P0, PT, R69, 0x1, PT ;  /* 0x000000014500780c */ /* 0x002fe20003f06270 */
[----:B------:R-:W-:Y:S01]  /*2f30*/  IMAD.MOV R7, RZ, RZ, -R8 ;  /* 0x000000ffff077224 */ /* 0x000fe200078e0a08 */
[----:B------:R-:W-:Y:S05]  /*2f40*/  YIELD ;  /* 0x0000000000007946 */ /* 0x000fea0003800000 */
[----:B------:R-:W-:Y:S01]  /*2f50*/  IMAD.SHL.U32 R66, R187, 0x1000, RZ ;  /* 0x00001000bb427824 */ /* 0x000fe200078e00ff */
[----:B------:R-:W-:Y:S01]  /*2f60*/  BSSY B0, `(.L_x_2558) ;  /* 0x00001b7000007945 */ /* 0x000fe20003800000 */
[----:B------:R-:W-:Y:S01]  /*2f70*/  IMAD R62, R62, R7, R12 ;  /* 0x000000073e3e7224 */ /* 0x000fe200078e020c */
[----:B------:R-:W-:Y:S01]  /*2f80*/  ISETP.GT.AND P4, PT, R35, R36, PT ;  /* 0x000000242300720c */ /* 0x000fe20003f84270 */
[----:B------:R-:W-:-:S04]  /*2f90*/  IMAD.IADD R7, R48, 0x1, R66 ;  /* 0x0000000130077824 */ /* 0x000fc800078e0242 */
[----:B------:R-:W-:Y:S01]  /*2fa0*/  IMAD R70, R7, 0x2, R2 ;  /* 0x0000000207467824 */ /* 0x000fe200078e0202 */
[----:B0-----:R-:W-:Y:S07]  /*2fb0*/  @!P0 BRA `(.L_x_2559) ;  /* 0x0000001400f08947 */ /* 0x001fee0003800000 */
[----:B------:R-:W-:Y:S01]  /*2fc0*/  SHF.R.S32.HI R64, RZ, 0x1f, R62 ;  /* 0x0000001fff407819 */ /* 0x000fe2000001143e */
[----:B------:R-:W-:Y:S01]  /*2fd0*/  ULDC.64 UR4, c[0x0][0x300] ;  /* 0x0000c00000047ab9 */ /* 0x000fe20000000a00 */
[----:B-----5:R-:W-:Y:S01]  /*2fe0*/  SHF.R.S32.HI R63, RZ, 0x1f, R61 ;  /* 0x0000001fff3f7819 */ /* 0x020fe2000001143d */
[----:B------:R-:W-:Y:S01]  /*2ff0*/  IMAD.WIDE.U32 R4, R62, UR4, RZ ;  /* 0x000000043e047c25 */ /* 0x000fe2000f8e00ff */
        /* <DEDUP_REMOVED lines=32> */
[----:B------:R-:W-:Y:S01]  /*3200*/  ULDC.64 UR4, c[0x0][0x3e8] ;  /* 0x0000fa0000047ab9 */ /* 0x000fe20000000a00 */
[----:B------:R-:W-:Y:S01]  /*3210*/  IMAD.MOV.U32 R6, RZ, RZ, R30 ;  /* 0x000000ffff067224 */ /* 0x000fe200078e001e */
[----:B------:R-:W-:Y:S01]  /*3220*/  ULDC.64 UR6, c[0x0][0x400] ;  /* 0x0001000000067ab9 */ /* 0x000fe20000000a00 */
[----:B------:R-:W-:Y:S01]  /*3230*/  IMAD.MOV.U32 R7, RZ, RZ, R56 ;  /* 0x000000ffff077224 */ /* 0x000fe200078e0038 */
[----:B------:R-:W-:Y:S01]  /*3240*/  CS2R R24, SRZ ;  /* 0x0000000000187805 */ /* 0x000fe2000001ff00 */
[-C--:B------:R-:W-:Y:S02]  /*3250*/  IMAD R5, R10, R45.reuse, R8 ;  /* 0x0000002d0a057224 */ /* 0x080fe400078e0208 */
[----:B------:R-:W-:Y:S01]  /*3260*/  IMAD.WIDE.U32 R8, R35, R45, R6 ;  /* 0x0000002d23087225 */ /* 0x000fe200078e0006 */
[----:B------:R-:W-:-:S03]  /*3270*/  IADD3 R7, P5, R20, R4, RZ ;  /* 0x0000000414077210 */ /* 0x000fc60007fbe0ff */
[----:B------:R-:W-:Y:S01]  /*3280*/  IMAD.IADD R5, R9, 0x1, R5 ;  /* 0x0000000109057824 */ /* 0x000fe200078e0205 */
[C---:B------:R-:W-:Y:S01]  /*3290*/  LEA R4, P6, R8.reuse, UR6, 0x1 ;  /* 0x0000000608047c11 */ /* 0x040fe2000f8c08ff */
[----:B------:R-:W-:Y:S01]  /*32a0*/  IMAD.X R10, R11, 0x1, R51, P5 ;  /* 0x000000010b0a7824 */ /* 0x000fe200028e0633 */
[C---:B------:R-:W-:Y:S02]  /*32b0*/  LEA R6, P5, R7.reuse, UR4, 0x1 ;  /* 0x0000000407067c11 */ /* 0x040fe4000f8a08ff */
[----:B------:R-:W-:Y:S02]  /*32c0*/  LEA.HI.X R5, R8, UR7, R5, 0x1, P6 ;  /* 0x0000000708057c11 */ /* 0x000fe4000b0f0c05 */
[----:B------:R-:W-:Y:S02]  /*32d0*/  CS2R R8, SRZ ;  /* 0x0000000000087805 */ /* 0x000fe4000001ff00 */
[----:B------:R-:W-:Y:S02]  /*32e0*/  LEA.HI.X R7, R7, UR5, R10, 0x1, P5 ;  /* 0x0000000507077c11 */ /* 0x000fe4000a8f0c0a */
[----:B------:R-:W-:-:S02]  /*32f0*/  ISETP.GE.AND P6, PT, R192, R69, PT ;  /* 0x00000045c000720c */ /* 0x000fc40003fc6270 */
[----:B------:R-:W-:-:S11]  /*3300*/  ISETP.GE.AND P5, PT, R205, R69, PT ;  /* 0x00000045cd00720c */ /* 0x000fd60003fa6270 */
[----:B------:R0:W5:Y:S04]  /*3310*/  @!P6 LDG.E.64 R26, desc[UR40][R6.64] ;  /* 0x00000028061ae981 */ /* 0x000168000c1e1b00 */
[----:B------:R0:W5:Y:S04]  /*3320*/  @!P5 LDG.E.64 R8, desc[UR40][R6.64+0x20] ;  /* 0x000020280608d981 */ /* 0x000168000c1e1b00 */
[----:B------:R0:W5:Y:S04]  /*3330*/  @!P6 LDG.E.64 R54, desc[UR40][R4.64] ;  /* 0x000000280436e981 */ /* 0x000168000c1e1b00 */
[----:B------:R0:W5:Y:S02]  /*3340*/  @!P5 LDG.E.64 R24, desc[UR40][R4.64+0x20] ;  /* 0x000020280418d981 */ /* 0x000164000c1e1b00 */
.L_x_2562:
[----:B------:R-:W-:Y:S05]  /*3350*/  BSYNC B1 ;  /* 0x0000000000017941 */ /* 0x000fea0003800000 */
.L_x_2561:
        /* <DEDUP_REMOVED lines=9> */
[----:B------:R-:W-:Y:S01]  /*33f0*/  IMAD.MOV.U32 R5, RZ, RZ, R25 ;  /* 0x000000ffff057224 */ /* 0x000fe200078e0019 */
[----:B------:R-:W-:Y:S01]  /*3400*/  PRMT R72, R72, 0x5410, R6 ;  /* 0x0000541048487816 */ /* 0x000fe20000000006 */
[----:B------:R-:W-:Y:S01]  /*3410*/  IMAD.MOV.U32 R6, RZ, RZ, R54 ;  /* 0x000000ffff067224 */ /* 0x000fe200078e0036 */
[----:B------:R-:W-:Y:S01]  /*3420*/  PRMT R73, R73, 0x5410, R4 ;  /* 0x0000541049497816 */ /* 0x000fe20000000004 */
[----:B------:R-:W-:Y:S01]  /*3430*/  IMAD.MOV.U32 R4, RZ, RZ, R24 ;  /* 0x000000ffff047224 */ /* 0x000fe200078e0018 */
[----:B------:R-:W-:-:S02]  /*3440*/  PRMT R78, R78, 0x5410, R5 ;  /* 0x000054104e4e7816 */ /* 0x000fc40000000005 */
[----:B------:R-:W-:Y:S02]  /*3450*/  PRMT R72, R6, 0x7610, R72 ;  /* 0x0000761006487816 */ /* 0x000fe40000000048 */
[----:B------:R-:W-:Y:S02]  /*3460*/  PRMT R77, R77, 0x5410, R4 ;  /* 0x000054104d4d7816 */ /* 0x000fe40000000004 */
[----:B------:R-:W-:Y:S01]  /*3470*/  PRMT R74, R74, 0x5410, R7 ;  /* 0x000054104a4a7816 */ /* 0x000fe20000000007 */
[----:B------:R-:W-:Y:S06]  /*3480*/  @!P5 BRA `(.L_x_2563) ;  /* 0x000000000004d947 */ /* 0x000fec0003800000 */
[----:B------:R-:W-:Y:S01]  /*3490*/  BPT.TRAP 0x1 ;  /* 0x000000040000795c */ /* 0x000fe20000300000 */
.L_x_2563:
[----:B------:R-:W-:Y:S01]  /*34a0*/  IMAD R60, R187, 0x8, R2 ;  /* 0x00000008bb3c7824 */ /* 0x000fe200078e0202 */
[----:B------:R-:W-:Y:S01]  /*34b0*/  SHF.L.U32 R67, R191, 0x1f, RZ ;  /* 0x0000001fbf437819 */ /* 0x000fe200000006ff */
[----:B------:R-:W-:Y:S03]  /*34c0*/  BSSY B1, `(.L_x_2564) ;  /* 0x0000003000017945 */ /* 0x000fe60003800000 */
[----:B------:R-:W0:Y:S02]  /*34d0*/  SYNCS.PHASECHK.TRANS64.TRYWAIT P6, [R60+URZ+0x28c90], R67 ;  /* 0x028c90433c0075a7 */ /* 0x000e2400080c017f */
[----:B0-----:R-:W-:Y:S05]  /*34e0*/  @!P6 BRA `(.L_x_2565) ;  /* 0x000002000068e947 */ /* 0x001fea0003800000 */
.L_x_2916:
[----:B------:R-:W-:Y:S05]  /*34f0*/  BSYNC B1 ;  /* 0x0000000000017941 */ /* 0x000fea0003800000 */
.L_x_2564:
[----:B------:R-:W-:-:S03]  /*3500*/  UMOV UR4, 0xffffffff ;  /* 0xffffffff00047882 */ /* 0x000fc60000000000 */
[----:B------:R-:W-:Y:S05]  /*3510*/  BRA.DIV UR4, `(.L_x_2566) ;  /* 0x0000020204707947 */ /* 0x000fea000b800000 */
[----:B------:R1:W2:Y:S04]  /*3520*/  SHFL.IDX PT, R71, R14, RZ, 0x1c1f ;  /* 0x001c1fff0e477589 */ /* 0x0002a800000e0000 */
[----:B------:R-:W3:Y:S02]  /*3530*/  SHFL.IDX PT, R68, R68, RZ, 0x1c1f ;  /* 0x001c1fff44447589 */ /* 0x000ee400000e0000 */
.L_x_2920:
[----:B------:R-:W-:Y:S05]  /*3540*/  @P0 BRA `(.L_x_2567) ;  /* 0x0000001400600947 */ /* 0x000fea0003800000 */
[----:B------:R-:W-:Y:S04]  /*3550*/  BSSY B1, `(.L_x_2568) ;  /* 0x0000036000017945 */ /* 0x000fe80003800000 */
[----:B------:R-:W-:Y:S05]  /*3560*/  @P2 BRA `(.L_x_2569) ;  /* 0x0000000000d02947 */ /* 0x000fea0003800000 */
[----:B------:R4:W0:Y:S01]  /*3570*/  LDS.128 R4, [R70+0x22400] ;  /* 0x0224000046047984 */ /* 0x0008220000000c00 */
[----:B------:R-:W-:Y:S01]  /*3580*/  ISETP.GE.AND P6, PT, R192, R69, PT ;  /* 0x00000045c000720c */ /* 0x000fe20003fc6270 */
[----:B------:R-:W-:Y:S01]  /*3590*/  BSSY B2, `(.L_x_2570) ;  /* 0x0000030000027945 */ /* 0x000fe20003800000 */
[----:B---3--:R-:W-:-:S04]  /*35a0*/  LEA R10, P0, R18, R68, 0x1 ;  /* 0x00000044120a7211 */ /* 0x008fc800078008ff */
[----:B--2---:R-:W-:-:S07]  /*35b0*/  LEA.HI.X R11, R18, R71, R19, 0x1, P0 ;  /* 0x00000047120b7211 */ /* 0x004fce00000f0c13 */
[----:B----4-:R-:W-:Y:S05]  /*35c0*/  @P6 BRA `(.L_x_2571) ;  /* 0x0000000000b06947 */ /* 0x010fea0003800000 */
[----:B------:R-:W-:Y:S01]  /*35d0*/  SHF.R.U64 R13, R54, 0x10, R55 ;  /* 0x00000010360d7819 */ /* 0x000fe20000001237 */
[C---:B01----:R-:W-:Y:S01]  /*35e0*/  IMAD.U32 R14, R5.reuse, 0x10000, RZ ;  /* 0x00010000050e7824 */ /* 0x043fe200078e00ff */
[----:B------:R-:W-:Y:S02]  /*35f0*/  SHF.R.U64 R12, R26, 0x10, R27 ;  /* 0x000000101a0c7819 */ /* 0x000fe4000000121b */
[C---:B------:R-:W-:Y:S02]  /*3600*/  PRMT R13, R72.reuse, 0x5410, R13 ;  /* 0x00005410480d7816 */ /* 0x040fe4000000000d */
[----:B------:R-:W-:Y:S02]  /*3610*/  PRMT R12, R72, 0x5432, R12 ;  /* 0x00005432480c7816 */ /* 0x000fe4000000000c */
[----:B------:R-:W-:Y:S02]  /*3620*/  LOP3.LUT R15, R5, 0xffff0000, RZ, 0xc0, !PT ;  /* 0xffff0000050f7812 */ /* 0x000fe400078ec0ff */
[----:B------:R-:W-:-:S02]  /*3630*/  LOP3.LUT R70, R13, 0xffff0000, RZ, 0xc0, !PT ;  /* 0xffff00000d467812 */ /* 0x000fc400078ec0ff */
[----:B------:R-:W-:Y:S02]  /*3640*/  LOP3.LUT R26, R12, 0xffff0000, RZ, 0xc0, !PT ;  /* 0xffff00000c1a7812 */ /* 0x000fe400078ec0ff */
[----:B------:R-:W-:Y:S01]  /*3650*/  SHF.R.U32.HI R72, RZ, 0x10, R55 ;  /* 0x00000010ff487819 */ /* 0x000fe20000011637 */
[C---:B------:R-:W-:Y:S01]  /*3660*/  FMUL.FTZ R5, R15.reuse, R70 ;  /* 0x000000460f057220 */ /* 0x040fe20000410000 */
[----:B------:R-:W-:Y:S01]  /*3670*/  SHF.R.U32.HI R54, RZ, 0x10, R27 ;  /* 0x00000010ff367819 */ /* 0x000fe2000001161b */
[-C--:B------:R-:W-:Y:S01]  /*3680*/  FMUL.FTZ R15, R15, R26.reuse ;  /* 0x0000001a0f0f7220 */ /* 0x080fe20000410000 */
[----:B------:R-:W-:Y:S01]  /*3690*/  PRMT R72, R74, 0x5432, R72 ;  /* 0x000054324a487816 */ /* 0x000fe20000000048 */
[C---:B------:R-:W-:Y:S01]  /*36a0*/  FFMA.FTZ R5, R14.reuse, R26, -R5 ;  /* 0x0000001a0e057223 */ /* 0x040fe20000010805 */
[----:B------:R-:W-:Y:S01]  /*36b0*/  PRMT R54, R73, 0x5432, R54 ;  /* 0x0000543249367816 */ /* 0x000fe20000000036 */
[----:B------:R-:W-:Y:S01]  /*36c0*/  FFMA.FTZ R14, R14, R70, R15 ;  /* 0x000000460e0e7223 */ /* 0x000fe2000001000f */
[----:B------:R-:W-:Y:S01]  /*36d0*/  LOP3.LUT R26, R6, 0xffff0000, RZ, 0xc0, !PT ;  /* 0xffff0000061a7812 */ /* 0x000fe200078ec0ff */
[----:B------:R-:W-:Y:S01]  /*36e0*/  IMAD.U32 R70, R72, 0x10000, RZ ;  /* 0x0001000048467824 */ /* 0x000fe200078e00ff */
[----:B------:R-:W-:Y:S01]  /*36f0*/  LOP3.LUT R27, R7, 0xffff0000, RZ, 0xc0, !PT ;  /* 0xffff0000071b7812 */ /* 0x000fe200078ec0ff */
[----:B------:R-:W-:Y:S01]  /*3700*/  IMAD.U32 R15, R6, 0x10000, RZ ;  /* 0x00010000060f7824 */ /* 0x000fe200078e00ff */
[----:B------:R-:W-:Y:S01]  /*3710*/  LOP3.LUT R72, R72, 0xffff0000, RZ, 0xc0, !PT ;  /* 0xffff000048487812 */ /* 0x000fe200078ec0ff */
[----:B------:R-:W-:-:S02]  /*3720*/  IMAD.U32 R55, R54, 0x10000, RZ ;  /* 0x0001000036377824 */ /* 0x000fc400078e00ff */
[-C--:B------:R-:W-:Y:S01]  /*3730*/  FMUL.FTZ R74, R26, R70.reuse ;  /* 0x000000461a4a7220 */ /* 0x080fe20000410000 */
[C---:B------:R-:W-:Y:S01]  /*3740*/  IMAD.U32 R6, R4.reuse, 0x10000, RZ ;  /* 0x0001000004067824 */ /* 0x040fe200078e00ff */
[----:B------:R-:W-:Y:S01]  /*3750*/  LOP3.LUT R4, R4, 0xffff0000, RZ, 0xc0, !PT ;  /* 0xffff000004047812 */ /* 0x000fe200078ec0ff */
[-C--:B------:R-:W-:Y:S01]  /*3760*/  FMUL.FTZ R26, R26, R55.reuse ;  /* 0x000000371a1a7220 */ /* 0x080fe20000410000 */
[----:B------:R-:W-:Y:S01]  /*3770*/  FFMA.FTZ R74, R15, R55, -R74 ;  /* 0x000000370f4a7223 */ /* 0x000fe2000001084a */
[----:B------:R-:W-:Y:S01]  /*3780*/  LOP3.LUT R54, R54, 0xffff0000, RZ, 0xc0, !PT ;  /* 0xffff000036367812 */ /* 0x000fe200078ec0ff */
[----:B------:R-:W-:Y:S02]  /*3790*/  IMAD.U32 R55, R13, 0x10000, RZ ;  /* 0x000100000d377824 */ /* 0x000fe400078e00ff */
[----:B------:R-:W-:Y:S01]  /*37a0*/  FFMA.FTZ R73, R15, R70, R26 ;  /* 0x000000460f497223 */ /* 0x000fe2000001001a */
[----:B------:R-:W-:Y:S02]  /*37b0*/  IMAD.U32 R13, R12, 0x10000, RZ ;  /* 0x000100000c0d7824 */ /* 0x000fe400078e00ff */
[----:B------:R-:W-:Y:S01]  /*37c0*/  FMUL.FTZ R12, R27, R72 ;  /* 0x000000481b0c7220 */ /* 0x000fe20000410000 */
[----:B------:R-:W-:Y:S01]  /*37d0*/  FMUL.FTZ R15, R4, R55 ;  /* 0x00000037040f7220 */ /* 0x000fe20000410000 */
[----:B------:R-:W-:-:S02]  /*37e0*/  IMAD.U32 R7, R7, 0x10000, RZ ;  /* 0x0001000007077824 */ /* 0x000fc400078e00ff */
[-C--:B------:R-:W-:Y:S01]  /*37f0*/  FMUL.FTZ R27, R27, R54.reuse ;  /* 0x000000361b1b7220 */ /* 0x080fe20000410000 */
[-C--:B------:R-:W-:Y:S01]  /*3800*/  FMUL.FTZ R4, R4, R13.reuse ;  /* 0x0000000d04047220 */ /* 0x080fe20000410000 */
[C---:B------:R-:W-:Y:S01]  /*3810*/  FFMA.FTZ R15, R6.reuse, R13, -R15 ;  /* 0x0000000d060f7223 */ /* 0x040fe2000001080f */
[C---:B------:R-:W-:Y:S01]  /*3820*/  FFMA.FTZ R12, R7.reuse, R54, -R12 ;  /* 0x00000036070c7223 */ /* 0x040fe2000001080c */
[----:B------:R-:W-:Y:S01]  /*3830*/  FFMA.FTZ R27, R7, R72, R27 ;  /* 0x00000048071b7223 */ /* 0x000fe2000001001b */
[----:B------:R-:W-:Y:S01]  /*3840*/  FFMA.FTZ R4, R6, R55, R4 ;  /* 0x0000003706047223 */ /* 0x000fe20000010004 */
[----:B------:R-:W-:Y:S02]  /*3850*/  F2FP.BF16.F32.PACK_AB R5, R14, R5 ;  /* 0x000000050e05723e */ /* 0x000fe400000010ff */
[----:B------:R-:W-:Y:S02]  /*3860*/  F2FP.BF16.F32.PACK_AB R6, R73, R74 ;  /* 0x0000004a4906723e */ /* 0x000fe400000010ff */
[----:B------:R-:W-:-:S02]  /*3870*/  F2FP.BF16.F32.PACK_AB R7, R27, R12 ;  /* 0x0000000c1b07723e */ /* 0x000fc400000010ff */
[----:B------:R-:W-:-:S07]  /*3880*/  F2FP.BF16.F32.PACK_AB R4, R4, R15 ;  /* 0x0000000f0404723e */ /* 0x000fce00000010ff */
.L_x_2571:
[----:B------:R-:W-:Y:S05]  /*3890*/  BSYNC B2 ;  /* 0x0000000000027941 */ /* 0x000fea0003800000 */
.L_x_2570:
[----:B0-----:R4:W-:Y:S02]  /*38a0*/  ST.E.128 desc[UR40][R10.64], R4 ;  /* 0x000000040a007985 */ /* 0x0019e4000c101d28 */
.L_x_2569:
[----:B------:R-:W-:Y:S05]  /*38b0*/  BSYNC B1 ;  /* 0x0000000000017941 */ /* 0x000fea0003800000 */
.L_x_2568:
[----:B------:R-:W-:Y:S05]  /*38c0*/  @P1 BRA `(.L_x_2567) ;  /* 0x0000001000801947 */ /* 0x000fea0003800000 */
[----:B----4-:R-:W-:Y:S01]  /*38d0*/  IMAD.MOV.U32 R5, RZ, RZ, 0x20 ;  /* 0x00000020ff057424 */ /* 0x010fe200078e00ff */
[----:B------:R-:W-:Y:S01]  /*38e0*/  LOP3.LUT P0, RZ, R198, 0x4, RZ, 0xc0, !PT ;  /* 0x00000004c6ff7812 */ /* 0x000fe2000780c0ff */
[----:B------:R-:W-:Y:S01]  /*38f0*/  BSSY B1, `(.L_x_2572) ;  /* 0x0000036000017945 */ /* 0x000fe20003800000 */
[----:B------:R-:W-:Y:S02]  /*3900*/  ISETP.GE.AND P6, PT, R205, R69, PT ;  /* 0x00000045cd00720c */ /* 0x000fe40003fc6270 */
[----:B------:R-:W-:Y:S02]  /*3910*/  SEL R5, R5, 0xffffffe0, !P0 ;  /* 0xffffffe005057807 */ /* 0x000fe40004000000 */
[----:B---3--:R-:W-:Y:S02]  /*3920*/  LEA R10, P0, R185, R68, 0x1 ;  /* 0x00000044b90a7211 */ /* 0x008fe400078008ff */
[----:B------:R-:W-:Y:S02]  /*3930*/  IADD3 R5, R5, R48, R66 ;  /* 0x0000003005057210 */ /* 0x000fe40007ffe042 */
[----:B--2---:R-:W-:-:S03]  /*3940*/  LEA.HI.X R11, R185, R71, R204, 0x1, P0 ;  /* 0x00000047b90b7211 */ /* 0x004fc600000f0ccc */
[----:B------:R-:W-:-:S06]  /*3950*/  IMAD R4, R5, 0x2, R2 ;  /* 0x0000000205047824 */ /* 0x000fcc00078e0202 */
[----:B------:R-:W2:Y:S01]  /*3960*/  LDS.128 R4, [R4+0x22400] ;  /* 0x0224000004047984 */ /* 0x000ea20000000c00 */
[----:B------:R-:W-:Y:S05]  /*3970*/  @P6 BRA `(.L_x_2573) ;  /* 0x0000000000b46947 */ /* 0x000fea0003800000 */
[----:B------:R-:W-:Y:S02]  /*3980*/  SHF.R.U64 R26, R24, 0x10, R25 ;  /* 0x00000010181a7819 */ /* 0x000fe40000001219 */
[--C-:B-1----:R-:W-:Y:S02]  /*3990*/  SHF.R.U64 R14, R8, 0x10, R9.reuse ;  /* 0x00000010080e7819 */ /* 0x102fe40000001209 */
[----:B------:R-:W-:Y:S01]  /*39a0*/  SHF.R.U32.HI R8, RZ, 0x10, R9 ;  /* 0x00000010ff087819 */ /* 0x000fe20000011609 */
[----:B--2---:R-:W-:Y:S01]  /*39b0*/  IMAD.U32 R9, R6, 0x10000, RZ ;  /* 0x0001000006097824 */ /* 0x004fe200078e00ff */
[----:B------:R-:W-:Y:S02]  /*39c0*/  SHF.R.U32.HI R54, RZ, 0x10, R25 ;  /* 0x00000010ff367819 */ /* 0x000fe40000011619 */
[----:B------:R-:W-:Y:S02]  /*39d0*/  PRMT R26, R77, 0x5432, R26 ;  /* 0x000054324d1a7816 */ /* 0x000fe4000000001a */
[----:B------:R-:W-:-:S02]  /*39e0*/  PRMT R24, R76, 0x5432, R8 ;  /* 0x000054324c187816 */ /* 0x000fc40000000008 */
[----:B------:R-:W-:Y:S02]  /*39f0*/  PRMT R54, R78, 0x5432, R54 ;  /* 0x000054324e367816 */ /* 0x000fe40000000036 */
[----:B------:R-:W-:Y:S01]  /*3a00*/  PRMT R14, R75, 0x5432, R14 ;  /* 0x000054324b0e7816 */ /* 0x000fe2000000000e */
[----:B------:R-:W-:Y:S01]  /*3a10*/  IMAD.U32 R25, R24, 0x10000, RZ ;  /* 0x0001000018197824 */ /* 0x000fe200078e00ff */
[----:B------:R-:W-:Y:S01]  /*3a20*/  LOP3.LUT R8, R5, 0xffff0000, RZ, 0xc0, !PT ;  /* 0xffff000005087812 */ /* 0x000fe200078ec0ff */
[----:B------:R-:W-:Y:S01]  /*3a30*/  IMAD.U32 R55, R54, 0x10000, RZ ;  /* 0x0001000036377824 */ /* 0x000fe200078e00ff */
[C---:B------:R-:W-:Y:S01]  /*3a40*/  LOP3.LUT R27, R26.reuse, 0xffff0000, RZ, 0xc0, !PT ;  /* 0xffff00001a1b7812 */ /* 0x040fe200078ec0ff */
[----:B------:R-:W-:Y:S01]  /*3a50*/  IMAD.U32 R26, R26, 0x10000, RZ ;  /* 0x000100001a1a7824 */ /* 0x000fe200078e00ff */
[----:B------:R-:W-:Y:S01]  /*3a60*/  LOP3.LUT R12, R6, 0xffff0000, RZ, 0xc0, !PT ;  /* 0xffff0000060c7812 */ /* 0x000fe200078ec0ff */
[C---:B------:R-:W-:Y:S01]  /*3a70*/  IMAD.U32 R6, R7.reuse, 0x10000, RZ ;  /* 0x0001000007067824 */ /* 0x040fe200078e00ff */
[----:B------:R-:W-:Y:S01]  /*3a80*/  LOP3.LUT R13, R7, 0xffff0000, RZ, 0xc0, !PT ;  /* 0xffff0000070d7812 */ /* 0x000fe200078ec0ff */
[----:B------:R-:W-:Y:S01]  /*3a90*/  IMAD.U32 R7, R5, 0x10000, RZ ;  /* 0x0001000005077824 */ /* 0x000fe200078e00ff */
[----:B------:R-:W-:Y:S01]  /*3aa0*/  LOP3.LUT R15, R14, 0xffff0000, RZ, 0xc0, !PT ;  /* 0xffff00000e0f7812 */ /* 0x000fe200078ec0ff */
[----:B------:R-:W-:Y:S01]  /*3ab0*/  FMUL.FTZ R66, R8, R27 ;  /* 0x0000001b08427220 */ /* 0x000fe20000410000 */
[----:B------:R-:W-:Y:S01]  /*3ac0*/  LOP3.LUT R54, R54, 0xffff0000, RZ, 0xc0, !PT ;  /* 0xffff000036367812 */ /* 0x000fe200078ec0ff */
[----:B------:R-:W-:Y:S01]  /*3ad0*/  IMAD.U32 R5, R4, 0x10000, RZ ;  /* 0x0001000004057824 */ /* 0x000fe200078e00ff */
[----:B------:R-:W-:Y:S01]  /*3ae0*/  LOP3.LUT R24, R24, 0xffff0000, RZ, 0xc0, !PT ;  /* 0xffff000018187812 */ /* 0x000fe200078ec0ff */
[-C--:B------:R-:W-:Y:S01]  /*3af0*/  FMUL.FTZ R8, R8, R15.reuse ;  /* 0x0000000f08087220 */ /* 0x080fe20000410000 */
[----:B------:R-:W-:Y:S01]  /*3b00*/  FFMA.FTZ R66, R7, R15, -R66 ;  /* 0x0000000f07427223 */ /* 0x000fe20000010842 */
[----:B------:R-:W-:Y:S01]  /*3b10*/  LOP3.LUT R4, R4, 0xffff0000, RZ, 0xc0, !PT ;  /* 0xffff000004047812 */ /* 0x000fe200078ec0ff */
[----:B------:R-:W-:Y:S01]  /*3b20*/  FMUL.FTZ R15, R13, R54 ;  /* 0x000000360d0f7220 */ /* 0x000fe20000410000 */
[----:B------:R-:W-:-:S02]  /*3b30*/  IMAD.U32 R14, R14, 0x10000, RZ ;  /* 0x000100000e0e7824 */ /* 0x000fc400078e00ff */
[-C--:B------:R-:W-:Y:S01]  /*3b40*/  FMUL.FTZ R13, R13, R24.reuse ;  /* 0x000000180d0d7220 */ /* 0x080fe20000410000 */
[----:B------:R-:W-:Y:S01]  /*3b50*/  FFMA.FTZ R27, R7, R27, R8 ;  /* 0x0000001b071b7223 */ /* 0x000fe20000010008 */
[----:B------:R-:W-:Y:S01]  /*3b60*/  FFMA.FTZ R15, R6, R24, -R15 ;  /* 0x00000018060f7223 */ /* 0x000fe2000001080f */
[----:B------:R-:W-:Y:S01]  /*3b70*/  FMUL.FTZ R68, R12, R55 ;  /* 0x000000370c447220 */ /* 0x000fe20000410000 */
[C---:B------:R-:W-:Y:S01]  /*3b80*/  FMUL.FTZ R8, R4.reuse, R26 ;  /* 0x0000001a04087220 */ /* 0x040fe20000410000 */
[----:B------:R-:W-:Y:S01]  /*3b90*/  FMUL.FTZ R7, R4, R14 ;  /* 0x0000000e04077220 */ /* 0x000fe20000410000 */
[----:B------:R-:W-:Y:S01]  /*3ba0*/  FFMA.FTZ R6, R6, R54, R13 ;  /* 0x0000003606067223 */ /* 0x000fe2000001000d */
[-C--:B------:R-:W-:Y:S01]  /*3bb0*/  FMUL.FTZ R12, R12, R25.reuse ;  /* 0x000000190c0c7220 */ /* 0x080fe20000410000 */
[----:B------:R-:W-:Y:S01]  /*3bc0*/  FFMA.FTZ R68, R9, R25, -R68 ;  /* 0x0000001909447223 */ /* 0x000fe20000010844 */
[C---:B------:R-:W-:Y:S01]  /*3bd0*/  FFMA.FTZ R8, R5.reuse, R14, -R8 ;  /* 0x0000000e05087223 */ /* 0x040fe20000010808 */
[----:B------:R-:W-:Y:S01]  /*3be0*/  FFMA.FTZ R7, R5, R26, R7 ;  /* 0x0000001a05077223 */ /* 0x000fe20000010007 */
[----:B------:R-:W-:Y:S01]  /*3bf0*/  FFMA.FTZ R9, R9, R55, R12 ;  /* 0x0000003709097223 */ /* 0x000fe2000001000c */
[----:B------:R-:W-:-:S02]  /*3c00*/  F2FP.BF16.F32.PACK_AB R15, R6, R15 ;  /* 0x0000000f060f723e */ /* 0x000fc400000010ff */
[----:B------:R-:W-:Y:S02]  /*3c10*/  F2FP.BF16.F32.PACK_AB R5, R27, R66 ;  /* 0x000000421b05723e */ /* 0x000fe400000010ff */
[----:B------:R-:W-:Y:S01]  /*3c20*/  F2FP.BF16.F32.PACK_AB R4, R7, R8 ;  /* 0x000000080704723e */ /* 0x000fe200000010ff */
[----:B------:R-:W-:Y:S01]  /*3c30*/  IMAD.MOV.U32 R7, RZ, RZ, R15 ;  /* 0x000000ffff077224 */ /* 0x000fe200078e000f */
[----:B------:R-:W-:-:S07]  /*3c40*/  F2FP.BF16.F32.PACK_AB R6, R9, R68 ;  /* 0x000000440906723e */ /* 0x000fce00000010ff */
.L_x_2573:
[----:B------:R-:W-:Y:S05]  /*3c50*/  BSYNC B1 ;  /* 0x0000000000017941 */ /* 0x000fea0003800000 */
.L_x_2572:
[----:B--2---:R2:W-:Y:S01]  /*3c60*/  ST.E.128 desc[UR40][R10.64], R4 ;  /* 0x000000040a007985 */ /* 0x0045e2000c101d28 */
[----:B------:R-:W-:Y:S05]  /*3c70*/  BRA `(.L_x_2567) ;  /* 0x0000000c00947947 */ /* 0x000fea0003800000 */
.L_x_2560:
[----:B------:R-:W-:Y:S01]  /*3c80*/  IMAD R65, R35, -0x40, R34 ;  /* 0xffffffc023417824 */ /* 0x000fe200078e0222 */
[----:B------:R-:W-:-:S04]  /*3c90*/  ISETP.GE.AND P0, PT, R18, R69, PT ;  /* 0x000000451200720c */ /* 0x000fc80003f06270 */
[----:B------:R-:W-:-:S04]  /*3ca0*/  VIMNMX R65, R65, 0x40, PT ;  /* 0x0000004041417848 */ /* 0x000fc80003fe0100 */
[----:B------:R-:W-:-:S13]  /*3cb0*/  ISETP.GE.OR P5, PT, R190, R65, P0 ;  /* 0x00000041be00720c */ /* 0x000fda00007a6670 */
[----:B------:R-:W0:Y:S01]  /*3cc0*/  @!P5 LDC.64 R12, c[0x0][0x3e8] ;  /* 0x0000fa00ff0cdb82 */ /* 0x000e220000000a00 */
[----:B------:R-:W-:Y:S01]  /*3cd0*/  @!P5 IADD3 R6, P6, R28, R4, RZ ;  /* 0x000000041c06d210 */ /* 0x000fe20007fde0ff */
[----:B------:R-:W-:Y:S02]  /*3ce0*/  @!P5 IMAD R4, R43, R35, RZ ;  /* 0x000000232b04d224 */ /* 0x000fe400078e02ff */
[----:B------:R-:W-:Y:S02]  /*3cf0*/  @!P5 IMAD.MOV.U32 R5, RZ, RZ, R57 ;  /* 0x000000ffff05d224 */ /* 0x000fe400078e0039 */
[----:B------:R-:W-:Y:S02]  /*3d00*/  @!P5 IMAD R15, R10, R45, R4 ;  /* 0x0000002d0a0fd224 */ /* 0x000fe400078e0204 */
[----:B------:R-:W1:Y:S01]  /*3d10*/  @!P5 LDC.64 R8, c[0x0][0x400] ;  /* 0x00010000ff08db82 */ /* 0x000e620000000a00 */
[----:B------:R-:W-:Y:S02]  /*3d20*/  @!P5 IMAD.X R7, R11, 0x1, R52, P6 ;  /* 0x000000010b07d824 */ /* 0x000fe400030e0634 */
[----:B------:R-:W-:-:S04]  /*3d30*/  @!P5 IMAD.MOV.U32 R4, RZ, RZ, R32 ;  /* 0x000000ffff04d224 */ /* 0x000fc800078e0020 */
[----:B------:R-:W-:Y:S01]  /*3d40*/  @!P5 IMAD.WIDE.U32 R10, R35, R45, R4 ;  /* 0x0000002d230ad225 */ /* 0x000fe200078e0004 */
[----:B------:R-:W-:-:S03]  /*3d50*/  CS2R R4, SRZ ;  /* 0x0000000000047805 */ /* 0x000fc6000001ff00 */
[----:B------:R-:W-:Y:S01]  /*3d60*/  @!P5 IMAD.IADD R11, R15, 0x1, R11 ;  /* 0x000000010f0bd824 */ /* 0x000fe200078e020b */
[----:B0-----:R-:W-:-:S04]  /*3d70*/  @!P5 LEA R12, P6, R6, R12, 0x1 ;  /* 0x0000000c060cd211 */ /* 0x001fc800078c08ff */
[----:B------:R-:W-:Y:S02]  /*3d80*/  @!P5 LEA.HI.X R13, R6, R13, R7, 0x1, P6 ;  /* 0x0000000d060dd211 */ /* 0x000fe400030f0c07 */
[----:B------:R-:W-:Y:S02]  /*3d90*/  CS2R R6, SRZ ;  /* 0x0000000000067805 */ /* 0x000fe4000001ff00 */
[C---:B-1----:R-:W-:Y:S02]  /*3da0*/  @!P5 LEA R8, P6, R10.reuse, R8, 0x1 ;  /* 0x000000080a08d211 */ /* 0x042fe400078c08ff */
[----:B------:R-:W-:Y:S02]  /*3db0*/  CS2R R26, SRZ ;  /* 0x00000000001a7805 */ /* 0x000fe4000001ff00 */
[----:B------:R-:W-:Y:S01]  /*3dc0*/  CS2R R24, SRZ ;  /* 0x0000000000187805 */ /* 0x000fe2000001ff00 */
[----:B------:R-:W2:Y:S01]  /*3dd0*/  @!P5 LDG.E.128 R4, desc[UR40][R12.64] ;  /* 0x000000280c04d981 */ /* 0x000ea2000c1e1d00 */
[----:B------:R-:W-:-:S05]  /*3de0*/  @!P5 LEA.HI.X R9, R10, R9, R11, 0x1, P6 ;  /* 0x000000090a09d211 */ /* 0x000fca00030f0c0b */
        /* <DEDUP_REMOVED lines=18> */
[----:B------:R-:W-:Y:S01]  /*3f10*/  PRMT R72, R72, 0x5410, R11 ;  /* 0x0000541048487816 */ /* 0x000fe2000000000b */
[----:B------:R-:W-:Y:S06]  /*3f20*/  @!P5 BRA `(.L_x_2574) ;  /* 0x000000000004d947 */ /* 0x000fec0003800000 */
[----:B------:R-:W-:Y:S01]  /*3f30*/  BPT.TRAP 0x1 ;  /* 0x000000040000795c */ /* 0x000fe20000300000 */
.L_x_2574:
[----:B------:R-:W-:Y:S01]  /*3f40*/  IMAD R60, R187, 0x8, R2 ;  /* 0x00000008bb3c7824 */ /* 0x000fe200078e0202 */
[----:B------:R-:W-:Y:S01]  /*3f50*/  SHF.L.U32 R67, R191, 0x1f, RZ ;  /* 0x0000001fbf437819 */ /* 0x000fe200000006ff */
[----:B------:R-:W-:Y:S03]  /*3f60*/  BSSY B1, `(.L_x_2575) ;  /* 0x0000003000017945 */ /* 0x000fe60003800000 */
[----:B------:R-:W0:Y:S02]  /*3f70*/  SYNCS.PHASECHK.TRANS64.TRYWAIT P6, [R60+URZ+0x28c90], R67 ;  /* 0x028c90433c0075a7 */ /* 0x000e2400080c017f */
[----:B0-----:R-:W-:Y:S05]  /*3f80*/  @!P6 BRA `(.L_x_2576) ;  /* 0x000001f80020e947 */ /* 0x001fea0003800000 */
.L_x_2921:
[----:B------:R-:W-:Y:S05]  /*3f90*/  BSYNC B1 ;  /* 0x0000000000017941 */ /* 0x000fea0003800000 */
.L_x_2575:
[----:B------:R-:W-:-:S03]  /*3fa0*/  UMOV UR4, 0xffffffff ;  /* 0xffffffff00047882 */ /* 0x000fc60000000000 */
[----:B------:R-:W-:Y:S05]  /*3fb0*/  BRA.DIV UR4, `(.L_x_2577) ;  /* 0x000001fa04287947 */ /* 0x000fea000b800000 */
[----:B------:R1:W2:Y:S04]  /*3fc0*/  SHFL.IDX PT, R69, R14, RZ, 0x1c1f ;  /* 0x001c1fff0e457589 */ /* 0x0002a800000e0000 */
[----:B------:R-:W3:Y:S02]  /*3fd0*/  SHFL.IDX PT, R68, R68, RZ, 0x1c1f ;  /* 0x001c1fff44447589 */ /* 0x000ee400000e0000 */
.L_x_2925:
[----:B------:R-:W-:-:S13]  /*3fe0*/  ISETP.GE.OR P6, PT, R190, R65, P2 ;  /* 0x00000041be00720c */ /* 0x000fda00017c6670 */
[----:B------:R-:W-:Y:S05]  /*3ff0*/  @P6 BRA `(.L_x_2567) ;  /* 0x0000000800b46947 */ /* 0x000fea0003800000 */
[----:B------:R-:W4:Y:S01]  /*4000*/  LDC R70, c[0x0][0x2f4] ;  /* 0x0000bd00ff467b82 */ /* 0x000f220000000800 */
[C---:B---3--:R-:W-:Y:S01]  /*4010*/  LEA R54, P6, R53.reuse, R68, 0x1 ;  /* 0x0000004435367211 */ /* 0x048fe200078c08ff */
[----:B------:R-:W-:Y:S03]  /*4020*/  BSSY B1, `(.L_x_2578) ;  /* 0x000006d000017945 */ /* 0x000fe60003800000 */
        /* <DEDUP_REMOVED lines=24> */
[----:B------:R-:W-:Y:S01]  /*41b0*/  SHF.R.U64 R25, R24, 0x10, R25 ;  /* 0x0000001018197819 */ /* 0x000fe20000001219 */
[C---:B------:R-:W-:Y:S01]  /*41c0*/  IMAD.U32 R77, R76.reuse, 0x10000, RZ ;  /* 0x000100004c4d7824 */ /* 0x040fe200078e00ff */
[----:B------:R-:W-:Y:S01]  /*41d0*/  LOP3.LUT R76, R76, 0xffff0000, RZ, 0xc0, !PT ;  /* 0xffff00004c4c7812 */ /* 0x000fe200078ec0ff */
[----:B------:R-:W-:Y:S01]  /*41e0*/  IMAD.U32 R75, R73, 0x10000, RZ ;  /* 0x00010000494b7824 */ /* 0x000fe200078e00ff */
[----:B------:R-:W-:Y:S01]  /*41f0*/  PRMT R25, R82, 0x5410, R25 ;  /* 0x0000541052197816 */ /* 0x000fe20000000019 */
[----:B------:R-:W-:Y:S01]  /*4200*/  FMUL.FTZ R79, R66, R77 ;  /* 0x0000004d424f7220 */ /* 0x000fe20000410000 */
[----:B------:R-:W-:Y:S01]  /*4210*/  SHF.R.U64 R26, R26, 0x10, R27 ;  /* 0x000000101a1a7819 */ /* 0x000fe2000000121b */
[----:B------:R-:W-:-:S02]  /*4220*/  FMUL.FTZ R74, R66, R75 ;  /* 0x0000004b424a7220 */ /* 0x000fc40000410000 */
[C---:B------:R-:W-:Y:S01]  /*4230*/  FFMA.FTZ R66, R72.reuse, R75, -R79 ;  /* 0x0000004b48427223 */ /* 0x040fe2000001084f */
[----:B------:R-:W-:Y:S01]  /*4240*/  SHF.R.U32.HI R75, RZ, 0x10, R7 ;  /* 0x00000010ff4b7819 */ /* 0x000fe20000011607 */
[----:B------:R-:W-:Y:S01]  /*4250*/  FFMA.FTZ R72, R72, R77, R74 ;  /* 0x0000004d48487223 */ /* 0x000fe2000001004a */
[----:B------:R-:W-:Y:S02]  /*4260*/  LOP3.LUT R74, R73, 0xffff0000, RZ, 0xc0, !PT ;  /* 0xffff0000494a7812 */ /* 0x000fe400078ec0ff */
[----:B------:R-:W-:Y:S02]  /*4270*/  LOP3.LUT R73, R13, 0xffff0000, RZ, 0xc0, !PT ;  /* 0xffff00000d497812 */ /* 0x000fe400078ec0ff */
[----:B------:R-:W-:Y:S02]  /*4280*/  SHF.R.U32.HI R77, RZ, 0x10, R27 ;  /* 0x00000010ff4d7819 */ /* 0x000fe4000001161b */
[----:B------:R-:W-:Y:S01]  /*4290*/  LOP3.LUT R13, R9, 0xffff0000, RZ, 0xc0, !PT ;  /* 0xffff0000090d7812 */ /* 0x000fe200078ec0ff */
[C---:B------:R-:W-:Y:S01]  /*42a0*/  FMUL.FTZ R78, R73.reuse, R76 ;  /* 0x0000004c494e7220 */ /* 0x040fe20000410000 */
[----:B------:R-:W-:Y:S01]  /*42b0*/  FMUL.FTZ R73, R73, R74 ;  /* 0x0000004a49497220 */ /* 0x000fe20000410000 */
[----:B------:R-:W-:-:S02]  /*42c0*/  PRMT R77, R81, 0x5410, R77 ;  /* 0x00005410514d7816 */ /* 0x000fc4000000004d */
[----:B------:R-:W-:Y:S01]  /*42d0*/  PRMT R75, R84, 0x5410, R75 ;  /* 0x00005410544b7816 */ /* 0x000fe2000000004b */
[C---:B------:R-:W-:Y:S01]  /*42e0*/  FFMA.FTZ R9, R13.reuse, R74, -R78 ;  /* 0x0000004a0d097223 */ /* 0x040fe2000001084e */
[----:B------:R-:W-:Y:S01]  /*42f0*/  FFMA.FTZ R13, R13, R76, R73 ;  /* 0x0000004c0d0d7223 */ /* 0x000fe20000010049 */
[----:B------:R-:W-:Y:S01]  /*4300*/  IMAD.U32 R73, R15, 0x10000, RZ ;  /* 0x000100000f497824 */ /* 0x000fe200078e00ff */
[----:B------:R-:W-:Y:S01]  /*4310*/  LOP3.LUT R27, R25, 0xffff0000, RZ, 0xc0, !PT ;  /* 0xffff0000191b7812 */ /* 0x000fe200078ec0ff */
[C---:B------:R-:W-:Y:S01]  /*4320*/  IMAD.U32 R78, R77.reuse, 0x10000, RZ ;  /* 0x000100004d4e7824 */ /* 0x040fe200078e00ff */
[----:B------:R-:W-:Y:S01]  /*4330*/  LOP3.LUT R77, R77, 0xffff0000, RZ, 0xc0, !PT ;  /* 0xffff00004d4d7812 */ /* 0x000fe200078ec0ff */
[C---:B------:R-:W-:Y:S01]  /*4340*/  IMAD.U32 R76, R75.reuse, 0x10000, RZ ;  /* 0x000100004b4c7824 */ /* 0x040fe200078e00ff */
[----:B------:R-:W-:Y:S01]  /*4350*/  LOP3.LUT R75, R75, 0xffff0000, RZ, 0xc0, !PT ;  /* 0xffff00004b4b7812 */ /* 0x000fe200078ec0ff */
[----:B------:R-:W-:Y:S02]  /*4360*/  IMAD.U32 R74, R11, 0x10000, RZ ;  /* 0x000100000b4a7824 */ /* 0x000fe400078e00ff */
[C---:B------:R-:W-:Y:S01]  /*4370*/  FMUL.FTZ R79, R73.reuse, R78 ;  /* 0x0000004e494f7220 */ /* 0x040fe20000410000 */
[----:B------:R-:W-:Y:S01]  /*4380*/  FMUL.FTZ R81, R73, R76 ;  /* 0x0000004c49517220 */ /* 0x000fe20000410000 */
[----:B------:R-:W-:-:S02]  /*4390*/  PRMT R26, R83, 0x5432, R26 ;  /* 0x00005432531a7816 */ /* 0x000fc4000000001a */
[C---:B------:R-:W-:Y:S01]  /*43a0*/  FFMA.FTZ R73, R74.reuse, R76, -R79 ;  /* 0x0000004c4a497223 */ /* 0x040fe2000001084f */
[----:B------:R-:W-:Y:S01]  /*43b0*/  FFMA.FTZ R74, R74, R78, R81 ;  /* 0x0000004e4a4a7223 */ /* 0x000fe20000010051 */
[----:B------:R-:W-:Y:S02]  /*43c0*/  SHF.R.U64 R78, R4, 0x10, R5 ;  /* 0x00000010044e7819 */ /* 0x000fe40000001205 */
[----:B------:R-:W-:Y:S01]  /*43d0*/  LOP3.LUT R4, R15, 0xffff0000, RZ, 0xc0, !PT ;  /* 0xffff00000f047812 */ /* 0x000fe200078ec0ff */
[----:B------:R-:W-:Y:S01]  /*43e0*/  IMAD.U32 R15, R8, 0x10000, RZ ;  /* 0x00010000080f7824 */ /* 0x000fe200078e00ff */
[----:B------:R-:W-:Y:S01]  /*43f0*/  LOP3.LUT R5, R11, 0xffff0000, RZ, 0xc0, !PT ;  /* 0xffff00000b057812 */ /* 0x000fe200078ec0ff */
[C---:B------:R-:W-:Y:S01]  /*4400*/  IMAD.U32 R11, R12.reuse, 0x10000, RZ ;  /* 0x000100000c0b7824 */ /* 0x040fe200078e00ff */
[----:B------:R-:W-:Y:S01]  /*4410*/  LOP3.LUT R12, R12, 0xffff0000, RZ, 0xc0, !PT ;  /* 0xffff00000c0c7812 */ /* 0x000fe200078ec0ff */
[C---:B------:R-:W-:Y:S01]  /*4420*/  FMUL.FTZ R24, R4.reuse, R77 ;  /* 0x0000004d04187220 */ /* 0x040fe20000410000 */
[----:B------:R-:W-:Y:S01]  /*4430*/  FMUL.FTZ R76, R4, R75 ;  /* 0x0000004b044c7220 */ /* 0x000fe20000410000 */
[----:B------:R-:W-:-:S02]  /*4440*/  LOP3.LUT R8, R8, 0xffff0000, RZ, 0xc0, !PT ;  /* 0xffff000008087812 */ /* 0x000fc400078ec0ff */
[C---:B------:R-:W-:Y:S01]  /*4450*/  FFMA.FTZ R4, R5.reuse, R75, -R24 ;  /* 0x0000004b05047223 */ /* 0x040fe20000010818 */
[----:B------:R-:W-:Y:S01]  /*4460*/  PRMT R24, R82, 0x5432, R78 ;  /* 0x0000543252187816 */ /* 0x000fe2000000004e */
[----:B------:R-:W-:Y:S01]  /*4470*/  FFMA.FTZ R5, R5, R77, R76 ;  /* 0x0000004d05057223 */ /* 0x000fe2000001004c */
[----:B------:R-:W-:Y:S01]  /*4480*/  IMAD.U32 R78, R25, 0x10000, RZ ;  /* 0x00010000194e7824 */ /* 0x000fe200078e00ff */
[----:B------:R-:W-:Y:S02]  /*4490*/  F2FP.BF16.F32.PACK_AB R9, R9, R66 ;  /* 0x000000420909723e */ /* 0x000fe400000010ff */
[C---:B------:R-:W-:Y:S02]  /*44a0*/  IMAD.U32 R76, R24.reuse, 0x10000, RZ ;  /* 0x00010000184c7824 */ /* 0x040fe400078e00ff */
[C---:B------:R-:W-:Y:S01]  /*44b0*/  FMUL.FTZ R82, R11.reuse, R78 ;  /* 0x0000004e0b527220 */ /* 0x040fe20000410000 */
[----:B------:R-:W-:Y:S01]  /*44c0*/  LOP3.LUT R25, R24, 0xffff0000, RZ, 0xc0, !PT ;  /* 0xffff000018197812 */ /* 0x000fe200078ec0ff */
[----:B------:R-:W-:-:S02]  /*44d0*/  FMUL.FTZ R75, R11, R76 ;  /* 0x0000004c0b4b7220 */ /* 0x000fc40000410000 */
[C---:B------:R-:W-:Y:S01]  /*44e0*/  FFMA.FTZ R11, R15.reuse, R76, -R82 ;  /* 0x0000004c0f0b7223 */ /* 0x040fe20000010852 */
[----:B------:R-:W-:Y:S01]  /*44f0*/  F2FP.BF16.F32.PACK_AB R4, R4, R73 ;  /* 0x000000490404723e */ /* 0x000fe200000010ff */
[----:B------:R-:W-:Y:S01]  /*4500*/  FFMA.FTZ R15, R15, R78, R75 ;  /* 0x0000004e0f0f7223 */ /* 0x000fe2000001004b */
[----:B------:R-:W-:Y:S01]  /*4510*/  SHF.R.U64 R75, R6, 0x10, R7 ;  /* 0x00000010064b7819 */ /* 0x000fe20000001207 */
[----:B------:R-:W-:Y:S01]  /*4520*/  FMUL.FTZ R78, R12, R25 ;  /* 0x000000190c4e7220 */ /* 0x000fe20000410000 */
[C---:B------:R-:W-:Y:S01]  /*4530*/  IMAD.U32 R7, R14.reuse, 0x10000, RZ ;  /* 0x000100000e077824 */ /* 0x040fe200078e00ff */
[----:B------:R-:W-:Y:S01]  /*4540*/  LOP3.LUT R14, R14, 0xffff0000, RZ, 0xc0, !PT ;  /* 0xffff00000e0e7812 */ /* 0x000fe200078ec0ff */
[----:B------:R-:W-:Y:S01]  /*4550*/  IMAD.U32 R6, R10, 0x10000, RZ ;  /* 0x000100000a067824 */ /* 0x000fe200078e00ff */
[----:B------:R-:W-:Y:S01]  /*4560*/  PRMT R24, R83, 0x5410, R75 ;  /* 0x0000541053187816 */ /* 0x000fe2000000004b */
[-C--:B------:R-:W-:Y:S01]  /*4570*/  FMUL.FTZ R75, R12, R27.reuse ;  /* 0x0000001b0c4b7220 */ /* 0x080fe20000410000 */
[----:B------:R-:W-:Y:S01]  /*4580*/  FFMA.FTZ R78, R8, R27, R78 ;  /* 0x0000001b084e7223 */ /* 0x000fe2000001004e */
[C---:B------:R-:W-:Y:S01]  /*4590*/  IMAD.U32 R12, R26.reuse, 0x10000, RZ ;  /* 0x000100001a0c7824 */ /* 0x040fe200078e00ff */
[----:B------:R-:W-:Y:S01]  /*45a0*/  LOP3.LUT R27, R26, 0xffff0000, RZ, 0xc0, !PT ;  /* 0xffff00001a1b7812 */ /* 0x000fe200078ec0ff */
[----:B------:R-:W-:Y:S01]  /*45b0*/  FFMA.FTZ R76, R8, R25, -R75 ;  /* 0x00000019084c7223 */ /* 0x000fe2000001084b */
[C---:B------:R-:W-:Y:S01]  /*45c0*/  IMAD.U32 R8, R24.reuse, 0x10000, RZ ;  /* 0x0001000018087824 */ /* 0x040fe200078e00ff */
[----:B------:R-:W-:Y:S01]  /*45d0*/  LOP3.LUT R25, R24, 0xffff0000, RZ, 0xc0, !PT ;  /* 0xffff000018197812 */ /* 0x000fe200078ec0ff */
[C---:B------:R-:W-:Y:S01]  /*45e0*/  FMUL.FTZ R75, R7.reuse, R12 ;  /* 0x0000000c074b7220 */ /* 0x040fe20000410000 */
[----:B------:R-:W-:Y:S01]  /*45f0*/  LOP3.LUT R10, R10, 0xffff0000, RZ, 0xc0, !PT ;  /* 0xffff00000a0a7812 */ /* 0x000fe200078ec0ff */
        /* <DEDUP_REMOVED lines=8> */
[----:B------:R-:W-:Y:S01]  /*4680*/  F2FP.BF16.F32.PACK_AB R8, R76, R11 ;  /* 0x0000000b4c08723e */ /* 0x000fe200000010ff */
[----:B------:R-:W-:Y:S01]  /*4690*/  IMAD.MOV.U32 R11, RZ, RZ, R4 ;  /* 0x000000ffff0b7224 */ /* 0x000fe200078e0004 */
[----:B------:R-:W-:Y:S01]  /*46a0*/  F2FP.BF16.F32.PACK_AB R12, R78, R15 ;  /* 0x0000000f4e0c723e */ /* 0x000fe200000010ff */
[----:B------:R-:W-:Y:S01]  /*46b0*/  IMAD.MOV.U32 R15, RZ, RZ, R5 ;  /* 0x000000ffff0f7224 */ /* 0x000fe200078e0005 */
[----:B------:R-:W-:Y:S02]  /*46c0*/  F2FP.BF16.F32.PACK_AB R13, R13, R72 ;  /* 0x000000480d0d723e */ /* 0x000fe400000010ff */
[----:B------:R-:W-:Y:S02]  /*46d0*/  F2FP.BF16.F32.PACK_AB R10, R6, R75 ;  /* 0x0000004b060a723e */ /* 0x000fe400000010ff */
[----:B------:R-:W-:-:S07]  /*46e0*/  F2FP.BF16.F32.PACK_AB R14, R14, R7 ;  /* 0x000000070e0e723e */ /* 0x000fce00000010ff */
.L_x_2579:
[----:B------:R-:W-:Y:S05]  /*46f0*/  BSYNC B1 ;  /* 0x0000000000017941 */ /* 0x000fea0003800000 */
.L_x_2578:
        /* <DEDUP_REMOVED lines=8> */
.L_x_2559:
[----:B------:R-:W-:-:S06]  /*4780*/  UISETP.NE.AND UP0, UPT, UR37, 0x3, UPT ;  /* 0x000000032500788c */ /* 0x000fcc000bf05270 */
[----:B------:R-:W-:-:S13]  /*4790*/  PLOP3.LUT P5, PT, PT, PT, UP0, 0x80, 0x0 ;  /* 0x000000000000781c */ /* 0x000fda0003faf008 */
[----:B------:R-:W-:Y:S05]  /*47a0*/  @!P5 BRA `(.L_x_2580) ;  /* 0x000000000004d947 */ /* 0x000fea0003800000 */
[----:B------:R-:W-:Y:S01]  /*47b0*/  BPT.TRAP 0x1 ;  /* 0x000000040000795c */ /* 0x000fe20000300000 */
.L_x_2580:
[----:B------:R-:W-:Y:S01]  /*47c0*/  IMAD R60, R187, 0x8, R2 ;  /* 0x00000008bb3c7824 */ /* 0x000fe200078e0202 */
[----:B------:R-:W-:Y:S01]  /*47d0*/  SHF.L.U32 R67, R191, 0x1f, RZ ;  /* 0x0000001fbf437819 */ /* 0x000fe200000006ff */
[----:B------:R-:W-:Y:S01]  /*47e0*/  BSSY B1, `(.L_x_2581) ;  /* 0x0000004000017945 */ /* 0x000fe20003800000 */
[----:B------:R-:W-:Y:S02]  /*47f0*/  SHF.R.S32.HI R64, RZ, 0x1f, R62 ;  /* 0x0000001fff407819 */ /* 0x000fe4000001143e */
[----:B------:R-:W0:Y:S02]  /*4800*/  SYNCS.PHASECHK.TRANS64.TRYWAIT P0, [R60+URZ+0x28c90], R67 ;  /* 0x028c90433c0075a7 */ /* 0x000e24000800017f */
[----:B0-----:R-:W-:Y:S05]  /*4810*/  @!P0 BRA `(.L_x_2582) ;  /* 0x000001f0005c8947 */ /* 0x001fea0003800000 */
.L_x_2926:
[----:B------:R-:W-:Y:S05]  /*4820*/  BSYNC B1 ;  /* 0x0000000000017941 */ /* 0x000fea0003800000 */
.L_x_2581:
[----:B------:R-:W-:Y:S01]  /*4830*/  ULDC.64 UR4, c[0x0][0x300] ;  /* 0x0000c00000047ab9 */ /* 0x000fe20000000a00 */
[----:B-----5:R-:W-:Y:S01]  /*4840*/  SHF.R.S32.HI R63, RZ, 0x1f, R61 ;  /* 0x0000001fff3f7819 */ /* 0x020fe2000001143d */
[----:B------:R-:W-:Y:S01]  /*4850*/  IMAD R7, R64, UR4, RZ ;  /* 0x0000000440077c24 */ /* 0x000fe2000f8e02ff */
[----:B------:R-:W-:Y:S01]  /*4860*/  ULDC.64 UR6, c[0x0][0x2e8] ;  /* 0x0000ba0000067ab9 */ /* 0x000fe20000000a00 */
[----:B------:R-:W-:-:S04]  /*4870*/  IMAD.WIDE.U32 R4, R62, UR4, RZ ;  /* 0x000000043e047c25 */ /* 0x000fc8000f8e00ff */
        /* <DEDUP_REMOVED lines=8> */
[----:B------:R-:W-:Y:S01]  /*4900*/  ULDC.64 UR4, c[0x0][0x308] ;  /* 0x0000c20000047ab9 */ /* 0x000fe20000000a00 */
[----:B------:R-:W-:-:S02]  /*4910*/  ISETP.GT.AND P0, PT, R65, R190, PT ;  /* 0x000000be4100720c */ /* 0x000fc40003f04270 */
[----:B------:R-:W-:Y:S02]  /*4920*/  IMAD.IADD R5, R5, 0x1, R7 ;  /* 0x0000000105057824 */ /* 0x000fe400078e0207 */
[----:B------:R-:W-:Y:S01]  /*4930*/  IMAD.WIDE.U32 R4, R188, UR4, R4 ;  /* 0x00000004bc047c25 */ /* 0x000fe2000f8e0004 */
[----:B------:R-:W-:-:S03]  /*4940*/  UMOV UR4, 0xffffffff ;  /* 0xffffffff00047882 */ /* 0x000fc60000000000 */
[----:B------:R-:W-:Y:S01]  /*4950*/  IMAD R13, R188, UR5, R5 ;  /* 0x00000005bc0d7c24 */ /* 0x000fe2000f8e0205 */
[----:B------:R-:W-:-:S04]  /*4960*/  LEA R5, P6, R4, UR6, 0x1 ;  /* 0x0000000604057c11 */ /* 0x000fc8000f8c08ff */
[----:B------:R-:W-:Y:S01]  /*4970*/  LEA.HI.X R13, R4, UR7, R13, 0x1, P6 ;  /* 0x00000007040d7c11 */ /* 0x000fe2000b0f0c0d */
[----:B------:R-:W-:Y:S08]  /*4980*/  BRA.DIV UR4, `(.L_x_2583) ;  /* 0x000001f204147947 */ /* 0x000ff0000b800000 */
[----:B------:R1:W2:Y:S04]  /*4990*/  SHFL.IDX PT, R25, R13, RZ, 0x1c1f ;  /* 0x001c1fff0d197589 */ /* 0x0002a800000e0000 */
[----:B------:R1:W3:Y:S02]  /*49a0*/  SHFL.IDX PT, R14, R5, RZ, 0x1c1f ;  /* 0x001c1fff050e7589 */ /* 0x0002e400000e0000 */
.L_x_2930:
[----:B------:R-:W-:Y:S05]  /*49b0*/  @!P0 BRA `(.L_x_2567) ;  /* 0x0000000000448947 */ /* 0x000fea0003800000 */
[----:B------:R-:W-:Y:S02]  /*49c0*/  ULDC UR4, c[0x0][0x2f4] ;  /* 0x0000bd0000047ab9 */ /* 0x000fe40000000800 */
[----:B------:R-:W-:-:S13]  /*49d0*/  ISETP.GE.AND P0, PT, R18, UR4, PT ;  /* 0x0000000412007c0c */ /* 0x000fda000bf06270 */
[----:B-1----:R-:W1:Y:S01]  /*49e0*/  @!P0 LDS.128 R4, [R70+0x22400] ;  /* 0x0224000046048984 */ /* 0x002e620000000c00 */
[----:B---3--:R-:W-:-:S04]  /*49f0*/  @!P0 LEA R8, P6, R18, R14, 0x1 ;  /* 0x0000000e12088211 */ /* 0x008fc800078c08ff */
[----:B--2---:R-:W-:-:S05]  /*4a00*/  @!P0 LEA.HI.X R9, R18, R25, R19, 0x1, P6 ;  /* 0x0000001912098211 */ /* 0x004fca00030f0c13 */
[----:B-1----:R4:W-:Y:S01]  /*4a10*/  @!P0 ST.E.128 desc[UR40][R8.64], R4 ;  /* 0x0000000408008985 */ /* 0x0029e2000c101d28 */
        /* <DEDUP_REMOVED lines=9> */
[----:B------:R-:W1:Y:S04]  /*4ab0*/  LDS.128 R4, [R5+0x22400] ;  /* 0x0224000005047984 */ /* 0x000e680000000c00 */
[----:B-1----:R1:W-:Y:S02]  /*4ac0*/  ST.E.128 desc[UR40][R8.64], R4 ;  /* 0x0000000408007985 */ /* 0x0023e4000c101d28 */
.L_x_2567:
[----:B------:R-:W-:Y:S05]  /*4ad0*/  BSYNC B0 ;  /* 0x0000000000007941 */ /* 0x000fea0003800000 */
.L_x_2558:
[----:B-12-4-:R-:W1:Y:S01]  /*4ae0*/  S2R R4, SR_TID.X ;  /* 0x0000000000047919 */ /* 0x016e620000002100 */
[----:B------:R-:W-:Y:S01]  /*4af0*/  @!PT LDS RZ, [RZ] ;  /* 0x00000000fffff984 */ /* 0x000fe20000000800 */
[----:B------:R-:W-:Y:S01]  /*4b00*/  @!PT LDS RZ, [RZ] ;  /* 0x00000000fffff984 */ /* 0x000fe20000000800 */
[----:B------:R-:W-:Y:S01]  /*4b10*/  @!PT LDS RZ, [RZ] ;  /* 0x00000000fffff984 */ /* 0x000fe20000000800 */
[----:B------:R-:W-:Y:S01]  /*4b20*/  @!PT LDS RZ, [RZ] ;  /* 0x00000000fffff984 */ /* 0x000fe20000000800 */
[----:B------:R2:W-:Y:S06]  /*4b30*/  MEMBAR.ALL.CTA ;  /* 0x0000000000007992 */ /* 0x0005ec0000008000 */
[----:B--2---:R-:W2:Y:S01]  /*4b40*/  FENCE.VIEW.ASYNC.S ;  /* 0x00000000000073c6 */ /* 0x004ea20000000000 */
[----:B------:R-:W-:Y:S05]  /*4b50*/  WARPSYNC.ALL ;  /* 0x0000000000007948 */ /* 0x000fea0003800000 */
[----:B------:R-:W-:Y:S01]  /*4b60*/  BSSY B0, `(.L_x_2584) ;  /* 0x0000009000007945 */ /* 0x000fe20003800000 */
[----:B-1----:R-:W-:Y:S01]  /*4b70*/  LOP3.LUT R4, R4, 0x7f, RZ, 0xc0, !PT ;  /* 0x0000007f04047812 */ /* 0x002fe200078ec0ff */
[----:B--2---:R1:W-:Y:S03]  /*4b80*/  BAR.SYNC.DEFER_BLOCKING R46, 0x80 ;  /* 0x0002002e0000751d */ /* 0x0043e60000010000 */
[----:B------:R-:W-:-:S13]  /*4b90*/  ISETP.NE.AND P0, PT, R4, RZ, PT ;  /* 0x000000ff0400720c */ /* 0x000fda0003f05270 */
[----:B------:R-:W-:-:S05]  /*4ba0*/  @!P0 VIADD R4, R60, 0x28ca0 ;  /* 0x00028ca03c048836 */ /* 0x000fca0000000000 */
[----:B------:R-:W-:-:S04]  /*4bb0*/  @!P0 PRMT R4, RZ, 0x654, R4 ;  /* 0x00000654ff048816 */ /* 0x000fc80000000004 */
[----:B------:R1:W-:Y:S01]  /*4bc0*/  @!P0 SYNCS.ARRIVE.TRANS64.RED.A1T0 RZ, [R4+URZ], RZ ;  /* 0x000000ff04ff89a7 */ /* 0x0003e2000810043f */
[----:B------:R-:W-:Y:S05]  /*4bd0*/  @!P5 BRA `(.L_x_2585) ;  /* 0x000000000004d947 */ /* 0x000fea0003800000 */
[----:B------:R-:W-:Y:S01]  /*4be0*/  BPT.TRAP 0x1 ;  /* 0x000000040000795c */ /* 0x000fe20000300000 */
.L_x_2585:
[----:B------:R-:W-:Y:S05]  /*4bf0*/  BSYNC B0 ;  /* 0x0000000000007941 */ /* 0x000fea0003800000 */
.L_x_2584:
[----:B------:R-:W2:Y:S01]  /*4c00*/  SYNCS.PHASECHK.TRANS64.TRYWAIT P5, [R60+URZ+0x28cb0], R67 ;  /* 0x028cb0433c0075a7 */ /* 0x000ea200080a017f */
[----:B------:R-:W-:Y:S04]  /*4c10*/  BSSY B0, `(.L_x_2586) ;  /* 0x0000002000007945 */ /* 0x000fe80003800000 */
[----:B--2---:R-:W-:Y:S05]  /*4c20*/  @!P5 BRA `(.L_x_2587) ;  /* 0x000001ec00b0d947 */ /* 0x004fea0003800000 */
.L_x_2931:
[----:B------:R-:W-:Y:S05]  /*4c30*/  BSYNC B0 ;  /* 0x0000000000007941 */ /* 0x000fea0003800000 */
.L_x_2586:
[----:B------:R-:W-:Y:S01]  /*4c40*/  ULDC.64 UR4, c[0x0][0x328] ;  /* 0x0000ca0000047ab9 */ /* 0x000fe20000000a00 */
[----:B------:R-:W-:Y:S01]  /*4c50*/  ULDC.64 UR6, c[0x0][0x318] ;  /* 0x0000c60000067ab9 */ /* 0x000fe20000000a00 */
[----:B------:R-:W-:Y:S01]  /*4c60*/  IMAD R7, R64, UR4, RZ ;  /* 0x0000000440077c24 */ /* 0x000fe2000f8e02ff */
[----:B------:R-:W-:Y:S01]  /*4c70*/  BSSY B0, `(.L_x_2588) ;  /* 0x000008a000007945 */ /* 0x000fe20003800000 */
[----:B-1----:R-:W-:-:S04]  /*4c80*/  IMAD.WIDE.U32 R4, R62, UR4, RZ ;  /* 0x000000043e047c25 */ /* 0x002fc8000f8e00ff */
        /* <DEDUP_REMOVED lines=13> */
[----:B------:R-:W1:Y:S04]  /*4d60*/  SHFL.IDX PT, R11, R11, RZ, 0x1c1f ;  /* 0x001c1fff0b0b7589 */ /* 0x000e6800000e0000 */
[----:B------:R-:W4:Y:S08]  /*4d70*/  SHFL.IDX PT, R10, R10, RZ, 0x1c1f ;  /* 0x001c1fff0a0a7589 */ /* 0x000f3000000e0000 */
[----:B------:R-:W-:Y:S05]  /*4d80*/  @!P5 BRA `(.L_x_2589) ;  /* 0x0000000400e0d947 */ /* 0x000fea0003800000 */
[----:B------:R-:W5:Y:S01]  /*4d90*/  LDL R70, [R1+0x10] ;  /* 0x0000100001467983 */ /* 0x000f620000100800 */
[----:B------:R-:W-:-:S03]  /*4da0*/  ULDC UR4, c[0x0][0x320] ;  /* 0x0000c80000047ab9 */ /* 0x000fc60000000800 */
[----:B------:R-:W2:Y:S04]  /*4db0*/  LDL R25, [R1+0x14] ;  /* 0x0000140001197983 */ /* 0x000ea80000100800 */
[----:B------:R-:W2:Y:S04]  /*4dc0*/  LDL R69, [R1+0xc] ;  /* 0x00000c0001457983 */ /* 0x000ea80000100800 */
[----:B------:R-:W2:Y:S04]  /*4dd0*/  LDL R24, [R1+0x18] ;  /* 0x0000180001187983 */ /* 0x000ea80000100800 */
[----:B---3--:R-:W3:Y:S04]  /*4de0*/  LDL R68, [R1+0x8] ;  /* 0x0000080001447983 */ /* 0x008ee80000100800 */
[----:B------:R-:W3:Y:S04]  /*4df0*/  LDL R66, [R1+0x1c] ;  /* 0x00001c0001427983 */ /* 0x000ee80000100800 */
[----:B------:R-:W3:Y:S04]  /*4e00*/  LDL R55, [R1+0x4] ;  /* 0x0000040001377983 */ /* 0x000ee80000100800 */
[----:B------:R-:W3:Y:S01]  /*4e10*/  LDL R54, [R1+0x20] ;  /* 0x0000200001367983 */ /* 0x000ee20000100800 */
[----:B------:R-:W-:Y:S01]  /*4e20*/  ISETP.GE.AND P6, PT, R18, UR4, PT ;  /* 0x0000000412007c0c */ /* 0x000fe2000bfc6270 */
[----:B------:R-:W-:-:S02]  /*4e30*/  IMAD R9, R187, 0x8000, R48 ;  /* 0x00008000bb097824 */ /* 0x000fc400078e0230 */
[----:B------:R-:W3:Y:S02]  /*4e40*/  LDL R27, [R1] ;  /* 0x00000000011b7983 */ /* 0x000ee40000100800 */
[C---:B------:R-:W-:Y:S02]  /*4e50*/  IMAD R13, R9.reuse, 0x2, R2 ;  /* 0x00000002090d7824 */ /* 0x040fe400078e0202 */
[----:B------:R-:W3:Y:S01]  /*4e60*/  LDL R26, [R1+0x24] ;  /* 0x00002400011a7983 */ /* 0x000ee20000100800 */
[----:B------:R-:W-:Y:S01]  /*4e70*/  LOP3.LUT P5, RZ, R198, 0x4, RZ, 0xc0, !PT ;  /* 0x00000004c6ff7812 */ /* 0x000fe200078ac0ff */
[C---:B------:R-:W-:Y:S02]  /*4e80*/  VIADD R15, R9.reuse, 0x20 ;  /* 0x00000020090f7836 */ /* 0x040fe40000000000 */
[C---:B------:R-:W-:Y:S02]  /*4e90*/  VIADD R14, R18.reuse, 0x40 ;  /* 0x00000040120e7836 */ /* 0x040fe40000000000 */
[----:B------:R-:W0:Y:S08]  /*4ea0*/  @!P6 LDS.128 R4, [R13+0x400] ;  /* 0x000400000d04e984 */ /* 0x000e300000000c00 */
[----:B------:R-:W-:Y:S01]  /*4eb0*/  @P5 VIADD R15, R9, 0xffffffe0 ;  /* 0xffffffe0090f5836 */ /* 0x000fe20000000000 */
[----:B-1----:R-:W-:-:S03]  /*4ec0*/  @!P6 LEA R8, P5, R18, R11, 0x1 ;  /* 0x0000000b1208e211 */ /* 0x002fc600078a08ff */
[----:B------:R-:W-:Y:S01]  /*4ed0*/  IMAD R12, R15, 0x2, R2 ;  /* 0x000000020f0c7824 */ /* 0x000fe200078e0202 */
[----:B----4-:R-:W-:Y:S01]  /*4ee0*/  @!P6 LEA.HI.X R9, R18, R10, R19, 0x1, P5 ;  /* 0x0000000a1209e211 */ /* 0x010fe200028f0c13 */
[----:B------:R-:W4:Y:S01]  /*4ef0*/  LDL R15, [R1+0x30] ;  /* 0x00003000010f7983 */ /* 0x000f220000100800 */
[----:B------:R-:W-:-:S03]  /*4f00*/  ISETP.GE.AND P5, PT, R185, UR4, PT ;  /* 0x00000004b9007c0c */ /* 0x000fc6000bfa6270 */
[----:B0-----:R0:W-:Y:S10]  /*4f10*/  @!P6 ST.E.128 desc[UR40][R8.64], R4 ;  /* 0x000000040800e985 */ /* 0x0011f4000c101d28 */
[----:B------:R-:W1:Y:S01]  /*4f20*/  @!P5 LDS.128 R4, [R12+0x400] ;  /* 0x000400000c04d984 */ /* 0x000e620000000c00 */
[----:B0-----:R-:W-:-:S04]  /*4f30*/  @!P5 LEA R8, P6, R185, R11, 0x1 ;  /* 0x0000000bb908d211 */ /* 0x001fc800078c08ff */
[----:B------:R-:W-:Y:S02]  /*4f40*/  @!P5 LEA.HI.X R9, R185, R10, R204, 0x1, P6 ;  /* 0x0000000ab909d211 */ /* 0x000fe400030f0ccc */
[----:B------:R-:W-:Y:S01]  /*4f50*/  ISETP.GE.AND P6, PT, R14, UR4, PT ;  /* 0x000000040e007c0c */ /* 0x000fe2000bfc6270 */
[----:B------:R-:W-:Y:S02]  /*4f60*/  VIADD R14, R18, 0x60 ;  /* 0x00000060120e7836 */ /* 0x000fe40000000000 */
[----:B-1----:R5:W-:Y:S10]  /*4f70*/  @!P5 ST.E.128 desc[UR40][R8.64], R4 ;  /* 0x000000040800d985 */ /* 0x002bf4000c101d28 */
[----:B------:R-:W0:Y:S01]  /*4f80*/  @!P6 LDS.128 R4, [R13+0x2400] ;  /* 0x002400000d04e984 */ /* 0x000e220000000c00 */
[----:B-----5:R-:W-:-:S05]  /*4f90*/  @!P6 LEA R8, P5, R70, R11, 0x1 ;  /* 0x0000000b4608e211 */ /* 0x020fca00078a08ff */
[----:B--2---:R-:W-:Y:S02]  /*4fa0*/  @!P6 IMAD.X R9, R10, 0x1, R25, P5 ;  /* 0x000000010a09e824 */ /* 0x004fe400028e0619 */
[----:B------:R-:W2:Y:S01]  /*4fb0*/  LDL R25, [R1+0x28] ;  /* 0x0000280001197983 */ /* 0x000ea20000100800 */
[----:B------:R-:W-:Y:S01]  /*4fc0*/  ISETP.GE.AND P5, PT, R14, UR4, PT ;  /* 0x000000040e007c0c */ /* 0x000fe2000bfa6270 */
[----:B------:R-:W-:Y:S02]  /*4fd0*/  VIADD R14, R18, 0x80 ;  /* 0x00000080120e7836 */ /* 0x000fe40000000000 */
[----:B0-----:R0:W-:Y:S10]  /*4fe0*/  @!P6 ST.E.128 desc[UR40][R8.64], R4 ;  /* 0x000000040800e985 */ /* 0x0011f4000c101d28 */
[----:B------:R-:W1:Y:S01]  /*4ff0*/  @!P5 LDS.128 R4, [R12+0x2400] ;  /* 0x002400000c04d984 */ /* 0x000e620000000c00 */
[----:B0-----:R-:W-:-:S05]  /*5000*/  @!P5 LEA R8, P6, R69, R11, 0x1 ;  /* 0x0000000b4508d211 */ /* 0x001fca00078c08ff */
[----:B------:R-:W-:Y:S02]  /*5010*/  @!P5 IMAD.X R9, R10, 0x1, R24, P6 ;  /* 0x000000010a09d824 */ /* 0x000fe400030e0618 */
[----:B------:R-:W5:Y:S01]  /*5020*/  LDL R24, [R1+0x2c] ;  /* 0x00002c0001187983 */ /* 0x000f620000100800 */
[----:B------:R-:W-:Y:S01]  /*5030*/  ISETP.GE.AND P6, PT, R14, UR4, PT ;  /* 0x000000040e007c0c */ /* 0x000fe2000bfc6270 */
[----:B------:R-:W-:Y:S02]  /*5040*/  VIADD R14, R18, 0xa0 ;  /* 0x000000a0120e7836 */ /* 0x000fe40000000000 */
[----:B-1----:R3:W-:Y:S10]  /*5050*/  @!P5 ST.E.128 desc[UR40][R8.64], R4 ;  /* 0x000000040800d985 */ /* 0x0027f4000c101d28 */
[----:B------:R-:W0:Y:S01]  /*5060*/  @!P6 LDS.128 R4, [R13+0x4400] ;  /* 0x004400000d04e984 */ /* 0x000e220000000c00 */
[----:B---3--:R-:W-:-:S05]  /*5070*/  @!P6 LEA R8, P5, R68, R11, 0x1 ;  /* 0x0000000b4408e211 */ /* 0x008fca00078a08ff */
[----:B------:R-:W-:Y:S01]  /*5080*/  @!P6 IMAD.X R9, R10, 0x1, R66, P5 ;  /* 0x000000010a09e824 */ /* 0x000fe200028e0642 */
[----:B------:R-:W-:-:S04]  /*5090*/  ISETP.GE.AND P5, PT, R14, UR4, PT ;  /* 0x000000040e007c0c */ /* 0x000fc8000bfa6270 */
[----:B0-----:R0:W-:Y:S09]  /*50a0*/  @!P6 ST.E.128 desc[UR40][R8.64], R4 ;  /* 0x000000040800e985 */ /* 0x0011f2000c101d28 */
[----:B------:R-:W1:Y:S01]  /*50b0*/  @!P5 LDS.128 R4, [R12+0x4400] ;  /* 0x004400000c04d984 */ /* 0x000e620000000c00 */
[----:B0-----:R-:W-:-:S05]  /*50c0*/  @!P5 LEA R8, P6, R55, R11, 0x1 ;  /* 0x0000000b3708d211 */ /* 0x001fca00078c08ff */
[----:B------:R-:W-:Y:S02]  /*50d0*/  @!P5 IMAD.X R9, R10, 0x1, R54, P6 ;  /* 0x000000010a09d824 */ /* 0x000fe400030e0636 */
[----:B------:R-:W3:Y:S01]  /*50e0*/  LDL R54, [R1+0x34] ;  /* 0x0000340001367983 */ /* 0x000ee20000100800 */
[----:B------:R-:W-:-:S05]  /*50f0*/  VIADD R14, R18, 0xc0 ;  /* 0x000000c0120e7836 */ /* 0x000fca0000000000 */
[----:B------:R-:W-:Y:S01]  /*5100*/  ISETP.GE.AND P6, PT, R14, UR4, PT ;  /* 0x000000040e007c0c */ /* 0x000fe2000bfc6270 */
[----:B-1----:R0:W-:-:S12]  /*5110*/  @!P5 ST.E.128 desc[UR40][R8.64], R4 ;  /* 0x000000040800d985 */ /* 0x0021d8000c101d28 */
[----:B------:R-:W1:Y:S01]  /*5120*/  @!P6 LDS.128 R4, [R13+0x6400] ;  /* 0x006400000d04e984 */ /* 0x000e620000000c00 */
[----:B0-----:R-:W-:-:S03]  /*5130*/  @!P6 LEA R8, P5, R27, R11, 0x1 ;  /* 0x0000000b1b08e211 */ /* 0x001fc600078a08ff */
[----:B------:R-:W3:Y:S02]  /*5140*/  LDL R27, [R1+0x38] ;  /* 0x00003800011b7983 */ /* 0x000ee40000100800 */
[----:B------:R-:W-:Y:S02]  /*5150*/  @!P6 IMAD.X R9, R10, 0x1, R26, P5 ;  /* 0x000000010a09e824 */ /* 0x000fe400028e061a */
[----:B------:R-:W3:Y:S01]  /*5160*/  LDL R26, [R1+0x3c] ;  /* 0x00003c00011a7983 */ /* 0x000ee20000100800 */
[----:B------:R-:W-:-:S05]  /*5170*/  VIADD R14, R18, 0xe0 ;  /* 0x000000e0120e7836 */ /* 0x000fca0000000000 */
[----:B------:R-:W-:Y:S01]  /*5180*/  ISETP.GE.AND P5, PT, R14, UR4, PT ;  /* 0x000000040e007c0c */ /* 0x000fe2000bfa6270 */
[----:B-1----:R0:W-:-:S12]  /*5190*/  @!P6 ST.E.128 desc[UR40][R8.64], R4 ;  /* 0x000000040800e985 */ /* 0x0021d8000c101d28 */
[----:B------:R-:W1:Y:S01]  /*51a0*/  @!P5 LDS.128 R4, [R12+0x6400] ;  /* 0x006400000c04d984 */ /* 0x000e620000000c00 */
[----:B0-----:R-:W-:Y:S01]  /*51b0*/  @!P5 LEA R8, P6, R229, R11, 0x1 ;  /* 0x0000000be508d211 */ /* 0x001fe200078c08ff */
[----:B------:R-:W-:-:S04]  /*51c0*/  VIADD R14, R18, 0x100 ;  /* 0x00000100120e7836 */ /* 0x000fc80000000000 */
[----:B--2---:R-:W-:Y:S02]  /*51d0*/  @!P5 IMAD.X R9, R10, 0x1, R25, P6 ;  /* 0x000000010a09d824 */ /* 0x004fe400030e0619 */
[----:B------:R-:W2:Y:S01]  /*51e0*/  LDL R25, [R1+0x40] ;  /* 0x0000400001197983 */ /* 0x000ea20000100800 */
[----:B------:R-:W-:-:S03]  /*51f0*/  ISETP.GE.AND P6, PT, R14, UR4, PT ;  /* 0x000000040e007c0c */ /* 0x000fc6000bfc6270 */
[----:B-1----:R0:W-:Y:S10]  /*5200*/  @!P5 ST.E.128 desc[UR40][R8.64], R4 ;  /* 0x000000040800d985 */ /* 0x0021f4000c101d28 */
[----:B------:R-:W1:Y:S01]  /*5210*/  @!P6 LDS.128 R4, [R13+0x8400] ;  /* 0x008400000d04e984 */ /* 0x000e620000000c00 */
[----:B0-----:R-:W-:-:S05]  /*5220*/  @!P6 LEA R8, P5, R228, R11, 0x1 ;  /* 0x0000000be408e211 */ /* 0x001fca00078a08ff */
[----:B-----5:R-:W-:Y:S02]  /*5230*/  @!P6 IMAD.X R9, R10, 0x1, R24, P5 ;  /* 0x000000010a09e824 */ /* 0x020fe400028e0618 */
[----:B------:R-:W5:Y:S01]  /*5240*/  LDL R24, [R1+0x44] ;  /* 0x0000440001187983 */ /* 0x000f620000100800 */
[----:B------:R-:W-:-:S05]  /*5250*/  VIADD R14, R18, 0x120 ;  /* 0x00000120120e7836 */ /* 0x000fca0000000000 */
[----:B------:R-:W-:Y:S01]  /*5260*/  ISETP.GE.AND P5, PT, R14, UR4, PT ;  /* 0x000000040e007c0c */ /* 0x000fe2000bfa6270 */
[----:B-1----:R0:W-:-:S12]  /*5270*/  @!P6 ST.E.128 desc[UR40][R8.64], R4 ;  /* 0x000000040800e985 */ /* 0x0021d8000c101d28 */
[----:B------:R-:W1:Y:S01]  /*5280*/  @!P5 LDS.128 R4, [R12+0x8400] ;  /* 0x008400000c04d984 */ /* 0x000e620000000c00 */
[----:B0-----:R-:W-:-:S05]  /*5290*/  @!P5 LEA R8, P6, R226, R11, 0x1 ;  /* 0x0000000be208d211 */ /* 0x001fca00078c08ff */
[----:B----4-:R-:W-:Y:S02]  /*52a0*/  @!P5 IMAD.X R9, R10, 0x1, R15, P6 ;  /* 0x000000010a09d824 */ /* 0x010fe400030e060f */
[----:B------:R-:W4:Y:S01]  /*52b0*/  LDL R15, [R1+0x48] ;  /* 0x00004800010f7983 */ /* 0x000f220000100800 */
[----:B------:R-:W-:-:S05]  /*52c0*/  VIADD R14, R18, 0x140 ;  /* 0x00000140120e7836 */ /* 0x000fca0000000000 */
[----:B------:R-:W-:Y:S01]  /*52d0*/  ISETP.GE.AND P6, PT, R14, UR4, PT ;  /* 0x000000040e007c0c */ /* 0x000fe2000bfc6270 */
[----:B-1----:R0:W-:-:S12]  /*52e0*/  @!P5 ST.E.128 desc[UR40][R8.64], R4 ;  /* 0x000000040800d985 */ /* 0x0021d8000c101d28 */
[----:B------:R-:W1:Y:S01]  /*52f0*/  @!P6 LDS.128 R4, [R13+0xa400] ;  /* 0x00a400000d04e984 */ /* 0x000e620000000c00 */
[----:B------:R-:W-:Y:S01]  /*5300*/  VIADD R14, R18, 0x160 ;  /* 0x00000160120e7836 */ /* 0x000fe20000000000 */
[----:B0-----:R-:W-:-:S05]  /*5310*/  @!P6 LEA R8, P5, R219, R11, 0x1 ;  /* 0x0000000bdb08e211 */ /* 0x001fca00078a08ff */
[----:B---3--:R-:W-:Y:S01]  /*5320*/  @!P6 IMAD.X R9, R10, 0x1, R54, P5 ;  /* 0x000000010a09e824 */ /* 0x008fe200028e0636 */
[----:B------:R-:W-:-:S04]  /*5330*/  ISETP.GE.AND P5, PT, R14, UR4, PT ;  /* 0x000000040e007c0c */ /* 0x000fc8000bfa6270 */
[----:B-1----:R0:W-:Y:S09]  /*5340*/  @!P6 ST.E.128 desc[UR40][R8.64], R4 ;  /* 0x000000040800e985 */ /* 0x0021f2000c101d28 */
[----:B------:R-:W1:Y:S01]  /*5350*/  @!P5 LDS.128 R4, [R12+0xa400] ;  /* 0x00a400000c04d984 */ /* 0x000e620000000c00 */
[----:B------:R-:W-:Y:S01]  /*5360*/  VIADD R14, R18, 0x180 ;  /* 0x00000180120e7836 */ /* 0x000fe20000000000 */
[----:B0-----:R-:W-:-:S05]  /*5370*/  @!P5 LEA R8, P6, R216, R11, 0x1 ;  /* 0x0000000bd808d211 */ /* 0x001fca00078c08ff */
[----:B------:R-:W-:Y:S01]  /*5380*/  @!P5 IMAD.X R9, R10, 0x1, R27, P6 ;  /* 0x000000010a09d824 */ /* 0x000fe200030e061b */
        /* <DEDUP_REMOVED lines=11> */
[----:B--2---:R-:W-:Y:S01]  /*5440*/  @!P5 IMAD.X R9, R10, 0x1, R25, P6 ;  /* 0x000000010a09d824 */ /* 0x004fe200030e0619 */
[----:B------:R-:W-:-:S04]  /*5450*/  ISETP.GE.AND P6, PT, R14, UR4, PT ;  /* 0x000000040e007c0c */ /* 0x000fc8000bfc6270 */
[----:B-1----:R0:W-:Y:S09]  /*5460*/  @!P5 ST.E.128 desc[UR40][R8.64], R4 ;  /* 0x000000040800d985 */ /* 0x0021f2000c101d28 */
[----:B------:R-:W1:Y:S01]  /*5470*/  @!P6 LDS.128 R4, [R13+0xe400] ;  /* 0x00e400000d04e984 */ /* 0x000e620000000c00 */
[----:B------:R-:W-:Y:S01]  /*5480*/  VIADD R14, R18, 0x1e0 ;  /* 0x000001e0120e7836 */ /* 0x000fe20000000000 */
[----:B0-----:R-:W-:-:S05]  /*5490*/  @!P6 LEA R8, P5, R212, R11, 0x1 ;  /* 0x0000000bd408e211 */ /* 0x001fca00078a08ff */
[----:B-----5:R-:W-:Y:S01]  /*54a0*/  @!P6 IMAD.X R9, R10, 0x1, R24, P5 ;  /* 0x000000010a09e824 */ /* 0x020fe200028e0618 */
[----:B------:R-:W-:-:S04]  /*54b0*/  ISETP.GE.AND P5, PT, R14, UR4, PT ;  /* 0x000000040e007c0c */ /* 0x000fc8000bfa6270 */
[----:B-1----:R0:W-:Y:S09]  /*54c0*/  @!P6 ST.E.128 desc[UR40][R8.64], R4 ;  /* 0x000000040800e985 */ /* 0x0021f2000c101d28 */
[----:B------:R-:W1:Y:S01]  /*54d0*/  @!P5 LDS.128 R4, [R12+0xe400] ;  /* 0x00e400000c04d984 */ /* 0x000e620000000c00 */
[----:B0-----:R-:W-:-:S05]  /*54e0*/  @!P5 LEA R8, P6, R210, R11, 0x1 ;  /* 0x0000000bd208d211 */ /* 0x001fca00078c08ff */
[----:B----4-:R-:W-:-:S05]  /*54f0*/  @!P5 IMAD.X R9, R10, 0x1, R15, P6 ;  /* 0x000000010a09d824 */ /* 0x010fca00030e060f */
[----:B-1----:R0:W-:Y:S03]  /*5500*/  @!P5 ST.E.128 desc[UR40][R8.64], R4 ;  /* 0x000000040800d985 */ /* 0x0021e6000c101d28 */
.L_x_2589:
[----:B------:R-:W-:Y:S05]  /*5510*/  BSYNC B0 ;  /* 0x0000000000007941 */ /* 0x000fea0003800000 */
.L_x_2588:
[----:B------:R-:W-:Y:S01]  /*5520*/  @!PT LDS RZ, [RZ] ;  /* 0x00000000fffff984 */ /* 0x000fe20000000800 */
[----:B------:R-:W-:Y:S01]  /*5530*/  @!PT LDS RZ, [RZ] ;  /* 0x00000000fffff984 */ /* 0x000fe20000000800 */
[----:B------:R-:W-:Y:S01]  /*5540*/  @!PT LDS RZ, [RZ] ;  /* 0x00000000fffff984 */ /* 0x000fe20000000800 */
[----:B------:R-:W-:Y:S01]  /*5550*/  @!PT LDS RZ, [RZ] ;  /* 0x00000000fffff984 */ /* 0x000fe20000000800 */
[----:B------:R5:W-:Y:S06]  /*5560*/  MEMBAR.ALL.CTA ;  /* 0x0000000000007992 */ /* 0x000bec0000008000 */
[----:B-----5:R-:W5:Y:S01]  /*5570*/  FENCE.VIEW.ASYNC.S ;  /* 0x00000000000073c6 */ /* 0x020f620000000000 */
[----:B------:R-:W-:Y:S02]  /*5580*/  VIADD R187, R187, 0x1 ;  /* 0x00000001bbbb7836 */ /* 0x000fe40000000000 */
[----:B0-2---:R-:W-:Y:S01]  /*5590*/  @!P0 VIADD R60, R60, 0x28cc0 ;  /* 0x00028cc03c3c8836 */ /* 0x005fe20000000000 */
[----:B-----5:R0:W-:Y:S02]  /*55a0*/  BAR.SYNC.DEFER_BLOCKING R46, 0x80 ;  /* 0x0002002e0000751d */ /* 0x0201e40000010000 */
[----:B------:R-:W-:-:S02]  /*55b0*/  ISETP.NE.AND P5, PT, R187, 0x2, PT ;  /* 0x00000002bb00780c */ /* 0x000fc40003fa5270 */
[----:B------:R-:W-:Y:S02]  /*55c0*/  @!P0 PRMT R60, RZ, 0x654, R60 ;  /* 0x00000654ff3c8816 */ /* 0x000fe4000000003c */
[----:B------:R-:W-:Y:S02]  /*55d0*/  SEL R4, RZ, 0x1, P5 ;  /* 0x00000001ff047807 */ /* 0x000fe40002800000 */
[----:B------:R-:W-:Y:S02]  /*55e0*/  SEL R187, R187, RZ, P5 ;  /* 0x000000ffbbbb7207 */ /* 0x000fe40002800000 */
[----:B------:R-:W-:Y:S01]  /*55f0*/  LOP3.LUT R191, R191, R4, RZ, 0x3c, !PT ;  /* 0x00000004bfbf7212 */ /* 0x000fe200078e3cff */
[----:B------:R0:W-:Y:S01]  /*5600*/  @!P0 SYNCS.ARRIVE.TRANS64.RED.A1T0 RZ, [R60+URZ], RZ ;  /* 0x000000ff3cff89a7 */ /* 0x0001e2000810043f */
[----:B------:R-:W-:Y:S01]  /*5610*/  PLOP3.LUT P0, PT, PT, PT, PT, 0x8, 0x0 ;  /* 0x000000000000781c */ /* 0x000fe20003f0e170 */
[----:B------:R-:W-:-:S12]  /*5620*/  @P4 BRA `(.L_x_2590) ;  /* 0xffffffd400dc4947 */ /* 0x000fd8000383ffff */
.L_x_2553:
[----:B------:R-:W-:Y:S04]  /*5630*/  BSSY B0, `(.L_x_2591) ;  /* 0x0000004000007945 */ /* 0x000fe80003800000 */
[----:B------:R-:W-:Y:S05]  /*5640*/  @P0 BRA `(.L_x_2592) ;  /* 0x0000000000080947 */ /* 0x000fea0003800000 */
[----:B------:R-:W2:Y:S02]  /*5650*/  FENCE.VIEW.ASYNC.G ;  /* 0x00000000000073c6 */ /* 0x000ea40000000100 */
[----:B--2---:R-:W-:Y:S06]  /*5660*/  BAR.ARV 0xc, 0x180 ;  /* 0x0306000000007b1d */ /* 0x004fec0000002000 */
.L_x_2592:
[----:B------:R-:W-:Y:S05]  /*5670*/  BSYNC B0 ;  /* 0x0000000000007941 */ /* 0x000fea0003800000 */
.L_x_2591:
[----:B------:R-:W-:Y:S01]  /*5680*/  UISETP.NE.AND UP0, UPT, UR39, 0x1, UPT ;  /* 0x000000012700788c */ /* 0x000fe2000bf05270 */
[----:B------:R-:W-:Y:S05]  /*5690*/  BSSY B7, `(.L_x_2593) ;  /* 0x0001085000077945 */ /* 0x000fea0003800000 */
[----:B------:R-:W-:-:S13]  /*56a0*/  PLOP3.LUT P0, PT, PT, PT, UP0, 0x80, 0x0 ;  /* 0x000000000000781c */ /* 0x000fda0003f0f008 */
[----:B------:R-:W-:Y:S05]  /*56b0*/  @!P0 BRA `(.L_x_2594) ;  /* 0x0000002400508947 */ /* 0x000fea0003800000 */
[----:B------:R-:W2:Y:S01]  /*56c0*/  LDC R0, c[0x0][0x448] ;  /* 0x00011200ff007b82 */ /* 0x000ea20000000800 */
[----:B------:R-:W-:-:S07]  /*56d0*/  IADD3 R23, R184, 0x1, -R23 ;  /* 0x00000001b8177810 */ /* 0x000fce0007ffe817 */
[----:B------:R-:W0:Y:S01]  /*56e0*/  LDC.64 R4, c[0x0][0x9e0] ;  /* 0x00027800ff047b82 */ /* 0x000e220000000a00 */
[----:B--2---:R-:W-:Y:S01]  /*56f0*/  ISETP.NE.AND P1, PT, R0, 0x1, PT ;  /* 0x000000010000780c */ /* 0x004fe20003f25270 */
[----:B------:R-:W-:Y:S01]  /*5700*/  VIADD R0, R196, 0x3f ;  /* 0x0000003fc4007836 */ /* 0x000fe20000000000 */
[----:B0-----:R-:W-:-:S11]  /*5710*/  ISETP.GE.AND P2, PT, R5, 0x1, PT ;  /* 0x000000010500780c */ /* 0x001fd60003f46270 */
[----:B------:R-:W0:Y:S08]  /*5720*/  @P1 LDC R3, c[0x0][0x44c] ;  /* 0x00011300ff031b82 */ /* 0x000e300000000800 */
[----:B------:R-:W2:Y:S01]  /*5730*/  @P1 LDC R6, c[0x0][0x450] ;  /* 0x00011400ff061b82 */ /* 0x000ea20000000800 */
[----:B0-----:R-:W-:-:S05]  /*5740*/  @P1 IMAD.HI.U32 R3, R0, R3, RZ ;  /* 0x0000000300031227 */ /* 0x001fca00078e00ff */
[----:B--2---:R-:W-:-:S05]  /*5750*/  @P1 SHF.R.U32.HI R0, RZ, R6, R3 ;  /* 0x00000006ff001219 */ /* 0x004fca0000011603 */
        /* <DEDUP_REMOVED lines=14> */
.L_x_2597:
[----:B------:R-:W-:-:S13]  /*5840*/  ISETP.NE.AND P0, PT, R5, 0x1, PT ;  /* 0x000000010500780c */ /* 0x000fda0003f05270 */
[----:B------:R-:W0:Y:S02]  /*5850*/  @P0 LDC.64 R6, c[0x0][0x9e8] ;  /* 0x00027a00ff060b82 */ /* 0x000e240000000a00 */
[----:B0-----:R-:W-:-:S05]  /*5860*/  @P0 IMAD.HI.U32 R6, R0, R6, RZ ;  /* 0x0000000600060227 */ /* 0x001fca00078e00ff */
[----:B------:R-:W-:-:S07]  /*5870*/  @P0 SHF.R.U32.HI R0, RZ, R7, R6 ;  /* 0x00000007ff000219 */ /* 0x000fce0000011606 */
.L_x_2598:
[----:B------:R-:W-:Y:S05]  /*5880*/  BSYNC B0 ;  /* 0x0000000000007941 */ /* 0x000fea0003800000 */
.L_x_2596:
[----:B------:R-:W-:-:S05]  /*5890*/  IMAD R3, R0, R5, R5 ;  /* 0x0000000500037224 */ /* 0x000fca00078e0205 */
[----:B------:R-:W-:-:S07]  /*58a0*/  VIMNMX R4, R4, R3, PT ;  /* 0x0000000304047248 */ /* 0x000fce0003fe0100 */
.L_x_2595:
[----:B------:R-:W0:Y:S01]  /*58b0*/  @P1 LDC R7, c[0x0][0x44c] ;  /* 0x00011300ff071b82 */ /* 0x000e220000000800 */
[----:B------:R-:W-:Y:S01]  /*58c0*/  VIADD R4, R4, 0x3f ;  /* 0x0000003f04047836 */ /* 0x000fe20000000000 */
[----:B------:R-:W-:Y:S01]  /*58d0*/  ULDC UR4, c[0x0][0x9dc] ;  /* 0x0002770000047ab9 */ /* 0x000fe20000000800 */
[----:B------:R-:W-:-:S03]  /*58e0*/  IMAD.MOV.U32 R0, RZ, RZ, R196 ;  /* 0x000000ffff007224 */ /* 0x000fc600078e00c4 */
[----:B------:R-:W-:Y:S02]  /*58f0*/  SHF.R.S32.HI R3, RZ, 0x1f, R4 ;  /* 0x0000001fff037819 */ /* 0x000fe40000011404 */
[----:B------:R-:W2:Y:S02]  /*5900*/  @P1 LDC R6, c[0x0][0x450] ;  /* 0x00011400ff061b82 */ /* 0x000ea40000000800 */
[----:B------:R-:W-:-:S04]  /*5910*/  LEA.HI R3, R3, R4, RZ, 0x6 ;  /* 0x0000000403037211 */ /* 0x000fc800078f30ff */
[----:B------:R-:W-:-:S04]  /*5920*/  SHF.R.S32.HI R3, RZ, 0x6, R3 ;  /* 0x00000006ff037819 */ /* 0x000fc80000011403 */
[----:B------:R-:W-:Y:S01]  /*5930*/  VIMNMX R38, R38, R3, PT ;  /* 0x0000000326267248 */ /* 0x000fe20003fe0100 */
[----:B0-----:R-:W-:-:S05]  /*5940*/  @P1 IMAD.HI.U32 R7, R196, R7, RZ ;  /* 0x00000007c4071227 */ /* 0x001fca00078e00ff */
[----:B--2---:R-:W-:-:S05]  /*5950*/  @P1 SHF.R.U32.HI R0, RZ, R6, R7 ;  /* 0x00000006ff001219 */ /* 0x004fca0000011607 */
        /* <DEDUP_REMOVED lines=13> */
.L_x_2601:
[----:B------:R-:W-:-:S13]  /*5a30*/  ISETP.NE.AND P0, PT, R5, 0x1, PT ;  /* 0x000000010500780c */ /* 0x000fda0003f05270 */
[----:B------:R-:W0:Y:S02]  /*5a40*/  @P0 LDC.64 R6, c[0x0][0x9e8] ;  /* 0x00027a00ff060b82 */ /* 0x000e240000000a00 */
[----:B0-----:R-:W-:-:S05]  /*5a50*/  @P0 IMAD.HI.U32 R6, R37, R6, RZ ;  /* 0x0000000625060227 */ /* 0x001fca00078e00ff */
[----:B------:R-:W-:-:S07]  /*5a60*/  @P0 SHF.R.U32.HI R37, RZ, R7, R6 ;  /* 0x00000007ff250219 */ /* 0x000fce0000011606 */
.L_x_2602:
[----:B------:R-:W-:Y:S05]  /*5a70*/  BSYNC B0 ;  /* 0x0000000000007941 */ /* 0x000fea0003800000 */
.L_x_2600:
[----:B------:R-:W-:-:S05]  /*5a80*/  IMAD R5, R37, R5, RZ ;  /* 0x0000000525057224 */ /* 0x000fca00078e02ff */
[----:B------:R-:W-:-:S07]  /*5a90*/  VIMNMX R0, R0, R5, !PT ;  /* 0x0000000500007248 */ /* 0x000fce0007fe0100 */
.L_x_2599:
[----:B------:R-:W-:Y:S01]  /*5aa0*/  SHF.R.S32.HI R3, RZ, 0x1f, R0 ;  /* 0x0000001fff037819 */ /* 0x000fe20000011400 */
[----:B------:R-:W-:Y:S03]  /*5ab0*/  BSSY B0, `(.L_x_2603) ;  /* 0x0000027000007945 */ /* 0x000fe60003800000 */
[----:B------:R-:W-:-:S04]  /*5ac0*/  LEA.HI R3, R3, R0, RZ, 0x6 ;  /* 0x0000000003037211 */ /* 0x000fc800078f30ff */
[----:B------:R-:W-:-:S04]  /*5ad0*/  SHF.R.S32.HI R3, RZ, 0x6, R3 ;  /* 0x00000006ff037819 */ /* 0x000fc80000011403 */
[----:B------:R-:W-:Y:S01]  /*5ae0*/  VIMNMX R9, RZ, R3, !PT ;  /* 0x00000003ff097248 */ /* 0x000fe20007fe0100 */
[----:B------:R-:W-:-:S03]  /*5af0*/  IMAD.MOV.U32 R3, RZ, RZ, RZ ;  /* 0x000000ffff037224 */ /* 0x000fc600078e00ff */
[----:B------:R-:W-:-:S13]  /*5b00*/  ISETP.GT.AND P0, PT, R38, R9, PT ;  /* 0x000000092600720c */ /* 0x000fda0003f04270 */
[----:B------:R-:W-:Y:S05]  /*5b10*/  @!P0 BRA `(.L_x_2604) ;  /* 0x0000000000808947 */ /* 0x000fea0003800000 */
[----:B------:R-:W2:Y:S01]  /*5b20*/  LDL R4, [R1+0x4c] ;  /* 0x00004c0001047983 */ /* 0x000ea20000100800 */
[----:B------:R-:W-:Y:S01]  /*5b30*/  ULDC UR4, c[0x0][0x9f0] ;  /* 0x00027c0000047ab9 */ /* 0x000fe20000000800 */
[----:B--2---:R-:W-:-:S04]  /*5b40*/  ISETP.NE.AND P0, PT, R4, RZ, PT ;  /* 0x000000ff0400720c */ /* 0x004fc80003f05270 */
[----:B-1----:R-:W-:-:S04]  /*5b50*/  SEL R11, R4, UR4, P0 ;  /* 0x00000004040b7c07 */ /* 0x002fc80008000000 */
[-C--:B------:R-:W-:Y:S02]  /*5b60*/  IABS R6, R11.reuse ;  /* 0x0000000b00067213 */ /* 0x080fe40000000000 */
[----:B------:R-:W-:Y:S02]  /*5b70*/  IADD3 R0, R11, -0x1, R38 ;  /* 0xffffffff0b007810 */ /* 0x000fe40007ffe026 */
[----:B------:R-:W0:Y:S01]  /*5b80*/  I2F.RP R3, R6 ;  /* 0x0000000600037306 */ /* 0x000e220000209400 */
[----:B----4-:R-:W-:Y:S02]  /*5b90*/  IABS R10, R11 ;  /* 0x0000000b000a7213 */ /* 0x010fe40000000000 */
        /* <DEDUP_REMOVED lines=24> */
.L_x_2604:
[----:B------:R-:W-:Y:S05]  /*5d20*/  BSYNC B0 ;  /* 0x0000000000007941 */ /* 0x000fea0003800000 */
.L_x_2603:
[----:B------:R-:W2:Y:S01]  /*5d30*/  LDL R0, [R1+0x54] ;  /* 0x0000540001007983 */ /* 0x000ea20000100800 */
        /* <DEDUP_REMOVED lines=43> */
[----:B---3--:R-:W-:Y:S02]  /*5ff0*/  CS2R R68, SRZ ;  /* 0x0000000000447805 */ /* 0x008fe4000001ff00 */
        /* <DEDUP_REMOVED lines=21> */
[----:B--2---:R-:W-:-:S05]  /*6150*/  IMAD R0, R0, R3, R9 ;  /* 0x0000000300007224 */ /* 0x004fca00078e0209 */
[----:B------:R-:W-:Y:S02]  /*6160*/  VIADDMNMX R3, R0, R3, R38, PT ;  /* 0x0000000300037246 */ /* 0x000fe40003800126 */
[----:B------:R-:W-:Y:S02]  /*6170*/  CS2R R38, SRZ ;  /* 0x0000000000267805 */ /* 0x000fe4000001ff00 */
        /* <DEDUP_REMOVED lines=16> */
.L_x_2606:
[C---:B------:R-:W-:Y:S01]  /*6280*/  IMAD R12, R17.reuse, 0x8, R2 ;  /* 0x00000008110c7824 */ /* 0x040fe200078e0202 */
[----:B------:R-:W-:Y:S01]  /*6290*/  SHF.L.U32 R5, R22, 0x1f, RZ ;  /* 0x0000001f16057819 */ /* 0x000fe200000006ff */
[----:B------:R-:W-:Y:S01]  /*62a0*/  VIADD R4, R2, 0x26800 ;  /* 0x0002680002047836 */ /* 0x000fe20000000000 */
[----:B------:R-:W-:Y:S01]  /*62b0*/  BSSY B0, `(.L_x_2607) ;  /* 0x0000008000007945 */ /* 0x000fe20003800000 */
[----:B------:R-:W-:Y:S01]  /*62c0*/  IMAD R6, R17, 0x1000, R20 ;  /* 0x0000100011067824 */ /* 0x000fe200078e0214 */
[----:B------:R-:W0:Y:S01]  /*62d0*/  SYNCS.PHASECHK.TRANS64.TRYWAIT P1, [R12+URZ+0x28c50], R5 ;  /* 0x028c50050c0075a7 */ /* 0x000e22000802017f */
[----:B------:R-:W-:Y:S01]  /*62e0*/  IMAD.MOV.U32 R7, RZ, RZ, 0x40000040 ;  /* 0x40000040ff077424 */ /* 0x000fe200078e00ff */
[----:B------:R-:W-:-:S04]  /*62f0*/  SHF.R.U32.HI R4, RZ, 0x4, R4 ;  /* 0x00000004ff047819 */ /* 0x000fc80000011604 */
[----:B------:R-:W-:-:S04]  /*6300*/  LOP3.LUT R4, R4, 0x3fff, RZ, 0xc0, !PT ;  /* 0x00003fff04047812 */ /* 0x000fc800078ec0ff */
[----:B------:R-:W-:Y:S01]  /*6310*/  LOP3.LUT R4, R4, 0x10000, RZ, 0xfc, !PT ;  /* 0x0001000004047812 */ /* 0x000fe200078efcff */
[----:B0-----:R-:W-:Y:S06]  /*6320*/  @!P1 BRA `(.L_x_2608) ;  /* 0x000001d800049947 */ /* 0x001fec0003800000 */
.L_x_2932:
[----:B------:R-:W-:Y:S05]  /*6330*/  BSYNC B0 ;  /* 0x0000000000007941 */ /* 0x000fea0003800000 */
.L_x_2607:
[----:B------:R-:W-:Y:S01]  /*6340*/  BAR.SYNC.DEFER_BLOCKING 0xe, 0x100 ;  /* 0x0384000000007b1d */ /* 0x000fe20000010000 */
[----:B0-----:R-:W-:Y:S01]  /*6350*/  IMAD.MOV.U32 R5, RZ, RZ, 0x40000040 ;  /* 0x40000040ff057424 */ /* 0x001fe200078e00ff */
[C---:B------:R-:W-:Y:S01]  /*6360*/  R2UR UR14, R6.reuse ;  /* 0x00000000060e72ca */ /* 0x040fe200000e0000 */
[----:B----4-:R-:W-:Y:S01]  /*6370*/  VIADD R10, R6, 0x100 ;  /* 0x00000100060a7836 */ /* 0x010fe20000000000 */
[----:B------:R-:W-:Y:S01]  /*6380*/  R2UR UR15, R7 ;  /* 0x00000000070f72ca */ /* 0x000fe200000e0000 */
[----:B-1----:R-:W-:Y:S01]  /*6390*/  IMAD.MOV.U32 R11, RZ, RZ, 0x40000040 ;  /* 0x40000040ff0b7424 */ /* 0x002fe200078e00ff */
        /* <DEDUP_REMOVED lines=17> */
[----:B-----5:R-:W-:Y:S01]  /*64b0*/  WARPGROUP.ARRIVE ;  /* 0x00000000000079c5 */ /* 0x020fe20000000000 */
        /* <DEDUP_REMOVED lines=24> */
.L_x_2609:
[----:B------:R-:W-:Y:S01]  /*6640*/  VIADD R3, R3, 0xfffffffe ;  /* 0xfffffffe03037836 */ /* 0x000fe20000000000 */
[----:B------:R-:W-:Y:S01]  /*6650*/  BSSY B0, `(.L_x_2610) ;  /* 0x00000cc000007945 */ /* 0x000fe20003800000 */
[----:B------:R-:W-:-:S03]  /*6660*/  VIADD R12, R12, 0x28c60 ;  /* 0x00028c600c0c7836 */ /* 0x000fc60000000000 */
[----:B------:R-:W-:Y:S02]  /*6670*/  ISETP.GE.AND P1, PT, R3, R0, PT ;  /* 0x000000000300720c */ /* 0x000fe40003f26270 */
[----:B------:R-:W-:-:S04]  /*6680*/  PRMT R12, R186, 0x654, R12 ;  /* 0x00000654ba0c7816 */ /* 0x000fc8000000000c */
[----:B------:R0:W-:Y:S07]  /*6690*/  SYNCS.ARRIVE.TRANS64.RED.A1T0 RZ, [R12+URZ], RZ ;  /* 0x000000ff0cff79a7 */ /* 0x0001ee000810043f */
[----:B------:R-:W-:Y:S05]  /*66a0*/  @!P1 BRA `(.L_x_2611) ;  /* 0x0000000c00189947 */ /* 0x000fea0003800000 */
.L_x_2618:
[----:B------:R-:W-:Y:S01]  /*66b0*/  BAR.SYNC.DEFER_BLOCKING 0xe, 0x100 ;  /* 0x0384000000007b1d */ /* 0x000fe20000010000 */
[----:B0-----:R-:W-:Y:S01]  /*66c0*/  IMAD R12, R17, 0x40, R194 ;  /* 0x00000040110c7824 */ /* 0x001fe200078e02c2 */
[----:B------:R-:W-:Y:S01]  /*66d0*/  ISETP.GT.AND P2, PT, R3, R0, PT ;  /* 0x000000000300720c */ /* 0x000fe20003f44270 */
[----:B------:R-:W-:Y:S02]  /*66e0*/  VIADD R17, R17, 0x1 ;  /* 0x0000000111117836 */ /* 0x000fe40000000000 */
[----:B------:R-:W-:Y:S02]  /*66f0*/  IMAD R12, R12, 0x4, R2 ;  /* 0x000000040c0c7824 */ /* 0x000fe400078e0202 */
[----:B------:R-:W-:Y:S01]  /*6700*/  VIADD R3, R3, 0xffffffff ;  /* 0xffffffff03037836 */ /* 0x000fe20000000000 */
[----:B------:R-:W-:-:S04]  /*6710*/  ISETP.NE.AND P1, PT, R17, 0x2, PT ;  /* 0x000000021100780c */ /* 0x000fc80003f25270 */
[----:B------:R-:W-:Y:S01]  /*6720*/  SEL R17, R17, RZ, P1 ;  /* 0x000000ff11117207 */ /* 0x000fe20000800000 */
[----:B------:R-:W0:Y:S04]  /*6730*/  LDS R13, [R12+0x28800] ;  /* 0x028800000c0d7984 */ /* 0x000e280000000800 */
[----:B-1----:R-:W1:Y:S01]  /*6740*/  LDS R12, [R12+0x28820] ;  /* 0x028820000c0c7984 */ /* 0x002e620000000800 */
        /* <DEDUP_REMOVED lines=132> */
.L_x_2612:
[----:B------:R-:W-:Y:S01]  /*6f90*/  IMAD R21, R17, 0x8, R2 ;  /* 0x0000000811157824 */ /* 0x000fe200078e0202 */
[----:B------:R-:W-:-:S04]  /*6fa0*/  SHF.L.U32 R12, R22, 0x1f, RZ ;  /* 0x0000001f160c7819 */ /* 0x000fc800000006ff */
[----:B------:R0:W1:Y:S01]  /*6fb0*/  SYNCS.PHASECHK.TRANS64.TRYWAIT P1, [R21+URZ+0x28c50], R12 ;  /* 0x028c500c150075a7 */ /* 0x000062000802017f */
[----:B------:R-:W-:Y:S05]  /*6fc0*/  @!P0 BRA `(.L_x_2613) ;  /* 0x0000000000048947 */ /* 0x000fea0003800000 */
[----:B------:R-:W-:Y:S01]  /*6fd0*/  BPT.TRAP 0x1 ;  /* 0x000000040000795c */ /* 0x000fe20000300000 */
.L_x_2613:
[----:B------:R-:W-:Y:S04]  /*6fe0*/  BSSY B1, `(.L_x_2614) ;  /* 0x0000004000017945 */ /* 0x000fe80003800000 */
[----:B-1----:R-:W-:Y:S05]  /*6ff0*/  @P1 BRA `(.L_x_2615) ;  /* 0x0000000000081947 */ /* 0x002fea0003800000 */
[----:B------:R-:W1:Y:S02]  /*7000*/  SYNCS.PHASECHK.TRANS64.TRYWAIT P1, [R21+URZ+0x28c50], R12 ;  /* 0x028c500c150075a7 */ /* 0x000e64000802017f */
[----:B-1----:R-:W-:Y:S05]  /*7010*/  @!P1 BRA `(.L_x_2616) ;  /* 0x000001c800dc9947 */ /* 0x002fea0003800000 */
.L_x_2615:
[----:B------:R-:W-:Y:S05]  /*7020*/  BSYNC B1 ;  /* 0x0000000000017941 */ /* 0x000fea0003800000 */
.L_x_2614:
[----:B01----:R-:W-:Y:S01]  /*7030*/  IMAD R12, R17, 0x1000, R20 ;  /* 0x00001000110c7824 */ /* 0x003fe200078e0214 */
[----:B------:R-:W-:Y:S01]  /*7040*/  R2UR UR4, R4 ;  /* 0x00000000040472ca */ /* 0x000fe200000e0000 */
[----:B------:R-:W-:Y:S01]  /*7050*/  IMAD.MOV.U32 R13, RZ, RZ, 0x40000040 ;  /* 0x40000040ff0d7424 */ /* 0x000fe200078e00ff */
[----:B------:R-:W-:Y:S01]  /*7060*/  R2UR UR5, R5 ;  /* 0x00000000050572ca */ /* 0x000fe200000e0000 */
[----:B------:R-:W-:Y:S01]  /*7070*/  WARPGROUP.ARRIVE ;  /* 0x00000000000079c5 */ /* 0x000fe20000000000 */
[C---:B------:R-:W-:Y:S01]  /*7080*/  R2UR UR6, R12.reuse ;  /* 0x000000000c0672ca */ /* 0x040fe200000e0000 */
[----:B------:R-:W-:Y:S01]  /*7090*/  VIADD R14, R12, 0x80 ;  /* 0x000000800c0e7836 */ /* 0x000fe20000000000 */
[----:B------:R-:W-:Y:S01]  /*70a0*/  R2UR UR7, R13 ;  /* 0x000000000d0772ca */ /* 0x000fe200000e0000 */
[----:B------:R-:W-:Y:S02]  /*70b0*/  IMAD.MOV.U32 R15, RZ, RZ, 0x40000040 ;  /* 0x40000040ff0f7424 */ /* 0x000fe400078e00ff */
[----:B------:R-:W-:-:S10]  /*70c0*/  IMAD.MOV.U32 R13, RZ, RZ, 0x40000040 ;  /* 0x40000040ff0d7424 */ /* 0x000fd400078e00ff */
        /* <DEDUP_REMOVED lines=27> */
[----:B------:R-:W-:Y:S03]  /*7280*/  HGMMA.64x256x16.F32.BF16 R24, gdesc[UR4].tnspB, R24, gsb0 ;  /* 0x43e00000041879f0 */ /* 0x000fe60008001818 */
[----:B------:R-:W-:Y:S02]  /*7290*/  WARPGROUP.DEPBAR.LE gsb0, 0x0 ;  /* 0x00008000000079c5 */ /* 0x000fe40000010000 */
[----:B------:R-:W-:Y:S06]  /*72a0*/  BAR.ARV 0xf, 0x100 ;  /* 0x03c4000000007b1d */ /* 0x000fec0000002000 */
[----:B------:R-:W-:Y:S05]  /*72b0*/  @!P0 BRA `(.L_x_2617) ;  /* 0x0000000000048947 */ /* 0x000fea0003800000 */
[----:B------:R-:W-:Y:S01]  /*72c0*/  BPT.TRAP 0x1 ;  /* 0x000000040000795c */ /* 0x000fe20000300000 */
.L_x_2617:
[----:B------:R-:W-:-:S05]  /*72d0*/  VIADD R21, R21, 0x28c60 ;  /* 0x00028c6015157836 */ /* 0x000fca0000000000 */
[----:B------:R-:W-:-:S04]  /*72e0*/  PRMT R21, R186, 0x654, R21 ;  /* 0x00000654ba157816 */ /* 0x000fc80000000015 */
[----:B------:R1:W-:Y:S01]  /*72f0*/  SYNCS.ARRIVE.TRANS64.RED.A1T0 RZ, [R21+URZ], RZ ;  /* 0x000000ff15ff79a7 */ /* 0x0003e2000810043f */
[----:B------:R-:W-:Y:S05]  /*7300*/  @P2 BRA `(.L_x_2618) ;  /* 0xfffffff000e82947 */ /* 0x000fea000383ffff */
.L_x_2611:
[----:B------:R-:W-:Y:S05]  /*7310*/  BSYNC B0 ;  /* 0x0000000000007941 */ /* 0x000fea0003800000 */
.L_x_2610:
        /* <DEDUP_REMOVED lines=142> */
.L_x_2594:
        /* <DEDUP_REMOVED lines=24> */
.L_x_2621:
[----:B------:R-:W-:-:S13]  /*7d80*/  ISETP.NE.AND P0, PT, R5, 0x1, PT ;  /* 0x000000010500780c */ /* 0x000fda0003f05270 */
[----:B------:R-:W0:Y:S02]  /*7d90*/  @P0 LDC.64 R6, c[0x0][0x9e8] ;  /* 0x00027a00ff060b82 */ /* 0x000e240000000a00 */
[----:B0-----:R-:W-:-:S05]  /*7da0*/  @P0 IMAD.HI.U32 R6, R0, R6, RZ ;  /* 0x0000000600060227 */ /* 0x001fca00078e00ff */
[----:B------:R-:W-:-:S07]  /*7db0*/  @P0 SHF.R.U32.HI R0, RZ, R7, R6 ;  /* 0x00000007ff000219 */ /* 0x000fce0000011606 */
.L_x_2622:
[----:B------:R-:W-:Y:S05]  /*7dc0*/  BSYNC B0 ;  /* 0x0000000000007941 */ /* 0x000fea0003800000 */
.L_x_2620:
[----:B------:R-:W-:-:S05]  /*7dd0*/  IMAD R3, R0, R5, R5 ;  /* 0x0000000500037224 */ /* 0x000fca00078e0205 */
[----:B------:R-:W-:-:S07]  /*7de0*/  VIMNMX R4, R4, R3, PT ;  /* 0x0000000304047248 */ /* 0x000fce0003fe0100 */
.L_x_2619:
        /* <DEDUP_REMOVED lines=24> */
.L_x_2625:
[----:B------:R-:W-:-:S13]  /*7f70*/  ISETP.NE.AND P0, PT, R5, 0x1, PT ;  /* 0x000000010500780c */ /* 0x000fda0003f05270 */
[----:B------:R-:W0:Y:S02]  /*7f80*/  @P0 LDC.64 R6, c[0x0][0x9e8] ;  /* 0x00027a00ff060b82 */ /* 0x000e240000000a00 */
[----:B0-----:R-:W-:-:S05]  /*7f90*/  @P0 IMAD.HI.U32 R6, R37, R6, RZ ;  /* 0x0000000625060227 */ /* 0x001fca00078e00ff */
[----:B------:R-:W-:-:S07]  /*7fa0*/  @P0 SHF.R.U32.HI R37, RZ, R7, R6 ;  /* 0x00000007ff250219 */ /* 0x000fce0000011606 */
.L_x_2626:
[----:B------:R-:W-:Y:S05]  /*7fb0*/  BSYNC B0 ;  /* 0x0000000000007941 */ /* 0x000fea0003800000 */
.L_x_2624:
[----:B------:R-:W-:-:S05]  /*7fc0*/  IMAD R5, R37, R5, RZ ;  /* 0x0000000525057224 */ /* 0x000fca00078e02ff */
[----:B------:R-:W-:-:S07]  /*7fd0*/  VIMNMX R0, R0, R5, !PT ;  /* 0x0000000500007248 */ /* 0x000fce0007fe0100 */
.L_x_2623:
[----:B------:R-:W-:Y:S01]  /*7fe0*/  SHF.R.S32.HI R3, RZ, 0x1f, R0 ;  /* 0x0000001fff037819 */ /* 0x000fe20000011400 */
[----:B------:R-:W-:Y:S01]  /*7ff0*/  BSSY B0, `(.L_x_2627) ;  /* 0x0000027000007945 */ /* 0x000fe20003800000 */
[----:B------:R-:W-:Y:S02]  /*8000*/  IMAD.MOV.U32 R168, RZ, RZ, RZ ;  /* 0x000000ffffa87224 */ /* 0x000fe400078e00ff */
[----:B------:R-:W-:-:S04]  /*8010*/  LEA.HI R3, R3, R0, RZ, 0x6 ;  /* 0x0000000003037211 */ /* 0x000fc800078f30ff */
[----:B------:R-:W-:-:S04]  /*8020*/  SHF.R.S32.HI R3, RZ, 0x6, R3 ;  /* 0x00000006ff037819 */ /* 0x000fc80000011403 */
[----:B------:R-:W-:-:S04]  /*8030*/  VIMNMX R207, RZ, R3, !PT ;  /* 0x00000003ffcf7248 */ /* 0x000fc80007fe0100 */
[----:B------:R-:W-:-:S13]  /*8040*/  ISETP.GT.AND P0, PT, R38, R207, PT ;  /* 0x000000cf2600720c */ /* 0x000fda0003f04270 */
[----:B------:R-:W-:Y:S05]  /*8050*/  @!P0 BRA `(.L_x_2628) ;  /* 0x0000000000808947 */ /* 0x000fea0003800000 */
[----:B------:R-:W2:Y:S01]  /*8060*/  LDL R4, [R1+0x4c] ;  /* 0x00004c0001047983 */ /* 0x000ea20000100800 */
[----:B------:R-:W-:Y:S01]  /*8070*/  ULDC UR4, c[0x0][0x9f0] ;  /* 0x00027c0000047ab9 */ /* 0x000fe20000000800 */
[----:B--2---:R-:W-:-:S04]  /*8080*/  ISETP.NE.AND P0, PT, R4, RZ, PT ;  /* 0x000000ff0400720c */ /* 0x004fc80003f05270 */
[----:B------:R-:W-:-:S04]  /*8090*/  SEL R9, R4, UR4, P0 ;  /* 0x0000000404097c07 */ /* 0x000fc80008000000 */
        /* <DEDUP_REMOVED lines=11> */
[----:B------:R0:W2:Y:S02]  /*8150*/  F2I.FTZ.U32.TRUNC.NTZ R5, R4 ;  /* 0x0000000400057305 */ /* 0x0000a4000021f000 */
[----:B0-----:R-:W-:Y:S02]  /*8160*/  IMAD.MOV.U32 R4, RZ, RZ, RZ ;  /* 0x000000ffff047224 */ /* 0x001fe400078e00ff */
[----:B--2---:R-:W-:-:S04]  /*8170*/  IMAD.MOV R7, RZ, RZ, -R5 ;  /* 0x000000ffff077224 */ /* 0x004fc800078e0a05 */
        /* <DEDUP_REMOVED lines=14> */
.L_x_2628:
[----:B------:R-:W-:Y:S05]  /*8260*/  BSYNC B0 ;  /* 0x0000000000007941 */ /* 0x000fea0003800000 */
.L_x_2627:
        /* <DEDUP_REMOVED lines=82> */
[----:B------:R-:W-:-:S04]  /*8790*/  LOP3.LUT R3, R3, 0x3fff, RZ, 0xc0, !PT ;  /* 0x00003fff03037812 */ /* 0x000fc800078ec0ff */
[----:B------:R-:W-:Y:S01]  /*87a0*/  LOP3.LUT R195, R3, 0x2000000, RZ, 0xfc, !PT ;  /* 0x0200000003c37812 */ /* 0x000fe200078efcff */
        /* <DEDUP_REMOVED lines=10> */
[----:B----4-:R-:W-:Y:S02]  /*8850*/  IMAD.U32 R10, RZ, RZ, UR4 ;  /* 0x00000004ff0a7e24 */ /* 0x010fe4000f8e00ff */
[----:B-1----:R-:W-:Y:S02]  /*8860*/  IMAD.U32 R11, RZ, RZ, UR5 ;  /* 0x00000005ff0b7e24 */ /* 0x002fe4000f8e00ff */
[----:B------:R-:W-:Y:S02]  /*8870*/  IMAD.MOV.U32 R8, RZ, RZ, 0x70 ;  /* 0x00000070ff087424 */ /* 0x000fe400078e00ff */
[----:B------:R-:W-:Y:S02]  /*8880*/  IMAD.MOV.U32 R12, RZ, RZ, 0x1 ;  /* 0x00000001ff0c7424 */ /* 0x000fe400078e00ff */
[----:B------:R-:W-:-:S07]  /*8890*/  IMAD.MOV.U32 R13, RZ, RZ, RZ ;  /* 0x000000ffff0d7224 */ /* 0x000fce00078e00ff */
[----:B------:R-:W-:-:S07]  /*88a0*/  LEPC R20, `(.L_x_2630) ;  /* 0x000000001014794e */ /* 0x000fce0000000000 */
[----:B0----5:R-:W-:Y:S05]  /*88b0*/  CALL.ABS.NOINC R14 ;  /* 0x000000000e007343 */ /* 0x021fea0003c00000 */
.L_x_2630:
[----:B------:R-:W-:Y:S05]  /*88c0*/  BSYNC B6 ;  /* 0x0000000000067941 */ /* 0x000fea0003800000 */
.L_x_2629:
        /* <DEDUP_REMOVED lines=8> */
[----:B------:R0:W2:Y:S03]  /*8950*/  SYNCS.PHASECHK.TRANS64.TRYWAIT P0, [R2+URZ+0x28c00], R3 ;  /* 0x028c0003020075a7 */ /* 0x0000a6000800017f */
[----:B--2---:R-:W-:Y:S05]  /*8960*/  @!P0 NANOSLEEP.SYNCS 0x989680 ;  /* 0x009896800000895d */ /* 0x004fea0003900000 */
[----:B------:R-:W2:Y:S01]  /*8970*/  @!P0 SYNCS.PHASECHK.TRANS64 P0, [R2+URZ+0x28c00], R3 ;  /* 0x028c0003020085a7 */ /* 0x000ea2000800007f */
[----:B------:R-:W-:Y:S04]  /*8980*/  BSSY B0, `(.L_x_2632) ;  /* 0x0000006000007945 */ /* 0x000fe80003800000 */
[----:B--2---:R-:W-:Y:S05]  /*8990*/  @P0 BRA `(.L_x_2633) ;  /* 0x0000000000100947 */ /* 0x004fea0003800000 */
.L_x_2634:
[----:B--2---:R2:W3:Y:S02]  /*89a0*/  SYNCS.PHASECHK.TRANS64.TRYWAIT P0, [R2+URZ+0x28c00], R3 ;  /* 0x028c0003020075a7 */ /* 0x0044e4000800017f */
[----:B---3--:R-:W-:Y:S05]  /*89b0*/  @!P0 NANOSLEEP.SYNCS 0x989680 ;  /* 0x009896800000895d */ /* 0x008fea0003900000 */
[----:B------:R-:W3:Y:S02]  /*89c0*/  @!P0 SYNCS.PHASECHK.TRANS64 P0, [R2+URZ+0x28c00], R3 ;  /* 0x028c0003020085a7 */ /* 0x000ee4000800007f */
[----:B---3--:R-:W-:Y:S05]  /*89d0*/  @!P0 BRA `(.L_x_2634) ;  /* 0xfffffffc00f08947 */ /* 0x008fea000383ffff */
.L_x_2633:
[----:B------:R-:W-:Y:S05]  /*89e0*/  BSYNC B0 ;  /* 0x0000000000007941 */ /* 0x000fea0003800000 */
.L_x_2632:
[----:B------:R-:W-:Y:S05]  /*89f0*/  BRA `(.L_x_2635) ;  /* 0x0000002c00c07947 */ /* 0x000fea0003800000 */
.L_x_2631:
[----:B------:R-:W-:Y:S01]  /*8a00*/  VIADD R4, R2, 0x20400 ;  /* 0x0002040002047836 */ /* 0x000fe20000000000 */
[----:B-----5:R-:W-:Y:S01]  /*8a10*/  SHF.R.S32.HI R0, RZ, 0x1f, R80 ;  /* 0x0000001fff007819 */ /* 0x020fe20000011450 */
[----:B------:R-:W-:Y:S01]  /*8a20*/  ULDC.64 UR4, c[0x0][0x3f8] ;  /* 0x0000fe0000047ab9 */ /* 0x000fe20000000a00 */
[----:B------:R-:W-:Y:S01]  /*8a30*/  ULDC.64 UR6, c[0x0][0x408] ;  /* 0x0001020000067ab9 */ /* 0x000fe20000000a00 */
[----:B------:R-:W-:Y:S01]  /*8a40*/  IMAD.WIDE.U32 R24, R80, UR4, RZ ;  /* 0x0000000450187c25 */ /* 0x000fe2000f8e00ff */
[----:B------:R-:W-:Y:S01]  /*8a50*/  LOP3.LUT P0, RZ, R4, 0x3ff, RZ, 0xc0, !PT ;  /* 0x000003ff04ff7812 */ /* 0x000fe2000780c0ff */
[----:B------:R-:W-:Y:S02]  /*8a60*/  BSSY B6, `(.L_x_2636) ;  /* 0x0000019000067945 */ /* 0x000fe40003800000 */
[C---:B------:R-:W-:Y:S02]  /*8a70*/  IMAD R3, R0.reuse, UR4, RZ ;  /* 0x0000000400037c24 */ /* 0x040fe4000f8e02ff */
[----:B------:R-:W-:-:S02]  /*8a80*/  IMAD R5, R0, UR6, RZ ;  /* 0x0000000600057c24 */ /* 0x000fc4000f8e02ff */
[C---:B------:R-:W-:Y:S02]  /*8a90*/  IMAD R3, R80.reuse, UR5, R3 ;  /* 0x0000000550037c24 */ /* 0x040fe4000f8e0203 */
[C---:B------:R-:W-:Y:S02]  /*8aa0*/  IMAD R5, R80.reuse, UR7, R5 ;  /* 0x0000000750057c24 */ /* 0x040fe4000f8e0205 */
[----:B------:R-:W-:-:S04]  /*8ab0*/  IMAD.WIDE.U32 R80, R80, UR6, RZ ;  /* 0x0000000650507c25 */ /* 0x000fc8000f8e00ff */
[----:B------:R-:W-:Y:S02]  /*8ac0*/  IMAD.IADD R27, R3, 0x1, R25 ;  /* 0x00000001031b7824 */ /* 0x000fe400078e0219 */
[----:B------:R-:W-:Y:S01]  /*8ad0*/  IMAD.IADD R29, R5, 0x1, R81 ;  /* 0x00000001051d7824 */ /* 0x000fe200078e0251 */
        /* <DEDUP_REMOVED lines=8> */
[----:B----4-:R-:W-:Y:S02]  /*8b60*/  IMAD.U32 R10, RZ, RZ, UR6 ;  /* 0x00000006ff0a7e24 */ /* 0x010fe4000f8e00ff */
[----:B------:R-:W-:-:S02]  /*8b70*/  IMAD.U32 R6, RZ, RZ, UR4 ;  /* 0x00000004ff067e24 */ /* 0x000fc4000f8e00ff */
[----:B------:R-:W-:Y:S02]  /*8b80*/  IMAD.U32 R7, RZ, RZ, UR5 ;  /* 0x00000005ff077e24 */ /* 0x000fe4000f8e00ff */
[----:B-1----:R-:W-:Y:S02]  /*8b90*/  IMAD.U32 R11, RZ, RZ, UR7 ;  /* 0x00000007ff0b7e24 */ /* 0x002fe4000f8e00ff */
[----:B------:R-:W-:Y:S02]  /*8ba0*/  IMAD.MOV.U32 R8, RZ, RZ, 0x70 ;  /* 0x00000070ff087424 */ /* 0x000fe400078e00ff */
[----:B------:R-:W-:Y:S02]  /*8bb0*/  IMAD.MOV.U32 R12, RZ, RZ, 0x1 ;  /* 0x00000001ff0c7424 */ /* 0x000fe400078e00ff */
[----:B------:R-:W-:-:S07]  /*8bc0*/  IMAD.MOV.U32 R13, RZ, RZ, RZ ;  /* 0x000000ffff0d7224 */ /* 0x000fce00078e00ff */
[----:B------:R-:W-:-:S07]  /*8bd0*/  LEPC R20, `(.L_x_2637) ;  /* 0x000000001014794e */ /* 0x000fce0000000000 */
[----:B0-----:R-:W-:Y:S05]  /*8be0*/  CALL.ABS.NOINC R14 ;  /* 0x000000000e007343 */ /* 0x001fea0003c00000 */
.L_x_2637:
[----:B------:R-:W-:Y:S05]  /*8bf0*/  BSYNC B6 ;  /* 0x0000000000067941 */ /* 0x000fea0003800000 */
.L_x_2636:
[----:B------:R-:W-:Y:S01]  /*8c00*/  ULDC.U8 UR4, c[0x0][0x410] ;  /* 0x0001040000047ab9 */ /* 0x000fe20000000000 */
[----:B------:R-:W-:Y:S01]  /*8c10*/  BSSY B0, `(.L_x_2638) ;  /* 0x00002c6000007945 */ /* 0x000fe20003800000 */
[----:B------:R-:W-:Y:S01]  /*8c20*/  ISETP.NE.AND P0, PT, RZ, UR4, PT ;  /* 0x00000004ff007c0c */ /* 0x000fe2000bf05270 */
[----:B------:R-:W-:-:S12]  /*8c30*/  IMAD.IADD R34, R190, 0x1, R196 ;  /* 0x00000001be227824 */ /* 0x000fd800078e02c4 */
[----:B------:R-:W-:Y:S05]  /*8c40*/  @!P0 BRA `(.L_x_2639) ;  /* 0x0000001400b08947 */ /* 0x000fea0003800000 */
[----:B------:R-:W0:Y:S01]  /*8c50*/  LDC R6, c[0x0][0x448] ;  /* 0x00011200ff067b82 */ /* 0x000e220000000800 */
[----:B------:R-:W2:Y:S01]  /*8c60*/  S2R R0, SR_TID.X ;  /* 0x0000000000007919 */ /* 0x000ea20000002100 */
[----:B------:R-:W-:Y:S01]  /*8c70*/  ULDC.64 UR4, c[0x0][0x3f8] ;  /* 0x0000fe0000047ab9 */ /* 0x000fe20000000a00 */
[----:B------:R-:W-:Y:S01]  /*8c80*/  ULDC.64 UR6, c[0x0][0x408] ;  /* 0x0001020000067ab9 */ /* 0x000fe20000000a00 */
[----:B------:R-:W-:Y:S02]  /*8c90*/  IMAD.MOV.U32 R25, RZ, RZ, R27 ;  /* 0x000000ffff197224 */ /* 0x000fe400078e001b */
[----:B------:R-:W-:Y:S01]  /*8ca0*/  IMAD.MOV.U32 R81, RZ, RZ, R29 ;  /* 0x000000ffff517224 */ /* 0x000fe200078e001d */
[----:B0-----:R-:W-:Y:S01]  /*8cb0*/  ISETP.NE.AND P0, PT, R6, 0x1, PT ;  /* 0x000000010600780c */ /* 0x001fe20003f05270 */
[----:B--2---:R-:W-:-:S12]  /*8cc0*/  VIADD R3, R0, 0xffffff80 ;  /* 0xffffff8000037836 */ /* 0x004fd80000000000 */
[----:B------:R-:W0:Y:S01]  /*8cd0*/  @P0 LDC R0, c[0x0][0x44c] ;  /* 0x00011300ff000b82 */ /* 0x000e220000000800 */
[----:B------:R-:W-:-:S04]  /*8ce0*/  SHF.R.S32.HI R4, RZ, 0x1f, R3 ;  /* 0x0000001fff047819 */ /* 0x000fc80000011403 */
[----:B------:R-:W-:-:S03]  /*8cf0*/  LEA.HI R4, R4, R3, RZ, 0x2 ;  /* 0x0000000304047211 */ /* 0x000fc600078f10ff */
[----:B------:R-:W2:Y:S01]  /*8d00*/  @P0 LDC R5, c[0x0][0x450] ;  /* 0x00011400ff050b82 */ /* 0x000ea20000000800 */
[----:B------:R-:W-:-:S05]  /*8d10*/  LOP3.LUT R4, R4, 0xfffffffc, RZ, 0xc0, !PT ;  /* 0xfffffffc04047812 */ /* 0x000fca00078ec0ff */
[----:B------:R-:W-:-:S04]  /*8d20*/  IMAD.IADD R3, R3, 0x1, -R4 ;  /* 0x0000000103037824 */ /* 0x000fc800078e0a04 */
[----:B------:R-:W-:-:S04]  /*8d30*/  IMAD R3, R3, 0x20, R34 ;  /* 0x0000002003037824 */ /* 0x000fc800078e0222 */
[----:B0-----:R-:W-:-:S05]  /*8d40*/  @P0 IMAD.HI.U32 R0, R3, R0, RZ ;  /* 0x0000000003000227 */ /* 0x001fca00078e00ff */
[----:B--2---:R-:W-:-:S04]  /*8d50*/  @P0 SHF.R.U32.HI R3, RZ, R5, R0 ;  /* 0x00000005ff030219 */ /* 0x004fc80000011600 */
[----:B------:R-:W-:Y:S01]  /*8d60*/  SHF.R.S32.HI R0, RZ, 0x1f, R3 ;  /* 0x0000001fff007819 */ /* 0x000fe20000011403 */
[----:B------:R-:W-:-:S04]  /*8d70*/  IMAD.WIDE.U32 R24, R3, UR4, R24 ;  /* 0x0000000403187c25 */ /* 0x000fc8000f8e0018 */
[C---:B------:R-:W-:Y:S02]  /*8d80*/  IMAD R4, R0.reuse, UR4, RZ ;  /* 0x0000000400047c24 */ /* 0x040fe4000f8e02ff */
[----:B------:R-:W-:Y:S02]  /*8d90*/  IMAD R0, R0, UR6, RZ ;  /* 0x0000000600007c24 */ /* 0x000fe4000f8e02ff */
[C---:B------:R-:W-:Y:S01]  /*8da0*/  IMAD R31, R3.reuse, UR5, R4 ;  /* 0x00000005031f7c24 */ /* 0x040fe2000f8e0204 */
[----:B------:R-:W-:Y:S01]  /*8db0*/  ULDC.64 UR4, c[0x0][0x3e8] ;  /* 0x0000fa0000047ab9 */ /* 0x000fe20000000a00 */
[C---:B------:R-:W-:Y:S01]  /*8dc0*/  IMAD.WIDE.U32 R80, R3.reuse, UR6, R80 ;  /* 0x0000000603507c25 */ /* 0x040fe2000f8e0050 */
[----:B----4-:R-:W-:Y:S01]  /*8dd0*/  LEA R10, P0, R24, UR4, 0x1 ;  /* 0x00000004180a7c11 */ /* 0x010fe2000f8008ff */
[----:B------:R-:W-:Y:S02]  /*8de0*/  UMOV UR4, 0xffffffff ;  /* 0xffffffff00047882 */ /* 0x000fe40000000000 */
[----:B------:R-:W-:Y:S01]  /*8df0*/  IMAD R3, R3, UR7, R0 ;  /* 0x0000000703037c24 */ /* 0x000fe2000f8e0200 */
[----:B------:R-:W-:Y:S01]  /*8e00*/  ULDC.64 UR6, c[0x0][0x400] ;  /* 0x0001000000067ab9 */ /* 0x000fe20000000a00 */
[----:B------:R-:W-:Y:S01]  /*8e10*/  IMAD.IADD R31, R25, 0x1, R31 ;  /* 0x00000001191f7824 */ /* 0x000fe200078e021f */
[----:B------:R-:W-:Y:S01]  /*8e20*/  LEA R30, P1, R80, UR6, 0x1 ;  /* 0x00000006501e7c11 */ /* 0x000fe2000f8208ff */
[----:B------:R-:W-:-:S03]  /*8e30*/  IMAD.IADD R3, R81, 0x1, R3 ;  /* 0x0000000151037824 */ /* 0x000fc600078e0203 */
[----:B------:R-:W-:Y:S02]  /*8e40*/  LEA.HI.X R31, R24, UR5, R31, 0x1, P0 ;  /* 0x00000005181f7c11 */ /* 0x000fe400080f0c1f */
[----:B------:R-:W-:Y:S01]  /*8e50*/  LEA.HI.X R80, R80, UR7, R3, 0x1, P1 ;  /* 0x0000000750507c11 */ /* 0x000fe200088f0c03 */
[----:B------:R-:W-:Y:S06]  /*8e60*/  BRA.DIV UR4, `(.L_x_2640) ;  /* 0x000001ae045c7947 */ /* 0x000fec000b800000 */
[----:B------:R0:W2:Y:S04]  /*8e70*/  SHFL.IDX PT, R0, R31, RZ, 0x1c1f ;  /* 0x001c1fff1f007589 */ /* 0x0000a800000e0000 */
[----:B------:R0:W3:Y:S04]  /*8e80*/  SHFL.IDX PT, R3, R10, RZ, 0x1c1f ;  /* 0x001c1fff0a037589 */ /* 0x0000e800000e0000 */
[----:B------:R0:W4:Y:S04]  /*8e90*/  SHFL.IDX PT, R7, R80, RZ, 0x1c1f ;  /* 0x001c1fff50077589 */ /* 0x00012800000e0000 */
[----:B------:R0:W0:Y:S02]  /*8ea0*/  SHFL.IDX PT, R8, R30, RZ, 0x1c1f ;  /* 0x001c1fff1e087589 */ /* 0x00002400000e0000 */
.L_x_2938:
[----:B------:R-:W-:Y:S01]  /*8eb0*/  IMAD R33, R23, R6, RZ ;  /* 0x0000000617217224 */ /* 0x000fe200078e02ff */
[----:B------:R-:W-:Y:S01]  /*8ec0*/  BSSY B1, `(.L_x_2641) ;  /* 0x000001e000017945 */ /* 0x000fe20003800000 */
[----:B------:R-:W-:Y:S02]  /*8ed0*/  CS2R R26, SRZ ;  /* 0x00000000001a7805 */ /* 0x000fe4000001ff00 */
[----:B------:R-:W-:Y:S02]  /*8ee0*/  CS2R R24, SRZ ;  /* 0x0000000000187805 */ /* 0x000fe4000001ff00 */
[----:B------:R-:W-:Y:S02]  /*8ef0*/  CS2R R28, SRZ ;  /* 0x00000000001c7805 */ /* 0x000fe4000001ff00 */
[----:B------:R-:W-:Y:S02]  /*8f00*/  ISETP.GE.AND P0, PT, R34, R33, PT ;  /* 0x000000212200720c */ /* 0x000fe40003f06270 */
[----:B------:R-:W-:-:S11]  /*8f10*/  CS2R R20, SRZ ;  /* 0x0000000000147805 */ /* 0x000fd6000001ff00 */
[----:B------:R-:W-:Y:S05]  /*8f20*/  @P0 BRA `(.L_x_2642) ;  /* 0x00000000005c0947 */ /* 0x000fea0003800000 */
[----:B------:R-:W-:Y:S01]  /*8f30*/  ULDC UR4, c[0x0][0x3f4] ;  /* 0x0000fd0000047ab9 */ /* 0x000fe20000000800 */
[----:B---3--:R-:W-:Y:S01]  /*8f40*/  IMAD.MOV.U32 R4, RZ, RZ, R3 ;  /* 0x000000ffff047224 */ /* 0x008fe200078e0003 */
[----:B------:R-:W-:Y:S01]  /*8f50*/  ISETP.GE.AND P2, PT, R192, UR4, PT ;  /* 0x00000004c0007c0c */ /* 0x000fe2000bf46270 */
[----:B--2---:R-:W-:Y:S01]  /*8f60*/  IMAD.MOV.U32 R5, RZ, RZ, R0 ;  /* 0x000000ffff057224 */ /* 0x004fe200078e0000 */
[----:B------:R-:W-:Y:S02]  /*8f70*/  ISETP.GE.AND P3, PT, R205, UR4, PT ;  /* 0x00000004cd007c0c */ /* 0x000fe4000bf66270 */
[----:B------:R-:W-:Y:S02]  /*8f80*/  CS2R R28, SRZ ;  /* 0x00000000001c7805 */ /* 0x000fe4000001ff00 */
[----:B------:R-:W-:Y:S01]  /*8f90*/  SHF.R.S32.HI R12, RZ, 0x1f, R205 ;  /* 0x0000001fff0c7819 */ /* 0x000fe200000114cd */
[----:B----4-:R-:W-:-:S06]  /*8fa0*/  IMAD.MOV.U32 R9, RZ, RZ, R7 ;  /* 0x000000ffff097224 */ /* 0x010fcc00078e0007 */
[----:B------:R-:W-:Y:S02]  /*8fb0*/  @!P2 IMAD.WIDE R4, R192, 0x2, R4 ;  /* 0x00000002c004a825 */ /* 0x000fe400078e0204 */
[C---:B-1----:R-:W-:Y:S02]  /*8fc0*/  @!P3 SHF.L.U64.HI R11, R205.reuse, 0x1, R12 ;  /* 0x00000001cd0bb819 */ /* 0x042fe4000001020c */
[----:B------:R-:W-:Y:S01]  /*8fd0*/  @!P3 IMAD.SHL.U32 R6, R205, 0x2, RZ ;  /* 0x00000002cd06b824 */ /* 0x000fe200078e00ff */
[----:B------:R1:W5:Y:S01]  /*8fe0*/  @!P2 LD.E.64 R28, desc[UR40][R4.64] ;  /* 0x00000028041ca980 */ /* 0x000362000c101b00 */
[----:B------:R-:W-:Y:S02]  /*8ff0*/  CS2R R26, SRZ ;  /* 0x00000000001a7805 */ /* 0x000fe4000001ff00 */
[----:B------:R-:W-:Y:S02]  /*9000*/  CS2R R20, SRZ ;  /* 0x0000000000147805 */ /* 0x000fe4000001ff00 */
[----:B------:R-:W-:-:S02]  /*9010*/  CS2R R24, SRZ ;  /* 0x0000000000187805 */ /* 0x000fc4000001ff00 */
[-C--:B-1----:R-:W-:Y:S02]  /*9020*/  @!P3 IADD3 R4, P0, R3, R6.reuse, RZ ;  /* 0x000000060304b210 */ /* 0x082fe40007f1e0ff */
[----:B0-----:R-:W-:Y:S01]  /*9030*/  @!P3 IADD3 R6, P1, R8, R6, RZ ;  /* 0x000000060806b210 */ /* 0x001fe20007f3e0ff */
[----:B------:R-:W-:-:S04]  /*9040*/  @!P2 IMAD.WIDE R8, R192, 0x2, R8 ;  /* 0x00000002c008a825 */ /* 0x000fc800078e0208 */
[--C-:B------:R-:W-:Y:S01]  /*9050*/  @!P3 IMAD.X R5, R0, 0x1, R11.reuse, P0 ;  /* 0x000000010005b824 */ /* 0x100fe200000e060b */
[----:B------:R0:W5:Y:S01]  /*9060*/  @!P2 LD.E.64 R26, desc[UR40][R8.64] ;  /* 0x00000028081aa980 */ /* 0x000162000c101b00 */
[----:B------:R-:W-:-:S03]  /*9070*/  @!P3 IMAD.X R7, R7, 0x1, R11, P1 ;  /* 0x000000010707b824 */ /* 0x000fc600008e060b */
[----:B------:R0:W5:Y:S04]  /*9080*/  @!P3 LD.E.64 R20, desc[UR40][R4.64] ;  /* 0x000000280414b980 */ /* 0x000168000c101b00 */
[----:B------:R0:W5:Y:S02]  /*9090*/  @!P3 LD.E.64 R24, desc[UR40][R6.64] ;  /* 0x000000280618b980 */ /* 0x000164000c101b00 */
.L_x_2642:
[----:B------:R-:W-:Y:S05]  /*90a0*/  BSYNC B1 ;  /* 0x0000000000017941 */ /* 0x000fea0003800000 */
.L_x_2641:
[----:B--2--5:R-:W-:Y:S01]  /*90b0*/  IMAD.MOV.U32 R0, RZ, RZ, R26 ;  /* 0x000000ffff007224 */ /* 0x024fe200078e001a */
[----:B------:R-:W-:Y:S01]  /*90c0*/  UMOV UR4, 0xffffffff ;  /* 0xffffffff00047882 */ /* 0x000fe20000000000 */
[----:B---3--:R-:W-:Y:S01]  /*90d0*/  IMAD.MOV.U32 R3, RZ, RZ, R27 ;  /* 0x000000ffff037224 */ /* 0x008fe200078e001b */
[----:B0-----:R-:W-:Y:S01]  /*90e0*/  CS2R R8, SRZ ;  /* 0x0000000000087805 */ /* 0x001fe2000001ff00 */
[----:B------:R-:W-:Y:S02]  /*90f0*/  IMAD.MOV.U32 R4, RZ, RZ, R24 ;  /* 0x000000ffff047224 */ /* 0x000fe400078e0018 */
[----:B------:R-:W-:Y:S01]  /*9100*/  IMAD.MOV.U32 R5, RZ, RZ, R25 ;  /* 0x000000ffff057224 */ /* 0x000fe200078e0019 */
[----:B------:R-:W-:Y:S01]  /*9110*/  PRMT R37, R3, 0x5410, R0 ;  /* 0x0000541003257816 */ /* 0x000fe20000000000 */
[----:B------:R-:W-:Y:S01]  /*9120*/  IMAD.MOV.U32 R0, RZ, RZ, R28 ;  /* 0x000000ffff007224 */ /* 0x000fe200078e001c */
[----:B------:R-:W-:Y:S01]  /*9130*/  PRMT R44, R4, 0x7610, R44 ;  /* 0x00007610042c7816 */ /* 0x000fe2000000002c */
[----:B------:R-:W-:Y:S01]  /*9140*/  IMAD.MOV.U32 R3, RZ, RZ, R29 ;  /* 0x000000ffff037224 */ /* 0x000fe200078e001d */
[----:B------:R-:W-:Y:S01]  /*9150*/  PRMT R45, R5, 0x7610, R45 ;  /* 0x00007610052d7816 */ /* 0x000fe2000000002d */
[----:B------:R-:W-:-:S02]  /*9160*/  IMAD.MOV.U32 R4, RZ, RZ, R20 ;  /* 0x000000ffff047224 */ /* 0x000fc400078e0014 */
[----:B------:R-:W-:Y:S01]  /*9170*/  IMAD.MOV.U32 R5, RZ, RZ, R21 ;  /* 0x000000ffff057224 */ /* 0x000fe200078e0015 */
[----:B------:R-:W-:Y:S02]  /*9180*/  PRMT R40, R0, 0x5410, R3 ;  /* 0x0000541000287816 */ /* 0x000fe40000000003 */
[----:B------:R-:W-:Y:S02]  /*9190*/  PRMT R44, R44, 0x5410, R4 ;  /* 0x000054102c2c7816 */ /* 0x000fe40000000004 */
[----:B------:R-:W-:Y:S01]  /*91a0*/  PRMT R46, R5, 0x7610, R46 ;  /* 0x00007610052e7816 */ /* 0x000fe2000000002e */
[----:B------:R-:W-:Y:S06]  /*91b0*/  BRA.DIV UR4, `(.L_x_2643) ;  /* 0x000001aa04fc7947 */ /* 0x000fec000b800000 */
[----:B------:R0:W2:Y:S04]  /*91c0*/  SHFL.IDX PT, R0, R31, 0x1, 0x1c1f ;  /* 0x003c1f001f007f89 */ /* 0x0000a800000e0000 */
[----:B------:R0:W3:Y:S04]  /*91d0*/  SHFL.IDX PT, R3, R10, 0x1, 0x1c1f ;  /* 0x003c1f000a037f89 */ /* 0x0000e800000e0000 */
[----:B----4-:R0:W4:Y:S04]  /*91e0*/  SHFL.IDX PT, R7, R80, 0x1, 0x1c1f ;  /* 0x003c1f0050077f89 */ /* 0x01012800000e0000 */
[----:B------:R-:W0:Y:S02]  /*91f0*/  SHFL.IDX PT, R30, R30, 0x1, 0x1c1f ;  /* 0x003c1f001e1e7f89 */ /* 0x000e2400000e0000 */
.L_x_2944:
[----:B------:R-:W5:Y:S01]  /*9200*/  LDL R5, [R1+0x58] ;  /* 0x0000580001057983 */ /* 0x000f620000100800 */
[----:B------:R-:W-:Y:S01]  /*9210*/  VIADD R34, R34, 0x20 ;  /* 0x0000002022227836 */ /* 0x000fe20000000000 */
[----:B------:R-:W-:Y:S01]  /*9220*/  BSSY B1, `(.L_x_2644) ;  /* 0x0000023000017945 */ /* 0x000fe20003800000 */
[----:B01----:R-:W-:Y:S02]  /*9230*/  CS2R R10, SRZ ;  /* 0x00000000000a7805 */ /* 0x003fe4000001ff00 */
[----:B------:R-:W-:Y:S02]  /*9240*/  CS2R R14, SRZ ;  /* 0x00000000000e7805 */ /* 0x000fe4000001ff00 */
[----:B------:R-:W-:Y:S02]  /*9250*/  CS2R R12, SRZ ;  /* 0x00000000000c7805 */ /* 0x000fe4000001ff00 */
[----:B------:R-:W-:Y:S01]  /*9260*/  ISETP.GE.AND P0, PT, R34, R33, PT ;  /* 0x000000212200720c */ /* 0x000fe20003f06270 */
[----:B------:R-:W-:Y:S01]  /*9270*/  IMAD.SHL.U32 R34, R198, 0x40, RZ ;  /* 0x00000040c6227824 */ /* 0x000fe200078e00ff */
[----:B-----5:R-:W-:-:S04]  /*9280*/  LEA.HI R4, R5, R5, RZ, 0x1 ;  /* 0x0000000505047211 */ /* 0x020fc800078f08ff */
[----:B------:R-:W-:-:S05]  /*9290*/  LOP3.LUT R4, R4, 0xfffffffe, RZ, 0xc0, !PT ;  /* 0xfffffffe04047812 */ /* 0x000fca00078ec0ff */
[----:B------:R-:W-:-:S05]  /*92a0*/  IMAD.IADD R4, R5, 0x1, -R4 ;  /* 0x0000000105047824 */ /* 0x000fca00078e0a04 */
[----:B------:R-:W-:Y:S01]  /*92b0*/  SHF.L.U32 R35, R4, 0x1f, RZ ;  /* 0x0000001f04237819 */ /* 0x000fe200000006ff */
[----:B------:R-:W-:Y:S06]  /*92c0*/  @P0 BRA `(.L_x_2645) ;  /* 0x0000000000600947 */ /* 0x000fec0003800000 */
[----:B------:R-:W-:Y:S01]  /*92d0*/  ULDC UR4, c[0x0][0x3f4] ;  /* 0x0000fd0000047ab9 */ /* 0x000fe20000000800 */
[----:B---3--:R-:W-:Y:S01]  /*92e0*/  IMAD.MOV.U32 R4, RZ, RZ, R3 ;  /* 0x000000ffff047224 */ /* 0x008fe200078e0003 */
[----:B------:R-:W-:Y:S01]  /*92f0*/  ISETP.GE.AND P2, PT, R192, UR4, PT ;  /* 0x00000004c0007c0c */ /* 0x000fe2000bf46270 */
[----:B--2---:R-:W-:Y:S01]  /*9300*/  IMAD.MOV.U32 R5, RZ, RZ, R0 ;  /* 0x000000ffff057224 */ /* 0x004fe200078e0000 */
[----:B------:R-:W-:Y:S02]  /*9310*/  ISETP.GE.AND P3, PT, R205, UR4, PT ;  /* 0x00000004cd007c0c */ /* 0x000fe4000bf66270 */
[----:B------:R-:W-:Y:S02]  /*9320*/  CS2R R14, SRZ ;  /* 0x00000000000e7805 */ /* 0x000fe4000001ff00 */
[----:B------:R-:W-:Y:S01]  /*9330*/  SHF.R.S32.HI R32, RZ, 0x1f, R205 ;  /* 0x0000001fff207819 */ /* 0x000fe200000114cd */
[----:B------:R-:W-:Y:S02]  /*9340*/  IMAD.MOV.U32 R10, RZ, RZ, R30 ;  /* 0x000000ffff0a7224 */ /* 0x000fe400078e001e */
[----:B----4-:R-:W-:-:S04]  /*9350*/  IMAD.MOV.U32 R11, RZ, RZ, R7 ;  /* 0x000000ffff0b7224 */ /* 0x010fc800078e0007 */
[----:B------:R-:W-:Y:S02]  /*9360*/  @!P2 IMAD.WIDE R4, R192, 0x2, R4 ;  /* 0x00000002c004a825 */ /* 0x000fe400078e0204 */
[C---:B------:R-:W-:Y:S02]  /*9370*/  @!P3 SHF.L.U64.HI R32, R205.reuse, 0x1, R32 ;  /* 0x00000001cd20b819 */ /* 0x040fe40000010220 */
[----:B------:R-:W-:Y:S01]  /*9380*/  @!P3 IMAD.SHL.U32 R6, R205, 0x2, RZ ;  /* 0x00000002cd06b824 */ /* 0x000fe200078e00ff */
[----:B------:R0:W5:Y:S01]  /*9390*/  @!P2 LD.E.64 R14, desc[UR40][R4.64] ;  /* 0x00000028040ea980 */ /* 0x000162000c101b00 */
[----:B------:R-:W-:Y:S02]  /*93a0*/  CS2R R8, SRZ ;  /* 0x0000000000087805 */ /* 0x000fe4000001ff00 */
[----:B------:R-:W-:Y:S02]  /*93b0*/  CS2R R12, SRZ ;  /* 0x00000000000c7805 */ /* 0x000fe4000001ff00 */
[----:B0-----:R-:W-:-:S02]  /*93c0*/  @!P3 IADD3 R4, P0, R3, R6, RZ ;  /* 0x000000060304b210 */ /* 0x001fc40007f1e0ff */
[----:B------:R-:W-:Y:S01]  /*93d0*/  @!P3 IADD3 R6, P1, R30, R6, RZ ;  /* 0x000000061e06b210 */ /* 0x000fe20007f3e0ff */
[----:B------:R-:W-:Y:S01]  /*93e0*/  @!P2 IMAD.WIDE R30, R192, 0x2, R10 ;  /* 0x00000002c01ea825 */ /* 0x000fe200078e020a */
[----:B------:R-:W-:-:S03]  /*93f0*/  CS2R R10, SRZ ;  /* 0x00000000000a7805 */ /* 0x000fc6000001ff00 */
[--C-:B------:R-:W-:Y:S01]  /*9400*/  @!P3 IMAD.X R5, R0, 0x1, R32.reuse, P0 ;  /* 0x000000010005b824 */ /* 0x100fe200000e0620 */
[----:B------:R0:W5:Y:S01]  /*9410*/  @!P2 LD.E.64 R8, desc[UR40][R30.64] ;  /* 0x000000281e08a980 */ /* 0x000162000c101b00 */
[----:B------:R-:W-:-:S03]  /*9420*/  @!P3 IMAD.X R7, R7, 0x1, R32, P1 ;  /* 0x000000010707b824 */ /* 0x000fc600008e0620 */
[----:B------:R0:W5:Y:S04]  /*9430*/  @!P3 LD.E.64 R12, desc[UR40][R4.64] ;  /* 0x00000028040cb980 */ /* 0x000168000c101b00 */
[----:B------:R0:W5:Y:S02]  /*9440*/  @!P3 LD.E.64 R10, desc[UR40][R6.64] ;  /* 0x00000028060ab980 */ /* 0x000164000c101b00 */
.L_x_2645:
[----:B------:R-:W-:Y:S05]  /*9450*/  BSYNC B1 ;  /* 0x0000000000017941 */ /* 0x000fea0003800000 */
.L_x_2644:
[----:B------:R-:W1:Y:S01]  /*9460*/  SYNCS.PHASECHK.TRANS64.TRYWAIT P0, [R2+URZ+0x28c00], R35 ;  /* 0x028c0023020075a7 */ /* 0x000e62000800017f */
[----:B---3--:R-:W-:Y:S01]  /*9470*/  LOP3.LUT R3, R34, 0x1c0, RZ, 0xc0, !PT ;  /* 0x000001c022037812 */ /* 0x008fe200078ec0ff */
[----:B0----5:R-:W-:Y:S01]  /*9480*/  IMAD.MOV.U32 R4, RZ, RZ, R8 ;  /* 0x000000ffff047224 */ /* 0x021fe200078e0008 */
[----:B------:R-:W-:Y:S01]  /*9490*/  VIADDMNMX R31, R33, -R196, 0x40, PT ;  /* 0x00000040211f7446 */ /* 0x000fe200038009c4 */
[----:B------:R-:W-:Y:S01]  /*94a0*/  IMAD.MOV.U32 R5, RZ, RZ, R11 ;  /* 0x000000ffff057224 */ /* 0x000fe200078e000b */
[----:B--2---:R-:W-:Y:S01]  /*94b0*/  LOP3.LUT R0, R3, 0x18, R18, 0xf8, !PT ;  /* 0x0000001803007812 */ /* 0x004fe200078ef812 */
[----:B------:R-:W-:Y:S01]  /*94c0*/  IMAD.MOV.U32 R6, RZ, RZ, R14 ;  /* 0x000000ffff067224 */ /* 0x000fe200078e000e */
[----:B------:R-:W-:Y:S01]  /*94d0*/  SHF.R.U32.HI R3, RZ, 0x3, R3 ;  /* 0x00000003ff037819 */ /* 0x000fe20000011603 */
[----:B------:R-:W-:Y:S01]  /*94e0*/  BSSY B1, `(.L_x_2646) ;  /* 0x0000013000017945 */ /* 0x000fe20003800000 */
[----:B------:R-:W-:Y:S01]  /*94f0*/  PRMT R47, R4, 0x7610, R47 ;  /* 0x00007610042f7816 */ /* 0x000fe2000000002f */
[----:B------:R-:W-:Y:S01]  /*9500*/  IMAD.MOV.U32 R4, RZ, RZ, R10 ;  /* 0x000000ffff047224 */ /* 0x000fe200078e000a */
[----:B------:R-:W-:Y:S01]  /*9510*/  LOP3.LUT R3, R0, R3, RZ, 0x3c, !PT ;  /* 0x0000000300037212 */ /* 0x000fe200078e3cff */
[----:B------:R-:W-:Y:S01]  /*9520*/  IMAD.MOV.U32 R0, RZ, RZ, R9 ;  /* 0x000000ffff007224 */ /* 0x000fe200078e0009 */
[----:B------:R-:W-:-:S02]  /*9530*/  LOP3.LUT P2, RZ, R198, 0x4, RZ, 0xc0, !PT ;  /* 0x00000004c6ff7812 */ /* 0x000fc4000784c0ff */
[----:B------:R-:W-:Y:S01]  /*9540*/  PRMT R32, R4, 0x5410, R6 ;  /* 0x0000541004207816 */ /* 0x000fe20000000006 */
[----:B------:R-:W-:Y:S01]  /*9550*/  IMAD R3, R208, 0x200, R3 ;  /* 0x00000200d0037824 */ /* 0x000fe200078e0203 */
[----:B------:R-:W-:Y:S01]  /*9560*/  PRMT R30, R5, 0x5410, R0 ;  /* 0x00005410051e7816 */ /* 0x000fe20000000000 */
[----:B------:R-:W-:Y:S01]  /*9570*/  IMAD.MOV.U32 R0, RZ, RZ, R15 ;  /* 0x000000ffff007224 */ /* 0x000fe200078e000f */
[----:B------:R-:W-:Y:S01]  /*9580*/  ISETP.GE.AND P1, PT, R190, R31, PT ;  /* 0x0000001fbe00720c */ /* 0x000fe20003f26270 */
[----:B------:R-:W-:Y:S02]  /*9590*/  IMAD.MOV.U32 R4, RZ, RZ, R12 ;  /* 0x000000ffff047224 */ /* 0x000fe400078e000c */
[----:B------:R-:W-:Y:S01]  /*95a0*/  IMAD R3, R3, 0x2, R2 ;  /* 0x0000000203037824 */ /* 0x000fe200078e0202 */
[----:B------:R-:W-:Y:S01]  /*95b0*/  PRMT R48, R0, 0x7610, R48 ;  /* 0x0000761000307816 */ /* 0x000fe20000000030 */
[----:B------:R-:W-:Y:S01]  /*95c0*/  IMAD.MOV.U32 R5, RZ, RZ, R13 ;  /* 0x000000ffff057224 */ /* 0x000fe200078e000d */
[----:B------:R-:W-:Y:S01]  /*95d0*/  PRMT R33, R4, 0x7610, R33 ;  /* 0x0000761004217816 */ /* 0x000fe20000000021 */
[----:B------:R-:W-:-:S02]  /*95e0*/  VIADD R4, R3, 0x20400 ;  /* 0x0002040003047836 */ /* 0x000fc40000000000 */
[----:B------:R-:W-:Y:S01]  /*95f0*/  VIADD R0, R3, 0x20440 ;  /* 0x0002044003007836 */ /* 0x000fe20000000000 */
[----:B-1----:R-:W-:Y:S06]  /*9600*/  @!P0 BRA `(.L_x_2647) ;  /* 0x000001a8005c8947 */ /* 0x002fec0003800000 */
.L_x_2945:
[----:B------:R-:W-:Y:S05]  /*9610*/  BSYNC B1 ;  /* 0x0000000000017941 */ /* 0x000fea0003800000 */
.L_x_2646:
[----:B------:R-:W-:Y:S01]  /*9620*/  BSSY B1, `(.L_x_2648) ;  /* 0x0000067000017945 */ /* 0x000fe20003800000 */
[----:B------:R-:W-:Y:S01]  /*9630*/  PRMT R34, R5, 0x7610, R34 ;  /* 0x0000761005227816 */ /* 0x000fe20000000022 */
[----:B------:R-:W-:Y:S02]  /*9640*/  @P2 VIADD R0, R4, 0xffffffc0 ;  /* 0xffffffc004002836 */ /* 0x000fe40000000000 */
[----:B------:R-:W-:Y:S05]  /*9650*/  @P1 BRA `(.L_x_2649) ;  /* 0x00000004008c1947 */ /* 0x000fea0003800000 */
[----:B------:R-:W1:Y:S01]  /*9660*/  LDC R4, c[0x0][0x3f4] ;  /* 0x0000fd00ff047b82 */ /* 0x000e620000000800 */
[----:B------:R-:W-:Y:S01]  /*9670*/  BSSY B2, `(.L_x_2650) ;  /* 0x0000032000027945 */ /* 0x000fe20003800000 */
[-C--:B-1----:R-:W-:Y:S02]  /*9680*/  ISETP.GE.AND P0, PT, R192, R4.reuse, PT ;  /* 0x00000004c000720c */ /* 0x082fe40003f06270 */
[----:B------:R-:W-:-:S11]  /*9690*/  ISETP.GE.AND P1, PT, R205, R4, PT ;  /* 0x00000004cd00720c */ /* 0x000fd60003f26270 */
[----:B------:R-:W-:Y:S05]  /*96a0*/  @P0 BRA `(.L_x_2651) ;  /* 0x0000000000b80947 */ /* 0x000fea0003800000 */
[----:B----4-:R-:W1:Y:S01]  /*96b0*/  LDS.128 R4, [R3+0x20400] ;  /* 0x0204000003047984 */ /* 0x010e620000000c00 */
[----:B------:R-:W-:Y:S02]  /*96c0*/  SHF.R.U32.HI R39, RZ, 0x10, R27 ;  /* 0x00000010ff277819 */ /* 0x000fe4000001161b */
[--C-:B------:R-:W-:Y:S02]  /*96d0*/  SHF.R.U32.HI R36, RZ, 0x10, R29.reuse ;  /* 0x00000010ff247819 */ /* 0x100fe4000001161d */
[----:B0-----:R-:W-:Y:S02]  /*96e0*/  SHF.R.U64 R35, R28, 0x10, R29 ;  /* 0x000000101c237819 */ /* 0x001fe4000000121d */
[----:B------:R-:W-:Y:S02]  /*96f0*/  PRMT R39, R37, 0x5410, R39 ;  /* 0x0000541025277816 */ /* 0x000fe40000000027 */
[----:B------:R-:W-:Y:S02]  /*9700*/  SHF.R.U64 R38, R26, 0x10, R27 ;  /* 0x000000101a267819 */ /* 0x000fe4000000121b */
[----:B------:R-:W-:-:S02]  /*9710*/  PRMT R36, R40, 0x5432, R36 ;  /* 0x0000543228247816 */ /* 0x000fc40000000024 */
[----:B------:R-:W-:Y:S01]  /*9720*/  PRMT R35, R40, 0x5410, R35 ;  /* 0x0000541028237816 */ /* 0x000fe20000000023 */
[----:B------:R-:W-:Y:S01]  /*9730*/  IMAD.U32 R40, R39, 0x10000, RZ ;  /* 0x0001000027287824 */ /* 0x000fe200078e00ff */
[----:B------:R-:W-:Y:S01]  /*9740*/  PRMT R38, R37, 0x5432, R38 ;  /* 0x0000543225267816 */ /* 0x000fe20000000026 */
[C---:B------:R-:W-:Y:S01]  /*9750*/  IMAD.U32 R37, R36.reuse, 0x10000, RZ ;  /* 0x0001000024257824 */ /* 0x040fe200078e00ff */
[----:B------:R-:W-:Y:S02]  /*9760*/  LOP3.LUT R39, R39, 0xffff0000, RZ, 0xc0, !PT ;  /* 0xffff000027277812 */ /* 0x000fe400078ec0ff */
[----:B------:R-:W-:Y:S02]  /*9770*/  LOP3.LUT R36, R36, 0xffff0000, RZ, 0xc0, !PT ;  /* 0xffff000024247812 */ /* 0x000fe400078ec0ff */
[C---:B-1----:R-:W-:Y:S01]  /*9780*/  LOP3.LUT R27, R6.reuse, 0xffff0000, RZ, 0xc0, !PT ;  /* 0xffff0000061b7812 */ /* 0x042fe200078ec0ff */
[----:B------:R-:W-:Y:S01]  /*9790*/  IMAD.U32 R26, R6, 0x10000, RZ ;  /* 0x00010000061a7824 */ /* 0x000fe200078e00ff */
[C---:B------:R-:W-:Y:S01]  /*97a0*/  LOP3.LUT R29, R7.reuse, 0xffff0000, RZ, 0xc0, !PT ;  /* 0xffff0000071d7812 */ /* 0x040fe200078ec0ff */
[----:B------:R-:W-:-:S02]  /*97b0*/  IMAD.U32 R28, R7, 0x10000, RZ ;  /* 0x00010000071c7824 */ /* 0x000fc400078e00ff */
[C---:B------:R-:W-:Y:S01]  /*97c0*/  FMUL.FTZ R41, R27.reuse, R40 ;  /* 0x000000281b297220 */ /* 0x040fe20000410000 */
[----:B------:R-:W-:Y:S01]  /*97d0*/  FMUL.FTZ R27, R27, R37 ;  /* 0x000000251b1b7220 */ /* 0x000fe20000410000 */
[C---:B------:R-:W-:Y:S01]  /*97e0*/  FMUL.FTZ R43, R29.reuse, R39 ;  /* 0x000000271d2b7220 */ /* 0x040fe20000410000 */
[----:B------:R-:W-:Y:S02]  /*97f0*/  IMAD.U32 R6, R4, 0x10000, RZ ;  /* 0x0001000004067824 */ /* 0x000fe400078e00ff */
[C---:B------:R-:W-:Y:S01]  /*9800*/  FFMA.FTZ R41, R26.reuse, R37, -R41 ;  /* 0x000000251a297223 */ /* 0x040fe20000010829 */
[----:B------:R-:W-:Y:S01]  /*9810*/  FMUL.FTZ R37, R29, R36 ;  /* 0x000000241d257220 */ /* 0x000fe20000410000 */
[----:B------:R-:W-:Y:S02]  /*9820*/  IMAD.U32 R7, R5, 0x10000, RZ ;  /* 0x0001000005077824 */ /* 0x000fe400078e00ff */
[----:B------:R-:W-:Y:S01]  /*9830*/  FFMA.FTZ R40, R26, R40, R27 ;  /* 0x000000281a287223 */ /* 0x000fe2000001001b */
[----:B------:R-:W-:Y:S01]  /*9840*/  IMAD.U32 R29, R38, 0x10000, RZ ;  /* 0x00010000261d7824 */ /* 0x000fe200078e00ff */
[----:B------:R-:W-:Y:S01]  /*9850*/  LOP3.LUT R4, R4, 0xffff0000, RZ, 0xc0, !PT ;  /* 0xffff000004047812 */ /* 0x000fe200078ec0ff */
[----:B------:R-:W-:Y:S01]  /*9860*/  IMAD.U32 R27, R35, 0x10000, RZ ;  /* 0x00010000231b7824 */ /* 0x000fe200078e00ff */
[----:B------:R-:W-:Y:S01]  /*9870*/  LOP3.LUT R5, R5, 0xffff0000, RZ, 0xc0, !PT ;  /* 0xffff000005057812 */ /* 0x000fe200078ec0ff */
[----:B------:R-:W-:Y:S01]  /*9880*/  FFMA.FTZ R43, R28, R36, -R43 ;  /* 0x000000241c2b7223 */ /* 0x000fe2000001082b */
[----:B------:R-:W-:Y:S01]  /*9890*/  LOP3.LUT R38, R38, 0xffff0000, RZ, 0xc0, !PT ;  /* 0xffff000026267812 */ /* 0x000fe200078ec0ff */
[----:B------:R-:W-:Y:S01]  /*98a0*/  FFMA.FTZ R42, R28, R39, R37 ;  /* 0x000000271c2a7223 */ /* 0x000fe20000010025 */
[----:B------:R-:W-:Y:S01]  /*98b0*/  LOP3.LUT R26, R35, 0xffff0000, RZ, 0xc0, !PT ;  /* 0xffff0000231a7812 */ /* 0x000fe200078ec0ff */
[C---:B------:R-:W-:Y:S01]  /*98c0*/  FMUL.FTZ R35, R4.reuse, R29 ;  /* 0x0000001d04237220 */ /* 0x040fe20000410000 */
[----:B------:R-:W-:Y:S01]  /*98d0*/  FMUL.FTZ R28, R4, R27 ;  /* 0x0000001b041c7220 */ /* 0x000fe20000410000 */
[----:B------:R-:W-:-:S02]  /*98e0*/  FMUL.FTZ R36, R5, R38 ;  /* 0x0000002605247220 */ /* 0x000fc40000410000 */
[-C--:B------:R-:W-:Y:S01]  /*98f0*/  FMUL.FTZ R37, R5, R26.reuse ;  /* 0x0000001a05257220 */ /* 0x080fe20000410000 */
[C---:B------:R-:W-:Y:S01]  /*9900*/  FFMA.FTZ R4, R6.reuse, R27, -R35 ;  /* 0x0000001b06047223 */ /* 0x040fe20000010823 */
[----:B------:R-:W-:Y:S01]  /*9910*/  FFMA.FTZ R29, R6, R29, R28 ;  /* 0x0000001d061d7223 */ /* 0x000fe2000001001c */
[C---:B------:R-:W-:Y:S01]  /*9920*/  FFMA.FTZ R5, R7.reuse, R26, -R36 ;  /* 0x0000001a07057223 */ /* 0x040fe20000010824 */
[----:B------:R-:W-:Y:S01]  /*9930*/  FFMA.FTZ R38, R7, R38, R37 ;  /* 0x0000002607267223 */ /* 0x000fe20000010025 */
[----:B------:R-:W-:Y:S02]  /*9940*/  F2FP.BF16.F32.PACK_AB R6, R40, R41 ;  /* 0x000000292806723e */ /* 0x000fe400000010ff */
[----:B------:R-:W-:Y:S02]  /*9950*/  F2FP.BF16.F32.PACK_AB R7, R42, R43 ;  /* 0x0000002b2a07723e */ /* 0x000fe400000010ff */
[----:B------:R-:W-:Y:S02]  /*9960*/  F2FP.BF16.F32.PACK_AB R4, R29, R4 ;  /* 0x000000041d04723e */ /* 0x000fe400000010ff */
[----:B------:R-:W-:-:S05]  /*9970*/  F2FP.BF16.F32.PACK_AB R5, R38, R5 ;  /* 0x000000052605723e */ /* 0x000fca00000010ff */
[----:B------:R1:W-:Y:S02]  /*9980*/  STS.128 [R3+0x20400], R4 ;  /* 0x0204000403007388 */ /* 0x0003e40000000c00 */
.L_x_2651:
[----:B------:R-:W-:Y:S05]  /*9990*/  BSYNC B2 ;  /* 0x0000000000027941 */ /* 0x000fea0003800000 */
.L_x_2650:
[----:B------:R-:W-:Y:S05]  /*99a0*/  @P1 BRA `(.L_x_2649) ;  /* 0x0000000000b81947 */ /* 0x000fea0003800000 */
[----:B-1--4-:R-:W1:Y:S01]  /*99b0*/  LDS.128 R4, [R0] ;  /* 0x0000000000047984 */ /* 0x012e620000000c00 */
[----:B0-----:R-:W-:Y:S02]  /*99c0*/  SHF.R.U32.HI R35, RZ, 0x10, R25 ;  /* 0x00000010ff237819 */ /* 0x001fe40000011619 */
[----:B------:R-:W-:Y:S02]  /*99d0*/  SHF.R.U32.HI R27, RZ, 0x10, R21 ;  /* 0x00000010ff1b7819 */ /* 0x000fe40000011615 */
[----:B------:R-:W-:Y:S02]  /*99e0*/  PRMT R35, R45, 0x5410, R35 ;  /* 0x000054102d237816 */ /* 0x000fe40000000023 */
[----:B------:R-:W-:Y:S02]  /*99f0*/  PRMT R27, R46, 0x5410, R27 ;  /* 0x000054102e1b7816 */ /* 0x000fe4000000001b */
[----:B------:R-:W-:Y:S01]  /*9a00*/  SHF.R.U64 R26, R20, 0x10, R21 ;  /* 0x00000010141a7819 */ /* 0x000fe20000001215 */
[----:B------:R-:W-:Y:S01]  /*9a10*/  IMAD.U32 R36, R35, 0x10000, RZ ;  /* 0x0001000023247824 */ /* 0x000fe200078e00ff */
[----:B------:R-:W-:Y:S01]  /*9a20*/  SHF.R.U64 R29, R24, 0x10, R25 ;  /* 0x00000010181d7819 */ /* 0x000fe20000001219 */
[----:B------:R-:W-:Y:S01]  /*9a30*/  IMAD.U32 R28, R27, 0x10000, RZ ;  /* 0x000100001b1c7824 */ /* 0x000fe200078e00ff */
[----:B------:R-:W-:-:S02]  /*9a40*/  PRMT R26, R44, 0x5432, R26 ;  /* 0x000054322c1a7816 */ /* 0x000fc4000000001a */
[----:B------:R-:W-:Y:S02]  /*9a50*/  LOP3.LUT R35, R35, 0xffff0000, RZ, 0xc0, !PT ;  /* 0xffff000023237812 */ /* 0x000fe400078ec0ff */
[----:B------:R-:W-:Y:S02]  /*9a60*/  LOP3.LUT R27, R27, 0xffff0000, RZ, 0xc0, !PT ;  /* 0xffff00001b1b7812 */ /* 0x000fe400078ec0ff */
[----:B------:R-:W-:Y:S02]  /*9a70*/  PRMT R29, R44, 0x5410, R29 ;  /* 0x000054102c1d7816 */ /* 0x000fe4000000001d */
[C---:B-1----:R-:W-:Y:S01]  /*9a80*/  LOP3.LUT R21, R6.reuse, 0xffff0000, RZ, 0xc0, !PT ;  /* 0xffff000006157812 */ /* 0x042fe200078ec0ff */
[----:B------:R-:W-:Y:S01]  /*9a90*/  IMAD.U32 R20, R6, 0x10000, RZ ;  /* 0x0001000006147824 */ /* 0x000fe200078e00ff */
[C---:B------:R-:W-:Y:S01]  /*9aa0*/  LOP3.LUT R25, R7.reuse, 0xffff0000, RZ, 0xc0, !PT ;  /* 0xffff000007197812 */ /* 0x040fe200078ec0ff */
[----:B------:R-:W-:Y:S02]  /*9ab0*/  IMAD.U32 R24, R7, 0x10000, RZ ;  /* 0x0001000007187824 */ /* 0x000fe400078e00ff */
[C---:B------:R-:W-:Y:S01]  /*9ac0*/  FMUL.FTZ R37, R21.reuse, R36 ;  /* 0x0000002415257220 */ /* 0x040fe20000410000 */
[----:B------:R-:W-:Y:S01]  /*9ad0*/  FMUL.FTZ R21, R21, R28 ;  /* 0x0000001c15157220 */ /* 0x000fe20000410000 */
[C---:B------:R-:W-:Y:S01]  /*9ae0*/  IMAD.U32 R6, R4.reuse, 0x10000, RZ ;  /* 0x0001000004067824 */ /* 0x040fe200078e00ff */
[----:B------:R-:W-:Y:S01]  /*9af0*/  LOP3.LUT R4, R4, 0xffff0000, RZ, 0xc0, !PT ;  /* 0xffff000004047812 */ /* 0x000fe200078ec0ff */
[----:B------:R-:W-:-:S02]  /*9b00*/  IMAD.U32 R7, R5, 0x10000, RZ ;  /* 0x0001000005077824 */ /* 0x000fc400078e00ff */
[C---:B------:R-:W-:Y:S01]  /*9b10*/  FFMA.FTZ R36, R20.reuse, R36, R21 ;  /* 0x0000002414247223 */ /* 0x040fe20000010015 */
[----:B------:R-:W-:Y:S01]  /*9b20*/  FFMA.FTZ R37, R20, R28, -R37 ;  /* 0x0000001c14257223 */ /* 0x000fe20000010825 */
[C---:B------:R-:W-:Y:S01]  /*9b30*/  IMAD.U32 R21, R26.reuse, 0x10000, RZ ;  /* 0x000100001a157824 */ /* 0x040fe200078e00ff */
[----:B------:R-:W-:Y:S01]  /*9b40*/  LOP3.LUT R5, R5, 0xffff0000, RZ, 0xc0, !PT ;  /* 0xffff000005057812 */ /* 0x000fe200078ec0ff */
[C---:B------:R-:W-:Y:S01]  /*9b50*/  FMUL.FTZ R39, R25.reuse, R35 ;  /* 0x0000002319277220 */ /* 0x040fe20000410000 */
[-C--:B------:R-:W-:Y:S01]  /*9b60*/  FMUL.FTZ R41, R25, R27.reuse ;  /* 0x0000001b19297220 */ /* 0x080fe20000410000 */
[C---:B------:R-:W-:Y:S01]  /*9b70*/  LOP3.LUT R20, R29.reuse, 0xffff0000, RZ, 0xc0, !PT ;  /* 0xffff00001d147812 */ /* 0x040fe200078ec0ff */
[----:B------:R-:W-:Y:S01]  /*9b80*/  IMAD.U32 R25, R29, 0x10000, RZ ;  /* 0x000100001d197824 */ /* 0x000fe200078e00ff */
        /* <DEDUP_REMOVED lines=16> */
.L_x_2649:
[----:B------:R-:W-:Y:S05]  /*9c90*/  BSYNC B1 ;  /* 0x0000000000017941 */ /* 0x000fea0003800000 */
.L_x_2648:
        /* <DEDUP_REMOVED lines=10> */
[----:B------:R-:W-:Y:S02]  /*9d40*/  SHF.R.U32.HI R21, RZ, 0x10, R15 ;  /* 0x00000010ff157819 */ /* 0x000fe4000001160f */
[----:B------:R-:W-:Y:S02]  /*9d50*/  PRMT R26, R30, 0x5432, R26 ;  /* 0x000054321e1a7816 */ /* 0x000fe4000000001a */
[----:B------:R-:W-:Y:S02]  /*9d60*/  PRMT R21, R48, 0x5410, R21 ;  /* 0x0000541030157816 */ /* 0x000fe40000000015 */
[----:B------:R-:W-:Y:S01]  /*9d70*/  SHF.R.U64 R25, R8, 0x10, R9 ;  /* 0x0000001008197819 */ /* 0x000fe20000001209 */
[----:B------:R-:W-:Y:S01]  /*9d80*/  IMAD.U32 R27, R26, 0x10000, RZ ;  /* 0x000100001a1b7824 */ /* 0x000fe200078e00ff */
[----:B------:R-:W-:Y:S01]  /*9d90*/  SHF.R.U64 R20, R14, 0x10, R15 ;  /* 0x000000100e147819 */ /* 0x000fe2000000120f */
[----:B------:R-:W-:Y:S01]  /*9da0*/  IMAD.U32 R24, R21, 0x10000, RZ ;  /* 0x0001000015187824 */ /* 0x000fe200078e00ff */
[----:B------:R-:W-:-:S02]  /*9db0*/  LOP3.LUT R26, R26, 0xffff0000, RZ, 0xc0, !PT ;  /* 0xffff00001a1a7812 */ /* 0x000fc400078ec0ff */
[----:B------:R-:W-:Y:S02]  /*9dc0*/  LOP3.LUT R21, R21, 0xffff0000, RZ, 0xc0, !PT ;  /* 0xffff000015157812 */ /* 0x000fe400078ec0ff */
[----:B------:R-:W-:Y:S02]  /*9dd0*/  PRMT R20, R32, 0x5432, R20 ;  /* 0x0000543220147816 */ /* 0x000fe40000000014 */
[----:B------:R-:W-:Y:S02]  /*9de0*/  PRMT R25, R47, 0x5410, R25 ;  /* 0x000054102f197816 */ /* 0x000fe40000000019 */
[C---:B-1----:R-:W-:Y:S01]  /*9df0*/  LOP3.LUT R9, R6.reuse, 0xffff0000, RZ, 0xc0, !PT ;  /* 0xffff000006097812 */ /* 0x042fe200078ec0ff */
[----:B------:R-:W-:Y:S01]  /*9e00*/  IMAD.U32 R8, R6, 0x10000, RZ ;  /* 0x0001000006087824 */ /* 0x000fe200078e00ff */
[C---:B------:R-:W-:Y:S01]  /*9e10*/  LOP3.LUT R15, R7.reuse, 0xffff0000, RZ, 0xc0, !PT ;  /* 0xffff0000070f7812 */ /* 0x040fe200078ec0ff */
[----:B------:R-:W-:Y:S02]  /*9e20*/  IMAD.U32 R14, R7, 0x10000, RZ ;  /* 0x00010000070e7824 */ /* 0x000fe400078e00ff */
[C---:B------:R-:W-:Y:S01]  /*9e30*/  FMUL.FTZ R29, R9.reuse, R27 ;  /* 0x0000001b091d7220 */ /* 0x040fe20000410000 */
[----:B------:R-:W-:Y:S01]  /*9e40*/  FMUL.FTZ R28, R9, R24 ;  /* 0x00000018091c7220 */ /* 0x000fe20000410000 */
[----:B------:R-:W-:Y:S01]  /*9e50*/  FMUL.FTZ R9, R15, R26 ;  /* 0x0000001a0f097220 */ /* 0x000fe20000410000 */
[----:B------:R-:W-:-:S02]  /*9e60*/  IMAD.U32 R6, R4, 0x10000, RZ ;  /* 0x0001000004067824 */ /* 0x000fc400078e00ff */
[C---:B------:R-:W-:Y:S01]  /*9e70*/  FFMA.FTZ R29, R8.reuse, R24, -R29 ;  /* 0x00000018081d7223 */ /* 0x040fe2000001081d */
[----:B------:R-:W-:Y:S01]  /*9e80*/  FFMA.FTZ R28, R8, R27, R28 ;  /* 0x0000001b081c7223 */ /* 0x000fe2000001001c */
[-C--:B------:R-:W-:Y:S01]  /*9e90*/  FFMA.FTZ R27, R14, R21.reuse, -R9 ;  /* 0x000000150e1b7223 */ /* 0x080fe20000010809 */
[C---:B------:R-:W-:Y:S01]  /*9ea0*/  IMAD.U32 R7, R5.reuse, 0x10000, RZ ;  /* 0x0001000005077824 */ /* 0x040fe200078e00ff */
[----:B------:R-:W-:Y:S01]  /*9eb0*/  LOP3.LUT R4, R4, 0xffff0000, RZ, 0xc0, !PT ;  /* 0xffff000004047812 */ /* 0x000fe200078ec0ff */
[C---:B------:R-:W-:Y:S01]  /*9ec0*/  IMAD.U32 R9, R20.reuse, 0x10000, RZ ;  /* 0x0001000014097824 */ /* 0x040fe200078e00ff */
[----:B------:R-:W-:Y:S01]  /*9ed0*/  LOP3.LUT R5, R5, 0xffff0000, RZ, 0xc0, !PT ;  /* 0xffff000005057812 */ /* 0x000fe200078ec0ff */
[----:B------:R-:W-:Y:S01]  /*9ee0*/  FMUL.FTZ R31, R15, R21 ;  /* 0x000000150f1f7220 */ /* 0x000fe20000410000 */
[C---:B------:R-:W-:Y:S01]  /*9ef0*/  LOP3.LUT R8, R25.reuse, 0xffff0000, RZ, 0xc0, !PT ;  /* 0xffff000019087812 */ /* 0x040fe200078ec0ff */
[----:B------:R-:W-:Y:S01]  /*9f00*/  IMAD.U32 R15, R25, 0x10000, RZ ;  /* 0x00010000190f7824 */ /* 0x000fe200078e00ff */
[----:B------:R-:W-:Y:S01]  /*9f10*/  LOP3.LUT R20, R20, 0xffff0000, RZ, 0xc0, !PT ;  /* 0xffff000014147812 */ /* 0x000fe200078ec0ff */
[----:B------:R-:W-:Y:S01]  /*9f20*/  FFMA.FTZ R26, R14, R26, R31 ;  /* 0x0000001a0e1a7223 */ /* 0x000fe2000001001f */
[C---:B------:R-:W-:Y:S01]  /*9f30*/  FMUL.FTZ R14, R4.reuse, R9 ;  /* 0x00000009040e7220 */ /* 0x040fe20000410000 */
[-C--:B------:R-:W-:Y:S01]  /*9f40*/  FMUL.FTZ R21, R4, R15.reuse ;  /* 0x0000000f04157220 */ /* 0x080fe20000410000 */
[C---:B------:R-:W-:Y:S01]  /*9f50*/  FMUL.FTZ R24, R5.reuse, R8 ;  /* 0x0000000805187220 */ /* 0x040fe20000410000 */
[-C--:B------:R-:W-:Y:S01]  /*9f60*/  FMUL.FTZ R25, R5, R20.reuse ;  /* 0x0000001405197220 */ /* 0x080fe20000410000 */
[C---:B------:R-:W-:Y:S01]  /*9f70*/  FFMA.FTZ R15, R6.reuse, R15, R14 ;  /* 0x0000000f060f7223 */ /* 0x040fe2000001000e */
[----:B------:R-:W-:Y:S01]  /*9f80*/  FFMA.FTZ R4, R6, R9, -R21 ;  /* 0x0000000906047223 */ /* 0x000fe20000010815 */
[C---:B------:R-:W-:Y:S01]  /*9f90*/  FFMA.FTZ R5, R7.reuse, R20, -R24 ;  /* 0x0000001407057223 */ /* 0x040fe20000010818 */
[----:B------:R-:W-:Y:S01]  /*9fa0*/  FFMA.FTZ R8, R7, R8, R25 ;  /* 0x0000000807087223 */ /* 0x000fe20000010019 */
[----:B------:R-:W-:-:S02]  /*9fb0*/  F2FP.BF16.F32.PACK_AB R6, R28, R29 ;  /* 0x0000001d1c06723e */ /* 0x000fc400000010ff */
[----:B------:R-:W-:Y:S02]  /*9fc0*/  F2FP.BF16.F32.PACK_AB R7, R26, R27 ;  /* 0x0000001b1a07723e */ /* 0x000fe400000010ff */
[----:B------:R-:W-:Y:S02]  /*9fd0*/  F2FP.BF16.F32.PACK_AB R4, R15, R4 ;  /* 0x000000040f04723e */ /* 0x000fe400000010ff */
[----:B------:R-:W-:-:S05]  /*9fe0*/  F2FP.BF16.F32.PACK_AB R5, R8, R5 ;  /* 0x000000050805723e */ /* 0x000fca00000010ff */
[----:B------:R1:W-:Y:S02]  /*9ff0*/  STS.128 [R3+0x21400], R4 ;  /* 0x0214000403007388 */ /* 0x0003e40000000c00 */
.L_x_2654:
[----:B------:R-:W-:Y:S05]  /*a000*/  BSYNC B1 ;  /* 0x0000000000017941 */ /* 0x000fea0003800000 */
.L_x_2653:
[----:B------:R-:W-:Y:S05]  /*a010*/  @P1 BRA `(.L_x_2652) ;  /* 0x0000001800141947 */ /* 0x000fea0003800000 */
[----:B-1--4-:R-:W1:Y:S01]  /*a020*/  LDS.128 R4, [R0+0x1000] ;  /* 0x0010000000047984 */ /* 0x012e620000000c00 */
[----:B------:R-:W-:Y:S02]  /*a030*/  SHF.R.U64 R3, R10, 0x10, R11 ;  /* 0x000000100a037819 */ /* 0x000fe4000000120b */
[----:B------:R-:W-:Y:S02]  /*a040*/  SHF.R.U64 R8, R12, 0x10, R13 ;  /* 0x000000100c087819 */ /* 0x000fe4000000120d */
[----:B------:R-:W-:Y:S02]  /*a050*/  SHF.R.U32.HI R11, RZ, 0x10, R11 ;  /* 0x00000010ff0b7819 */ /* 0x000fe4000001160b */
[----:B------:R-:W-:Y:S02]  /*a060*/  SHF.R.U32.HI R13, RZ, 0x10, R13 ;  /* 0x00000010ff0d7819 */ /* 0x000fe4000001160d */
[----:B------:R-:W-:Y:S02]  /*a070*/  PRMT R30, R30, 0x5410, R11 ;  /* 0x000054101e1e7816 */ /* 0x000fe4000000000b */
[----:B------:R-:W-:-:S02]  /*a080*/  PRMT R34, R34, 0x5410, R13 ;  /* 0x0000541022227816 */ /* 0x000fc4000000000d */
[----:B------:R-:W-:Y:S01]  /*a090*/  PRMT R33, R33, 0x5410, R8 ;  /* 0x0000541021217816 */ /* 0x000fe20000000008 */
[C---:B------:R-:W-:Y:S01]  /*a0a0*/  IMAD.U32 R12, R30.reuse, 0x10000, RZ ;  /* 0x000100001e0c7824 */ /* 0x040fe200078e00ff */
[----:B------:R-:W-:Y:S01]  /*a0b0*/  LOP3.LUT R30, R30, 0xffff0000, RZ, 0xc0, !PT ;  /* 0xffff00001e1e7812 */ /* 0x000fe200078ec0ff */
[C---:B------:R-:W-:Y:S01]  /*a0c0*/  IMAD.U32 R11, R34.reuse, 0x10000, RZ ;  /* 0x00010000220b7824 */ /* 0x040fe200078e00ff */
[----:B------:R-:W-:Y:S02]  /*a0d0*/  LOP3.LUT R34, R34, 0xffff0000, RZ, 0xc0, !PT ;  /* 0xffff000022227812 */ /* 0x000fe400078ec0ff */
[----:B------:R-:W-:Y:S02]  /*a0e0*/  PRMT R32, R32, 0x5410, R3 ;  /* 0x0000541020207816 */ /* 0x000fe40000000003 */
[C---:B-1----:R-:W-:Y:S01]  /*a0f0*/  LOP3.LUT R9, R6.reuse, 0xffff0000, RZ, 0xc0, !PT ;  /* 0xffff000006097812 */ /* 0x042fe200078ec0ff */
[C---:B------:R-:W-:Y:S01]  /*a100*/  IMAD.U32 R10, R7.reuse, 0x10000, RZ ;  /* 0x00010000070a7824 */ /* 0x040fe200078e00ff */
[----:B------:R-:W-:Y:S01]  /*a110*/  LOP3.LUT R7, R7, 0xffff0000, RZ, 0xc0, !PT ;  /* 0xffff000007077812 */ /* 0x000fe200078ec0ff */
[----:B------:R-:W-:-:S02]  /*a120*/  IMAD.U32 R8, R6, 0x10000, RZ ;  /* 0x0001000006087824 */ /* 0x000fc400078e00ff */
[C---:B------:R-:W-:Y:S01]  /*a130*/  FMUL.FTZ R13, R9.reuse, R12 ;  /* 0x0000000c090d7220 */ /* 0x040fe20000410000 */
[-C--:B------:R-:W-:Y:S01]  /*a140*/  FMUL.FTZ R9, R9, R11.reuse ;  /* 0x0000000b09097220 */ /* 0x080fe20000410000 */
[C---:B------:R-:W-:Y:S01]  /*a150*/  FMUL.FTZ R21, R7.reuse, R30 ;  /* 0x0000001e07157220 */ /* 0x040fe20000410000 */
[----:B------:R-:W-:Y:S02]  /*a160*/  IMAD.U32 R3, R4, 0x10000, RZ ;  /* 0x0001000004037824 */ /* 0x000fe400078e00ff */
[C---:B------:R-:W-:Y:S01]  /*a170*/  FFMA.FTZ R14, R8.reuse, R11, -R13 ;  /* 0x0000000b080e7223 */ /* 0x040fe2000001080d */
[----:B------:R-:W-:Y:S01]  /*a180*/  FFMA.FTZ R15, R8, R12, R9 ;  /* 0x0000000c080f7223 */ /* 0x000fe20000010009 */
[-C--:B------:R-:W-:Y:S01]  /*a190*/  FMUL.FTZ R9, R7, R34.reuse ;  /* 0x0000002207097220 */ /* 0x080fe20000410000 */
[C---:B------:R-:W-:Y:S01]  /*a1a0*/  IMAD.U32 R6, R5.reuse, 0x10000, RZ ;  /* 0x0001000005067824 */ /* 0x040fe200078e00ff */
[----:B------:R-:W-:Y:S01]  /*a1b0*/  LOP3.LUT R4, R4, 0xffff0000, RZ, 0xc0, !PT ;  /* 0xffff000004047812 */ /* 0x000fe200078ec0ff */
[C---:B------:R-:W-:Y:S01]  /*a1c0*/  IMAD.U32 R8, R32.reuse, 0x10000, RZ ;  /* 0x0001000020087824 */ /* 0x040fe200078e00ff */
[----:B------:R-:W-:Y:S01]  /*a1d0*/  LOP3.LUT R5, R5, 0xffff0000, RZ, 0xc0, !PT ;  /* 0xffff000005057812 */ /* 0x000fe200078ec0ff */
[C---:B------:R-:W-:Y:S01]  /*a1e0*/  IMAD.U32 R7, R33.reuse, 0x10000, RZ ;  /* 0x0001000021077824 */ /* 0x040fe200078e00ff */
[----:B------:R-:W-:Y:S01]  /*a1f0*/  LOP3.LUT R32, R32, 0xffff0000, RZ, 0xc0, !PT ;  /* 0xffff000020207812 */ /* 0x000fe200078ec0ff */
[C---:B------:R-:W-:Y:S01]  /*a200*/  FFMA.FTZ R21, R10.reuse, R34, -R21 ;  /* 0x000000220a157223 */ /* 0x040fe20000010815 */
[----:B------:R-:W-:Y:S01]  /*a210*/  LOP3.LUT R33, R33, 0xffff0000, RZ, 0xc0, !PT ;  /* 0xffff000021217812 */ /* 0x000fe200078ec0ff */
[----:B------:R-:W-:Y:S01]  /*a220*/  FFMA.FTZ R30, R10, R30, R9 ;  /* 0x0000001e0a1e7223 */ /* 0x000fe20000010009 */
[C---:B------:R-:W-:Y:S01]  /*a230*/  FMUL.FTZ R10, R4.reuse, R8 ;  /* 0x00000008040a7220 */ /* 0x040fe20000410000 */
[----:B------:R-:W-:Y:S01]  /*a240*/  FMUL.FTZ R9, R4, R7 ;  /* 0x0000000704097220 */ /* 0x000fe20000410000 */
[C---:B------:R-:W-:Y:S01]  /*a250*/  FMUL.FTZ R11, R5.reuse, R32 ;  /* 0x00000020050b7220 */ /* 0x040fe20000410000 */
[----:B------:R-:W-:Y:S01]  /*a260*/  FMUL.FTZ R13, R5, R33 ;  /* 0x00000021050d7220 */ /* 0x000fe20000410000 */
        /* <DEDUP_REMOVED lines=8> */
[----:B------:R2:W-:Y:S01]  /*a2f0*/  STS.128 [R0+0x1000], R4 ;  /* 0x0010000400007388 */ /* 0x0005e20000000c00 */
[----:B------:R-:W-:Y:S05]  /*a300*/  BRA `(.L_x_2652) ;  /* 0x0000001400587947 */ /* 0x000fea0003800000 */
.L_x_2639:
        /* <DEDUP_REMOVED lines=24> */
[----:B------:R-:W-:Y:S01]  /*a490*/  LEA R26, P0, R24, UR4, 0x1 ;  /* 0x00000004181a7c11 */ /* 0x000fe2000f8008ff */
        /* <DEDUP_REMOVED lines=9> */
[----:B------:R-:W0:Y:S01]  /*a530*/  LDC R39, c[0x0][0x3f4] ;  /* 0x0000fd00ff277b82 */ /* 0x000e220000000800 */
[----:B------:R-:W2:Y:S01]  /*a540*/  SHFL.IDX PT, R4, R26, RZ, 0x1c1f ;  /* 0x001c1fff1a047589 */ /* 0x000ea200000e0000 */
[----:B------:R-:W-:-:S03]  /*a550*/  IMAD R3, R23, R6, RZ ;  /* 0x0000000617037224 */ /* 0x000fc600078e02ff */
[----:B------:R-:W3:Y:S04]  /*a560*/  SHFL.IDX PT, R0, R27, RZ, 0x1c1f ;  /* 0x001c1fff1b007589 */ /* 0x000ee800000e0000 */
[----:B------:R-:W5:Y:S04]  /*a570*/  SHFL.IDX PT, R14, R35, RZ, 0x1c1f ;  /* 0x001c1fff230e7589 */ /* 0x000f6800000e0000 */
[----:B------:R-:W5:Y:S01]  /*a580*/  SHFL.IDX PT, R5, R25, RZ, 0x1c1f ;  /* 0x001c1fff19057589 */ /* 0x000f6200000e0000 */
[----:B0-----:R-:W-:-:S04]  /*a590*/  ISETP.GE.AND P0, PT, R18, R39, PT ;  /* 0x000000271200720c */ /* 0x001fc80003f06270 */
[----:B------:R-:W-:-:S13]  /*a5a0*/  ISETP.GE.OR P1, PT, R34, R3, P0 ;  /* 0x000000032200720c */ /* 0x000fda0000726670 */
[C---:B------:R-:W-:Y:S01]  /*a5b0*/  @!P1 IMAD.SHL.U32 R7, R18.reuse, 0x2, RZ ;  /* 0x0000000212079824 */ /* 0x040fe200078e00ff */
[----:B------:R-:W-:-:S04]  /*a5c0*/  @!P1 SHF.L.U64.HI R6, R18, 0x1, R19 ;  /* 0x0000000112069819 */ /* 0x000fc80000010213 */
[----:B--2---:R-:W-:-:S05]  /*a5d0*/  @!P1 IADD3 R8, P2, R4, R7, RZ ;  /* 0x0000000704089210 */ /* 0x004fca0007f5e0ff */
[----:B---3--:R-:W-:-:S06]  /*a5e0*/  @!P1 IMAD.X R9, R0, 0x1, R6, P2 ;  /* 0x0000000100099824 */ /* 0x008fcc00010e0606 */
[----:B-1--4-:R-:W2:Y:S01]  /*a5f0*/  @!P1 LD.E.128 R8, desc[UR40][R8.64] ;  /* 0x0000002808089980 */ /* 0x012ea2000c101d00 */
[----:B-----5:R-:W-:-:S05]  /*a600*/  @!P1 IADD3 R4, P2, R14, R7, RZ ;  /* 0x000000070e049210 */ /* 0x020fca0007f5e0ff */
[----:B------:R-:W-:-:S06]  /*a610*/  @!P1 IMAD.X R5, R5, 0x1, R6, P2 ;  /* 0x0000000105059824 */ /* 0x000fcc00010e0606 */
[----:B------:R-:W3:Y:S01]  /*a620*/  @!P1 LD.E.128 R4, desc[UR40][R4.64] ;  /* 0x0000002804049980 */ /* 0x000ee2000c101d00 */
[----:B------:R-:W-:Y:S02]  /*a630*/  CS2R R20, SRZ ;  /* 0x0000000000147805 */ /* 0x000fe4000001ff00 */
[----:B------:R-:W-:Y:S02]  /*a640*/  CS2R R30, SRZ ;  /* 0x00000000001e7805 */ /* 0x000fe4000001ff00 */
[----:B------:R-:W-:Y:S01]  /*a650*/  CS2R R32, SRZ ;  /* 0x0000000000207805 */ /* 0x000fe2000001ff00 */
[----:B------:R0:W1:Y:S01]  /*a660*/  SHFL.IDX PT, R24, R26, 0x1, 0x1c1f ;  /* 0x003c1f001a187f89 */ /* 0x00006200000e0000 */
[----:B------:R-:W-:-:S03]  /*a670*/  CS2R R28, SRZ ;  /* 0x00000000001c7805 */ /* 0x000fc6000001ff00 */
[----:B------:R0:W4:Y:S04]  /*a680*/  SHFL.IDX PT, R14, R35, 0x1, 0x1c1f ;  /* 0x003c1f00230e7f89 */ /* 0x00012800000e0000 */
[----:B------:R-:W0:Y:S01]  /*a690*/  SHFL.IDX PT, R25, R25, 0x1, 0x1c1f ;  /* 0x003c1f0019197f89 */ /* 0x000e2200000e0000 */
[----:B--2---:R-:W-:Y:S02]  /*a6a0*/  @!P1 IMAD.MOV.U32 R20, RZ, RZ, R8 ;  /* 0x000000ffff149224 */ /* 0x004fe400078e0008 */
[----:B------:R-:W-:Y:S02]  /*a6b0*/  @!P1 IMAD.MOV.U32 R21, RZ, RZ, R9 ;  /* 0x000000ffff159224 */ /* 0x000fe400078e0009 */
[----:B------:R-:W-:Y:S02]  /*a6c0*/  IMAD.MOV.U32 R0, RZ, RZ, R20 ;  /* 0x000000ffff007224 */ /* 0x000fe400078e0014 */
[----:B------:R-:W-:-:S02]  /*a6d0*/  IMAD.MOV.U32 R12, RZ, RZ, R21 ;  /* 0x000000ffff0c7224 */ /* 0x000fc400078e0015 */
[----:B------:R-:W-:Y:S01]  /*a6e0*/  @!P1 IMAD.MOV.U32 R28, RZ, RZ, R10 ;  /* 0x000000ffff1c9224 */ /* 0x000fe200078e000a */
[----:B------:R-:W-:Y:S01]  /*a6f0*/  PRMT R36, R36, 0x5410, R0 ;  /* 0x0000541024247816 */ /* 0x000fe20000000000 */
[----:B------:R-:W-:Y:S01]  /*a700*/  @!P1 IMAD.MOV.U32 R29, RZ, RZ, R11 ;  /* 0x000000ffff1d9224 */ /* 0x000fe200078e000b */
[----:B------:R2:W0:Y:S01]  /*a710*/  SHFL.IDX PT, R0, R27, 0x1, 0x1c1f ;  /* 0x003c1f001b007f89 */ /* 0x00042200000e0000 */
[----:B---3--:R-:W-:Y:S01]  /*a720*/  @!P1 IMAD.MOV.U32 R30, RZ, RZ, R4 ;  /* 0x000000ffff1e9224 */ /* 0x008fe200078e0004 */
[----:B------:R-:W-:Y:S01]  /*a730*/  PRMT R42, R12, 0x7610, R42 ;  /* 0x000076100c2a7816 */ /* 0x000fe2000000002a */
[----:B------:R-:W-:Y:S02]  /*a740*/  @!P1 IMAD.MOV.U32 R31, RZ, RZ, R5 ;  /* 0x000000ffff1f9224 */ /* 0x000fe400078e0005 */
[----:B------:R-:W-:Y:S02]  /*a750*/  @!P1 IMAD.MOV.U32 R32, RZ, RZ, R6 ;  /* 0x000000ffff209224 */ /* 0x000fe400078e0006 */
[----:B------:R-:W-:-:S02]  /*a760*/  @!P1 IMAD.MOV.U32 R33, RZ, RZ, R7 ;  /* 0x000000ffff219224 */ /* 0x000fc400078e0007 */
[----:B------:R-:W-:Y:S02]  /*a770*/  IMAD.MOV.U32 R4, RZ, RZ, R30 ;  /* 0x000000ffff047224 */ /* 0x000fe400078e001e */
[----:B------:R-:W-:Y:S02]  /*a780*/  IMAD.MOV.U32 R5, RZ, RZ, R31 ;  /* 0x000000ffff057224 */ /* 0x000fe400078e001f */
[----:B------:R-:W-:Y:S02]  /*a790*/  IMAD.MOV.U32 R6, RZ, RZ, R32 ;  /* 0x000000ffff067224 */ /* 0x000fe400078e0020 */
[----:B------:R-:W-:Y:S01]  /*a7a0*/  IMAD.MOV.U32 R8, RZ, RZ, R28 ;  /* 0x000000ffff087224 */ /* 0x000fe200078e001c */
[----:B------:R-:W-:Y:S01]  /*a7b0*/  PRMT R42, R42, 0x5410, R5 ;  /* 0x000054102a2a7816 */ /* 0x000fe20000000005 */
[----:B------:R-:W-:Y:S01]  /*a7c0*/  IMAD.MOV.U32 R9, RZ, RZ, R29 ;  /* 0x000000ffff097224 */ /* 0x000fe200078e001d */
[----:B------:R-:W-:Y:S01]  /*a7d0*/  PRMT R40, R6, 0x5410, R4 ;  /* 0x0000541006287816 */ /* 0x000fe20000000004 */
[----:B------:R-:W-:Y:S01]  /*a7e0*/  IMAD.MOV.U32 R7, RZ, RZ, R33 ;  /* 0x000000ffff077224 */ /* 0x000fe200078e0021 */
[----:B------:R-:W-:-:S02]  /*a7f0*/  PRMT R36, R8, 0x7610, R36 ;  /* 0x0000761008247816 */ /* 0x000fc40000000024 */
[----:B------:R-:W-:Y:S02]  /*a800*/  CS2R R4, SRZ ;  /* 0x0000000000047805 */ /* 0x000fe4000001ff00 */
[----:B------:R-:W-:Y:S02]  /*a810*/  PRMT R37, R9, 0x7610, R37 ;  /* 0x0000761009257816 */ /* 0x000fe40000000025 */
[----:B012-4-:R-:W-:-:S07]  /*a820*/  PRMT R43, R43, 0x5410, R7 ;  /* 0x000054102b2b7816 */ /* 0x017fce0000000007 */
.L_x_2955:
[----:B------:R-:W2:Y:S01]  /*a830*/  LDL R7, [R1+0x58] ;  /* 0x0000580001077983 */ /* 0x000ea20000100800 */
[----:B------:R-:W-:Y:S01]  /*a840*/  VIADD R34, R34, 0x20 ;  /* 0x0000002022227836 */ /* 0x000fe20000000000 */
[----:B------:R-:W-:Y:S01]  /*a850*/  BSSY B1, `(.L_x_2656) ;  /* 0x0000016000017945 */ /* 0x000fe20003800000 */
[----:B------:R-:W-:Y:S02]  /*a860*/  CS2R R8, SRZ ;  /* 0x0000000000087805 */ /* 0x000fe4000001ff00 */
[----:B------:R-:W-:Y:S02]  /*a870*/  CS2R R10, SRZ ;  /* 0x00000000000a7805 */ /* 0x000fe4000001ff00 */
[----:B------:R-:W-:Y:S02]  /*a880*/  ISETP.GE.AND P1, PT, R34, R3, PT ;  /* 0x000000032200720c */ /* 0x000fe40003f26270 */
[----:B--2---:R-:W-:-:S04]  /*a890*/  LEA.HI R6, R7, R7, RZ, 0x1 ;  /* 0x0000000707067211 */ /* 0x004fc800078f08ff */
[----:B------:R-:W-:-:S05]  /*a8a0*/  LOP3.LUT R6, R6, 0xfffffffe, RZ, 0xc0, !PT ;  /* 0xfffffffe06067812 */ /* 0x000fca00078ec0ff */
[----:B------:R-:W-:Y:S01]  /*a8b0*/  IMAD.IADD R13, R7, 0x1, -R6 ;  /* 0x00000001070d7824 */ /* 0x000fe200078e0a06 */
[----:B------:R-:W-:-:S04]  /*a8c0*/  CS2R R6, SRZ ;  /* 0x0000000000067805 */ /* 0x000fc8000001ff00 */
[----:B------:R-:W-:Y:S01]  /*a8d0*/  SHF.L.U32 R13, R13, 0x1f, RZ ;  /* 0x0000001f0d0d7819 */ /* 0x000fe200000006ff */
[----:B------:R-:W-:Y:S06]  /*a8e0*/  @P1 BRA `(.L_x_2657) ;  /* 0x0000000000301947 */ /* 0x000fec0003800000 */
[----:B------:R-:W-:Y:S02]  /*a8f0*/  CS2R R6, SRZ ;  /* 0x0000000000067805 */ /* 0x000fe4000001ff00 */
[----:B------:R-:W-:Y:S02]  /*a900*/  CS2R R8, SRZ ;  /* 0x0000000000087805 */ /* 0x000fe4000001ff00 */
[----:B------:R-:W-:Y:S01]  /*a910*/  CS2R R10, SRZ ;  /* 0x00000000000a7805 */ /* 0x000fe2000001ff00 */
[----:B------:R-:W-:Y:S06]  /*a920*/  @P0 BRA `(.L_x_2657) ;  /* 0x0000000000200947 */ /* 0x000fec0003800000 */
[C---:B------:R-:W-:Y:S01]  /*a930*/  IMAD.SHL.U32 R7, R18.reuse, 0x2, RZ ;  /* 0x0000000212077824 */ /* 0x040fe200078e00ff */
[----:B------:R-:W-:-:S04]  /*a940*/  SHF.L.U64.HI R5, R18, 0x1, R19 ;  /* 0x0000000112057819 */ /* 0x000fc80000010213 */
[-C--:B------:R-:W-:Y:S02]  /*a950*/  IADD3 R8, P1, R24, R7.reuse, RZ ;  /* 0x0000000718087210 */ /* 0x080fe40007f3e0ff */
[----:B------:R-:W-:-:S03]  /*a960*/  IADD3 R4, P2, R14, R7, RZ ;  /* 0x000000070e047210 */ /* 0x000fc60007f5e0ff */
[--C-:B------:R-:W-:Y:S02]  /*a970*/  IMAD.X R9, R0, 0x1, R5.reuse, P1 ;  /* 0x0000000100097824 */ /* 0x100fe400008e0605 */
[----:B------:R-:W-:-:S04]  /*a980*/  IMAD.X R5, R25, 0x1, R5, P2 ;  /* 0x0000000119057824 */ /* 0x000fc800010e0605 */
[----:B------:R-:W5:Y:S04]  /*a990*/  LD.E.128 R8, desc[UR40][R8.64] ;  /* 0x0000002808087980 */ /* 0x000f68000c101d00 */
[----:B------:R-:W5:Y:S02]  /*a9a0*/  LD.E.128 R4, desc[UR40][R4.64] ;  /* 0x0000002804047980 */ /* 0x000f64000c101d00 */
.L_x_2657:
[----:B------:R-:W-:Y:S05]  /*a9b0*/  BSYNC B1 ;  /* 0x0000000000017941 */ /* 0x000fea0003800000 */
.L_x_2656:
[----:B------:R-:W0:Y:S01]  /*a9c0*/  SYNCS.PHASECHK.TRANS64.TRYWAIT P1, [R2+URZ+0x28c00], R13 ;  /* 0x028c000d020075a7 */ /* 0x000e22000802017f */
[----:B------:R-:W-:Y:S01]  /*a9d0*/  VIADDMNMX R3, R3, -R196, 0x40, PT ;  /* 0x0000004003037446 */ /* 0x000fe200038009c4 */
[C---:B------:R-:W-:Y:S01]  /*a9e0*/  VIADD R0, R190.reuse, 0x20 ;  /* 0x00000020be007836 */ /* 0x040fe20000000000 */
[----:B------:R-:W-:Y:S01]  /*a9f0*/  BSSY B1, `(.L_x_2658) ;  /* 0x0000011000017945 */ /* 0x000fe20003800000 */
[----:B-----5:R-:W-:Y:S01]  /*aa00*/  IMAD.MOV.U32 R12, RZ, RZ, R4 ;  /* 0x000000ffff0c7224 */ /* 0x020fe200078e0004 */
[-C--:B------:R-:W-:Y:S01]  /*aa10*/  ISETP.GE.OR P2, PT, R190, R3.reuse, P0 ;  /* 0x00000003be00720c */ /* 0x080fe20000746670 */
[----:B------:R-:W-:Y:S01]  /*aa20*/  IMAD.MOV.U32 R14, RZ, RZ, R5 ;  /* 0x000000ffff0e7224 */ /* 0x000fe200078e0005 */
[----:B------:R-:W-:Y:S01]  /*aa30*/  ISETP.GE.OR P0, PT, R0, R3, P0 ;  /* 0x000000030000720c */ /* 0x000fe20000706670 */
[----:B------:R-:W-:Y:S02]  /*aa40*/  IMAD.MOV.U32 R3, RZ, RZ, R6 ;  /* 0x000000ffff037224 */ /* 0x000fe400078e0006 */
        /* <DEDUP_REMOVED lines=10> */
[----:B0-----:R-:W-:Y:S06]  /*aaf0*/  @!P1 BRA `(.L_x_2659) ;  /* 0x0000019800989947 */ /* 0x001fec0003800000 */
.L_x_2956:
[----:B------:R-:W-:Y:S05]  /*ab00*/  BSYNC B1 ;  /* 0x0000000000017941 */ /* 0x000fea0003800000 */
.L_x_2658:
[----:B------:R-:W-:Y:S04]  /*ab10*/  BSSY B1, `(.L_x_2660) ;  /* 0x000006a000017945 */ /* 0x000fe80003800000 */
[----:B------:R-:W-:Y:S05]  /*ab20*/  @P2 BRA `(.L_x_2661) ;  /* 0x0000000400a02947 */ /* 0x000fea0003800000 */
[----:B------:R-:W-:Y:S01]  /*ab30*/  IMAD.SHL.U32 R12, R198, 0x40, RZ ;  /* 0x00000040c60c7824 */ /* 0x000fe200078e00ff */
[----:B------:R-:W-:Y:S01]  /*ab40*/  SHF.R.U64 R41, R28, 0x10, R29 ;  /* 0x000000101c297819 */ /* 0x000fe2000000121d */
[----:B------:R-:W-:Y:S01]  /*ab50*/  IMAD.IADD R14, R18, 0x1, R39 ;  /* 0x00000001120e7824 */ /* 0x000fe200078e0227 */
[----:B------:R-:W-:Y:S02]  /*ab60*/  SHF.R.U64 R46, R30, 0x10, R31 ;  /* 0x000000101e2e7819 */ /* 0x000fe4000000121f */
[----:B------:R-:W-:Y:S02]  /*ab70*/  LOP3.LUT R15, R12, 0x1c0, RZ, 0xc0, !PT ;  /* 0x000001c00c0f7812 */ /* 0x000fe400078ec0ff */
[----:B------:R-:W-:Y:S02]  /*ab80*/  SHF.R.U64 R44, R20, 0x10, R21 ;  /* 0x00000010142c7819 */ /* 0x000fe40000001215 */
[----:B------:R-:W-:Y:S02]  /*ab90*/  LOP3.LUT R12, R15, 0x38, R18, 0xf8, !PT ;  /* 0x000000380f0c7812 */ /* 0x000fe400078ef812 */
[----:B------:R-:W-:-:S02]  /*aba0*/  SHF.R.U32.HI R25, RZ, 0x3, R15 ;  /* 0x00000003ff197819 */ /* 0x000fc4000001160f */
[----:B------:R-:W-:Y:S02]  /*abb0*/  LOP3.LUT R14, R15, 0x38, R14, 0xf8, !PT ;  /* 0x000000380f0e7812 */ /* 0x000fe400078ef80e */
[-C--:B0-----:R-:W-:Y:S02]  /*abc0*/  LOP3.LUT R13, R12, R25.reuse, RZ, 0x3c, !PT ;  /* 0x000000190c0d7212 */ /* 0x081fe400078e3cff */
[----:B------:R-:W-:Y:S02]  /*abd0*/  LOP3.LUT R15, R14, R25, RZ, 0x3c, !PT ;  /* 0x000000190e0f7212 */ /* 0x000fe400078e3cff */
[----:B------:R-:W-:Y:S01]  /*abe0*/  SHF.R.U32.HI R28, RZ, 0x10, R29 ;  /* 0x00000010ff1c7819 */ /* 0x000fe2000001161d */
[C---:B------:R-:W-:Y:S01]  /*abf0*/  IMAD R13, R208.reuse, 0x200, R13 ;  /* 0x00000200d00d7824 */ /* 0x040fe200078e020d */
[----:B------:R-:W-:Y:S01]  /*ac00*/  SHF.R.U32.HI R45, RZ, 0x10, R21 ;  /* 0x00000010ff2d7819 */ /* 0x000fe20000011615 */
[----:B------:R-:W-:Y:S01]  /*ac10*/  IMAD R25, R208, 0x200, R15 ;  /* 0x00000200d0197824 */ /* 0x000fe200078e020f */
[----:B------:R-:W-:Y:S01]  /*ac20*/  SHF.R.U64 R21, R32, 0x10, R33 ;  /* 0x0000001020157819 */ /* 0x000fe20000001221 */
[----:B------:R-:W-:Y:S01]  /*ac30*/  IMAD R35, R13, 0x2, R2 ;  /* 0x000000020d237824 */ /* 0x000fe200078e0202 */
[----:B------:R-:W-:Y:S01]  /*ac40*/  PRMT R46, R40, 0x5432, R46 ;  /* 0x00005432282e7816 */ /* 0x000fe2000000002e */
[----:B------:R-:W-:Y:S01]  /*ac50*/  IMAD R38, R25, 0x2, R2 ;  /* 0x0000000219267824 */ /* 0x000fe200078e0202 */
[----:B------:R-:W-:-:S02]  /*ac60*/  PRMT R44, R36, 0x5432, R44 ;  /* 0x00005432242c7816 */ /* 0x000fc4000000002c */
[----:B------:R-:W0:Y:S01]  /*ac70*/  LDS.128 R12, [R35+0x20400] ;  /* 0x02040000230c7984 */ /* 0x000e220000000c00 */
[----:B------:R-:W-:Y:S01]  /*ac80*/  PRMT R37, R37, 0x5410, R28 ;  /* 0x0000541025257816 */ /* 0x000fe2000000001c */
[----:B------:R-:W-:Y:S01]  /*ac90*/  IMAD.U32 R47, R46, 0x10000, RZ ;  /* 0x000100002e2f7824 */ /* 0x000fe200078e00ff */
[----:B------:R-:W-:Y:S01]  /*aca0*/  SHF.R.U32.HI R48, RZ, 0x10, R31 ;  /* 0x00000010ff307819 */ /* 0x000fe2000001161f */
[----:B------:R-:W1:Y:S01]  /*acb0*/  LDS.128 R24, [R38+0x20400] ;  /* 0x0204000026187984 */ /* 0x000e620000000c00 */
[----:B------:R-:W-:Y:S02]  /*acc0*/  SHF.R.U32.HI R20, RZ, 0x10, R33 ;  /* 0x00000010ff147819 */ /* 0x000fe40000011621 */
[----:B------:R-:W-:Y:S02]  /*acd0*/  PRMT R36, R36, 0x5410, R41 ;  /* 0x0000541024247816 */ /* 0x000fe40000000029 */
[----:B------:R-:W-:Y:S02]  /*ace0*/  PRMT R21, R40, 0x5410, R21 ;  /* 0x0000541028157816 */ /* 0x000fe40000000015 */
[----:B------:R-:W-:-:S02]  /*acf0*/  PRMT R45, R42, 0x5410, R45 ;  /* 0x000054102a2d7816 */ /* 0x000fc4000000002d */
[----:B------:R-:W-:Y:S02]  /*ad00*/  PRMT R48, R42, 0x5432, R48 ;  /* 0x000054322a307816 */ /* 0x000fe40000000030 */
[----:B------:R-:W-:Y:S02]  /*ad10*/  PRMT R20, R43, 0x5432, R20 ;  /* 0x000054322b147816 */ /* 0x000fe40000000014 */
[----:B------:R-:W-:Y:S01]  /*ad20*/  LOP3.LUT R46, R46, 0xffff0000, RZ, 0xc0, !PT ;  /* 0xffff00002e2e7812 */ /* 0x000fe200078ec0ff */
        /* <DEDUP_REMOVED lines=9> */
[C---:B------:R-:W-:Y:S01]  /*adc0*/  LOP3.LUT R41, R25.reuse, 0xffff0000, RZ, 0xc0, !PT ;  /* 0xffff000019297812 */ /* 0x040fe200078ec0ff */
[----:B------:R-:W-:Y:S01]  /*add0*/  IMAD.U32 R40, R25, 0x10000, RZ ;  /* 0x0001000019287824 */ /* 0x000fe200078e00ff */
[----:B------:R-:W-:Y:S01]  /*ade0*/  LOP3.LUT R33, R24, 0xffff0000, RZ, 0xc0, !PT ;  /* 0xffff000018217812 */ /* 0x000fe200078ec0ff */
[----:B------:R-:W-:Y:S01]  /*adf0*/  IMAD.U32 R25, R44, 0x10000, RZ ;  /* 0x000100002c197824 */ /* 0x000fe200078e00ff */
[C---:B------:R-:W-:Y:S01]  /*ae00*/  LOP3.LUT R24, R26.reuse, 0xffff0000, RZ, 0xc0, !PT ;  /* 0xffff00001a187812 */ /* 0x040fe200078ec0ff */
[----:B------:R-:W-:-:S02]  /*ae10*/  IMAD.U32 R42, R26, 0x10000, RZ ;  /* 0x000100001a2a7824 */ /* 0x000fc400078e00ff */
[----:B------:R-:W-:Y:S01]  /*ae20*/  FMUL.FTZ R49, R15, R47 ;  /* 0x0000002f0f317220 */ /* 0x000fe20000410000 */
[C---:B------:R-:W-:Y:S01]  /*ae30*/  IMAD.U32 R43, R27.reuse, 0x10000, RZ ;  /* 0x000100001b2b7824 */ /* 0x040fe200078e00ff */
[----:B------:R-:W-:Y:S01]  /*ae40*/  LOP3.LUT R26, R27, 0xffff0000, RZ, 0xc0, !PT ;  /* 0xffff00001b1a7812 */ /* 0x000fe200078ec0ff */
[-C--:B------:R-:W-:Y:S01]  /*ae50*/  FMUL.FTZ R27, R15, R25.reuse ;  /* 0x000000190f1b7220 */ /* 0x080fe20000410000 */
[----:B------:R-:W-:Y:S01]  /*ae60*/  LOP3.LUT R44, R44, 0xffff0000, RZ, 0xc0, !PT ;  /* 0xffff00002c2c7812 */ /* 0x000fe200078ec0ff */
[----:B------:R-:W-:Y:S01]  /*ae70*/  FFMA.FTZ R15, R28, R25, -R49 ;  /* 0x000000191c0f7223 */ /* 0x000fe20000010831 */
[----:B------:R-:W-:Y:S02]  /*ae80*/  IMAD.U32 R49, R48, 0x10000, RZ ;  /* 0x0001000030317824 */ /* 0x000fe400078e00ff */
[----:B------:R-:W-:Y:S01]  /*ae90*/  FFMA.FTZ R25, R28, R47, R27 ;  /* 0x0000002f1c197223 */ /* 0x000fe2000001001b */
[----:B------:R-:W-:Y:S02]  /*aea0*/  IMAD.U32 R27, R45, 0x10000, RZ ;  /* 0x000100002d1b7824 */ /* 0x000fe400078e00ff */
[C---:B------:R-:W-:Y:S01]  /*aeb0*/  FMUL.FTZ R28, R33.reuse, R44 ;  /* 0x0000002c211c7220 */ /* 0x040fe20000410000 */
[-C--:B------:R-:W-:Y:S01]  /*aec0*/  FMUL.FTZ R50, R33, R46.reuse ;  /* 0x0000002e21327220 */ /* 0x080fe20000410000 */
[----:B------:R-:W-:Y:S01]  /*aed0*/  FMUL.FTZ R33, R40, R49 ;  /* 0x0000003128217220 */ /* 0x000fe20000410000 */
[----:B------:R-:W-:Y:S01]  /*aee0*/  LOP3.LUT R48, R48, 0xffff0000, RZ, 0xc0, !PT ;  /* 0xffff000030307812 */ /* 0x000fe200078ec0ff */
[-C--:B------:R-:W-:Y:S01]  /*aef0*/  FMUL.FTZ R40, R40, R27.reuse ;  /* 0x0000001b28287220 */ /* 0x080fe20000410000 */
[----:B------:R-:W-:Y:S01]  /*af00*/  FFMA.FTZ R46, R29, R46, R28 ;  /* 0x0000002e1d2e7223 */ /* 0x000fe2000001001c */
[----:B------:R-:W-:Y:S01]  /*af10*/  LOP3.LUT R28, R45, 0xffff0000, RZ, 0xc0, !PT ;  /* 0xffff00002d1c7812 */ /* 0x000fe200078ec0ff */
[----:B------:R-:W-:Y:S01]  /*af20*/  FFMA.FTZ R50, R29, R44, -R50 ;  /* 0x0000002c1d327223 */ /* 0x000fe20000010832 */
[C---:B------:R-:W-:Y:S01]  /*af30*/  FFMA.FTZ R33, R30.reuse, R27, -R33 ;  /* 0x0000001b1e217223 */ /* 0x040fe20000010821 */
[----:B------:R-:W-:Y:S01]  /*af40*/  FFMA.FTZ R40, R30, R49, R40 ;  /* 0x000000311e287223 */ /* 0x000fe20000010028 */
[----:B------:R-:W-:-:S02]  /*af50*/  IMAD.U32 R29, R21, 0x10000, RZ ;  /* 0x00010000151d7824 */ /* 0x000fc400078e00ff */
[C---:B------:R-:W-:Y:S01]  /*af60*/  FMUL.FTZ R30, R41.reuse, R48 ;  /* 0x00000030291e7220 */ /* 0x040fe20000410000 */
[----:B------:R-:W-:Y:S02]  /*af70*/  IMAD.U32 R27, R36, 0x10000, RZ ;  /* 0x00010000241b7824 */ /* 0x000fe400078e00ff */
[-C--:B------:R-:W-:Y:S01]  /*af80*/  FMUL.FTZ R52, R41, R28.reuse ;  /* 0x0000001c29347220 */ /* 0x080fe20000410000 */
[C---:B------:R-:W-:Y:S01]  /*af90*/  FMUL.FTZ R41, R42.reuse, R29 ;  /* 0x0000001d2a297220 */ /* 0x040fe20000410000 */
[C---:B------:R-:W-:Y:S01]  /*afa0*/  FFMA.FTZ R44, R31.reuse, R28, -R30 ;  /* 0x0000001c1f2c7223 */ /* 0x040fe2000001081e */
[----:B------:R-:W-:Y:S01]  /*afb0*/  FMUL.FTZ R42, R42, R27 ;  /* 0x0000001b2a2a7220 */ /* 0x000fe20000410000 */
[----:B------:R-:W-:Y:S02]  /*afc0*/  IMAD.U32 R30, R20, 0x10000, RZ ;  /* 0x00010000141e7824 */ /* 0x000fe400078e00ff */
[----:B------:R-:W-:Y:S01]  /*afd0*/  FFMA.FTZ R31, R31, R48, R52 ;  /* 0x000000301f1f7223 */ /* 0x000fe20000010034 */
[----:B------:R-:W-:-:S02]  /*afe0*/  IMAD.U32 R28, R37, 0x10000, RZ ;  /* 0x00010000251c7824 */ /* 0x000fc400078e00ff */
[C---:B------:R-:W-:Y:S01]  /*aff0*/  FFMA.FTZ R41, R32.reuse, R27, -R41 ;  /* 0x0000001b20297223 */ /* 0x040fe20000010829 */
[----:B------:R-:W-:Y:S01]  /*b000*/  FFMA.FTZ R42, R32, R29, R42 ;  /* 0x0000001d202a7223 */ /* 0x000fe2000001002a */
[C---:B------:R-:W-:Y:S01]  /*b010*/  FMUL.FTZ R48, R43.reuse, R30 ;  /* 0x0000001e2b307220 */ /* 0x040fe20000410000 */
[-C--:B------:R-:W-:Y:S01]  /*b020*/  FMUL.FTZ R32, R43, R28.reuse ;  /* 0x0000001c2b207220 */ /* 0x080fe20000410000 */
[----:B------:R-:W-:Y:S02]  /*b030*/  LOP3.LUT R27, R21, 0xffff0000, RZ, 0xc0, !PT ;  /* 0xffff0000151b7812 */ /* 0x000fe400078ec0ff */
[----:B------:R-:W-:Y:S01]  /*b040*/  LOP3.LUT R21, R36, 0xffff0000, RZ, 0xc0, !PT ;  /* 0xffff000024157812 */ /* 0x000fe200078ec0ff */
[C---:B------:R-:W-:Y:S01]  /*b050*/  FFMA.FTZ R48, R13.reuse, R28, -R48 ;  /* 0x0000001c0d307223 */ /* 0x040fe20000010830 */
[----:B------:R-:W-:Y:S01]  /*b060*/  LOP3.LUT R29, R20, 0xffff0000, RZ, 0xc0, !PT ;  /* 0xffff0000141d7812 */ /* 0x000fe200078ec0ff */
[----:B------:R-:W-:Y:S01]  /*b070*/  FFMA.FTZ R32, R13, R30, R32 ;  /* 0x0000001e0d207223 */ /* 0x000fe20000010020 */
[----:B------:R-:W-:Y:S01]  /*b080*/  LOP3.LUT R37, R37, 0xffff0000, RZ, 0xc0, !PT ;  /* 0xffff000025257812 */ /* 0x000fe200078ec0ff */
[C---:B------:R-:W-:Y:S01]  /*b090*/  FMUL.FTZ R13, R24.reuse, R27 ;  /* 0x0000001b180d7220 */ /* 0x040fe20000410000 */
[----:B------:R-:W-:Y:S01]  /*b0a0*/  FMUL.FTZ R24, R24, R21 ;  /* 0x0000001518187220 */ /* 0x000fe20000410000 */
[----:B------:R-:W-:-:S02]  /*b0b0*/  FMUL.FTZ R43, R26, R29 ;  /* 0x0000001d1a2b7220 */ /* 0x000fc40000410000 */
[----:B------:R-:W-:Y:S01]  /*b0c0*/  FMUL.FTZ R26, R26, R37 ;  /* 0x000000251a1a7220 */ /* 0x000fe20000410000 */
[C---:B------:R-:W-:Y:S01]  /*b0d0*/  FFMA.FTZ R20, R12.reuse, R21, -R13 ;  /* 0x000000150c147223 */ /* 0x040fe2000001080d */
[----:B------:R-:W-:Y:S01]  /*b0e0*/  FFMA.FTZ R27, R12, R27, R24 ;  /* 0x0000001b0c1b7223 */ /* 0x000fe20000010018 */
[C---:B------:R-:W-:Y:S01]  /*b0f0*/  FFMA.FTZ R43, R14.reuse, R37, -R43 ;  /* 0x000000250e2b7223 */ /* 0x040fe2000001082b */
[----:B------:R-:W-:Y:S01]  /*b100*/  FFMA.FTZ R29, R14, R29, R26 ;  /* 0x0000001d0e1d7223 */ /* 0x000fe2000001001a */
[----:B------:R-:W-:Y:S02]  /*b110*/  F2FP.BF16.F32.PACK_AB R12, R50, R15 ;  /* 0x0000000f320c723e */ /* 0x000fe400000010ff */
[----:B------:R-:W-:Y:S02]  /*b120*/  F2FP.BF16.F32.PACK_AB R24, R46, R25 ;  /* 0x000000192e18723e */ /* 0x000fe400000010ff */
[----:B------:R-:W-:Y:S02]  /*b130*/  F2FP.BF16.F32.PACK_AB R13, R44, R33 ;  /* 0x000000212c0d723e */ /* 0x000fe400000010ff */
[----:B------:R-:W-:-:S02]  /*b140*/  F2FP.BF16.F32.PACK_AB R14, R20, R41 ;  /* 0x00000029140e723e */ /* 0x000fc400000010ff */
[----:B------:R-:W-:Y:S02]  /*b150*/  F2FP.BF16.F32.PACK_AB R26, R27, R42 ;  /* 0x0000002a1b1a723e */ /* 0x000fe400000010ff */
[----:B------:R-:W-:Y:S02]  /*b160*/  F2FP.BF16.F32.PACK_AB R15, R43, R48 ;  /* 0x000000302b0f723e */ /* 0x000fe400000010ff */
[----:B------:R-:W-:Y:S02]  /*b170*/  F2FP.BF16.F32.PACK_AB R25, R31, R40 ;  /* 0x000000281f19723e */ /* 0x000fe400000010ff */
[----:B------:R-:W-:Y:S01]  /*b180*/  F2FP.BF16.F32.PACK_AB R27, R29, R32 ;  /* 0x000000201d1b723e */ /* 0x000fe200000010ff */
[----:B------:R1:W-:Y:S04]  /*b190*/  STS.128 [R35+0x20400], R12 ;  /* 0x0204000c23007388 */ /* 0x0003e80000000c00 */
[----:B------:R1:W-:Y:S02]  /*b1a0*/  STS.128 [R38+0x20400], R24 ;  /* 0x0204001826007388 */ /* 0x0003e40000000c00 */
.L_x_2661:
[----:B------:R-:W-:Y:S05]  /*b1b0*/  BSYNC B1 ;  /* 0x0000000000017941 */ /* 0x000fea0003800000 */
.L_x_2660:
[----:B------:R-:W-:Y:S01]  /*b1c0*/  PRMT R20, R34, 0x5410, R3 ;  /* 0x0000541022147816 */ /* 0x000fe20000000003 */
[----:B------:R-:W-:Y:S06]  /*b1d0*/  @P0 BRA `(.L_x_2652) ;  /* 0x0000000400a40947 */ /* 0x000fec0003800000 */
[----:B------:R-:W2:Y:S01]  /*b1e0*/  LDL R41, [R1+0x60] ;  /* 0x0000600001297983 */ /* 0x000ea20000100800 */
[----:B------:R-:W-:Y:S01]  /*b1f0*/  SHF.R.S32.HI R3, RZ, 0x1f, R0 ;  /* 0x0000001fff037819 */ /* 0x000fe20000011400 */
[----:B-1----:R-:W-:Y:S01]  /*b200*/  IMAD.SHL.U32 R12, R0, 0x40, RZ ;  /* 0x00000040000c7824 */ /* 0x002fe200078e00ff */
[----:B------:R-:W-:Y:S01]  /*b210*/  SHF.R.U64 R32, R4, 0x10, R5 ;  /* 0x0000001004207819 */ /* 0x000fe20000001205 */
[----:B------:R-:W-:Y:S01]  /*b220*/  IMAD.IADD R39, R18, 0x1, R39 ;  /* 0x0000000112277824 */ /* 0x000fe200078e0227 */
[----:B------:R-:W-:Y:S02]  /*b230*/  LEA.HI R3, R3, R0, RZ, 0x3 ;  /* 0x0000000003037211 */ /* 0x000fe400078f18ff */
[----:B------:R-:W-:Y:S02]  /*b240*/  LOP3.LUT R12, R12, 0x1c0, RZ, 0xc0, !PT ;  /* 0x000001c00c0c7812 */ /* 0x000fe400078ec0ff */
[----:B------:R-:W-:Y:S01]  /*b250*/  SHF.R.U64 R21, R8, 0x10, R9 ;  /* 0x0000001008157819 */ /* 0x000fe20000001209 */
[----:B------:R-:W-:Y:S01]  /*b260*/  IMAD.SHL.U32 R3, R3, 0x40, RZ ;  /* 0x0000004003037824 */ /* 0x000fe200078e00ff */
[----:B------:R-:W-:-:S02]  /*b270*/  LOP3.LUT R0, R12, 0x38, R39, 0xf8, !PT ;  /* 0x000000380c007812 */ /* 0x000fc400078ef827 */
[----:B0-----:R-:W-:Y:S02]  /*b280*/  SHF.R.U32.HI R13, RZ, 0x3, R12 ;  /* 0x00000003ff0d7819 */ /* 0x001fe4000001160c */
[----:B------:R-:W-:Y:S02]  /*b290*/  LOP3.LUT R3, R3, 0xfffffe00, RZ, 0xc0, !PT ;  /* 0xfffffe0003037812 */ /* 0x000fe400078ec0ff */
[----:B------:R-:W-:Y:S02]  /*b2a0*/  LOP3.LUT R0, R0, R13, RZ, 0x3c, !PT ;  /* 0x0000000d00007212 */ /* 0x000fe400078e3cff */
[----:B------:R-:W-:Y:S02]  /*b2b0*/  PRMT R32, R51, 0x5432, R32 ;  /* 0x0000543233207816 */ /* 0x000fe40000000020 */
[----:B------:R-:W-:Y:S01]  /*b2c0*/  SHF.R.U32.HI R29, RZ, 0x10, R9 ;  /* 0x00000010ff1d7819 */ /* 0x000fe20000011609 */
[----:B------:R-:W-:Y:S01]  /*b2d0*/  IMAD.IADD R3, R3, 0x1, R0 ;  /* 0x0000000103037824 */ /* 0x000fe200078e0200 */
[----:B------:R-:W-:Y:S01]  /*b2e0*/  SHF.R.U32.HI R33, RZ, 0x10, R5 ;  /* 0x00000010ff217819 */ /* 0x000fe20000011605 */
[----:B------:R-:W-:Y:S01]  /*b2f0*/  IMAD.U32 R34, R32, 0x10000, RZ ;  /* 0x0001000020227824 */ /* 0x000fe200078e00ff */
[----:B------:R-:W-:Y:S01]  /*b300*/  PRMT R21, R55, 0x5410, R21 ;  /* 0x0000541037157816 */ /* 0x000fe20000000015 */
[----:B------:R-:W-:Y:S01]  /*b310*/  IMAD R0, R3, 0x2, R2 ;  /* 0x0000000203007824 */ /* 0x000fe200078e0202 */
[----:B------:R-:W-:-:S02]  /*b320*/  SHF.R.U32.HI R37, RZ, 0x10, R7 ;  /* 0x00000010ff257819 */ /* 0x000fc40000011607 */
[----:B------:R-:W-:Y:S01]  /*b330*/  PRMT R33, R51, 0x5410, R33 ;  /* 0x0000541033217816 */ /* 0x000fe20000000021 */
[----:B------:R-:W-:Y:S01]  /*b340*/  IMAD.U32 R28, R21, 0x10000, RZ ;  /* 0x00010000151c7824 */ /* 0x000fe200078e00ff */
[----:B------:R-:W0:Y:S01]  /*b350*/  LDS.128 R24, [R0+0x20400] ;  /* 0x0204000000187984 */ /* 0x000e220000000c00 */
[----:B------:R-:W-:Y:S02]  /*b360*/  SHF.R.U32.HI R31, RZ, 0x10, R11 ;  /* 0x00000010ff1f7819 */ /* 0x000fe4000001160b */
[----:B------:R-:W-:Y:S01]  /*b370*/  PRMT R29, R56, 0x5410, R29 ;  /* 0x00005410381d7816 */ /* 0x000fe2000000001d */
[----:B------:R-:W-:Y:S01]  /*b380*/  IMAD.U32 R36, R33, 0x10000, RZ ;  /* 0x0001000021247824 */ /* 0x000fe200078e00ff */
[----:B------:R-:W-:Y:S02]  /*b390*/  SHF.R.U64 R30, R10, 0x10, R11 ;  /* 0x000000100a1e7819 */ /* 0x000fe4000000120b */
[----:B------:R-:W-:Y:S02]  /*b3a0*/  PRMT R37, R54, 0x5410, R37 ;  /* 0x0000541036257816 */ /* 0x000fe40000000025 */
[----:B------:R-:W-:-:S02]  /*b3b0*/  PRMT R31, R20, 0x5410, R31 ;  /* 0x00005410141f7816 */ /* 0x000fc4000000001f */
[----:B------:R-:W-:Y:S02]  /*b3c0*/  PRMT R30, R20, 0x5432, R30 ;  /* 0x00005432141e7816 */ /* 0x000fe4000000001e */
[----:B------:R-:W-:Y:S02]  /*b3d0*/  SHF.R.U64 R35, R6, 0x10, R7 ;  /* 0x0000001006237819 */ /* 0x000fe40000001207 */
[----:B------:R-:W-:Y:S02]  /*b3e0*/  LOP3.LUT R21, R21, 0xffff0000, RZ, 0xc0, !PT ;  /* 0xffff000015157812 */ /* 0x000fe400078ec0ff */
[----:B------:R-:W-:Y:S02]  /*b3f0*/  PRMT R35, R53, 0x5410, R35 ;  /* 0x0000541035237816 */ /* 0x000fe40000000023 */
        /* <DEDUP_REMOVED lines=9> */
[C---:B------:R-:W-:Y:S01]  /*b490*/  IMAD.U32 R25, R37.reuse, 0x10000, RZ ;  /* 0x0001000025197824 */ /* 0x040fe200078e00ff */
[----:B------:R-:W-:Y:S02]  /*b4a0*/  LOP3.LUT R9, R32, 0xffff0000, RZ, 0xc0, !PT ;  /* 0xffff000020097812 */ /* 0x000fe400078ec0ff */
[----:B------:R-:W-:Y:S01]  /*b4b0*/  LOP3.LUT R37, R37, 0xffff0000, RZ, 0xc0, !PT ;  /* 0xffff000025257812 */ /* 0x000fe200078ec0ff */
[----:B--2---:R-:W0:Y:S02]  /*b4c0*/  LDS.128 R12, [R41+0x20400] ;  /* 0x02040000290c7984 */ /* 0x004e240000000c00 */
[C---:B0-----:R-:W-:Y:S01]  /*b4d0*/  IMAD.U32 R3, R12.reuse, 0x10000, RZ ;  /* 0x000100000c037824 */ /* 0x041fe200078e00ff */
[----:B------:R-:W-:Y:S01]  /*b4e0*/  LOP3.LUT R4, R12, 0xffff0000, RZ, 0xc0, !PT ;  /* 0xffff00000c047812 */ /* 0x000fe200078ec0ff */
[C---:B------:R-:W-:Y:S01]  /*b4f0*/  IMAD.U32 R5, R13.reuse, 0x10000, RZ ;  /* 0x000100000d057824 */ /* 0x040fe200078e00ff */
[----:B------:R-:W-:Y:S01]  /*b500*/  LOP3.LUT R12, R13, 0xffff0000, RZ, 0xc0, !PT ;  /* 0xffff00000d0c7812 */ /* 0x000fe200078ec0ff */
[----:B------:R-:W-:Y:S01]  /*b510*/  FFMA.FTZ R38, R3, R28, -R38 ;  /* 0x0000001c03267223 */ /* 0x000fe20000010826 */
[----:B------:R-:W-:-:S02]  /*b520*/  IMAD.U32 R28, R29, 0x10000, RZ ;  /* 0x000100001d1c7824 */ /* 0x000fc400078e00ff */
[----:B------:R-:W-:Y:S01]  /*b530*/  FFMA.FTZ R40, R3, R34, R40 ;  /* 0x0000002203287223 */ /* 0x000fe20000010028 */
[----:B------:R-:W-:Y:S01]  /*b540*/  IMAD.U32 R3, R31, 0x10000, RZ ;  /* 0x000100001f037824 */ /* 0x000fe200078e00ff */
[----:B------:R-:W-:Y:S01]  /*b550*/  LOP3.LUT R7, R14, 0xffff0000, RZ, 0xc0, !PT ;  /* 0xffff00000e077812 */ /* 0x000fe200078ec0ff */
[-C--:B------:R-:W-:Y:S01]  /*b560*/  FMUL.FTZ R34, R11, R28.reuse ;  /* 0x0000001c0b227220 */ /* 0x080fe20000410000 */
[----:B------:R-:W-:Y:S02]  /*b570*/  IMAD.U32 R8, R15, 0x10000, RZ ;  /* 0x000100000f087824 */ /* 0x000fe400078e00ff */
[C---:B------:R-:W-:Y:S01]  /*b580*/  FMUL.FTZ R11, R20.reuse, R25 ;  /* 0x00000019140b7220 */ /* 0x040fe20000410000 */
[C---:B------:R-:W-:Y:S01]  /*b590*/  FFMA.FTZ R42, R5.reuse, R28, -R42 ;  /* 0x0000001c052a7223 */ /* 0x040fe2000001082a */
[-C--:B------:R-:W-:Y:S01]  /*b5a0*/  FMUL.FTZ R28, R20, R3.reuse ;  /* 0x00000003141c7220 */ /* 0x080fe20000410000 */
[----:B------:R-:W-:Y:S01]  /*b5b0*/  FFMA.FTZ R34, R5, R36, R34 ;  /* 0x0000002405227223 */ /* 0x000fe20000010022 */
[----:B------:R-:W-:Y:S01]  /*b5c0*/  FFMA.FTZ R20, R8, R3, -R11 ;  /* 0x0000000308147223 */ /* 0x000fe2000001080b */
[C---:B------:R-:W-:Y:S01]  /*b5d0*/  FMUL.FTZ R3, R10.reuse, R9 ;  /* 0x000000090a037220 */ /* 0x040fe20000410000 */
[----:B------:R-:W-:Y:S01]  /*b5e0*/  FMUL.FTZ R11, R10, R21 ;  /* 0x000000150a0b7220 */ /* 0x000fe20000410000 */
[----:B------:R-:W-:Y:S01]  /*b5f0*/  IMAD.U32 R6, R14, 0x10000, RZ ;  /* 0x000100000e067824 */ /* 0x000fe200078e00ff */
[----:B------:R-:W-:Y:S01]  /*b600*/  LOP3.LUT R14, R15, 0xffff0000, RZ, 0xc0, !PT ;  /* 0xffff00000f0e7812 */ /* 0x000fe200078ec0ff */
[----:B------:R-:W-:-:S02]  /*b610*/  IMAD.U32 R13, R26, 0x10000, RZ ;  /* 0x000100001a0d7824 */ /* 0x000fc400078e00ff */
[----:B------:R-:W-:Y:S01]  /*b620*/  FFMA.FTZ R21, R4, R21, -R3 ;  /* 0x0000001504157223 */ /* 0x000fe20000010803 */
[----:B------:R-:W-:Y:S01]  /*b630*/  IMAD.U32 R5, R35, 0x10000, RZ ;  /* 0x0001000023057824 */ /* 0x000fe200078e00ff */
[----:B------:R-:W-:Y:S01]  /*b640*/  LOP3.LUT R15, R26, 0xffff0000, RZ, 0xc0, !PT ;  /* 0xffff00001a0f7812 */ /* 0x000fe200078ec0ff */
[----:B------:R-:W-:Y:S01]  /*b650*/  IMAD.U32 R3, R30, 0x10000, RZ ;  /* 0x000100001e037824 */ /* 0x000fe200078e00ff */
[----:B------:R-:W-:Y:S01]  /*b660*/  LOP3.LUT R26, R27, 0xffff0000, RZ, 0xc0, !PT ;  /* 0xffff00001b1a7812 */ /* 0x000fe200078ec0ff */
[----:B------:R-:W-:Y:S01]  /*b670*/  FFMA.FTZ R11, R4, R9, R11 ;  /* 0x00000009040b7223 */ /* 0x000fe2000001000b */
[C---:B------:R-:W-:Y:S01]  /*b680*/  FMUL.FTZ R27, R13.reuse, R5 ;  /* 0x000000050d1b7220 */ /* 0x040fe20000410000 */
[----:B------:R-:W-:Y:S01]  /*b690*/  FMUL.FTZ R13, R13, R3 ;  /* 0x000000030d0d7220 */ /* 0x000fe20000410000 */
[----:B------:R-:W-:Y:S01]  /*b6a0*/  LOP3.LUT R4, R35, 0xffff0000, RZ, 0xc0, !PT ;  /* 0xffff000023047812 */ /* 0x000fe200078ec0ff */
[----:B------:R-:W-:Y:S01]  /*b6b0*/  FFMA.FTZ R28, R8, R25, R28 ;  /* 0x00000019081c7223 */ /* 0x000fe2000001001c */
[----:B------:R-:W-:Y:S01]  /*b6c0*/  LOP3.LUT R29, R29, 0xffff0000, RZ, 0xc0, !PT ;  /* 0xffff00001d1d7812 */ /* 0x000fe200078ec0ff */
[----:B------:R-:W-:Y:S01]  /*b6d0*/  FFMA.FTZ R27, R6, R3, -R27 ;  /* 0x00000003061b7223 */ /* 0x000fe2000001081b */
[----:B------:R-:W-:Y:S01]  /*b6e0*/  LOP3.LUT R30, R30, 0xffff0000, RZ, 0xc0, !PT ;  /* 0xffff00001e1e7812 */ /* 0x000fe200078ec0ff */
[----:B------:R-:W-:Y:S01]  /*b6f0*/  FFMA.FTZ R10, R6, R5, R13 ;  /* 0x00000005060a7223 */ /* 0x000fe2000001000d */
[----:B------:R-:W-:Y:S01]  /*b700*/  LOP3.LUT R31, R31, 0xffff0000, RZ, 0xc0, !PT ;  /* 0xffff00001f1f7812 */ /* 0x000fe200078ec0ff */
[----:B------:R-:W-:Y:S01]  /*b710*/  FMUL.FTZ R25, R24, R33 ;  /* 0x0000002118197220 */ /* 0x000fe20000410000 */
[C---:B------:R-:W-:Y:S01]  /*b720*/  FMUL.FTZ R6, R15.reuse, R4 ;  /* 0x000000040f067220 */ /* 0x040fe20000410000 */
[----:B------:R-:W-:Y:S01]  /*b730*/  FMUL.FTZ R3, R26, R37 ;  /* 0x000000251a037220 */ /* 0x000fe20000410000 */
[----:B------:R-:W-:Y:S01]  /*b740*/  FMUL.FTZ R24, R24, R29 ;  /* 0x0000001d18187220 */ /* 0x000fe20000410000 */
[-C--:B------:R-:W-:Y:S01]  /*b750*/  FMUL.FTZ R15, R15, R30.reuse ;  /* 0x0000001e0f0f7220 */ /* 0x080fe20000410000 */
[----:B------:R-:W-:Y:S01]  /*b760*/  FMUL.FTZ R26, R26, R31 ;  /* 0x0000001f1a1a7220 */ /* 0x000fe20000410000 */
[----:B------:R-:W-:Y:S01]  /*b770*/  FFMA.FTZ R25, R12, R29, -R25 ;  /* 0x0000001d0c197223 */ /* 0x000fe20000010819 */
[C---:B------:R-:W-:Y:S01]  /*b780*/  FFMA.FTZ R6, R7.reuse, R30, -R6 ;  /* 0x0000001e07067223 */ /* 0x040fe20000010806 */
        /* <DEDUP_REMOVED lines=10> */
[----:B------:R-:W-:Y:S01]  /*b830*/  F2FP.BF16.F32.PACK_AB R10, R15, R10 ;  /* 0x0000000a0f0a723e */ /* 0x000fe200000010ff */
[----:B------:R3:W-:Y:S01]  /*b840*/  STS.128 [R41+0x20400], R4 ;  /* 0x0204000429007388 */ /* 0x0007e20000000c00 */
[----:B------:R-:W-:-:S05]  /*b850*/  F2FP.BF16.F32.PACK_AB R11, R37, R28 ;  /* 0x0000001c250b723e */ /* 0x000fca00000010ff */
[----:B------:R3:W-:Y:S02]  /*b860*/  STS.128 [R0+0x20400], R8 ;  /* 0x0204000800007388 */ /* 0x0007e40000000c00 */
.L_x_2652:
[----:B------:R-:W-:Y:S05]  /*b870*/  BSYNC B0 ;  /* 0x0000000000007941 */ /* 0x000fea0003800000 */
.L_x_2638:
[----:B------:R-:W-:Y:S01]  /*b880*/  @!PT LDS RZ, [RZ] ;  /* 0x00000000fffff984 */ /* 0x000fe20000000800 */
[----:B------:R-:W-:Y:S01]  /*b890*/  @!PT LDS RZ, [RZ] ;  /* 0x00000000fffff984 */ /* 0x000fe20000000800 */
[----:B------:R-:W-:Y:S01]  /*b8a0*/  @!PT LDS RZ, [RZ] ;  /* 0x00000000fffff984 */ /* 0x000fe20000000800 */
[----:B------:R-:W-:Y:S01]  /*b8b0*/  @!PT LDS RZ, [RZ] ;  /* 0x00000000fffff984 */ /* 0x000fe20000000800 */
[----:B------:R5:W-:Y:S06]  /*b8c0*/  MEMBAR.ALL.CTA ;  /* 0x0000000000007992 */ /* 0x000bec0000008000 */
[----:B-----5:R-:W5:Y:S01]  /*b8d0*/  FENCE.VIEW.ASYNC.S ;  /* 0x00000000000073c6 */ /* 0x020f620000000000 */
[----:B------:R-:W-:Y:S05]  /*b8e0*/  WARPSYNC.ALL ;  /* 0x0000000000007948 */ /* 0x000fea0003800000 */
[----:B-----5:R-:W-:Y:S06]  /*b8f0*/  BAR.SYNC.DEFER_BLOCKING 0xd, 0x80 ;  /* 0x0342000000007b1d */ /* 0x020fec0000010000 */
.L_x_2635:
[----:B--23--:R-:W-:-:S05]  /*b900*/  IMAD.U32 R0, RZ, RZ, UR37 ;  /* 0x00000025ff007e24 */ /* 0x00cfca000f8e00ff */
[----:B------:R-:W-:-:S13]  /*b910*/  ISETP.NE.AND P0, PT, R0, 0x3, PT ;  /* 0x000000030000780c */ /* 0x000fda0003f05270 */
[----:B------:R-:W-:Y:S05]  /*b920*/  @!P0 BRA `(.L_x_2662) ;  /* 0x0000000000048947 */ /* 0x000fea0003800000 */
[----:B------:R-:W-:Y:S01]  /*b930*/  BPT.TRAP 0x1 ;  /* 0x000000040000795c */ /* 0x000fe20000300000 */
.L_x_2662:
[----:B-1----:R-:W-:Y:S01]  /*b940*/  IMAD R12, R17, 0x8, R2 ;  /* 0x00000008110c7824 */ /* 0x002fe200078e0202 */
[----:B------:R-:W-:-:S04]  /*b950*/  SHF.L.U32 R57, R22, 0x1f, RZ ;  /* 0x0000001f16397819 */ /* 0x000fc800000006ff */
[----:B------:R1:W2:Y:S01]  /*b960*/  SYNCS.PHASECHK.TRANS64.TRYWAIT P1, [R12+URZ+0x28c30], R57 ;  /* 0x028c30390c0075a7 */ /* 0x0002a2000802017f */
[----:B------:R-:W-:Y:S05]  /*b970*/  @!P0 BRA `(.L_x_2663) ;  /* 0x0000000000048947 */ /* 0x000fea0003800000 */
[----:B------:R-:W-:Y:S01]  /*b980*/  BPT.TRAP 0x1 ;  /* 0x000000040000795c */ /* 0x000fe20000300000 */
.L_x_2663:
[C---:B------:R-:W-:Y:S02]  /*b990*/  VIADD R0, R2.reuse, 0x22400 ;  /* 0x0002240002007836 */ /* 0x040fe40000000000 */
[----:B0-----:R-:W-:-:S03]  /*b9a0*/  VIADD R3, R2, 0x20400 ;  /* 0x0002040002037836 */ /* 0x001fc60000000000 */
[----:B------:R-:W-:Y:S02]  /*b9b0*/  SHF.R.U32.HI R0, RZ, 0x4, R0 ;  /* 0x00000004ff007819 */ /* 0x000fe40000011600 */
[----:B------:R-:W-:Y:S02]  /*b9c0*/  SHF.R.U32.HI R3, RZ, 0x4, R3 ;  /* 0x00000004ff037819 */ /* 0x000fe40000011603 */
[----:B------:R-:W-:Y:S02]  /*b9d0*/  LOP3.LUT R0, R0, 0x3fff, RZ, 0xc0, !PT ;  /* 0x00003fff00007812 */ /* 0x000fe400078ec0ff */
[----:B------:R-:W-:Y:S02]  /*b9e0*/  LOP3.LUT R3, R3, 0x3fff, RZ, 0xc0, !PT ;  /* 0x00003fff03037812 */ /* 0x000fe400078ec0ff */
[----:B------:R-:W-:Y:S01]  /*b9f0*/  LOP3.LUT R14, R0, 0x10000, RZ, 0xfc, !PT ;  /* 0x00010000000e7812 */ /* 0x000fe200078efcff */
[----:B--2---:R-:W-:Y:S06]  /*ba00*/  @P1 BRA `(.L_x_2664) ;  /* 0x0000000000081947 */ /* 0x004fec0003800000 */
[----:B------:R-:W0:Y:S02]  /*ba10*/  SYNCS.PHASECHK.TRANS64.TRYWAIT P1, [R12+URZ+0x28c30], R57 ;  /* 0x028c30390c0075a7 */ /* 0x000e24000802017f */
[----:B0-----:R-:W-:Y:S05]  /*ba20*/  @!P1 BRA `(.L_x_2665) ;  /* 0x0000018800e09947 */ /* 0x001fea0003800000 */
.L_x_2664:
        /* <DEDUP_REMOVED lines=8> */
[----:B----4-:R-:W-:Y:S01]  /*bab0*/  VIADD R10, R4, 0x2 ;  /* 0x00000002040a7836 */ /* 0x010fe20000000000 */
[C---:B------:R-:W-:Y:S01]  /*bac0*/  R2UR UR6, R20.reuse ;  /* 0x00000000140672ca */ /* 0x040fe200000e0000 */
[----:B------:R-:W-:Y:S01]  /*bad0*/  VIADD R6, R20, 0x2 ;  /* 0x0000000214067836 */ /* 0x000fe20000000000 */
[----:B------:R-:W-:Y:S01]  /*bae0*/  R2UR UR7, R21 ;  /* 0x00000000150772ca */ /* 0x000fe200000e0000 */
[----:B------:R-:W-:-:S02]  /*baf0*/  IMAD.MOV.U32 R11, RZ, RZ, 0x40000040 ;  /* 0x40000040ff0b7424 */ /* 0x000fc400078e00ff */
[----:B------:R-:W-:Y:S02]  /*bb00*/  IMAD.MOV.U32 R7, RZ, RZ, 0x40000040 ;  /* 0x40000040ff077424 */ /* 0x000fe400078e00ff */
[----:B------:R-:W-:Y:S02]  /*bb10*/  VIADD R8, R4, 0x4 ;  /* 0x0000000404087836 */ /* 0x000fe40000000000 */
[----:B------:R-:W-:Y:S02]  /*bb20*/  IMAD.MOV.U32 R9, RZ, RZ, 0x40000040 ;  /* 0x40000040ff097424 */ /* 0x000fe400078e00ff */
[----:B------:R-:W-:-:S04]  /*bb30*/  IMAD.MOV.U32 R21, RZ, RZ, 0x40000040 ;  /* 0x40000040ff157424 */ /* 0x000fc800078e00ff */
[----:B------:R-:W-:Y:S01]  /*bb40*/  HGMMA.64x64x16.F32.BF16 R24, gdesc[UR4], RZ, !UPT, gsb0 ;  /* 0x00e00000041879f0 */ /* 0x000fe2000c0018ff */
[----:B------:R-:W-:Y:S02]  /*bb50*/  R2UR UR4, R10 ;  /* 0x000000000a0472ca */ /* 0x000fe400000e0000 */
[----:B------:R-:W-:Y:S02]  /*bb60*/  R2UR UR5, R11 ;  /* 0x000000000b0572ca */ /* 0x000fe400000e0000 */
[----:B------:R-:W-:Y:S01]  /*bb70*/  R2UR UR6, R6 ;  /* 0x00000000060672ca */ /* 0x000fe200000e0000 */
[C---:B------:R-:W-:Y:S01]  /*bb80*/  VIADD R6, R20.reuse, 0x4 ;  /* 0x0000000414067836 */ /* 0x040fe20000000000 */
[----:B------:R-:W-:Y:S01]  /*bb90*/  R2UR UR7, R7 ;  /* 0x00000000070772ca */ /* 0x000fe200000e0000 */
[----:B------:R-:W-:Y:S02]  /*bba0*/  IMAD.MOV.U32 R7, RZ, RZ, 0x40000040 ;  /* 0x40000040ff077424 */ /* 0x000fe400078e00ff */
[----:B------:R-:W-:Y:S01]  /*bbb0*/  VIADD R20, R20, 0x6 ;  /* 0x0000000614147836 */ /* 0x000fe20000000000 */
[----:B------:R-:W-:-:S02]  /*bbc0*/  WARPGROUP.DEPBAR.LE gsb0, 0x0 ;  /* 0x00008000000079c5 */ /* 0x000fc40000010000 */
[----:B------:R-:W-:-:S07]  /*bbd0*/  WARPGROUP.ARRIVE ;  /* 0x00000000000079c5 */ /* 0x000fce0000000000 */
[----:B------:R-:W-:Y:S01]  /*bbe0*/  HGMMA.64x64x16.F32.BF16 R24, gdesc[UR4], R24, gsb0 ;  /* 0x00e00000041879f0 */ /* 0x000fe20008001818 */
[----:B------:R-:W-:Y:S02]  /*bbf0*/  R2UR UR4, R8 ;  /* 0x00000000080472ca */ /* 0x000fe400000e0000 */
[----:B------:R-:W-:Y:S02]  /*bc00*/  R2UR UR5, R9 ;  /* 0x00000000090572ca */ /* 0x000fe400000e0000 */
[----:B------:R-:W-:Y:S01]  /*bc10*/  R2UR UR6, R6 ;  /* 0x00000000060672ca */ /* 0x000fe200000e0000 */
[----:B------:R-:W-:Y:S01]  /*bc20*/  VIADD R6, R4, 0x6 ;  /* 0x0000000604067836 */ /* 0x000fe20000000000 */
[----:B------:R-:W-:Y:S01]  /*bc30*/  R2UR UR7, R7 ;  /* 0x00000000070772ca */ /* 0x000fe200000e0000 */
[----:B------:R-:W-:Y:S01]  /*bc40*/  IMAD.MOV.U32 R7, RZ, RZ, 0x40000040 ;  /* 0x40000040ff077424 */ /* 0x000fe200078e00ff */
[----:B------:R-:W-:Y:S02]  /*bc50*/  WARPGROUP.DEPBAR.LE gsb0, 0x0 ;  /* 0x00008000000079c5 */ /* 0x000fe40000010000 */
[----:B------:R-:W-:-:S09]  /*bc60*/  WARPGROUP.ARRIVE ;  /* 0x00000000000079c5 */ /* 0x000fd20000000000 */
        /* <DEDUP_REMOVED lines=11> */
.L_x_2666:
[----:B------:R-:W2:Y:S01]  /*bd20*/  LDC R60, c[0x0][0x448] ;  /* 0x00011200ff3c7b82 */ /* 0x000ea20000000800 */
[----:B------:R-:W-:Y:S01]  /*bd30*/  ULDC UR4, c[0x0][0x9d8] ;  /* 0x0002760000047ab9 */ /* 0x000fe20000000800 */
[----:B------:R-:W-:Y:S01]  /*bd40*/  ULDC.64 UR46, c[0x0][0x9e0] ;  /* 0x00027800002e7ab9 */ /* 0x000fe20000000a00 */
[----:B------:R-:W-:Y:S01]  /*bd50*/  FMUL.FTZ R58, R37, UR4 ;  /* 0x00000004253a7c20 */ /* 0x000fe20008410000 */
[----:B------:R-:W-:Y:S01]  /*bd60*/  FMUL.FTZ R37, R43, UR4 ;  /* 0x000000042b257c20 */ /* 0x000fe20008410000 */
[----:B------:R-:W-:Y:S01]  /*bd70*/  FMUL.FTZ R65, R45, UR4 ;  /* 0x000000042d417c20 */ /* 0x000fe20008410000 */
[----:B------:R-:W-:Y:S01]  /*bd80*/  FMUL.FTZ R0, R26, UR4 ;  /* 0x000000041a007c20 */ /* 0x000fe20008410000 */
[----:B------:R-:W-:Y:S01]  /*bd90*/  FMUL.FTZ R26, R38, UR4 ;  /* 0x00000004261a7c20 */ /* 0x000fe20008410000 */
[----:B------:R-:W-:Y:S02]  /*bda0*/  IMAD.IADD R38, R206, 0x1, R196 ;  /* 0x00000001ce267824 */ /* 0x000fe400078e02c4 */
[----:B------:R-:W-:Y:S01]  /*bdb0*/  FMUL.FTZ R3, R24, UR4 ;  /* 0x0000000418037c20 */ /* 0x000fe20008410000 */
[----:B------:R-:W-:Y:S01]  /*bdc0*/  FMUL.FTZ R24, R34, UR4 ;  /* 0x0000000422187c20 */ /* 0x000fe20008410000 */
[----:B------:R-:W-:Y:S01]  /*bdd0*/  FMUL.FTZ R20, R30, UR4 ;  /* 0x000000041e147c20 */ /* 0x000fe20008410000 */
[----:B------:R-:W-:Y:S01]  /*bde0*/  FMUL.FTZ R69, R49, UR4 ;  /* 0x0000000431457c20 */ /* 0x000fe20008410000 */
[----:B------:R-:W-:Y:S01]  /*bdf0*/  FMUL.FTZ R30, R47, UR4 ;  /* 0x000000042f1e7c20 */ /* 0x000fe20008410000 */
[----:B------:R-:W-:-:S02]  /*be00*/  IMAD.MOV.U32 R47, RZ, RZ, -0x40 ;  /* 0xffffffc0ff2f7424 */ /* 0x000fc400078e00ff */
[----:B------:R-:W-:Y:S01]  /*be10*/  FMUL.FTZ R61, R41, UR4 ;  /* 0x00000004293d7c20 */ /* 0x000fe20008410000 */
[----:B------:R-:W-:Y:S01]  /*be20*/  UISETP.GE.AND UP0, UPT, UR47, 0x1, UPT ;  /* 0x000000012f00788c */ /* 0x000fe2000bf06270 */
[----:B------:R-:W-:Y:S01]  /*be30*/  FMUL.FTZ R71, R25, UR4 ;  /* 0x0000000419477c20 */ /* 0x000fe20008410000 */
[----:B------:R-:W-:Y:S01]  /*be40*/  FMUL.FTZ R13, R27, UR4 ;  /* 0x000000041b0d7c20 */ /* 0x000fe20008410000 */
[----:B------:R-:W-:Y:S01]  /*be50*/  FMUL.FTZ R15, R31, UR4 ;  /* 0x000000041f0f7c20 */ /* 0x000fe20008410000 */
[----:B------:R-:W-:Y:S01]  /*be60*/  LOP3.LUT R16, R16, 0xffffff7f, RZ, 0xc0, !PT ;  /* 0xffffff7f10107812 */ /* 0x000fe200078ec0ff */
[----:B------:R-:W-:Y:S01]  /*be70*/  FMUL.FTZ R41, R52, UR4 ;  /* 0x0000000434297c20 */ /* 0x000fe20008410000 */
[----:B------:R-:W-:Y:S01]  /*be80*/  FMUL.FTZ R27, R28, UR4 ;  /* 0x000000041c1b7c20 */ /* 0x000fe20008410000 */
[----:B------:R-:W-:Y:S01]  /*be90*/  FMUL.FTZ R31, R32, UR4 ;  /* 0x00000004201f7c20 */ /* 0x000fe20008410000 */
[----:B--2---:R-:W-:Y:S01]  /*bea0*/  ISETP.NE.AND P1, PT, R60, 0x1, PT ;  /* 0x000000013c00780c */ /* 0x004fe20003f25270 */
[----:B------:R-:W-:Y:S01]  /*beb0*/  FMUL.FTZ R21, R35, UR4 ;  /* 0x0000000423157c20 */ /* 0x000fe20008410000 */
[----:B------:R-:W-:Y:S01]  /*bec0*/  FMUL.FTZ R56, R36, UR4 ;  /* 0x0000000424387c20 */ /* 0x000fe20008410000 */
[----:B------:R-:W-:Y:S01]  /*bed0*/  FMUL.FTZ R25, R39, UR4 ;  /* 0x0000000427197c20 */ /* 0x000fe20008410000 */
        /* <DEDUP_REMOVED lines=9> */
[----:B------:R-:W2:Y:S01]  /*bf70*/  @P1 LDC R43, c[0x0][0x44c] ;  /* 0x00011300ff2b1b82 */ /* 0x000ea20000000800 */
[----:B------:R-:W-:Y:S01]  /*bf80*/  FMUL.FTZ R28, R51, UR4 ;  /* 0x00000004331c7c20 */ /* 0x000fe20008410000 */
[----:B------:R-:W-:Y:S01]  /*bf90*/  FMUL.FTZ R36, R54, UR4 ;  /* 0x0000000436247c20 */ /* 0x000fe20008410000 */
[----:B------:R-:W-:Y:S01]  /*bfa0*/  @P1 LOP3.LUT R16, R16, 0x80, RZ, 0xfc, !PT ;  /* 0x0000008010101812 */ /* 0x000fe200078efcff */
[----:B------:R-:W3:Y:S01]  /*bfb0*/  MUFU.TANH R3, R3 ;  /* 0x0000000300037308 */ /* 0x000ee20000002400 */
[C---:B------:R-:W-:Y:S01]  /*bfc0*/  IADD3 R40, -R189.reuse, R52, R184 ;  /* 0x00000034bd287210 */ /* 0x040fe20007ffe1b8 */
[----:B------:R-:W-:Y:S01]  /*bfd0*/  ULDC UR45, c[0x0][0x9dc] ;  /* 0x00027700002d7ab9 */ /* 0x000fe20000000800 */
[----:B------:R-:W-:Y:S01]  /*bfe0*/  LEA R46, R168, 0xffffffc0, 0x6 ;  /* 0xffffffc0a82e7811 */ /* 0x000fe200078e30ff */
[----:B------:R-:W4:Y:S01]  /*bff0*/  @P1 LDC R45, c[0x0][0x450] ;  /* 0x00011400ff2d1b82 */ /* 0x000f220000000800 */
[----:B------:R-:W-:Y:S01]  /*c000*/  ULOP3.LUT UR45, URZ, UR45, URZ, 0x33, !UPT ;  /* 0x0000002d3f2d7292 */ /* 0x000fe2000f8e333f */
[----:B------:R-:W-:Y:S01]  /*c010*/  IMAD.IADD R40, R40, 0x1, -R23 ;  /* 0x0000000128287824 */ /* 0x000fe200078e0a17 */
[----:B------:R-:W-:Y:S01]  /*c020*/  IADD3 R73, -R189, R184, -R46 ;  /* 0x000000b8bd497210 */ /* 0x000fe20007ffe92e */
[----:B------:R-:W0:Y:S01]  /*c030*/  MUFU.TANH R71, R71 ;  /* 0x0000004700477308 */ /* 0x000e220000002400 */
[----:B------:R-:W-:Y:S01]  /*c040*/  UP2UR UR48, UPR, URZ, 0x1 ;  /* 0x000000013f307883 */ /* 0x000fe20008000000 */
[----:B------:R-:W-:-:S02]  /*c050*/  VIADD R42, R40, UR46 ;  /* 0x0000002e282a7c36 */ /* 0x000fc40008000000 */
[----:B------:R-:W-:Y:S02]  /*c060*/  VIADD R44, R40, UR45 ;  /* 0x0000002d282c7c36 */ /* 0x000fe40008000000 */
[----:B------:R-:W-:Y:S02]  /*c070*/  VIADD R52, R52, 0xffffffff ;  /* 0xffffffff34347836 */ /* 0x000fe40000000000 */
[----:B------:R-:W0:Y:S01]  /*c080*/  MUFU.TANH R0, R0 ;  /* 0x0000000000007308 */ /* 0x000e220000002400 */
[----:B--2---:R-:W-:-:S04]  /*c090*/  @P1 IMAD.HI.U32 R34, R38, R43, RZ ;  /* 0x0000002b26221227 */ /* 0x004fc800078e00ff */
[----:B------:R-:W-:-:S03]  /*c0a0*/  FMUL.FTZ R43, R53, UR4 ;  /* 0x00000004352b7c20 */ /* 0x000fc60008410000 */
[----:B------:R-:W2:Y:S01]  /*c0b0*/  MUFU.TANH R13, R13 ;  /* 0x0000000d000d7308 */ /* 0x000ea20000002400 */
[----:B----4-:R-:W-:Y:S01]  /*c0c0*/  @P1 SHF.R.U32.HI R38, RZ, R45, R34 ;  /* 0x0000002dff261219 */ /* 0x010fe20000011622 */
[----:B------:R-:W-:Y:S01]  /*c0d0*/  FMUL.FTZ R34, R55, UR4 ;  /* 0x0000000437227c20 */ /* 0x000fe20008410000 */
[----:B------:R-:W-:Y:S01]  /*c0e0*/  PLOP3.LUT P1, PT, PT, PT, UP0, 0x40, 0x0 ;  /* 0x000000000000781c */ /* 0x000fe20003f2e808 */
[----:B------:R-:W-:-:S04]  /*c0f0*/  VIADD R45, R12, 0x28c40 ;  /* 0x00028c400c2d7836 */ /* 0x000fc80000000000 */
[----:B------:R-:W4:Y:S01]  /*c100*/  MUFU.TANH R27, R27 ;  /* 0x0000001b001b7308 */ /* 0x000f220000002400 */
[----:B------:R-:W1:Y:S01]  /*c110*/  SHFL.IDX PT, R49, R38, RZ, 0x1c1f ;  /* 0x001c1fff26317589 */ /* 0x000e6200000e0000 */
[----:B------:R-:W-:-:S06]  /*c120*/  PRMT R45, R186, 0x654, R45 ;  /* 0x00000654ba2d7816 */ /* 0x000fcc000000002d */
[----:B------:R-:W0:Y:S01]  /*c130*/  MUFU.TANH R29, R29 ;  /* 0x0000001d001d7308 */ /* 0x000e220000002400 */
[----:B------:R0:W-:Y:S07]  /*c140*/  SYNCS.ARRIVE.TRANS64.RED.A1T0 RZ, [R45+URZ], RZ ;  /* 0x000000ff2dff79a7 */ /* 0x0001ee000810043f */
[----:B------:R-:W0:Y:S08]  /*c150*/  MUFU.TANH R20, R20 ;  /* 0x0000001400147308 */ /* 0x000e300000002400 */
[----:B------:R-:W0:Y:S01]  /*c160*/  MUFU.TANH R15, R15 ;  /* 0x0000000f000f7308 */ /* 0x000e220000002400 */
[----:B-1----:R-:W-:Y:S01]  /*c170*/  VIADDMNMX R50, R49, R42, R73, PT ;  /* 0x0000002a31327246 */ /* 0x002fe20003800149 */
[----:B------:R-:W-:-:S06]  /*c180*/  IMAD.IADD R48, R44, 0x1, R49 ;  /* 0x000000012c307824 */ /* 0x000fcc00078e0231 */
[----:B------:R-:W1:Y:S08]  /*c190*/  MUFU.TANH R31, R31 ;  /* 0x0000001f001f7308 */ /* 0x000e700000002400 */
        /* <DEDUP_REMOVED lines=24> */
[----:B0-----:R-:W-:Y:S01]  /*c320*/  IADD3 R45, -R23, R184, R49 ;  /* 0x000000b8172d7210 */ /* 0x001fe20007ffe131 */
[----:B------:R-:W-:Y:S03]  /*c330*/  BSSY B0, `(.L_x_2668) ;  /* 0x0000010000007945 */ /* 0x000fe60003800000 */
[----:B------:R-:W-:-:S13]  /*c340*/  ISETP.GT.AND P1, PT, R45, -0x1, PT ;  /* 0xffffffff2d00780c */ /* 0x000fda0003f24270 */
[----:B------:R-:W-:Y:S05]  /*c350*/  @P1 BRA `(.L_x_2669) ;  /* 0x0000000000201947 */ /* 0x000fea0003800000 */
[----:B------:R-:W-:Y:S01]  /*c360*/  UISETP.NE.AND UP0, UPT, UR47, 0x1, UPT ;  /* 0x000000012f00788c */ /* 0x000fe2000bf05270 */
[----:B------:R-:W-:-:S05]  /*c370*/  LOP3.LUT R45, RZ, R45, RZ, 0x33, !PT ;  /* 0x0000002dff2d7212 */ /* 0x000fca00078e33ff */
[----:B------:R-:W-:-:S05]  /*c380*/  PLOP3.LUT P1, PT, PT, PT, UP0, 0x80, 0x0 ;  /* 0x000000000000781c */ /* 0x000fca0003f2f008 */
[----:B------:R-:W-:-:S08]  /*c390*/  @UP0 ULDC.64 UR4, c[0x0][0x9e8] ;  /* 0x00027a0000040ab9 */ /* 0x000fd00000000a00 */
[----:B------:R-:W-:-:S05]  /*c3a0*/  @P1 IMAD.HI.U32 R40, R45, UR4, RZ ;  /* 0x000000042d281c27 */ /* 0x000fca000f8e00ff */
[----:B------:R-:W-:-:S04]  /*c3b0*/  @P1 SHF.R.U32.HI R45, RZ, UR5, R40 ;  /* 0x00000005ff2d1c19 */ /* 0x000fc80008011628 */
[----:B------:R-:W-:Y:S01]  /*c3c0*/  LOP3.LUT R45, RZ, R45, RZ, 0x33, !PT ;  /* 0x0000002dff2d7212 */ /* 0x000fe200078e33ff */
[----:B------:R-:W-:Y:S06]  /*c3d0*/  BRA `(.L_x_2670) ;  /* 0x0000000000147947 */ /* 0x000fec0003800000 */
.L_x_2669:
[----:B------:R-:W-:-:S06]  /*c3e0*/  UISETP.NE.AND UP0, UPT, UR47, 0x1, UPT ;  /* 0x000000012f00788c */ /* 0x000fcc000bf05270 */
[----:B------:R-:W-:-:S05]  /*c3f0*/  PLOP3.LUT P1, PT, PT, PT, UP0, 0x80, 0x0 ;  /* 0x000000000000781c */ /* 0x000fca0003f2f008 */
[----:B------:R-:W-:-:S08]  /*c400*/  @UP0 ULDC.64 UR4, c[0x0][0x9e8] ;  /* 0x00027a0000040ab9 */ /* 0x000fd00000000a00 */
[----:B------:R-:W-:-:S05]  /*c410*/  @P1 IMAD.HI.U32 R40, R45, UR4, RZ ;  /* 0x000000042d281c27 */ /* 0x000fca000f8e00ff */
[----:B------:R-:W-:-:S07]  /*c420*/  @P1 SHF.R.U32.HI R45, RZ, UR5, R40 ;  /* 0x00000005ff2d1c19 */ /* 0x000fce0008011628 */
.L_x_2670:
[----:B------:R-:W-:Y:S05]  /*c430*/  BSYNC B0 ;  /* 0x0000000000007941 */ /* 0x000fea0003800000 */
.L_x_2668:
[----:B------:R-:W-:-:S04]  /*c440*/  IMAD R40, R45, UR47, -R46 ;  /* 0x0000002f2d287c24 */ /* 0x000fc8000f8e0a2e */
[----:B------:R-:W-:-:S05]  /*c450*/  IMAD.IADD R45, R40, 0x1, -R189 ;  /* 0x00000001282d7824 */ /* 0x000fca00078e0abd */
[----:B------:R-:W-:Y:S02]  /*c460*/  VIMNMX R48, R48, R45, !PT ;  /* 0x0000002d30307248 */ /* 0x000fe40007fe0100 */
[----:B------:R-:W-:-:S07]  /*c470*/  VIADDMNMX R50, R45, UR47, R50, PT ;  /* 0x0000002f2d327c46 */ /* 0x000fce000b800132 */
.L_x_2667:
[C---:B------:R-:W-:Y:S01]  /*c480*/  ISETP.GE.AND P1, PT, R52.reuse, 0x2, PT ;  /* 0x000000023400780c */ /* 0x040fe20003f26270 */
[----:B------:R-:W-:Y:S01]  /*c490*/  UISETP.NE.AND UP0, UPT, UR48, URZ, UPT ;  /* 0x0000003f3000728c */ /* 0x000fe2000bf05270 */
[----:B------:R-:W-:Y:S02]  /*c4a0*/  ISETP.GE.AND P5, PT, R52, 0xa, PT ;  /* 0x0000000a3400780c */ /* 0x000fe40003fa6270 */
[----:B------:R-:W-:Y:S02]  /*c4b0*/  ISETP.GT.AND P3, PT, R48, 0x1, !P1 ;  /* 0x000000013000780c */ /* 0x000fe40004f64270 */
[----:B------:R-:W-:Y:S02]  /*c4c0*/  ISETP.GE.AND P2, PT, R52, 0x9, PT ;  /* 0x000000093400780c */ /* 0x000fe40003f46270 */
[----:B------:R-:W-:Y:S02]  /*c4d0*/  ISETP.LT.OR P3, PT, R50, 0x2, P3 ;  /* 0x000000023200780c */ /* 0x000fe40001f61670 */
[----:B------:R-:W-:-:S02]  /*c4e0*/  P2R R66, PR, RZ, 0x20 ;  /* 0x00000020ff427803 */ /* 0x000fc40000000000 */
[----:B0-----:R-:W-:Y:S02]  /*c4f0*/  FSEL R71, R71, -INF , !P3 ;  /* 0xff80000047477808 */ /* 0x001fe40005800000 */
[C---:B------:R-:W-:Y:S02]  /*c500*/  ISETP.GT.AND P3, PT, R48.reuse, 0x9, !P5 ;  /* 0x000000093000780c */ /* 0x040fe40006f64270 */
[----:B------:R-:W-:Y:S02]  /*c510*/  ISETP.GT.AND P4, PT, R48, 0x8, !P2 ;  /* 0x000000083000780c */ /* 0x000fe40005784270 */
[----:B------:R-:W-:Y:S02]  /*c520*/  ISETP.LT.OR P3, PT, R50, 0xa, P3 ;  /* 0x0000000a3200780c */ /* 0x000fe40001f61670 */
[----:B------:R-:W-:Y:S02]  /*c530*/  ISETP.GE.AND P5, PT, R52, 0x11, PT ;  /* 0x000000113400780c */ /* 0x000fe40003fa6270 */
[----:B------:R-:W-:-:S02]  /*c540*/  FSEL R47, R29, -INF , !P3 ;  /* 0xff8000001d2f7808 */ /* 0x000fc40005800000 */
[----:B------:R-:W-:Y:S02]  /*c550*/  ISETP.LT.OR P4, PT, R50, 0x9, P4 ;  /* 0x000000093200780c */ /* 0x000fe40002781670 */
[----:B------:R-:W-:Y:S02]  /*c560*/  ISETP.GT.AND P3, PT, R48, 0x10, !P5 ;  /* 0x000000103000780c */ /* 0x000fe40006f64270 */
[----:B------:R-:W-:Y:S02]  /*c570*/  FSEL R45, R27, -INF , !P4 ;  /* 0xff8000001b2d7808 */ /* 0x000fe40006000000 */
        /* <DEDUP_REMOVED lines=43> */
[C---:B------:R-:W-:Y:S02]  /*c830*/  ISETP.GE.AND P3, PT, R52.reuse, 0x32, PT ;  /* 0x000000323400780c */ /* 0x040fe40003f66270 */
[----:B------:R-:W-:-:S02]  /*c840*/  ISETP.GE.AND P6, PT, R52, 0x1, PT ;  /* 0x000000013400780c */ /* 0x000fc40003fc6270 */
[----:B------:R-:W-:Y:S02]  /*c850*/  ISETP.GT.AND P4, PT, R48, 0x31, !P3 ;  /* 0x000000313000780c */ /* 0x000fe40005f84270 */
[----:B------:R-:W-:Y:S02]  /*c860*/  P2R R27, PR, RZ, 0x40 ;  /* 0x00000040ff1b7803 */ /* 0x000fe40000000000 */
[----:B------:R-:W-:-:S04]  /*c870*/  ISETP.LT.OR P4, PT, R50, 0x32, P4 ;  /* 0x000000323200780c */ /* 0x000fc80002781670 */
[----:B------:R-:W-:Y:S02]  /*c880*/  FSEL R69, R69, -INF , !P4 ;  /* 0xff80000045457808 */ /* 0x000fe40006000000 */
[----:B------:R-:W-:-:S04]  /*c890*/  ISETP.GE.AND P4, PT, R52, 0x39, PT ;  /* 0x000000393400780c */ /* 0x000fc80003f86270 */
[----:B------:R-:W-:-:S04]  /*c8a0*/  ISETP.GT.AND P5, PT, R48, 0x38, !P4 ;  /* 0x000000383000780c */ /* 0x000fc800067a4270 */
[----:B------:R-:W-:-:S04]  /*c8b0*/  ISETP.LT.OR P5, PT, R50, 0x39, P5 ;  /* 0x000000393200780c */ /* 0x000fc80002fa1670 */
[----:B------:R-:W-:Y:S02]  /*c8c0*/  FSEL R41, R41, -INF , !P5 ;  /* 0xff80000029297808 */ /* 0x000fe40006800000 */
[----:B------:R-:W-:Y:S02]  /*c8d0*/  ISETP.GT.AND P5, PT, R48, RZ, !P6 ;  /* 0x000000ff3000720c */ /* 0x000fe400077a4270 */
[----:B------:R-:W-:Y:S02]  /*c8e0*/  ISETP.GE.AND P6, PT, R52, 0x3a, PT ;  /* 0x0000003a3400780c */ /* 0x000fe40003fc6270 */
[----:B------:R-:W-:-:S04]  /*c8f0*/  ISETP.LT.OR P5, PT, R50, 0x1, P5 ;  /* 0x000000013200780c */ /* 0x000fc80002fa1670 */
[----:B------:R-:W-:Y:S02]  /*c900*/  FSEL R40, R3, -INF , !P5 ;  /* 0xff80000003287808 */ /* 0x000fe40006800000 */
[----:B------:R-:W-:Y:S01]  /*c910*/  ISETP.GT.AND P5, PT, R48, 0x39, !P6 ;  /* 0x000000393000780c */ /* 0x000fe200077a4270 */
[----:B------:R-:W0:Y:S03]  /*c920*/  SHFL.IDX PT, R3, R38, 0x1, 0x1c1f ;  /* 0x003c1f0026037f89 */ /* 0x000e2600000e0000 */
[----:B------:R-:W-:-:S04]  /*c930*/  ISETP.LT.OR P5, PT, R50, 0x3a, P5 ;  /* 0x0000003a3200780c */ /* 0x000fc80002fa1670 */
[----:B------:R-:W-:Y:S02]  /*c940*/  FSEL R43, R43, -INF , !P5 ;  /* 0xff8000002b2b7808 */ /* 0x000fe40006800000 */
[----:B------:R-:W-:Y:S02]  /*c950*/  PLOP3.LUT P5, PT, PT, PT, UP0, 0x40, 0x0 ;  /* 0x000000000000781c */ /* 0x000fe40003fae808 */
[----:B0-----:R-:W-:Y:S01]  /*c960*/  VIADDMNMX R42, R3, R42, R73, PT ;  /* 0x0000002a032a7246 */ /* 0x001fe20003800149 */
[----:B------:R-:W-:-:S10]  /*c970*/  IMAD.IADD R44, R44, 0x1, R3 ;  /* 0x000000012c2c7824 */ /* 0x000fd400078e0203 */
[----:B------:R-:W-:Y:S05]  /*c980*/  @P5 BRA `(.L_x_2671) ;  /* 0x0000000000605947 */ /* 0x000fea0003800000 */
[----:B------:R-:W-:Y:S01]  /*c990*/  IADD3 R3, -R23, R184, R3 ;  /* 0x000000b817037210 */ /* 0x000fe20007ffe103 */
[----:B------:R-:W-:Y:S03]  /*c9a0*/  BSSY B0, `(.L_x_2672) ;  /* 0x0000012000007945 */ /* 0x000fe60003800000 */
[----:B------:R-:W-:-:S13]  /*c9b0*/  ISETP.GT.AND P5, PT, R3, -0x1, PT ;  /* 0xffffffff0300780c */ /* 0x000fda0003fa4270 */
[----:B------:R-:W-:Y:S05]  /*c9c0*/  @P5 BRA `(.L_x_2673) ;  /* 0x0000000000245947 */ /* 0x000fea0003800000 */
[----:B------:R-:W-:Y:S01]  /*c9d0*/  UISETP.NE.AND UP0, UPT, UR47, 0x1, UPT ;  /* 0x000000012f00788c */ /* 0x000fe2000bf05270 */
[----:B------:R-:W-:-:S05]  /*c9e0*/  LOP3.LUT R3, RZ, R3, RZ, 0x33, !PT ;  /* 0x00000003ff037212 */ /* 0x000fca00078e33ff */
[----:B------:R-:W-:-:S05]  /*c9f0*/  PLOP3.LUT P5, PT, PT, PT, UP0, 0x80, 0x0 ;  /* 0x000000000000781c */ /* 0x000fca0003faf008 */
[----:B------:R-:W-:-:S08]  /*ca00*/  @UP0 ULDC.64 UR4, c[0x0][0x9e8] ;  /* 0x00027a0000040ab9 */ /* 0x000fd00000000a00 */
[----:B------:R-:W-:Y:S01]  /*ca10*/  @P5 IMAD.HI.U32 R29, R3, UR4, RZ ;  /* 0x00000004031d5c27 */ /* 0x000fe2000f8e00ff */
[----:B------:R-:W-:-:S13]  /*ca20*/  PLOP3.LUT P5, PT, PT, PT, UP0, 0x80, 0x0 ;  /* 0x000000000000781c */ /* 0x000fda0003faf008 */
[----:B------:R-:W-:-:S04]  /*ca30*/  @P5 SHF.R.U32.HI R3, RZ, UR5, R29 ;  /* 0x00000005ff035c19 */ /* 0x000fc8000801161d */
[----:B------:R-:W-:Y:S01]  /*ca40*/  LOP3.LUT R3, RZ, R3, RZ, 0x33, !PT ;  /* 0x00000003ff037212 */ /* 0x000fe200078e33ff */
[----:B------:R-:W-:Y:S06]  /*ca50*/  BRA `(.L_x_2674) ;  /* 0x0000000000187947 */ /* 0x000fec0003800000 */
.L_x_2673:
[----:B------:R-:W-:-:S06]  /*ca60*/  UISETP.NE.AND UP0, UPT, UR47, 0x1, UPT ;  /* 0x000000012f00788c */ /* 0x000fcc000bf05270 */
[----:B------:R-:W-:-:S05]  /*ca70*/  PLOP3.LUT P5, PT, PT, PT, UP0, 0x80, 0x0 ;  /* 0x000000000000781c */ /* 0x000fca0003faf008 */
[----:B------:R-:W-:-:S08]  /*ca80*/  @UP0 ULDC.64 UR4, c[0x0][0x9e8] ;  /* 0x00027a0000040ab9 */ /* 0x000fd00000000a00 */
[----:B------:R-:W-:Y:S01]  /*ca90*/  @P5 IMAD.HI.U32 R29, R3, UR4, RZ ;  /* 0x00000004031d5c27 */ /* 0x000fe2000f8e00ff */
[----:B------:R-:W-:-:S13]  /*caa0*/  PLOP3.LUT P5, PT, PT, PT, UP0, 0x80, 0x0 ;  /* 0x000000000000781c */ /* 0x000fda0003faf008 */
[----:B------:R-:W-:-:S07]  /*cab0*/  @P5 SHF.R.U32.HI R3, RZ, UR5, R29 ;  /* 0x00000005ff035c19 */ /* 0x000fce000801161d */
.L_x_2674:
[----:B------:R-:W-:Y:S05]  /*cac0*/  BSYNC B0 ;  /* 0x0000000000007941 */ /* 0x000fea0003800000 */
.L_x_2672:
[----:B------:R-:W-:-:S04]  /*cad0*/  IMAD R46, R3, UR47, -R46 ;  /* 0x0000002f032e7c24 */ /* 0x000fc8000f8e0a2e */
[----:B------:R-:W-:-:S05]  /*cae0*/  IMAD.IADD R3, R46, 0x1, -R189 ;  /* 0x000000012e037824 */ /* 0x000fca00078e0abd */
[----:B------:R-:W-:Y:S02]  /*caf0*/  VIMNMX R44, R44, R3, !PT ;  /* 0x000000032c2c7248 */ /* 0x000fe40007fe0100 */
[----:B------:R-:W-:-:S07]  /*cb00*/  VIADDMNMX R42, R3, UR47, R42, PT ;  /* 0x0000002f032a7c46 */ /* 0x000fce000b80012a */
.L_x_2671:
[----:B------:R-:W-:Y:S01]  /*cb10*/  BAR.SYNC.DEFER_BLOCKING 0xf, 0x100 ;  /* 0x03c4000000007b1d */ /* 0x000fe20000010000 */
[----:B------:R-:W-:Y:S02]  /*cb20*/  ISETP.GT.AND P1, PT, R44, 0x1, !P1 ;  /* 0x000000012c00780c */ /* 0x000fe40004f24270 */
[----:B------:R-:W-:Y:S02]  /*cb30*/  ISETP.NE.AND P5, PT, R27, RZ, PT ;  /* 0x000000ff1b00720c */ /* 0x000fe40003fa5270 */
[----:B------:R-:W-:Y:S01]  /*cb40*/  ISETP.LT.OR P1, PT, R42, 0x2, P1 ;  /* 0x000000022a00780c */ /* 0x000fe20000f21670 */
[----:B------:R-:W-:Y:S01]  /*cb50*/  ULDC UR4, c[0x0][0x988] ;  /* 0x0002620000047ab9 */ /* 0x000fe20000000800 */
[----:B------:R-:W-:Y:S02]  /*cb60*/  ISETP.GT.AND P2, PT, R44, 0x8, !P2 ;  /* 0x000000082c00780c */ /* 0x000fe40005744270 */
[----:B------:R-:W-:Y:S02]  /*cb70*/  FSEL R29, R13, -INF , !P1 ;  /* 0xff8000000d1d7808 */ /* 0x000fe40004800000 */
[----:B------:R-:W-:-:S02]  /*cb80*/  ISETP.NE.AND P1, PT, R66, RZ, PT ;  /* 0x000000ff4200720c */ /* 0x000fc40003f25270 */
[----:B------:R-:W-:Y:S02]  /*cb90*/  ISETP.LT.OR P2, PT, R42, 0x9, P2 ;  /* 0x000000092a00780c */ /* 0x000fe40001741670 */
[----:B------:R-:W-:Y:S02]  /*cba0*/  ISETP.GT.AND P1, PT, R44, 0x9, !P1 ;  /* 0x000000092c00780c */ /* 0x000fe40004f24270 */
[----:B------:R-:W-:Y:S01]  /*cbb0*/  FSEL R3, R20, -INF , !P2 ;  /* 0xff80000014037808 */ /* 0x000fe20005000000 */
[----:B------:R-:W-:Y:S01]  /*cbc0*/  IMAD.U32 R20, RZ, RZ, UR4 ;  /* 0x00000004ff147e24 */ /* 0x000fe2000f8e00ff */
[----:B------:R-:W-:Y:S02]  /*cbd0*/  ISETP.LT.OR P1, PT, R42, 0xa, P1 ;  /* 0x0000000a2a00780c */ /* 0x000fe40000f21670 */
[----:B------:R-:W-:Y:S02]  /*cbe0*/  ISETP.NE.AND P2, PT, R31, RZ, PT ;  /* 0x000000ff1f00720c */ /* 0x000fe40003f45270 */
[----:B------:R-:W-:-:S02]  /*cbf0*/  FSEL R27, R15, -INF , !P1 ;  /* 0xff8000000f1b7808 */ /* 0x000fc40004800000 */
[----:B------:R-:W-:Y:S02]  /*cc00*/  ISETP.NE.AND P1, PT, R64, RZ, PT ;  /* 0x000000ff4000720c */ /* 0x000fe40003f25270 */
[C---:B------:R-:W-:Y:S02]  /*cc10*/  ISETP.GT.AND P3, PT, R44.reuse, 0x31, !P3 ;  /* 0x000000312c00780c */ /* 0x040fe40005f64270 */
[C---:B------:R-:W-:Y:S02]  /*cc20*/  ISETP.GT.AND P1, PT, R44.reuse, 0x10, !P1 ;  /* 0x000000102c00780c */ /* 0x040fe40004f24270 */
[----:B------:R-:W-:Y:S02]  /*cc30*/  ISETP.GT.AND P4, PT, R44, 0x38, !P4 ;  /* 0x000000382c00780c */ /* 0x000fe40006784270 */
[C---:B------:R-:W-:Y:S02]  /*cc40*/  ISETP.LT.OR P1, PT, R42.reuse, 0x11, P1 ;  /* 0x000000112a00780c */ /* 0x040fe40000f21670 */
[----:B------:R-:W-:-:S02]  /*cc50*/  ISETP.LT.OR P3, PT, R42, 0x32, P3 ;  /* 0x000000322a00780c */ /* 0x000fc40001f61670 */
[----:B------:R-:W-:Y:S02]  /*cc60*/  FSEL R31, R24, -INF , !P1 ;  /* 0xff800000181f7808 */ /* 0x000fe40004800000 */
[----:B------:R-:W-:Y:S02]  /*cc70*/  ISETP.NE.AND P1, PT, R62, RZ, PT ;  /* 0x000000ff3e00720c */ /* 0x000fe40003f25270 */
[C---:B------:R-:W-:Y:S02]  /*cc80*/  ISETP.GT.AND P6, PT, R44.reuse, 0x39, !P6 ;  /* 0x000000392c00780c */ /* 0x040fe400077c4270 */
[----:B------:R-:W-:Y:S02]  /*cc90*/  ISETP.GT.AND P1, PT, R44, 0x11, !P1 ;  /* 0x000000112c00780c */ /* 0x000fe40004f24270 */
[C---:B------:R-:W-:Y:S02]  /*cca0*/  ISETP.LT.OR P4, PT, R42.reuse, 0x39, P4 ;  /* 0x000000392a00780c */ /* 0x040fe40002781670 */
[----:B------:R-:W-:-:S02]  /*ccb0*/  ISETP.LT.OR P1, PT, R42, 0x12, P1 ;  /* 0x000000122a00780c */ /* 0x000fc40000f21670 */
[----:B------:R-:W-:Y:S02]  /*ccc0*/  FSEL R77, R28, -INF , !P3 ;  /* 0xff8000001c4d7808 */ /* 0x000fe40005800000 */
[----:B------:R-:W-:Y:S02]  /*ccd0*/  FSEL R21, R21, -INF , !P1 ;  /* 0xff80000015157808 */ /* 0x000fe40004800000 */
[----:B------:R-:W-:Y:S02]  /*cce0*/  ISETP.NE.AND P1, PT, R33, RZ, PT ;  /* 0x000000ff2100720c */ /* 0x000fe40003f25270 */
[----:B------:R-:W-:Y:S02]  /*ccf0*/  ISETP.LT.OR P6, PT, R42, 0x3a, P6 ;  /* 0x0000003a2a00780c */ /* 0x000fe400037c1670 */
[----:B------:R-:W-:Y:S02]  /*cd00*/  ISETP.GT.AND P1, PT, R44, 0x18, !P1 ;  /* 0x000000182c00780c */ /* 0x000fe40004f24270 */
[----:B------:R-:W-:-:S02]  /*cd10*/  FSEL R79, R36, -INF , !P4 ;  /* 0xff800000244f7808 */ /* 0x000fc40006000000 */
[----:B------:R-:W-:Y:S02]  /*cd20*/  ISETP.LT.OR P1, PT, R42, 0x19, P1 ;  /* 0x000000192a00780c */ /* 0x000fe40000f21670 */
[----:B------:R-:W-:Y:S02]  /*cd30*/  FSEL R81, R34, -INF , !P6 ;  /* 0xff80000022517808 */ /* 0x000fe40007000000 */
        /* <DEDUP_REMOVED lines=17> */
[----:B------:R-:W-:Y:S02]  /*ce50*/  ISETP.GT.AND P1, PT, R44, RZ, !P5 ;  /* 0x000000ff2c00720c */ /* 0x000fe40006f24270 */
[----:B------:R-:W-:Y:S02]  /*ce60*/  ISETP.NE.AND P5, PT, R58, RZ, PT ;  /* 0x000000ff3a00720c */ /* 0x000fe40003fa5270 */
[----:B------:R-:W-:-:S04]  /*ce70*/  ISETP.LT.OR P1, PT, R42, 0x1, P1 ;  /* 0x000000012a00780c */ /* 0x000fc80000f21670 */
[----:B------:R-:W-:Y:S02]  /*ce80*/  FSEL R24, R0, -INF , !P1 ;  /* 0xff80000000187808 */ /* 0x000fe40004800000 */
[----:B------:R-:W-:Y:S02]  /*ce90*/  FMNMX.FTZ R0, R40, R71, !PT ;  /* 0x0000004728007209 */ /* 0x000fe40007810000 */
[----:B------:R-:W-:Y:S02]  /*cea0*/  ISETP.GT.AND P1, PT, R44, 0x29, !P2 ;  /* 0x000000292c00780c */ /* 0x000fe40005724270 */
[----:B------:R-:W-:Y:S02]  /*ceb0*/  FMNMX.FTZ R0, R45, R0, !PT ;  /* 0x000000002d007209 */ /* 0x000fe40007810000 */
[----:B------:R-:W-:Y:S02]  /*cec0*/  ISETP.LT.OR P1, PT, R42, 0x2a, P1 ;  /* 0x0000002a2a00780c */ /* 0x000fe40000f21670 */
[----:B------:R-:W-:-:S02]  /*ced0*/  FMNMX.FTZ R0, R47, R0, !PT ;  /* 0x000000002f007209 */ /* 0x000fc40007810000 */
[----:B------:R-:W-:Y:S02]  /*cee0*/  ISETP.GT.AND P2, PT, R44, 0x30, !P5 ;  /* 0x000000302c00780c */ /* 0x000fe40006f44270 */
[----:B------:R-:W-:Y:S02]  /*cef0*/  FMNMX.FTZ R0, R49, R0, !PT ;  /* 0x0000000031007209 */ /* 0x000fe40007810000 */
[----:B------:R-:W-:Y:S02]  /*cf00*/  FSEL R73, R30, -INF , !P1 ;  /* 0xff8000001e497808 */ /* 0x000fe40004800000 */
[----:B------:R-:W-:Y:S02]  /*cf10*/  FMNMX.FTZ R0, R51, R0, !PT ;  /* 0x0000000033007209 */ /* 0x000fe40007810000 */
[----:B------:R-:W-:Y:S02]  /*cf20*/  ISETP.LT.OR P2, PT, R42, 0x31, P2 ;  /* 0x000000312a00780c */ /* 0x000fe40001741670 */
[----:B------:R-:W-:-:S02]  /*cf30*/  FMNMX.FTZ R0, R53, R0, !PT ;  /* 0x0000000035007209 */ /* 0x000fc40007810000 */
[----:B------:R-:W-:Y:S02]  /*cf40*/  FSEL R75, R32, -INF , !P2 ;  /* 0xff800000204b7808 */ /* 0x000fe40005000000 */
[----:B------:R-:W-:-:S04]  /*cf50*/  FMNMX.FTZ R0, R55, R0, !PT ;  /* 0x0000000037007209 */ /* 0x000fc80007810000 */
[----:B------:R-:W-:-:S04]  /*cf60*/  FMNMX.FTZ R0, R59, R0, !PT ;  /* 0x000000003b007209 */ /* 0x000fc80007810000 */
[----:B------:R-:W-:-:S04]  /*cf70*/  FMNMX.FTZ R0, R61, R0, !PT ;  /* 0x000000003d007209 */ /* 0x000fc80007810000 */
[----:B------:R-:W-:-:S04]  /*cf80*/  FMNMX.FTZ R0, R63, R0, !PT ;  /* 0x000000003f007209 */ /* 0x000fc80007810000 */
[----:B------:R-:W-:-:S04]  /*cf90*/  FMNMX.FTZ R0, R65, R0, !PT ;  /* 0x0000000041007209 */ /* 0x000fc80007810000 */
[----:B------:R-:W-:-:S04]  /*cfa0*/  FMNMX.FTZ R0, R67, R0, !PT ;  /* 0x0000000043007209 */ /* 0x000fc80007810000 */
[----:B------:R-:W-:-:S04]  /*cfb0*/  FMNMX.FTZ R0, R69, R0, !PT ;  /* 0x0000000045007209 */ /* 0x000fc80007810000 */
[----:B------:R-:W-:-:S04]  /*cfc0*/  FMNMX.FTZ R0, R41, R0, !PT ;  /* 0x0000000029007209 */ /* 0x000fc80007810000 */
[----:B------:R-:W-:-:S05]  /*cfd0*/  FMNMX.FTZ R15, R43, R0, !PT ;  /* 0x000000002b0f7209 */ /* 0x000fca0007810000 */
[----:B------:R-:W0:Y:S02]  /*cfe0*/  SHFL.BFLY PT, R0, R15, 0x2, 0x1f ;  /* 0x0c401f000f007f89 */ /* 0x000e2400000e0000 */
        /* <DEDUP_REMOVED lines=12> */
[----:B------:R-:W-:Y:S01]  /*d0b0*/  FMUL.FTZ R30, R13, R20 ;  /* 0x000000140d1e7220 */ /* 0x000fe20000410000 */
[----:B------:R-:W-:-:S04]  /*d0c0*/  FMNMX.FTZ R0, R37, R0, !PT ;  /* 0x0000000025007209 */ /* 0x000fc80007810000 */
[----:B------:R-:W-:Y:S02]  /*d0d0*/  FMNMX.FTZ R0, R39, R0, !PT ;  /* 0x0000000027007209 */ /* 0x000fe40007810000 */
        /* <DEDUP_REMOVED lines=18> */
[-CC-:B------:R-:W-:Y:S01]  /*d200*/  FFMA.FTZ R45, R69, R20.reuse, -R30.reuse ;  /* 0x00000014452d7223 */ /* 0x180fe2000001081e */
[----:B------:R-:W-:Y:S01]  /*d210*/  MUFU.EX2 R164, R164 ;  /* 0x000000a400a47308 */ /* 0x000fe20000000800 */
[----:B------:R-:W0:Y:S07]  /*d220*/  SHFL.BFLY PT, R15, R0, 0x2, 0x1f ;  /* 0x0c401f00000f7f89 */ /* 0x000e2e00000e0000 */
[----:B------:R-:W1:Y:S08]  /*d230*/  MUFU.EX2 R71, R71 ;  /* 0x0000004700477308 */ /* 0x000e700000000800 */
[----:B------:R-:W2:Y:S08]  /*d240*/  MUFU.EX2 R166, R166 ;  /* 0x000000a600a67308 */ /* 0x000eb00000000800 */
[----:B------:R-:W3:Y:S01]  /*d250*/  MUFU.EX2 R47, R47 ;  /* 0x0000002f002f7308 */ /* 0x000ee20000000800 */
[----:B0-----:R-:W-:Y:S01]  /*d260*/  FMNMX.FTZ R28, R0, R15, !PT ;  /* 0x0000000f001c7209 */ /* 0x001fe20007810000 */
[----:B------:R-:W-:-:S04]  /*d270*/  FFMA.FTZ R0, R65, R20, -R30 ;  /* 0x0000001441007223 */ /* 0x000fc8000001081e */
[----:B------:R-:W0:Y:S02]  /*d280*/  SHFL.BFLY PT, R15, R28, 0x1, 0x1f ;  /* 0x0c201f001c0f7f89 */ /* 0x000e2400000e0000 */
[----:B------:R-:W4:Y:S08]  /*d290*/  MUFU.EX2 R160, R160 ;  /* 0x000000a000a07308 */ /* 0x000f300000000800 */
[----:B------:R-:W4:Y:S08]  /*d2a0*/  MUFU.EX2 R49, R49 ;  /* 0x0000003100317308 */ /* 0x000f300000000800 */
[----:B------:R-:W4:Y:S01]  /*d2b0*/  MUFU.EX2 R162, R162 ;  /* 0x000000a200a27308 */ /* 0x000f220000000800 */
[----:B0-----:R-:W-:Y:S01]  /*d2c0*/  FMNMX.FTZ R15, R28, R15, !PT ;  /* 0x0000000f1c0f7209 */ /* 0x001fe20007810000 */
[-CC-:B------:R-:W-:Y:S01]  /*d2d0*/  FFMA.FTZ R28, R41, R20.reuse, -R30.reuse ;  /* 0x00000014291c7223 */ /* 0x180fe2000001081e */
[----:B------:R-:W-:-:S05]  /*d2e0*/  FFMA.FTZ R41, R43, R20, -R30 ;  /* 0x000000142b297223 */ /* 0x000fca000001081e */
[----:B------:R-:W-:Y:S01]  /*d2f0*/  MUFU.EX2 R51, R51 ;  /* 0x0000003300337308 */ /* 0x000fe20000000800 */
[C---:B------:R-:W-:Y:S01]  /*d300*/  FSETP.NEU.FTZ.AND P1, PT, R15.reuse, -INF , PT ;  /* 0xff8000000f00780b */ /* 0x040fe20003f3d000 */
[----:B------:R-:W-:-:S05]  /*d310*/  FMUL.FTZ R32, R15, R20 ;  /* 0x000000140f207220 */ /* 0x000fca0000410000 */
[----:B------:R-:W-:Y:S01]  /*d320*/  FSEL R30, R32, RZ, P1 ;  /* 0x000000ff201e7208 */ /* 0x000fe20000800000 */
[----:B------:R-:W-:Y:S04]  /*d330*/  MUFU.EX2 R156, R156 ;  /* 0x0000009c009c7308 */ /* 0x000fe80000000800 */
[-CC-:B------:R-:W-:Y:S01]  /*d340*/  FFMA.FTZ R165, R24, R20.reuse, -R30.reuse ;  /* 0x0000001418a57223 */ /* 0x180fe2000001081e */
[-CC-:B------:R-:W-:Y:S01]  /*d350*/  FFMA.FTZ R24, R29, R20.reuse, -R30.reuse ;  /* 0x000000141d187223 */ /* 0x180fe2000001081e */
[-CC-:B------:R-:W-:Y:S01]  /*d360*/  FFMA.FTZ R167, R3, R20.reuse, -R30.reuse ;  /* 0x0000001403a77223 */ /* 0x180fe2000001081e */
[-CC-:B------:R-:W-:Y:S01]  /*d370*/  FFMA.FTZ R32, R27, R20.reuse, -R30.reuse ;  /* 0x000000141b207223 */ /* 0x180fe2000001081e */
[-CC-:B------:R-:W-:Y:S01]  /*d380*/  FFMA.FTZ R161, R31, R20.reuse, -R30.reuse ;  /* 0x000000141fa17223 */ /* 0x180fe2000001081e */
[-CC-:B------:R-:W-:Y:S01]  /*d390*/  FFMA.FTZ R34, R21, R20.reuse, -R30.reuse ;  /* 0x0000001415227223 */ /* 0x180fe2000001081e */
[----:B------:R-:W-:Y:S01]  /*d3a0*/  MUFU.EX2 R165, R165 ;  /* 0x000000a500a57308 */ /* 0x000fe20000000800 */
[-CC-:B------:R-:W-:Y:S01]  /*d3b0*/  FFMA.FTZ R163, R33, R20.reuse, -R30.reuse ;  /* 0x0000001421a37223 */ /* 0x180fe2000001081e */
[-CC-:B------:R-:W-:Y:S01]  /*d3c0*/  FFMA.FTZ R36, R25, R20.reuse, -R30.reuse ;  /* 0x0000001419247223 */ /* 0x180fe2000001081e */
[----:B-1----:R-:W-:Y:S01]  /*d3d0*/  FADD.FTZ R25, R164, R71 ;  /* 0x00000047a4197221 */ /* 0x002fe20000010000 */
[-CC-:B------:R-:W-:Y:S01]  /*d3e0*/  FFMA.FTZ R157, R35, R20.reuse, -R30.reuse ;  /* 0x00000014239d7223 */ /* 0x180fe2000001081e */
[-CC-:B------:R-:W-:Y:S01]  /*d3f0*/  FFMA.FTZ R40, R37, R20.reuse, -R30.reuse ;  /* 0x0000001425287223 */ /* 0x180fe2000001081e */
[-CC-:B------:R-:W-:Y:S01]  /*d400*/  FFMA.FTZ R38, R39, R20.reuse, -R30.reuse ;  /* 0x0000001427267223 */ /* 0x180fe2000001081e */
[----:B--2---:R-:W-:Y:S01]  /*d410*/  FADD.FTZ R42, R166, R25 ;  /* 0x00000019a62a7221 */ /* 0x004fe20000010000 */
[----:B------:R-:W0:Y:S01]  /*d420*/  MUFU.EX2 R24, R24 ;  /* 0x0000001800187308 */ /* 0x000e220000000800 */
[-CC-:B------:R-:W-:Y:S01]  /*d430*/  FFMA.FTZ R3, R73, R20.reuse, -R30.reuse ;  /* 0x0000001449037223 */ /* 0x180fe2000001081e */
[-C--:B------:R-:W-:Y:S01]  /*d440*/  FFMA.FTZ R21, R75, R20.reuse, -R30 ;  /* 0x000000144b157223 */ /* 0x080fe2000001081e */
[----:B---3--:R-:W-:Y:S01]  /*d450*/  FADD.FTZ R27, R47, R42 ;  /* 0x0000002a2f1b7221 */ /* 0x008fe20000010000 */
[-CC-:B------:R-:W-:Y:S01]  /*d460*/  FFMA.FTZ R42, R77, R20.reuse, -R30.reuse ;  /* 0x000000144d2a7223 */ /* 0x180fe2000001081e */
[-CC-:B------:R-:W-:Y:S01]  /*d470*/  FFMA.FTZ R79, R79, R20.reuse, -R30.reuse ;  /* 0x000000144f4f7223 */ /* 0x180fe2000001081e */
[----:B------:R-:W-:Y:S01]  /*d480*/  FFMA.FTZ R30, R81, R20, -R30 ;  /* 0x00000014511e7223 */ /* 0x000fe2000001081e */
[----:B----4-:R-:W-:Y:S01]  /*d490*/  FADD.FTZ R46, R160, R27 ;  /* 0x0000001ba02e7221 */ /* 0x010fe20000010000 */
[----:B------:R-:W1:Y:S01]  /*d4a0*/  MUFU.EX2 R167, R167 ;  /* 0x000000a700a77308 */ /* 0x000e620000000800 */
[----:B------:R-:W-:-:S02]  /*d4b0*/  F2FP.BF16.F32.PACK_AB R164, R71, R164 ;  /* 0x000000a447a4723e */ /* 0x000fc400000010ff */
[----:B------:R-:W-:Y:S01]  /*d4c0*/  FADD.FTZ R27, R49, R46 ;  /* 0x0000002e311b7221 */ /* 0x000fe20000010000 */
[----:B------:R-:W-:Y:S02]  /*d4d0*/  F2FP.BF16.F32.PACK_AB R166, R47, R166 ;  /* 0x000000a62fa6723e */ /* 0x000fe400000010ff */
[----:B------:R-:W-:Y:S01]  /*d4e0*/  F2FP.BF16.F32.PACK_AB R160, R49, R160 ;  /* 0x000000a031a0723e */ /* 0x000fe200000010ff */
[----:B------:R-:W-:Y:S01]  /*d4f0*/  FADD.FTZ R46, R162, R27 ;  /* 0x0000001ba22e7221 */ /* 0x000fe20000010000 */
[----:B------:R-:W2:Y:S01]  /*d500*/  MUFU.EX2 R32, R32 ;  /* 0x0000002000207308 */ /* 0x000ea20000000800 */
[----:B0-----:R-:W-:Y:S01]  /*d510*/  FADD.FTZ R44, R165, R24 ;  /* 0x00000018a52c7221 */ /* 0x001fe20000010000 */
[----:B------:R-:W-:Y:S01]  /*d520*/  F2FP.BF16.F32.PACK_AB R165, R24, R165 ;  /* 0x000000a518a5723e */ /* 0x000fe200000010ff */
[C---:B------:R-:W-:Y:S01]  /*d530*/  FADD.FTZ R27, R51.reuse, R46 ;  /* 0x0000002e331b7221 */ /* 0x040fe20000010000 */
[----:B------:R-:W-:-:S03]  /*d540*/  F2FP.BF16.F32.PACK_AB R162, R51, R162 ;  /* 0x000000a233a2723e */ /* 0x000fc600000010ff */
[----:B------:R-:W-:Y:S01]  /*d550*/  FADD.FTZ R46, R156, R27 ;  /* 0x0000001b9c2e7221 */ /* 0x000fe20000010000 */
        /* <DEDUP_REMOVED lines=15> */
[----:B------:R-:W-:-:S05]  /*d650*/  F2FP.BF16.F32.PACK_AB R163, R36, R163 ;  /* 0x000000a324a3723e */ /* 0x000fca00000010ff */
[----:B------:R2:W-:Y:S01]  /*d660*/  STSM.16.M88.4 [R201], R160 ;  /* 0x000000a0c9007844 */ /* 0x0005e20000000200 */
[----:B------:R-:W0:Y:S01]  /*d670*/  MUFU.EX2 R40, R40 ;  /* 0x0000002800287308 */ /* 0x000e220000000800 */
[----:B-1----:R-:W-:-:S07]  /*d680*/  FADD.FTZ R25, R157, R44 ;  /* 0x0000002c9d197221 */ /* 0x002fce0000010000 */
        /* <DEDUP_REMOVED lines=11> */
[C---:B0-----:R-:W-:Y:S01]  /*d740*/  FADD.FTZ R27, R0.reuse, R27 ;  /* 0x0000001b001b7221 */ /* 0x041fe20000010000 */
[----:B------:R-:W-:-:S06]  /*d750*/  F2FP.BF16.F32.PACK_AB R158, R0, R53 ;  /* 0x00000035009e723e */ /* 0x000fcc00000010ff */
[----:B------:R-:W0:Y:S01]  /*d760*/  MUFU.EX2 R45, R45 ;  /* 0x0000002d002d7308 */ /* 0x000e220000000800 */
[C---:B-1----:R-:W-:Y:S01]  /*d770*/  FADD.FTZ R24, R3.reuse, R24 ;  /* 0x0000001803187221 */ /* 0x042fe20000010000 */
[----:B------:R-:W-:-:S05]  /*d780*/  F2FP.BF16.F32.PACK_AB R159, R3, R38 ;  /* 0x00000026039f723e */ /* 0x000fca00000010ff */
[----:B------:R2:W-:Y:S01]  /*d790*/  STSM.16.M88.4 [R203], R156 ;  /* 0x0000009ccb007844 */ /* 0x0005e20000000200 */
[----:B------:R-:W-:Y:S08]  /*d7a0*/  MUFU.EX2 R21, R21 ;  /* 0x0000001500157308 */ /* 0x000ff00000000800 */
[----:B------:R-:W1:Y:S01]  /*d7b0*/  MUFU.EX2 R42, R42 ;  /* 0x0000002a002a7308 */ /* 0x000e620000000800 */
[----:B0-----:R-:W-:Y:S01]  /*d7c0*/  F2FP.BF16.F32.PACK_AB R152, R45, R26 ;  /* 0x0000001a2d98723e */ /* 0x001fe200000010ff */
[----:B------:R-:W-:-:S04]  /*d7d0*/  FADD.FTZ R26, R26, R27 ;  /* 0x0000001b1a1a7221 */ /* 0x000fc80000010000 */
[----:B------:R-:W-:Y:S02]  /*d7e0*/  FADD.FTZ R45, R45, R26 ;  /* 0x0000001a2d2d7221 */ /* 0x000fe40000010000 */
[----:B------:R-:W-:Y:S08]  /*d7f0*/  MUFU.EX2 R28, R28 ;  /* 0x0000001c001c7308 */ /* 0x000ff00000000800 */
[----:B------:R-:W0:Y:S01]  /*d800*/  MUFU.EX2 R41, R41 ;  /* 0x0000002900297308 */ /* 0x000e220000000800 */
[----:B-1----:R-:W-:Y:S01]  /*d810*/  F2FP.BF16.F32.PACK_AB R153, R42, R21 ;  /* 0x000000152a99723e */ /* 0x002fe200000010ff */
[----:B------:R-:W-:-:S04]  /*d820*/  FADD.FTZ R21, R21, R24 ;  /* 0x0000001815157221 */ /* 0x000fc80000010000 */
[----:B------:R-:W-:Y:S02]  /*d830*/  FADD.FTZ R42, R42, R21 ;  /* 0x000000152a2a7221 */ /* 0x000fe40000010000 */
[----:B------:R-:W-:Y:S08]  /*d840*/  MUFU.EX2 R79, R79 ;  /* 0x0000004f004f7308 */ /* 0x000ff00000000800 */
[----:B------:R-:W1:Y:S01]  /*d850*/  MUFU.EX2 R30, R30 ;  /* 0x0000001e001e7308 */ /* 0x000e620000000800 */
[----:B0-----:R-:W-:Y:S01]  /*d860*/  F2FP.BF16.F32.PACK_AB R154, R41, R28 ;  /* 0x0000001c299a723e */ /* 0x001fe200000010ff */
[----:B------:R-:W-:-:S04]  /*d870*/  FADD.FTZ R28, R28, R45 ;  /* 0x0000002d1c1c7221 */ /* 0x000fc80000010000 */
[----:B------:R-:W-:Y:S01]  /*d880*/  FADD.FTZ R3, R41, R28 ;  /* 0x0000001c29037221 */ /* 0x000fe20000010000 */
[----:B-1----:R-:W-:Y:S01]  /*d890*/  F2FP.BF16.F32.PACK_AB R155, R30, R79 ;  /* 0x0000004f1e9b723e */ /* 0x002fe200000010ff */
[----:B------:R-:W-:-:S04]  /*d8a0*/  FADD.FTZ R79, R79, R42 ;  /* 0x0000002a4f4f7221 */ /* 0x000fc80000010000 */
[----:B------:R2:W-:Y:S01]  /*d8b0*/  STSM.16.M88.4 [R202], R152 ;  /* 0x00000098ca007844 */ /* 0x0005e20000000200 */
[----:B------:R-:W-:Y:S01]  /*d8c0*/  FADD.FTZ R0, R30, R79 ;  /* 0x0000004f1e007221 */ /* 0x000fe20000010000 */
[----:B------:R-:W-:Y:S06]  /*d8d0*/  @!P0 BRA `(.L_x_2675) ;  /* 0x0000000000048947 */ /* 0x000fec0003800000 */
[----:B------:R-:W-:Y:S01]  /*d8e0*/  BPT.TRAP 0x1 ;  /* 0x000000040000795c */ /* 0x000fe20000300000 */
.L_x_2675:
[----:B------:R0:W1:Y:S01]  /*d8f0*/  SYNCS.PHASECHK.TRANS64.TRYWAIT P1, [R12+URZ+0x28c50], R57 ;  /* 0x028c50390c0075a7 */ /* 0x000062000802017f */
[----:B------:R-:W-:Y:S05]  /*d900*/  @!P0 BRA `(.L_x_2676) ;  /* 0x0000000000048947 */ /* 0x000fea0003800000 */
[----:B------:R-:W-:Y:S01]  /*d910*/  BPT.TRAP 0x1 ;  /* 0x000000040000795c */ /* 0x000fe20000300000 */
.L_x_2676:
[----:B------:R-:W-:Y:S01]  /*d920*/  ULDC UR42, c[0x0][0x9e4] ;  /* 0x00027900002a7ab9 */ /* 0x000fe20000000800 */
[----:B------:R-:W-:Y:S01]  /*d930*/  ULDC UR44, c[0x0][0x9d8] ;  /* 0x00027600002c7ab9 */ /* 0x000fe20000000800 */
[----:B------:R-:W-:Y:S01]  /*d940*/  ULDC UR38, c[0x0][0x988] ;  /* 0x0002620000267ab9 */ /* 0x000fe20000000800 */
[----:B------:R-:W-:Y:S01]  /*d950*/  ULDC UR43, c[0x0][0x9e0] ;  /* 0x00027800002b7ab9 */ /* 0x000fe20000000800 */
[----:B------:R-:W-:Y:S01]  /*d960*/  BSSY B0, `(.L_x_2677) ;  /* 0x0000006000007945 */ /* 0x000fe20003800000 */
[----:B------:R-:W-:Y:S02]  /*d970*/  IMAD R28, R17, 0x1000, R195 ;  /* 0x00001000111c7824 */ /* 0x000fe400078e02c3 */
[----:B------:R-:W-:Y:S01]  /*d980*/  IMAD.MOV.U32 R29, RZ, RZ, 0x40000040 ;  /* 0x40000040ff1d7424 */ /* 0x000fe200078e00ff */
[----:B-1----:R-:W-:Y:S06]  /*d990*/  @P1 BRA `(.L_x_2678) ;  /* 0x0000000000081947 */ /* 0x002fec0003800000 */
[----:B------:R-:W1:Y:S02]  /*d9a0*/  SYNCS.PHASECHK.TRANS64.TRYWAIT P1, [R12+URZ+0x28c50], R57 ;  /* 0x028c50390c0075a7 */ /* 0x000e64000802017f */
[----:B-1----:R-:W-:Y:S05]  /*d9b0*/  @!P1 BRA `(.L_x_2679) ;  /* 0x0000016c00109947 */ /* 0x002fea0003800000 */
.L_x_2678:
[----:B------:R-:W-:Y:S05]  /*d9c0*/  BSYNC B0 ;  /* 0x0000000000007941 */ /* 0x000fea0003800000 */
.L_x_2677:
        /* <DEDUP_REMOVED lines=12> */
[----:B------:R-:W-:Y:S02]  /*da90*/  R2UR UR15, R25 ;  /* 0x00000000190f72ca */ /* 0x000fe400000e0000 */
[----:B------:R-:W-:Y:S02]  /*daa0*/  R2UR UR19, R29 ;  /* 0x000000001d1372ca */ /* 0x000fe400000e0000 */
[----:B01---5:R-:W-:-:S06]  /*dab0*/  WARPGROUP.ARRIVE ;  /* 0x00000000000079c5 */ /* 0x023fcc0000000000 */
        /* <DEDUP_REMOVED lines=24> */
.L_x_2680:
[----:B------:R-:W0:Y:S01]  /*dc40*/  LDC R21, c[0x0][0x448] ;  /* 0x00011200ff157b82 */ /* 0x000e220000000800 */
[----:B------:R-:W-:Y:S01]  /*dc50*/  VIADD R12, R12, 0x28c60 ;  /* 0x00028c600c0c7836 */ /* 0x000fe20000000000 */
[----:B------:R-:W-:Y:S01]  /*dc60*/  UISETP.NE.AND UP0, UPT, UR48, URZ, UPT ;  /* 0x0000003f3000728c */ /* 0x000fe2000bf05270 */
[----:B--2---:R-:W-:-:S03]  /*dc70*/  IMAD.MOV.U32 R152, RZ, RZ, R196 ;  /* 0x000000ffff987224 */ /* 0x004fc600078e00c4 */
[----:B------:R-:W-:-:S04]  /*dc80*/  PRMT R12, R186, 0x654, R12 ;  /* 0x00000654ba0c7816 */ /* 0x000fc8000000000c */
[----:B------:R1:W-:Y:S01]  /*dc90*/  SYNCS.ARRIVE.TRANS64.RED.A1T0 RZ, [R12+URZ], RZ ;  /* 0x000000ff0cff79a7 */ /* 0x0003e2000810043f */
[----:B0-----:R-:W-:-:S13]  /*dca0*/  ISETP.NE.AND P1, PT, R21, 0x1, PT ;  /* 0x000000011500780c */ /* 0x001fda0003f25270 */
[----:B------:R-:W0:Y:S08]  /*dcb0*/  @P1 LDC R21, c[0x0][0x44c] ;  /* 0x00011300ff151b82 */ /* 0x000e300000000800 */
[----:B-1----:R-:W1:Y:S01]  /*dcc0*/  @P1 LDC R12, c[0x0][0x450] ;  /* 0x00011400ff0c1b82 */ /* 0x002e620000000800 */
[----:B0-----:R-:W-:-:S05]  /*dcd0*/  @P1 IMAD.HI.U32 R21, R196, R21, RZ ;  /* 0x00000015c4151227 */ /* 0x001fca00078e00ff */
[----:B-1----:R-:W-:Y:S01]  /*dce0*/  @P1 SHF.R.U32.HI R152, RZ, R12, R21 ;  /* 0x0000000cff981219 */ /* 0x002fe20000011615 */
[----:B------:R-:W-:Y:S01]  /*dcf0*/  VIADD R12, R168, 0xfffffffe ;  /* 0xfffffffea80c7836 */ /* 0x000fe20000000000 */
[----:B------:R-:W-:Y:S02]  /*dd00*/  PLOP3.LUT P1, PT, PT, PT, UP0, 0x40, 0x0 ;  /* 0x000000000000781c */ /* 0x000fe40003f2e808 */
[----:B------:R-:W-:-:S05]  /*dd10*/  IADD3 R21, R152, R184, -R23 ;  /* 0x000000b898157210 */ /* 0x000fca0007ffe817 */
[----:B------:R-:W-:-:S06]  /*dd20*/  VIADD R152, R21, UR46 ;  /* 0x0000002e15987c36 */ /* 0x000fcc0008000000 */
[----:B------:R-:W-:Y:S05]  /*dd30*/  @P1 BRA `(.L_x_2681) ;  /* 0x0000000000541947 */ /* 0x000fea0003800000 */
[C---:B------:R-:W-:Y:S01]  /*dd40*/  ISETP.GT.AND P1, PT, R21.reuse, RZ, PT ;  /* 0x000000ff1500720c */ /* 0x040fe20003f24270 */
[----:B------:R-:W-:Y:S01]  /*dd50*/  BSSY B0, `(.L_x_2682) ;  /* 0x0000010000007945 */ /* 0x000fe20003800000 */
[----:B------:R-:W-:-:S11]  /*dd60*/  VIADD R153, R21, 0xffffffff ;  /* 0xffffffff15997836 */ /* 0x000fd60000000000 */
[----:B------:R-:W-:Y:S05]  /*dd70*/  @P1 BRA `(.L_x_2683) ;  /* 0x0000000000201947 */ /* 0x000fea0003800000 */
[----:B------:R-:W-:Y:S01]  /*dd80*/  UISETP.NE.AND UP0, UPT, UR47, 0x1, UPT ;  /* 0x000000012f00788c */ /* 0x000fe2000bf05270 */
[----:B------:R-:W-:-:S05]  /*dd90*/  IMAD.MOV R21, RZ, RZ, -R21 ;  /* 0x000000ffff157224 */ /* 0x000fca00078e0a15 */
[----:B------:R-:W-:-:S05]  /*dda0*/  PLOP3.LUT P1, PT, PT, PT, UP0, 0x80, 0x0 ;  /* 0x000000000000781c */ /* 0x000fca0003f2f008 */
[----:B------:R-:W-:-:S08]  /*ddb0*/  @UP0 ULDC.64 UR4, c[0x0][0x9e8] ;  /* 0x00027a0000040ab9 */ /* 0x000fd00000000a00 */
[----:B------:R-:W-:-:S05]  /*ddc0*/  @P1 IMAD.HI.U32 R153, R21, UR4, RZ ;  /* 0x0000000415991c27 */ /* 0x000fca000f8e00ff */
[----:B------:R-:W-:-:S04]  /*ddd0*/  @P1 SHF.R.U32.HI R21, RZ, UR5, R153 ;  /* 0x00000005ff151c19 */ /* 0x000fc80008011699 */
[----:B------:R-:W-:Y:S01]  /*dde0*/  LOP3.LUT R153, RZ, R21, RZ, 0x33, !PT ;  /* 0x00000015ff997212 */ /* 0x000fe200078e33ff */
[----:B------:R-:W-:Y:S06]  /*ddf0*/  BRA `(.L_x_2684) ;  /* 0x0000000000147947 */ /* 0x000fec0003800000 */
.L_x_2683:
[----:B------:R-:W-:-:S06]  /*de00*/  UISETP.NE.AND UP0, UPT, UR47, 0x1, UPT ;  /* 0x000000012f00788c */ /* 0x000fcc000bf05270 */
[----:B------:R-:W-:-:S05]  /*de10*/  PLOP3.LUT P1, PT, PT, PT, UP0, 0x80, 0x0 ;  /* 0x000000000000781c */ /* 0x000fca0003f2f008 */
[----:B------:R-:W-:-:S08]  /*de20*/  @UP0 ULDC.64 UR4, c[0x0][0x9e8] ;  /* 0x00027a0000040ab9 */ /* 0x000fd00000000a00 */
[----:B------:R-:W-:-:S05]  /*de30*/  @P1 IMAD.HI.U32 R21, R153, UR4, RZ ;  /* 0x0000000499151c27 */ /* 0x000fca000f8e00ff */
[----:B------:R-:W-:-:S07]  /*de40*/  @P1 SHF.R.U32.HI R153, RZ, UR5, R21 ;  /* 0x00000005ff991c19 */ /* 0x000fce0008011615 */
.L_x_2684:
[----:B------:R-:W-:Y:S05]  /*de50*/  BSYNC B0 ;  /* 0x0000000000007941 */ /* 0x000fea0003800000 */
.L_x_2682:
[----:B------:R-:W-:-:S04]  /*de60*/  IMAD.U32 R21, RZ, RZ, UR47 ;  /* 0x0000002fff157e24 */ /* 0x000fc8000f8e00ff */
[----:B------:R-:W-:-:S05]  /*de70*/  IMAD R153, R153, R21, UR47 ;  /* 0x0000002f99997e24 */ /* 0x000fca000f8e0215 */
[----:B------:R-:W-:-:S07]  /*de80*/  VIMNMX R152, R152, R153, PT ;  /* 0x0000009998987248 */ /* 0x000fce0003fe0100 */
.L_x_2681:
        /* <DEDUP_REMOVED lines=8> */
.L_x_2708:
[----:B------:R-:W-:-:S05]  /*df10*/  VIADD R209, R17, 0x1 ;  /* 0x0000000111d17836 */ /* 0x000fca0000000000 */
[----:B------:R-:W-:-:S04]  /*df20*/  ISETP.NE.AND P1, PT, R209, 0x2, PT ;  /* 0x00000002d100780c */ /* 0x000fc80003f25270 */
[----:B------:R-:W-:Y:S02]  /*df30*/  SEL R20, RZ, 0x1, P1 ;  /* 0x00000001ff147807 */ /* 0x000fe40000800000 */
[----:B------:R-:W-:Y:S02]  /*df40*/  SEL R209, R209, RZ, P1 ;  /* 0x000000ffd1d17207 */ /* 0x000fe40000800000 */
[----:B------:R-:W-:Y:S01]  /*df50*/  LOP3.LUT R22, R22, R20, RZ, 0x3c, !PT ;  /* 0x0000001416167212 */ /* 0x000fe200078e3cff */
[----:B0-----:R-:W-:Y:S06]  /*df60*/  @!P0 BRA `(.L_x_2688) ;  /* 0x0000000000048947 */ /* 0x001fec0003800000 */
[----:B------:R-:W-:Y:S01]  /*df70*/  BPT.TRAP 0x1 ;  /* 0x000000040000795c */ /* 0x000fe20000300000 */
.L_x_2688:
[----:B------:R-:W-:Y:S01]  /*df80*/  IMAD R21, R209, 0x8, R2 ;  /* 0x00000008d1157824 */ /* 0x000fe200078e0202 */
[----:B------:R-:W-:-:S04]  /*df90*/  SHF.L.U32 R213, R22, 0x1f, RZ ;  /* 0x0000001f16d57819 */ /* 0x000fc800000006ff */
[----:B------:R0:W1:Y:S01]  /*dfa0*/  SYNCS.PHASECHK.TRANS64.TRYWAIT P1, [R21+URZ+0x28c30], R213 ;  /* 0x028c30d5150075a7 */ /* 0x000062000802017f */
[----:B------:R-:W-:Y:S05]  /*dfb0*/  @!P0 BRA `(.L_x_2689) ;  /* 0x0000000000048947 */ /* 0x000fea0003800000 */
[----:B------:R-:W-:Y:S01]  /*dfc0*/  BPT.TRAP 0x1 ;  /* 0x000000040000795c */ /* 0x000fe20000300000 */
.L_x_2689:
[----:B------:R-:W-:Y:S01]  /*dfd0*/  BSSY B2, `(.L_x_2690) ;  /* 0x0000006000027945 */ /* 0x000fe20003800000 */
[----:B------:R-:W-:Y:S02]  /*dfe0*/  IMAD R156, R209, 0x200, R14 ;  /* 0x00000200d19c7824 */ /* 0x000fe400078e020e */
[----:B------:R-:W-:Y:S01]  /*dff0*/  IMAD.MOV.U32 R157, RZ, RZ, 0x40000040 ;  /* 0x40000040ff9d7424 */ /* 0x000fe200078e00ff */
[----:B-1----:R-:W-:Y:S06]  /*e000*/  @P1 BRA `(.L_x_2691) ;  /* 0x0000000000081947 */ /* 0x002fec0003800000 */
[----:B------:R-:W1:Y:S02]  /*e010*/  SYNCS.PHASECHK.TRANS64.TRYWAIT P1, [R21+URZ+0x28c30], R213 ;  /* 0x028c30d5150075a7 */ /* 0x000e64000802017f */
[----:B-1----:R-:W-:Y:S05]  /*e020*/  @!P1 BRA `(.L_x_2692) ;  /* 0x0000016400889947 */ /* 0x002fea0003800000 */
.L_x_2691:
[----:B------:R-:W-:Y:S05]  /*e030*/  BSYNC B2 ;  /* 0x0000000000027941 */ /* 0x000fea0003800000 */
.L_x_2690:
[C---:B------:R-:W-:Y:S01]  /*e040*/  R2UR UR6, R156.reuse ;  /* 0x000000009c0672ca */ /* 0x040fe200000e0000 */
[C---:B------:R-:W-:Y:S01]  /*e050*/  VIADD R154, R156.reuse, 0x2 ;  /* 0x000000029c9a7836 */ /* 0x040fe20000000000 */
[----:B------:R-:W-:Y:S01]  /*e060*/  R2UR UR7, R157 ;  /* 0x000000009d0772ca */ /* 0x000fe200000e0000 */
[----:B------:R-:W-:Y:S01]  /*e070*/  VIADD R152, R156, 0x4 ;  /* 0x000000049c987836 */ /* 0x000fe20000000000 */
[----:B------:R-:W-:Y:S01]  /*e080*/  R2UR UR4, R4 ;  /* 0x00000000040472ca */ /* 0x000fe200000e0000 */
        /* <DEDUP_REMOVED lines=31> */
.L_x_2693:
[----:B------:R-:W2:Y:S01]  /*e280*/  LDC R20, c[0x0][0x448] ;  /* 0x00011200ff147b82 */ /* 0x000ea20000000800 */
[----:B------:R-:W-:Y:S02]  /*e290*/  IMAD.IADD R217, R206, 0x1, R196 ;  /* 0x00000001ced97824 */ /* 0x000fe400078e02c4 */
[----:B------:R-:W-:Y:S01]  /*e2a0*/  FMUL.FTZ R221, R156, UR44 ;  /* 0x0000002c9cdd7c20 */ /* 0x000fe20008410000 */
[----:B------:R-:W-:Y:S01]  /*e2b0*/  FMUL.FTZ R156, R159, UR44 ;  /* 0x0000002c9f9c7c20 */ /* 0x000fe20008410000 */
[----:B------:R-:W-:Y:S01]  /*e2c0*/  FMUL.FTZ R159, R163, UR44 ;  /* 0x0000002ca39f7c20 */ /* 0x000fe20008410000 */
[----:B------:R-:W-:Y:S01]  /*e2d0*/  FMUL.FTZ R163, R167, UR44 ;  /* 0x0000002ca7a37c20 */ /* 0x000fe20008410000 */
[----:B------:R-:W-:Y:S01]  /*e2e0*/  FMUL.FTZ R222, R165, UR44 ;  /* 0x0000002ca5de7c20 */ /* 0x000fe20008410000 */
[----:B------:R-:W-:Y:S01]  /*e2f0*/  FMUL.FTZ R167, R168, UR44 ;  /* 0x0000002ca8a77c20 */ /* 0x000fe20008410000 */
[----:B------:R-:W-:Y:S01]  /*e300*/  UISETP.NE.AND UP0, UPT, UR48, URZ, UPT ;  /* 0x0000003f3000728c */ /* 0x000fe2000bf05270 */
[----:B------:R-:W-:Y:S01]  /*e310*/  FMUL.FTZ R165, R170, UR44 ;  /* 0x0000002caaa57c20 */ /* 0x000fe20008410000 */
[----:B------:R-:W-:Y:S01]  /*e320*/  FMUL.FTZ R168, R174, UR44 ;  /* 0x0000002caea87c20 */ /* 0x000fe20008410000 */
[----:B------:R-:W-:Y:S01]  /*e330*/  FMUL.FTZ R170, R175, UR44 ;  /* 0x0000002cafaa7c20 */ /* 0x000fe20008410000 */
[----:B------:R-:W-:Y:S01]  /*e340*/  FMUL.FTZ R174, R179, UR44 ;  /* 0x0000002cb3ae7c20 */ /* 0x000fe20008410000 */
[----:B------:R-:W-:Y:S01]  /*e350*/  FMUL.FTZ R175, R176, UR44 ;  /* 0x0000002cb0af7c20 */ /* 0x000fe20008410000 */
[----:B------:R-:W-:-:S02]  /*e360*/  IMAD.SHL.U32 R179, R12, 0x40, RZ ;  /* 0x000000400cb37824 */ /* 0x000fc400078e00ff */
        /* <DEDUP_REMOVED lines=9> */
[----:B--2---:R-:W-:Y:S01]  /*e400*/  ISETP.NE.AND P1, PT, R20, 0x1, PT ;  /* 0x000000011400780c */ /* 0x004fe20003f25270 */
[----:B------:R-:W-:Y:S01]  /*e410*/  FMUL.FTZ R180, R180, UR44 ;  /* 0x0000002cb4b47c20 */ /* 0x000fe20008410000 */
[----:B------:R-:W-:Y:S01]  /*e420*/  FMUL.FTZ R181, R181, UR44 ;  /* 0x0000002cb5b57c20 */ /* 0x000fe20008410000 */
[----:B------:R-:W-:Y:S01]  /*e430*/  FMUL.FTZ R176, R182, UR44 ;  /* 0x0000002cb6b07c20 */ /* 0x000fe20008410000 */
[----:B------:R-:W-:Y:S01]  /*e440*/  IADD3 R223, -R189, 0x1, -R179 ;  /* 0x00000001bddf7810 */ /* 0x000fe20007ffe9b3 */
[----:B------:R-:W2:Y:S03]  /*e450*/  MUFU.TANH R220, R220 ;  /* 0x000000dc00dc7308 */ /* 0x000ea60000002400 */
[----:B------:R-:W-:-:S05]  /*e460*/  IADD3 R223, -R23, R223, R184 ;  /* 0x000000df17df7210 */ /* 0x000fca0007ffe1b8 */
[----:B------:R-:W3:Y:S01]  /*e470*/  @P1 LDC R218, c[0x0][0x44c] ;  /* 0x00011300ffda1b82 */ /* 0x000ee20000000800 */
[----:B------:R-:W4:Y:S01]  /*e480*/  MUFU.TANH R154, R154 ;  /* 0x0000009a009a7308 */ /* 0x000f220000002400 */
[C---:B------:R-:W-:Y:S02]  /*e490*/  VIADD R224, R223.reuse, UR43 ;  /* 0x0000002bdfe07c36 */ /* 0x040fe40008000000 */
[----:B------:R-:W-:-:S04]  /*e4a0*/  VIADD R223, R223, UR45 ;  /* 0x0000002ddfdf7c36 */ /* 0x000fc80008000000 */
[----:B------:R-:W5:Y:S01]  /*e4b0*/  @P1 LDC R20, c[0x0][0x450] ;  /* 0x00011400ff141b82 */ /* 0x000f620000000800 */
[----:B------:R-:W0:Y:S08]  /*e4c0*/  MUFU.TANH R221, R221 ;  /* 0x000000dd00dd7308 */ /* 0x000e300000002400 */
[----:B------:R-:W0:Y:S01]  /*e4d0*/  MUFU.TANH R157, R157 ;  /* 0x0000009d009d7308 */ /* 0x000e220000002400 */
[----:B---3--:R-:W-:-:S07]  /*e4e0*/  @P1 IMAD.HI.U32 R218, R217, R218, RZ ;  /* 0x000000dad9da1227 */ /* 0x008fce00078e00ff */
[----:B------:R-:W3:Y:S01]  /*e4f0*/  MUFU.TANH R156, R156 ;  /* 0x0000009c009c7308 */ /* 0x000ee20000002400 */
[----:B-----5:R-:W-:Y:S01]  /*e500*/  @P1 SHF.R.U32.HI R217, RZ, R20, R218 ;  /* 0x00000014ffd91219 */ /* 0x020fe200000116da */
[----:B------:R-:W-:Y:S01]  /*e510*/  FMUL.FTZ R20, R155, UR44 ;  /* 0x0000002c9b147c20 */ /* 0x000fe20008410000 */
[----:B------:R-:W-:Y:S01]  /*e520*/  FMUL.FTZ R155, R158, UR44 ;  /* 0x0000002c9e9b7c20 */ /* 0x000fe20008410000 */
[----:B------:R-:W-:Y:S01]  /*e530*/  FMUL.FTZ R158, R162, UR44 ;  /* 0x0000002ca29e7c20 */ /* 0x000fe20008410000 */
[----:B------:R-:W-:Y:S01]  /*e540*/  FMUL.FTZ R162, R166, UR44 ;  /* 0x0000002ca6a27c20 */ /* 0x000fe20008410000 */
[----:B------:R-:W5:Y:S01]  /*e550*/  SHFL.IDX PT, R225, R217, RZ, 0x1c1f ;  /* 0x001c1fffd9e17589 */ /* 0x000f6200000e0000 */
[----:B------:R-:W-:Y:S01]  /*e560*/  FMUL.FTZ R166, R171, UR44 ;  /* 0x0000002caba67c20 */ /* 0x000fe20008410000 */
[----:B------:R-:W-:Y:S01]  /*e570*/  FMUL.FTZ R171, R172, UR44 ;  /* 0x0000002cacab7c20 */ /* 0x000fe20008410000 */
[----:B------:R-:W-:Y:S01]  /*e580*/  FMUL.FTZ R172, R178, UR44 ;  /* 0x0000002cb2ac7c20 */ /* 0x000fe20008410000 */
[----:B------:R-:W-:Y:S01]  /*e590*/  FMUL.FTZ R218, R152, UR44 ;  /* 0x0000002c98da7c20 */ /* 0x000fe20008410000 */
[----:B------:R-:W-:Y:S01]  /*e5a0*/  FMUL.FTZ R178, R183, UR44 ;  /* 0x0000002cb7b27c20 */ /* 0x000fe20008410000 */
[----:B------:R-:W-:Y:S01]  /*e5b0*/  PLOP3.LUT P1, PT, PT, PT, UP0, 0x40, 0x0 ;  /* 0x000000000000781c */ /* 0x000fe20003f2e808 */
[----:B------:R-:W0:Y:S01]  /*e5c0*/  MUFU.TANH R20, R20 ;  /* 0x0000001400147308 */ /* 0x000e220000002400 */
[----:B------:R-:W-:-:S05]  /*e5d0*/  VIADD R152, R21, 0x28c40 ;  /* 0x00028c4015987836 */ /* 0x000fca0000000000 */
[----:B------:R-:W-:Y:S02]  /*e5e0*/  PRMT R152, R186, 0x654, R152 ;  /* 0x00000654ba987816 */ /* 0x000fe40000000098 */
[----:B------:R-:W0:Y:S02]  /*e5f0*/  MUFU.TANH R218, R218 ;  /* 0x000000da00da7308 */ /* 0x000e240000002400 */
[----:B------:R0:W-:Y:S06]  /*e600*/  SYNCS.ARRIVE.TRANS64.RED.A1T0 RZ, [R152+URZ], RZ ;  /* 0x000000ff98ff79a7 */ /* 0x0001ec000810043f */
[----:B------:R-:W0:Y:S01]  /*e610*/  MUFU.TANH R155, R155 ;  /* 0x0000009b009b7308 */ /* 0x000e220000002400 */
[----:B-----5:R-:W-:-:S02]  /*e620*/  IMAD.IADD R183, R225, 0x1, R224 ;  /* 0x00000001e1b77824 */ /* 0x020fc400078e02e0 */
[----:B------:R-:W-:-:S05]  /*e630*/  IMAD.IADD R182, R225, 0x1, R223 ;  /* 0x00000001e1b67824 */ /* 0x000fca00078e02df */
        /* <DEDUP_REMOVED lines=24> */
[----:B--234-:R-:W-:Y:S05]  /*e7c0*/  @P1 BRA `(.L_x_2694) ;  /* 0x0000000000581947 */ /* 0x01cfea0003800000 */
[----:B------:R-:W-:Y:S01]  /*e7d0*/  IADD3 R225, -R23, R184, R225 ;  /* 0x000000b817e17210 */ /* 0x000fe20007ffe1e1 */
[----:B------:R-:W-:Y:S03]  /*e7e0*/  BSSY B2, `(.L_x_2695) ;  /* 0x0000010000027945 */ /* 0x000fe60003800000 */
[----:B------:R-:W-:-:S13]  /*e7f0*/  ISETP.GT.AND P1, PT, R225, -0x1, PT ;  /* 0xffffffffe100780c */ /* 0x000fda0003f24270 */
[----:B------:R-:W-:Y:S05]  /*e800*/  @P1 BRA `(.L_x_2696) ;  /* 0x0000000000201947 */ /* 0x000fea0003800000 */
[----:B------:R-:W-:Y:S01]  /*e810*/  IMAD.U32 R227, RZ, RZ, UR42 ;  /* 0x0000002affe37e24 */ /* 0x000fe2000f8e00ff */
[----:B------:R-:W-:-:S04]  /*e820*/  LOP3.LUT R225, RZ, R225, RZ, 0x33, !PT ;  /* 0x000000e1ffe17212 */ /* 0x000fc800078e33ff */
[----:B------:R-:W-:-:S13]  /*e830*/  ISETP.NE.AND P1, PT, R227, 0x1, PT ;  /* 0x00000001e300780c */ /* 0x000fda0003f25270 */
[----:B0-----:R-:W0:Y:S02]  /*e840*/  @P1 LDC.64 R152, c[0x0][0x9e8] ;  /* 0x00027a00ff981b82 */ /* 0x001e240000000a00 */
[----:B0-----:R-:W-:-:S05]  /*e850*/  @P1 IMAD.HI.U32 R152, R225, R152, RZ ;  /* 0x00000098e1981227 */ /* 0x001fca00078e00ff */
[----:B------:R-:W-:-:S04]  /*e860*/  @P1 SHF.R.U32.HI R225, RZ, R153, R152 ;  /* 0x00000099ffe11219 */ /* 0x000fc80000011698 */
[----:B------:R-:W-:Y:S01]  /*e870*/  LOP3.LUT R225, RZ, R225, RZ, 0x33, !PT ;  /* 0x000000e1ffe17212 */ /* 0x000fe200078e33ff */
[----:B------:R-:W-:Y:S06]  /*e880*/  BRA `(.L_x_2697) ;  /* 0x0000000000147947 */ /* 0x000fec0003800000 */
.L_x_2696:
[----:B------:R-:W-:-:S05]  /*e890*/  IMAD.U32 R227, RZ, RZ, UR42 ;  /* 0x0000002affe37e24 */ /* 0x000fca000f8e00ff */
[----:B------:R-:W-:-:S13]  /*e8a0*/  ISETP.NE.AND P1, PT, R227, 0x1, PT ;  /* 0x00000001e300780c */ /* 0x000fda0003f25270 */
[----:B0-----:R-:W0:Y:S02]  /*e8b0*/  @P1 LDC.64 R152, c[0x0][0x9e8] ;  /* 0x00027a00ff981b82 */ /* 0x001e240000000a00 */
[----:B0-----:R-:W-:-:S05]  /*e8c0*/  @P1 IMAD.HI.U32 R152, R225, R152, RZ ;  /* 0x00000098e1981227 */ /* 0x001fca00078e00ff */
[----:B------:R-:W-:-:S07]  /*e8d0*/  @P1 SHF.R.U32.HI R225, RZ, R153, R152 ;  /* 0x00000099ffe11219 */ /* 0x000fce0000011698 */
.L_x_2697:
[----:B------:R-:W-:Y:S05]  /*e8e0*/  BSYNC B2 ;  /* 0x0000000000027941 */ /* 0x000fea0003800000 */
.L_x_2695:
[----:B------:R-:W-:-:S04]  /*e8f0*/  IMAD R225, R225, R227, -R179 ;  /* 0x000000e3e1e17224 */ /* 0x000fc800078e0ab3 */
[----:B------:R-:W-:-:S05]  /*e900*/  IMAD.IADD R225, R225, 0x1, -R189 ;  /* 0x00000001e1e17824 */ /* 0x000fca00078e0abd */
[----:B------:R-:W-:Y:S02]  /*e910*/  VIMNMX R182, R182, R225, !PT ;  /* 0x000000e1b6b67248 */ /* 0x000fe40007fe0100 */
[----:B------:R-:W-:-:S07]  /*e920*/  VIADDMNMX R183, R225, R227, R183, PT ;  /* 0x000000e3e1b77246 */ /* 0x000fce00038001b7 */
.L_x_2694:
[----:B------:R-:W-:Y:S01]  /*e930*/  ISETP.GT.AND P1, PT, R12, -0x1, PT ;  /* 0xffffffff0c00780c */ /* 0x000fe20003f24270 */
[----:B------:R-:W2:Y:S01]  /*e940*/  SHFL.IDX PT, R217, R217, 0x1, 0x1c1f ;  /* 0x003c1f00d9d97f89 */ /* 0x000ea200000e0000 */
[----:B------:R-:W-:Y:S02]  /*e950*/  UISETP.NE.AND UP0, UPT, UR48, URZ, UPT ;  /* 0x0000003f3000728c */ /* 0x000fe4000bf05270 */
[C---:B------:R-:W-:Y:S02]  /*e960*/  ISETP.GT.AND P4, PT, R182.reuse, RZ, P1 ;  /* 0x000000ffb600720c */ /* 0x040fe40000f84270 */
[C---:B------:R-:W-:Y:S02]  /*e970*/  ISETP.GT.AND P3, PT, R182.reuse, 0x1, P1 ;  /* 0x00000001b600780c */ /* 0x040fe40000f64270 */
[----:B------:R-:W-:Y:S02]  /*e980*/  ISETP.LT.OR P4, PT, R183, 0x1, P4 ;  /* 0x00000001b700780c */ /* 0x000fe40002781670 */
[----:B------:R-:W-:-:S02]  /*e990*/  ISETP.GT.AND P5, PT, R182, 0x8, P1 ;  /* 0x00000008b600780c */ /* 0x000fc40000fa4270 */
[----:B0-----:R-:W-:Y:S02]  /*e9a0*/  FSEL R218, R218, -INF , !P4 ;  /* 0xff800000dada7808 */ /* 0x001fe40006000000 */
[C---:B------:R-:W-:Y:S02]  /*e9b0*/  ISETP.GT.AND P4, PT, R182.reuse, 0x10, P1 ;  /* 0x00000010b600780c */ /* 0x040fe40000f84270 */
[----:B------:R-:W-:Y:S02]  /*e9c0*/  ISETP.GT.AND P2, PT, R182, 0x9, P1 ;  /* 0x00000009b600780c */ /* 0x000fe40000f44270 */
[C---:B------:R-:W-:Y:S02]  /*e9d0*/  ISETP.LT.OR P4, PT, R183.reuse, 0x11, P4 ;  /* 0x00000011b700780c */ /* 0x040fe40002781670 */
[----:B------:R-:W-:Y:S02]  /*e9e0*/  ISETP.LT.OR P3, PT, R183, 0x2, P3 ;  /* 0x00000002b700780c */ /* 0x000fe40001f61670 */
[----:B------:R-:W-:-:S02]  /*e9f0*/  FSEL R160, R160, -INF , !P4 ;  /* 0xff800000a0a07808 */ /* 0x000fc40006000000 */
[----:B------:R-:W-:Y:S01]  /*ea00*/  ISETP.GT.AND P4, PT, R182, 0x20, P1 ;  /* 0x00000020b600780c */ /* 0x000fe20000f84270 */
[--C-:B--2---:R-:W-:Y:S01]  /*ea10*/  IMAD.IADD R224, R224, 0x1, R217.reuse ;  /* 0x00000001e0e07824 */ /* 0x104fe200078e02d9 */
[----:B------:R-:W-:Y:S01]  /*ea20*/  ISETP.LT.OR P5, PT, R183, 0x9, P5 ;  /* 0x00000009b700780c */ /* 0x000fe20002fa1670 */
[----:B------:R-:W-:Y:S01]  /*ea30*/  IMAD.IADD R223, R223, 0x1, R217 ;  /* 0x00000001dfdf7824 */ /* 0x000fe200078e02d9 */
[C---:B------:R-:W-:Y:S02]  /*ea40*/  ISETP.LT.OR P2, PT, R183.reuse, 0xa, P2 ;  /* 0x0000000ab700780c */ /* 0x040fe40001741670 */
[----:B------:R-:W-:Y:S02]  /*ea50*/  ISETP.LT.OR P4, PT, R183, 0x21, P4 ;  /* 0x00000021b700780c */ /* 0x000fe40002781670 */
[----:B------:R-:W-:Y:S02]  /*ea60*/  FSEL R220, R220, -INF , !P3 ;  /* 0xff800000dcdc7808 */ /* 0x000fe40005800000 */
[----:B------:R-:W-:-:S02]  /*ea70*/  FSEL R221, R221, -INF , !P5 ;  /* 0xff800000dddd7808 */ /* 0x000fc40006800000 */
[----:B------:R-:W-:Y:S02]  /*ea80*/  FSEL R157, R157, -INF , !P2 ;  /* 0xff8000009d9d7808 */ /* 0x000fe40005000000 */
[C---:B------:R-:W-:Y:S02]  /*ea90*/  ISETP.GT.AND P3, PT, R182.reuse, 0x11, P1 ;  /* 0x00000011b600780c */ /* 0x040fe40000f64270 */
[C---:B------:R-:W-:Y:S02]  /*eaa0*/  ISETP.GT.AND P5, PT, R182.reuse, 0x18, P1 ;  /* 0x00000018b600780c */ /* 0x040fe40000fa4270 */
[C---:B------:R-:W-:Y:S02]  /*eab0*/  ISETP.GT.AND P2, PT, R182.reuse, 0x19, P1 ;  /* 0x00000019b600780c */ /* 0x040fe40000f44270 */
[----:B------:R-:W-:Y:S02]  /*eac0*/  FSEL R167, R167, -INF , !P4 ;  /* 0xff800000a7a77808 */ /* 0x000fe40006000000 */
[----:B------:R-:W-:-:S02]  /*ead0*/  ISETP.GT.AND P4, PT, R182, 0x30, P1 ;  /* 0x00000030b600780c */ /* 0x000fc40000f84270 */
[C---:B------:R-:W-:Y:S02]  /*eae0*/  ISETP.LT.OR P3, PT, R183.reuse, 0x12, P3 ;  /* 0x00000012b700780c */ /* 0x040fe40001f61670 */
[C---:B------:R-:W-:Y:S02]  /*eaf0*/  ISETP.LT.OR P5, PT, R183.reuse, 0x19, P5 ;  /* 0x00000019b700780c */ /* 0x040fe40002fa1670 */
[C---:B------:R-:W-:Y:S02]  /*eb00*/  ISETP.LT.OR P2, PT, R183.reuse, 0x1a, P2 ;  /* 0x0000001ab700780c */ /* 0x040fe40001741670 */
[----:B------:R-:W-:Y:S02]  /*eb10*/  ISETP.LT.OR P4, PT, R183, 0x31, P4 ;  /* 0x00000031b700780c */ /* 0x000fe40002781670 */
[----:B------:R-:W-:Y:S02]  /*eb20*/  FSEL R161, R161, -INF , !P3 ;  /* 0xff800000a1a17808 */ /* 0x000fe40005800000 */
[----:B------:R-:W-:-:S02]  /*eb30*/  FSEL R164, R164, -INF , !P5 ;  /* 0xff800000a4a47808 */ /* 0x000fc40006800000 */
[----:B------:R-:W-:Y:S02]  /*eb40*/  FSEL R222, R222, -INF , !P2 ;  /* 0xff800000dede7808 */ /* 0x000fe40005000000 */
[C---:B------:R-:W-:Y:S02]  /*eb50*/  ISETP.GT.AND P3, PT, R182.reuse, 0x21, P1 ;  /* 0x00000021b600780c */ /* 0x040fe40000f64270 */
[C---:B------:R-:W-:Y:S02]  /*eb60*/  ISETP.GT.AND P5, PT, R182.reuse, 0x28, P1 ;  /* 0x00000028b600780c */ /* 0x040fe40000fa4270 */
[----:B------:R-:W-:Y:S02]  /*eb70*/  ISETP.GT.AND P2, PT, R182, 0x29, P1 ;  /* 0x00000029b600780c */ /* 0x000fe40000f44270 */
[----:B------:R-:W-:Y:S02]  /*eb80*/  FSEL R175, R175, -INF , !P4 ;  /* 0xff800000afaf7808 */ /* 0x000fe40006000000 */
[----:B------:R-:W-:-:S02]  /*eb90*/  PLOP3.LUT P4, PT, PT, PT, UP0, 0x40, 0x0 ;  /* 0x000000000000781c */ /* 0x000fc40003f8e808 */
[C---:B------:R-:W-:Y:S02]  /*eba0*/  ISETP.LT.OR P3, PT, R183.reuse, 0x22, P3 ;  /* 0x00000022b700780c */ /* 0x040fe40001f61670 */
[C---:B------:R-:W-:Y:S02]  /*ebb0*/  ISETP.LT.OR P5, PT, R183.reuse, 0x29, P5 ;  /* 0x00000029b700780c */ /* 0x040fe40002fa1670 */
[----:B------:R-:W-:Y:S02]  /*ebc0*/  ISETP.LT.OR P2, PT, R183, 0x2a, P2 ;  /* 0x0000002ab700780c */ /* 0x000fe40001741670 */
[----:B------:R-:W-:Y:S02]  /*ebd0*/  FSEL R169, R169, -INF , !P3 ;  /* 0xff800000a9a97808 */ /* 0x000fe40005800000 */
[----:B------:R-:W-:Y:S02]  /*ebe0*/  FSEL R225, R171, -INF , !P5 ;  /* 0xff800000abe17808 */ /* 0x000fe40006800000 */
[----:B------:R-:W-:-:S02]  /*ebf0*/  FSEL R173, R173, -INF , !P2 ;  /* 0xff800000adad7808 */ /* 0x000fc40005000000 */
[C---:B------:R-:W-:Y:S02]  /*ec00*/  ISETP.GT.AND P3, PT, R182.reuse, 0x31, P1 ;  /* 0x00000031b600780c */ /* 0x040fe40000f64270 */
[C---:B------:R-:W-:Y:S02]  /*ec10*/  ISETP.GT.AND P5, PT, R182.reuse, 0x38, P1 ;  /* 0x00000038b600780c */ /* 0x040fe40000fa4270 */
[----:B------:R-:W-:Y:S02]  /*ec20*/  ISETP.GT.AND P2, PT, R182, 0x39, P1 ;  /* 0x00000039b600780c */ /* 0x000fe40000f44270 */
[C---:B------:R-:W-:Y:S02]  /*ec30*/  ISETP.LT.OR P3, PT, R183.reuse, 0x32, P3 ;  /* 0x00000032b700780c */ /* 0x040fe40001f61670 */
[C---:B------:R-:W-:Y:S02]  /*ec40*/  ISETP.LT.OR P5, PT, R183.reuse, 0x39, P5 ;  /* 0x00000039b700780c */ /* 0x040fe40002fa1670 */
[----:B------:R-:W-:-:S02]  /*ec50*/  ISETP.LT.OR P2, PT, R183, 0x3a, P2 ;  /* 0x0000003ab700780c */ /* 0x000fc40001741670 */
[----:B------:R-:W-:Y:S02]  /*ec60*/  FSEL R177, R177, -INF , !P3 ;  /* 0xff800000b1b17808 */ /* 0x000fe40005800000 */
[----:B------:R-:W-:Y:S02]  /*ec70*/  FSEL R180, R180, -INF , !P5 ;  /* 0xff800000b4b47808 */ /* 0x000fe40006800000 */
[----:B------:R-:W-:Y:S01]  /*ec80*/  FSEL R181, R181, -INF , !P2 ;  /* 0xff800000b5b57808 */ /* 0x000fe20005000000 */
[----:B------:R-:W-:Y:S06]  /*ec90*/  @P4 BRA `(.L_x_2698) ;  /* 0x0000000000584947 */ /* 0x000fec0003800000 */
[----:B------:R-:W-:Y:S01]  /*eca0*/  IADD3 R217, -R23, R184, R217 ;  /* 0x000000b817d97210 */ /* 0x000fe20007ffe1d9 */
[----:B------:R-:W-:Y:S03]  /*ecb0*/  BSSY B2, `(.L_x_2699) ;  /* 0x0000010000027945 */ /* 0x000fe60003800000 */
        /* <DEDUP_REMOVED lines=10> */
.L_x_2700:
[----:B------:R-:W-:-:S05]  /*ed60*/  IMAD.U32 R171, RZ, RZ, UR42 ;  /* 0x0000002affab7e24 */ /* 0x000fca000f8e00ff */
[----:B------:R-:W-:-:S13]  /*ed70*/  ISETP.NE.AND P2, PT, R171, 0x1, PT ;  /* 0x00000001ab00780c */ /* 0x000fda0003f45270 */
[----:B------:R-:W0:Y:S02]  /*ed80*/  @P2 LDC.64 R152, c[0x0][0x9e8] ;  /* 0x00027a00ff982b82 */ /* 0x000e240000000a00 */
[----:B0-----:R-:W-:-:S05]  /*ed90*/  @P2 IMAD.HI.U32 R152, R217, R152, RZ ;  /* 0x00000098d9982227 */ /* 0x001fca00078e00ff */
[----:B------:R-:W-:-:S07]  /*eda0*/  @P2 SHF.R.U32.HI R217, RZ, R153, R152 ;  /* 0x00000099ffd92219 */ /* 0x000fce0000011698 */
.L_x_2701:
[----:B------:R-:W-:Y:S05]  /*edb0*/  BSYNC B2 ;  /* 0x0000000000027941 */ /* 0x000fea0003800000 */
.L_x_2699:
[----:B------:R-:W-:-:S04]  /*edc0*/  IMAD R179, R217, R171, -R179 ;  /* 0x000000abd9b37224 */ /* 0x000fc800078e0ab3 */
[----:B------:R-:W-:-:S05]  /*edd0*/  IMAD.IADD R179, R179, 0x1, -R189 ;  /* 0x00000001b3b37824 */ /* 0x000fca00078e0abd */
[----:B------:R-:W-:Y:S02]  /*ede0*/  VIMNMX R223, R223, R179, !PT ;  /* 0x000000b3dfdf7248 */ /* 0x000fe40007fe0100 */
[----:B------:R-:W-:-:S07]  /*edf0*/  VIADDMNMX R224, R179, R171, R224, PT ;  /* 0x000000abb3e07246 */ /* 0x000fce00038001e0 */
.L_x_2698:
[----:B------:R-:W-:Y:S02]  /*ee00*/  ISETP.GT.AND P2, PT, R223, 0x1, P1 ;  /* 0x00000001df00780c */ /* 0x000fe40000f44270 */
[----:B------:R-:W-:Y:S02]  /*ee10*/  LOP3.LUT R16, R16, 0xffffdfff, RZ, 0xc0, !PT ;  /* 0xffffdfff10107812 */ /* 0x000fe400078ec0ff */
[----:B------:R-:W-:Y:S02]  /*ee20*/  ISETP.LT.OR P2, PT, R224, 0x2, P2 ;  /* 0x00000002e000780c */ /* 0x000fe40001741670 */
[----:B------:R-:W-:Y:S02]  /*ee30*/  @P0 LOP3.LUT R16, R16, 0x2000, RZ, 0xfc, !PT ;  /* 0x0000200010100812 */ /* 0x000fe400078efcff */
[----:B------:R-:W-:Y:S02]  /*ee40*/  FSEL R152, R20, -INF , !P2 ;  /* 0xff80000014987808 */ /* 0x000fe40005000000 */
[----:B------:R-:W-:-:S02]  /*ee50*/  FMNMX.FTZ R20, R218, R13, !PT ;  /* 0x0000000dda147209 */ /* 0x000fc40007810000 */
[----:B------:R-:W-:Y:S02]  /*ee60*/  ISETP.GT.AND P0, PT, R223, 0x20, P1 ;  /* 0x00000020df00780c */ /* 0x000fe40000f04270 */
[----:B------:R-:W-:Y:S02]  /*ee70*/  FMNMX.FTZ R20, R220, R20, !PT ;  /* 0x00000014dc147209 */ /* 0x000fe40007810000 */
[----:B------:R-:W-:Y:S02]  /*ee80*/  LOP3.LUT R16, R16, 0xfffeffff, RZ, 0xc0, !PT ;  /* 0xfffeffff10107812 */ /* 0x000fe400078ec0ff */
[----:B------:R-:W-:Y:S02]  /*ee90*/  FMNMX.FTZ R20, R221, R20, !PT ;  /* 0x00000014dd147209 */ /* 0x000fe40007810000 */
[----:B------:R-:W-:Y:S02]  /*eea0*/  ISETP.GT.AND P3, PT, R223, 0x8, P1 ;  /* 0x00000008df00780c */ /* 0x000fe40000f64270 */
[----:B------:R-:W-:-:S02]  /*eeb0*/  FMNMX.FTZ R20, R157, R20, !PT ;  /* 0x000000149d147209 */ /* 0x000fc40007810000 */
[----:B------:R-:W-:Y:S02]  /*eec0*/  ISETP.GT.AND P4, PT, R223, 0x9, P1 ;  /* 0x00000009df00780c */ /* 0x000fe40000f84270 */
[----:B------:R-:W-:Y:S02]  /*eed0*/  FMNMX.FTZ R20, R160, R20, !PT ;  /* 0x00000014a0147209 */ /* 0x000fe40007810000 */
[----:B------:R-:W-:Y:S02]  /*eee0*/  @P0 LOP3.LUT R16, R16, 0x10000, RZ, 0xfc, !PT ;  /* 0x0001000010100812 */ /* 0x000fe400078efcff */
[----:B------:R-:W-:Y:S02]  /*eef0*/  FMNMX.FTZ R20, R161, R20, !PT ;  /* 0x00000014a1147209 */ /* 0x000fe40007810000 */
[----:B------:R-:W-:Y:S02]  /*ef00*/  ISETP.GT.AND P0, PT, R223, 0x38, P1 ;  /* 0x00000038df00780c */ /* 0x000fe40000f04270 */
[----:B------:R-:W-:-:S02]  /*ef10*/  FMNMX.FTZ R20, R164, R20, !PT ;  /* 0x00000014a4147209 */ /* 0x000fc40007810000 */
[----:B------:R-:W-:Y:S02]  /*ef20*/  LOP3.LUT R16, R16, 0xfffffffd, RZ, 0xc0, !PT ;  /* 0xfffffffd10107812 */ /* 0x000fe400078ec0ff */
[----:B------:R-:W-:Y:S02]  /*ef30*/  FMNMX.FTZ R20, R222, R20, !PT ;  /* 0x00000014de147209 */ /* 0x000fe40007810000 */
[C---:B------:R-:W-:Y:S02]  /*ef40*/  ISETP.LT.OR P3, PT, R224.reuse, 0x9, P3 ;  /* 0x00000009e000780c */ /* 0x040fe40001f61670 */
[----:B------:R-:W-:Y:S02]  /*ef50*/  FMNMX.FTZ R20, R167, R20, !PT ;  /* 0x00000014a7147209 */ /* 0x000fe40007810000 */
[----:B------:R-:W-:Y:S02]  /*ef60*/  ISETP.LT.OR P4, PT, R224, 0xa, P4 ;  /* 0x0000000ae000780c */ /* 0x000fe40002781670 */
[----:B------:R-:W-:-:S02]  /*ef70*/  FMNMX.FTZ R20, R169, R20, !PT ;  /* 0x00000014a9147209 */ /* 0x000fc40007810000 */
[----:B------:R-:W-:Y:S02]  /*ef80*/  @P0 LOP3.LUT R16, R16, 0x2, RZ, 0xfc, !PT ;  /* 0x0000000210100812 */ /* 0x000fe400078efcff */
[----:B------:R-:W-:Y:S02]  /*ef90*/  ISETP.GT.AND P0, PT, R223, RZ, P1 ;  /* 0x000000ffdf00720c */ /* 0x000fe40000f04270 */
[----:B------:R-:W-:Y:S02]  /*efa0*/  FSEL R155, R155, -INF , !P3 ;  /* 0xff8000009b9b7808 */ /* 0x000fe40005800000 */
[----:B------:R-:W-:Y:S02]  /*efb0*/  FSEL R156, R156, -INF , !P4 ;  /* 0xff8000009c9c7808 */ /* 0x000fe40006000000 */
[C---:B------:R-:W-:Y:S02]  /*efc0*/  ISETP.GT.AND P5, PT, R223.reuse, 0x10, P1 ;  /* 0x00000010df00780c */ /* 0x040fe40000fa4270 */
[----:B------:R-:W-:-:S02]  /*efd0*/  ISETP.GT.AND P2, PT, R223, 0x11, P1 ;  /* 0x00000011df00780c */ /* 0x000fc40000f44270 */
[C---:B------:R-:W-:Y:S02]  /*efe0*/  ISETP.GT.AND P3, PT, R223.reuse, 0x18, P1 ;  /* 0x00000018df00780c */ /* 0x040fe40000f64270 */
[----:B------:R-:W-:Y:S02]  /*eff0*/  ISETP.GT.AND P4, PT, R223, 0x19, P1 ;  /* 0x00000019df00780c */ /* 0x000fe40000f84270 */
[----:B------:R-:W-:Y:S02]  /*f000*/  FMNMX.FTZ R20, R225, R20, !PT ;  /* 0x00000014e1147209 */ /* 0x000fe40007810000 */
[C---:B------:R-:W-:Y:S02]  /*f010*/  ISETP.LT.OR P5, PT, R224.reuse, 0x11, P5 ;  /* 0x00000011e000780c */ /* 0x040fe40002fa1670 */
        /* <DEDUP_REMOVED lines=9> */
[----:B------:R-:W-:Y:S02]  /*f0b0*/  FMNMX.FTZ R20, R175, R20, !PT ;  /* 0x00000014af147209 */ /* 0x000fe40007810000 */
[C---:B------:R-:W-:Y:S02]  /*f0c0*/  ISETP.GT.AND P2, PT, R223.reuse, 0x21, P1 ;  /* 0x00000021df00780c */ /* 0x040fe40000f44270 */
[C---:B------:R-:W-:Y:S02]  /*f0d0*/  ISETP.GT.AND P3, PT, R223.reuse, 0x28, P1 ;  /* 0x00000028df00780c */ /* 0x040fe40000f64270 */
[C---:B------:R-:W-:Y:S02]  /*f0e0*/  ISETP.GT.AND P4, PT, R223.reuse, 0x29, P1 ;  /* 0x00000029df00780c */ /* 0x040fe40000f84270 */
[----:B------:R-:W-:-:S02]  /*f0f0*/  ISETP.GT.AND P5, PT, R223, 0x30, P1 ;  /* 0x00000030df00780c */ /* 0x000fc40000fa4270 */
[C---:B------:R-:W-:Y:S02]  /*f100*/  ISETP.GT.AND P6, PT, R223.reuse, 0x31, P1 ;  /* 0x00000031df00780c */ /* 0x040fe40000fc4270 */
[----:B------:R-:W-:Y:S02]  /*f110*/  ISETP.GT.AND P1, PT, R223, 0x39, P1 ;  /* 0x00000039df00780c */ /* 0x000fe40000f24270 */
[----:B------:R-:W-:Y:S02]  /*f120*/  @P0 LOP3.LUT R16, R16, 0x20, RZ, 0xfc, !PT ;  /* 0x0000002010100812 */ /* 0x000fe400078efcff */
[----:B------:R-:W-:Y:S02]  /*f130*/  FMNMX.FTZ R20, R177, R20, !PT ;  /* 0x00000014b1147209 */ /* 0x000fe40007810000 */
[----:B------:R-:W-:Y:S02]  /*f140*/  LOP3.LUT P0, RZ, R16, 0x10000, RZ, 0xc0, !PT ;  /* 0x0001000010ff7812 */ /* 0x000fe4000780c0ff */
[----:B------:R-:W-:-:S02]  /*f150*/  FMNMX.FTZ R20, R180, R20, !PT ;  /* 0x00000014b4147209 */ /* 0x000fc40007810000 */
[----:B------:R-:W-:Y:S02]  /*f160*/  LOP3.LUT R16, R16, 0xfffffff7, RZ, 0xc0, !PT ;  /* 0xfffffff710107812 */ /* 0x000fe400078ec0ff */
[----:B------:R-:W-:Y:S02]  /*f170*/  ISETP.LT.OR P0, PT, R224, 0x21, P0 ;  /* 0x00000021e000780c */ /* 0x000fe40000701670 */
[----:B------:R-:W-:Y:S02]  /*f180*/  FMNMX.FTZ R20, R181, R20, !PT ;  /* 0x00000014b5147209 */ /* 0x000fe40007810000 */
[----:B------:R-:W-:Y:S02]  /*f190*/  @P1 LOP3.LUT R16, R16, 0x8, RZ, 0xfc, !PT ;  /* 0x0000000810101812 */ /* 0x000fe400078efcff */
[----:B------:R-:W-:Y:S01]  /*f1a0*/  ISETP.LT.OR P5, PT, R224, 0x31, P5 ;  /* 0x00000031e000780c */ /* 0x000fe20002fa1670 */
[----:B------:R-:W0:Y:S01]  /*f1b0*/  SHFL.BFLY PT, R153, R20, 0x2, 0x1f ;  /* 0x0c401f0014997f89 */ /* 0x000e2200000e0000 */
[----:B------:R-:W-:-:S02]  /*f1c0*/  LOP3.LUT P1, RZ, R16, 0x2, RZ, 0xc0, !PT ;  /* 0x0000000210ff7812 */ /* 0x000fc4000782c0ff */
[----:B------:R-:W-:Y:S02]  /*f1d0*/  LOP3.LUT R16, R16, 0xffffffbf, RZ, 0xc0, !PT ;  /* 0xffffffbf10107812 */ /* 0x000fe400078ec0ff */
[----:B------:R-:W-:Y:S02]  /*f1e0*/  ISETP.LT.OR P6, PT, R224, 0x32, P6 ;  /* 0x00000032e000780c */ /* 0x000fe400037c1670 */
[----:B------:R-:W-:Y:S02]  /*f1f0*/  @P0 LOP3.LUT R16, R16, 0x40, RZ, 0xfc, !PT ;  /* 0x0000004010100812 */ /* 0x000fe400078efcff */
[----:B------:R-:W-:Y:S02]  /*f200*/  ISETP.LT.OR P0, PT, R224, 0x22, P2 ;  /* 0x00000022e000780c */ /* 0x000fe40001701670 */
[C---:B------:R-:W-:Y:S02]  /*f210*/  LOP3.LUT P2, RZ, R16.reuse, 0x20, RZ, 0xc0, !PT ;  /* 0x0000002010ff7812 */ /* 0x040fe4000784c0ff */
[----:B------:R-:W-:-:S02]  /*f220*/  LOP3.LUT R16, R16, 0xffffffef, RZ, 0xc0, !PT ;  /* 0xffffffef10107812 */ /* 0x000fc400078ec0ff */
[----:B------:R-:W-:Y:S02]  /*f230*/  ISETP.LT.OR P2, PT, R224, 0x1, P2 ;  /* 0x00000001e000780c */ /* 0x000fe40001741670 */
[----:B------:R-:W-:Y:S02]  /*f240*/  FSEL R172, R172, -INF , !P5 ;  /* 0xff800000acac7808 */ /* 0x000fe40006800000 */
[----:B------:R-:W-:Y:S02]  /*f250*/  FSEL R154, R154, -INF , !P2 ;  /* 0xff8000009a9a7808 */ /* 0x000fe40005000000 */
[----:B------:R-:W-:Y:S02]  /*f260*/  ISETP.LT.OR P1, PT, R224, 0x39, P1 ;  /* 0x00000039e000780c */ /* 0x000fe40000f21670 */
[----:B------:R-:W-:Y:S02]  /*f270*/  @P0 LOP3.LUT R16, R16, 0x10, RZ, 0xfc, !PT ;  /* 0x0000001010100812 */ /* 0x000fe400078efcff */
[----:B------:R-:W-:-:S02]  /*f280*/  ISETP.LT.OR P0, PT, R224, 0x29, P3 ;  /* 0x00000029e000780c */ /* 0x000fc40001f01670 */
[----:B0-----:R-:W-:Y:S02]  /*f290*/  FMNMX.FTZ R153, R20, R153, !PT ;  /* 0x0000009914997209 */ /* 0x001fe40007810000 */
[C---:B------:R-:W-:Y:S02]  /*f2a0*/  LOP3.LUT P3, RZ, R16.reuse, 0x8, RZ, 0xc0, !PT ;  /* 0x0000000810ff7812 */ /* 0x040fe4000786c0ff */
[----:B------:R-:W-:Y:S01]  /*f2b0*/  LOP3.LUT R16, R16, 0xfffffffb, RZ, 0xc0, !PT ;  /* 0xfffffffb10107812 */ /* 0x000fe200078ec0ff */
[----:B------:R-:W0:Y:S01]  /*f2c0*/  SHFL.BFLY PT, R171, R153, 0x1, 0x1f ;  /* 0x0c201f0099ab7f89 */ /* 0x000e2200000e0000 */
[----:B------:R-:W-:Y:S02]  /*f2d0*/  FMNMX.FTZ R179, R154, R15, !PT ;  /* 0x0000000f9ab37209 */ /* 0x000fe40007810000 */
[----:B------:R-:W-:Y:S02]  /*f2e0*/  FSEL R174, R174, -INF , !P6 ;  /* 0xff800000aeae7808 */ /* 0x000fe40007000000 */
[----:B------:R-:W-:-:S02]  /*f2f0*/  FMNMX.FTZ R179, R152, R179, !PT ;  /* 0x000000b398b37209 */ /* 0x000fc40007810000 */
[----:B------:R-:W-:Y:S02]  /*f300*/  @P0 LOP3.LUT R16, R16, 0x4, RZ, 0xfc, !PT ;  /* 0x0000000410100812 */ /* 0x000fe400078efcff */
[----:B------:R-:W-:Y:S02]  /*f310*/  ISETP.LT.OR P0, PT, R224, 0x2a, P4 ;  /* 0x0000002ae000780c */ /* 0x000fe40002701670 */
[----:B------:R-:W-:Y:S02]  /*f320*/  LOP3.LUT R16, R16, 0xffffbfff, RZ, 0xc0, !PT ;  /* 0xffffbfff10107812 */ /* 0x000fe400078ec0ff */
[----:B------:R-:W-:Y:S02]  /*f330*/  FMNMX.FTZ R179, R155, R179, !PT ;  /* 0x000000b39bb37209 */ /* 0x000fe40007810000 */
[----:B------:R-:W-:Y:S02]  /*f340*/  ISETP.LT.OR P3, PT, R224, 0x3a, P3 ;  /* 0x0000003ae000780c */ /* 0x000fe40001f61670 */
[----:B------:R-:W-:-:S02]  /*f350*/  FMNMX.FTZ R179, R156, R179, !PT ;  /* 0x000000b39cb37209 */ /* 0x000fc40007810000 */
[----:B------:R-:W-:Y:S02]  /*f360*/  FSEL R176, R176, -INF , !P1 ;  /* 0xff800000b0b07808 */ /* 0x000fe40004800000 */
[----:B------:R-:W-:Y:S02]  /*f370*/  FMNMX.FTZ R179, R158, R179, !PT ;  /* 0x000000b39eb37209 */ /* 0x000fe40007810000 */
[----:B------:R-:W-:Y:S02]  /*f380*/  @P0 LOP3.LUT R16, R16, 0x4000, RZ, 0xfc, !PT ;  /* 0x0000400010100812 */ /* 0x000fe400078efcff */
[----:B0-----:R-:W-:Y:S02]  /*f390*/  FMNMX.FTZ R171, R153, R171, !PT ;  /* 0x000000ab99ab7209 */ /* 0x001fe40007810000 */
[----:B------:R-:W-:Y:S02]  /*f3a0*/  LOP3.LUT P0, RZ, R16, 0x10, RZ, 0xc0, !PT ;  /* 0x0000001010ff7812 */ /* 0x000fe4000780c0ff */
[----:B------:R-:W-:-:S02]  /*f3b0*/  FSETP.NEU.FTZ.AND P4, PT, R171, -INF , PT ;  /* 0xff800000ab00780b */ /* 0x000fc40003f9d000 */
[----:B------:R-:W-:Y:S02]  /*f3c0*/  LOP3.LUT R16, R16, 0xffff7fff, RZ, 0xc0, !PT ;  /* 0xffff7fff10107812 */ /* 0x000fe400078ec0ff */
[----:B------:R-:W-:Y:S02]  /*f3d0*/  FSEL R20, R171, RZ, P4 ;  /* 0x000000ffab147208 */ /* 0x000fe40002000000 */
[----:B------:R-:W-:Y:S02]  /*f3e0*/  FMNMX.FTZ R179, R159, R179, !PT ;  /* 0x000000b39fb37209 */ /* 0x000fe40007810000 */
[----:B------:R-:W-:Y:S01]  /*f3f0*/  FSEL R178, R178, -INF , !P3 ;  /* 0xff800000b2b27808 */ /* 0x000fe20005800000 */
[----:B------:R-:W-:Y:S01]  /*f400*/  FADD.FTZ R13, -R20, R13 ;  /* 0x0000000d140d7221 */ /* 0x000fe20000010100 */
[----:B------:R-:W-:Y:S01]  /*f410*/  IMAD.U32 R20, RZ, RZ, UR38 ;  /* 0x00000026ff147e24 */ /* 0x000fe2000f8e00ff */
[----:B------:R-:W-:Y:S02]  /*f420*/  @P0 LOP3.LUT R16, R16, 0x8000, RZ, 0xfc, !PT ;  /* 0x0000800010100812 */ /* 0x000fe400078efcff */
[----:B------:R-:W-:Y:S01]  /*f430*/  FMNMX.FTZ R179, R162, R179, !PT ;  /* 0x000000b3a2b37209 */ /* 0x000fe20007810000 */
[-C--:B------:R-:W-:Y:S01]  /*f440*/  FMUL.FTZ R153, R171, R20.reuse ;  /* 0x00000014ab997220 */ /* 0x080fe20000410000 */
[----:B------:R-:W-:Y:S01]  /*f450*/  LOP3.LUT P0, RZ, R16, 0x40, RZ, 0xc0, !PT ;  /* 0x0000004010ff7812 */ /* 0x000fe2000780c0ff */
[----:B------:R-:W-:Y:S01]  /*f460*/  FMUL.FTZ R13, R13, R20 ;  /* 0x000000140d0d7220 */ /* 0x000fe20000410000 */
[----:B------:R-:W-:-:S02]  /*f470*/  FMNMX.FTZ R179, R163, R179, !PT ;  /* 0x000000b3a3b37209 */ /* 0x000fc40007810000 */
[----:B------:R-:W-:Y:S02]  /*f480*/  FSEL R165, R165, -INF , !P0 ;  /* 0xff800000a5a57808 */ /* 0x000fe40004000000 */
[C---:B------:R-:W-:Y:S02]  /*f490*/  LOP3.LUT P0, RZ, R16.reuse, 0x8000, RZ, 0xc0, !PT ;  /* 0x0000800010ff7812 */ /* 0x040fe4000780c0ff */
[----:B------:R-:W-:Y:S02]  /*f4a0*/  FSEL R153, R153, RZ, P4 ;  /* 0x000000ff99997208 */ /* 0x000fe40002000000 */
[----:B------:R-:W-:Y:S02]  /*f4b0*/  LOP3.LUT P4, RZ, R16, 0x4, RZ, 0xc0, !PT ;  /* 0x0000000410ff7812 */ /* 0x000fe4000788c0ff */
[----:B------:R-:W-:Y:S01]  /*f4c0*/  FSEL R166, R166, -INF , !P0 ;  /* 0xff800000a6a67808 */ /* 0x000fe20004000000 */
[-CC-:B------:R-:W-:Y:S01]  /*f4d0*/  FFMA.FTZ R218, R218, R20.reuse, -R153.reuse ;  /* 0x00000014dada7223 */ /* 0x180fe20000010899 */
[----:B------:R-:W-:Y:S01]  /*f4e0*/  FMNMX.FTZ R179, R165, R179, !PT ;  /* 0x000000b3a5b37209 */ /* 0x000fe20007810000 */
        /* <DEDUP_REMOVED lines=15> */
[----:B------:R-:W-:Y:S01]  /*f5e0*/  LOP3.LUT P0, RZ, R16, 0x4000, RZ, 0xc0, !PT ;  /* 0x0000400010ff7812 */ /* 0x000fe2000780c0ff */
[----:B------:R-:W-:Y:S01]  /*f5f0*/  MUFU.EX2 R218, R218 ;  /* 0x000000da00da7308 */ /* 0x000fe20000000800 */
[----:B------:R-:W-:-:S02]  /*f600*/  FSEL R168, R168, -INF , !P4 ;  /* 0xff800000a8a87808 */ /* 0x000fc40006000000 */
[----:B------:R-:W-:Y:S02]  /*f610*/  FMNMX.FTZ R181, R166, R179, !PT ;  /* 0x000000b3a6b57209 */ /* 0x000fe40007810000 */
[----:B------:R-:W-:Y:S02]  /*f620*/  FSEL R179, R170, -INF , !P0 ;  /* 0xff800000aab37808 */ /* 0x000fe40004000000 */
[----:B------:R-:W-:Y:S01]  /*f630*/  FMNMX.FTZ R181, R168, R181, !PT ;  /* 0x000000b5a8b57209 */ /* 0x000fe20007810000 */
[----:B------:R-:W-:Y:S01]  /*f640*/  MUFU.EX2 R220, R220 ;  /* 0x000000dc00dc7308 */ /* 0x000fe20000000800 */
[----:B------:R-:W-:Y:S02]  /*f650*/  ISETP.NE.AND P1, PT, R197, RZ, PT ;  /* 0x000000ffc500720c */ /* 0x000fe40003f25270 */
[----:B------:R-:W-:Y:S02]  /*f660*/  FMNMX.FTZ R181, R179, R181, !PT ;  /* 0x000000b5b3b57209 */ /* 0x000fe40007810000 */
[----:B------:R-:W-:-:S02]  /*f670*/  LOP3.LUT P0, RZ, R16, 0x2000, RZ, 0xc0, !PT ;  /* 0x0000200010ff7812 */ /* 0x000fc4000780c0ff */
[----:B------:R-:W-:Y:S01]  /*f680*/  FMNMX.FTZ R181, R172, R181, !PT ;  /* 0x000000b5acb57209 */ /* 0x000fe20007810000 */
[----:B------:R-:W-:Y:S03]  /*f690*/  MUFU.EX2 R221, R221 ;  /* 0x000000dd00dd7308 */ /* 0x000fe60000000800 */
[----:B------:R-:W-:-:S03]  /*f6a0*/  FMNMX.FTZ R181, R174, R181, !PT ;  /* 0x000000b5aeb57209 */ /* 0x000fc60007810000 */
[----:B------:R-:W-:Y:S01]  /*f6b0*/  @!P1 IMAD R17, R17, 0x40, R194 ;  /* 0x0000004011119824 */ /* 0x000fe200078e02c2 */
[----:B------:R-:W-:Y:S01]  /*f6c0*/  FMNMX.FTZ R170, R176, R181, !PT ;  /* 0x000000b5b0aa7209 */ /* 0x000fe20007810000 */
[----:B------:R-:W-:Y:S02]  /*f6d0*/  MUFU.EX2 R157, R157 ;  /* 0x0000009d009d7308 */ /* 0x000fe40000000800 */
[----:B------:R-:W-:Y:S01]  /*f6e0*/  @!P1 IMAD R17, R17, 0x4, R2 ;  /* 0x0000000411119824 */ /* 0x000fe200078e0202 */
[----:B------:R-:W-:-:S05]  /*f6f0*/  FMNMX.FTZ R170, R178, R170, !PT ;  /* 0x000000aab2aa7209 */ /* 0x000fca0007810000 */
[----:B------:R-:W0:Y:S01]  /*f700*/  SHFL.BFLY PT, R181, R170, 0x2, 0x1f ;  /* 0x0c401f00aab57f89 */ /* 0x000e2200000e0000 */
[----:B------:R-:W-:Y:S08]  /*f710*/  MUFU.EX2 R160, R160 ;  /* 0x000000a000a07308 */ /* 0x000ff00000000800 */
[----:B------:R-:W2:Y:S08]  /*f720*/  MUFU.EX2 R161, R161 ;  /* 0x000000a100a17308 */ /* 0x000eb00000000800 */
[----:B------:R-:W-:Y:S01]  /*f730*/  MUFU.EX2 R164, R164 ;  /* 0x000000a400a47308 */ /* 0x000fe20000000800 */
[----:B0-----:R-:W-:-:S07]  /*f740*/  FMNMX.FTZ R170, R170, R181, !PT ;  /* 0x000000b5aaaa7209 */ /* 0x001fce0007810000 */
[----:B------:R-:W0:Y:S01]  /*f750*/  MUFU.EX2 R222, R222 ;  /* 0x000000de00de7308 */ /* 0x000e220000000800 */
[----:B------:R-:W3:Y:S07]  /*f760*/  SHFL.BFLY PT, R181, R170, 0x1, 0x1f ;  /* 0x0c201f00aab57f89 */ /* 0x000eee00000e0000 */
[----:B------:R-:W-:Y:S08]  /*f770*/  MUFU.EX2 R167, R167 ;  /* 0x000000a700a77308 */ /* 0x000ff00000000800 */
[----:B------:R-:W-:Y:S08]  /*f780*/  MUFU.EX2 R169, R169 ;  /* 0x000000a900a97308 */ /* 0x000ff00000000800 */
[----:B------:R-:W-:Y:S01]  /*f790*/  MUFU.EX2 R173, R173 ;  /* 0x000000ad00ad7308 */ /* 0x000fe20000000800 */
[----:B---3--:R-:W-:-:S04]  /*f7a0*/  FMNMX.FTZ R170, R170, R181, !PT ;  /* 0x000000b5aaaa7209 */ /* 0x008fc80007810000 */
[C---:B------:R-:W-:Y:S01]  /*f7b0*/  FSETP.NEU.FTZ.AND P2, PT, R170.reuse, -INF , PT ;  /* 0xff800000aa00780b */ /* 0x040fe20003f5d000 */
[C---:B------:R-:W-:Y:S02]  /*f7c0*/  FMUL.FTZ R223, R170.reuse, R20 ;  /* 0x00000014aadf7220 */ /* 0x040fe40000410000 */
[----:B------:R-:W-:Y:S01]  /*f7d0*/  MUFU.EX2 R175, R175 ;  /* 0x000000af00af7308 */ /* 0x000fe20000000800 */
[----:B------:R-:W-:Y:S02]  /*f7e0*/  FSEL R181, R170, RZ, P2 ;  /* 0x000000ffaab57208 */ /* 0x000fe40001000000 */
[----:B------:R-:W-:-:S03]  /*f7f0*/  FSEL R223, R223, RZ, P2 ;  /* 0x000000ffdfdf7208 */ /* 0x000fc60001000000 */
[----:B------:R-:W-:Y:S02]  /*f800*/  FADD.FTZ R181, -R181, R15 ;  /* 0x0000000fb5b57221 */ /* 0x000fe40000010100 */
        /* <DEDUP_REMOVED lines=9> */
[--C-:B------:R-:W-:Y:S01]  /*f8a0*/  FFMA.FTZ R224, R166, R20, -R223.reuse ;  /* 0x00000014a6e07223 */ /* 0x100fe200000108df */
[----:B--2---:R-:W-:Y:S01]  /*f8b0*/  F2FP.BF16.F32.PACK_AB R156, R161, R160 ;  /* 0x000000a0a19c723e */ /* 0x004fe200000010ff */
[-CC-:B------:R-:W-:Y:S01]  /*f8c0*/  FFMA.FTZ R168, R168, R20.reuse, -R223.reuse ;  /* 0x00000014a8a87223 */ /* 0x180fe200000108df */
[-CC-:B------:R-:W-:Y:S01]  /*f8d0*/  FFMA.FTZ R179, R179, R20.reuse, -R223.reuse ;  /* 0x00000014b3b37223 */ /* 0x180fe200000108df */
[-CC-:B------:R-:W-:Y:S01]  /*f8e0*/  FFMA.FTZ R172, R172, R20.reuse, -R223.reuse ;  /* 0x00000014acac7223 */ /* 0x180fe200000108df */
[-CC-:B------:R-:W-:Y:S01]  /*f8f0*/  FFMA.FTZ R174, R174, R20.reuse, -R223.reuse ;  /* 0x00000014aeae7223 */ /* 0x180fe200000108df */
[-CC-:B------:R-:W-:Y:S01]  /*f900*/  FFMA.FTZ R178, R178, R20.reuse, -R223.reuse ;  /* 0x00000014b2b27223 */ /* 0x180fe200000108df */
[----:B------:R-:W-:Y:S01]  /*f910*/  MUFU.EX2 R155, R155 ;  /* 0x0000009b009b7308 */ /* 0x000fe20000000800 */
[-C--:B---3--:R-:W-:Y:S01]  /*f920*/  FMUL.FTZ R13, R181, R20.reuse ;  /* 0x00000014b50d7220 */ /* 0x088fe20000410000 */
[-CC-:B------:R-:W-:Y:S01]  /*f930*/  FFMA.FTZ R181, R152, R20.reuse, -R223.reuse ;  /* 0x0000001498b57223 */ /* 0x180fe200000108df */
[----:B------:R-:W-:Y:S01]  /*f940*/  FFMA.FTZ R176, R176, R20, -R223 ;  /* 0x00000014b0b07223 */ /* 0x000fe200000108df */
[----:B------:R-:W-:-:S02]  /*f950*/  F2FP.BF16.F32.PACK_AB R152, R220, R218 ;  /* 0x000000dadc98723e */ /* 0x000fc400000010ff */
[----:B0-----:R-:W-:Y:S02]  /*f960*/  F2FP.BF16.F32.PACK_AB R158, R222, R164 ;  /* 0x000000a4de9e723e */ /* 0x001fe400000010ff */
[----:B------:R-:W0:Y:S01]  /*f970*/  MUFU.EX2 R13, R13 ;  /* 0x0000000d000d7308 */ /* 0x000e220000000800 */
[----:B----4-:R-:W-:Y:S01]  /*f980*/  @!P1 STS [R17+0x28800], R15 ;  /* 0x0288000f11009388 */ /* 0x010fe20000000800 */
[----:B------:R-:W-:Y:S01]  /*f990*/  FFMA.FTZ R3, R15, R3, R218 ;  /* 0x000000030f037223 */ /* 0x000fe200000100da */
[-C--:B------:R-:W-:Y:S01]  /*f9a0*/  FMUL.FTZ R24, R24, R15.reuse ;  /* 0x0000000f18187220 */ /* 0x080fe20000410000 */
[-C--:B------:R-:W-:Y:S01]  /*f9b0*/  FMUL.FTZ R25, R25, R15.reuse ;  /* 0x0000000f19197220 */ /* 0x080fe20000410000 */
[-C--:B------:R-:W-:Y:S01]  /*f9c0*/  FMUL.FTZ R28, R28, R15.reuse ;  /* 0x0000000f1c1c7220 */ /* 0x080fe20000410000 */
[----:B------:R-:W-:Y:S01]  /*f9d0*/  FADD.FTZ R3, R220, R3 ;  /* 0x00000003dc037221 */ /* 0x000fe20000010000 */
[-C--:B------:R-:W-:Y:S01]  /*f9e0*/  FMUL.FTZ R29, R29, R15.reuse ;  /* 0x0000000f1d1d7220 */ /* 0x080fe20000410000 */
[----:B------:R-:W-:Y:S01]  /*f9f0*/  MUFU.EX2 R181, R181 ;  /* 0x000000b500b57308 */ /* 0x000fe20000000800 */
        /* <DEDUP_REMOVED lines=8> */
[----:B0-----:R0:W-:Y:S01]  /*fa80*/  @!P1 STS [R17+0x28820], R13 ;  /* 0x0288200d11009388 */ /* 0x0011e20000000800 */
[----:B------:R-:W-:Y:S01]  /*fa90*/  FADD.FTZ R3, R160, R3 ;  /* 0x00000003a0037221 */ /* 0x000fe20000010000 */
[----:B------:R-:W-:Y:S01]  /*faa0*/  F2FP.BF16.F32.PACK_AB R160, R169, R167 ;  /* 0x000000a7a9a0723e */ /* 0x000fe200000010ff */
[-C--:B------:R-:W-:Y:S01]  /*fab0*/  FMUL.FTZ R41, R41, R15.reuse ;  /* 0x0000000f29297220 */ /* 0x080fe20000410000 */
[-C--:B------:R-:W-:Y:S01]  /*fac0*/  FMUL.FTZ R44, R44, R15.reuse ;  /* 0x0000000f2c2c7220 */ /* 0x080fe20000410000 */
[----:B------:R-:W-:Y:S01]  /*fad0*/  FADD.FTZ R3, R161, R3 ;  /* 0x00000003a1037221 */ /* 0x000fe20000010000 */
[-C--:B------:R-:W-:Y:S01]  /*fae0*/  FMUL.FTZ R45, R45, R15.reuse ;  /* 0x0000000f2d2d7220 */ /* 0x080fe20000410000 */
[----:B------:R-:W-:Y:S01]  /*faf0*/  MUFU.EX2 R159, R159 ;  /* 0x0000009f009f7308 */ /* 0x000fe20000000800 */
[----:B------:R-:W-:Y:S01]  /*fb00*/  FMUL.FTZ R48, R48, R15 ;  /* 0x0000000f30307220 */ /* 0x000fe20000410000 */
[----:B------:R-:W-:Y:S01]  /*fb10*/  FADD.FTZ R3, R164, R3 ;  /* 0x00000003a4037221 */ /* 0x000fe20000010000 */
[----:B0-----:R-:W-:Y:S01]  /*fb20*/  FFMA.FTZ R17, R154, R20, -R223 ;  /* 0x000000149a117223 */ /* 0x001fe200000108df */
[----:B------:R-:W-:Y:S01]  /*fb30*/  F2FP.BF16.F32.PACK_AB R154, R157, R221 ;  /* 0x000000dd9d9a723e */ /* 0x000fe200000010ff */
[----:B------:R-:W-:Y:S01]  /*fb40*/  FMUL.FTZ R49, R49, R15 ;  /* 0x0000000f31317220 */ /* 0x000fe20000410000 */
[----:B------:R-:W-:Y:S01]  /*fb50*/  FADD.FTZ R3, R222, R3 ;  /* 0x00000003de037221 */ /* 0x000fe20000010000 */
[----:B------:R-:W-:Y:S01]  /*fb60*/  F2FP.BF16.F32.PACK_AB R164, R177, R175 ;  /* 0x000000afb1a4723e */ /* 0x000fe200000010ff */
[----:B------:R-:W-:Y:S01]  /*fb70*/  MUFU.EX2 R157, R183 ;  /* 0x000000b7009d7308 */ /* 0x000fe20000000800 */
[-C--:B------:R-:W-:Y:S01]  /*fb80*/  FMUL.FTZ R52, R52, R15.reuse ;  /* 0x0000000f34347220 */ /* 0x080fe20000410000 */
[----:B------:R-:W-:Y:S01]  /*fb90*/  FADD.FTZ R3, R167, R3 ;  /* 0x00000003a7037221 */ /* 0x000fe20000010000 */
[-C--:B------:R-:W-:Y:S01]  /*fba0*/  FMUL.FTZ R53, R53, R15.reuse ;  /* 0x0000000f35357220 */ /* 0x080fe20000410000 */
[-C--:B------:R-:W-:Y:S01]  /*fbb0*/  FMUL.FTZ R56, R56, R15.reuse ;  /* 0x0000000f38387220 */ /* 0x080fe20000410000 */
[-C--:B------:R-:W-:Y:S01]  /*fbc0*/  FMUL.FTZ R57, R57, R15.reuse ;  /* 0x0000000f39397220 */ /* 0x080fe20000410000 */
[----:B------:R-:W-:Y:S01]  /*fbd0*/  FADD.FTZ R3, R169, R3 ;  /* 0x00000003a9037221 */ /* 0x000fe20000010000 */
        /* <DEDUP_REMOVED lines=22> */
[----:B------:R-:W-:Y:S01]  /*fd40*/  FADD.FTZ R0, R181, R0 ;  /* 0x00000000b5007221 */ /* 0x000fe20000010000 */
[-C--:B------:R-:W-:Y:S01]  /*fd50*/  FMUL.FTZ R96, R96, R15.reuse ;  /* 0x0000000f60607220 */ /* 0x080fe20000410000 */
[----:B------:R-:W-:Y:S01]  /*fd60*/  FMUL.FTZ R97, R97, R15 ;  /* 0x0000000f61617220 */ /* 0x000fe20000410000 */
[----:B------:R-:W0:Y:S01]  /*fd70*/  MUFU.EX2 R161, R165 ;  /* 0x000000a500a17308 */ /* 0x000e220000000800 */
[----:B------:R-:W-:Y:S01]  /*fd80*/  FADD.FTZ R0, R155, R0 ;  /* 0x000000009b007221 */ /* 0x000fe20000010000 */
[----:B------:R-:W-:Y:S01]  /*fd90*/  F2FP.BF16.F32.PACK_AB R155, R182, R155 ;  /* 0x0000009bb69b723e */ /* 0x000fe200000010ff */
[-C--:B------:R-:W-:Y:S01]  /*fda0*/  FMUL.FTZ R100, R100, R15.reuse ;  /* 0x0000000f64647220 */ /* 0x080fe20000410000 */
[-C--:B------:R-:W-:Y:S01]  /*fdb0*/  FMUL.FTZ R101, R101, R15.reuse ;  /* 0x0000000f65657220 */ /* 0x080fe20000410000 */
[----:B------:R-:W-:Y:S01]  /*fdc0*/  FADD.FTZ R0, R182, R0 ;  /* 0x00000000b6007221 */ /* 0x000fe20000010000 */
[-C--:B------:R-:W-:Y:S01]  /*fdd0*/  FMUL.FTZ R104, R104, R15.reuse ;  /* 0x0000000f68687220 */ /* 0x080fe20000410000 */
[----:B------:R-:W-:Y:S01]  /*fde0*/  FMUL.FTZ R105, R105, R15 ;  /* 0x0000000f69697220 */ /* 0x000fe20000410000 */
[----:B------:R-:W3:Y:S01]  /*fdf0*/  MUFU.EX2 R162, R225 ;  /* 0x000000e100a27308 */ /* 0x000ee20000000800 */
[----:B------:R-:W-:Y:S01]  /*fe00*/  FADD.FTZ R0, R157, R0 ;  /* 0x000000009d007221 */ /* 0x000fe20000010000 */
[----:B------:R-:W-:Y:S01]  /*fe10*/  F2FP.BF16.F32.PACK_AB R157, R159, R157 ;  /* 0x0000009d9f9d723e */ /* 0x000fe200000010ff */
[-C--:B------:R-:W-:Y:S01]  /*fe20*/  FMUL.FTZ R108, R108, R15.reuse ;  /* 0x0000000f6c6c7220 */ /* 0x080fe20000410000 */
[----:B------:R-:W-:Y:S01]  /*fe30*/  FMUL.FTZ R109, R109, R15 ;  /* 0x0000000f6d6d7220 */ /* 0x000fe20000410000 */
[----:B------:R-:W-:Y:S01]  /*fe40*/  FADD.FTZ R0, R159, R0 ;  /* 0x000000009f007221 */ /* 0x000fe20000010000 */
[----:B--2---:R-:W-:Y:S01]  /*fe50*/  F2FP.BF16.F32.PACK_AB R159, R163, R217 ;  /* 0x000000d9a39f723e */ /* 0x004fe200000010ff */
[-C--:B------:R-:W-:Y:S01]  /*fe60*/  FMUL.FTZ R112, R112, R15.reuse ;  /* 0x0000000f70707220 */ /* 0x080fe20000410000 */
[----:B------:R-:W2:Y:S01]  /*fe70*/  MUFU.EX2 R224, R224 ;  /* 0x000000e000e07308 */ /* 0x000ea20000000800 */
[----:B------:R-:W-:Y:S01]  /*fe80*/  FADD.FTZ R0, R217, R0 ;  /* 0x00000000d9007221 */ /* 0x000fe20000010000 */
[-C--:B------:R-:W-:Y:S01]  /*fe90*/  FMUL.FTZ R113, R113, R15.reuse ;  /* 0x0000000f71717220 */ /* 0x080fe20000410000 */
[-C--:B------:R-:W-:Y:S01]  /*fea0*/  FMUL.FTZ R116, R116, R15.reuse ;  /* 0x0000000f74747220 */ /* 0x080fe20000410000 */
[-C--:B------:R-:W-:Y:S01]  /*feb0*/  FMUL.FTZ R117, R117, R15.reuse ;  /* 0x0000000f75757220 */ /* 0x080fe20000410000 */
[----:B------:R-:W-:Y:S01]  /*fec0*/  FADD.FTZ R0, R163, R0 ;  /* 0x00000000a3007221 */ /* 0x000fe20000010000 */
[-C--:B------:R-:W-:Y:S01]  /*fed0*/  FMUL.FTZ R120, R120, R15.reuse ;  /* 0x0000000f78787220 */ /* 0x080fe20000410000 */
[-C--:B------:R-:W-:Y:S01]  /*fee0*/  FMUL.FTZ R121, R121, R15.reuse ;  /* 0x0000000f79797220 */ /* 0x080fe20000410000 */
[----:B------:R-:W4:Y:S01]  /*fef0*/  MUFU.EX2 R168, R168 ;  /* 0x000000a800a87308 */ /* 0x000f220000000800 */
[----:B0-----:R-:W-:Y:S01]  /*ff00*/  FADD.FTZ R0, R161, R0 ;  /* 0x00000000a1007221 */ /* 0x001fe20000010000 */
[----:B---3--:R-:W-:Y:S01]  /*ff10*/  FADD.FTZ R3, R162, R3 ;  /* 0x00000003a2037221 */ /* 0x008fe20000010000 */
[----:B------:R-:W-:Y:S01]  /*ff20*/  F2FP.BF16.F32.PACK_AB R162, R173, R162 ;  /* 0x000000a2ada2723e */ /* 0x000fe200000010ff */
[-C--:B------:R-:W-:Y:S01]  /*ff30*/  FMUL.FTZ R124, R124, R15.reuse ;  /* 0x0000000f7c7c7220 */ /* 0x080fe20000410000 */
[-C--:B------:R-:W-:Y:S01]  /*ff40*/  FMUL.FTZ R125, R125, R15.reuse ;  /* 0x0000000f7d7d7220 */ /* 0x080fe20000410000 */
[----:B------:R-:W-:Y:S01]  /*ff50*/  FADD.FTZ R3, R173, R3 ;  /* 0x00000003ad037221 */ /* 0x000fe20000010000 */
[----:B------:R-:W-:Y:S01]  /*ff60*/  FMUL.FTZ R128, R128, R15 ;  /* 0x0000000f80807220 */ /* 0x000fe20000410000 */
[----:B------:R-:W0:Y:S01]  /*ff70*/  MUFU.EX2 R179, R179 ;  /* 0x000000b300b37308 */ /* 0x000e220000000800 */
[C---:B--2---:R-:W-:Y:S01]  /*ff80*/  FADD.FTZ R0, R224.reuse, R0 ;  /* 0x00000000e0007221 */ /* 0x044fe20000010000 */
[----:B------:R-:W-:Y:S01]  /*ff90*/  FADD.FTZ R3, R175, R3 ;  /* 0x00000003af037221 */ /* 0x000fe20000010000 */
[----:B------:R-:W-:Y:S01]  /*ffa0*/  F2FP.BF16.F32.PACK_AB R161, R224, R161 ;  /* 0x000000a1e0a1723e */ /* 0x000fe200000010ff */
[-C--:B------:R-:W-:Y:S01]  /*ffb0*/  FMUL.FTZ R129, R129, R15.reuse ;  /* 0x0000000f81817220 */ /* 0x080fe20000410000 */
[-C--:B------:R-:W-:Y:S01]  /*ffc0*/  FMUL.FTZ R132, R132, R15.reuse ;  /* 0x0000000f84847220 */ /* 0x080fe20000410000 */
[----:B------:R-:W-:Y:S01]  /*ffd0*/  FADD.FTZ R3, R177, R3 ;  /* 0x00000003b1037221 */ /* 0x000fe20000010000 */
[-C--:B------:R-:W-:Y:S01]  /*ffe0*/  FMUL.FTZ R133, R133, R15.reuse ;  /* 0x0000000f85857220 */ /* 0x080fe20000410000 */
[----:B------:R-:W2:Y:S01]  /*fff0*/  MUFU.EX2 R165, R172 ;  /* 0x000000ac00a57308 */ /* 0x000ea20000000800 */
        /* <DEDUP_REMOVED lines=9> */
[----:B------:R-:W-:Y:S01]  /*10090*/  F2FP.BF16.F32.PACK_AB R163, R179, R168 ;  /* 0x000000a8b3a3723e */ /* 0x000fe200000010ff */
[-C--:B------:R-:W-:Y:S01]  /*100a0*/  FMUL.FTZ R148, R148, R15.reuse ;  /* 0x0000000f94947220 */ /* 0x080fe20000410000 */
[----:B------:R-:W-:Y:S01]  /*100b0*/  FMUL.FTZ R149, R149, R15 ;  /* 0x0000000f95957220 */ /* 0x000fe20000410000 */
[-C--:B------:R-:W-:Y:S01]  /*100c0*/  FMUL.FTZ R26, R26, R13.reuse ;  /* 0x0000000d1a1a7220 */ /* 0x080fe20000410000 */
[-C--:B------:R-:W-:Y:S01]  /*100d0*/  FMUL.FTZ R27, R27, R13.reuse ;  /* 0x0000000d1b1b7220 */ /* 0x080fe20000410000 */
[-C--:B------:R-:W-:Y:S01]  /*100e0*/  FMUL.FTZ R30, R30, R13.reuse ;  /* 0x0000000d1e1e7220 */ /* 0x080fe20000410000 */
[----:B------:R-:W0:Y:S01]  /*100f0*/  MUFU.EX2 R174, R174 ;  /* 0x000000ae00ae7308 */ /* 0x000e220000000800 */
        /* <DEDUP_REMOVED lines=24> */
[C---:B--2---:R-:W-:Y:S01]  /*10280*/  FADD.FTZ R3, R153.reuse, R3 ;  /* 0x0000000399037221 */ /* 0x044fe20000010000 */
[----:B------:R-:W-:Y:S01]  /*10290*/  F2FP.BF16.F32.PACK_AB R166, R153, R166 ;  /* 0x000000a699a6723e */ /* 0x000fe200000010ff */
[----:B------:R-:W-:Y:S01]  /*102a0*/  FMUL.FTZ R66, R66, R13 ;  /* 0x0000000d42427220 */ /* 0x000fe20000410000 */
[----:B------:R-:W-:Y:S01]  /*102b0*/  F2FP.BF16.F32.PACK_AB R153, R181, R17 ;  /* 0x00000011b599723e */ /* 0x000fe200000010ff */
[----:B------:R-:W-:Y:S01]  /*102c0*/  BAR.SYNC.DEFER_BLOCKING 0xf, 0x100 ;  /* 0x03c4000000007b1d */ /* 0x000fe20000010000 */
[-C--:B------:R-:W-:Y:S01]  /*102d0*/  FMUL.FTZ R67, R67, R13.reuse ;  /* 0x0000000d43437220 */ /* 0x080fe20000410000 */
[-C--:B------:R-:W-:Y:S01]  /*102e0*/  FMUL.FTZ R70, R70, R13.reuse ;  /* 0x0000000d46467220 */ /* 0x080fe20000410000 */
[-C--:B------:R-:W-:Y:S01]  /*102f0*/  FMUL.FTZ R71, R71, R13.reuse ;  /* 0x0000000d47477220 */ /* 0x080fe20000410000 */
[----:B---3--:R-:W-:Y:S01]  /*10300*/  FADD.FTZ R0, R167, R0 ;  /* 0x00000000a7007221 */ /* 0x008fe20000010000 */
[-C--:B------:R-:W-:Y:S01]  /*10310*/  FMUL.FTZ R74, R74, R13.reuse ;  /* 0x0000000d4a4a7220 */ /* 0x080fe20000410000 */
[-C--:B------:R-:W-:Y:S01]  /*10320*/  FMUL.FTZ R75, R75, R13.reuse ;  /* 0x0000000d4b4b7220 */ /* 0x080fe20000410000 */
[-C--:B------:R-:W-:Y:S01]  /*10330*/  FMUL.FTZ R78, R78, R13.reuse ;  /* 0x0000000d4e4e7220 */ /* 0x080fe20000410000 */
[-C--:B------:R-:W-:Y:S01]  /*10340*/  FMUL.FTZ R79, R79, R13.reuse ;  /* 0x0000000d4f4f7220 */ /* 0x080fe20000410000 */
[-C--:B------:R-:W-:Y:S01]  /*10350*/  FMUL.FTZ R82, R82, R13.reuse ;  /* 0x0000000d52527220 */ /* 0x080fe20000410000 */
[-C--:B------:R-:W-:Y:S01]  /*10360*/  FMUL.FTZ R83, R83, R13.reuse ;  /* 0x0000000d53537220 */ /* 0x080fe20000410000 */
[----:B------:R-:W-:Y:S01]  /*10370*/  FMUL.FTZ R86, R86, R13 ;  /* 0x0000000d56567220 */ /* 0x000fe20000410000 */
[C---:B0-----:R-:W-:Y:S01]  /*10380*/  F2FP.BF16.F32.PACK_AB R167, R178.reuse, R167 ;  /* 0x000000a7b2a7723e */ /* 0x041fe200000010ff */
[----:B------:R-:W-:Y:S01]  /*10390*/  FADD.FTZ R0, R178, R0 ;  /* 0x00000000b2007221 */ /* 0x000fe20000010000 */
        /* <DEDUP_REMOVED lines=10> */
[----:B------:R0:W-:Y:S01]  /*10440*/  STSM.16.M88.4 [R200+0x26800], R152 ;  /* 0x02680098c8007844 */ /* 0x0001e20000000200 */
[-C--:B------:R-:W-:Y:S01]  /*10450*/  FMUL.FTZ R107, R107, R13.reuse ;  /* 0x0000000d6b6b7220 */ /* 0x080fe20000410000 */
[-C--:B------:R-:W-:Y:S01]  /*10460*/  FMUL.FTZ R110, R110, R13.reuse ;  /* 0x0000000d6e6e7220 */ /* 0x080fe20000410000 */
[-C--:B------:R-:W-:Y:S01]  /*10470*/  FMUL.FTZ R111, R111, R13.reuse ;  /* 0x0000000d6f6f7220 */ /* 0x080fe20000410000 */
[----:B------:R0:W-:Y:S01]  /*10480*/  STSM.16.M88.4 [R201], R156 ;  /* 0x0000009cc9007844 */ /* 0x0001e20000000200 */
        /* <DEDUP_REMOVED lines=24> */
.L_x_2702:
[----:B------:R2:W3:Y:S01]  /*10610*/  SYNCS.PHASECHK.TRANS64.TRYWAIT P1, [R21+URZ+0x28c50], R213 ;  /* 0x028c50d5150075a7 */ /* 0x0004e2000802017f */
[----:B------:R-:W-:Y:S05]  /*10620*/  @!P0 BRA `(.L_x_2703) ;  /* 0x0000000000048947 */ /* 0x000fea0003800000 */
[----:B------:R-:W-:Y:S01]  /*10630*/  BPT.TRAP 0x1 ;  /* 0x000000040000795c */ /* 0x000fe20000300000 */
.L_x_2703:
[----:B------:R-:W-:Y:S04]  /*10640*/  BSSY B2, `(.L_x_2704) ;  /* 0x0000004000027945 */ /* 0x000fe80003800000 */
[----:B---3--:R-:W-:Y:S05]  /*10650*/  @P1 BRA `(.L_x_2705) ;  /* 0x0000000000081947 */ /* 0x008fea0003800000 */
[----:B------:R-:W3:Y:S02]  /*10660*/  SYNCS.PHASECHK.TRANS64.TRYWAIT P1, [R21+URZ+0x28c50], R213 ;  /* 0x028c50d5150075a7 */ /* 0x000ee4000802017f */
[----:B---3--:R-:W-:Y:S05]  /*10670*/  @!P1 BRA `(.L_x_2706) ;  /* 0x0000014000089947 */ /* 0x008fea0003800000 */
.L_x_2705:
[----:B------:R-:W-:Y:S05]  /*10680*/  BSYNC B2 ;  /* 0x0000000000027941 */ /* 0x000fea0003800000 */
.L_x_2704:
[----:B------:R-:W-:Y:S01]  /*10690*/  IMAD R168, R209, 0x1000, R195 ;  /* 0x00001000d1a87824 */ /* 0x000fe200078e02c3 */
[----:B------:R-:W-:Y:S01]  /*106a0*/  WARPGROUP.ARRIVE ;  /* 0x00000000000079c5 */ /* 0x000fe20000000000 */
[----:B------:R-:W-:-:S03]  /*106b0*/  IMAD.MOV.U32 R169, RZ, RZ, 0x40000040 ;  /* 0x40000040ffa97424 */ /* 0x000fc600078e00ff */
[----:B------:R-:W-:Y:S02]  /*106c0*/  R2UR UR6, R168 ;  /* 0x00000000a80672ca */ /* 0x000fe400000e0000 */
[----:B------:R-:W-:Y:S01]  /*106d0*/  R2UR UR7, R169 ;  /* 0x00000000a90772ca */ /* 0x000fe200000e0000 */
[----:B------:R-:W-:-:S12]  /*106e0*/  IMAD.MOV.U32 R169, RZ, RZ, 0x40000040 ;  /* 0x40000040ffa97424 */ /* 0x000fd800078e00ff */
        /* <DEDUP_REMOVED lines=34> */
.L_x_2707:
[C---:B------:R-:W-:Y:S01]  /*10910*/  ISETP.GT.AND P1, PT, R12.reuse, R211, PT ;  /* 0x000000d30c00720c */ /* 0x040fe20003f24270 */
[----:B-123--:R-:W-:Y:S02]  /*10920*/  VIADD R21, R21, 0x28c60 ;  /* 0x00028c6015157836 */ /* 0x00efe40000000000 */
[----:B------:R-:W-:Y:S02]  /*10930*/  VIADD R12, R12, 0xffffffff ;  /* 0xffffffff0c0c7836 */ /* 0x000fe40000000000 */
[----:B------:R-:W-:Y:S01]  /*10940*/  IMAD.MOV.U32 R15, RZ, RZ, R170 ;  /* 0x000000ffff0f7224 */ /* 0x000fe200078e00aa */
[----:B------:R-:W-:Y:S01]  /*10950*/  PRMT R21, R186, 0x654, R21 ;  /* 0x00000654ba157816 */ /* 0x000fe20000000015 */
[----:B------:R-:W-:Y:S02]  /*10960*/  IMAD.MOV.U32 R13, RZ, RZ, R171 ;  /* 0x000000ffff0d7224 */ /* 0x000fe400078e00ab */
[----:B------:R-:W-:Y:S01]  /*10970*/  IMAD.MOV.U32 R17, RZ, RZ, R209 ;  /* 0x000000ffff117224 */ /* 0x000fe200078e00d1 */
[----:B------:R0:W-:Y:S03]  /*10980*/  SYNCS.ARRIVE.TRANS64.RED.A1T0 RZ, [R21+URZ], RZ ;  /* 0x000000ff15ff79a7 */ /* 0x0001e6000810043f */
[----:B------:R-:W-:Y:S05]  /*10990*/  @P1 BRA `(.L_x_2708) ;  /* 0xffffffd4005c1947 */ /* 0x000fea000383ffff */
[----:B------:R-:W-:Y:S05]  /*109a0*/  BSYNC B0 ;  /* 0x0000000000007941 */ /* 0x000fea0003800000 */
.L_x_2687:
[----:B------:R-:W-:Y:S02]  /*109b0*/  IMAD.MOV.U32 R15, RZ, RZ, R170 ;  /* 0x000000ffff0f7224 */ /* 0x000fe400078e00aa */
[----:B------:R-:W-:Y:S02]  /*109c0*/  IMAD.MOV.U32 R13, RZ, RZ, R171 ;  /* 0x000000ffff0d7224 */ /* 0x000fe400078e00ab */
[----:B------:R-:W-:-:S07]  /*109d0*/  IMAD.MOV.U32 R17, RZ, RZ, R209 ;  /* 0x000000ffff117224 */ /* 0x000fce00078e00d1 */
.L_x_2686:
[----:B------:R-:W-:Y:S05]  /*109e0*/  BSYNC B1 ;  /* 0x0000000000017941 */ /* 0x000fea0003800000 */
.L_x_2685:
[----:B0-----:R-:W0:Y:S01]  /*109f0*/  LDC R21, c[0x0][0x448] ;  /* 0x00011200ff157b82 */ /* 0x001e220000000800 */
[----:B------:R-:W-:Y:S01]  /*10a00*/  VIADD R152, R196, 0x3f ;  /* 0x0000003fc4987836 */ /* 0x000fe20000000000 */
[----:B------:R-:W-:-:S06]  /*10a10*/  ULDC UR4, c[0x0][0x9dc] ;  /* 0x0002770000047ab9 */ /* 0x000fcc0000000800 */
[----:B------:R-:W1:Y:S01]  /*10a20*/  LDC R155, c[0x0][0x9e4] ;  /* 0x00027900ff9b7b82 */ /* 0x000e620000000800 */
[----:B0-----:R-:W-:Y:S02]  /*10a30*/  ISETP.NE.AND P4, PT, R21, 0x1, PT ;  /* 0x000000011500780c */ /* 0x001fe40003f85270 */
[----:B-1----:R-:W-:-:S11]  /*10a40*/  ISETP.GE.AND P5, PT, R155, 0x1, PT ;  /* 0x000000019b00780c */ /* 0x002fd60003fa6270 */
[----:B------:R-:W0:Y:S08]  /*10a50*/  @P4 LDC R153, c[0x0][0x44c] ;  /* 0x00011300ff994b82 */ /* 0x000e300000000800 */
[----:B------:R-:W1:Y:S01]  /*10a60*/  @P4 LDC R21, c[0x0][0x450] ;  /* 0x00011400ff154b82 */ /* 0x000e620000000800 */
[----:B0-----:R-:W-:-:S05]  /*10a70*/  @P4 IMAD.HI.U32 R153, R152, R153, RZ ;  /* 0x0000009998994227 */ /* 0x001fca00078e00ff */
[----:B-1----:R-:W-:Y:S02]  /*10a80*/  @P4 SHF.R.U32.HI R152, RZ, R21, R153 ;  /* 0x00000015ff984219 */ /* 0x002fe40000011699 */
[----:B------:R-:W-:-:S05]  /*10a90*/  IADD3 R21, R184, 0x1, -R23 ;  /* 0x00000001b8157810 */ /* 0x000fca0007ffe817 */
[----:B------:R-:W-:-:S04]  /*10aa0*/  IMAD.IADD R152, R21, 0x1, R152 ;  /* 0x0000000115987824 */ /* 0x000fc800078e0298 */
[----:B------:R-:W-:Y:S01]  /*10ab0*/  VIADD R21, R152, -UR4 ;  /* 0x8000000498157c36 */ /* 0x000fe20008000000 */
[----:B------:R-:W-:Y:S06]  /*10ac0*/  @!P5 BRA `(.L_x_2709) ;  /* 0x000000000048d947 */ /* 0x000fec0003800000 */
[----:B------:R-:W-:Y:S01]  /*10ad0*/  IMAD.MOV.U32 R154, RZ, RZ, R152 ;  /* 0x000000ffff9a7224 */ /* 0x000fe200078e0098 */
[----:B------:R-:W-:Y:S04]  /*10ae0*/  BSSY B0, `(.L_x_2710) ;  /* 0x000000e000007945 */ /* 0x000fe80003800000 */
        /* <DEDUP_REMOVED lines=9> */
.L_x_2711:
[----:B------:R-:W-:-:S13]  /*10b80*/  ISETP.NE.AND P1, PT, R155, 0x1, PT ;  /* 0x000000019b00780c */ /* 0x000fda0003f25270 */
[----:B------:R-:W0:Y:S02]  /*10b90*/  @P1 LDC.64 R152, c[0x0][0x9e8] ;  /* 0x00027a00ff981b82 */ /* 0x000e240000000a00 */
[----:B0-----:R-:W-:-:S05]  /*10ba0*/  @P1 IMAD.HI.U32 R152, R154, R152, RZ ;  /* 0x000000989a981227 */ /* 0x001fca00078e00ff */
[----:B------:R-:W-:-:S07]  /*10bb0*/  @P1 SHF.R.U32.HI R154, RZ, R153, R152 ;  /* 0x00000099ff9a1219 */ /* 0x000fce0000011698 */
.L_x_2712:
[----:B------:R-:W-:Y:S05]  /*10bc0*/  BSYNC B0 ;  /* 0x0000000000007941 */ /* 0x000fea0003800000 */
.L_x_2710:
[----:B------:R-:W-:-:S05]  /*10bd0*/  IMAD R154, R154, R155, RZ ;  /* 0x0000009b9a9a7224 */ /* 0x000fca00078e02ff */
[----:B------:R-:W-:-:S07]  /*10be0*/  VIMNMX R21, R21, R154, !PT ;  /* 0x0000009a15157248 */ /* 0x000fce0007fe0100 */
.L_x_2709:
[----:B------:R-:W-:Y:S01]  /*10bf0*/  VIADD R21, R21, 0x3f ;  /* 0x0000003f15157836 */ /* 0x000fe20000000000 */
[----:B------:R-:W-:Y:S04]  /*10c00*/  BSSY B1, `(.L_x_2713) ;  /* 0x00001f1000017945 */ /* 0x000fe80003800000 */
[----:B------:R-:W-:-:S04]  /*10c10*/  SHF.R.S32.HI R152, RZ, 0x1f, R21 ;  /* 0x0000001fff987819 */ /* 0x000fc80000011415 */
[----:B------:R-:W-:-:S04]  /*10c20*/  LEA.HI R152, R152, R21, RZ, 0x6 ;  /* 0x0000001598987211 */ /* 0x000fc800078f30ff */
[----:B------:R-:W-:-:S04]  /*10c30*/  SHF.R.S32.HI R21, RZ, 0x6, R152 ;  /* 0x00000006ff157819 */ /* 0x000fc80000011498 */
[----:B------:R-:W-:-:S04]  /*10c40*/  VIMNMX R21, R207, R21, !PT ;  /* 0x00000015cf157248 */ /* 0x000fc80007fe0100 */
[----:B------:R-:W-:-:S13]  /*10c50*/  ISETP.GE.AND P1, PT, R12, R21, PT ;  /* 0x000000150c00720c */ /* 0x000fda0003f26270 */
[----:B------:R-:W-:Y:S05]  /*10c60*/  @!P1 BRA `(.L_x_2714) ;  /* 0x0000001c00a89947 */ /* 0x000fea0003800000 */
[----:B------:R-:W-:Y:S01]  /*10c70*/  BSSY B0, `(.L_x_2715) ;  /* 0x00001e8000007945 */ /* 0x000fe20003800000 */
[----:B------:R-:W-:Y:S02]  /*10c80*/  IMAD.MOV.U32 R213, RZ, RZ, R15 ;  /* 0x000000ffffd57224 */ /* 0x000fe400078e000f */
[----:B------:R-:W-:Y:S02]  /*10c90*/  IMAD.MOV.U32 R218, RZ, RZ, R13 ;  /* 0x000000ffffda7224 */ /* 0x000fe400078e000d */
[----:B------:R-:W-:Y:S02]  /*10ca0*/  IMAD.MOV.U32 R209, RZ, RZ, R12 ;  /* 0x000000ffffd17224 */ /* 0x000fe400078e000c */
[----:B------:R-:W-:-:S07]  /*10cb0*/  IMAD.MOV.U32 R217, RZ, RZ, R17 ;  /* 0x000000ffffd97224 */ /* 0x000fce00078e0011 */
.L_x_2728:
[----:B------:R-:W-:Y:S02]  /*10cc0*/  VIADD R17, R217, 0x1 ;  /* 0x00000001d9117836 */ /* 0x000fe40000000000 */
[----:B0-----:R-:W-:Y:S02]  /*10cd0*/  IMAD.MOV.U32 R12, RZ, RZ, R209 ;  /* 0x000000ffff0c7224 */ /* 0x001fe400078e00d1 */
[----:B------:R-:W-:Y:S01]  /*10ce0*/  VIADD R209, R209, 0xffffffff ;  /* 0xffffffffd1d17836 */ /* 0x000fe20000000000 */
[C---:B------:R-:W-:Y:S02]  /*10cf0*/  ISETP.NE.AND P2, PT, R17.reuse, 0x2, PT ;  /* 0x000000021100780c */ /* 0x040fe40003f45270 */
[----:B------:R-:W-:Y:S02]  /*10d00*/  ISETP.GT.AND P1, PT, R12, R21, PT ;  /* 0x000000150c00720c */ /* 0x000fe40003f24270 */
[----:B------:R-:W-:Y:S02]  /*10d10*/  SEL R12, RZ, 0x1, P2 ;  /* 0x00000001ff0c7807 */ /* 0x000fe40001000000 */
[----:B------:R-:W-:-:S02]  /*10d20*/  SEL R17, R17, RZ, P2 ;  /* 0x000000ff11117207 */ /* 0x000fc40001000000 */
[----:B------:R-:W-:Y:S01]  /*10d30*/  LOP3.LUT R22, R22, R12, RZ, 0x3c, !PT ;  /* 0x0000000c16167212 */ /* 0x000fe200078e3cff */
[----:B------:R-:W-:Y:S06]  /*10d40*/  @!P0 BRA `(.L_x_2716) ;  /* 0x0000000000048947 */ /* 0x000fec0003800000 */
[----:B------:R-:W-:Y:S01]  /*10d50*/  BPT.TRAP 0x1 ;  /* 0x000000040000795c */ /* 0x000fe20000300000 */
.L_x_2716:
[----:B------:R-:W-:Y:S01]  /*10d60*/  IMAD R12, R17, 0x8, R2 ;  /* 0x00000008110c7824 */ /* 0x000fe200078e0202 */
[----:B------:R-:W-:-:S04]  /*10d70*/  SHF.L.U32 R211, R22, 0x1f, RZ ;  /* 0x0000001f16d37819 */ /* 0x000fc800000006ff */
[----:B------:R0:W1:Y:S01]  /*10d80*/  SYNCS.PHASECHK.TRANS64.TRYWAIT P2, [R12+URZ+0x28c30], R211 ;  /* 0x028c30d30c0075a7 */ /* 0x000062000804017f */
[----:B------:R-:W-:Y:S05]  /*10d90*/  @!P0 BRA `(.L_x_2717) ;  /* 0x0000000000048947 */ /* 0x000fea0003800000 */
[----:B------:R-:W-:Y:S01]  /*10da0*/  BPT.TRAP 0x1 ;  /* 0x000000040000795c */ /* 0x000fe20000300000 */
.L_x_2717:
[----:B------:R-:W-:Y:S01]  /*10db0*/  BSSY B2, `(.L_x_2718) ;  /* 0x0000006000027945 */ /* 0x000fe20003800000 */
[----:B------:R-:W-:Y:S02]  /*10dc0*/  IMAD R156, R17, 0x200, R14 ;  /* 0x00000200119c7824 */ /* 0x000fe400078e020e */
[----:B------:R-:W-:Y:S01]  /*10dd0*/  IMAD.MOV.U32 R157, RZ, RZ, 0x40000040 ;  /* 0x40000040ff9d7424 */ /* 0x000fe200078e00ff */
[----:B-1----:R-:W-:Y:S06]  /*10de0*/  @P2 BRA `(.L_x_2719) ;  /* 0x0000000000082947 */ /* 0x002fec0003800000 */
[----:B------:R-:W1:Y:S02]  /*10df0*/  SYNCS.PHASECHK.TRANS64.TRYWAIT P2, [R12+URZ+0x28c30], R211 ;  /* 0x028c30d30c0075a7 */ /* 0x000e64000804017f */
[----:B-1----:R-:W-:Y:S05]  /*10e00*/  @!P2 BRA `(.L_x_2720) ;  /* 0x000001380038a947 */ /* 0x002fea0003800000 */
.L_x_2719:
[----:B------:R-:W-:Y:S05]  /*10e10*/  BSYNC B2 ;  /* 0x0000000000027941 */ /* 0x000fea0003800000 */
.L_x_2718:
        /* <DEDUP_REMOVED lines=36> */
.L_x_2721:
        /* <DEDUP_REMOVED lines=39> */
[----:B------:R-:W-:Y:S01]  /*112d0*/  FMUL.FTZ R183, R183, UR4 ;  /* 0x00000004b7b77c20 */ /* 0x000fe20008410000 */
[----:B------:R-:W3:Y:S01]  /*112e0*/  MUFU.TANH R157, R157 ;  /* 0x0000009d009d7308 */ /* 0x000ee20000002400 */
[----:B----4-:R-:W-:-:S02]  /*112f0*/  FMNMX.FTZ R13, R153, R13, !PT ;  /* 0x0000000d990d7209 */ /* 0x010fc40007810000 */
[----:B------:R-:W-:-:S05]  /*11300*/  ISETP.NE.AND P2, PT, R197, RZ, PT ;  /* 0x000000ffc500720c */ /* 0x000fca0003f45270 */
        /* <DEDUP_REMOVED lines=22> */
[----:B------:R-:W-:Y:S01]  /*11470*/  MUFU.TANH R154, R154 ;  /* 0x0000009a009a7308 */ /* 0x000fe20000002400 */
[----:B----4-:R-:W-:-:S07]  /*11480*/  FMNMX.FTZ R13, R177, R13, !PT ;  /* 0x0000000db10d7209 */ /* 0x010fce0007810000 */
[----:B------:R-:W-:Y:S01]  /*11490*/  MUFU.TANH R155, R155 ;  /* 0x0000009b009b7308 */ /* 0x000fe20000002400 */
[----:B--2---:R-:W-:-:S05]  /*114a0*/  FMNMX.FTZ R13, R181, R13, !PT ;  /* 0x0000000db50d7209 */ /* 0x004fca0007810000 */
[----:B------:R-:W2:Y:S02]  /*114b0*/  SHFL.BFLY PT, R20, R13, 0x2, 0x1f ;  /* 0x0c401f000d147f89 */ /* 0x000ea400000e0000 */
[----:B------:R-:W-:Y:S08]  /*114c0*/  MUFU.TANH R158, R158 ;  /* 0x0000009e009e7308 */ /* 0x000ff00000002400 */
[----:B------:R-:W-:Y:S08]  /*114d0*/  MUFU.TANH R159, R159 ;  /* 0x0000009f009f7308 */ /* 0x000ff00000002400 */
[----:B------:R-:W-:Y:S01]  /*114e0*/  MUFU.TANH R162, R162 ;  /* 0x000000a200a27308 */ /* 0x000fe20000002400 */
[----:B--2---:R-:W-:-:S07]  /*114f0*/  FMNMX.FTZ R13, R13, R20, !PT ;  /* 0x000000140d0d7209 */ /* 0x004fce0007810000 */
[----:B------:R-:W-:Y:S01]  /*11500*/  MUFU.TANH R163, R163 ;  /* 0x000000a300a37308 */ /* 0x000fe20000002400 */
[----:B------:R-:W2:Y:S07]  /*11510*/  SHFL.BFLY PT, R20, R13, 0x1, 0x1f ;  /* 0x0c201f000d147f89 */ /* 0x000eae00000e0000 */
[----:B------:R-:W-:Y:S08]  /*11520*/  MUFU.TANH R166, R166 ;  /* 0x000000a600a67308 */ /* 0x000ff00000002400 */
[----:B------:R-:W-:Y:S08]  /*11530*/  MUFU.TANH R167, R167 ;  /* 0x000000a700a77308 */ /* 0x000ff00000002400 */
[----:B------:R-:W-:Y:S01]  /*11540*/  MUFU.TANH R170, R170 ;  /* 0x000000aa00aa7308 */ /* 0x000fe20000002400 */
[----:B--2---:R-:W-:Y:S01]  /*11550*/  FMNMX.FTZ R13, R13, R20, !PT ;  /* 0x000000140d0d7209 */ /* 0x004fe20007810000 */
        /* <DEDUP_REMOVED lines=10> */
[----:B------:R-:W2:Y:S01]  /*11600*/  MUFU.EX2 R180, R180 ;  /* 0x000000b400b47308 */ /* 0x000ea20000000800 */
[-CC-:B------:R-:W-:Y:S01]  /*11610*/  FFMA.FTZ R160, R160, R20.reuse, -R218.reuse ;  /* 0x00000014a0a07223 */ /* 0x180fe200000108da */
[-CC-:B------:R-:W-:Y:S01]  /*11620*/  FFMA.FTZ R161, R161, R20.reuse, -R218.reuse ;  /* 0x00000014a1a17223 */ /* 0x180fe200000108da */
[-CC-:B------:R-:W-:Y:S01]  /*11630*/  FFMA.FTZ R164, R164, R20.reuse, -R218.reuse ;  /* 0x00000014a4a47223 */ /* 0x180fe200000108da */
[-CC-:B------:R-:W-:Y:S01]  /*11640*/  FFMA.FTZ R165, R165, R20.reuse, -R218.reuse ;  /* 0x00000014a5a57223 */ /* 0x180fe200000108da */
[-CC-:B------:R-:W-:Y:S01]  /*11650*/  FFMA.FTZ R168, R168, R20.reuse, -R218.reuse ;  /* 0x00000014a8a87223 */ /* 0x180fe200000108da */
[-CC-:B------:R-:W-:Y:S01]  /*11660*/  FFMA.FTZ R169, R169, R20.reuse, -R218.reuse ;  /* 0x00000014a9a97223 */ /* 0x180fe200000108da */
[-CC-:B------:R-:W-:Y:S01]  /*11670*/  FFMA.FTZ R172, R172, R20.reuse, -R218.reuse ;  /* 0x00000014acac7223 */ /* 0x180fe200000108da */
[----:B------:R-:W3:Y:S01]  /*11680*/  MUFU.EX2 R15, R15 ;  /* 0x0000000f000f7308 */ /* 0x000ee20000000800 */
[-CC-:B------:R-:W-:Y:S01]  /*11690*/  FFMA.FTZ R173, R173, R20.reuse, -R218.reuse ;  /* 0x00000014adad7223 */ /* 0x180fe200000108da */
[-CC-:B------:R-:W-:Y:S01]  /*116a0*/  FFMA.FTZ R176, R176, R20.reuse, -R218.reuse ;  /* 0x00000014b0b07223 */ /* 0x180fe200000108da */
[-CC-:B------:R-:W-:Y:S01]  /*116b0*/  FFMA.FTZ R177, R177, R20.reuse, -R218.reuse ;  /* 0x00000014b1b17223 */ /* 0x180fe200000108da */
[----:B------:R-:W-:-:S04]  /*116c0*/  FFMA.FTZ R181, R181, R20, -R218 ;  /* 0x00000014b5b57223 */ /* 0x000fc800000108da */
[----:B------:R-:W4:Y:S01]  /*116d0*/  MUFU.EX2 R152, R152 ;  /* 0x0000009800987308 */ /* 0x000f220000000800 */
[-C--:B--2---:R-:W-:Y:S01]  /*116e0*/  FMUL.FTZ R24, R24, R180.reuse ;  /* 0x000000b418187220 */ /* 0x084fe20000410000 */
[-C--:B------:R-:W-:Y:S01]  /*116f0*/  FMUL.FTZ R25, R25, R180.reuse ;  /* 0x000000b419197220 */ /* 0x080fe20000410000 */
[-C--:B------:R-:W-:Y:S01]  /*11700*/  FMUL.FTZ R28, R28, R180.reuse ;  /* 0x000000b41c1c7220 */ /* 0x080fe20000410000 */
[-C--:B------:R-:W-:Y:S01]  /*11710*/  FMUL.FTZ R29, R29, R180.reuse ;  /* 0x000000b41d1d7220 */ /* 0x080fe20000410000 */
[-C--:B------:R-:W-:Y:S01]  /*11720*/  FMUL.FTZ R32, R32, R180.reuse ;  /* 0x000000b420207220 */ /* 0x080fe20000410000 */
[-C--:B------:R-:W-:Y:S01]  /*11730*/  FMUL.FTZ R33, R33, R180.reuse ;  /* 0x000000b421217220 */ /* 0x080fe20000410000 */
[-C--:B------:R-:W-:Y:S01]  /*11740*/  FMUL.FTZ R36, R36, R180.reuse ;  /* 0x000000b424247220 */ /* 0x080fe20000410000 */
[----:B------:R-:W-:Y:S01]  /*11750*/  MUFU.TANH R174, R174 ;  /* 0x000000ae00ae7308 */ /* 0x000fe20000002400 */
[----:B---3--:R-:W-:Y:S01]  /*11760*/  FFMA.FTZ R3, R180, R3, R15 ;  /* 0x00000003b4037223 */ /* 0x008fe2000001000f */
[-C--:B------:R-:W-:Y:S01]  /*11770*/  FMUL.FTZ R37, R37, R180.reuse ;  /* 0x000000b425257220 */ /* 0x080fe20000410000 */
[-C--:B------:R-:W-:Y:S01]  /*11780*/  FMUL.FTZ R40, R40, R180.reuse ;  /* 0x000000b428287220 */ /* 0x080fe20000410000 */
[-C--:B------:R-:W-:Y:S01]  /*11790*/  FMUL.FTZ R41, R41, R180.reuse ;  /* 0x000000b429297220 */ /* 0x080fe20000410000 */
[-C--:B------:R-:W-:Y:S01]  /*117a0*/  FMUL.FTZ R44, R44, R180.reuse ;  /* 0x000000b42c2c7220 */ /* 0x080fe20000410000 */
[-C--:B------:R-:W-:Y:S01]  /*117b0*/  FMUL.FTZ R45, R45, R180.reuse ;  /* 0x000000b42d2d7220 */ /* 0x080fe20000410000 */
[----:B------:R-:W-:Y:S01]  /*117c0*/  FMUL.FTZ R48, R48, R180 ;  /* 0x000000b430307220 */ /* 0x000fe20000410000 */
[----:B------:R-:W-:Y:S01]  /*117d0*/  MUFU.TANH R175, R175 ;  /* 0x000000af00af7308 */ /* 0x000fe20000002400 */
[C---:B----4-:R-:W-:Y:S01]  /*117e0*/  FADD.FTZ R3, R152.reuse, R3 ;  /* 0x0000000398037221 */ /* 0x050fe20000010000 */
[----:B------:R-:W-:Y:S01]  /*117f0*/  F2FP.BF16.F32.PACK_AB R152, R152, R15 ;  /* 0x0000000f9898723e */ /* 0x000fe200000010ff */
[----:B------:R-:W-:-:S02]  /*11800*/  VIADD R15, R12, 0x28c40 ;  /* 0x00028c400c0f7836 */ /* 0x000fc40000000000 */
[-C--:B------:R-:W-:Y:S01]  /*11810*/  FMUL.FTZ R49, R49, R180.reuse ;  /* 0x000000b431317220 */ /* 0x080fe20000410000 */
[-C--:B------:R-:W-:Y:S01]  /*11820*/  FMUL.FTZ R52, R52, R180.reuse ;  /* 0x000000b434347220 */ /* 0x080fe20000410000 */
[-C--:B------:R-:W-:Y:S01]  /*11830*/  FMUL.FTZ R53, R53, R180.reuse ;  /* 0x000000b435357220 */ /* 0x080fe20000410000 */
[-C--:B------:R-:W-:Y:S01]  /*11840*/  FMUL.FTZ R56, R56, R180.reuse ;  /* 0x000000b438387220 */ /* 0x080fe20000410000 */
[----:B------:R-:W-:Y:S01]  /*11850*/  PRMT R15, R186, 0x654, R15 ;  /* 0x00000654ba0f7816 */ /* 0x000fe2000000000f */
[----:B------:R-:W-:Y:S01]  /*11860*/  MUFU.TANH R178, R178 ;  /* 0x000000b200b27308 */ /* 0x000fe20000002400 */
[-C--:B------:R-:W-:Y:S01]  /*11870*/  FMUL.FTZ R57, R57, R180.reuse ;  /* 0x000000b439397220 */ /* 0x080fe20000410000 */
[-C--:B------:R-:W-:Y:S01]  /*11880*/  FMUL.FTZ R60, R60, R180.reuse ;  /* 0x000000b43c3c7220 */ /* 0x080fe20000410000 */
[----:B------:R2:W-:Y:S01]  /*11890*/  SYNCS.ARRIVE.TRANS64.RED.A1T0 RZ, [R15+URZ], RZ ;  /* 0x000000ff0fff79a7 */ /* 0x0005e2000810043f */
[-C--:B------:R-:W-:Y:S01]  /*118a0*/  FMUL.FTZ R61, R61, R180.reuse ;  /* 0x000000b43d3d7220 */ /* 0x080fe20000410000 */
[-C--:B------:R-:W-:Y:S01]  /*118b0*/  FMUL.FTZ R64, R64, R180.reuse ;  /* 0x000000b440407220 */ /* 0x080fe20000410000 */
[-C--:B------:R-:W-:Y:S01]  /*118c0*/  FMUL.FTZ R65, R65, R180.reuse ;  /* 0x000000b441417220 */ /* 0x080fe20000410000 */
[-C--:B------:R-:W-:Y:S01]  /*118d0*/  FMUL.FTZ R68, R68, R180.reuse ;  /* 0x000000b444447220 */ /* 0x080fe20000410000 */
[----:B------:R-:W-:Y:S01]  /*118e0*/  MUFU.TANH R179, R179 ;  /* 0x000000b300b37308 */ /* 0x000fe20000002400 */
[-C--:B------:R-:W-:Y:S01]  /*118f0*/  FMUL.FTZ R69, R69, R180.reuse ;  /* 0x000000b445457220 */ /* 0x080fe20000410000 */
[-C--:B------:R-:W-:Y:S01]  /*11900*/  FMUL.FTZ R72, R72, R180.reuse ;  /* 0x000000b448487220 */ /* 0x080fe20000410000 */
[----:B--2---:R-:W-:Y:S01]  /*11910*/  FMNMX.FTZ R15, R154, R213, !PT ;  /* 0x000000d59a0f7209 */ /* 0x004fe20007810000 */
[-C--:B------:R-:W-:Y:S01]  /*11920*/  FMUL.FTZ R73, R73, R180.reuse ;  /* 0x000000b449497220 */ /* 0x080fe20000410000 */
[-C--:B------:R-:W-:Y:S01]  /*11930*/  FMUL.FTZ R76, R76, R180.reuse ;  /* 0x000000b44c4c7220 */ /* 0x080fe20000410000 */
[-C--:B------:R-:W-:Y:S01]  /*11940*/  FMUL.FTZ R77, R77, R180.reuse ;  /* 0x000000b44d4d7220 */ /* 0x080fe20000410000 */
[----:B------:R-:W-:Y:S01]  /*11950*/  FMNMX.FTZ R15, R155, R15, !PT ;  /* 0x0000000f9b0f7209 */ /* 0x000fe20007810000 */
[----:B------:R-:W-:Y:S01]  /*11960*/  MUFU.TANH R182, R182 ;  /* 0x000000b600b67308 */ /* 0x000fe20000002400 */
[-C--:B------:R-:W-:Y:S01]  /*11970*/  FMUL.FTZ R80, R80, R180.reuse ;  /* 0x000000b450507220 */ /* 0x080fe20000410000 */
[-C--:B------:R-:W-:Y:S01]  /*11980*/  FMUL.FTZ R81, R81, R180.reuse ;  /* 0x000000b451517220 */ /* 0x080fe20000410000 */
[----:B------:R-:W-:Y:S01]  /*11990*/  FMNMX.FTZ R15, R158, R15, !PT ;  /* 0x0000000f9e0f7209 */ /* 0x000fe20007810000 */
        /* <DEDUP_REMOVED lines=12> */
[----:B------:R-:W2:Y:S01]  /*11a60*/  MUFU.EX2 R153, R153 ;  /* 0x0000009900997308 */ /* 0x000ea20000000800 */
[-C--:B------:R-:W-:Y:S01]  /*11a70*/  FMUL.FTZ R100, R100, R180.reuse ;  /* 0x000000b464647220 */ /* 0x080fe20000410000 */
[-C--:B------:R-:W-:Y:S01]  /*11a80*/  FMUL.FTZ R101, R101, R180.reuse ;  /* 0x000000b465657220 */ /* 0x080fe20000410000 */
[----:B------:R-:W-:Y:S01]  /*11a90*/  FMNMX.FTZ R15, R166, R15, !PT ;  /* 0x0000000fa60f7209 */ /* 0x000fe20007810000 */
[-C--:B------:R-:W-:Y:S01]  /*11aa0*/  FMUL.FTZ R104, R104, R180.reuse ;  /* 0x000000b468687220 */ /* 0x080fe20000410000 */
[-C--:B------:R-:W-:Y:S01]  /*11ab0*/  FMUL.FTZ R105, R105, R180.reuse ;  /* 0x000000b469697220 */ /* 0x080fe20000410000 */
[-C--:B------:R-:W-:Y:S01]  /*11ac0*/  FMUL.FTZ R108, R108, R180.reuse ;  /* 0x000000b46c6c7220 */ /* 0x080fe20000410000 */
[----:B------:R-:W-:Y:S01]  /*11ad0*/  FMNMX.FTZ R15, R167, R15, !PT ;  /* 0x0000000fa70f7209 */ /* 0x000fe20007810000 */
[----:B------:R-:W3:Y:S01]  /*11ae0*/  MUFU.EX2 R156, R156 ;  /* 0x0000009c009c7308 */ /* 0x000ee20000000800 */
[-C--:B------:R-:W-:Y:S01]  /*11af0*/  FMUL.FTZ R109, R109, R180.reuse ;  /* 0x000000b46d6d7220 */ /* 0x080fe20000410000 */
[-C--:B------:R-:W-:Y:S01]  /*11b00*/  FMUL.FTZ R112, R112, R180.reuse ;  /* 0x000000b470707220 */ /* 0x080fe20000410000 */
[----:B------:R-:W-:Y:S01]  /*11b10*/  FMNMX.FTZ R15, R170, R15, !PT ;  /* 0x0000000faa0f7209 */ /* 0x000fe20007810000 */
[-C--:B------:R-:W-:Y:S01]  /*11b20*/  FMUL.FTZ R113, R113, R180.reuse ;  /* 0x000000b471717220 */ /* 0x080fe20000410000 */
[-C--:B------:R-:W-:Y:S01]  /*11b30*/  FMUL.FTZ R116, R116, R180.reuse ;  /* 0x000000b474747220 */ /* 0x080fe20000410000 */
[-C--:B------:R-:W-:Y:S01]  /*11b40*/  FMUL.FTZ R117, R117, R180.reuse ;  /* 0x000000b475757220 */ /* 0x080fe20000410000 */
[----:B------:R-:W-:Y:S01]  /*11b50*/  FMNMX.FTZ R15, R171, R15, !PT ;  /* 0x0000000fab0f7209 */ /* 0x000fe20007810000 */
[----:B------:R-:W4:Y:S01]  /*11b60*/  MUFU.EX2 R157, R157 ;  /* 0x0000009d009d7308 */ /* 0x000f220000000800 */
[----:B--2---:R-:W-:Y:S01]  /*11b70*/  FADD.FTZ R3, R153, R3 ;  /* 0x0000000399037221 */ /* 0x004fe20000010000 */
[-C--:B------:R-:W-:Y:S01]  /*11b80*/  FMUL.FTZ R120, R120, R180.reuse ;  /* 0x000000b478787220 */ /* 0x080fe20000410000 */
[----:B------:R-:W-:Y:S01]  /*11b90*/  FMNMX.FTZ R15, R174, R15, !PT ;  /* 0x0000000fae0f7209 */ /* 0x000fe20007810000 */
[-C--:B------:R-:W-:Y:S01]  /*11ba0*/  FMUL.FTZ R121, R121, R180.reuse ;  /* 0x000000b479797220 */ /* 0x080fe20000410000 */
[-C--:B------:R-:W-:Y:S01]  /*11bb0*/  FMUL.FTZ R124, R124, R180.reuse ;  /* 0x000000b47c7c7220 */ /* 0x080fe20000410000 */
[-C--:B------:R-:W-:Y:S01]  /*11bc0*/  FMUL.FTZ R125, R125, R180.reuse ;  /* 0x000000b47d7d7220 */ /* 0x080fe20000410000 */
[----:B------:R-:W-:Y:S01]  /*11bd0*/  FMNMX.FTZ R15, R175, R15, !PT ;  /* 0x0000000faf0f7209 */ /* 0x000fe20007810000 */
[----:B------:R-:W-:Y:S01]  /*11be0*/  MUFU.EX2 R161, R161 ;  /* 0x000000a100a17308 */ /* 0x000fe20000000800 */
[----:B---3--:R-:W-:Y:S01]  /*11bf0*/  FADD.FTZ R3, R156, R3 ;  /* 0x000000039c037221 */ /* 0x008fe20000010000 */
[-C--:B------:R-:W-:Y:S01]  /*11c00*/  FMUL.FTZ R128, R128, R180.reuse ;  /* 0x000000b480807220 */ /* 0x080fe20000410000 */
[----:B------:R-:W-:Y:S01]  /*11c10*/  FMNMX.FTZ R15, R178, R15, !PT ;  /* 0x0000000fb20f7209 */ /* 0x000fe20007810000 */
[-C--:B------:R-:W-:Y:S01]  /*11c20*/  FMUL.FTZ R129, R129, R180.reuse ;  /* 0x000000b481817220 */ /* 0x080fe20000410000 */
[-C--:B------:R-:W-:Y:S01]  /*11c30*/  FMUL.FTZ R132, R132, R180.reuse ;  /* 0x000000b484847220 */ /* 0x080fe20000410000 */
[-C--:B------:R-:W-:Y:S01]  /*11c40*/  FMUL.FTZ R133, R133, R180.reuse ;  /* 0x000000b485857220 */ /* 0x080fe20000410000 */
[----:B------:R-:W-:Y:S01]  /*11c50*/  FMNMX.FTZ R15, R179, R15, !PT ;  /* 0x0000000fb30f7209 */ /* 0x000fe20007810000 */
[----:B------:R-:W-:Y:S01]  /*11c60*/  MUFU.EX2 R164, R164 ;  /* 0x000000a400a47308 */ /* 0x000fe20000000800 */
[----:B----4-:R-:W-:Y:S01]  /*11c70*/  FADD.FTZ R3, R157, R3 ;  /* 0x000000039d037221 */ /* 0x010fe20000010000 */
[-C--:B------:R-:W-:Y:S01]  /*11c80*/  FMUL.FTZ R136, R136, R180.reuse ;  /* 0x000000b488887220 */ /* 0x080fe20000410000 */
[----:B------:R-:W-:Y:S01]  /*11c90*/  FMNMX.FTZ R15, R182, R15, !PT ;  /* 0x0000000fb60f7209 */ /* 0x000fe20007810000 */
        /* <DEDUP_REMOVED lines=8> */
[----:B------:R-:W2:Y:S01]  /*11d20*/  SHFL.BFLY PT, R218, R15, 0x2, 0x1f ;  /* 0x0c401f000fda7f89 */ /* 0x000ea200000e0000 */
[----:B------:R-:W-:-:S03]  /*11d30*/  FMUL.FTZ R149, R149, R180 ;  /* 0x000000b495957220 */ /* 0x000fc60000410000 */
[----:B------:R-:W-:Y:S08]  /*11d40*/  MUFU.EX2 R172, R172 ;  /* 0x000000ac00ac7308 */ /* 0x000ff00000000800 */
[----:B------:R-:W-:Y:S08]  /*11d50*/  MUFU.EX2 R173, R173 ;  /* 0x000000ad00ad7308 */ /* 0x000ff00000000800 */
[----:B------:R-:W-:Y:S01]  /*11d60*/  MUFU.EX2 R176, R176 ;  /* 0x000000b000b07308 */ /* 0x000fe20000000800 */
[----:B--2---:R-:W-:-:S07]  /*11d70*/  FMNMX.FTZ R15, R15, R218, !PT ;  /* 0x000000da0f0f7209 */ /* 0x004fce0007810000 */
[----:B------:R-:W-:Y:S01]  /*11d80*/  MUFU.EX2 R218, R160 ;  /* 0x000000a000da7308 */ /* 0x000fe20000000800 */
[----:B------:R-:W2:Y:S07]  /*11d90*/  SHFL.BFLY PT, R220, R15, 0x1, 0x1f ;  /* 0x0c201f000fdc7f89 */ /* 0x000eae00000e0000 */
[----:B------:R-:W-:Y:S08]  /*11da0*/  MUFU.EX2 R160, R165 ;  /* 0x000000a500a07308 */ /* 0x000ff00000000800 */
[----:B------:R3:W-:Y:S08]  /*11db0*/  MUFU.EX2 R165, R168 ;  /* 0x000000a800a57308 */ /* 0x0007f00000000800 */
[----:B------:R-:W-:Y:S01]  /*11dc0*/  MUFU.EX2 R177, R177 ;  /* 0x000000b100b17308 */ /* 0x000fe20000000800 */
[----:B--2---:R-:W-:-:S05]  /*11dd0*/  FMNMX.FTZ R15, R15, R220, !PT ;  /* 0x000000dc0f0f7209 */ /* 0x004fca0007810000 */
[----:B---3--:R-:W-:Y:S01]  /*11de0*/  FADD.FTZ R168, -R15, R213 ;  /* 0x000000d50fa87221 */ /* 0x008fe20000010100 */
[----:B------:R-:W-:-:S03]  /*11df0*/  @!P2 IMAD R213, R217, 0x40, R194 ;  /* 0x00000040d9d5a824 */ /* 0x000fc600078e02c2 */
[----:B------:R-:W-:Y:S01]  /*11e00*/  FMUL.FTZ R168, R168, R20 ;  /* 0x00000014a8a87220 */ /* 0x000fe20000410000 */
[----:B------:R-:W-:-:S05]  /*11e10*/  @!P2 IMAD R213, R213, 0x4, R2 ;  /* 0x00000004d5d5a824 */ /* 0x000fca00078e0202 */
[----:B------:R-:W2:Y:S01]  /*11e20*/  MUFU.EX2 R168, R168 ;  /* 0x000000a800a87308 */ /* 0x000ea20000000800 */
[----:B------:R-:W-:Y:S04]  /*11e30*/  @!P2 STS [R213+0x28800], R180 ;  /* 0x028800b4d500a388 */ /* 0x000fe80000000800 */
[----:B--2---:R2:W-:Y:S01]  /*11e40*/  @!P2 STS [R213+0x28820], R168 ;  /* 0x028820a8d500a388 */ /* 0x0045e20000000800 */
        /* <DEDUP_REMOVED lines=9> */
[----:B--2---:R-:W-:Y:S01]  /*11ee0*/  FMUL.FTZ R213, R15, R20 ;  /* 0x000000140fd57220 */ /* 0x004fe20000410000 */
[-C--:B------:R-:W-:Y:S01]  /*11ef0*/  FMUL.FTZ R43, R43, R168.reuse ;  /* 0x000000a82b2b7220 */ /* 0x080fe20000410000 */
[-C--:B------:R-:W-:Y:S01]  /*11f00*/  FMUL.FTZ R46, R46, R168.reuse ;  /* 0x000000a82e2e7220 */ /* 0x080fe20000410000 */
[----:B------:R-:W-:Y:S01]  /*11f10*/  FMUL.FTZ R47, R47, R168 ;  /* 0x000000a82f2f7220 */ /* 0x000fe20000410000 */
[-CC-:B------:R-:W-:Y:S01]  /*11f20*/  FFMA.FTZ R154, R154, R20.reuse, -R213.reuse ;  /* 0x000000149a9a7223 */ /* 0x180fe200000108d5 */
[-CC-:B------:R-:W-:Y:S01]  /*11f30*/  FFMA.FTZ R155, R155, R20.reuse, -R213.reuse ;  /* 0x000000149b9b7223 */ /* 0x180fe200000108d5 */
[-CC-:B------:R-:W-:Y:S01]  /*11f40*/  FFMA.FTZ R217, R166, R20.reuse, -R213.reuse ;  /* 0x00000014a6d97223 */ /* 0x180fe200000108d5 */
[-CC-:B------:R-:W-:Y:S01]  /*11f50*/  FFMA.FTZ R158, R158, R20.reuse, -R213.reuse ;  /* 0x000000149e9e7223 */ /* 0x180fe200000108d5 */
        /* <DEDUP_REMOVED lines=8> */
[----:B------:R2:W3:Y:S01]  /*11fe0*/  MUFU.EX2 R181, R154 ;  /* 0x0000009a00b57308 */ /* 0x0004e20000000800 */
[-CC-:B------:R-:W-:Y:S01]  /*11ff0*/  FFMA.FTZ R175, R175, R20.reuse, -R213.reuse ;  /* 0x00000014afaf7223 */ /* 0x180fe200000108d5 */
[-CC-:B------:R-:W-:Y:S01]  /*12000*/  FFMA.FTZ R178, R178, R20.reuse, -R213.reuse ;  /* 0x00000014b2b27223 */ /* 0x180fe200000108d5 */
[-CC-:B------:R-:W-:Y:S01]  /*12010*/  FFMA.FTZ R179, R179, R20.reuse, -R213.reuse ;  /* 0x00000014b3b37223 */ /* 0x180fe200000108d5 */
[-CC-:B------:R-:W-:Y:S01]  /*12020*/  FFMA.FTZ R182, R182, R20.reuse, -R213.reuse ;  /* 0x00000014b6b67223 */ /* 0x180fe200000108d5 */
[----:B------:R-:W-:Y:S01]  /*12030*/  FFMA.FTZ R183, R183, R20, -R213 ;  /* 0x00000014b7b77223 */ /* 0x000fe200000108d5 */
[-C--:B------:R-:W-:Y:S01]  /*12040*/  FMUL.FTZ R50, R50, R168.reuse ;  /* 0x000000a832327220 */ /* 0x080fe20000410000 */
[-C--:B------:R-:W-:Y:S01]  /*12050*/  FMUL.FTZ R51, R51, R168.reuse ;  /* 0x000000a833337220 */ /* 0x080fe20000410000 */
[----:B------:R-:W4:Y:S01]  /*12060*/  MUFU.EX2 R155, R155 ;  /* 0x0000009b009b7308 */ /* 0x000f220000000800 */
[----:B--2---:R-:W-:Y:S01]  /*12070*/  F2FP.BF16.F32.PACK_AB R154, R156, R153 ;  /* 0x000000999c9a723e */ /* 0x004fe200000010ff */
[-C--:B------:R-:W-:Y:S01]  /*12080*/  FMUL.FTZ R54, R54, R168.reuse ;  /* 0x000000a836367220 */ /* 0x080fe20000410000 */
[----:B------:R-:W-:Y:S01]  /*12090*/  F2FP.BF16.F32.PACK_AB R156, R218, R157 ;  /* 0x0000009dda9c723e */ /* 0x000fe200000010ff */
[-C--:B------:R-:W-:Y:S01]  /*120a0*/  FMUL.FTZ R55, R55, R168.reuse ;  /* 0x000000a837377220 */ /* 0x080fe20000410000 */
[-C--:B------:R-:W-:Y:S01]  /*120b0*/  FMUL.FTZ R58, R58, R168.reuse ;  /* 0x000000a83a3a7220 */ /* 0x080fe20000410000 */
[-C--:B------:R-:W-:Y:S01]  /*120c0*/  FMUL.FTZ R59, R59, R168.reuse ;  /* 0x000000a83b3b7220 */ /* 0x080fe20000410000 */
[----:B------:R-:W-:Y:S01]  /*120d0*/  FMUL.FTZ R62, R62, R168 ;  /* 0x000000a83e3e7220 */ /* 0x000fe20000410000 */
[----:B------:R-:W2:Y:S01]  /*120e0*/  MUFU.EX2 R158, R158 ;  /* 0x0000009e009e7308 */ /* 0x000ea20000000800 */
[----:B---3--:R-:W-:Y:S01]  /*120f0*/  FFMA.FTZ R153, R168, R0, R181 ;  /* 0x00000000a8997223 */ /* 0x008fe200000100b5 */
[----:B------:R-:W-:Y:S01]  /*12100*/  FADD.FTZ R0, R218, R3 ;  /* 0x00000003da007221 */ /* 0x000fe20000010000 */
[-C--:B------:R-:W-:Y:S01]  /*12110*/  FMUL.FTZ R63, R63, R168.reuse ;  /* 0x000000a83f3f7220 */ /* 0x080fe20000410000 */
[-C--:B------:R-:W-:Y:S01]  /*12120*/  FMUL.FTZ R66, R66, R168.reuse ;  /* 0x000000a842427220 */ /* 0x080fe20000410000 */
[-C--:B------:R-:W-:Y:S01]  /*12130*/  FMUL.FTZ R67, R67, R168.reuse ;  /* 0x000000a843437220 */ /* 0x080fe20000410000 */
[----:B------:R-:W-:Y:S01]  /*12140*/  FADD.FTZ R0, R161, R0 ;  /* 0x00000000a1007221 */ /* 0x000fe20000010000 */
[-C--:B------:R-:W-:Y:S01]  /*12150*/  FMUL.FTZ R70, R70, R168.reuse ;  /* 0x000000a846467220 */ /* 0x080fe20000410000 */
[----:B------:R-:W3:Y:S01]  /*12160*/  MUFU.EX2 R159, R159 ;  /* 0x0000009f009f7308 */ /* 0x000ee20000000800 */
[----:B----4-:R-:W-:Y:S01]  /*12170*/  FADD.FTZ R153, R155, R153 ;  /* 0x000000999b997221 */ /* 0x010fe20000010000 */
[----:B------:R-:W-:Y:S01]  /*12180*/  FADD.FTZ R0, R164, R0 ;  /* 0x00000000a4007221 */ /* 0x000fe20000010000 */
[-C--:B------:R-:W-:Y:S01]  /*12190*/  FMUL.FTZ R71, R71, R168.reuse ;  /* 0x000000a847477220 */ /* 0x080fe20000410000 */
[-C--:B------:R-:W-:Y:S01]  /*121a0*/  FMUL.FTZ R74, R74, R168.reuse ;  /* 0x000000a84a4a7220 */ /* 0x080fe20000410000 */
[----:B------:R-:W-:Y:S01]  /*121b0*/  FMUL.FTZ R75, R75, R168 ;  /* 0x000000a84b4b7220 */ /* 0x000fe20000410000 */
[----:B------:R-:W-:Y:S01]  /*121c0*/  FADD.FTZ R0, R160, R0 ;  /* 0x00000000a0007221 */ /* 0x000fe20000010000 */
[C---:B------:R-:W-:Y:S01]  /*121d0*/  F2FP.BF16.F32.PACK_AB R160, R165.reuse, R160 ;  /* 0x000000a0a5a0723e */ /* 0x040fe200000010ff */
[----:B------:R-:W4:Y:S01]  /*121e0*/  MUFU.EX2 R162, R162 ;  /* 0x000000a200a27308 */ /* 0x000f220000000800 */
[----:B--2---:R-:W-:Y:S01]  /*121f0*/  FADD.FTZ R3, R158, R153 ;  /* 0x000000999e037221 */ /* 0x004fe20000010000 */
[----:B------:R-:W-:Y:S01]  /*12200*/  FADD.FTZ R0, R165, R0 ;  /* 0x00000000a5007221 */ /* 0x000fe20000010000 */
[----:B------:R-:W-:Y:S01]  /*12210*/  F2FP.BF16.F32.PACK_AB R153, R155, R181 ;  /* 0x000000b59b99723e */ /* 0x000fe200000010ff */
[-C--:B------:R-:W-:Y:S01]  /*12220*/  FMUL.FTZ R78, R78, R168.reuse ;  /* 0x000000a84e4e7220 */ /* 0x080fe20000410000 */
[-C--:B------:R-:W-:Y:S01]  /*12230*/  FMUL.FTZ R79, R79, R168.reuse ;  /* 0x000000a84f4f7220 */ /* 0x080fe20000410000 */
[----:B------:R-:W-:Y:S01]  /*12240*/  FADD.FTZ R0, R169, R0 ;  /* 0x00000000a9007221 */ /* 0x000fe20000010000 */
[----:B------:R-:W-:Y:S01]  /*12250*/  FMUL.FTZ R82, R82, R168 ;  /* 0x000000a852527220 */ /* 0x000fe20000410000 */
[----:B------:R-:W2:Y:S01]  /*12260*/  MUFU.EX2 R163, R163 ;  /* 0x000000a300a37308 */ /* 0x000ea20000000800 */
[C---:B---3--:R-:W-:Y:S01]  /*12270*/  FADD.FTZ R3, R159.reuse, R3 ;  /* 0x000000039f037221 */ /* 0x048fe20000010000 */
[----:B------:R-:W-:Y:S01]  /*12280*/  F2FP.BF16.F32.PACK_AB R155, R159, R158 ;  /* 0x0000009e9f9b723e */ /* 0x000fe200000010ff */
[----:B------:R-:W-:Y:S01]  /*12290*/  BAR.SYNC.DEFER_BLOCKING 0xf, 0x100 ;  /* 0x03c4000000007b1d */ /* 0x000fe20000010000 */
[----:B------:R-:W-:Y:S01]  /*122a0*/  FADD.FTZ R0, R172, R0 ;  /* 0x00000000ac007221 */ /* 0x000fe20000010000 */
[----:B------:R-:W-:Y:S01]  /*122b0*/  F2FP.BF16.F32.PACK_AB R158, R164, R161 ;  /* 0x000000a1a49e723e */ /* 0x000fe200000010ff */
[-C--:B------:R-:W-:Y:S01]  /*122c0*/  FMUL.FTZ R83, R83, R168.reuse ;  /* 0x000000a853537220 */ /* 0x080fe20000410000 */
[----:B------:R-:W-:Y:S01]  /*122d0*/  F2FP.BF16.F32.PACK_AB R164, R176, R173 ;  /* 0x000000adb0a4723e */ /* 0x000fe200000010ff */
[----:B------:R-:W-:Y:S01]  /*122e0*/  FADD.FTZ R0, R173, R0 ;  /* 0x00000000ad007221 */ /* 0x000fe20000010000 */
[----:B------:R-:W3:Y:S01]  /*122f0*/  MUFU.EX2 R217, R217 ;  /* 0x000000d900d97308 */ /* 0x000ee20000000800 */
[----:B----4-:R-:W-:Y:S01]  /*12300*/  FADD.FTZ R3, R162, R3 ;  /* 0x00000003a2037221 */ /* 0x010fe20000010000 */
[-C--:B------:R-:W-:Y:S01]  /*12310*/  FMUL.FTZ R86, R86, R168.reuse ;  /* 0x000000a856567220 */ /* 0x080fe20000410000 */
[----:B------:R-:W-:Y:S01]  /*12320*/  FADD.FTZ R0, R176, R0 ;  /* 0x00000000b0007221 */ /* 0x000fe20000010000 */
[-C--:B------:R-:W-:Y:S01]  /*12330*/  FMUL.FTZ R87, R87, R168.reuse ;  /* 0x000000a857577220 */ /* 0x080fe20000410000 */
[-C--:B------:R-:W-:Y:S01]  /*12340*/  FMUL.FTZ R90, R90, R168.reuse ;  /* 0x000000a85a5a7220 */ /* 0x080fe20000410000 */
[-C--:B------:R-:W-:Y:S01]  /*12350*/  FMUL.FTZ R91, R91, R168.reuse ;  /* 0x000000a85b5b7220 */ /* 0x080fe20000410000 */
[----:B------:R-:W-:Y:S01]  /*12360*/  FMUL.FTZ R94, R94, R168 ;  /* 0x000000a85e5e7220 */ /* 0x000fe20000410000 */
[----:B------:R-:W4:Y:S01]  /*12370*/  MUFU.EX2 R167, R167 ;  /* 0x000000a700a77308 */ /* 0x000f220000000800 */
[C---:B--2---:R-:W-:Y:S01]  /*12380*/  FADD.FTZ R3, R163.reuse, R3 ;  /* 0x00000003a3037221 */ /* 0x044fe20000010000 */
[----:B------:R-:W-:Y:S01]  /*12390*/  F2FP.BF16.F32.PACK_AB R157, R163, R162 ;  /* 0x000000a2a39d723e */ /* 0x000fe200000010ff */
[-C--:B------:R-:W-:Y:S01]  /*123a0*/  FMUL.FTZ R95, R95, R168.reuse ;  /* 0x000000a85f5f7220 */ /* 0x080fe20000410000 */
[----:B------:R-:W-:Y:S01]  /*123b0*/  F2FP.BF16.F32.PACK_AB R162, R172, R169 ;  /* 0x000000a9aca2723e */ /* 0x000fe200000010ff */
[----:B------:R-:W-:Y:S01]  /*123c0*/  FADD.FTZ R169, R177, R0 ;  /* 0x00000000b1a97221 */ /* 0x000fe20000010000 */
[-C--:B------:R-:W-:Y:S01]  /*123d0*/  FMUL.FTZ R98, R98, R168.reuse ;  /* 0x000000a862627220 */ /* 0x080fe20000410000 */
[-C--:B------:R-:W-:Y:S01]  /*123e0*/  FMUL.FTZ R99, R99, R168.reuse ;  /* 0x000000a863637220 */ /* 0x080fe20000410000 */
[----:B------:R-:W2:Y:S01]  /*123f0*/  MUFU.EX2 R170, R170 ;  /* 0x000000aa00aa7308 */ /* 0x000ea20000000800 */
[----:B---3--:R-:W-:Y:S01]  /*12400*/  FADD.FTZ R3, R217, R3 ;  /* 0x00000003d9037221 */ /* 0x008fe20000010000 */
[----:B------:R3:W-:Y:S01]  /*12410*/  STSM.16.M88.4 [R200+0x26800], R152 ;  /* 0x02680098c8007844 */ /* 0x0007e20000000200 */
[-C--:B------:R-:W-:Y:S01]  /*12420*/  FMUL.FTZ R102, R102, R168.reuse ;  /* 0x000000a866667220 */ /* 0x080fe20000410000 */
[-C--:B------:R-:W-:Y:S01]  /*12430*/  FMUL.FTZ R103, R103, R168.reuse ;  /* 0x000000a867677220 */ /* 0x080fe20000410000 */
[-C--:B------:R-:W-:Y:S01]  /*12440*/  FMUL.FTZ R106, R106, R168.reuse ;  /* 0x000000a86a6a7220 */ /* 0x080fe20000410000 */
[-C--:B------:R-:W-:Y:S01]  /*12450*/  FMUL.FTZ R107, R107, R168.reuse ;  /* 0x000000a86b6b7220 */ /* 0x080fe20000410000 */
[-C--:B------:R-:W-:Y:S01]  /*12460*/  FMUL.FTZ R110, R110, R168.reuse ;  /* 0x000000a86e6e7220 */ /* 0x080fe20000410000 */
[----:B------:R-:W5:Y:S01]  /*12470*/  MUFU.EX2 R171, R171 ;  /* 0x000000ab00ab7308 */ /* 0x000f620000000800 */
        /* <DEDUP_REMOVED lines=16> */
[C---:B-----5:R-:W-:Y:S01]  /*12580*/  FADD.FTZ R3, R171.reuse, R3 ;  /* 0x00000003ab037221 */ /* 0x060fe20000010000 */
[----:B------:R-:W-:Y:S01]  /*12590*/  F2FP.BF16.F32.PACK_AB R161, R171, R170 ;  /* 0x000000aaaba1723e */ /* 0x000fe200000010ff */
[-C--:B------:R-:W-:Y:S01]  /*125a0*/  FMUL.FTZ R131, R131, R168.reuse ;  /* 0x000000a883837220 */ /* 0x080fe20000410000 */
[-C--:B------:R-:W-:Y:S01]  /*125b0*/  FMUL.FTZ R134, R134, R168.reuse ;  /* 0x000000a886867220 */ /* 0x080fe20000410000 */
[-C--:B------:R-:W-:Y:S01]  /*125c0*/  FMUL.FTZ R135, R135, R168.reuse ;  /* 0x000000a887877220 */ /* 0x080fe20000410000 */
[-C--:B------:R-:W-:Y:S01]  /*125d0*/  FMUL.FTZ R138, R138, R168.reuse ;  /* 0x000000a88a8a7220 */ /* 0x080fe20000410000 */
[-C--:B------:R-:W-:Y:S01]  /*125e0*/  FMUL.FTZ R139, R139, R168.reuse ;  /* 0x000000a88b8b7220 */ /* 0x080fe20000410000 */
[----:B------:R-:W5:Y:S01]  /*125f0*/  MUFU.EX2 R178, R178 ;  /* 0x000000b200b27308 */ /* 0x000f620000000800 */
[----:B----4-:R-:W-:Y:S01]  /*12600*/  FADD.FTZ R3, R174, R3 ;  /* 0x00000003ae037221 */ /* 0x010fe20000010000 */
[-C--:B------:R-:W-:Y:S01]  /*12610*/  FMUL.FTZ R142, R142, R168.reuse ;  /* 0x000000a88e8e7220 */ /* 0x080fe20000410000 */
[-C--:B------:R-:W-:Y:S01]  /*12620*/  FMUL.FTZ R143, R143, R168.reuse ;  /* 0x000000a88f8f7220 */ /* 0x080fe20000410000 */
[-C--:B------:R-:W-:Y:S01]  /*12630*/  FMUL.FTZ R146, R146, R168.reuse ;  /* 0x000000a892927220 */ /* 0x080fe20000410000 */
[-C--:B------:R-:W-:Y:S01]  /*12640*/  FMUL.FTZ R147, R147, R168.reuse ;  /* 0x000000a893937220 */ /* 0x080fe20000410000 */
[-C--:B------:R-:W-:Y:S01]  /*12650*/  FMUL.FTZ R150, R150, R168.reuse ;  /* 0x000000a896967220 */ /* 0x080fe20000410000 */
[----:B------:R-:W-:Y:S01]  /*12660*/  FMUL.FTZ R151, R151, R168 ;  /* 0x000000a897977220 */ /* 0x000fe20000410000 */
[----:B------:R-:W4:Y:S01]  /*12670*/  MUFU.EX2 R179, R179 ;  /* 0x000000b300b37308 */ /* 0x000f220000000800 */
[C---:B--2---:R-:W-:Y:S01]  /*12680*/  FADD.FTZ R3, R175.reuse, R3 ;  /* 0x00000003af037221 */ /* 0x044fe20000010000 */
[----:B------:R-:W-:-:S05]  /*12690*/  F2FP.BF16.F32.PACK_AB R163, R175, R174 ;  /* 0x000000aeafa3723e */ /* 0x000fca00000010ff */
[----:B------:R3:W-:Y:S01]  /*126a0*/  STSM.16.M88.4 [R203], R160 ;  /* 0x000000a0cb007844 */ /* 0x0007e20000000200 */
[----:B------:R-:W2:Y:S01]  /*126b0*/  MUFU.EX2 R167, R182 ;  /* 0x000000b600a77308 */ /* 0x000ea20000000800 */
[----:B-----5:R-:W-:-:S07]  /*126c0*/  FADD.FTZ R3, R178, R3 ;  /* 0x00000003b2037221 */ /* 0x020fce0000010000 */
[----:B------:R-:W5:Y:S01]  /*126d0*/  MUFU.EX2 R183, R183 ;  /* 0x000000b700b77308 */ /* 0x000f620000000800 */
[C---:B----4-:R-:W-:Y:S01]  /*126e0*/  FADD.FTZ R3, R179.reuse, R3 ;  /* 0x00000003b3037221 */ /* 0x050fe20000010000 */
[----:B------:R-:W-:-:S03]  /*126f0*/  F2FP.BF16.F32.PACK_AB R165, R179, R178 ;  /* 0x000000b2b3a5723e */ /* 0x000fc600000010ff */
[----:B--2---:R-:W-:Y:S01]  /*12700*/  FADD.FTZ R0, R167, R3 ;  /* 0x00000003a7007221 */ /* 0x004fe20000010000 */
[C---:B------:R-:W-:Y:S01]  /*12710*/  FADD.FTZ R3, R166.reuse, R169 ;  /* 0x000000a9a6037221 */ /* 0x040fe20000010000 */
[----:B------:R-:W-:Y:S02]  /*12720*/  F2FP.BF16.F32.PACK_AB R166, R166, R177 ;  /* 0x000000b1a6a6723e */ /* 0x000fe400000010ff */
[C---:B-----5:R-:W-:Y:S01]  /*12730*/  F2FP.BF16.F32.PACK_AB R167, R183.reuse, R167 ;  /* 0x000000a7b7a7723e */ /* 0x060fe200000010ff */
[----:B------:R-:W-:-:S04]  /*12740*/  FADD.FTZ R0, R183, R0 ;  /* 0x00000000b7007221 */ /* 0x000fc80000010000 */
[----:B------:R3:W-:Y:S01]  /*12750*/  STSM.16.M88.4 [R202], R164 ;  /* 0x000000a4ca007844 */ /* 0x0007e20000000200 */
[----:B------:R-:W-:Y:S05]  /*12760*/  @!P0 BRA `(.L_x_2722) ;  /* 0x0000000000048947 */ /* 0x000fea0003800000 */
[----:B------:R-:W-:Y:S01]  /*12770*/  BPT.TRAP 0x1 ;  /* 0x000000040000795c */ /* 0x000fe20000300000 */
.L_x_2722:
[----:B------:R2:W4:Y:S01]  /*12780*/  SYNCS.PHASECHK.TRANS64.TRYWAIT P2, [R12+URZ+0x28c50], R211 ;  /* 0x028c50d30c0075a7 */ /* 0x000522000804017f */
[----:B------:R-:W-:Y:S05]  /*12790*/  @!P0 BRA `(.L_x_2723) ;  /* 0x0000000000048947 */ /* 0x000fea0003800000 */
[----:B------:R-:W-:Y:S01]  /*127a0*/  BPT.TRAP 0x1 ;  /* 0x000000040000795c */ /* 0x000fe20000300000 */
.L_x_2723:
[----:B------:R-:W-:Y:S04]  /*127b0*/  BSSY B2, `(.L_x_2724) ;  /* 0x0000004000027945 */ /* 0x000fe80003800000 */
[----:B----4-:R-:W-:Y:S05]  /*127c0*/  @P2 BRA `(.L_x_2725) ;  /* 0x0000000000082947 */ /* 0x010fea0003800000 */
[----:B------:R-:W4:Y:S02]  /*127d0*/  SYNCS.PHASECHK.TRANS64.TRYWAIT P2, [R12+URZ+0x28c50], R211 ;  /* 0x028c50d30c0075a7 */ /* 0x000f24000804017f */
[----:B----4-:R-:W-:Y:S05]  /*127e0*/  @!P2 BRA `(.L_x_2726) ;  /* 0x0000011c00d4a947 */ /* 0x010fea0003800000 */
.L_x_2725:
[----:B------:R-:W-:Y:S05]  /*127f0*/  BSYNC B2 ;  /* 0x0000000000027941 */ /* 0x000fea0003800000 */
.L_x_2724:
        /* <DEDUP_REMOVED lines=8> */
[----:B---3--:R-:W-:Y:S01]  /*12880*/  VIADD R152, R168, 0x80 ;  /* 0x00000080a8987836 */ /* 0x008fe20000000000 */
        /* <DEDUP_REMOVED lines=31> */
.L_x_2727:
[----:B012-4-:R-:W-:Y:S02]  /*12a80*/  VIADD R12, R12, 0x28c60 ;  /* 0x00028c600c0c7836 */ /* 0x017fe40000000000 */
[----:B------:R-:W-:Y:S02]  /*12a90*/  IMAD.MOV.U32 R213, RZ, RZ, R15 ;  /* 0x000000ffffd57224 */ /* 0x000fe400078e000f */
[----:B------:R-:W-:Y:S01]  /*12aa0*/  IMAD.MOV.U32 R218, RZ, RZ, R13 ;  /* 0x000000ffffda7224 */ /* 0x000fe200078e000d */
[----:B------:R-:W-:Y:S01]  /*12ab0*/  PRMT R12, R186, 0x654, R12 ;  /* 0x00000654ba0c7816 */ /* 0x000fe2000000000c */
[----:B------:R-:W-:-:S03]  /*12ac0*/  IMAD.MOV.U32 R217, RZ, RZ, R17 ;  /* 0x000000ffffd97224 */ /* 0x000fc600078e0011 */
[----:B------:R0:W-:Y:S01]  /*12ad0*/  SYNCS.ARRIVE.TRANS64.RED.A1T0 RZ, [R12+URZ], RZ ;  /* 0x000000ff0cff79a7 */ /* 0x0001e2000810043f */
[----:B------:R-:W-:Y:S05]  /*12ae0*/  @P1 BRA `(.L_x_2728) ;  /* 0xffffffe000741947 */ /* 0x000fea000383ffff */
[----:B------:R-:W-:Y:S05]  /*12af0*/  BSYNC B0 ;  /* 0x0000000000007941 */ /* 0x000fea0003800000 */
.L_x_2715:
[----:B0-----:R-:W-:-:S07]  /*12b00*/  IMAD.MOV.U32 R12, RZ, RZ, R209 ;  /* 0x000000ffff0c7224 */ /* 0x001fce00078e00d1 */
.L_x_2714:
[----:B------:R-:W-:Y:S05]  /*12b10*/  BSYNC B1 ;  /* 0x0000000000017941 */ /* 0x000fea0003800000 */
.L_x_2713:
[----:B------:R-:W-:Y:S01]  /*12b20*/  ISETP.GE.AND P1, PT, R12, R207, PT ;  /* 0x000000cf0c00720c */ /* 0x000fe20003f26270 */
[----:B------:R-:W-:-:S12]  /*12b30*/  BSSY B0, `(.L_x_2729) ;  /* 0x0000291000007945 */ /* 0x000fd80003800000 */
[----:B------:R-:W-:Y:S05]  /*12b40*/  @!P1 BRA `(.L_x_2730) ;  /* 0x00000028003c9947 */ /* 0x000fea0003800000 */
[----:B------:R-:W-:Y:S02]  /*12b50*/  IMAD.MOV.U32 R211, RZ, RZ, R15 ;  /* 0x000000ffffd37224 */ /* 0x000fe400078e000f */
[----:B------:R-:W-:Y:S02]  /*12b60*/  IMAD.MOV.U32 R213, RZ, RZ, R13 ;  /* 0x000000ffffd57224 */ /* 0x000fe400078e000d */
[----:B------:R-:W-:-:S07]  /*12b70*/  IMAD.MOV.U32 R217, RZ, RZ, R17 ;  /* 0x000000ffffd97224 */ /* 0x000fce00078e0011 */
.L_x_2751:
[----:B------:R-:W-:-:S05]  /*12b80*/  VIADD R17, R217, 0x1 ;  /* 0x00000001d9117836 */ /* 0x000fca0000000000 */
[----:B------:R-:W-:-:S04]  /*12b90*/  ISETP.NE.AND P1, PT, R17, 0x2, PT ;  /* 0x000000021100780c */ /* 0x000fc80003f25270 */
[----:B------:R-:W-:Y:S02]  /*12ba0*/  SEL R13, RZ, 0x1, P1 ;  /* 0x00000001ff0d7807 */ /* 0x000fe40000800000 */
[----:B------:R-:W-:Y:S02]  /*12bb0*/  SEL R17, R17, RZ, P1 ;  /* 0x000000ff11117207 */ /* 0x000fe40000800000 */
[----:B------:R-:W-:Y:S01]  /*12bc0*/  LOP3.LUT R22, R22, R13, RZ, 0x3c, !PT ;  /* 0x0000000d16167212 */ /* 0x000fe200078e3cff */
[----:B0-----:R-:W-:Y:S06]  /*12bd0*/  @!P0 BRA `(.L_x_2731) ;  /* 0x0000000000048947 */ /* 0x001fec0003800000 */
[----:B------:R-:W-:Y:S01]  /*12be0*/  BPT.TRAP 0x1 ;  /* 0x000000040000795c */ /* 0x000fe20000300000 */
.L_x_2731:
[----:B------:R-:W-:Y:S01]  /*12bf0*/  IMAD R21, R17, 0x8, R2 ;  /* 0x0000000811157824 */ /* 0x000fe200078e0202 */
[----:B------:R-:W-:-:S04]  /*12c00*/  SHF.L.U32 R209, R22, 0x1f, RZ ;  /* 0x0000001f16d17819 */ /* 0x000fc800000006ff */
[----:B------:R0:W1:Y:S01]  /*12c10*/  SYNCS.PHASECHK.TRANS64.TRYWAIT P1, [R21+URZ+0x28c30], R209 ;  /* 0x028c30d1150075a7 */ /* 0x000062000802017f */
[----:B------:R-:W-:Y:S05]  /*12c20*/  @!P0 BRA `(.L_x_2732) ;  /* 0x0000000000048947 */ /* 0x000fea0003800000 */
[----:B------:R-:W-:Y:S01]  /*12c30*/  BPT.TRAP 0x1 ;  /* 0x000000040000795c */ /* 0x000fe20000300000 */
.L_x_2732:
[----:B------:R-:W-:Y:S01]  /*12c40*/  BSSY B1, `(.L_x_2733) ;  /* 0x0000006000017945 */ /* 0x000fe20003800000 */
[----:B------:R-:W-:Y:S02]  /*12c50*/  IMAD R156, R17, 0x200, R14 ;  /* 0x00000200119c7824 */ /* 0x000fe400078e020e */
[----:B------:R-:W-:Y:S01]  /*12c60*/  IMAD.MOV.U32 R157, RZ, RZ, 0x40000040 ;  /* 0x40000040ff9d7424 */ /* 0x000fe200078e00ff */
[----:B-1----:R-:W-:Y:S06]  /*12c70*/  @P1 BRA `(.L_x_2734) ;  /* 0x0000000000081947 */ /* 0x002fec0003800000 */
[----:B------:R-:W1:Y:S02]  /*12c80*/  SYNCS.PHASECHK.TRANS64.TRYWAIT P1, [R21+URZ+0x28c30], R209 ;  /* 0x028c30d1150075a7 */ /* 0x000e64000802017f */
[----:B-1----:R-:W-:Y:S05]  /*12c90*/  @!P1 BRA `(.L_x_2735) ;  /* 0x0000011800bc9947 */ /* 0x002fea0003800000 */
.L_x_2734:
[----:B------:R-:W-:Y:S05]  /*12ca0*/  BSYNC B1 ;  /* 0x0000000000017941 */ /* 0x000fea0003800000 */
.L_x_2733:
        /* <DEDUP_REMOVED lines=36> */
.L_x_2736:
[----:B------:R-:W2:Y:S01]  /*12ef0*/  @P4 LDC R20, c[0x0][0x44c] ;  /* 0x00011300ff144b82 */ /* 0x000ea20000000800 */
[----:B------:R-:W-:Y:S01]  /*12f00*/  IMAD.IADD R13, R206, 0x1, R196 ;  /* 0x00000001ce0d7824 */ /* 0x000fe200078e02c4 */
[----:B------:R-:W-:Y:S02]  /*12f10*/  ULDC UR4, c[0x0][0x9d8] ;  /* 0x0002760000047ab9 */ /* 0x000fe40000000800 */
[----:B------:R-:W-:Y:S01]  /*12f20*/  FMUL.FTZ R221, R157, UR4 ;  /* 0x000000049ddd7c20 */ /* 0x000fe20008410000 */
[----:B------:R-:W-:Y:S01]  /*12f30*/  FMUL.FTZ R222, R161, UR4 ;  /* 0x00000004a1de7c20 */ /* 0x000fe20008410000 */
[----:B------:R-:W-:Y:S01]  /*12f40*/  FMUL.FTZ R220, R156, UR4 ;  /* 0x000000049cdc7c20 */ /* 0x000fe20008410000 */
[----:B------:R-:W-:Y:S01]  /*12f50*/  FMUL.FTZ R157, R162, UR4 ;  /* 0x00000004a29d7c20 */ /* 0x000fe20008410000 */
[----:B------:R-:W3:Y:S01]  /*12f60*/  @P4 LDC R15, c[0x0][0x450] ;  /* 0x00011400ff0f4b82 */ /* 0x000ee20000000800 */
        /* <DEDUP_REMOVED lines=15> */
[----:B--2---:R-:W-:-:S04]  /*13060*/  @P4 IMAD.HI.U32 R20, R13, R20, RZ ;  /* 0x000000140d144227 */ /* 0x004fc800078e00ff */
[----:B------:R-:W-:Y:S01]  /*13070*/  FMUL.FTZ R177, R177, UR4 ;  /* 0x00000004b1b17c20 */ /* 0x000fe20008410000 */
[----:B------:R-:W-:Y:S01]  /*13080*/  FMUL.FTZ R174, R182, UR4 ;  /* 0x00000004b6ae7c20 */ /* 0x000fe20008410000 */
[----:B------:R-:W-:Y:S01]  /*13090*/  FMUL.FTZ R176, R183, UR4 ;  /* 0x00000004b7b07c20 */ /* 0x000fe20008410000 */
[----:B------:R-:W-:Y:S01]  /*130a0*/  IADD3 R223, -R189, 0x1, -R178 ;  /* 0x00000001bddf7810 */ /* 0x000fe20007ffe9b2 */
[----:B------:R-:W2:Y:S01]  /*130b0*/  MUFU.TANH R218, R218 ;  /* 0x000000da00da7308 */ /* 0x000ea20000002400 */
[----:B---3--:R-:W-:Y:S01]  /*130c0*/  @P4 SHF.R.U32.HI R13, RZ, R15, R20 ;  /* 0x0000000fff0d4219 */ /* 0x008fe20000011614 */
        /* <DEDUP_REMOVED lines=11> */
[----:B------:R-:W3:Y:S01]  /*13180*/  SHFL.IDX PT, R181, R13, RZ, 0x1c1f ;  /* 0x001c1fff0db57589 */ /* 0x000ee200000e0000 */
[----:B------:R-:W4:Y:S01]  /*13190*/  MUFU.TANH R15, R15 ;  /* 0x0000000f000f7308 */ /* 0x000f220000002400 */
[----:B------:R-:W-:Y:S01]  /*131a0*/  VIADD R152, R21, 0x28c40 ;  /* 0x00028c4015987836 */ /* 0x000fe20000000000 */
[----:B------:R-:W-:Y:S01]  /*131b0*/  IADD3 R223, -R23, R223, R184 ;  /* 0x000000df17df7210 */ /* 0x000fe20007ffe1b8 */
[----:B------:R-:W-:-:S03]  /*131c0*/  ULDC UR4, c[0x0][0x9e0] ;  /* 0x0002780000047ab9 */ /* 0x000fc60000000800 */
[----:B------:R-:W-:Y:S01]  /*131d0*/  PRMT R152, R186, 0x654, R152 ;  /* 0x00000654ba987816 */ /* 0x000fe20000000098 */
[C---:B------:R-:W-:Y:S01]  /*131e0*/  VIADD R224, R223.reuse, UR4 ;  /* 0x00000004dfe07c36 */ /* 0x040fe20008000000 */
[----:B------:R-:W0:Y:S01]  /*131f0*/  MUFU.TANH R20, R20 ;  /* 0x0000001400147308 */ /* 0x000e220000002400 */
[----:B------:R-:W-:Y:S01]  /*13200*/  VIADD R223, R223, UR45 ;  /* 0x0000002ddfdf7c36 */ /* 0x000fe20008000000 */
[----:B------:R0:W-:Y:S06]  /*13210*/  SYNCS.ARRIVE.TRANS64.RED.A1T0 RZ, [R152+URZ], RZ ;  /* 0x000000ff98ff79a7 */ /* 0x0001ec000810043f */
[----:B------:R-:W0:Y:S01]  /*13220*/  MUFU.TANH R154, R154 ;  /* 0x0000009a009a7308 */ /* 0x000e220000002400 */
[----:B---3--:R-:W-:-:S07]  /*13230*/  IMAD.IADD R183, R224, 0x1, R181 ;  /* 0x00000001e0b77824 */ /* 0x008fce00078e02b5 */
[----:B------:R-:W3:Y:S01]  /*13240*/  MUFU.TANH R220, R220 ;  /* 0x000000dc00dc7308 */ /* 0x000ee20000002400 */
        /* <DEDUP_REMOVED lines=28> */
[----:B--234-:R-:W-:Y:S05]  /*13410*/  @!P5 BRA `(.L_x_2737) ;  /* 0x000000000060d947 */ /* 0x01cfea0003800000 */
[----:B------:R-:W-:Y:S01]  /*13420*/  IADD3 R181, -R23, R184, R181 ;  /* 0x000000b817b57210 */ /* 0x000fe20007ffe1b5 */
[----:B------:R-:W-:Y:S03]  /*13430*/  BSSY B1, `(.L_x_2738) ;  /* 0x0000012000017945 */ /* 0x000fe60003800000 */
[----:B------:R-:W-:-:S13]  /*13440*/  ISETP.GT.AND P1, PT, R181, -0x1, PT ;  /* 0xffffffffb500780c */ /* 0x000fda0003f24270 */
[----:B------:R-:W-:Y:S05]  /*13450*/  @P1 BRA `(.L_x_2739) ;  /* 0x0000000000241947 */ /* 0x000fea0003800000 */
[----:B------:R-:W-:Y:S01]  /*13460*/  ULDC UR4, c[0x0][0x9e4] ;  /* 0x0002790000047ab9 */ /* 0x000fe20000000800 */
[----:B------:R-:W-:Y:S01]  /*13470*/  LOP3.LUT R181, RZ, R181, RZ, 0x33, !PT ;  /* 0x000000b5ffb57212 */ /* 0x000fe200078e33ff */
[----:B------:R-:W-:-:S05]  /*13480*/  IMAD.U32 R225, RZ, RZ, UR4 ;  /* 0x00000004ffe17e24 */ /* 0x000fca000f8e00ff */
[----:B------:R-:W-:-:S13]  /*13490*/  ISETP.NE.AND P1, PT, R225, 0x1, PT ;  /* 0x00000001e100780c */ /* 0x000fda0003f25270 */
[----:B0-----:R-:W0:Y:S02]  /*134a0*/  @P1 LDC.64 R152, c[0x0][0x9e8] ;  /* 0x00027a00ff981b82 */ /* 0x001e240000000a00 */
[----:B0-----:R-:W-:-:S05]  /*134b0*/  @P1 IMAD.HI.U32 R152, R181, R152, RZ ;  /* 0x00000098b5981227 */ /* 0x001fca00078e00ff */
[----:B------:R-:W-:-:S04]  /*134c0*/  @P1 SHF.R.U32.HI R181, RZ, R153, R152 ;  /* 0x00000099ffb51219 */ /* 0x000fc80000011698 */
[----:B------:R-:W-:Y:S01]  /*134d0*/  LOP3.LUT R181, RZ, R181, RZ, 0x33, !PT ;  /* 0x000000b5ffb57212 */ /* 0x000fe200078e33ff */
[----:B------:R-:W-:Y:S06]  /*134e0*/  BRA `(.L_x_2740) ;  /* 0x0000000000187947 */ /* 0x000fec0003800000 */
.L_x_2739:
[----:B------:R-:W-:Y:S02]  /*134f0*/  ULDC UR4, c[0x0][0x9e4] ;  /* 0x0002790000047ab9 */ /* 0x000fe40000000800 */
[----:B------:R-:W-:-:S05]  /*13500*/  IMAD.U32 R225, RZ, RZ, UR4 ;  /* 0x00000004ffe17e24 */ /* 0x000fca000f8e00ff */
[----:B------:R-:W-:-:S13]  /*13510*/  ISETP.NE.AND P1, PT, R225, 0x1, PT ;  /* 0x00000001e100780c */ /* 0x000fda0003f25270 */
[----:B0-----:R-:W0:Y:S02]  /*13520*/  @P1 LDC.64 R152, c[0x0][0x9e8] ;  /* 0x00027a00ff981b82 */ /* 0x001e240000000a00 */
[----:B0-----:R-:W-:-:S05]  /*13530*/  @P1 IMAD.HI.U32 R152, R181, R152, RZ ;  /* 0x00000098b5981227 */ /* 0x001fca00078e00ff */
[----:B------:R-:W-:-:S07]  /*13540*/  @P1 SHF.R.U32.HI R181, RZ, R153, R152 ;  /* 0x00000099ffb51219 */ /* 0x000fce0000011698 */
.L_x_2740:
[----:B------:R-:W-:Y:S05]  /*13550*/  BSYNC B1 ;  /* 0x0000000000017941 */ /* 0x000fea0003800000 */
.L_x_2738:
[----:B------:R-:W-:-:S04]  /*13560*/  IMAD R181, R181, R225, -R178 ;  /* 0x000000e1b5b57224 */ /* 0x000fc800078e0ab2 */
[----:B------:R-:W-:-:S05]  /*13570*/  IMAD.IADD R181, R181, 0x1, -R189 ;  /* 0x00000001b5b57824 */ /* 0x000fca00078e0abd */
[----:B------:R-:W-:Y:S02]  /*13580*/  VIMNMX R182, R182, R181, !PT ;  /* 0x000000b5b6b67248 */ /* 0x000fe40007fe0100 */
[----:B------:R-:W-:-:S07]  /*13590*/  VIADDMNMX R183, R181, R225, R183, PT ;  /* 0x000000e1b5b77246 */ /* 0x000fce00038001b7 */
.L_x_2737:
[----:B------:R-:W-:Y:S01]  /*135a0*/  ISETP.GT.AND P1, PT, R12, -0x1, PT ;  /* 0xffffffff0c00780c */ /* 0x000fe20003f24270 */
[----:B------:R-:W2:Y:S03]  /*135b0*/  SHFL.IDX PT, R13, R13, 0x1, 0x1c1f ;  /* 0x003c1f000d0d7f89 */ /* 0x000ea600000e0000 */
[C---:B------:R-:W-:Y:S02]  /*135c0*/  ISETP.GT.AND P2, PT, R182.reuse, RZ, P1 ;  /* 0x000000ffb600720c */ /* 0x040fe40000f44270 */
[C---:B------:R-:W-:Y:S02]  /*135d0*/  ISETP.GT.AND P6, PT, R182.reuse, 0x1, P1 ;  /* 0x00000001b600780c */ /* 0x040fe40000fc4270 */
[----:B------:R-:W-:Y:S02]  /*135e0*/  ISETP.LT.OR P3, PT, R183, 0x1, P2 ;  /* 0x00000001b700780c */ /* 0x000fe40001761670 */
[----:B------:R-:W-:-:S02]  /*135f0*/  ISETP.GT.AND P2, PT, R182, 0x8, P1 ;  /* 0x00000008b600780c */ /* 0x000fc40000f44270 */
[----:B0-----:R-:W-:Y:S02]  /*13600*/  FSEL R181, R20, -INF , !P3 ;  /* 0xff80000014b57808 */ /* 0x001fe40005800000 */
[----:B------:R-:W-:Y:S02]  /*13610*/  ISETP.GT.AND P3, PT, R182, 0x9, P1 ;  /* 0x00000009b600780c */ /* 0x000fe40000f64270 */
[C---:B------:R-:W-:Y:S02]  /*13620*/  ISETP.LT.OR P6, PT, R183.reuse, 0x2, P6 ;  /* 0x00000002b700780c */ /* 0x040fe400037c1670 */
[C---:B------:R-:W-:Y:S02]  /*13630*/  ISETP.LT.OR P2, PT, R183.reuse, 0x9, P2 ;  /* 0x00000009b700780c */ /* 0x040fe40001741670 */
[----:B------:R-:W-:Y:S02]  /*13640*/  ISETP.LT.OR P3, PT, R183, 0xa, P3 ;  /* 0x0000000ab700780c */ /* 0x000fe40001f61670 */
[----:B------:R-:W-:-:S02]  /*13650*/  FSEL R218, R218, -INF , !P6 ;  /* 0xff800000dada7808 */ /* 0x000fc40007000000 */
[----:B------:R-:W-:Y:S01]  /*13660*/  FSEL R220, R220, -INF , !P2 ;  /* 0xff800000dcdc7808 */ /* 0x000fe20005000000 */
[--C-:B--2---:R-:W-:Y:S01]  /*13670*/  IMAD.IADD R224, R224, 0x1, R13.reuse ;  /* 0x00000001e0e07824 */ /* 0x104fe200078e020d */
        /* <DEDUP_REMOVED lines=38> */
[----:B------:R-:W-:Y:S06]  /*138e0*/  @!P5 BRA `(.L_x_2741) ;  /* 0x000000000060d947 */ /* 0x000fec0003800000 */
        /* <DEDUP_REMOVED lines=13> */
.L_x_2743:
[----:B------:R-:W-:Y:S02]  /*139c0*/  ULDC UR4, c[0x0][0x9e4] ;  /* 0x0002790000047ab9 */ /* 0x000fe40000000800 */
[----:B------:R-:W-:-:S05]  /*139d0*/  IMAD.U32 R20, RZ, RZ, UR4 ;  /* 0x00000004ff147e24 */ /* 0x000fca000f8e00ff */
[----:B------:R-:W-:-:S13]  /*139e0*/  ISETP.NE.AND P2, PT, R20, 0x1, PT ;  /* 0x000000011400780c */ /* 0x000fda0003f45270 */
[----:B------:R-:W0:Y:S02]  /*139f0*/  @P2 LDC.64 R152, c[0x0][0x9e8] ;  /* 0x00027a00ff982b82 */ /* 0x000e240000000a00 */
[----:B0-----:R-:W-:-:S05]  /*13a00*/  @P2 IMAD.HI.U32 R152, R13, R152, RZ ;  /* 0x000000980d982227 */ /* 0x001fca00078e00ff */
[----:B------:R-:W-:-:S07]  /*13a10*/  @P2 SHF.R.U32.HI R13, RZ, R153, R152 ;  /* 0x00000099ff0d2219 */ /* 0x000fce0000011698 */
.L_x_2744:
[----:B------:R-:W-:Y:S05]  /*13a20*/  BSYNC B1 ;  /* 0x0000000000017941 */ /* 0x000fea0003800000 */
.L_x_2742:
[----:B------:R-:W-:-:S04]  /*13a30*/  IMAD R13, R13, R20, -R178 ;  /* 0x000000140d0d7224 */ /* 0x000fc800078e0ab2 */
[----:B------:R-:W-:-:S05]  /*13a40*/  IMAD.IADD R13, R13, 0x1, -R189 ;  /* 0x000000010d0d7824 */ /* 0x000fca00078e0abd */
[----:B------:R-:W-:Y:S02]  /*13a50*/  VIMNMX R223, R223, R13, !PT ;  /* 0x0000000ddfdf7248 */ /* 0x000fe40007fe0100 */
[----:B------:R-:W-:-:S07]  /*13a60*/  VIADDMNMX R224, R13, R20, R224, PT ;  /* 0x000000140de07246 */ /* 0x000fce00038001e0 */
.L_x_2741:
[----:B------:R-:W-:Y:S01]  /*13a70*/  FMNMX.FTZ R13, R181, R213, !PT ;  /* 0x000000d5b50d7209 */ /* 0x000fe20007810000 */
[----:B------:R-:W-:Y:S01]  /*13a80*/  ULDC UR4, c[0x0][0x988] ;  /* 0x0002620000047ab9 */ /* 0x000fe20000000800 */
[----:B------:R-:W-:Y:S02]  /*13a90*/  ISETP.GT.AND P6, PT, R223, 0x9, P1 ;  /* 0x00000009df00780c */ /* 0x000fe40000fc4270 */
[----:B------:R-:W-:Y:S02]  /*13aa0*/  FMNMX.FTZ R13, R218, R13, !PT ;  /* 0x0000000dda0d7209 */ /* 0x000fe40007810000 */
[----:B------:R-:W-:Y:S02]  /*13ab0*/  ISETP.LT.OR P6, PT, R224, 0xa, P6 ;  /* 0x0000000ae000780c */ /* 0x000fe400037c1670 */
[----:B------:R-:W-:Y:S02]  /*13ac0*/  FMNMX.FTZ R13, R220, R13, !PT ;  /* 0x0000000ddc0d7209 */ /* 0x000fe40007810000 */
[----:B------:R-:W-:-:S02]  /*13ad0*/  FSEL R156, R156, -INF , !P6 ;  /* 0xff8000009c9c7808 */ /* 0x000fc40007000000 */
[----:B------:R-:W-:Y:S02]  /*13ae0*/  FMNMX.FTZ R13, R221, R13, !PT ;  /* 0x0000000ddd0d7209 */ /* 0x000fe40007810000 */
        /* <DEDUP_REMOVED lines=14> */
[----:B------:R-:W-:Y:S02]  /*13bd0*/  ISETP.GT.AND P3, PT, R223, 0x1, P1 ;  /* 0x00000001df00780c */ /* 0x000fe40000f64270 */
[----:B------:R-:W-:Y:S02]  /*13be0*/  FMNMX.FTZ R13, R173, R13, !PT ;  /* 0x0000000dad0d7209 */ /* 0x000fe40007810000 */
[----:B------:R-:W-:-:S02]  /*13bf0*/  ISETP.LT.OR P6, PT, R224, 0x1, P6 ;  /* 0x00000001e000780c */ /* 0x000fc400037c1670 */
[----:B------:R-:W-:Y:S02]  /*13c00*/  FMNMX.FTZ R13, R175, R13, !PT ;  /* 0x0000000daf0d7209 */ /* 0x000fe40007810000 */
[----:B------:R-:W-:Y:S02]  /*13c10*/  ISETP.LT.OR P3, PT, R224, 0x2, P3 ;  /* 0x00000002e000780c */ /* 0x000fe40001f61670 */
[----:B------:R-:W-:Y:S02]  /*13c20*/  FMNMX.FTZ R13, R177, R13, !PT ;  /* 0x0000000db10d7209 */ /* 0x000fe40007810000 */
[----:B------:R-:W-:Y:S02]  /*13c30*/  FSEL R178, R15, -INF , !P6 ;  /* 0xff8000000fb27808 */ /* 0x000fe40007000000 */
[----:B------:R-:W-:Y:S02]  /*13c40*/  FMNMX.FTZ R13, R179, R13, !PT ;  /* 0x0000000db30d7209 */ /* 0x000fe40007810000 */
[----:B------:R-:W-:-:S02]  /*13c50*/  FSEL R154, R154, -INF , !P3 ;  /* 0xff8000009a9a7808 */ /* 0x000fc40005800000 */
[----:B------:R-:W-:Y:S02]  /*13c60*/  FMNMX.FTZ R13, R180, R13, !PT ;  /* 0x0000000db40d7209 */ /* 0x000fe40007810000 */
[----:B------:R-:W-:Y:S02]  /*13c70*/  FMNMX.FTZ R15, R178, R211, !PT ;  /* 0x000000d3b20f7209 */ /* 0x000fe40007810000 */
[C---:B------:R-:W-:Y:S01]  /*13c80*/  ISETP.GT.AND P3, PT, R223.reuse, 0x10, P1 ;  /* 0x00000010df00780c */ /* 0x040fe20000f64270 */
[----:B------:R-:W0:Y:S01]  /*13c90*/  SHFL.BFLY PT, R20, R13, 0x2, 0x1f ;  /* 0x0c401f000d147f89 */ /* 0x000e2200000e0000 */
[----:B------:R-:W-:Y:S02]  /*13ca0*/  FMNMX.FTZ R15, R154, R15, !PT ;  /* 0x0000000f9a0f7209 */ /* 0x000fe40007810000 */
[----:B------:R-:W-:Y:S02]  /*13cb0*/  ISETP.LT.OR P3, PT, R224, 0x11, P3 ;  /* 0x00000011e000780c */ /* 0x000fe40001f61670 */
[----:B------:R-:W-:-:S02]  /*13cc0*/  ISETP.GT.AND P6, PT, R223, 0x38, P1 ;  /* 0x00000038df00780c */ /* 0x000fc40000fc4270 */
[----:B------:R-:W-:Y:S02]  /*13cd0*/  FSEL R157, R157, -INF , !P3 ;  /* 0xff8000009d9d7808 */ /* 0x000fe40005800000 */
[----:B------:R-:W-:Y:S02]  /*13ce0*/  ISETP.GT.AND P3, PT, R223, 0x19, P1 ;  /* 0x00000019df00780c */ /* 0x000fe40000f64270 */
[C---:B------:R-:W-:Y:S02]  /*13cf0*/  ISETP.LT.OR P6, PT, R224.reuse, 0x39, P6 ;  /* 0x00000039e000780c */ /* 0x040fe400037c1670 */
[----:B------:R-:W-:Y:S02]  /*13d00*/  ISETP.LT.OR P3, PT, R224, 0x1a, P3 ;  /* 0x0000001ae000780c */ /* 0x000fe40001f61670 */
[----:B------:R-:W-:Y:S02]  /*13d10*/  FSEL R174, R174, -INF , !P6 ;  /* 0xff800000aeae7808 */ /* 0x000fe40007000000 */
[----:B------:R-:W-:-:S02]  /*13d20*/  FSEL R161, R161, -INF , !P3 ;  /* 0xff800000a1a17808 */ /* 0x000fc40005800000 */
[----:B------:R-:W-:-:S04]  /*13d30*/  ISETP.GT.AND P3, PT, R223, 0x28, P1 ;  /* 0x00000028df00780c */ /* 0x000fc80000f64270 */
[----:B------:R-:W-:Y:S02]  /*13d40*/  ISETP.LT.OR P3, PT, R224, 0x29, P3 ;  /* 0x00000029e000780c */ /* 0x000fe40001f61670 */
[----:B0-----:R-:W-:Y:S02]  /*13d50*/  FMNMX.FTZ R13, R13, R20, !PT ;  /* 0x000000140d0d7209 */ /* 0x001fe40007810000 */
[----:B------:R-:W-:Y:S02]  /*13d60*/  FSEL R166, R166, -INF , !P3 ;  /* 0xff800000a6a67808 */ /* 0x000fe40005800000 */
[----:B------:R-:W-:Y:S01]  /*13d70*/  ISETP.GT.AND P3, PT, R223, 0x30, P1 ;  /* 0x00000030df00780c */ /* 0x000fe20000f64270 */
[----:B------:R-:W0:Y:S03]  /*13d80*/  SHFL.BFLY PT, R20, R13, 0x1, 0x1f ;  /* 0x0c201f000d147f89 */ /* 0x000e2600000e0000 */
[----:B------:R-:W-:-:S04]  /*13d90*/  ISETP.LT.OR P3, PT, R224, 0x31, P3 ;  /* 0x00000031e000780c */ /* 0x000fc80001f61670 */
[----:B------:R-:W-:Y:S02]  /*13da0*/  FSEL R170, R170, -INF , !P3 ;  /* 0xff800000aaaa7808 */ /* 0x000fe40005800000 */
[----:B0-----:R-:W-:Y:S01]  /*13db0*/  FMNMX.FTZ R13, R13, R20, !PT ;  /* 0x000000140d0d7209 */ /* 0x001fe20007810000 */
[----:B------:R-:W-:-:S03]  /*13dc0*/  IMAD.U32 R20, RZ, RZ, UR4 ;  /* 0x00000004ff147e24 */ /* 0x000fc6000f8e00ff */
[C---:B------:R-:W-:Y:S01]  /*13dd0*/  FSETP.NEU.FTZ.AND P2, PT, R13.reuse, -INF , PT ;  /* 0xff8000000d00780b */ /* 0x040fe20003f5d000 */
[----:B------:R-:W-:-:S03]  /*13de0*/  FMUL.FTZ R153, R13, R20 ;  /* 0x000000140d997220 */ /* 0x000fc60000410000 */
[----:B------:R-:W-:Y:S02]  /*13df0*/  FSEL R152, R13, RZ, P2 ;  /* 0x000000ff0d987208 */ /* 0x000fe40001000000 */
[----:B------:R-:W-:Y:S02]  /*13e00*/  FSEL R153, R153, RZ, P2 ;  /* 0x000000ff99997208 */ /* 0x000fe40001000000 */
[----:B------:R-:W-:Y:S01]  /*13e10*/  ISETP.GT.AND P2, PT, R223, 0x8, P1 ;  /* 0x00000008df00780c */ /* 0x000fe20000f44270 */
[----:B------:R-:W-:Y:S02]  /*13e20*/  FADD.FTZ R152, -R152, R213 ;  /* 0x000000d598987221 */ /* 0x000fe40000010100 */
[-CC-:B------:R-:W-:Y:S01]  /*13e30*/  FFMA.FTZ R181, R181, R20.reuse, -R153.reuse ;  /* 0x00000014b5b57223 */ /* 0x180fe20000010899 */
[----:B------:R-:W-:Y:S01]  /*13e40*/  ISETP.LT.OR P2, PT, R224, 0x9, P2 ;  /* 0x00000009e000780c */ /* 0x000fe20001741670 */
[-CC-:B------:R-:W-:Y:S01]  /*13e50*/  FFMA.FTZ R218, R218, R20.reuse, -R153.reuse ;  /* 0x00000014dada7223 */ /* 0x180fe20000010899 */
[-CC-:B------:R-:W-:Y:S01]  /*13e60*/  FFMA.FTZ R220, R220, R20.reuse, -R153.reuse ;  /* 0x00000014dcdc7223 */ /* 0x180fe20000010899 */
[-CC-:B------:R-:W-:Y:S01]  /*13e70*/  FFMA.FTZ R221, R221, R20.reuse, -R153.reuse ;  /* 0x00000014dddd7223 */ /* 0x180fe20000010899 */
[----:B------:R-:W-:Y:S01]  /*13e80*/  FSEL R155, R155, -INF , !P2 ;  /* 0xff8000009b9b7808 */ /* 0x000fe20005000000 */
[-CC-:B------:R-:W-:Y:S01]  /*13e90*/  FFMA.FTZ R160, R160, R20.reuse, -R153.reuse ;  /* 0x00000014a0a07223 */ /* 0x180fe20000010899 */
[----:B------:R-:W-:Y:S01]  /*13ea0*/  ISETP.GT.AND P2, PT, R223, 0x11, P1 ;  /* 0x00000011df00780c */ /* 0x000fe20000f44270 */
[-CC-:B------:R-:W-:Y:S01]  /*13eb0*/  FFMA.FTZ R222, R222, R20.reuse, -R153.reuse ;  /* 0x00000014dede7223 */ /* 0x180fe20000010899 */
[----:B------:R-:W-:Y:S01]  /*13ec0*/  FMNMX.FTZ R15, R155, R15, !PT ;  /* 0x0000000f9b0f7209 */ /* 0x000fe20007810000 */
[-CC-:B------:R-:W-:Y:S01]  /*13ed0*/  FFMA.FTZ R163, R163, R20.reuse, -R153.reuse ;  /* 0x00000014a3a37223 */ /* 0x180fe20000010899 */
[----:B------:R-:W-:Y:S01]  /*13ee0*/  ISETP.LT.OR P2, PT, R224, 0x12, P2 ;  /* 0x00000012e000780c */ /* 0x000fe20001741670 */
[-CC-:B------:R-:W-:Y:S01]  /*13ef0*/  FFMA.FTZ R165, R165, R20.reuse, -R153.reuse ;  /* 0x00000014a5a57223 */ /* 0x180fe20000010899 */
[----:B------:R-:W-:Y:S01]  /*13f00*/  FMNMX.FTZ R15, R156, R15, !PT ;  /* 0x0000000f9c0f7209 */ /* 0x000fe20007810000 */
[-CC-:B------:R-:W-:Y:S01]  /*13f10*/  FFMA.FTZ R167, R167, R20.reuse, -R153.reuse ;  /* 0x00000014a7a77223 */ /* 0x180fe20000010899 */
[----:B------:R-:W-:Y:S01]  /*13f20*/  FSEL R158, R158, -INF , !P2 ;  /* 0xff8000009e9e7808 */ /* 0x000fe20005000000 */
[-CC-:B------:R-:W-:Y:S01]  /*13f30*/  FFMA.FTZ R169, R169, R20.reuse, -R153.reuse ;  /* 0x00000014a9a97223 */ /* 0x180fe20000010899 */
[----:B------:R-:W-:Y:S01]  /*13f40*/  FMNMX.FTZ R15, R157, R15, !PT ;  /* 0x0000000f9d0f7209 */ /* 0x000fe20007810000 */
        /* <DEDUP_REMOVED lines=10> */
[----:B------:R-:W-:Y:S01]  /*13ff0*/  FFMA.FTZ R153, R180, R20, -R153 ;  /* 0x00000014b4997223 */ /* 0x000fe20000010899 */
[----:B------:R-:W-:Y:S01]  /*14000*/  FMNMX.FTZ R15, R161, R15, !PT ;  /* 0x0000000fa10f7209 */ /* 0x000fe20007810000 */
[----:B------:R-:W-:Y:S01]  /*14010*/  MUFU.EX2 R181, R181 ;  /* 0x000000b500b57308 */ /* 0x000fe20000000800 */
[----:B------:R-:W-:-:S02]  /*14020*/  ISETP.GT.AND P2, PT, R223, 0x29, P1 ;  /* 0x00000029df00780c */ /* 0x000fc40000f44270 */
[----:B------:R-:W-:Y:S02]  /*14030*/  FMNMX.FTZ R15, R162, R15, !PT ;  /* 0x0000000fa20f7209 */ /* 0x000fe40007810000 */
[----:B------:R-:W-:Y:S02]  /*14040*/  ISETP.LT.OR P2, PT, R224, 0x2a, P2 ;  /* 0x0000002ae000780c */ /* 0x000fe40001741670 */
[----:B------:R-:W-:Y:S01]  /*14050*/  FMNMX.FTZ R15, R164, R15, !PT ;  /* 0x0000000fa40f7209 */ /* 0x000fe20007810000 */
[----:B------:R-:W-:Y:S01]  /*14060*/  MUFU.EX2 R182, R169 ;  /* 0x000000a900b67308 */ /* 0x000fe20000000800 */
[----:B------:R-:W-:Y:S02]  /*14070*/  FSEL R168, R168, -INF , !P2 ;  /* 0xff800000a8a87808 */ /* 0x000fe40005000000 */
[----:B------:R-:W-:Y:S02]  /*14080*/  ISETP.GT.AND P2, PT, R223, 0x31, P1 ;  /* 0x00000031df00780c */ /* 0x000fe40000f44270 */
[----:B------:R-:W-:-:S02]  /*14090*/  FMNMX.FTZ R15, R166, R15, !PT ;  /* 0x0000000fa60f7209 */ /* 0x000fc40007810000 */
[----:B------:R-:W-:Y:S01]  /*140a0*/  ISETP.LT.OR P2, PT, R224, 0x32, P2 ;  /* 0x00000032e000780c */ /* 0x000fe20001741670 */
[----:B------:R-:W-:Y:S01]  /*140b0*/  MUFU.EX2 R218, R218 ;  /* 0x000000da00da7308 */ /* 0x000fe20000000800 */
[----:B------:R-:W-:Y:S02]  /*140c0*/  FMNMX.FTZ R15, R168, R15, !PT ;  /* 0x0000000fa80f7209 */ /* 0x000fe40007810000 */
[----:B------:R-:W-:Y:S02]  /*140d0*/  ISETP.GT.AND P1, PT, R223, 0x39, P1 ;  /* 0x00000039df00780c */ /* 0x000fe40000f24270 */
[----:B------:R-:W-:Y:S02]  /*140e0*/  FSEL R172, R172, -INF , !P2 ;  /* 0xff800000acac7808 */ /* 0x000fe40005000000 */
[----:B------:R-:W-:Y:S01]  /*140f0*/  FMNMX.FTZ R15, R170, R15, !PT ;  /* 0x0000000faa0f7209 */ /* 0x000fe20007810000 */
[----:B------:R-:W-:Y:S01]  /*14100*/  MUFU.EX2 R220, R220 ;  /* 0x000000dc00dc7308 */ /* 0x000fe20000000800 */
[----:B------:R-:W-:-:S02]  /*14110*/  ISETP.LT.OR P1, PT, R224, 0x3a, P1 ;  /* 0x0000003ae000780c */ /* 0x000fc40000f21670 */
[----:B------:R-:W-:Y:S02]  /*14120*/  FMNMX.FTZ R15, R172, R15, !PT ;  /* 0x0000000fac0f7209 */ /* 0x000fe40007810000 */
[----:B------:R-:W-:Y:S02]  /*14130*/  FSEL R176, R176, -INF , !P1 ;  /* 0xff800000b0b07808 */ /* 0x000fe40004800000 */
[----:B------:R-:W-:Y:S01]  /*14140*/  FMNMX.FTZ R15, R174, R15, !PT ;  /* 0x0000000fae0f7209 */ /* 0x000fe20007810000 */
[----:B------:R-:W-:Y:S01]  /*14150*/  MUFU.EX2 R221, R221 ;  /* 0x000000dd00dd7308 */ /* 0x000fe20000000800 */
[----:B------:R-:W-:Y:S02]  /*14160*/  ISETP.NE.AND P2, PT, R197, RZ, PT ;  /* 0x000000ffc500720c */ /* 0x000fe40003f45270 */
[----:B------:R-:W-:-:S05]  /*14170*/  FMNMX.FTZ R15, R176, R15, !PT ;  /* 0x0000000fb00f7209 */ /* 0x000fca0007810000 */
[----:B------:R-:W0:Y:S01]  /*14180*/  SHFL.BFLY PT, R180, R15, 0x2, 0x1f ;  /* 0x0c401f000fb47f89 */ /* 0x000e2200000e0000 */
        /* <DEDUP_REMOVED lines=11> */
[----:B------:R0:W2:Y:S01]  /*14240*/  MUFU.EX2 R180, R165 ;  /* 0x000000a500b47308 */ /* 0x0000a20000000800 */
[----:B------:R-:W-:-:S05]  /*14250*/  FMUL.FTZ R223, R15, R20 ;  /* 0x000000140fdf7220 */ /* 0x000fca0000410000 */
[----:B------:R-:W-:Y:S02]  /*14260*/  FSEL R223, R223, RZ, P1 ;  /* 0x000000ffdfdf7208 */ /* 0x000fe40000800000 */
[----:B0-----:R-:W-:-:S03]  /*14270*/  FSEL R165, R15, RZ, P1 ;  /* 0x000000ff0fa57208 */ /* 0x001fc60000800000 */
[-CC-:B------:R-:W-:Y:S01]  /*14280*/  FFMA.FTZ R178, R178, R20.reuse, -R223.reuse ;  /* 0x00000014b2b27223 */ /* 0x180fe200000108df */
[-CC-:B------:R-:W-:Y:S01]  /*14290*/  FFMA.FTZ R183, R154, R20.reuse, -R223.reuse ;  /* 0x000000149ab77223 */ /* 0x180fe200000108df */
[-C--:B------:R-:W-:Y:S01]  /*142a0*/  FFMA.FTZ R155, R155, R20.reuse, -R223 ;  /* 0x000000149b9b7223 */ /* 0x080fe200000108df */
[----:B------:R-:W-:Y:S01]  /*142b0*/  FADD.FTZ R211, -R165, R211 ;  /* 0x000000d3a5d37221 */ /* 0x000fe20000010100 */
[-C--:B------:R-:W-:Y:S01]  /*142c0*/  FMUL.FTZ R165, R152, R20.reuse ;  /* 0x0000001498a57220 */ /* 0x080fe20000410000 */
[-CC-:B------:R-:W-:Y:S01]  /*142d0*/  FFMA.FTZ R157, R157, R20.reuse, -R223.reuse ;  /* 0x000000149d9d7223 */ /* 0x180fe200000108df */
[----:B------:R-:W-:Y:S01]  /*142e0*/  MUFU.EX2 R178, R178 ;  /* 0x000000b200b27308 */ /* 0x000fe20000000800 */
[-C--:B------:R-:W-:Y:S01]  /*142f0*/  FMUL.FTZ R169, R211, R20.reuse ;  /* 0x00000014d3a97220 */ /* 0x080fe20000410000 */
[-CC-:B------:R-:W-:Y:S01]  /*14300*/  FFMA.FTZ R211, R156, R20.reuse, -R223.reuse ;  /* 0x000000149cd37223 */ /* 0x180fe200000108df */
[-CC-:B------:R-:W-:Y:S01]  /*14310*/  FFMA.FTZ R213, R158, R20.reuse, -R223.reuse ;  /* 0x000000149ed57223 */ /* 0x180fe200000108df */
[-CC-:B------:R-:W-:Y:S01]  /*14320*/  FFMA.FTZ R159, R159, R20.reuse, -R223.reuse ;  /* 0x000000149f9f7223 */ /* 0x180fe200000108df */
[----:B------:R-:W-:Y:S01]  /*14330*/  FFMA.FTZ R161, R161, R20, -R223 ;  /* 0x00000014a1a17223 */ /* 0x000fe200000108df */
[----:B------:R-:W-:-:S02]  /*14340*/  @!P2 IMAD R152, R217, 0x40, R194 ;  /* 0x00000040d998a824 */ /* 0x000fc400078e02c2 */
[-CC-:B------:R-:W-:Y:S01]  /*14350*/  FFMA.FTZ R217, R162, R20.reuse, -R223.reuse ;  /* 0x00000014a2d97223 */ /* 0x180fe200000108df */
[----:B------:R-:W0:Y:S01]  /*14360*/  MUFU.EX2 R165, R165 ;  /* 0x000000a500a57308 */ /* 0x000e220000000800 */
[-CC-:B------:R-:W-:Y:S01]  /*14370*/  FFMA.FTZ R224, R164, R20.reuse, -R223.reuse ;  /* 0x00000014a4e07223 */ /* 0x180fe200000108df */
[-CC-:B------:R-:W-:Y:S01]  /*14380*/  FFMA.FTZ R225, R166, R20.reuse, -R223.reuse ;  /* 0x00000014a6e17223 */ /* 0x180fe200000108df */
[-CC-:B------:R-:W-:Y:S01]  /*14390*/  FFMA.FTZ R168, R168, R20.reuse, -R223.reuse ;  /* 0x00000014a8a87223 */ /* 0x180fe200000108df */
[----:B--2---:R-:W-:Y:S01]  /*143a0*/  F2FP.BF16.F32.PACK_AB R158, R180, R163 ;  /* 0x000000a3b49e723e */ /* 0x004fe200000010ff */
[----:B------:R-:W-:Y:S02]  /*143b0*/  @!P2 IMAD R152, R152, 0x4, R2 ;  /* 0x000000049898a824 */ /* 0x000fe400078e0202 */
[-CC-:B------:R-:W-:Y:S01]  /*143c0*/  FFMA.FTZ R170, R170, R20.reuse, -R223.reuse ;  /* 0x00000014aaaa7223 */ /* 0x180fe200000108df */
[-CC-:B------:R-:W-:Y:S01]  /*143d0*/  FFMA.FTZ R172, R172, R20.reuse, -R223.reuse ;  /* 0x00000014acac7223 */ /* 0x180fe200000108df */
[----:B------:R-:W2:Y:S01]  /*143e0*/  MUFU.EX2 R169, R169 ;  /* 0x000000a900a97308 */ /* 0x000ea20000000800 */
[-CC-:B------:R-:W-:Y:S01]  /*143f0*/  FFMA.FTZ R176, R176, R20.reuse, -R223.reuse ;  /* 0x00000014b0b07223 */ /* 0x180fe200000108df */
[----:B------:R-:W-:Y:S01]  /*14400*/  FFMA.FTZ R174, R174, R20, -R223 ;  /* 0x00000014aeae7223 */ /* 0x000fe200000108df */
[----:B------:R-:W-:-:S02]  /*14410*/  F2FP.BF16.F32.PACK_AB R156, R222, R160 ;  /* 0x000000a0de9c723e */ /* 0x000fc400000010ff */
[----:B------:R-:W-:-:S03]  /*14420*/  F2FP.BF16.F32.PACK_AB R154, R221, R220 ;  /* 0x000000dcdd9a723e */ /* 0x000fc600000010ff */
[----:B------:R-:W3:Y:S01]  /*14430*/  MUFU.EX2 R183, R183 ;  /* 0x000000b700b77308 */ /* 0x000ee20000000800 */
[----:B0-----:R-:W-:Y:S01]  /*14440*/  FFMA.FTZ R3, R165, R3, R181 ;  /* 0x00000003a5037223 */ /* 0x001fe200000100b5 */
[----:B------:R0:W-:Y:S01]  /*14450*/  @!P2 STS [R152+0x28800], R165 ;  /* 0x028800a59800a388 */ /* 0x0001e20000000800 */
[-C--:B------:R-:W-:Y:S01]  /*14460*/  FMUL.FTZ R24, R24, R165.reuse ;  /* 0x000000a518187220 */ /* 0x080fe20000410000 */
[-C--:B------:R-:W-:Y:S01]  /*14470*/  FMUL.FTZ R25, R25, R165.reuse ;  /* 0x000000a519197220 */ /* 0x080fe20000410000 */
[----:B------:R-:W-:Y:S01]  /*14480*/  FADD.FTZ R3, R218, R3 ;  /* 0x00000003da037221 */ /* 0x000fe20000010000 */
[-C--:B------:R-:W-:Y:S01]  /*14490*/  FMUL.FTZ R28, R28, R165.reuse ;  /* 0x000000a51c1c7220 */ /* 0x080fe20000410000 */
[-C--:B------:R-:W-:Y:S01]  /*144a0*/  FMUL.FTZ R29, R29, R165.reuse ;  /* 0x000000a51d1d7220 */ /* 0x080fe20000410000 */
[----:B------:R-:W4:Y:S01]  /*144b0*/  MUFU.EX2 R155, R155 ;  /* 0x0000009b009b7308 */ /* 0x000f220000000800 */
[----:B--2---:R-:W-:Y:S01]  /*144c0*/  FFMA.FTZ R0, R169, R0, R178 ;  /* 0x00000000a9007223 */ /* 0x004fe200000100b2 */
[----:B------:R-:W-:Y:S01]  /*144d0*/  FADD.FTZ R3, R220, R3 ;  /* 0x00000003dc037221 */ /* 0x000fe20000010000 */
[-C--:B------:R-:W-:Y:S01]  /*144e0*/  FMUL.FTZ R32, R32, R165.reuse ;  /* 0x000000a520207220 */ /* 0x080fe20000410000 */
[-C--:B------:R-:W-:Y:S01]  /*144f0*/  FMUL.FTZ R33, R33, R165.reuse ;  /* 0x000000a521217220 */ /* 0x080fe20000410000 */
[-C--:B------:R-:W-:Y:S01]  /*14500*/  FMUL.FTZ R36, R36, R165.reuse ;  /* 0x000000a524247220 */ /* 0x080fe20000410000 */
[----:B------:R-:W-:Y:S01]  /*14510*/  FADD.FTZ R3, R221, R3 ;  /* 0x00000003dd037221 */ /* 0x000fe20000010000 */
[-C--:B------:R-:W-:Y:S01]  /*14520*/  FMUL.FTZ R37, R37, R165.reuse ;  /* 0x000000a525257220 */ /* 0x080fe20000410000 */
[----:B------:R-:W2:Y:S01]  /*14530*/  MUFU.EX2 R211, R211 ;  /* 0x000000d300d37308 */ /* 0x000ea20000000800 */
[----:B---3--:R-:W-:Y:S01]  /*14540*/  FADD.FTZ R0, R183, R0 ;  /* 0x00000000b7007221 */ /* 0x008fe20000010000 */
        /* <DEDUP_REMOVED lines=11> */
[-C--:B------:R-:W-:Y:S01]  /*14600*/  FMUL.FTZ R52, R52, R165.reuse ;  /* 0x000000a534347220 */ /* 0x080fe20000410000 */
[----:B------:R-:W-:Y:S01]  /*14610*/  FADD.FTZ R3, R180, R3 ;  /* 0x00000003b4037221 */ /* 0x000fe20000010000 */
[-C--:B------:R-:W-:Y:S01]  /*14620*/  FMUL.FTZ R53, R53, R165.reuse ;  /* 0x000000a535357220 */ /* 0x080fe20000410000 */
[----:B------:R-:W4:Y:S01]  /*14630*/  MUFU.EX2 R213, R213 ;  /* 0x000000d500d57308 */ /* 0x000f220000000800 */
[----:B--2---:R-:W-:Y:S01]  /*14640*/  FADD.FTZ R0, R211, R0 ;  /* 0x00000000d3007221 */ /* 0x004fe20000010000 */
        /* <DEDUP_REMOVED lines=15> */
[----:B----4-:R-:W-:Y:S01]  /*14740*/  FADD.FTZ R0, R213, R0 ;  /* 0x00000000d5007221 */ /* 0x010fe20000010000 */
[-C--:B------:R-:W-:Y:S01]  /*14750*/  FMUL.FTZ R76, R76, R165.reuse ;  /* 0x000000a54c4c7220 */ /* 0x080fe20000410000 */
[-C--:B------:R-:W-:Y:S01]  /*14760*/  FMUL.FTZ R77, R77, R165.reuse ;  /* 0x000000a54d4d7220 */ /* 0x080fe20000410000 */
[-C--:B------:R-:W-:Y:S01]  /*14770*/  FMUL.FTZ R80, R80, R165.reuse ;  /* 0x000000a550507220 */ /* 0x080fe20000410000 */
[-C--:B------:R-:W-:Y:S01]  /*14780*/  FMUL.FTZ R81, R81, R165.reuse ;  /* 0x000000a551517220 */ /* 0x080fe20000410000 */
[-C--:B------:R-:W-:Y:S01]  /*14790*/  FMUL.FTZ R84, R84, R165.reuse ;  /* 0x000000a554547220 */ /* 0x080fe20000410000 */
[-C--:B------:R-:W-:Y:S01]  /*147a0*/  FMUL.FTZ R85, R85, R165.reuse ;  /* 0x000000a555557220 */ /* 0x080fe20000410000 */
[----:B------:R-:W4:Y:S01]  /*147b0*/  MUFU.EX2 R217, R217 ;  /* 0x000000d900d97308 */ /* 0x000f220000000800 */
        /* <DEDUP_REMOVED lines=16> */
[-C--:B------:R-:W-:Y:S01]  /*148c0*/  FMUL.FTZ R112, R112, R165.reuse ;  /* 0x000000a570707220 */ /* 0x080fe20000410000 */
[-C--:B------:R-:W-:Y:S01]  /*148d0*/  FMUL.FTZ R113, R113, R165.reuse ;  /* 0x000000a571717220 */ /* 0x080fe20000410000 */
[-C--:B------:R-:W-:Y:S01]  /*148e0*/  FMUL.FTZ R116, R116, R165.reuse ;  /* 0x000000a574747220 */ /* 0x080fe20000410000 */
[-C--:B------:R-:W-:Y:S01]  /*148f0*/  FMUL.FTZ R117, R117, R165.reuse ;  /* 0x000000a575757220 */ /* 0x080fe20000410000 */
[-C--:B------:R-:W-:Y:S01]  /*14900*/  FMUL.FTZ R120, R120, R165.reuse ;  /* 0x000000a578787220 */ /* 0x080fe20000410000 */
[-C--:B------:R-:W-:Y:S01]  /*14910*/  FMUL.FTZ R121, R121, R165.reuse ;  /* 0x000000a579797220 */ /* 0x080fe20000410000 */
[-C--:B------:R-:W-:Y:S01]  /*14920*/  FMUL.FTZ R124, R124, R165.reuse ;  /* 0x000000a57c7c7220 */ /* 0x080fe20000410000 */
[----:B------:R-:W5:Y:S01]  /*14930*/  MUFU.EX2 R163, R225 ;  /* 0x000000e100a37308 */ /* 0x000f620000000800 */
        /* <DEDUP_REMOVED lines=13> */
[----:B------:R-:W-:Y:S01]  /*14a10*/  FMUL.FTZ R149, R149, R165 ;  /* 0x000000a595957220 */ /* 0x000fe20000410000 */
[----:B----4-:R-:W-:Y:S01]  /*14a20*/  FADD.FTZ R0, R217, R0 ;  /* 0x00000000d9007221 */ /* 0x010fe20000010000 */
[----:B------:R-:W4:Y:S01]  /*14a30*/  MUFU.EX2 R168, R168 ;  /* 0x000000a800a87308 */ /* 0x000f220000000800 */
[----:B--2---:R-:W-:Y:S01]  /*14a40*/  FADD.FTZ R3, R162, R3 ;  /* 0x00000003a2037221 */ /* 0x004fe20000010000 */
[----:B------:R2:W-:Y:S01]  /*14a50*/  @!P2 STS [R152+0x28820], R169 ;  /* 0x028820a99800a388 */ /* 0x0005e20000000800 */
[----:B---3--:R-:W-:Y:S01]  /*14a60*/  FADD.FTZ R0, R224, R0 ;  /* 0x00000000e0007221 */ /* 0x008fe20000010000 */
[----:B------:R-:W-:Y:S01]  /*14a70*/  F2FP.BF16.F32.PACK_AB R160, R182, R167 ;  /* 0x000000a7b6a0723e */ /* 0x000fe200000010ff */
[----:B------:R-:W-:Y:S01]  /*14a80*/  FADD.FTZ R3, R173, R3 ;  /* 0x00000003ad037221 */ /* 0x000fe20000010000 */
[----:B------:R-:W-:Y:S01]  /*14a90*/  F2FP.BF16.F32.PACK_AB R155, R211, R155 ;  /* 0x0000009bd39b723e */ /* 0x000fe200000010ff */
[----:B-----5:R-:W-:Y:S01]  /*14aa0*/  FADD.FTZ R0, R163, R0 ;  /* 0x00000000a3007221 */ /* 0x020fe20000010000 */
[----:B0-----:R-:W0:Y:S01]  /*14ab0*/  MUFU.EX2 R165, R170 ;  /* 0x000000aa00a57308 */ /* 0x001e220000000800 */
[----:B-1----:R-:W-:Y:S01]  /*14ac0*/  FADD.FTZ R3, R164, R3 ;  /* 0x00000003a4037221 */ /* 0x002fe20000010000 */
[----:B------:R-:W-:Y:S01]  /*14ad0*/  F2FP.BF16.F32.PACK_AB R157, R213, R157 ;  /* 0x0000009dd59d723e */ /* 0x000fe200000010ff */
[----:B------:R-:W-:Y:S01]  /*14ae0*/  FMUL.FTZ R26, R26, R169 ;  /* 0x000000a91a1a7220 */ /* 0x000fe20000410000 */
[----:B--2---:R-:W-:Y:S01]  /*14af0*/  F2FP.BF16.F32.PACK_AB R152, R218, R181 ;  /* 0x000000b5da98723e */ /* 0x004fe200000010ff */
[----:B------:R-:W-:Y:S01]  /*14b00*/  FADD.FTZ R3, R177, R3 ;  /* 0x00000003b1037221 */ /* 0x000fe20000010000 */
[----:B------:R-:W-:Y:S01]  /*14b10*/  F2FP.BF16.F32.PACK_AB R159, R161, R159 ;  /* 0x0000009fa19f723e */ /* 0x000fe200000010ff */
[-C--:B------:R-:W-:Y:S01]  /*14b20*/  FMUL.FTZ R27, R27, R169.reuse ;  /* 0x000000a91b1b7220 */ /* 0x080fe20000410000 */
[----:B------:R-:W1:Y:S01]  /*14b30*/  MUFU.EX2 R166, R179 ;  /* 0x000000b300a67308 */ /* 0x000e620000000800 */
[----:B----4-:R-:W-:Y:S01]  /*14b40*/  FADD.FTZ R0, R168, R0 ;  /* 0x00000000a8007221 */ /* 0x010fe20000010000 */
[----:B------:R-:W-:Y:S01]  /*14b50*/  F2FP.BF16.F32.PACK_AB R162, R173, R162 ;  /* 0x000000a2ada2723e */ /* 0x000fe200000010ff */
[----:B------:R-:W-:Y:S01]  /*14b60*/  FMUL.FTZ R30, R30, R169 ;  /* 0x000000a91e1e7220 */ /* 0x000fe20000410000 */
[----:B------:R-:W-:Y:S01]  /*14b70*/  F2FP.BF16.F32.PACK_AB R161, R224, R217 ;  /* 0x000000d9e0a1723e */ /* 0x000fe200000010ff */
[----:B------:R-:W-:Y:S01]  /*14b80*/  FMUL.FTZ R31, R31, R169 ;  /* 0x000000a91f1f7220 */ /* 0x000fe20000410000 */
[----:B------:R-:W-:Y:S01]  /*14b90*/  F2FP.BF16.F32.PACK_AB R163, R168, R163 ;  /* 0x000000a3a8a3723e */ /* 0x000fe200000010ff */
[-C--:B------:R-:W-:Y:S01]  /*14ba0*/  FMUL.FTZ R34, R34, R169.reuse ;  /* 0x000000a922227220 */ /* 0x080fe20000410000 */
[----:B------:R-:W2:Y:S01]  /*14bb0*/  MUFU.EX2 R172, R172 ;  /* 0x000000ac00ac7308 */ /* 0x000ea20000000800 */
[----:B0-----:R-:W-:Y:S01]  /*14bc0*/  FADD.FTZ R0, R165, R0 ;  /* 0x00000000a5007221 */ /* 0x001fe20000010000 */
        /* <DEDUP_REMOVED lines=8> */
[----:B------:R-:W-:Y:S01]  /*14c50*/  F2FP.BF16.F32.PACK_AB R166, R153, R166 ;  /* 0x000000a699a6723e */ /* 0x000fe200000010ff */
[-C--:B------:R-:W-:Y:S01]  /*14c60*/  FMUL.FTZ R46, R46, R169.reuse ;  /* 0x000000a92e2e7220 */ /* 0x080fe20000410000 */
[-C--:B------:R-:W-:Y:S01]  /*14c70*/  FMUL.FTZ R47, R47, R169.reuse ;  /* 0x000000a92f2f7220 */ /* 0x080fe20000410000 */
[----:B------:R-:W-:Y:S01]  /*14c80*/  FADD.FTZ R3, R153, R3 ;  /* 0x0000000399037221 */ /* 0x000fe20000010000 */
[----:B------:R-:W-:Y:S01]  /*14c90*/  F2FP.BF16.F32.PACK_AB R153, R183, R178 ;  /* 0x000000b2b799723e */ /* 0x000fe200000010ff */
[----:B------:R-:W-:Y:S01]  /*14ca0*/  BAR.SYNC.DEFER_BLOCKING 0xf, 0x100 ;  /* 0x03c4000000007b1d */ /* 0x000fe20000010000 */
[----:B------:R-:W-:Y:S01]  /*14cb0*/  FMUL.FTZ R50, R50, R169 ;  /* 0x000000a932327220 */ /* 0x000fe20000410000 */
[C---:B--2---:R-:W-:Y:S01]  /*14cc0*/  FADD.FTZ R0, R172.reuse, R0 ;  /* 0x00000000ac007221 */ /* 0x044fe20000010000 */
[----:B------:R-:W-:Y:S01]  /*14cd0*/  F2FP.BF16.F32.PACK_AB R165, R172, R165 ;  /* 0x000000a5aca5723e */ /* 0x000fe200000010ff */
[-C--:B------:R-:W-:Y:S01]  /*14ce0*/  FMUL.FTZ R51, R51, R169.reuse ;  /* 0x000000a933337220 */ /* 0x080fe20000410000 */
[-C--:B------:R-:W-:Y:S01]  /*14cf0*/  FMUL.FTZ R54, R54, R169.reuse ;  /* 0x000000a936367220 */ /* 0x080fe20000410000 */
[----:B------:R-:W1:Y:S01]  /*14d00*/  MUFU.EX2 R176, R176 ;  /* 0x000000b000b07308 */ /* 0x000e620000000800 */
        /* <DEDUP_REMOVED lines=16> */
[C---:B-1----:R-:W-:Y:S01]  /*14e10*/  F2FP.BF16.F32.PACK_AB R167, R176.reuse, R167 ;  /* 0x000000a7b0a7723e */ /* 0x042fe200000010ff */
[----:B------:R0:W-:Y:S01]  /*14e20*/  STSM.16.M88.4 [R200+0x26800], R152 ;  /* 0x02680098c8007844 */ /* 0x0001e20000000200 */
[----:B------:R-:W-:Y:S01]  /*14e30*/  FADD.FTZ R0, R176, R0 ;  /* 0x00000000b0007221 */ /* 0x000fe20000010000 */
        /* <DEDUP_REMOVED lines=39> */
.L_x_2745:
[----:B------:R0:W1:Y:S01]  /*150b0*/  SYNCS.PHASECHK.TRANS64.TRYWAIT P1, [R21+URZ+0x28c50], R209 ;  /* 0x028c50d1150075a7 */ /* 0x000062000802017f */
[----:B------:R-:W-:Y:S05]  /*150c0*/  @!P0 BRA `(.L_x_2746) ;  /* 0x0000000000048947 */ /* 0x000fea0003800000 */
[----:B------:R-:W-:Y:S01]  /*150d0*/  BPT.TRAP 0x1 ;  /* 0x000000040000795c */ /* 0x000fe20000300000 */
.L_x_2746:
[----:B------:R-:W-:Y:S04]  /*150e0*/  BSSY B1, `(.L_x_2747) ;  /* 0x0000004000017945 */ /* 0x000fe80003800000 */
[----:B-1----:R-:W-:Y:S05]  /*150f0*/  @P1 BRA `(.L_x_2748) ;  /* 0x0000000000081947 */ /* 0x002fea0003800000 */
[----:B------:R-:W1:Y:S02]  /*15100*/  SYNCS.PHASECHK.TRANS64.TRYWAIT P1, [R21+URZ+0x28c50], R209 ;  /* 0x028c50d1150075a7 */ /* 0x000e64000802017f */
[----:B-1----:R-:W-:Y:S05]  /*15110*/  @!P1 BRA `(.L_x_2749) ;  /* 0x000000f400b09947 */ /* 0x002fea0003800000 */
.L_x_2748:
[----:B------:R-:W-:Y:S05]  /*15120*/  BSYNC B1 ;  /* 0x0000000000017941 */ /* 0x000fea0003800000 */
.L_x_2747:
        /* <DEDUP_REMOVED lines=8> */
[----:B------:R-:W-:Y:S01]  /*151b0*/  VIADD R152, R168, 0x80 ;  /* 0x00000080a8987836 */ /* 0x000fe20000000000 */
        /* <DEDUP_REMOVED lines=31> */
.L_x_2750:
[C---:B------:R-:W-:Y:S01]  /*153b0*/  ISETP.GT.AND P1, PT, R12.reuse, R207, PT ;  /* 0x000000cf0c00720c */ /* 0x040fe20003f24270 */
[----:B01----:R-:W-:Y:S02]  /*153c0*/  VIADD R21, R21, 0x28c60 ;  /* 0x00028c6015157836 */ /* 0x003fe40000000000 */
[----:B------:R-:W-:Y:S02]  /*153d0*/  VIADD R12, R12, 0xffffffff ;  /* 0xffffffff0c0c7836 */ /* 0x000fe40000000000 */
[----:B------:R-:W-:Y:S01]  /*153e0*/  IMAD.MOV.U32 R211, RZ, RZ, R15 ;  /* 0x000000ffffd37224 */ /* 0x000fe200078e000f */
[----:B------:R-:W-:Y:S01]  /*153f0*/  PRMT R21, R186, 0x654, R21 ;  /* 0x00000654ba157816 */ /* 0x000fe20000000015 */
[----:B------:R-:W-:Y:S02]  /*15400*/  IMAD.MOV.U32 R213, RZ, RZ, R13 ;  /* 0x000000ffffd57224 */ /* 0x000fe400078e000d */
[----:B------:R-:W-:Y:S01]  /*15410*/  IMAD.MOV.U32 R217, RZ, RZ, R17 ;  /* 0x000000ffffd97224 */ /* 0x000fe200078e0011 */
[----:B------:R0:W-:Y:S03]  /*15420*/  SYNCS.ARRIVE.TRANS64.RED.A1T0 RZ, [R21+URZ], RZ ;  /* 0x000000ff15ff79a7 */ /* 0x0001e6000810043f */
[----:B------:R-:W-:Y:S05]  /*15430*/  @P1 BRA `(.L_x_2751) ;  /* 0xffffffd400d01947 */ /* 0x000fea000383ffff */
.L_x_2730:
[----:B------:R-:W-:Y:S05]  /*15440*/  BSYNC B0 ;  /* 0x0000000000007941 */ /* 0x000fea0003800000 */
.L_x_2729:
        /* <DEDUP_REMOVED lines=100> */
[-C--:B------:R-:W-:Y:S01]  /*15a90*/  FMUL.FTZ R46, R46, R0.reuse ;  /* 0x000000002e2e7220 */ /* 0x080fe20000410000 */
        /* <DEDUP_REMOVED lines=68> */
.L_x_2605:
[----:B------:R-:W-:Y:S05]  /*15ee0*/  BSYNC B7 ;  /* 0x0000000000077941 */ /* 0x000fea0003800000 */
.L_x_2593:
[----:B------:R-:W2:Y:S08]  /*15ef0*/  S2UR UR4, SR_CgaCtaId ;  /* 0x00000000000479c3 */ /* 0x000eb00000008800 */
[----:B------:R-:W-:Y:S01]  /*15f00*/  BAR.SYNC.DEFER_BLOCKING 0x5, 0x180 ;  /* 0x0146000000007b1d */ /* 0x000fe20000010000 */
[----:B------:R-:W-:-:S05]  /*15f10*/  MOV R2, 0x400 ;  /* 0x0000040000027802 */ /* 0x000fca0000000f00 */
[----:B------:R-:W-:Y:S01]  /*15f20*/  BSSY B0, `(.L_x_2752) ;  /* 0x00004e7000007945 */ /* 0x000fe20003800000 */
[----:B--2---:R-:W-:-:S05]  /*15f30*/  IMAD.U32 R186, RZ, RZ, UR4 ;  /* 0x00000004ffba7e24 */ /* 0x004fca000f8e00ff */
[----:B------:R-:W-:-:S05]  /*15f40*/  LEA R2, R186, R2, 0x18 ;  /* 0x00000002ba027211 */ /* 0x000fca00078ec0ff */
[----:B-----5:R2:W3:Y:S01]  /*15f50*/  LDS.128 R80, [R2+0x28cd0] ;  /* 0x028cd00002507984 */ /* 0x0204e20000000c00 */
[----:B------:R-:W-:Y:S06]  /*15f60*/  BAR.ARV 0x4, 0x180 ;  /* 0x0106000000007b1d */ /* 0x000fec0000002000 */
[----:B------:R-:W-:Y:S05]  /*15f70*/  @P0 BRA `(.L_x_2753) ;  /* 0x0000003c00800947 */ /* 0x000fea0003800000 */
[----:B------:R-:W2:Y:S01]  /*15f80*/  LDL R3, [R1+0x68] ;  /* 0x0000680001037983 */ /* 0x000ea20000100800 */
[----:B------:R-:W3:Y:S01]  /*15f90*/  S2R R0, SR_SWINHI ;  /* 0x0000000000007919 */ /* 0x000ee20000002f00 */
[----:B----4-:R-:W-:Y:S01]  /*15fa0*/  F2FP.BF16.F32.PACK_AB R10, R29, R28 ;  /* 0x0000001c1d0a723e */ /* 0x010fe200000010ff */
[----:B------:R-:W-:Y:S01]  /*15fb0*/  ULDC.64 UR4, c[0x0][0xc08] ;  /* 0x0003020000047ab9 */ /* 0x000fe20000000a00 */
[----:B-1----:R-:W-:Y:S01]  /*15fc0*/  F2FP.BF16.F32.PACK_AB R11, R31, R30 ;  /* 0x0000001e1f0b723e */ /* 0x002fe200000010ff */
[----:B------:R-:W4:Y:S01]  /*15fd0*/  LDL R157, [R1+0x50] ;  /* 0x00005000019d7983 */ /* 0x000f220000100800 */
[----:B0-----:R-:W-:Y:S01]  /*15fe0*/  F2FP.BF16.F32.PACK_AB R12, R33, R32 ;  /* 0x00000020210c723e */ /* 0x001fe200000010ff */
[----:B------:R-:W-:Y:S01]  /*15ff0*/  ULDC.64 UR6, c[0x0][0xc00] ;  /* 0x0003000000067ab9 */ /* 0x000fe20000000a00 */
[----:B------:R-:W-:Y:S02]  /*16000*/  MOV R152, R2 ;  /* 0x0000000200987202 */ /* 0x000fe40000000f00 */
[----:B---3--:R-:W-:-:S02]  /*16010*/  MOV R153, R0 ;  /* 0x0000000000997202 */ /* 0x008fc40000000f00 */
[----:B------:R-:W-:Y:S02]  /*16020*/  F2FP.BF16.F32.PACK_AB R13, R35, R34 ;  /* 0x00000022230d723e */ /* 0x000fe400000010ff */
[----:B------:R-:W-:Y:S02]  /*16030*/  F2FP.BF16.F32.PACK_AB R14, R37, R36 ;  /* 0x00000024250e723e */ /* 0x000fe400000010ff */
[----:B------:R-:W-:Y:S01]  /*16040*/  F2FP.BF16.F32.PACK_AB R15, R39, R38 ;  /* 0x00000026270f723e */ /* 0x000fe200000010ff */
[----:B------:R-:W-:Y:S01]  /*16050*/  BAR.SYNC.DEFER_BLOCKING 0x1, 0x100 ;  /* 0x0044000000007b1d */ /* 0x000fe20000010000 */
[----:B--2---:R-:W-:-:S03]  /*16060*/  IMAD.WIDE R20, R3, 0x2, R152 ;  /* 0x0000000203147825 */ /* 0x004fc600078e0298 */
        /* <DEDUP_REMOVED lines=152> */
[----:B------:R-:W-:Y:S02]  /*169f0*/  IADD3 R0, P0, R20, 0x6060, RZ ;  /* 0x0000606014007810 */ /* 0x000fe40007f1e0ff */
[----:B------:R-:W-:Y:S02]  /*16a00*/  MOV R3, R8 ;  /* 0x0000000800037202 */ /* 0x000fe40000000f00 */
[----:B------:R-:W-:Y:S01]  /*16a10*/  F2FP.BF16.F32.PACK_AB R8, R137, R136 ;  /* 0x000000888908723e */ /* 0x000fe200000010ff */
[----:B------:R-:W-:Y:S01]  /*16a20*/  IMAD.X R21, RZ, RZ, R21, P0 ;  /* 0x000000ffff157224 */ /* 0x000fe200000e0615 */
[----:B------:R-:W-:Y:S02]  /*16a30*/  F2FP.BF16.F32.PACK_AB R9, R139, R138 ;  /* 0x0000008a8b09723e */ /* 0x000fe400000010ff */
[----:B------:R-:W-:-:S02]  /*16a40*/  F2FP.BF16.F32.PACK_AB R10, R141, R140 ;  /* 0x0000008c8d0a723e */ /* 0x000fc400000010ff */
[----:B------:R-:W-:Y:S02]  /*16a50*/  F2FP.BF16.F32.PACK_AB R11, R143, R142 ;  /* 0x0000008e8f0b723e */ /* 0x000fe400000010ff */
[----:B------:R-:W-:-:S03]  /*16a60*/  ISETP.NE.U32.AND P0, PT, RZ, UR4, PT ;  /* 0x00000004ff007c0c */ /* 0x000fc6000bf05070 */
[----:B------:R0:W-:Y:S01]  /*16a70*/  STSM.16.M88.4 [R3], R8 ;  /* 0x0000000803007844 */ /* 0x0001e20000000200 */
[----:B------:R-:W-:Y:S02]  /*16a80*/  ISETP.NE.AND.EX P0, PT, RZ, UR5, PT, P0 ;  /* 0x00000005ff007c0c */ /* 0x000fe4000bf05300 */
[----:B------:R-:W-:Y:S02]  /*16a90*/  F2FP.BF16.F32.PACK_AB R12, R145, R144 ;  /* 0x00000090910c723e */ /* 0x000fe400000010ff */
[----:B0-----:R-:W-:-:S09]  /*16aa0*/  LOP3.LUT R3, R0, 0x380, RZ, 0xc0, !PT ;  /* 0x0000038000037812 */ /* 0x001fd200078ec0ff */
[----:B------:R-:W4:Y:S01]  /*16ab0*/  @P0 LDC.64 R10, c[0x0][0xc08] ;  /* 0x00030200ff0a0b82 */ /* 0x000f220000000a00 */
[----:B------:R-:W-:-:S04]  /*16ac0*/  SHF.R.U64 R3, R3, 0x3, RZ ;  /* 0x0000000303037819 */ /* 0x000fc800000012ff */
[----:B------:R-:W-:Y:S02]  /*16ad0*/  LOP3.LUT R20, R3, R0, RZ, 0x3c, !PT ;  /* 0x0000000003147212 */ /* 0x000fe400078e3cff */
[----:B------:R-:W-:Y:S02]  /*16ae0*/  F2FP.BF16.F32.PACK_AB R13, R147, R146 ;  /* 0x00000092930d723e */ /* 0x000fe400000010ff */
[----:B------:R-:W-:Y:S02]  /*16af0*/  MOV R20, R20 ;  /* 0x0000001400147202 */ /* 0x000fe40000000f00 */
[----:B------:R-:W-:Y:S02]  /*16b00*/  F2FP.BF16.F32.PACK_AB R14, R149, R148 ;  /* 0x00000094950e723e */ /* 0x000fe400000010ff */
[----:B------:R-:W-:-:S05]  /*16b10*/  F2FP.BF16.F32.PACK_AB R15, R151, R150 ;  /* 0x00000096970f723e */ /* 0x000fca00000010ff */
[----:B------:R0:W-:Y:S01]  /*16b20*/  STSM.16.M88.4 [R20], R12 ;  /* 0x0000000c14007844 */ /* 0x0001e20000000200 */
[----:B------:R-:W-:Y:S02]  /*16b30*/  ULDC UR4, c[0x0][0xa88] ;  /* 0x0002a20000047ab9 */ /* 0x000fe40000000800 */
[----:B------:R-:W-:Y:S02]  /*16b40*/  IMAD.U32 R8, RZ, RZ, UR4 ;  /* 0x00000004ff087e24 */ /* 0x000fe4000f8e00ff */
[----:B----4-:R-:W-:Y:S01]  /*16b50*/  @P0 IMAD.WIDE R10, R157, 0x4, R10 ;  /* 0x000000049d0a0825 */ /* 0x010fe200078e020a */
[----:B------:R-:W-:Y:S01]  /*16b60*/  BAR.SYNC.DEFER_BLOCKING 0x1, 0x100 ;  /* 0x0044000000007b1d */ /* 0x000fe20000010000 */
[----:B------:R-:W-:-:S04]  /*16b70*/  ISETP.NE.U32.AND P1, PT, RZ, UR6, PT ;  /* 0x00000006ff007c0c */ /* 0x000fc8000bf25070 */
[----:B------:R-:W-:Y:S01]  /*16b80*/  ISETP.NE.AND.EX P1, PT, RZ, UR7, PT, P1 ;  /* 0x00000007ff007c0c */ /* 0x000fe2000bf25310 */
[----:B------:R1:W5:Y:S02]  /*16b90*/  @P0 LDG.E R8, desc[UR40][R10.64] ;  /* 0x000000280a080981 */ /* 0x000364000c1e1900 */
[----:B-1----:R-:W1:Y:S01]  /*16ba0*/  LDC.64 R10, c[0x0][0xc00] ;  /* 0x00030000ff0a7b82 */ /* 0x002e620000000a00 */
[----:B------:R-:W-:Y:S02]  /*16bb0*/  IMAD.MOV.U32 R3, RZ, RZ, RZ ;  /* 0x000000ffff037224 */ /* 0x000fe400078e00ff */
[----:B-1----:R-:W-:-:S07]  /*16bc0*/  IMAD.WIDE R10, R157, 0x4, R10 ;  /* 0x000000049d0a7825 */ /* 0x002fce00078e020a */
[----:B------:R0:W5:Y:S01]  /*16bd0*/  @P1 LDG.E R3, desc[UR40][R10.64] ;  /* 0x000000280a031981 */ /* 0x000162000c1e1900 */
[----:B------:R-:W-:Y:S05]  /*16be0*/  @P0 BRA `(.L_x_2754) ;  /* 0x0000000000100947 */ /* 0x000fea0003800000 */
[----:B------:R-:W-:Y:S05]  /*16bf0*/  @!P1 BRA `(.L_x_2754) ;  /* 0x00000000000c9947 */ /* 0x000fea0003800000 */
[----:B-----5:R-:W2:Y:S04]  /*16c00*/  LDG.E R8, desc[UR40][R10.64] ;  /* 0x000000280a087981 */ /* 0x020ea8000c1e1900 */
[----:B0-----:R-:W2:Y:S02]  /*16c10*/  LDG.E R10, desc[UR40][R10.64+0x4] ;  /* 0x000004280a0a7981 */ /* 0x001ea4000c1e1900 */
[----:B--2---:R-:W-:-:S07]  /*16c20*/  IMAD.IADD R8, R10, 0x1, -R8 ;  /* 0x000000010a087824 */ /* 0x004fce00078e0a08 */
.L_x_2754:
[----:B------:R-:W2:Y:S01]  /*16c30*/  LDL R0, [R1+0x5c] ;  /* 0x00005c0001007983 */ /* 0x000ea20000100800 */
[----:B------:R-:W-:-:S03]  /*16c40*/  ULDC UR4, c[0x0][0xad4] ;  /* 0x0002b50000047ab9 */ /* 0x000fc60000000800 */
[----:B------:R-:W3:Y:S04]  /*16c50*/  LDL.LU R9, [R1+0x4c] ;  /* 0x00004c0001097983 */ /* 0x000ee80000300800 */
[----:B--2---:R-:W1:Y:S01]  /*16c60*/  SHFL.IDX PT, R0, R0, RZ, 0x1f ;  /* 0x00001fff00007589 */ /* 0x004e6200000e0000 */
[----:B---3--:R-:W-:-:S04]  /*16c70*/  ISETP.NE.AND P1, PT, R9, RZ, PT ;  /* 0x000000ff0900720c */ /* 0x008fc80003f25270 */
[----:B------:R-:W-:Y:S02]  /*16c80*/  SEL R9, R9, UR4, P1 ;  /* 0x0000000409097c07 */ /* 0x000fe40008800000 */
[----:B-1----:R-:W-:Y:S02]  /*16c90*/  ISETP.NE.AND P0, PT, R0, RZ, PT ;  /* 0x000000ff0000720c */ /* 0x002fe40003f05270 */
[----:B-----5:R-:W-:-:S11]  /*16ca0*/  SHF.R.S32.HI R0, RZ, 0x1f, R3 ;  /* 0x0000001fff007819 */ /* 0x020fd60000011403 */
[----:B------:R-:W-:Y:S05]  /*16cb0*/  @P0 BRA `(.L_x_2755) ;  /* 0x0000000000fc0947 */ /* 0x000fea0003800000 */
[----:B------:R-:W2:Y:S04]  /*16cc0*/  LDL R80, [R1+0x54] ;  /* 0x0000540001507983 */ /* 0x000ea80000100800 */
[----:B------:R-:W3:Y:S01]  /*16cd0*/  LDL R158, [R1+0x64] ;  /* 0x00006400019e7983 */ /* 0x000ee20000100800 */
[----:B0-----:R-:W-:Y:S01]  /*16ce0*/  IMAD.MOV.U32 R14, RZ, RZ, 0x9b8 ;  /* 0x000009b8ff0e7424 */ /* 0x001fe200078e00ff */
[----:B------:R-:W-:Y:S01]  /*16cf0*/  ISETP.GT.AND P1, PT, R9, 0x1, PT ;  /* 0x000000010900780c */ /* 0x000fe20003f24270 */
[----:B------:R-:W0:Y:S01]  /*16d00*/  LDC R156, c[0x0][0xbe8] ;  /* 0x0002fa00ff9c7b82 */ /* 0x000e220000000800 */
[----:B------:R-:W-:Y:S01]  /*16d10*/  ISETP.NE.U32.AND P0, PT, RZ, UR6, PT ;  /* 0x00000006ff007c0c */ /* 0x000fe2000bf05070 */
[----:B------:R-:W-:Y:S01]  /*16d20*/  IMAD.IADD R23, R206, 0x1, R196 ;  /* 0x00000001ce177824 */ /* 0x000fe200078e02c4 */
[----:B------:R-:W-:-:S02]  /*16d30*/  SEL R14, R14, 0x978, P1 ;  /* 0x000009780e0e7807 */ /* 0x000fc40000800000 */
[----:B------:R-:W-:Y:S02]  /*16d40*/  ISETP.NE.AND.EX P0, PT, RZ, UR7, PT, P0 ;  /* 0x00000007ff007c0c */ /* 0x000fe4000bf05300 */
[----:B------:R-:W-:Y:S01]  /*16d50*/  SHF.R.S32.HI R15, RZ, 0x1f, R157 ;  /* 0x0000001fff0f7819 */ /* 0x000fe2000001149d */
[----:B------:R-:W1:Y:S01]  /*16d60*/  LDC.64 R12, c[0x0][R14+0x220] ;  /* 0x000088000e0c7b82 */ /* 0x000e620000000a00 */
[----:B------:R-:W-:Y:S02]  /*16d70*/  SEL R20, R157, RZ, !P0 ;  /* 0x000000ff9d147207 */ /* 0x000fe40004000000 */
[----:B------:R-:W-:-:S05]  /*16d80*/  SEL R15, R15, RZ, !P0 ;  /* 0x000000ff0f0f7207 */ /* 0x000fca0004000000 */
[----:B------:R-:W4:Y:S01]  /*16d90*/  LDC.64 R10, c[0x0][R14+0x218] ;  /* 0x000086000e0a7b82 */ /* 0x000f220000000a00 */
[----:B0-----:R-:W-:Y:S01]  /*16da0*/  ISETP.NE.AND P0, PT, R156, 0x1, PT ;  /* 0x000000019c00780c */ /* 0x001fe20003f05270 */
[----:B-1----:R-:W-:-:S04]  /*16db0*/  IMAD R13, R13, R20, RZ ;  /* 0x000000140d0d7224 */ /* 0x002fc800078e02ff */
[C---:B------:R-:W-:Y:S02]  /*16dc0*/  IMAD R15, R12.reuse, R15, R13 ;  /* 0x0000000f0c0f7224 */ /* 0x040fe400078e020d */
[----:B------:R-:W-:-:S04]  /*16dd0*/  IMAD.WIDE.U32 R12, R12, R20, RZ ;  /* 0x000000140c0c7225 */ /* 0x000fc800078e00ff */
[-C--:B----4-:R-:W-:Y:S02]  /*16de0*/  IMAD R20, R11, R188.reuse, RZ ;  /* 0x000000bc0b147224 */ /* 0x090fe400078e02ff */
[----:B------:R-:W-:-:S04]  /*16df0*/  IMAD.WIDE.U32 R10, R10, R188, RZ ;  /* 0x000000bc0a0a7225 */ /* 0x000fc800078e00ff */
[----:B------:R-:W-:Y:S01]  /*16e00*/  IMAD.IADD R20, R11, 0x1, R20 ;  /* 0x000000010b147824 */ /* 0x000fe200078e0214 */
[----:B------:R-:W-:Y:S01]  /*16e10*/  IADD3 R21, P2, P3, R12, R10, R3 ;  /* 0x0000000a0c157210 */ /* 0x000fe20007b5e003 */
[----:B------:R-:W0:Y:S01]  /*16e20*/  @P0 LDC R11, c[0x0][0xbec] ;  /* 0x0002fb00ff0b0b82 */ /* 0x000e220000000800 */
[----:B------:R-:W-:-:S05]  /*16e30*/  IMAD.IADD R15, R13, 0x1, R15 ;  /* 0x000000010d0f7824 */ /* 0x000fca00078e020f */
[----:B------:R-:W-:Y:S01]  /*16e40*/  IADD3.X R15, R15, R20, R0, P2, P3 ;  /* 0x000000140f0f7210 */ /* 0x000fe200017e6400 */
[----:B------:R-:W-:Y:S01]  /*16e50*/  IMAD.MOV.U32 R20, RZ, RZ, R23 ;  /* 0x000000ffff147224 */ /* 0x000fe200078e0017 */
[----:B------:R-:W1:Y:S01]  /*16e60*/  @P0 LDC R10, c[0x0][0xbf0] ;  /* 0x0002fc00ff0a0b82 */ /* 0x000e620000000800 */
[----:B0-----:R-:W-:-:S05]  /*16e70*/  @P0 IMAD.HI.U32 R11, R23, R11, RZ ;  /* 0x0000000b170b0227 */ /* 0x001fca00078e00ff */
[----:B-1----:R-:W-:Y:S02]  /*16e80*/  @P0 SHF.R.U32.HI R20, RZ, R10, R11 ;  /* 0x0000000aff140219 */ /* 0x002fe4000001160b */
[----:B------:R-:W0:Y:S01]  /*16e90*/  LDC.64 R10, c[0x0][R14+0x228] ;  /* 0x00008a000e0a7b82 */ /* 0x000e220000000a00 */
[----:B--2---:R-:W-:-:S05]  /*16ea0*/  SEL R80, R80, RZ, P1 ;  /* 0x000000ff50507207 */ /* 0x004fca0000800000 */
        /* <DEDUP_REMOVED lines=9> */
[----:B------:R-:W-:-:S02]  /*16f40*/  IMAD.IADD R15, R194, 0x1, R196 ;  /* 0x00000001c20f7824 */ /* 0x000fc400078e02c4 */
[----:B0-----:R-:W-:Y:S01]  /*16f50*/  SHF.R.S32.HI R14, RZ, 0x1f, R21 ;  /* 0x0000001fff0e7819 */ /* 0x001fe20000011415 */
        /* <DEDUP_REMOVED lines=21> */
.L_x_2755:
        /* <DEDUP_REMOVED lines=9> */
[----:B------:R-:W-:-:S04]  /*17140*/  SHF.R.S32.HI R4, RZ, 0x1f, R21 ;  /* 0x0000001fff047819 */ /* 0x000fc80000011415 */
[----:B------:R-:W-:-:S04]  /*17150*/  LEA.HI R23, R4, R21, RZ, 0x3 ;  /* 0x0000001504177211 */ /* 0x000fc800078f18ff */
[----:B0-----:R-:W-:-:S05]  /*17160*/  SHF.R.S32.HI R20, RZ, 0x3, R23 ;  /* 0x00000003ff147819 */ /* 0x001fca0000011417 */
[----:B------:R-:W-:-:S04]  /*17170*/  IMAD R5, R20, 0x40, R199 ;  /* 0x0000004014057824 */ /* 0x000fc800078e02c7 */
[----:B------:R-:W-:-:S03]  /*17180*/  IMAD.WIDE R152, R5, 0x2, R152 ;  /* 0x0000000205987825 */ /* 0x000fc600078e0298 */
[----:B------:R-:W-:Y:S01]  /*17190*/  IADD3 R37, P0, R152, 0x5000, RZ ;  /* 0x0000500098257810 */ /* 0x000fe20007f1e0ff */
[----:B------:R-:W-:Y:S01]  /*171a0*/  IMAD R0, R0, UR4, RZ ;  /* 0x0000000400007c24 */ /* 0x000fe2000f8e02ff */
[----:B------:R-:W-:Y:S02]  /*171b0*/  IADD3 R41, P1, R152, 0x6000, RZ ;  /* 0x0000600098297810 */ /* 0x000fe40007f3e0ff */
[----:B------:R-:W-:Y:S01]  /*171c0*/  LOP3.LUT R36, R37, 0x380, RZ, 0xc0, !PT ;  /* 0x0000038025247812 */ /* 0x000fe200078ec0ff */
[----:B------:R-:W-:Y:S01]  /*171d0*/  IMAD R87, R3, UR5, R0 ;  /* 0x0000000503577c24 */ /* 0x000fe2000f8e0200 */
[----:B------:R-:W-:Y:S02]  /*171e0*/  LOP3.LUT R40, R41, 0x380, RZ, 0xc0, !PT ;  /* 0x0000038029287812 */ /* 0x000fe400078ec0ff */
[----:B------:R-:W-:Y:S01]  /*171f0*/  SHF.R.U64 R36, R36, 0x3, RZ ;  /* 0x0000000324247819 */ /* 0x000fe200000012ff */
[----:B-1----:R-:W-:Y:S01]  /*17200*/  IMAD.WIDE.U32 R10, R3, UR4, RZ ;  /* 0x00000004030a7c25 */ /* 0x002fe2000f8e00ff */
[----:B------:R-:W-:Y:S01]  /*17210*/  LOP3.LUT R0, R23, 0xfffffff8, RZ, 0xc0, !PT ;  /* 0xfffffff817007812 */ /* 0x000fe200078ec0ff */
[----:B------:R-:W-:Y:S01]  /*17220*/  ULDC.64 UR4, c[0x0][0xae8] ;  /* 0x0002ba0000047ab9 */ /* 0x000fe20000000a00 */
[----:B------:R-:W-:Y:S01]  /*17230*/  LOP3.LUT R36, R36, R37, RZ, 0x3c, !PT ;  /* 0x0000002524247212 */ /* 0x000fe200078e3cff */
[----:B------:R-:W-:Y:S01]  /*17240*/  IMAD.X R37, RZ, RZ, R153, P0 ;  /* 0x000000ffff257224 */ /* 0x000fe200000e0699 */
[----:B------:R-:W-:-:S02]  /*17250*/  IADD3 R65, P0, R152, 0xc000, RZ ;  /* 0x0000c00098417810 */ /* 0x000fc40007f1e0ff */
[----:B------:R-:W-:Y:S02]  /*17260*/  IADD3 R45, P2, R152, 0x7000, RZ ;  /* 0x00007000982d7810 */ /* 0x000fe40007f5e0ff */
[----:B------:R-:W-:Y:S01]  /*17270*/  LOP3.LUT R64, R65, 0x380, RZ, 0xc0, !PT ;  /* 0x0000038041407812 */ /* 0x000fe200078ec0ff */
[----:B------:R-:W-:Y:S01]  /*17280*/  IMAD.IADD R11, R11, 0x1, R87 ;  /* 0x000000010b0b7824 */ /* 0x000fe200078e0257 */
[----:B------:R-:W-:Y:S01]  /*17290*/  SHF.R.U64 R40, R40, 0x3, RZ ;  /* 0x0000000328287819 */ /* 0x000fe200000012ff */
[----:B------:R-:W-:Y:S01]  /*172a0*/  IMAD.IADD R3, R21, 0x1, -R0 ;  /* 0x0000000115037824 */ /* 0x000fe200078e0a00 */
[----:B------:R-:W-:Y:S01]  /*172b0*/  SHF.R.U64 R64, R64, 0x3, RZ ;  /* 0x0000000340407819 */ /* 0x000fe200000012ff */
[----:B------:R-:W-:Y:S01]  /*172c0*/  IMAD.WIDE.U32 R10, R188, UR4, R10 ;  /* 0x00000004bc0a7c25 */ /* 0x000fe2000f8e000a */
[----:B------:R-:W-:Y:S01]  /*172d0*/  LOP3.LUT R44, R45, 0x380, RZ, 0xc0, !PT ;  /* 0x000003802d2c7812 */ /* 0x000fe200078ec0ff */
        /* <DEDUP_REMOVED lines=8> */
[----:B------:R-:W-:Y:S01]  /*17360*/  LOP3.LUT R40, R40, R41, RZ, 0x3c, !PT ;  /* 0x0000002928287212 */ /* 0x000fe200078e3cff */
[C---:B------:R-:W-:Y:S01]  /*17370*/  VIADD R166, R199.reuse, 0x40 ;  /* 0x00000040c7a67836 */ /* 0x040fe20000000000 */
[----:B------:R-:W-:Y:S01]  /*17380*/  IADD3 R13, P3, R152, 0x1000, RZ ;  /* 0x00001000980d7810 */ /* 0x000fe20007f7e0ff */
[C---:B------:R-:W-:Y:S01]  /*17390*/  VIADD R164, R199.reuse, 0x80 ;  /* 0x00000080c7a47836 */ /* 0x040fe20000000000 */
[----:B------:R-:W-:Y:S01]  /*173a0*/  SHF.R.U64 R44, R44, 0x3, RZ ;  /* 0x000000032c2c7819 */ /* 0x000fe200000012ff */
[----:B------:R-:W-:Y:S01]  /*173b0*/  VIADD R162, R199, 0xc0 ;  /* 0x000000c0c7a27836 */ /* 0x000fe20000000000 */
[----:B------:R-:W-:Y:S01]  /*173c0*/  LOP3.LUT R12, R13, 0x380, RZ, 0xc0, !PT ;  /* 0x000003800d0c7812 */ /* 0x000fe200078ec0ff */
[----:B------:R-:W0:Y:S01]  /*173d0*/  @P0 LDC R84, c[0x0][0xbec] ;  /* 0x0002fb00ff540b82 */ /* 0x000e220000000800 */
[----:B------:R-:W-:Y:S01]  /*173e0*/  IADD3 R25, P4, R152, 0x2000, RZ ;  /* 0x0000200098197810 */ /* 0x000fe20007f9e0ff */
[C---:B------:R-:W-:Y:S01]  /*173f0*/  VIADD R160, R199.reuse, 0x100 ;  /* 0x00000100c7a07836 */ /* 0x040fe20000000000 */
[----:B------:R-:W-:Y:S01]  /*17400*/  LOP3.LUT R44, R44, R45, RZ, 0x3c, !PT ;  /* 0x0000002d2c2c7212 */ /* 0x000fe200078e3cff */
[----:B------:R-:W-:Y:S01]  /*17410*/  VIADD R158, R199, 0x140 ;  /* 0x00000140c79e7836 */ /* 0x000fe20000000000 */
[----:B------:R-:W-:Y:S01]  /*17420*/  SHF.R.U64 R12, R12, 0x3, RZ ;  /* 0x000000030c0c7819 */ /* 0x000fe200000012ff */
[----:B------:R-:W5:Y:S01]  /*17430*/  LD.E.128 R64, desc[UR40][R64.64] ;  /* 0x0000002840407980 */ /* 0x000f62000c101d00 */
[----:B------:R-:W-:Y:S01]  /*17440*/  IADD3 R29, P5, R152, 0x3000, RZ ;  /* 0x00003000981d7810 */ /* 0x000fe20007fbe0ff */
[----:B------:R-:W1:Y:S01]  /*17450*/  @P0 LDC R86, c[0x0][0xbf0] ;  /* 0x0002fc00ff560b82 */ /* 0x000e620000000800 */
[----:B------:R-:W-:Y:S01]  /*17460*/  IMAD R80, R0, UR4, RZ ;  /* 0x0000000400507c24 */ /* 0x000fe2000f8e02ff */
[----:B------:R-:W-:Y:S01]  /*17470*/  LOP3.LUT R12, R12, R13, RZ, 0x3c, !PT ;  /* 0x0000000d0c0c7212 */ /* 0x000fe200078e3cff */
[----:B------:R-:W-:Y:S01]  /*17480*/  IMAD.IADD R23, R196, 0x1, R3 ;  /* 0x00000001c4177824 */ /* 0x000fe200078e0203 */
[C---:B------:R-:W-:Y:S01]  /*17490*/  IADD3 R33, P6, R152.reuse, 0x4000, RZ ;  /* 0x0000400098217810 */ /* 0x040fe20007fde0ff */
[----:B------:R-:W-:Y:S01]  /*174a0*/  IMAD.X R41, RZ, RZ, R153, P1 ;  /* 0x000000ffff297224 */ /* 0x000fe200008e0699 */
[----:B------:R-:W-:Y:S01]  /*174b0*/  IADD3 R69, P1, R152, 0xd000, RZ ;  /* 0x0000d00098457810 */ /* 0x000fe20007f3e0ff */
[----:B------:R-:W-:Y:S01]  /*174c0*/  IMAD.WIDE.U32 R10, R9, UR4, R10 ;  /* 0x00000004090a7c25 */ /* 0x000fe2000f8e000a */
[----:B------:R-:W2:Y:S01]  /*174d0*/  LDC R0, c[0x0][0xac8] ;  /* 0x0002b200ff007b82 */ /* 0x000ea20000000800 */
[----:B------:R-:W-:-:S02]  /*174e0*/  LOP3.LUT R24, R25, 0x380, RZ, 0xc0, !PT ;  /* 0x0000038019187812 */ /* 0x000fc400078ec0ff */
[----:B------:R-:W-:Y:S01]  /*174f0*/  IMAD R21, R9, UR5, R80 ;  /* 0x0000000509157c24 */ /* 0x000fe2000f8e0250 */
[----:B------:R-:W-:Y:S01]  /*17500*/  LOP3.LUT R68, R69, 0x380, RZ, 0xc0, !PT ;  /* 0x0000038045447812 */ /* 0x000fe200078ec0ff */
[--C-:B------:R-:W-:Y:S01]  /*17510*/  IMAD.X R45, RZ, RZ, R153.reuse, P2 ;  /* 0x000000ffff2d7224 */ /* 0x100fe200010e0699 */
[----:B------:R-:W-:Y:S01]  /*17520*/  IADD3 R73, P2, R152, 0xe000, RZ ;  /* 0x0000e00098497810 */ /* 0x000fe20007f5e0ff */
[----:B------:R-:W-:Y:S01]  /*17530*/  IMAD.X R13, RZ, RZ, R153, P3 ;  /* 0x000000ffff0d7224 */ /* 0x000fe200018e0699 */
[----:B------:R-:W-:Y:S01]  /*17540*/  SHF.R.U64 R68, R68, 0x3, RZ ;  /* 0x0000000344447819 */ /* 0x000fe200000012ff */
[----:B0-----:R-:W-:Y:S01]  /*17550*/  @P0 IMAD.HI.U32 R3, R23, R84, RZ ;  /* 0x0000005417030227 */ /* 0x001fe200078e00ff */
[----:B------:R-:W-:Y:S01]  /*17560*/  LOP3.LUT R72, R73, 0x380, RZ, 0xc0, !PT ;  /* 0x0000038049487812 */ /* 0x000fe200078ec0ff */
[----:B------:R-:W-:Y:S01]  /*17570*/  ULDC.64 UR4, c[0x0][0xae0] ;  /* 0x0002b80000047ab9 */ /* 0x000fe20000000a00 */
[----:B------:R-:W-:Y:S01]  /*17580*/  LOP3.LUT R68, R68, R69, RZ, 0x3c, !PT ;  /* 0x0000004544447212 */ /* 0x000fe200078e3cff */
[----:B------:R-:W-:Y:S01]  /*17590*/  IMAD.MOV.U32 R9, RZ, RZ, R23 ;  /* 0x000000ffff097224 */ /* 0x000fe200078e0017 */
[----:B------:R-:W-:Y:S01]  /*175a0*/  IADD3 R49, P3, R152, 0x8000, RZ ;  /* 0x0000800098317810 */ /* 0x000fe20007f7e0ff */
[----:B------:R-:W-:Y:S01]  /*175b0*/  IMAD.X R69, RZ, RZ, R153, P1 ;  /* 0x000000ffff457224 */ /* 0x000fe200008e0699 */
[----:B-1----:R-:W-:Y:S01]  /*175c0*/  @P0 SHF.R.U32.HI R9, RZ, R86, R3 ;  /* 0x00000056ff090219 */ /* 0x002fe20000011603 */
[----:B------:R-:W-:Y:S01]  /*175d0*/  IMAD.IADD R11, R11, 0x1, R21 ;  /* 0x000000010b0b7824 */ /* 0x000fe200078e0215 */
[----:B------:R-:W-:Y:S01]  /*175e0*/  SHF.R.U64 R72, R72, 0x3, RZ ;  /* 0x0000000348487819 */ /* 0x000fe200000012ff */
[----:B------:R-:W5:Y:S01]  /*175f0*/  LD.E.128 R12, desc[UR40][R12.64] ;  /* 0x000000280c0c7980 */ /* 0x000f62000c101d00 */
[----:B------:R-:W-:Y:S01]  /*17600*/  LOP3.LUT R28, R29, 0x380, RZ, 0xc0, !PT ;  /* 0x000003801d1c7812 */ /* 0x000fe200078ec0ff */
[----:B------:R-:W-:Y:S01]  /*17610*/  IMAD.MOV R80, RZ, RZ, -R9 ;  /* 0x000000ffff507224 */ /* 0x000fe200078e0a09 */
[----:B------:R-:W-:Y:S01]  /*17620*/  LOP3.LUT R32, R33, 0x380, RZ, 0xc0, !PT ;  /* 0x0000038021207812 */ /* 0x000fe200078ec0ff */
[----:B------:R-:W5:Y:S01]  /*17630*/  LD.E.128 R40, desc[UR40][R40.64] ;  /* 0x0000002828287980 */ /* 0x000f62000c101d00 */
[----:B--2---:R-:W-:Y:S01]  /*17640*/  ISETP.GE.AND P1, PT, R166, R0, PT ;  /* 0x00000000a600720c */ /* 0x004fe20003f26270 */
[----:B------:R-:W-:Y:S01]  /*17650*/  IMAD R3, R85, R80, R23 ;  /* 0x0000005055037224 */ /* 0x000fe200078e0217 */
[----:B------:R-:W-:Y:S01]  /*17660*/  SHF.R.S32.HI R23, RZ, 0x1f, R9 ;  /* 0x0000001fff177819 */ /* 0x000fe20000011409 */
[----:B------:R-:W-:Y:S01]  /*17670*/  IMAD R21, R8, R85, RZ ;  /* 0x0000005508157224 */ /* 0x000fe200078e02ff */
[----:B------:R-:W-:Y:S01]  /*17680*/  LOP3.LUT R48, R49, 0x380, RZ, 0xc0, !PT ;  /* 0x0000038031307812 */ /* 0x000fe200078ec0ff */
[----:B------:R-:W5:Y:S01]  /*17690*/  LD.E.128 R44, desc[UR40][R44.64] ;  /* 0x000000282c2c7980 */ /* 0x000f62000c101d00 */
[----:B------:R-:W-:Y:S01]  /*176a0*/  LOP3.LUT R72, R72, R73, RZ, 0x3c, !PT ;  /* 0x0000004948487212 */ /* 0x000fe200078e3cff */
[----:B------:R-:W-:Y:S01]  /*176b0*/  IMAD R8, R23, UR4, RZ ;  /* 0x0000000417087c24 */ /* 0x000fe2000f8e02ff */
[----:B------:R-:W-:Y:S01]  /*176c0*/  SEL R23, RZ, 0xffffffff, P1 ;  /* 0xffffffffff177807 */ /* 0x000fe20000800000 */
[----:B------:R-:W-:Y:S01]  /*176d0*/  IMAD.X R73, RZ, RZ, R153, P2 ;  /* 0x000000ffff497224 */ /* 0x000fe200010e0699 */
[----:B------:R-:W-:Y:S01]  /*176e0*/  SHF.R.U64 R24, R24, 0x3, RZ ;  /* 0x0000000318187819 */ /* 0x000fe200000012ff */
[----:B------:R-:W5:Y:S01]  /*176f0*/  LD.E.128 R68, desc[UR40][R68.64] ;  /* 0x0000002844447980 */ /* 0x000f62000c101d00 */
[----:B------:R-:W-:-:S02]  /*17700*/  SHF.R.U64 R28, R28, 0x3, RZ ;  /* 0x000000031c1c7819 */ /* 0x000fc400000012ff */
[----:B------:R-:W-:Y:S02]  /*17710*/  SHF.R.U64 R32, R32, 0x3, RZ ;  /* 0x0000000320207819 */ /* 0x000fe400000012ff */
[-C--:B------:R-:W-:Y:S02]  /*17720*/  ISETP.GE.AND P0, PT, R164, R0.reuse, PT ;  /* 0x00000000a400720c */ /* 0x080fe40003f06270 */
[----:B------:R-:W-:Y:S01]  /*17730*/  SHF.R.U64 R48, R48, 0x3, RZ ;  /* 0x0000000330307819 */ /* 0x000fe200000012ff */
[----:B------:R-:W-:Y:S01]  /*17740*/  IMAD.WIDE.U32 R10, R9, UR4, R10 ;  /* 0x00000004090a7c25 */ /* 0x000fe2000f8e000a */
[----:B------:R-:W-:Y:S01]  /*17750*/  ISETP.GE.AND P2, PT, R199, R0, PT ;  /* 0x00000000c700720c */ /* 0x000fe20003f46270 */
[----:B------:R-:W5:Y:S01]  /*17760*/  LD.E.128 R72, desc[UR40][R72.64] ;  /* 0x0000002848487980 */ /* 0x000f62000c101d00 */
[----:B------:R-:W-:Y:S01]  /*17770*/  LOP3.LUT R24, R24, R25, RZ, 0x3c, !PT ;  /* 0x0000001918187212 */ /* 0x000fe200078e3cff */
[----:B------:R-:W-:Y:S01]  /*17780*/  IMAD R85, R9, UR5, R8 ;  /* 0x0000000509557c24 */ /* 0x000fe2000f8e0208 */
[----:B------:R-:W-:Y:S01]  /*17790*/  LOP3.LUT R28, R28, R29, RZ, 0x3c, !PT ;  /* 0x0000001d1c1c7212 */ /* 0x000fe200078e3cff */
[----:B------:R-:W-:Y:S01]  /*177a0*/  IMAD.SHL.U32 R23, R23, 0x2, RZ ;  /* 0x0000000217177824 */ /* 0x000fe200078e00ff */
[----:B------:R-:W-:Y:S01]  /*177b0*/  LOP3.LUT R32, R32, R33, RZ, 0x3c, !PT ;  /* 0x0000002120207212 */ /* 0x000fe200078e3cff */
[--C-:B------:R-:W-:Y:S01]  /*177c0*/  IMAD.X R25, RZ, RZ, R153.reuse, P4 ;  /* 0x000000ffff197224 */ /* 0x100fe200020e0699 */
[----:B------:R-:W-:Y:S01]  /*177d0*/  SEL R8, RZ, 0x1, P2 ;  /* 0x00000001ff087807 */ /* 0x000fe20001000000 */
[--C-:B------:R-:W-:Y:S01]  /*177e0*/  IMAD.X R29, RZ, RZ, R153.reuse, P5 ;  /* 0x000000ffff1d7224 */ /* 0x100fe200028e0699 */
[----:B------:R-:W-:Y:S01]  /*177f0*/  SEL R9, RZ, 0xffffffff, P0 ;  /* 0xffffffffff097807 */ /* 0x000fe20000000000 */
[--C-:B------:R-:W-:Y:S01]  /*17800*/  IMAD.X R33, RZ, RZ, R153.reuse, P6 ;  /* 0x000000ffff217224 */ /* 0x100fe200030e0699 */
[----:B------:R-:W-:Y:S01]  /*17810*/  LOP3.LUT R48, R48, R49, RZ, 0x3c, !PT ;  /* 0x0000003130307212 */ /* 0x000fe200078e3cff */
[----:B------:R-:W-:Y:S01]  /*17820*/  IMAD.X R49, RZ, RZ, R153, P3 ;  /* 0x000000ffff317224 */ /* 0x000fe200018e0699 */
[C---:B------:R-:W-:Y:S01]  /*17830*/  IADD3 R53, P4, R152.reuse, 0x9000, RZ ;  /* 0x0000900098357810 */ /* 0x040fe20007f9e0ff */
[----:B------:R-:W-:Y:S01]  /*17840*/  ULDC.64 UR4, c[0x0][0xad8] ;  /* 0x0002b60000047ab9 */ /* 0x000fe20000000a00 */
[----:B------:R-:W-:-:S02]  /*17850*/  IADD3 R57, P5, R152, 0xa000, RZ ;  /* 0x0000a00098397810 */ /* 0x000fc40007fbe0ff */
[C---:B------:R-:W-:Y:S01]  /*17860*/  LOP3.LUT R5, R152.reuse, 0x380, RZ, 0xc0, !PT ;  /* 0x0000038098057812 */ /* 0x040fe200078ec0ff */
[----:B------:R-:W-:Y:S01]  /*17870*/  IMAD.IADD R11, R11, 0x1, R85 ;  /* 0x000000010b0b7824 */ /* 0x000fe200078e0255 */
[----:B------:R-:W-:Y:S01]  /*17880*/  IADD3 R61, P6, R152, 0xb000, RZ ;  /* 0x0000b000983d7810 */ /* 0x000fe20007fde0ff */
[----:B------:R-:W5:Y:S01]  /*17890*/  LD.E.128 R24, desc[UR40][R24.64] ;  /* 0x0000002818187980 */ /* 0x000f62000c101d00 */
[----:B------:R-:W-:Y:S02]  /*178a0*/  ISETP.GE.AND P0, PT, R162, R0, PT ;  /* 0x00000000a200720c */ /* 0x000fe40003f06270 */
[----:B------:R-:W-:Y:S01]  /*178b0*/  IADD3 R7, P3, R152, 0xf000, RZ ;  /* 0x0000f00098077810 */ /* 0x000fe20007f7e0ff */
[----:B------:R-:W5:Y:S01]  /*178c0*/  LD.E.128 R28, desc[UR40][R28.64] ;  /* 0x000000281c1c7980 */ /* 0x000f62000c101d00 */
[----:B------:R-:W-:Y:S01]  /*178d0*/  LOP3.LUT R8, R23, 0x2, R8, 0xe2, !PT ;  /* 0x0000000217087812 */ /* 0x000fe200078ee208 */
[----:B------:R-:W-:Y:S01]  /*178e0*/  IMAD.SHL.U32 R23, R9, 0x4, RZ ;  /* 0x0000000409177824 */ /* 0x000fe200078e00ff */
[----:B------:R-:W-:Y:S01]  /*178f0*/  LOP3.LUT R52, R53, 0x380, RZ, 0xc0, !PT ;  /* 0x0000038035347812 */ /* 0x000fe200078ec0ff */
[----:B------:R-:W-:Y:S01]  /*17900*/  IMAD.X R77, RZ, RZ, R153, P3 ;  /* 0x000000ffff4d7224 */ /* 0x000fe200018e0699 */
[----:B------:R-:W-:Y:S01]  /*17910*/  LOP3.LUT R56, R57, 0x380, RZ, 0xc0, !PT ;  /* 0x0000038039387812 */ /* 0x000fe200078ec0ff */
[----:B------:R-:W5:Y:S01]  /*17920*/  LD.E.128 R32, desc[UR40][R32.64] ;  /* 0x0000002820207980 */ /* 0x000f62000c101d00 */
[----:B------:R-:W-:-:S02]  /*17930*/  LOP3.LUT R60, R61, 0x380, RZ, 0xc0, !PT ;  /* 0x000003803d3c7812 */ /* 0x000fc400078ec0ff */
[----:B------:R-:W-:Y:S01]  /*17940*/  SEL R9, RZ, 0xffffffff, P0 ;  /* 0xffffffffff097807 */ /* 0x000fe20000000000 */
[----:B------:R-:W5:Y:S01]  /*17950*/  LD.E.128 R48, desc[UR40][R48.64] ;  /* 0x0000002830307980 */ /* 0x000f62000c101d00 */
[----:B------:R-:W-:Y:S02]  /*17960*/  LOP3.LUT R6, R7, 0x380, RZ, 0xc0, !PT ;  /* 0x0000038007067812 */ /* 0x000fe400078ec0ff */
[----:B------:R-:W-:Y:S01]  /*17970*/  SHF.R.U64 R52, R52, 0x3, RZ ;  /* 0x0000000334347819 */ /* 0x000fe200000012ff */
[----:B------:R-:W-:Y:S01]  /*17980*/  IMAD.SHL.U32 R9, R9, 0x8, RZ ;  /* 0x0000000809097824 */ /* 0x000fe200078e00ff */
[----:B------:R-:W-:Y:S02]  /*17990*/  SHF.R.U64 R56, R56, 0x3, RZ ;  /* 0x0000000338387819 */ /* 0x000fe400000012ff */
[----:B------:R-:W-:Y:S02]  /*179a0*/  SHF.R.U64 R60, R60, 0x3, RZ ;  /* 0x000000033c3c7819 */ /* 0x000fe400000012ff */
[----:B------:R-:W-:-:S02]  /*179b0*/  SHF.R.U64 R5, R5, 0x3, RZ ;  /* 0x0000000305057819 */ /* 0x000fc400000012ff */
[----:B------:R-:W-:Y:S02]  /*179c0*/  SHF.R.U64 R6, R6, 0x3, RZ ;  /* 0x0000000306067819 */ /* 0x000fe400000012ff */
[----:B------:R-:W-:Y:S02]  /*179d0*/  LOP3.LUT R8, R23, 0x4, R8, 0xe2, !PT ;  /* 0x0000000417087812 */ /* 0x000fe400078ee208 */
[----:B------:R-:W-:Y:S02]  /*179e0*/  ISETP.GE.AND P0, PT, R160, R0, PT ;  /* 0x00000000a000720c */ /* 0x000fe40003f06270 */
        /* <DEDUP_REMOVED lines=8> */
[----:B------:R-:W-:Y:S01]  /*17a70*/  SHF.R.S32.HI R23, RZ, 0x1f, R3 ;  /* 0x0000001fff177819 */ /* 0x000fe20000011403 */
[----:B------:R-:W5:Y:S01]  /*17a80*/  LD.E.128 R52, desc[UR40][R52.64] ;  /* 0x0000002834347980 */ /* 0x000f62000c101d00 */
[----:B------:R-:W-:-:S02]  /*17a90*/  LOP3.LUT R76, R6, R7, RZ, 0x3c, !PT ;  /* 0x00000007064c7212 */ /* 0x000fc400078e3cff */
[----:B------:R-:W-:Y:S01]  /*17aa0*/  LOP3.LUT R8, R9, 0x8, R8, 0xe2, !PT ;  /* 0x0000000809087812 */ /* 0x000fe200078ee208 */
[----:B------:R-:W-:Y:S01]  /*17ab0*/  IMAD R80, R23, UR4, RZ ;  /* 0x0000000417507c24 */ /* 0x000fe2000f8e02ff */
[----:B------:R-:W-:Y:S01]  /*17ac0*/  SEL R9, RZ, 0xffffffff, P0 ;  /* 0xffffffffff097807 */ /* 0x000fe20000000000 */
[----:B------:R-:W5:Y:S01]  /*17ad0*/  LD.E.128 R4, desc[UR40][R4.64] ;  /* 0x0000002804047980 */ /* 0x000f62000c101d00 */
[----:B------:R-:W-:Y:S01]  /*17ae0*/  ISETP.GE.AND P0, PT, R158, R0, PT ;  /* 0x000000009e00720c */ /* 0x000fe20003f06270 */
[----:B------:R-:W-:Y:S02]  /*17af0*/  IMAD.WIDE.U32 R10, R3, UR4, R10 ;  /* 0x00000004030a7c25 */ /* 0x000fe4000f8e000a */
[----:B------:R-:W5:Y:S02]  /*17b00*/  LD.E.128 R56, desc[UR40][R56.64] ;  /* 0x0000002838387980 */ /* 0x000f64000c101d00 */
[----:B------:R-:W-:Y:S02]  /*17b10*/  IMAD.SHL.U32 R23, R9, 0x10, RZ ;  /* 0x0000001009177824 */ /* 0x000fe400078e00ff */
[----:B------:R-:W5:Y:S01]  /*17b20*/  LD.E.128 R60, desc[UR40][R60.64] ;  /* 0x000000283c3c7980 */ /* 0x000f62000c101d00 */
[----:B------:R-:W-:-:S03]  /*17b30*/  IMAD R9, R3, UR5, R80 ;  /* 0x0000000503097c24 */ /* 0x000fc6000f8e0250 */
[----:B------:R-:W5:Y:S01]  /*17b40*/  LD.E.128 R76, desc[UR40][R76.64] ;  /* 0x000000284c4c7980 */ /* 0x000f62000c101d00 */
[----:B------:R-:W-:Y:S01]  /*17b50*/  SEL R3, RZ, 0xffffffff, P0 ;  /* 0xffffffffff037807 */ /* 0x000fe20000000000 */
[----:B------:R-:W-:Y:S01]  /*17b60*/  VIADD R156, R199, 0x180 ;  /* 0x00000180c79c7836 */ /* 0x000fe20000000000 */
[----:B------:R-:W-:Y:S01]  /*17b70*/  LOP3.LUT R8, R23, 0x10, R8, 0xe2, !PT ;  /* 0x0000001017087812 */ /* 0x000fe200078ee208 */
[----:B------:R-:W-:Y:S01]  /*17b80*/  @!PT LDS RZ, [RZ] ;  /* 0x00000000fffff984 */ /* 0x000fe20000000800 */
[----:B------:R-:W-:Y:S01]  /*17b90*/  @!PT LDS RZ, [RZ] ;  /* 0x00000000fffff984 */ /* 0x000fe20000000800 */
[----:B------:R-:W-:Y:S01]  /*17ba0*/  @!PT LDS RZ, [RZ] ;  /* 0x00000000fffff984 */ /* 0x000fe20000000800 */
[----:B------:R-:W-:Y:S01]  /*17bb0*/  @!PT LDS RZ, [RZ] ;  /* 0x00000000fffff984 */ /* 0x000fe20000000800 */
[----:B------:R0:W-:Y:S06]  /*17bc0*/  MEMBAR.ALL.CTA ;  /* 0x0000000000007992 */ /* 0x0001ec0000008000 */
[----:B0-----:R-:W0:Y:S01]  /*17bd0*/  FENCE.VIEW.ASYNC.S ;  /* 0x00000000000073c6 */ /* 0x001e220000000000 */
[----:B------:R-:W-:Y:S01]  /*17be0*/  ULDC.64 UR4, c[0x0][0xa80] ;  /* 0x0002a00000047ab9 */ /* 0x000fe20000000a00 */
[----:B------:R-:W-:Y:S01]  /*17bf0*/  IMAD.SHL.U32 R23, R3, 0x20, RZ ;  /* 0x0000002003177824 */ /* 0x000fe200078e00ff */
[----:B------:R-:W-:Y:S01]  /*17c00*/  LEA R80, P1, R10, UR4, 0x1 ;  /* 0x000000040a507c11 */ /* 0x000fe2000f8208ff */
[----:B------:R-:W-:-:S02]  /*17c10*/  IMAD.IADD R3, R11, 0x1, R9 ;  /* 0x000000010b037824 */ /* 0x000fc400078e0209 */
[----:B------:R-:W-:Y:S01]  /*17c20*/  IMAD.IADD R20, R20, 0x1, R196 ;  /* 0x0000000114147824 */ /* 0x000fe200078e02c4 */
[-C--:B------:R-:W-:Y:S01]  /*17c30*/  ISETP.GE.AND P0, PT, R156, R0.reuse, PT ;  /* 0x000000009c00720c */ /* 0x080fe20003f06270 */
[----:B------:R-:W-:Y:S01]  /*17c40*/  VIADD R154, R199, 0x1c0 ;  /* 0x000001c0c79a7836 */ /* 0x000fe20000000000 */
[----:B------:R-:W-:Y:S01]  /*17c50*/  LEA.HI.X R84, R10, UR5, R3, 0x1, P1 ;  /* 0x000000050a547c11 */ /* 0x000fe200088f0c03 */
[----:B------:R-:W-:Y:S01]  /*17c60*/  VIADD R3, R2, 0x28c20 ;  /* 0x00028c2002037836 */ /* 0x000fe20000000000 */
[----:B------:R-:W-:Y:S02]  /*17c70*/  LOP3.LUT R8, R23, 0x20, R8, 0xe2, !PT ;  /* 0x0000002017087812 */ /* 0x000fe400078ee208 */
        /* <DEDUP_REMOVED lines=11> */
[----:B------:R-:W-:Y:S01]  /*17d30*/  VIADD R163, R199, 0xc0 ;  /* 0x000000c0c7a37836 */ /* 0x000fe20000000000 */
        /* <DEDUP_REMOVED lines=28> */
[-C--:B------:R-:W-:Y:S02]  /*17f00*/  @!P1 LEA R10, P6, R158, R8.reuse, 0x1 ;  /* 0x000000089e0a9211 */ /* 0x080fe400078c08ff */
[----:B0-----:R-:W-:Y:S02]  /*17f10*/  @!P5 LEA R4, P4, R164, R8, 0x1 ;  /* 0x00000008a404d211 */ /* 0x001fe400078808ff */
        /* <DEDUP_REMOVED lines=15> */
.L_x_2758:
[----:B------:R-:W-:Y:S05]  /*18010*/  BSYNC B1 ;  /* 0x0000000000017941 */ /* 0x000fea0003800000 */
.L_x_2757:
[----:B------:R-:W-:Y:S01]  /*18020*/  VIADD R20, R20, 0x20 ;  /* 0x0000002014147836 */ /* 0x000fe20000000000 */
[----:B0----5:R0:W3:Y:S04]  /*18030*/  SHFL.IDX PT, R5, R84, 0x1, 0x181f ;  /* 0x00381f0054057f89 */ /* 0x0210e800000e0000 */
        /* <DEDUP_REMOVED lines=21> */
[-C--:B------:R-:W-:Y:S02]  /*18190*/  @P4 LEA R12, P5, R156, R4.reuse, 0x1 ;  /* 0x000000049c0c4211 */ /* 0x080fe400078a08ff */
        /* <DEDUP_REMOVED lines=14> */
.L_x_2756:
[----:B01----:R-:W2:Y:S01]  /*18280*/  LDL.LU R12, [R1+0x54] ;  /* 0x00005400010c7983 */ /* 0x003ea20000300800 */
[----:B------:R-:W-:Y:S01]  /*18290*/  ULDC.64 UR4, c[0x0][0xb08] ;  /* 0x0002c20000047ab9 */ /* 0x000fe20000000a00 */
[----:B------:R-:W0:Y:S01]  /*182a0*/  LDC R13, c[0x0][0xbe8] ;  /* 0x0002fa00ff0d7b82 */ /* 0x000e220000000800 */
[----:B------:R-:W-:Y:S01]  /*182b0*/  IMAD R0, R0, UR4, RZ ;  /* 0x0000000400007c24 */ /* 0x000fe2000f8e02ff */
[----:B------:R-:W-:Y:S01]  /*182c0*/  BSSY B1, `(.L_x_2760) ;  /* 0x0000110000017945 */ /* 0x000fe20003800000 */
[----:B------:R-:W-:-:S04]  /*182d0*/  IMAD.WIDE.U32 R10, R3, UR4, RZ ;  /* 0x00000004030a7c25 */ /* 0x000fc8000f8e00ff */
[----:B------:R-:W-:Y:S01]  /*182e0*/  IMAD R0, R3, UR5, R0 ;  /* 0x0000000503007c24 */ /* 0x000fe2000f8e0200 */
[----:B------:R-:W-:Y:S01]  /*182f0*/  ULDC.64 UR4, c[0x0][0xb38] ;  /* 0x0002ce0000047ab9 */ /* 0x000fe20000000a00 */
[----:B------:R-:W-:Y:S02]  /*18300*/  IMAD.IADD R3, R206, 0x1, R196 ;  /* 0x00000001ce037824 */ /* 0x000fe400078e02c4 */
[----:B------:R-:W-:Y:S01]  /*18310*/  IMAD.IADD R11, R11, 0x1, R0 ;  /* 0x000000010b0b7824 */ /* 0x000fe200078e0200 */
[----:B------:R-:W-:Y:S01]  /*18320*/  SHF.R.S32.HI R0, RZ, 0x1f, R9 ;  /* 0x0000001fff007819 */ /* 0x000fe20000011409 */
[----:B------:R-:W-:Y:S02]  /*18330*/  IMAD.IADD R196, R194, 0x1, R196 ;  /* 0x00000001c2c47824 */ /* 0x000fe400078e02c4 */
[----:B------:R-:W-:-:S04]  /*18340*/  IMAD.WIDE.U32 R10, R188, UR4, R10 ;  /* 0x00000004bc0a7c25 */ /* 0x000fc8000f8e000a */
[----:B------:R-:W-:Y:S01]  /*18350*/  IMAD R11, R188, UR5, R11 ;  /* 0x00000005bc0b7c24 */ /* 0x000fe2000f8e020b */
[----:B------:R-:W-:Y:S01]  /*18360*/  ULDC.64 UR4, c[0x0][0xb40] ;  /* 0x0002d00000047ab9 */ /* 0x000fe20000000a00 */
[----:B------:R-:W-:Y:S02]  /*18370*/  VIADD R80, R197, 0xf8 ;  /* 0x000000f8c5507836 */ /* 0x000fe40000000000 */
[----:B------:R-:W-:Y:S01]  /*18380*/  IMAD R0, R0, UR4, RZ ;  /* 0x0000000400007c24 */ /* 0x000fe2000f8e02ff */
[----:B0-----:R-:W-:Y:S01]  /*18390*/  ISETP.NE.AND P0, PT, R13, 0x1, PT ;  /* 0x000000010d00780c */ /* 0x001fe20003f05270 */
[----:B------:R-:W-:Y:S01]  /*183a0*/  IMAD.WIDE.U32 R10, R9, UR4, R10 ;  /* 0x00000004090a7c25 */ /* 0x000fe2000f8e000a */
[----:B------:R-:W-:-:S03]  /*183b0*/  SHF.R.S32.HI R80, RZ, 0x1f, R80 ;  /* 0x0000001fff507819 */ /* 0x000fc60000011450 */
[----:B------:R-:W-:Y:S01]  /*183c0*/  IMAD R0, R9, UR5, R0 ;  /* 0x0000000509007c24 */ /* 0x000fe2000f8e0200 */
[----:B------:R-:W-:Y:S01]  /*183d0*/  ULDC.64 UR4, c[0x0][0xb48] ;  /* 0x0002d20000047ab9 */ /* 0x000fe20000000a00 */
[----:B------:R-:W-:Y:S02]  /*183e0*/  IMAD.MOV.U32 R9, RZ, RZ, R3 ;  /* 0x000000ffff097224 */ /* 0x000fe400078e0003 */
[----:B------:R-:W-:Y:S02]  /*183f0*/  IMAD.IADD R11, R11, 0x1, R0 ;  /* 0x000000010b0b7824 */ /* 0x000fe400078e0200 */
[C---:B------:R-:W-:Y:S02]  /*18400*/  VIADD R153, R197.reuse, 0xf0 ;  /* 0x000000f0c5997836 */ /* 0x040fe40000000000 */
[----:B------:R-:W0:Y:S01]  /*18410*/  @P0 LDC R0, c[0x0][0xbf0] ;  /* 0x0002fc00ff000b82 */ /* 0x000e220000000800 */
        /* <DEDUP_REMOVED lines=75> */
[----:B------:R-:W1:Y:S02]  /*188d0*/  @P0 LDC R12, c[0x0][0xbec] ;  /* 0x0002fb00ff0c0b82 */ /* 0x000e640000000800 */
[----:B-1----:R-:W-:-:S05]  /*188e0*/  @P0 IMAD.HI.U32 R12, R3, R12, RZ ;  /* 0x0000000c030c0227 */ /* 0x002fca00078e00ff */
[----:B0-----:R-:W-:-:S05]  /*188f0*/  @P0 SHF.R.U32.HI R9, RZ, R0, R12 ;  /* 0x00000000ff090219 */ /* 0x001fca000001160c */
[----:B------:R-:W-:Y:S02]  /*18900*/  IMAD.MOV R0, RZ, RZ, -R9 ;  /* 0x000000ffff007224 */ /* 0x000fe400078e0a09 */
[----:B------:R-:W-:-:S04]  /*18910*/  IMAD.WIDE.U32 R10, R9, UR4, R10 ;  /* 0x00000004090a7c25 */ /* 0x000fc8000f8e000a */
[----:B------:R-:W-:Y:S02]  /*18920*/  IMAD R3, R13, R0, R3 ;  /* 0x000000000d037224 */ /* 0x000fe400078e0203 */
[----:B------:R-:W-:Y:S01]  /*18930*/  IMAD R0, R8, R13, RZ ;  /* 0x0000000d08007224 */ /* 0x000fe200078e02ff */
[----:B------:R-:W-:-:S05]  /*18940*/  SHF.R.S32.HI R8, RZ, 0x1f, R9 ;  /* 0x0000001fff087819 */ /* 0x000fca0000011409 */
[----:B------:R-:W-:-:S04]  /*18950*/  IMAD R8, R8, UR4, RZ ;  /* 0x0000000408087c24 */ /* 0x000fc8000f8e02ff */
[----:B------:R-:W-:Y:S01]  /*18960*/  IMAD R8, R9, UR5, R8 ;  /* 0x0000000509087c24 */ /* 0x000fe2000f8e0208 */
[----:B------:R-:W-:-:S03]  /*18970*/  ULDC.64 UR4, c[0x0][0xb28] ;  /* 0x0002ca0000047ab9 */ /* 0x000fc60000000a00 */
[----:B------:R-:W-:Y:S01]  /*18980*/  IMAD.IADD R11, R11, 0x1, R8 ;  /* 0x000000010b0b7824 */ /* 0x000fe200078e0208 */
[----:B------:R-:W-:Y:S01]  /*18990*/  SHF.R.S32.HI R8, RZ, 0x1f, R3 ;  /* 0x0000001fff087819 */ /* 0x000fe20000011403 */
[----:B------:R-:W-:-:S04]  /*189a0*/  IMAD.WIDE.U32 R10, R3, UR4, R10 ;  /* 0x00000004030a7c25 */ /* 0x000fc8000f8e000a */
[----:B------:R-:W-:-:S04]  /*189b0*/  IMAD R8, R8, UR4, RZ ;  /* 0x0000000408087c24 */ /* 0x000fc8000f8e02ff */
        /* <DEDUP_REMOVED lines=16> */
[----:B------:R-:W-:Y:S01]  /*18ac0*/  VIADD R11, R197, 0x8 ;  /* 0x00000008c50b7836 */ /* 0x000fe20000000000 */
[----:B------:R-:W-:Y:S01]  /*18ad0*/  ISETP.GE.AND P3, PT, R209, UR4, PT ;  /* 0x00000004d1007c0c */ /* 0x000fe2000bf66270 */
[----:B------:R-:W-:Y:S01]  /*18ae0*/  VIADD R21, R197, 0x18 ;  /* 0x00000018c5157836 */ /* 0x000fe20000000000 */
[----:B------:R-:W-:Y:S01]  /*18af0*/  ISETP.GE.AND P4, PT, R195, UR4, PT ;  /* 0x00000004c3007c0c */ /* 0x000fe2000bf86270 */
[----:B------:R-:W-:Y:S01]  /*18b00*/  VIADD R10, R197, 0x30 ;  /* 0x00000030c50a7836 */ /* 0x000fe20000000000 */
        /* <DEDUP_REMOVED lines=62> */
[C---:B0-----:R-:W-:Y:S02]  /*18ef0*/  @!P1 LEA R8, P0, R213.reuse, R20, 0x2 ;  /* 0x00000014d5089211 */ /* 0x041fe400078010ff */
        /* <DEDUP_REMOVED lines=10> */
[-C--:B0-----:R-:W-:Y:S02]  /*18fa0*/  @!P0 LEA R8, P4, R184, R20.reuse, 0x2 ;  /* 0x00000014b8088211 */ /* 0x081fe400078810ff */
        /* <DEDUP_REMOVED lines=9> */
[----:B------:R-:W-:Y:S01]  /*19040*/  @!P2 ST.E.64 desc[UR40][R14.64], R88 ;  /* 0x000000580e00a985 */ /* 0x000fe2000c101b28 */
[-C--:B0-----:R-:W-:Y:S02]  /*19050*/  @!P3 LEA R6, P6, R178, R20.reuse, 0x2 ;  /* 0x00000014b206b211 */ /* 0x081fe400078c10ff */
[-C--:B------:R-:W-:Y:S02]  /*19060*/  @!P4 LEA R8, P2, R176, R20.reuse, 0x2 ;  /* 0x00000014b008c211 */ /* 0x080fe400078410ff */
[-C--:B------:R-:W-:Y:S02]  /*19070*/  @!P3 LEA.HI.X R7, R178, R13.reuse, R179, 0x2, P6 ;  /* 0x0000000db207b211 */ /* 0x080fe400030f14b3 */
[----:B-1----:R-:W-:Y:S02]  /*19080*/  @!P5 LEA R10, P6, R174, R20, 0x2 ;  /* 0x00000014ae0ad211 */ /* 0x002fe400078c10ff */
        /* <DEDUP_REMOVED lines=51> */
.L_x_2761:
[----:B------:R-:W-:Y:S05]  /*193c0*/  BSYNC B1 ;  /* 0x0000000000017941 */ /* 0x000fea0003800000 */
.L_x_2760:
        /* <DEDUP_REMOVED lines=10> */
[C---:B-1----:R-:W-:Y:S01]  /*19470*/  VIADD R20, R197.reuse, 0x18 ;  /* 0x00000018c5147836 */ /* 0x042fe20000000000 */
[----:B------:R-:W-:Y:S01]  /*19480*/  ISETP.GE.AND P2, PT, R10, UR4, PT ;  /* 0x000000040a007c0c */ /* 0x000fe2000bf46270 */
[C---:B------:R-:W-:Y:S01]  /*19490*/  VIADD R11, R197.reuse, 0x8 ;  /* 0x00000008c50b7836 */ /* 0x040fe20000000000 */
[----:B------:R-:W-:Y:S01]  /*194a0*/  ISETP.GE.AND P1, PT, R24, UR4, PT ;  /* 0x0000000418007c0c */ /* 0x000fe2000bf26270 */
[C---:B------:R-:W-:Y:S01]  /*194b0*/  VIADD R14, R197.reuse, 0x20 ;  /* 0x00000020c50e7836 */ /* 0x040fe20000000000 */
[----:B------:R-:W-:Y:S01]  /*194c0*/  ISETP.GE.AND P0, PT, R20, UR4, PT ;  /* 0x0000000414007c0c */ /* 0x000fe2000bf06270 */
[C---:B------:R-:W-:Y:S01]  /*194d0*/  VIADD R25, R197.reuse, 0x10 ;  /* 0x00000010c5197836 */ /* 0x040fe20000000000 */
[----:B------:R-:W-:Y:S01]  /*194e0*/  SHF.R.S32.HI R11, RZ, 0x1f, R11 ;  /* 0x0000001fff0b7819 */ /* 0x000fe2000001140b */
[----:B------:R-:W-:-:S02]  /*194f0*/  VIADD R21, R197, 0x18 ;  /* 0x00000018c5157836 */ /* 0x000fc40000000000 */
[CC--:B---3--:R-:W-:Y:S01]  /*19500*/  @!P4 LEA R6, P3, R197.reuse, R3.reuse, 0x2 ;  /* 0x00000003c506c211 */ /* 0x0c8fe200078610ff */
[C---:B------:R-:W-:Y:S01]  /*19510*/  VIADD R15, R197.reuse, 0x28 ;  /* 0x00000028c50f7836 */ /* 0x040fe20000000000 */
[----:B------:R-:W-:Y:S01]  /*19520*/  SHF.R.S32.HI R25, RZ, 0x1f, R25 ;  /* 0x0000001fff197819 */ /* 0x000fe20000011419 */
[C---:B--2---:R-:W-:Y:S01]  /*19530*/  VIADD R13, R197.reuse, 0x30 ;  /* 0x00000030c50d7836 */ /* 0x044fe20000000000 */
        /* <DEDUP_REMOVED lines=13> */
[----:B------:R-:W-:Y:S02]  /*19610*/  VIADD R20, R197, 0x20 ;  /* 0x00000020c5147836 */ /* 0x000fe40000000000 */
[----:B------:R1:W-:Y:S03]  /*19620*/  @!P1 ST.E.64 desc[UR40][R8.64], R34 ;  /* 0x0000002208009985 */ /* 0x0003e6000c101b28 */
[----:B------:R-:W-:Y:S01]  /*19630*/  SHF.R.S32.HI R20, RZ, 0x1f, R20 ;  /* 0x0000001fff147819 */ /* 0x000fe20000011414 */
[----:B------:R2:W-:Y:S01]  /*19640*/  @!P0 ST.E.64 desc[UR40][R10.64], R38 ;  /* 0x000000260a008985 */ /* 0x0005e2000c101b28 */
[----:B------:R-:W-:Y:S02]  /*19650*/  ISETP.GE.AND P0, PT, R225, UR4, PT ;  /* 0x00000004e1007c0c */ /* 0x000fe4000bf06270 */
[----:B0-----:R-:W-:-:S04]  /*19660*/  @!P3 LEA R6, P1, R14, R3, 0x2 ;  /* 0x000000030e06b211 */ /* 0x001fc800078210ff */
[-C--:B------:R-:W-:Y:S01]  /*19670*/  @!P3 LEA.HI.X R7, R14, R12.reuse, R20, 0x2, P1 ;  /* 0x0000000c0e07b211 */ /* 0x080fe200008f1414 */
[----:B------:R-:W-:Y:S01]  /*19680*/  VIADD R20, R197, 0x28 ;  /* 0x00000028c5147836 */ /* 0x000fe20000000000 */
[-C--:B-1----:R-:W-:Y:S01]  /*19690*/  @!P4 LEA R8, P2, R15, R3.reuse, 0x2 ;  /* 0x000000030f08c211 */ /* 0x082fe200078410ff */
[----:B------:R-:W-:Y:S01]  /*196a0*/  VIADD R14, R197, 0x30 ;  /* 0x00000030c50e7836 */ /* 0x000fe20000000000 */
[----:B------:R-:W-:Y:S01]  /*196b0*/  ISETP.GE.AND P1, PT, R223, UR4, PT ;  /* 0x00000004df007c0c */ /* 0x000fe2000bf26270 */
[----:B------:R0:W-:Y:S01]  /*196c0*/  @!P3 ST.E.64 desc[UR40][R6.64], R42 ;  /* 0x0000002a0600b985 */ /* 0x0001e2000c101b28 */
[----:B------:R-:W-:Y:S02]  /*196d0*/  SHF.R.S32.HI R20, RZ, 0x1f, R20 ;  /* 0x0000001fff147819 */ /* 0x000fe40000011414 */
[----:B--2---:R-:W-:Y:S02]  /*196e0*/  @!P5 LEA R10, P6, R13, R3, 0x2 ;  /* 0x000000030d0ad211 */ /* 0x004fe400078c10ff */
[----:B------:R-:W-:-:S02]  /*196f0*/  @!P4 LEA.HI.X R9, R15, R12, R20, 0x2, P2 ;  /* 0x0000000c0f09c211 */ /* 0x000fc400010f1414 */
[----:B------:R-:W-:Y:S02]  /*19700*/  ISETP.GE.AND P2, PT, R221, UR4, PT ;  /* 0x00000004dd007c0c */ /* 0x000fe4000bf46270 */
[----:B------:R-:W-:Y:S01]  /*19710*/  SHF.R.S32.HI R14, RZ, 0x1f, R14 ;  /* 0x0000001fff0e7819 */ /* 0x000fe2000001140e */
[----:B------:R1:W-:Y:S01]  /*19720*/  @!P4 ST.E.64 desc[UR40][R8.64], R46 ;  /* 0x0000002e0800c985 */ /* 0x0003e2000c101b28 */
[----:B------:R-:W-:Y:S02]  /*19730*/  ISETP.GE.AND P3, PT, R218, UR4, PT ;  /* 0x00000004da007c0c */ /* 0x000fe4000bf66270 */
[-C--:B------:R-:W-:Y:S02]  /*19740*/  @!P5 LEA.HI.X R11, R13, R12.reuse, R14, 0x2, P6 ;  /* 0x0000000c0d0bd211 */ /* 0x080fe400030f140e */
[----:B0-----:R-:W-:Y:S02]  /*19750*/  @!P0 LEA R6, P6, R225, R3, 0x2 ;  /* 0x00000003e1068211 */ /* 0x001fe400078c10ff */
[----:B------:R-:W-:Y:S01]  /*19760*/  ISETP.GE.AND P4, PT, R213, UR4, PT ;  /* 0x00000004d5007c0c */ /* 0x000fe2000bf86270 */
[----:B------:R0:W-:Y:S01]  /*19770*/  @!P5 ST.E.64 desc[UR40][R10.64], R50 ;  /* 0x000000320a00d985 */ /* 0x0001e2000c101b28 */
[----:B------:R-:W-:-:S02]  /*19780*/  @!P0 LEA.HI.X R7, R225, R12, R227, 0x2, P6 ;  /* 0x0000000ce1078211 */ /* 0x000fc400030f14e3 */
[----:B-1----:R-:W-:-:S03]  /*19790*/  @!P1 LEA R8, P5, R223, R3, 0x2 ;  /* 0x00000003df089211 */ /* 0x002fc600078a10ff */
[----:B------:R1:W-:Y:S01]  /*197a0*/  @!P0 ST.E.64 desc[UR40][R6.64], R54 ;  /* 0x0000003606008985 */ /* 0x0003e2000c101b28 */
[----:B------:R-:W-:Y:S02]  /*197b0*/  ISETP.GE.AND P0, PT, R195, UR4, PT ;  /* 0x00000004c3007c0c */ /* 0x000fe4000bf06270 */
[-C--:B------:R-:W-:Y:S02]  /*197c0*/  @!P1 LEA.HI.X R9, R223, R12.reuse, R224, 0x2, P5 ;  /* 0x0000000cdf099211 */ /* 0x080fe400028f14e0 */
[----:B------:R-:W-:Y:S02]  /*197d0*/  ISETP.GE.AND P5, PT, R209, UR4, PT ;  /* 0x00000004d1007c0c */ /* 0x000fe4000bfa6270 */
[C---:B0-----:R-:W-:Y:S01]  /*197e0*/  @!P2 LEA R10, P6, R221.reuse, R3, 0x2 ;  /* 0x00000003dd0aa211 */ /* 0x041fe200078c10ff */
[----:B------:R0:W-:Y:S01]  /*197f0*/  @!P1 ST.E.64 desc[UR40][R8.64], R58 ;  /* 0x0000003a08009985 */ /* 0x0001e2000c101b28 */
[----:B------:R-:W-:Y:S02]  /*19800*/  ISETP.GE.AND P1, PT, R184, UR4, PT ;  /* 0x00000004b8007c0c */ /* 0x000fe4000bf26270 */
[----:B------:R-:W-:-:S02]  /*19810*/  @!P2 LEA.HI.X R11, R221, R12, R222, 0x2, P6 ;  /* 0x0000000cdd0ba211 */ /* 0x000fc400030f14de */
[----:B-1----:R-:W-:-:S03]  /*19820*/  @!P3 LEA R6, P6, R218, R3, 0x2 ;  /* 0x00000003da06b211 */ /* 0x002fc600078c10ff */
[----:B------:R1:W-:Y:S01]  /*19830*/  @!P2 ST.E.64 desc[UR40][R10.64], R62 ;  /* 0x0000003e0a00a985 */ /* 0x0003e2000c101b28 */
[----:B------:R-:W-:Y:S02]  /*19840*/  @!P3 LEA.HI.X R7, R218, R12, R220, 0x2, P6 ;  /* 0x0000000cda07b211 */ /* 0x000fe400030f14dc */
[----:B0-----:R-:W-:-:S03]  /*19850*/  @!P4 LEA R8, P2, R213, R3, 0x2 ;  /* 0x00000003d508c211 */ /* 0x001fc600078410ff */
[----:B------:R0:W-:Y:S01]  /*19860*/  @!P3 ST.E.64 desc[UR40][R6.64], R66 ;  /* 0x000000420600b985 */ /* 0x0001e2000c101b28 */
[-C--:B------:R-:W-:Y:S02]  /*19870*/  @!P4 LEA.HI.X R9, R213, R12.reuse, R217, 0x2, P2 ;  /* 0x0000000cd509c211 */ /* 0x080fe400010f14d9 */
[----:B------:R-:W-:Y:S02]  /*19880*/  ISETP.GE.AND P2, PT, R182, UR4, PT ;  /* 0x00000004b6007c0c */ /* 0x000fe4000bf46270 */
[CC--:B-1----:R-:W-:Y:S01]  /*19890*/  @!P5 LEA R10, P6, R209.reuse, R3.reuse, 0x2 ;  /* 0x00000003d10ad211 */ /* 0x0c2fe200078c10ff */
[----:B------:R1:W-:Y:S03]  /*198a0*/  @!P4 ST.E.64 desc[UR40][R8.64], R70 ;  /* 0x000000460800c985 */ /* 0x0003e6000c101b28 */
        /* <DEDUP_REMOVED lines=10> */
[-C--:B0-----:R-:W-:Y:S01]  /*19950*/  @!P2 LEA R10, P6, R182, R3.reuse, 0x2 ;  /* 0x00000003b60aa211 */ /* 0x081fe200078c10ff */
[----:B------:R0:W-:Y:S01]  /*19960*/  @!P1 ST.E.64 desc[UR40][R8.64], R4 ;  /* 0x0000000408009985 */ /* 0x0001e2000c101b28 */
[----:B------:R-:W-:Y:S02]  /*19970*/  ISETP.GE.AND P1, PT, R172, UR4, PT ;  /* 0x00000004ac007c0c */ /* 0x000fe4000bf26270 */
[----:B------:R-:W-:Y:S02]  /*19980*/  @!P2 LEA.HI.X R11, R182, R12, R183, 0x2, P6 ;  /* 0x0000000cb60ba211 */ /* 0x000fe400030f14b7 */
[----:B-1----:R-:W-:-:S03]  /*19990*/  @!P4 LEA R6, P0, R178, R3, 0x2 ;  /* 0x00000003b206c211 */ /* 0x002fc600078010ff */
[----:B------:R-:W-:Y:S01]  /*199a0*/  @!P2 ST.E.64 desc[UR40][R10.64], R86 ;  /* 0x000000560a00a985 */ /* 0x000fe2000c101b28 */
        /* <DEDUP_REMOVED lines=13> */
[-C--:B-1----:R-:W-:Y:S02]  /*19a80*/  @!P1 LEA R6, P3, R172, R3.reuse, 0x2 ;  /* 0x00000003ac069211 */ /* 0x082fe400078610ff */
[-C--:B------:R-:W-:Y:S02]  /*19a90*/  @!P2 LEA.HI.X R5, R174, R12.reuse, R175, 0x2, P6 ;  /* 0x0000000cae05a211 */ /* 0x080fe400030f14af */
        /* <DEDUP_REMOVED lines=10> */
[-C--:B------:R-:W-:Y:S02]  /*19b40*/  @!P5 LEA.HI.X R5, R168, R12.reuse, R169, 0x2, P1 ;  /* 0x0000000ca805d211 */ /* 0x080fe400008f14a9 */
        /* <DEDUP_REMOVED lines=18> */
[-C--:B------:R-:W-:Y:S02]  /*19c70*/  @!P2 LEA.HI.X R9, R154, R12.reuse, R155, 0x2, P1 ;  /* 0x0000000c9a09a211 */ /* 0x080fe400008f149b */
[-C--:B0-----:R-:W-:Y:S02]  /*19c80*/  @!P4 LEA R6, P0, R158, R3.reuse, 0x2 ;  /* 0x000000039e06c211 */ /* 0x081fe400078010ff */
[-C--:B-1----:R-:W-:Y:S02]  /*19c90*/  @!P3 LEA R4, P6, R156, R3.reuse, 0x2 ;  /* 0x000000039c04b211 */ /* 0x082fe400078c10ff */
[-C--:B------:R-:W-:Y:S02]  /*19ca0*/  @!P4 LEA.HI.X R7, R158, R12.reuse, R159, 0x2, P0 ;  /* 0x0000000c9e07c211 */ /* 0x080fe400000f149f */
        /* <DEDUP_REMOVED lines=13> */
.L_x_2753:
[----:B----4-:R-:W4:Y:S01]  /*19d80*/  LDL R10, [R1+0x50] ;  /* 0x00005000010a7983 */ /* 0x010f220000100800 */
[----:B------:R-:W-:Y:S01]  /*19d90*/  ULDC.64 UR4, c[0x0][0xc08] ;  /* 0x0003020000047ab9 */ /* 0x000fe20000000a00 */
[----:B------:R-:W4:Y:S01]  /*19da0*/  LDC.64 R4, c[0x0][0xc00] ;  /* 0x00030000ff047b82 */ /* 0x000f220000000a00 */
[----:B------:R-:W-:Y:S01]  /*19db0*/  ISETP.NE.U32.AND P0, PT, RZ, UR4, PT ;  /* 0x00000004ff007c0c */ /* 0x000fe2000bf05070 */
[----:B------:R-:W2:Y:S01]  /*19dc0*/  LDL R9, [R1+0x4c] ;  /* 0x00004c0001097983 */ /* 0x000ea20000100800 */
[----:B------:R-:W-:Y:S02]  /*19dd0*/  IMAD.MOV.U32 R3, RZ, RZ, RZ ;  /* 0x000000ffff037224 */ /* 0x000fe400078e00ff */
[----:B------:R-:W-:Y:S01]  /*19de0*/  ISETP.NE.AND.EX P1, PT, RZ, UR5, PT, P0 ;  /* 0x00000005ff007c0c */ /* 0x000fe2000bf25300 */
[----:B------:R-:W-:Y:S02]  /*19df0*/  ULDC.64 UR4, c[0x0][0xc00] ;  /* 0x0003000000047ab9 */ /* 0x000fe40000000a00 */
[----:B------:R-:W-:-:S04]  /*19e00*/  ISETP.NE.U32.AND P0, PT, RZ, UR4, PT ;  /* 0x00000004ff007c0c */ /* 0x000fc8000bf05070 */
[----:B------:R-:W-:-:S06]  /*19e10*/  ISETP.NE.AND.EX P0, PT, RZ, UR5, PT, P0 ;  /* 0x00000005ff007c0c */ /* 0x000fcc000bf05300 */
[----:B------:R-:W0:Y:S01]  /*19e20*/  @P1 LDC.64 R6, c[0x0][0xc08] ;  /* 0x00030200ff061b82 */ /* 0x000e220000000a00 */
[----:B------:R-:W-:Y:S02]  /*19e30*/  ULDC UR4, c[0x0][0xa88] ;  /* 0x0002a20000047ab9 */ /* 0x000fe40000000800 */
[----:B------:R-:W-:Y:S01]  /*19e40*/  IMAD.U32 R0, RZ, RZ, UR4 ;  /* 0x00000004ff007e24 */ /* 0x000fe2000f8e00ff */
[----:B------:R-:W1:Y:S01]  /*19e50*/  S2R R31, SR_TID.X ;  /* 0x00000000001f7919 */ /* 0x000e620000002100 */
[----:B----4-:R-:W-:-:S04]  /*19e60*/  IMAD.WIDE R4, R10, 0x4, R4 ;  /* 0x000000040a047825 */ /* 0x010fc800078e0204 */
[----:B0-----:R-:W-:Y:S01]  /*19e70*/  @P1 IMAD.WIDE R6, R10, 0x4, R6 ;  /* 0x000000040a061825 */ /* 0x001fe200078e0206 */
[----:B------:R0:W5:Y:S04]  /*19e80*/  @P0 LDG.E R3, desc[UR40][R4.64] ;  /* 0x0000002804030981 */ /* 0x000168000c1e1900 */
[----:B------:R0:W5:Y:S01]  /*19e90*/  @P1 LDG.E R0, desc[UR40][R6.64] ;  /* 0x0000002806001981 */ /* 0x000162000c1e1900 */
[----:B--2---:R-:W-:Y:S01]  /*19ea0*/  ISETP.NE.AND P2, PT, R9, RZ, PT ;  /* 0x000000ff0900720c */ /* 0x004fe20003f45270 */
[----:B-1----:R-:W-:Y:S01]  /*19eb0*/  VIADD R8, R31, 0xffffff80 ;  /* 0xffffff801f087836 */ /* 0x002fe20000000000 */
[----:B------:R-:W-:-:S04]  /*19ec0*/  SHF.R.S32.HI R26, RZ, 0x1f, R10 ;  /* 0x0000001fff1a7819 */ /* 0x000fc8000001140a */
[----:B------:R-:W-:-:S07]  /*19ed0*/  ISETP.GT.AND P3, PT, R8, 0x3f, PT ;  /* 0x0000003f0800780c */ /* 0x000fce0003f64270 */
[----:B------:R-:W1:Y:S02]  /*19ee0*/  @!P2 LDC R9, c[0x0][0xad4] ;  /* 0x0002b500ff09ab82 */ /* 0x000e640000000800 */
[----:B-1----:R0:W-:Y:S01]  /*19ef0*/  @!P2 STL [R1+0x4c], R9 ;  /* 0x00004c090100a387 */ /* 0x0021e20000100800 */
[----:B------:R-:W-:Y:S01]  /*19f00*/  ISETP.GT.AND P2, PT, R9, 0x1, PT ;  /* 0x000000010900780c */ /* 0x000fe20003f44270 */
[----:B------:R-:W-:-:S12]  /*19f10*/  @P1 BRA `(.L_x_2762) ;  /* 0x0000000000101947 */ /* 0x000fd80003800000 */
[----:B------:R-:W-:Y:S05]  /*19f20*/  @!P0 BRA `(.L_x_2762) ;  /* 0x00000000000c8947 */ /* 0x000fea0003800000 */
[----:B0-----:R-:W2:Y:S04]  /*19f30*/  LDG.E R7, desc[UR40][R4.64] ;  /* 0x0000002804077981 */ /* 0x001ea8000c1e1900 */
[----:B-----5:R-:W2:Y:S02]  /*19f40*/  LDG.E R0, desc[UR40][R4.64+0x4] ;  /* 0x0000042804007981 */ /* 0x020ea4000c1e1900 */
[----:B--2---:R-:W-:-:S07]  /*19f50*/  IMAD.IADD R0, R0, 0x1, -R7 ;  /* 0x0000000100007824 */ /* 0x004fce00078e0a07 */
.L_x_2762:
[----:B------:R-:W-:Y:S01]  /*19f60*/  BSSY B1, `(.L_x_2763) ;  /* 0x0000036000017945 */ /* 0x000fe20003800000 */
[----:B------:R-:W-:Y:S02]  /*19f70*/  SEL R29, R10, RZ, !P0 ;  /* 0x000000ff0a1d7207 */ /* 0x000fe40004000000 */
[----:B------:R-:W-:Y:S02]  /*19f80*/  SEL R26, R26, RZ, !P0 ;  /* 0x000000ff1a1a7207 */ /* 0x000fe40004000000 */
[----:B-----5:R-:W-:Y:S01]  /*19f90*/  SHF.R.S32.HI R24, RZ, 0x1f, R3 ;  /* 0x0000001fff187819 */ /* 0x020fe20000011403 */
[----:B------:R-:W-:Y:S06]  /*19fa0*/  @P3 BRA `(.L_x_2764) ;  /* 0x0000000000c43947 */ /* 0x000fec0003800000 */
[----:B------:R-:W0:Y:S01]  /*19fb0*/  LDC R33, c[0x0][0xbe8] ;  /* 0x0002fa00ff217b82 */ /* 0x000e220000000800 */
[----:B------:R-:W-:Y:S01]  /*19fc0*/  IADD3 R31, R196, -0x80, R31 ;  /* 0xffffff80c41f7810 */ /* 0x000fe20007ffe01f */
[----:B0-----:R-:W-:-:S05]  /*19fd0*/  IMAD R4, R0, R33, RZ ;  /* 0x0000002100047224 */ /* 0x001fca00078e02ff */
        /* <DEDUP_REMOVED lines=9> */
[----:B------:R-:W1:Y:S08]  /*1a070*/  LDC.64 R4, c[0x0][R23+0x220] ;  /* 0x0000880017047b82 */ /* 0x000e700000000a00 */
[----:B------:R-:W4:Y:S08]  /*1a080*/  LDC.64 R12, c[0x0][R23+0x218] ;  /* 0x00008600170c7b82 */ /* 0x000f300000000a00 */
[----:B------:R-:W5:Y:S08]  /*1a090*/  LDC.64 R6, c[0x0][R23+0x228] ;  /* 0x00008a0017067b82 */ /* 0x000f700000000a00 */
[----:B------:R-:W3:Y:S08]  /*1a0a0*/  @P1 LDC R20, c[0x0][0xbec] ;  /* 0x0002fb00ff141b82 */ /* 0x000ef00000000800 */
[----:B------:R-:W5:Y:S08]  /*1a0b0*/  LDC.64 R8, c[0x0][R23+0x210] ;  /* 0x0000840017087b82 */ /* 0x000f700000000a00 */
[----:B------:R-:W5:Y:S01]  /*1a0c0*/  @P1 LDC R27, c[0x0][0xbf0] ;  /* 0x0002fc00ff1b1b82 */ /* 0x000f620000000800 */
[----:B---3--:R-:W-:-:S07]  /*1a0d0*/  @P1 IMAD.HI.U32 R20, R31, R20, RZ ;  /* 0x000000141f141227 */ /* 0x008fce00078e00ff */
[----:B0-----:R-:W0:Y:S01]  /*1a0e0*/  @!P0 LDC R10, c[0x0][0xb50] ;  /* 0x0002d400ff0a8b82 */ /* 0x001e220000000800 */
[-C--:B-1----:R-:W-:Y:S02]  /*1a0f0*/  IMAD R5, R5, R29.reuse, RZ ;  /* 0x0000001d05057224 */ /* 0x082fe400078e02ff */
        /* <DEDUP_REMOVED lines=28> */
.L_x_2764:
[----:B------:R-:W-:Y:S05]  /*1a2c0*/  BSYNC B1 ;  /* 0x0000000000017941 */ /* 0x000fea0003800000 */
.L_x_2763:
[----:B------:R-:W-:Y:S05]  /*1a2d0*/  @P2 BRA `(.L_x_2759) ;  /* 0x0000000800ac2947 */ /* 0x000fea0003800000 */
[----:B0-----:R-:W0:Y:S01]  /*1a2e0*/  S2R R6, SR_TID.X ;  /* 0x0000000000067919 */ /* 0x001e220000002100 */
[----:B------:R-:W2:Y:S01]  /*1a2f0*/  LDC R9, c[0x0][0xbe8] ;  /* 0x0002fa00ff097b82 */ /* 0x000ea20000000800 */
[----:B------:R-:W-:Y:S01]  /*1a300*/  ULDC.64 UR4, c[0x0][0xaa0] ;  /* 0x0002a80000047ab9 */ /* 0x000fe20000000a00 */
[C---:B------:R-:W-:Y:S01]  /*1a310*/  VIADD R38, R199.reuse, 0x40 ;  /* 0x00000040c7267836 */ /* 0x040fe20000000000 */
[----:B------:R-:W-:Y:S01]  /*1a320*/  BSSY B1, `(.L_x_2765) ;  /* 0x0000082000017945 */ /* 0x000fe20003800000 */
[----:B------:R-:W-:Y:S02]  /*1a330*/  IMAD R4, R24, UR4, RZ ;  /* 0x0000000418047c24 */ /* 0x000fe4000f8e02ff */
[----:B------:R-:W-:Y:S02]  /*1a340*/  VIADD R36, R199, 0x80 ;  /* 0x00000080c7247836 */ /* 0x000fe40000000000 */
[----:B------:R-:W4:Y:S01]  /*1a350*/  LDC R12, c[0x0][0xac8] ;  /* 0x0002b200ff0c7b82 */ /* 0x000f220000000800 */
[----:B------:R-:W-:-:S02]  /*1a360*/  IMAD R7, R3, UR5, R4 ;  /* 0x0000000503077c24 */ /* 0x000fc4000f8e0204 */
[----:B-1----:R-:W-:Y:S01]  /*1a370*/  IMAD.WIDE.U32 R4, R3, UR4, RZ ;  /* 0x0000000403047c25 */ /* 0x002fe2000f8e00ff */
[----:B------:R-:W-:-:S03]  /*1a380*/  ULDC.64 UR4, c[0x0][0xae8] ;  /* 0x0002ba0000047ab9 */ /* 0x000fc60000000a00 */
[----:B------:R-:W-:Y:S02]  /*1a390*/  IMAD.IADD R5, R5, 0x1, R7 ;  /* 0x0000000105057824 */ /* 0x000fe400078e0207 */
[----:B------:R-:W-:Y:S02]  /*1a3a0*/  VIADD R34, R199, 0xc0 ;  /* 0x000000c0c7227836 */ /* 0x000fe40000000000 */
[----:B------:R-:W-:-:S04]  /*1a3b0*/  IMAD.WIDE.U32 R4, R188, UR4, R4 ;  /* 0x00000004bc047c25 */ /* 0x000fc8000f8e0004 */
[----:B------:R-:W-:Y:S01]  /*1a3c0*/  IMAD R5, R188, UR5, R5 ;  /* 0x00000005bc057c24 */ /* 0x000fe2000f8e0205 */
[----:B--2---:R-:W-:Y:S01]  /*1a3d0*/  ISETP.NE.AND P0, PT, R9, 0x1, PT ;  /* 0x000000010900780c */ /* 0x004fe20003f05270 */
[----:B------:R-:W-:Y:S01]  /*1a3e0*/  ULDC.64 UR4, c[0x0][0xaf0] ;  /* 0x0002bc0000047ab9 */ /* 0x000fe20000000a00 */
[----:B------:R-:W-:Y:S02]  /*1a3f0*/  IMAD R21, R0, R9, RZ ;  /* 0x0000000900157224 */ /* 0x000fe400078e02ff */
[----:B------:R-:W-:-:S04]  /*1a400*/  IMAD.WIDE.U32 R4, R29, UR4, R4 ;  /* 0x000000041d047c25 */ /* 0x000fc8000f8e0004 */
[----:B0-----:R-:W-:Y:S01]  /*1a410*/  VIADD R6, R6, 0xffffff80 ;  /* 0xffffff8006067836 */ /* 0x001fe20000000000 */
[-C--:B----4-:R-:W-:Y:S01]  /*1a420*/  ISETP.GE.AND P1, PT, R38, R12.reuse, PT ;  /* 0x0000000c2600720c */ /* 0x090fe20003f26270 */
[C---:B------:R-:W-:Y:S01]  /*1a430*/  VIADD R32, R199.reuse, 0x100 ;  /* 0x00000100c7207836 */ /* 0x040fe20000000000 */
[C---:B------:R-:W-:Y:S01]  /*1a440*/  ISETP.GE.AND P2, PT, R199.reuse, R12, PT ;  /* 0x0000000cc700720c */ /* 0x040fe20003f46270 */
[C---:B------:R-:W-:Y:S01]  /*1a450*/  VIADD R30, R199.reuse, 0x140 ;  /* 0x00000140c71e7836 */ /* 0x040fe20000000000 */
[----:B------:R-:W-:Y:S01]  /*1a460*/  SHF.R.S32.HI R3, RZ, 0x1f, R6 ;  /* 0x0000001fff037819 */ /* 0x000fe20000011406 */
[----:B------:R-:W0:Y:S01]  /*1a470*/  @P0 LDC R11, c[0x0][0xbec] ;  /* 0x0002fb00ff0b0b82 */ /* 0x000e220000000800 */
[----:B------:R-:W-:Y:S01]  /*1a480*/  SEL R8, RZ, 0xffffffff, P1 ;  /* 0xffffffffff087807 */ /* 0x000fe20000800000 */
[----:B------:R-:W-:Y:S01]  /*1a490*/  VIADD R27, R199, 0x180 ;  /* 0x00000180c71b7836 */ /* 0x000fe20000000000 */
[----:B------:R-:W-:Y:S01]  /*1a4a0*/  LEA.HI R3, R3, R6, RZ, 0x3 ;  /* 0x0000000603037211 */ /* 0x000fe200078f18ff */
[----:B------:R-:W-:Y:S01]  /*1a4b0*/  VIADD R23, R199, 0x1c0 ;  /* 0x000001c0c7177836 */ /* 0x000fe20000000000 */
[----:B------:R-:W-:Y:S01]  /*1a4c0*/  ISETP.GE.AND P1, PT, R36, R12, PT ;  /* 0x0000000c2400720c */ /* 0x000fe20003f26270 */
[----:B------:R-:W-:Y:S01]  /*1a4d0*/  IMAD.SHL.U32 R8, R8, 0x2, RZ ;  /* 0x0000000208087824 */ /* 0x000fe200078e00ff */
[----:B------:R-:W-:Y:S01]  /*1a4e0*/  LOP3.LUT R7, R3, 0xfffffff8, RZ, 0xc0, !PT ;  /* 0xfffffff803077812 */ /* 0x000fe200078ec0ff */
[----:B------:R-:W1:Y:S01]  /*1a4f0*/  @P0 LDC R13, c[0x0][0xbf0] ;  /* 0x0002fc00ff0d0b82 */ /* 0x000e620000000800 */
[----:B------:R-:W-:Y:S01]  /*1a500*/  SHF.R.S32.HI R15, RZ, 0x3, R3 ;  /* 0x00000003ff0f7819 */ /* 0x000fe20000011403 */
[----:B------:R-:W-:-:S02]  /*1a510*/  IMAD R3, R26, UR4, RZ ;  /* 0x000000041a037c24 */ /* 0x000fc4000f8e02ff */
[----:B------:R-:W-:Y:S02]  /*1a520*/  IMAD.IADD R6, R6, 0x1, -R7 ;  /* 0x0000000106067824 */ /* 0x000fe400078e0a07 */
[----:B------:R-:W-:Y:S02]  /*1a530*/  IMAD.IADD R20, R15, 0x1, R196 ;  /* 0x000000010f147824 */ /* 0x000fe400078e02c4 */
[----:B------:R-:W-:Y:S02]  /*1a540*/  IMAD R7, R6, 0x20, R15 ;  /* 0x0000002006077824 */ /* 0x000fe400078e020f */
[----:B------:R-:W-:Y:S02]  /*1a550*/  VIADD R25, R199, 0x1c0 ;  /* 0x000001c0c7197836 */ /* 0x000fe40000000000 */
[----:B------:R-:W-:Y:S02]  /*1a560*/  IMAD.IADD R196, R196, 0x1, R7 ;  /* 0x00000001c4c47824 */ /* 0x000fe400078e0207 */
[----:B------:R-:W-:Y:S01]  /*1a570*/  IMAD R7, R29, UR5, R3 ;  /* 0x000000051d077c24 */ /* 0x000fe2000f8e0203 */
[----:B------:R-:W-:Y:S01]  /*1a580*/  ULDC.64 UR4, c[0x0][0xae0] ;  /* 0x0002b80000047ab9 */ /* 0x000fe20000000a00 */
[----:B0-----:R-:W-:Y:S01]  /*1a590*/  @P0 IMAD.HI.U32 R6, R196, R11, RZ ;  /* 0x0000000bc4060227 */ /* 0x001fe200078e00ff */
[----:B------:R-:W-:-:S03]  /*1a5a0*/  SHF.R.S32.HI R25, RZ, 0x1f, R25 ;  /* 0x0000001fff197819 */ /* 0x000fc60000011419 */
[----:B------:R-:W-:Y:S01]  /*1a5b0*/  IMAD.IADD R5, R5, 0x1, R7 ;  /* 0x0000000105057824 */ /* 0x000fe200078e0207 */
[----:B------:R-:W-:Y:S01]  /*1a5c0*/  SEL R7, RZ, 0x1, P2 ;  /* 0x00000001ff077807 */ /* 0x000fe20001000000 */
[----:B------:R-:W-:Y:S01]  /*1a5d0*/  IMAD.MOV.U32 R3, RZ, RZ, R196 ;  /* 0x000000ffff037224 */ /* 0x000fe200078e00c4 */
[-C--:B------:R-:W-:Y:S01]  /*1a5e0*/  ISETP.GE.AND P2, PT, R23, R12.reuse, PT ;  /* 0x0000000c1700720c */ /* 0x080fe20003f46270 */
[C---:B------:R-:W-:Y:S01]  /*1a5f0*/  VIADD R28, R199.reuse, 0x180 ;  /* 0x00000180c71c7836 */ /* 0x040fe20000000000 */
[----:B-1----:R-:W-:Y:S01]  /*1a600*/  @P0 SHF.R.U32.HI R3, RZ, R13, R6 ;  /* 0x0000000dff030219 */ /* 0x002fe20000011606 */
[C---:B------:R-:W-:Y:S01]  /*1a610*/  VIADD R31, R199.reuse, 0x140 ;  /* 0x00000140c71f7836 */ /* 0x040fe20000000000 */
[----:B------:R-:W-:Y:S01]  /*1a620*/  LOP3.LUT R6, R8, 0x2, R7, 0xe2, !PT ;  /* 0x0000000208067812 */ /* 0x000fe200078ee207 */
[----:B------:R-:W-:Y:S01]  /*1a630*/  VIADD R33, R199, 0x100 ;  /* 0x00000100c7217836 */ /* 0x000fe20000000000 */
[----:B------:R-:W-:Y:S01]  /*1a640*/  SEL R8, RZ, 0xffffffff, P1 ;  /* 0xffffffffff087807 */ /* 0x000fe20000800000 */
[----:B------:R-:W-:Y:S01]  /*1a650*/  IMAD.MOV R7, RZ, RZ, -R3 ;  /* 0x000000ffff077224 */ /* 0x000fe200078e0a03 */
[----:B------:R-:W-:Y:S01]  /*1a660*/  ISETP.GE.AND P0, PT, R34, R12, PT ;  /* 0x0000000c2200720c */ /* 0x000fe20003f06270 */
[----:B------:R-:W-:Y:S01]  /*1a670*/  IMAD.WIDE.U32 R4, R3, UR4, R4 ;  /* 0x0000000403047c25 */ /* 0x000fe2000f8e0004 */
[----:B------:R-:W-:-:S02]  /*1a680*/  SHF.R.S32.HI R0, RZ, 0x1f, R3 ;  /* 0x0000001fff007819 */ /* 0x000fc40000011403 */
[-C--:B------:R-:W-:Y:S01]  /*1a690*/  ISETP.GE.AND P1, PT, R32, R12.reuse, PT ;  /* 0x0000000c2000720c */ /* 0x080fe20003f26270 */
[----:B------:R-:W-:Y:S01]  /*1a6a0*/  IMAD.SHL.U32 R11, R8, 0x4, RZ ;  /* 0x00000004080b7824 */ /* 0x000fe200078e00ff */
[----:B------:R-:W-:Y:S01]  /*1a6b0*/  SEL R8, RZ, 0xffffffff, P0 ;  /* 0xffffffffff087807 */ /* 0x000fe20000000000 */
[----:B------:R-:W-:Y:S01]  /*1a6c0*/  IMAD R0, R0, UR4, RZ ;  /* 0x0000000400007c24 */ /* 0x000fe2000f8e02ff */
[-C--:B------:R-:W-:Y:S01]  /*1a6d0*/  ISETP.GE.AND P0, PT, R30, R12.reuse, PT ;  /* 0x0000000c1e00720c */ /* 0x080fe20003f06270 */
[----:B------:R-:W-:Y:S01]  /*1a6e0*/  IMAD R7, R9, R7, R196 ;  /* 0x0000000709077224 */ /* 0x000fe200078e02c4 */
[----:B------:R-:W-:Y:S01]  /*1a6f0*/  LOP3.LUT R6, R11, 0x4, R6, 0xe2, !PT ;  /* 0x000000040b067812 */ /* 0x000fe200078ee206 */
[----:B------:R-:W-:Y:S01]  /*1a700*/  IMAD.SHL.U32 R9, R8, 0x8, RZ ;  /* 0x0000000808097824 */ /* 0x000fe200078e00ff */
[----:B------:R-:W-:Y:S01]  /*1a710*/  SEL R8, RZ, 0xffffffff, P1 ;  /* 0xffffffffff087807 */ /* 0x000fe20000800000 */
[----:B------:R-:W-:Y:S01]  /*1a720*/  IMAD R3, R3, UR5, R0 ;  /* 0x0000000503037c24 */ /* 0x000fe2000f8e0200 */
[----:B------:R-:W-:Y:S01]  /*1a730*/  SHF.R.S32.HI R0, RZ, 0x1f, R7 ;  /* 0x0000001fff007819 */ /* 0x000fe20000011407 */
[----:B------:R-:W-:Y:S01]  /*1a740*/  ULDC.64 UR4, c[0x0][0xad8] ;  /* 0x0002b60000047ab9 */ /* 0x000fe20000000a00 */
[----:B------:R-:W-:Y:S01]  /*1a750*/  LOP3.LUT R6, R9, 0x8, R6, 0xe2, !PT ;  /* 0x0000000809067812 */ /* 0x000fe200078ee206 */
[----:B------:R-:W-:Y:S01]  /*1a760*/  IMAD.IADD R5, R5, 0x1, R3 ;  /* 0x0000000105057824 */ /* 0x000fe200078e0203 */
[----:B------:R-:W-:Y:S01]  /*1a770*/  SEL R3, RZ, 0xffffffff, P0 ;  /* 0xffffffffff037807 */ /* 0x000fe20000000000 */
[----:B------:R-:W-:Y:S01]  /*1a780*/  IMAD.SHL.U32 R9, R8, 0x10, RZ ;  /* 0x0000001008097824 */ /* 0x000fe200078e00ff */
[----:B------:R-:W-:Y:S01]  /*1a790*/  ISETP.GE.AND P0, PT, R27, R12, PT ;  /* 0x0000000c1b00720c */ /* 0x000fe20003f06270 */
[----:B------:R-:W-:Y:S01]  /*1a7a0*/  IMAD R0, R0, UR4, RZ ;  /* 0x0000000400007c24 */ /* 0x000fe2000f8e02ff */
[----:B------:R-:W-:Y:S01]  /*1a7b0*/  SHF.R.S32.HI R28, RZ, 0x1f, R28 ;  /* 0x0000001fff1c7819 */ /* 0x000fe2000001141c */
[----:B------:R-:W-:Y:S01]  /*1a7c0*/  IMAD.WIDE.U32 R4, R7, UR4, R4 ;  /* 0x0000000407047c25 */ /* 0x000fe2000f8e0004 */
[----:B------:R-:W-:-:S02]  /*1a7d0*/  LOP3.LUT R6, R9, 0x10, R6, 0xe2, !PT ;  /* 0x0000001009067812 */ /* 0x000fc400078ee206 */
[----:B------:R-:W-:Y:S01]  /*1a7e0*/  SHF.R.S32.HI R31, RZ, 0x1f, R31 ;  /* 0x0000001fff1f7819 */ /* 0x000fe2000001141f */
[----:B------:R-:W-:Y:S01]  /*1a7f0*/  IMAD.SHL.U32 R9, R3, 0x20, RZ ;  /* 0x0000002003097824 */ /* 0x000fe200078e00ff */
[----:B------:R-:W-:Y:S01]  /*1a800*/  SHF.R.S32.HI R33, RZ, 0x1f, R33 ;  /* 0x0000001fff217819 */ /* 0x000fe20000011421 */
[----:B------:R-:W-:Y:S01]  /*1a810*/  IMAD R3, R7, UR5, R0 ;  /* 0x0000000507037c24 */ /* 0x000fe2000f8e0200 */
[----:B------:R-:W-:Y:S01]  /*1a820*/  SEL R7, RZ, 0x40, P0 ;  /* 0x00000040ff077807 */ /* 0x000fe20000000000 */
[----:B------:R-:W-:Y:S01]  /*1a830*/  ULDC.64 UR4, c[0x0][0xa80] ;  /* 0x0002a00000047ab9 */ /* 0x000fe20000000a00 */
[----:B------:R-:W-:Y:S01]  /*1a840*/  ISETP.GE.AND P0, PT, R20, R21, PT ;  /* 0x000000151400720c */ /* 0x000fe20003f06270 */
[----:B------:R-:W-:Y:S01]  /*1a850*/  IMAD.IADD R3, R5, 0x1, R3 ;  /* 0x0000000105037824 */ /* 0x000fe200078e0203 */
[C---:B------:R-:W-:Y:S01]  /*1a860*/  LEA R13, P1, R4.reuse, UR4, 0x1 ;  /* 0x00000004040d7c11 */ /* 0x040fe2000f8208ff */
[----:B------:R-:W-:Y:S01]  /*1a870*/  VIADD R35, R199, 0xc0 ;  /* 0x000000c0c7237836 */ /* 0x000fe20000000000 */
[----:B------:R-:W-:Y:S01]  /*1a880*/  LOP3.LUT R6, R9, 0x20, R6, 0xe2, !PT ;  /* 0x0000002009067812 */ /* 0x000fe200078ee206 */
[C---:B------:R-:W-:Y:S01]  /*1a890*/  VIADD R37, R199.reuse, 0x80 ;  /* 0x00000080c7257836 */ /* 0x040fe20000000000 */
[----:B------:R-:W-:Y:S01]  /*1a8a0*/  LEA.HI.X R3, R4, UR5, R3, 0x1, P1 ;  /* 0x0000000504037c11 */ /* 0x000fe200088f0c03 */
[----:B------:R-:W-:Y:S01]  /*1a8b0*/  VIADD R39, R199, 0x40 ;  /* 0x00000040c7277836 */ /* 0x000fe20000000000 */
[----:B------:R-:W-:Y:S01]  /*1a8c0*/  LOP3.LUT R14, R6, R7, RZ, 0xfc, !PT ;  /* 0x00000007060e7212 */ /* 0x000fe200078efcff */
[----:B------:R0:W1:Y:S01]  /*1a8d0*/  SHFL.IDX PT, R10, R13, RZ, 0x181f ;  /* 0x00181fff0d0a7589 */ /* 0x00006200000e0000 */
[----:B------:R-:W-:-:S02]  /*1a8e0*/  SEL R5, RZ, 0x80, P2 ;  /* 0x00000080ff057807 */ /* 0x000fc40001000000 */
[----:B------:R-:W-:Y:S01]  /*1a8f0*/  SHF.R.S32.HI R35, RZ, 0x1f, R35 ;  /* 0x0000001fff237819 */ /* 0x000fe20000011423 */
[----:B------:R0:W2:Y:S01]  /*1a900*/  SHFL.IDX PT, R11, R3, RZ, 0x181f ;  /* 0x00181fff030b7589 */ /* 0x0000a200000e0000 */
[----:B------:R-:W-:Y:S02]  /*1a910*/  LOP3.LUT R15, R14, R5, RZ, 0xfc, !PT ;  /* 0x000000050e0f7212 */ /* 0x000fe400078efcff */
[----:B------:R-:W-:Y:S02]  /*1a920*/  SHF.R.S32.HI R37, RZ, 0x1f, R37 ;  /* 0x0000001fff257819 */ /* 0x000fe40000011425 */
[----:B------:R-:W-:Y:S01]  /*1a930*/  SHF.R.S32.HI R39, RZ, 0x1f, R39 ;  /* 0x0000001fff277819 */ /* 0x000fe20000011427 */
[----:B------:R-:W-:Y:S06]  /*1a940*/  @P0 BRA `(.L_x_2766) ;  /* 0x00000000007c0947 */ /* 0x000fec0003800000 */
[-C--:B------:R-:W-:Y:S02]  /*1a950*/  ISETP.GE.AND P2, PT, R38, R12.reuse, PT ;  /* 0x0000000c2600720c */ /* 0x080fe40003f46270 */
[-C--:B------:R-:W-:Y:S02]  /*1a960*/  ISETP.GE.AND P1, PT, R199, R12.reuse, PT ;  /* 0x0000000cc700720c */ /* 0x080fe40003f26270 */
[-C--:B------:R-:W-:Y:S02]  /*1a970*/  ISETP.GE.AND P5, PT, R36, R12.reuse, PT ;  /* 0x0000000c2400720c */ /* 0x080fe40003fa6270 */
[----:B------:R-:W-:-:S07]  /*1a980*/  ISETP.GE.AND P3, PT, R34, R12, PT ;  /* 0x0000000c2200720c */ /* 0x000fce0003f66270 */
[C---:B-1----:R-:W-:Y:S02]  /*1a990*/  @!P2 LEA R4, P0, R38.reuse, R10, 0x1 ;  /* 0x0000000a2604a211 */ /* 0x042fe400078008ff */
        /* <DEDUP_REMOVED lines=21> */
[----:B------:R-:W-:Y:S02]  /*1aaf0*/  @P4 LEA R10, P5, R23, R10, 0x1 ;  /* 0x0000000a170a4211 */ /* 0x000fe400078a08ff */
[-C--:B------:R-:W-:Y:S02]  /*1ab00*/  @P0 LEA.HI.X R5, R27, R11.reuse, R28, 0x1, P3 ;  /* 0x0000000b1b050211 */ /* 0x080fe400018f0c1c */
[----:B------:R-:W-:-:S03]  /*1ab10*/  @P4 LEA.HI.X R11, R23, R11, R25, 0x1, P5 ;  /* 0x0000000b170b4211 */ /* 0x000fc600028f0c19 */
[----:B------:R4:W-:Y:S04]  /*1ab20*/  @P0 ST.E.128 desc[UR40][R4.64], RZ ;  /* 0x000000ff04000985 */ /* 0x0009e8000c101d28 */
[----:B------:R4:W-:Y:S02]  /*1ab30*/  @P4 ST.E.128 desc[UR40][R10.64], RZ ;  /* 0x000000ff0a004985 */ /* 0x0009e4000c101d28 */
.L_x_2766:
[----:B------:R-:W-:Y:S05]  /*1ab40*/  BSYNC B1 ;  /* 0x0000000000017941 */ /* 0x000fea0003800000 */
.L_x_2765:
[----:B------:R-:W-:Y:S01]  /*1ab50*/  VIADD R0, R20, 0x20 ;  /* 0x0000002014007836 */ /* 0x000fe20000000000 */
[----:B--2-4-:R2:W4:Y:S04]  /*1ab60*/  SHFL.IDX PT, R11, R3, 0x1, 0x181f ;  /* 0x00381f00030b7f89 */ /* 0x01452800000e0000 */
[----:B------:R-:W-:Y:S01]  /*1ab70*/  ISETP.GE.AND P0, PT, R0, R21, PT ;  /* 0x000000150000720c */ /* 0x000fe20003f06270 */
[----:B-1----:R2:W1:-:S12]  /*1ab80*/  SHFL.IDX PT, R10, R13, 0x1, 0x181f ;  /* 0x00381f000d0a7f89 */ /* 0x00245800000e0000 */
[----:B--2---:R-:W-:Y:S05]  /*1ab90*/  @P0 BRA `(.L_x_2759) ;  /* 0x00000000007c0947 */ /* 0x004fea0003800000 */
[-C--:B------:R-:W-:Y:S02]  /*1aba0*/  ISETP.GE.AND P6, PT, R199, R12.reuse, PT ;  /* 0x0000000cc700720c */ /* 0x080fe40003fc6270 */
[-C--:B------:R-:W-:Y:S02]  /*1abb0*/  ISETP.GE.AND P5, PT, R38, R12.reuse, PT ;  /* 0x0000000c2600720c */ /* 0x080fe40003fa6270 */
[-C--:B------:R-:W-:Y:S02]  /*1abc0*/  ISETP.GE.AND P4, PT, R36, R12.reuse, PT ;  /* 0x0000000c2400720c */ /* 0x080fe40003f86270 */
[-C--:B------:R-:W-:Y:S02]  /*1abd0*/  ISETP.GE.AND P3, PT, R34, R12.reuse, PT ;  /* 0x0000000c2200720c */ /* 0x080fe40003f66270 */
[-C--:B------:R-:W-:Y:S02]  /*1abe0*/  ISETP.GE.AND P2, PT, R32, R12.reuse, PT ;  /* 0x0000000c2000720c */ /* 0x080fe40003f46270 */
[----:B------:R-:W-:-:S03]  /*1abf0*/  ISETP.GE.AND P1, PT, R30, R12, PT ;  /* 0x0000000c1e00720c */ /* 0x000fc60003f26270 */
[----:B-1--4-:R-:W-:Y:S02]  /*1ac00*/  @!P6 IMAD.WIDE R6, R199, 0x2, R10 ;  /* 0x00000002c706e825 */ /* 0x012fe400078e020a */
        /* <DEDUP_REMOVED lines=24> */
.L_x_2759:
[----:B------:R-:W-:Y:S05]  /*1ad90*/  BSYNC B0 ;  /* 0x0000000000007941 */ /* 0x000fea0003800000 */
.L_x_2752:
[----:B------:R-:W-:Y:S02]  /*1ada0*/  ULDC UR4, c[0x0][0xc3c] ;  /* 0x00030f0000047ab9 */ /* 0x000fe40000000800 */
[----:B---3--:R-:W-:-:S13]  /*1adb0*/  ISETP.GE.AND P0, PT, R83, UR4, PT ;  /* 0x0000000453007c0c */ /* 0x008fda000bf06270 */
[----:B------:R-:W-:Y:S05]  /*1adc0*/  @!P0 BRA `(.L_x_2767) ;  /* 0xfffffe6800f48947 */ /* 0x000fea000383ffff */
[----:B------:R-:W-:Y:S05]  /*1add0*/  BRA `(.L_x_2539) ;  /* 0x0000008800247947 */ /* 0x000fea0003800000 */
.L_x_2537:
        /* <DEDUP_REMOVED lines=16> */
.L_x_2768:
        /* <DEDUP_REMOVED lines=43> */
.L_x_2772:
        /* <DEDUP_REMOVED lines=37> */
.L_x_2770:
        /* <DEDUP_REMOVED lines=13> */
.L_x_2773:
        /* <DEDUP_REMOVED lines=62> */
.L_x_2774:
        /* <DEDUP_REMOVED lines=61> */
.L_x_2775:
[----:B------:R-:W-:-:S05]  /*1bc60*/  LOP3.LUT R25, RZ, R2, RZ, 0x33, !PT ;  /* 0x00000002ff197212 */ /* 0x000fca00078e33ff */
[----:B------:R-:W-:Y:S01]  /*1bc70*/  IMAD.IADD R25, R6, 0x1, R25 ;  /* 0x0000000106197824 */ /* 0x000fe200078e0219 */
[----:B------:R-:W-:Y:S06]  /*1bc80*/  BRA `(.L_x_2776) ;  /* 0x00000000000c7947 */ /* 0x000fec0003800000 */
.L_x_2771:
[----:B------:R-:W-:Y:S02]  /*1bc90*/  IMAD.MOV.U32 R25, RZ, RZ, RZ ;  /* 0x000000ffff197224 */ /* 0x000fe400078e00ff */
[----:B------:R-:W-:Y:S02]  /*1bca0*/  IMAD.U32 R24, RZ, RZ, UR6 ;  /* 0x00000006ff187e24 */ /* 0x000fe4000f8e00ff */
[----:B------:R-:W-:-:S07]  /*1bcb0*/  IMAD.MOV.U32 R26, RZ, RZ, RZ ;  /* 0x000000ffff1a7224 */ /* 0x000fce00078e00ff */
.L_x_2776:
[----:B------:R-:W-:-:S13]  /*1bcc0*/  ISETP.NE.AND P0, PT, R7, RZ, PT ;  /* 0x000000ff0700720c */ /* 0x000fda0003f05270 */
[----:B------:R-:W0:Y:S01]  /*1bcd0*/  @!P0 S2R R3, SR_CgaCtaId ;  /* 0x0000000000038919 */ /* 0x000e220000008800 */
[----:B------:R-:W-:-:S04]  /*1bce0*/  @!P0 MOV R2, 0x400 ;  /* 0x0000040000028802 */ /* 0x000fc80000000f00 */
[----:B0-----:R-:W-:-:S05]  /*1bcf0*/  @!P0 LEA R2, R3, R2, 0x18 ;  /* 0x0000000203028211 */ /* 0x001fca00078ec0ff */
[----:B------:R1:W-:Y:S01]  /*1bd00*/  @!P0 STS.128 [R2+0x28cd0], R24 ;  /* 0x028cd01802008388 */ /* 0x0003e20000000c00 */
[----:B------:R-:W-:Y:S06]  /*1bd10*/  BAR.ARV 0x5, 0x180 ;  /* 0x0146000000007b1d */ /* 0x000fec0000002000 */
.L_x_2769:
        /* <DEDUP_REMOVED lines=38> */
.L_x_2904:
[----:B------:R-:W-:Y:S05]  /*1bf80*/  YIELD ;  /* 0x0000000000007946 */ /* 0x000fea0003800000 */
[----:B------:R-:W-:Y:S01]  /*1bf90*/  ULDC.64 UR4, c[0x0][0xa28] ;  /* 0x00028a0000047ab9 */ /* 0x000fe20000000a00 */
[----:B------:R-:W-:Y:S01]  /*1bfa0*/  IMAD.MOV.U32 R33, RZ, RZ, RZ ;  /* 0x000000ffff217224 */ /* 0x000fe200078e00ff */
[----:B------:R-:W-:Y:S01]  /*1bfb0*/  ISETP.NE.U32.AND P0, PT, RZ, UR4, PT ;  /* 0x00000004ff007c0c */ /* 0x000fe2000bf05070 */
[----:B------:R-:W0:Y:S01]  /*1bfc0*/  LDC.64 R4, c[0x0][0xa00] ;  /* 0x00028000ff047b82 */ /* 0x000e220000000a00 */
[----:B------:R-:W-:Y:S02]  /*1bfd0*/  ULDC.64 UR6, c[0x0][0xa10] ;  /* 0x0002840000067ab9 */ /* 0x000fe40000000a00 */
[----:B------:R-:W-:Y:S01]  /*1bfe0*/  ISETP.NE.AND.EX P0, PT, RZ, UR5, PT, P0 ;  /* 0x00000005ff007c0c */ /* 0x000fe2000bf05300 */
[----:B------:R-:W-:-:S12]  /*1bff0*/  ULDC.64 UR4, c[0x0][0xa18] ;  /* 0x0002860000047ab9 */ /* 0x000fd80000000a00 */
[----:B--2---:R-:W2:Y:S02]  /*1c000*/  @P0 LDC.64 R2, c[0x0][0xa28] ;  /* 0x00028a00ff020b82 */ /* 0x004ea40000000a00 */
[----:B--2---:R-:W-:-:S05]  /*1c010*/  @P0 IMAD.WIDE R2, R27, 0x4, R2 ;  /* 0x000000041b020825 */ /* 0x004fca00078e0202 */
[----:B------:R2:W5:Y:S01]  /*1c020*/  @P0 LDG.E R33, desc[UR40][R2.64] ;  /* 0x0000002802210981 */ /* 0x000562000c1e1900 */
[----:B------:R-:W-:Y:S01]  /*1c030*/  ISETP.NE.U32.AND P0, PT, RZ, UR4, PT ;  /* 0x00000004ff007c0c */ /* 0x000fe2000bf05070 */
[----:B------:R-:W-:Y:S01]  /*1c040*/  IMAD.MOV.U32 R30, RZ, RZ, RZ ;  /* 0x000000ffff1e7224 */ /* 0x000fe200078e00ff */
[----:B------:R-:W-:Y:S01]  /*1c050*/  ISETP.NE.U32.AND P1, PT, RZ, UR6, PT ;  /* 0x00000006ff007c0c */ /* 0x000fe2000bf25070 */
[----:B-1----:R-:W-:Y:S01]  /*1c060*/  IMAD.MOV.U32 R0, RZ, RZ, RZ ;  /* 0x000000ffff007224 */ /* 0x002fe200078e00ff */
[----:B------:R-:W-:Y:S01]  /*1c070*/  ISETP.NE.AND.EX P2, PT, RZ, UR5, PT, P0 ;  /* 0x00000005ff007c0c */ /* 0x000fe2000bf45300 */
[----:B------:R-:W-:Y:S01]  /*1c080*/  ULDC.64 UR4, c[0x0][0xa00] ;  /* 0x0002800000047ab9 */ /* 0x000fe20000000a00 */
[----:B------:R-:W-:Y:S01]  /*1c090*/  ISETP.NE.AND.EX P1, PT, RZ, UR7, PT, P1 ;  /* 0x00000007ff007c0c */ /* 0x000fe2000bf25310 */
[----:B0-----:R-:W-:Y:S01]  /*1c0a0*/  IMAD.WIDE R4, R27, 0x4, R4 ;  /* 0x000000041b047825 */ /* 0x001fe200078e0204 */
[----:B------:R-:W-:Y:S01]  /*1c0b0*/  ISETP.NE.U32.AND P0, PT, RZ, UR4, PT ;  /* 0x00000004ff007c0c */ /* 0x000fe2000bf05070 */
[----:B--2---:R-:W0:Y:S08]  /*1c0c0*/  LDC.64 R2, c[0x0][0xa10] ;  /* 0x00028400ff027b82 */ /* 0x004e300000000a00 */
[----:B---3--:R-:W1:Y:S01]  /*1c0d0*/  @P2 LDC.64 R6, c[0x0][0xa18] ;  /* 0x00028600ff062b82 */ /* 0x008e620000000a00 */
[----:B------:R-:W-:Y:S01]  /*1c0e0*/  ULDC UR4, c[0x0][0x288] ;  /* 0x0000a20000047ab9 */ /* 0x000fe20000000800 */
[----:B------:R-:W-:Y:S01]  /*1c0f0*/  ISETP.NE.AND.EX P0, PT, RZ, UR5, PT, P0 ;  /* 0x00000005ff007c0c */ /* 0x000fe2000bf05300 */
[----:B------:R-:W-:Y:S01]  /*1c100*/  IMAD.U32 R8, RZ, RZ, UR4 ;  /* 0x00000004ff087e24 */ /* 0x000fe2000f8e00ff */
[----:B------:R-:W-:-:S11]  /*1c110*/  ULDC.64 UR4, c[0x0][0x418] ;  /* 0x0001060000047ab9 */ /* 0x000fd60000000a00 */
[----:B------:R-:W5:Y:S01]  /*1c120*/  @P0 LDG.E R30, desc[UR40][R4.64] ;  /* 0x00000028041e0981 */ /* 0x000f62000c1e1900 */
[----:B0-----:R-:W-:-:S05]  /*1c130*/  IMAD.WIDE R2, R27, 0x4, R2 ;  /* 0x000000041b027825 */ /* 0x001fca00078e0202 */
[----:B------:R-:W5:Y:S01]  /*1c140*/  @P1 LDG.E R0, desc[UR40][R2.64] ;  /* 0x0000002802001981 */ /* 0x000f62000c1e1900 */
[----:B-1----:R-:W-:-:S05]  /*1c150*/  @P2 IMAD.WIDE R6, R27, 0x4, R6 ;  /* 0x000000041b062825 */ /* 0x002fca00078e0206 */
        /* <DEDUP_REMOVED lines=8> */
[----:B0-----:R-:W-:Y:S02]  /*1c1e0*/  IMAD.U32 R6, RZ, RZ, UR5 ;  /* 0x00000005ff067e24 */ /* 0x001fe4000f8e00ff */
[----:B------:R-:W-:Y:S01]  /*1c1f0*/  IMAD.U32 R11, RZ, RZ, UR4 ;  /* 0x00000004ff0b7e24 */ /* 0x000fe2000f8e00ff */
[----:B--2---:R0:W-:Y:S01]  /*1c200*/  STL [R1], R8 ;  /* 0x0000000801007387 */ /* 0x0041e20000100800 */
[----:B------:R-:W-:Y:S01]  /*1c210*/  IMAD.MOV.U32 R14, RZ, RZ, R8 ;  /* 0x000000ffff0e7224 */ /* 0x000fe200078e0008 */
[----:B----4-:R-:W-:Y:S06]  /*1c220*/  @P2 BRA `(.L_x_2778) ;  /* 0x0000000000142947 */ /* 0x010fec0003800000 */
[----:B------:R-:W-:Y:S05]  /*1c230*/  @!P0 BRA `(.L_x_2778) ;  /* 0x0000000000108947 */ /* 0x000fea0003800000 */
[----:B0-----:R-:W2:Y:S04]  /*1c240*/  LDG.E R8, desc[UR40][R4.64] ;  /* 0x0000002804087981 */ /* 0x001ea8000c1e1900 */
[----:B------:R-:W2:Y:S02]  /*1c250*/  LDG.E R7, desc[UR40][R4.64+0x4] ;  /* 0x0000042804077981 */ /* 0x000ea4000c1e1900 */
[----:B--2---:R-:W-:-:S05]  /*1c260*/  IMAD.IADD R14, R7, 0x1, -R8 ;  /* 0x00000001070e7824 */ /* 0x004fca00078e0a08 */
[----:B------:R1:W-:Y:S02]  /*1c270*/  STL [R1], R14 ;  /* 0x0000000e01007387 */ /* 0x0003e40000100800 */
.L_x_2778:
[----:B------:R-:W-:Y:S01]  /*1c280*/  ULDC.64 UR4, c[0x0][0xa20] ;  /* 0x0002880000047ab9 */ /* 0x000fe20000000a00 */
[C---:B------:R-:W-:Y:S02]  /*1c290*/  LOP3.LUT R4, R26.reuse, 0xff000000, RZ, 0xc0, !PT ;  /* 0xff0000001a047812 */ /* 0x040fe400078ec0ff */
[----:B------:R-:W-:Y:S02]  /*1c2a0*/  ISETP.NE.U32.AND P0, PT, RZ, UR4, PT ;  /* 0x00000004ff007c0c */ /* 0x000fe4000bf05070 */
[----:B------:R-:W-:Y:S02]  /*1c2b0*/  SHF.R.U32.HI R4, RZ, 0x8, R4 ;  /* 0x00000008ff047819 */ /* 0x000fe40000011604 */
[----:B------:R-:W-:Y:S02]  /*1c2c0*/  ISETP.NE.AND.EX P0, PT, RZ, UR5, PT, P0 ;  /* 0x00000005ff007c0c */ /* 0x000fe4000bf05300 */
[C---:B------:R-:W-:Y:S02]  /*1c2d0*/  LOP3.LUT R9, R26.reuse, 0xff0000, RZ, 0xc0, !PT ;  /* 0x00ff00001a097812 */ /* 0x040fe400078ec0ff */
[----:B------:R-:W-:-:S02]  /*1c2e0*/  LOP3.LUT R17, R26, 0xffff, RZ, 0xc0, !PT ;  /* 0x0000ffff1a117812 */ /* 0x000fc400078ec0ff */
[----:B------:R-:W-:-:S07]  /*1c2f0*/  LEA.HI R9, R9, R4, RZ, 0x10 ;  /* 0x0000000409097211 */ /* 0x000fce00078f80ff */
[----:B------:R-:W-:Y:S05]  /*1c300*/  @!P0 BRA `(.L_x_2779) ;  /* 0x0000000000108947 */ /* 0x000fea0003800000 */
[----:B------:R-:W2:Y:S02]  /*1c310*/  LDC.64 R4, c[0x0][0xa20] ;  /* 0x00028800ff047b82 */ /* 0x000ea40000000a00 */
[----:B--2---:R-:W-:-:S05]  /*1c320*/  IMAD.WIDE R4, R27, 0x4, R4 ;  /* 0x000000041b047825 */ /* 0x004fca00078e0204 */
[----:B------:R2:W5:Y:S01]  /*1c330*/  LDG.E R11, desc[UR40][R4.64] ;  /* 0x00000028040b7981 */ /* 0x000562000c1e1900 */
[----:B------:R-:W-:Y:S05]  /*1c340*/  BRA `(.L_x_2780) ;  /* 0x0000000000247947 */ /* 0x000fea0003800000 */
.L_x_2779:
[----:B------:R-:W-:Y:S02]  /*1c350*/  ULDC.64 UR4, c[0x0][0xa08] ;  /* 0x0002820000047ab9 */ /* 0x000fe40000000a00 */
[----:B------:R-:W-:-:S04]  /*1c360*/  ISETP.NE.U32.AND P0, PT, RZ, UR4, PT ;  /* 0x00000004ff007c0c */ /* 0x000fc8000bf05070 */
[----:B------:R-:W-:-:S13]  /*1c370*/  ISETP.NE.AND.EX P0, PT, RZ, UR5, PT, P0 ;  /* 0x00000005ff007c0c */ /* 0x000fda000bf05300 */
[----:B------:R-:W-:Y:S05]  /*1c380*/  @!P0 BRA `(.L_x_2780) ;  /* 0x0000000000148947 */ /* 0x000fea0003800000 */
[----:B------:R-:W2:Y:S02]  /*1c390*/  LDC.64 R4, c[0x0][0xa08] ;  /* 0x00028200ff047b82 */ /* 0x000ea40000000a00 */
[----:B--2---:R-:W-:-:S05]  /*1c3a0*/  IMAD.WIDE R4, R27, 0x4, R4 ;  /* 0x000000041b047825 */ /* 0x004fca00078e0204 */
[----:B------:R-:W2:Y:S04]  /*1c3b0*/  LDG.E R11, desc[UR40][R4.64] ;  /* 0x00000028040b7981 */ /* 0x000ea8000c1e1900 */
[----:B0-----:R-:W2:Y:S02]  /*1c3c0*/  LDG.E R8, desc[UR40][R4.64+0x4] ;  /* 0x0000042804087981 */ /* 0x001ea4000c1e1900 */
[----:B--2---:R-:W-:-:S07]  /*1c3d0*/  IMAD.IADD R11, R8, 0x1, -R11 ;  /* 0x00000001080b7824 */ /* 0x004fce00078e0a0b */
.L_x_2780:
[----:B--2---:R-:W2:Y:S01]  /*1c3e0*/  @P1 LDG.E R4, desc[UR40][R2.64] ;  /* 0x0000002802041981 */ /* 0x004ea2000c1e1900 */
[----:B------:R-:W3:Y:S03]  /*1c3f0*/  LDC R5, c[0x0][0x448] ;  /* 0x00011200ff057b82 */ /* 0x000ee60000000800 */
[----:B------:R-:W2:Y:S01]  /*1c400*/  @P1 LDG.E R13, desc[UR40][R2.64+0x4] ;  /* 0x00000428020d1981 */ /* 0x000ea2000c1e1900 */
[----:B-----5:R-:W-:Y:S02]  /*1c410*/  IMAD.IADD R11, R11, 0x1, -R33 ;  /* 0x000000010b0b7824 */ /* 0x020fe400078e0a21 */
[----:B------:R-:W-:-:S04]  /*1c420*/  IMAD.SHL.U32 R31, R25, 0x40, RZ ;  /* 0x00000040191f7824 */ /* 0x000fc800078e00ff */
[----:B0-----:R-:W-:Y:S01]  /*1c430*/  VIADD R8, R31, 0x3f ;  /* 0x0000003f1f087836 */ /* 0x001fe20000000000 */
[----:B---3--:R-:W-:-:S13]  /*1c440*/  ISETP.NE.AND P2, PT, R5, 0x1, PT ;  /* 0x000000010500780c */ /* 0x008fda0003f45270 */
[----:B------:R-:W0:Y:S08]  /*1c450*/  @P2 LDC R7, c[0x0][0x44c] ;  /* 0x00011300ff072b82 */ /* 0x000e300000000800 */
[----:B------:R-:W3:Y:S01]  /*1c460*/  @P2 LDC R5, c[0x0][0x450] ;  /* 0x00011400ff052b82 */ /* 0x000ee20000000800 */
[----:B--2---:R-:W-:Y:S02]  /*1c470*/  @P1 IMAD.IADD R6, R13, 0x1, -R4 ;  /* 0x000000010d061824 */ /* 0x004fe400078e0a04 */
[----:B0-----:R-:W-:-:S04]  /*1c480*/  @P2 IMAD.HI.U32 R4, R8, R7, RZ ;  /* 0x0000000708042227 */ /* 0x001fc800078e00ff */
[----:B------:R-:W-:Y:S01]  /*1c490*/  IMAD.IADD R23, R11, 0x1, R6 ;  /* 0x000000010b177824 */ /* 0x000fe200078e0206 */
[----:B---3--:R-:W-:-:S03]  /*1c4a0*/  @P2 SHF.R.U32.HI R8, RZ, R5, R4 ;  /* 0x00000005ff082219 */ /* 0x008fc60000011604 */
[C---:B------:R-:W-:Y:S01]  /*1c4b0*/  VIADD R10, R23.reuse, 0x3f ;  /* 0x0000003f170a7836 */ /* 0x040fe20000000000 */
[----:B------:R-:W-:-:S04]  /*1c4c0*/  IADD3 R7, R23, 0x1, -R14 ;  /* 0x0000000117077810 */ /* 0x000fc80007ffe80e */
[----:B------:R-:W-:Y:S01]  /*1c4d0*/  SHF.R.S32.HI R3, RZ, 0x1f, R10 ;  /* 0x0000001fff037819 */ /* 0x000fe2000001140a */
[----:B------:R-:W-:-:S03]  /*1c4e0*/  IMAD.IADD R8, R7, 0x1, R8 ;  /* 0x0000000107087824 */ /* 0x000fc600078e0208 */
[----:B------:R-:W-:Y:S02]  /*1c4f0*/  LEA.HI R10, R3, R10, RZ, 0x6 ;  /* 0x0000000a030a7211 */ /* 0x000fe400078f30ff */
[----:B------:R-:W0:Y:S02]  /*1c500*/  LDC.64 R2, c[0x0][0x9e0] ;  /* 0x00027800ff027b82 */ /* 0x000e240000000a00 */
[----:B------:R-:W-:Y:S02]  /*1c510*/  SHF.R.S32.HI R10, RZ, 0x6, R10 ;  /* 0x00000006ff0a7819 */ /* 0x000fe4000001140a */
[----:B0-----:R-:W-:Y:S01]  /*1c520*/  ISETP.GE.AND P3, PT, R3, 0x1, PT ;  /* 0x000000010300780c */ /* 0x001fe20003f66270 */
[----:B------:R-:W-:-:S12]  /*1c530*/  IMAD.IADD R2, R8, 0x1, R2 ;  /* 0x0000000108027824 */ /* 0x000fd800078e0202 */
[----:B------:R-:W-:Y:S05]  /*1c540*/  @!P3 BRA `(.L_x_2781) ;  /* 0x000000000048b947 */ /* 0x000fea0003800000 */
        /* <DEDUP_REMOVED lines=11> */
.L_x_2783:
[----:B------:R-:W-:-:S13]  /*1c600*/  ISETP.NE.AND P0, PT, R3, 0x1, PT ;  /* 0x000000010300780c */ /* 0x000fda0003f05270 */
[----:B------:R-:W0:Y:S02]  /*1c610*/  @P0 LDC.64 R4, c[0x0][0x9e8] ;  /* 0x00027a00ff040b82 */ /* 0x000e240000000a00 */
[----:B0-----:R-:W-:-:S05]  /*1c620*/  @P0 IMAD.HI.U32 R4, R12, R4, RZ ;  /* 0x000000040c040227 */ /* 0x001fca00078e00ff */
[----:B------:R-:W-:-:S07]  /*1c630*/  @P0 SHF.R.U32.HI R12, RZ, R5, R4 ;  /* 0x00000005ff0c0219 */ /* 0x000fce0000011604 */
.L_x_2784:
[----:B------:R-:W-:Y:S05]  /*1c640*/  BSYNC B0 ;  /* 0x0000000000007941 */ /* 0x000fea0003800000 */
.L_x_2782:
[----:B------:R-:W-:-:S05]  /*1c650*/  IMAD R12, R12, R3, R3 ;  /* 0x000000030c0c7224 */ /* 0x000fca00078e0203 */
[----:B------:R-:W-:-:S07]  /*1c660*/  VIMNMX R2, R2, R12, PT ;  /* 0x0000000c02027248 */ /* 0x000fce0003fe0100 */
.L_x_2781:
[----:B------:R-:W0:Y:S01]  /*1c670*/  @P2 LDC R8, c[0x0][0x44c] ;  /* 0x00011300ff082b82 */ /* 0x000e220000000800 */
[----:B------:R-:W-:Y:S01]  /*1c680*/  VIADD R2, R2, 0x3f ;  /* 0x0000003f02027836 */ /* 0x000fe20000000000 */
[----:B------:R-:W-:Y:S01]  /*1c690*/  ULDC UR4, c[0x0][0x9dc] ;  /* 0x0002770000047ab9 */ /* 0x000fe20000000800 */
[----:B------:R-:W-:-:S05]  /*1c6a0*/  IMAD.MOV.U32 R4, RZ, RZ, R31 ;  /* 0x000000ffff047224 */ /* 0x000fca00078e001f */
[----:B------:R-:W2:Y:S01]  /*1c6b0*/  @P2 LDC R5, c[0x0][0x450] ;  /* 0x00011400ff052b82 */ /* 0x000ea20000000800 */
[----:B0-----:R-:W-:-:S05]  /*1c6c0*/  @P2 IMAD.HI.U32 R8, R31, R8, RZ ;  /* 0x000000081f082227 */ /* 0x001fca00078e00ff */
[----:B--2---:R-:W-:Y:S01]  /*1c6d0*/  @P2 SHF.R.U32.HI R4, RZ, R5, R8 ;  /* 0x00000005ff042219 */ /* 0x004fe20000011608 */
[----:B------:R-:W-:Y:S01]  /*1c6e0*/  IMAD.IADD R8, R23, 0x1, -R14 ;  /* 0x0000000117087824 */ /* 0x000fe200078e0a0e */
[----:B------:R-:W-:-:S03]  /*1c6f0*/  SHF.R.S32.HI R5, RZ, 0x1f, R2 ;  /* 0x0000001fff057819 */ /* 0x000fc60000011402 */
[----:B------:R-:W-:Y:S01]  /*1c700*/  IMAD.IADD R13, R8, 0x1, R4 ;  /* 0x00000001080d7824 */ /* 0x000fe200078e0204 */
[----:B------:R-:W-:-:S03]  /*1c710*/  LEA.HI R5, R5, R2, RZ, 0x6 ;  /* 0x0000000205057211 */ /* 0x000fc600078f30ff */
[----:B------:R-:W-:Y:S01]  /*1c720*/  VIADD R2, R13, -UR4 ;  /* 0x800000040d027c36 */ /* 0x000fe20008000000 */
        /* <DEDUP_REMOVED lines=13> */
.L_x_2787:
[----:B------:R-:W-:-:S13]  /*1c800*/  ISETP.NE.AND P0, PT, R3, 0x1, PT ;  /* 0x000000010300780c */ /* 0x000fda0003f05270 */
[----:B------:R-:W0:Y:S02]  /*1c810*/  @P0 LDC.64 R4, c[0x0][0x9e8] ;  /* 0x00027a00ff040b82 */ /* 0x000e240000000a00 */
[----:B0-----:R-:W-:-:S05]  /*1c820*/  @P0 IMAD.HI.U32 R4, R13, R4, RZ ;  /* 0x000000040d040227 */ /* 0x001fca00078e00ff */
[----:B------:R-:W-:-:S07]  /*1c830*/  @P0 SHF.R.U32.HI R13, RZ, R5, R4 ;  /* 0x00000005ff0d0219 */ /* 0x000fce0000011604 */
.L_x_2788:
[----:B------:R-:W-:Y:S05]  /*1c840*/  BSYNC B0 ;  /* 0x0000000000007941 */ /* 0x000fea0003800000 */
.L_x_2786:
[----:B------:R-:W-:-:S05]  /*1c850*/  IMAD R3, R13, R3, RZ ;  /* 0x000000030d037224 */ /* 0x000fca00078e02ff */
[----:B------:R-:W-:-:S07]  /*1c860*/  VIMNMX R2, R2, R3, !PT ;  /* 0x0000000302027248 */ /* 0x000fce0007fe0100 */
.L_x_2785:
[----:B------:R-:W-:Y:S01]  /*1c870*/  SHF.R.S32.HI R3, RZ, 0x1f, R2 ;  /* 0x0000001fff037819 */ /* 0x000fe20000011402 */
[----:B------:R-:W-:Y:S01]  /*1c880*/  BSSY B0, `(.L_x_2789) ;  /* 0x0000026000007945 */ /* 0x000fe20003800000 */
[----:B------:R-:W-:Y:S01]  /*1c890*/  LOP3.LUT R32, R9, 0xff, RZ, 0xc0, !PT ;  /* 0x000000ff09207812 */ /* 0x000fe200078ec0ff */
[----:B------:R-:W-:Y:S01]  /*1c8a0*/  IMAD.MOV.U32 R15, RZ, RZ, RZ ;  /* 0x000000ffff0f7224 */ /* 0x000fe200078e00ff */
[----:B------:R-:W-:Y:S02]  /*1c8b0*/  LEA.HI R3, R3, R2, RZ, 0x6 ;  /* 0x0000000203037211 */ /* 0x000fe400078f30ff */
[----:B------:R-:W-:Y:S02]  /*1c8c0*/  SHF.R.U32.HI R4, RZ, 0x10, R9 ;  /* 0x00000010ff047819 */ /* 0x000fe40000011609 */
[----:B------:R-:W-:-:S04]  /*1c8d0*/  SHF.R.S32.HI R3, RZ, 0x6, R3 ;  /* 0x00000006ff037819 */ /* 0x000fc80000011403 */
[----:B------:R-:W-:-:S04]  /*1c8e0*/  VIMNMX R5, RZ, R3, !PT ;  /* 0x00000003ff057248 */ /* 0x000fc80007fe0100 */
[----:B------:R-:W-:-:S13]  /*1c8f0*/  ISETP.GT.AND P0, PT, R12, R5, PT ;  /* 0x000000050c00720c */ /* 0x000fda0003f04270 */
[----:B------:R-:W-:Y:S05]  /*1c900*/  @!P0 BRA `(.L_x_2790) ;  /* 0x0000000000748947 */ /* 0x000fea0003800000 */
[----:B------:R-:W-:Y:S01]  /*1c910*/  ISETP.NE.AND P0, PT, R4, RZ, PT ;  /* 0x000000ff0400720c */ /* 0x000fe20003f05270 */
[----:B------:R-:W-:-:S03]  /*1c920*/  ULDC UR4, c[0x0][0x9f0] ;  /* 0x00027c0000047ab9 */ /* 0x000fc60000000800 */
[----:B------:R-:W-:-:S04]  /*1c930*/  SEL R9, R4, UR4, P0 ;  /* 0x0000000404097c07 */ /* 0x000fc80008000000 */
[----:B-1----:R-:W-:Y:S02]  /*1c940*/  IABS R14, R9 ;  /* 0x00000009000e7213 */ /* 0x002fe40000000000 */
[----:B------:R-:W-:Y:S02]  /*1c950*/  IADD3 R13, R9, -0x1, R12 ;  /* 0xffffffff090d7810 */ /* 0x000fe40007ffe00c */
[----:B------:R-:W0:Y:S03]  /*1c960*/  I2F.RP R2, R14 ;  /* 0x0000000e00027306 */ /* 0x000e260000209400 */
[----:B------:R-:W-:-:S05]  /*1c970*/  IMAD.IADD R13, R13, 0x1, -R5 ;  /* 0x000000010d0d7824 */ /* 0x000fca00078e0a05 */
        /* <DEDUP_REMOVED lines=22> */
.L_x_2790:
[----:B------:R-:W-:Y:S05]  /*1cae0*/  BSYNC B0 ;  /* 0x0000000000007941 */ /* 0x000fea0003800000 */
.L_x_2789:
[-C--:B------:R-:W-:Y:S01]  /*1caf0*/  IMAD R5, R32, R15.reuse, R5 ;  /* 0x0000000f20057224 */ /* 0x080fe200078e0205 */
[----:B------:R-:W-:Y:S04]  /*1cb00*/  BSSY B0, `(.L_x_2791) ;  /* 0x00001a8000007945 */ /* 0x000fe80003800000 */
        /* <DEDUP_REMOVED lines=21> */
[----:B-1----:R0:W1:Y:S02]  /*1cc60*/  SHFL.IDX PT, R14, R2, RZ, 0x1f ;  /* 0x00001fff020e7589 */ /* 0x00206400000e0000 */
.L_x_2959:
[----:B-1----:R-:W-:Y:S02]  /*1cc70*/  ISETP.NE.AND P0, PT, R14, RZ, PT ;  /* 0x000000ff0e00720c */ /* 0x002fe40003f05270 */
[----:B------:R-:W-:-:S11]  /*1cc80*/  PLOP3.LUT P6, PT, PT, PT, PT, 0x8, 0x0 ;  /* 0x000000000000781c */ /* 0x000fd60003fce170 */
[----:B------:R-:W-:Y:S05]  /*1cc90*/  @P0 BRA `(.L_x_2794) ;  /* 0x00000000000c0947 */ /* 0x000fea0003800000 */
[----:B------:R-:W-:-:S03]  /*1cca0*/  UMOV UR4, 0xffffffff ;  /* 0xffffffff00047882 */ /* 0x000fc60000000000 */
[----:B------:R-:W-:Y:S05]  /*1ccb0*/  BRA.DIV UR4, `(.L_x_2795) ;  /* 0x0000007e040c7947 */ /* 0x000fea000b800000 */
[----:B------:R-:W-:-:S13]  /*1ccc0*/  ELECT P6, URZ, PT ;  /* 0x00000000003f782f */ /* 0x000fda00038c0000 */
.L_x_2794:
        /* <DEDUP_REMOVED lines=9> */
.L_x_2962:
[----:B------:R-:W-:Y:S05]  /*1cd60*/  BSYNC B1 ;  /* 0x0000000000017941 */ /* 0x000fea0003800000 */
.L_x_2796:
[----:B------:R-:W-:Y:S04]  /*1cd70*/  BSSY B1, `(.L_x_2798) ;  /* 0x00000b7000017945 */ /* 0x000fe80003800000 */
[----:B------:R-:W-:Y:S05]  /*1cd80*/  @!P6 BRA `(.L_x_2799) ;  /* 0x0000000800d4e947 */ /* 0x000fea0003800000 */
[----:B------:R-:W-:Y:S01]  /*1cd90*/  IMAD R11, R19, 0x8, R18 ;  /* 0x00000008130b7824 */ /* 0x000fe200078e0212 */
[----:B0-----:R-:W-:Y:S01]  /*1cda0*/  SHF.L.U32 R2, R29, 0x1f, RZ ;  /* 0x0000001f1d027819 */ /* 0x001fe200000006ff */
[----:B------:R-:W0:Y:S01]  /*1cdb0*/  S2R R3, SR_TID.X ;  /* 0x0000000000037919 */ /* 0x000e220000002100 */
[----:B------:R-:W-:Y:S02]  /*1cdc0*/  BSSY B2, `(.L_x_2800) ;  /* 0x0000005000027945 */ /* 0x000fe40003800000 */
[----:B------:R-:W1:Y:S01]  /*1cdd0*/  SYNCS.PHASECHK.TRANS64.TRYWAIT P0, [R11+URZ+0x28ca0], R2 ;  /* 0x028ca0020b0075a7 */ /* 0x000e62000800017f */
[----:B0-----:R-:W-:-:S04]  /*1cde0*/  LOP3.LUT R3, R3, 0x7f, RZ, 0xc0, !PT ;  /* 0x0000007f03037812 */ /* 0x001fc800078ec0ff */
[----:B------:R-:W-:Y:S01]  /*1cdf0*/  ISETP.NE.AND P1, PT, R3, RZ, PT ;  /* 0x000000ff0300720c */ /* 0x000fe20003f25270 */
[----:B-1----:R-:W-:-:S12]  /*1ce00*/  @!P0 BRA `(.L_x_2801) ;  /* 0x0000007800ec8947 */ /* 0x002fd80003800000 */
.L_x_2963:
[----:B------:R-:W-:Y:S05]  /*1ce10*/  BSYNC B2 ;  /* 0x0000000000027941 */ /* 0x000fea0003800000 */
.L_x_2800:
        /* <DEDUP_REMOVED lines=9> */
.L_x_2803:
[----:B------:R-:W-:Y:S05]  /*1ceb0*/  BSYNC B2 ;  /* 0x0000000000027941 */ /* 0x000fea0003800000 */
.L_x_2802:
        /* <DEDUP_REMOVED lines=12> */
.L_x_2804:
        /* <DEDUP_REMOVED lines=13> */
.L_x_2964:
[----:B------:R-:W-:Y:S05]  /*1d050*/  BSYNC B2 ;  /* 0x0000000000027941 */ /* 0x000fea0003800000 */
.L_x_2805:
        /* <DEDUP_REMOVED lines=11> */
.L_x_2808:
[----:B------:R-:W-:Y:S05]  /*1d110*/  BSYNC B2 ;  /* 0x0000000000027941 */ /* 0x000fea0003800000 */
.L_x_2807:
        /* <DEDUP_REMOVED lines=9> */
.L_x_2809:
        /* <DEDUP_REMOVED lines=15> */
.L_x_2810:
        /* <DEDUP_REMOVED lines=15> */
.L_x_2811:
        /* <DEDUP_REMOVED lines=15> */
.L_x_2812:
        /* <DEDUP_REMOVED lines=15> */
.L_x_2813:
        /* <DEDUP_REMOVED lines=15> */
.L_x_2814:
        /* <DEDUP_REMOVED lines=15> */
.L_x_2815:
        /* <DEDUP_REMOVED lines=15> */
.L_x_2816:
        /* <DEDUP_REMOVED lines=10> */
.L_x_2799:
[----:B------:R-:W-:Y:S05]  /*1d8e0*/  BSYNC B1 ;  /* 0x0000000000017941 */ /* 0x000fea0003800000 */
.L_x_2798:
[----:B------:R-:W-:Y:S01]  /*1d8f0*/  VIADD R12, R9, 0xfffffffe ;  /* 0xfffffffe090c7836 */ /* 0x000fe20000000000 */
[----:B------:R-:W-:Y:S01]  /*1d900*/  PLOP3.LUT P0, PT, PT, PT, PT, 0x8, 0x0 ;  /* 0x000000000000781c */ /* 0x000fe20003f0e170 */
[----:B------:R-:W-:-:S03]  /*1d910*/  VIADD R19, R19, 0x1 ;  /* 0x0000000113137836 */ /* 0x000fc60000000000 */
[----:B------:R-:W-:Y:S02]  /*1d920*/  ISETP.GE.AND P2, PT, R12, R6, PT ;  /* 0x000000060c00720c */ /* 0x000fe40003f46270 */
[----:B------:R-:W-:-:S04]  /*1d930*/  ISETP.NE.AND P1, PT, R19, 0x2, PT ;  /* 0x000000021300780c */ /* 0x000fc80003f25270 */
[----:B0-----:R-:W-:Y:S02]  /*1d940*/  SEL R2, RZ, 0x1, P1 ;  /* 0x00000001ff027807 */ /* 0x001fe40000800000 */
[----:B------:R-:W-:Y:S02]  /*1d950*/  SEL R19, R19, RZ, P1 ;  /* 0x000000ff13137207 */ /* 0x000fe40000800000 */
[----:B------:R-:W-:-:S03]  /*1d960*/  LOP3.LUT R29, R29, R2, RZ, 0x3c, !PT ;  /* 0x000000021d1d7212 */ /* 0x000fc600078e3cff */
[----:B------:R-:W-:Y:S05]  /*1d970*/  @!P2 BRA `(.L_x_2792) ;  /* 0x0000000c0000a947 */ /* 0x000fea0003800000 */
.L_x_2836:
[----:B------:R-:W-:Y:S05]  /*1d980*/  YIELD ;  /* 0x0000000000007946 */ /* 0x000fea0003800000 */
[----:B------:R-:W-:Y:S04]  /*1d990*/  BSSY B1, `(.L_x_2817) ;  /* 0x00000b6000017945 */ /* 0x000fe80003800000 */
[----:B------:R-:W-:Y:S05]  /*1d9a0*/  @!P6 BRA `(.L_x_2818) ;  /* 0x0000000800d0e947 */ /* 0x000fea0003800000 */
[----:B------:R-:W-:Y:S01]  /*1d9b0*/  IMAD R11, R19, 0x8, R18 ;  /* 0x00000008130b7824 */ /* 0x000fe200078e0212 */
[----:B------:R-:W-:Y:S01]  /*1d9c0*/  SHF.L.U32 R2, R29, 0x1f, RZ ;  /* 0x0000001f1d027819 */ /* 0x000fe200000006ff */
[----:B------:R-:W0:Y:S01]  /*1d9d0*/  S2R R3, SR_TID.X ;  /* 0x0000000000037919 */ /* 0x000e220000002100 */
[----:B------:R-:W-:Y:S02]  /*1d9e0*/  BSSY B2, `(.L_x_2819) ;  /* 0x0000005000027945 */ /* 0x000fe40003800000 */
[----:B------:R-:W1:Y:S01]  /*1d9f0*/  SYNCS.PHASECHK.TRANS64.TRYWAIT P1, [R11+URZ+0x28ca0], R2 ;  /* 0x028ca0020b0075a7 */ /* 0x000e62000802017f */
[----:B0-----:R-:W-:-:S04]  /*1da00*/  LOP3.LUT R3, R3, 0x7f, RZ, 0xc0, !PT ;  /* 0x0000007f03037812 */ /* 0x001fc800078ec0ff */
[----:B------:R-:W-:Y:S01]  /*1da10*/  ISETP.NE.AND P2, PT, R3, RZ, PT ;  /* 0x000000ff0300720c */ /* 0x000fe20003f45270 */
[----:B-1----:R-:W-:-:S12]  /*1da20*/  @!P1 BRA `(.L_x_2820) ;  /* 0x00000070000c9947 */ /* 0x002fd80003800000 */
.L_x_2965:
[----:B------:R-:W-:Y:S05]  /*1da30*/  BSYNC B2 ;  /* 0x0000000000027941 */ /* 0x000fea0003800000 */
.L_x_2819:
        /* <DEDUP_REMOVED lines=9> */
.L_x_2822:
[----:B------:R-:W-:Y:S05]  /*1dad0*/  BSYNC B2 ;  /* 0x0000000000027941 */ /* 0x000fea0003800000 */
.L_x_2821:
        /* <DEDUP_REMOVED lines=11> */
.L_x_2823:
        /* <DEDUP_REMOVED lines=13> */
.L_x_2966:
[----:B------:R-:W-:Y:S05]  /*1dc60*/  BSYNC B2 ;  /* 0x0000000000027941 */ /* 0x000fea0003800000 */
.L_x_2824:
        /* <DEDUP_REMOVED lines=11> */
.L_x_2827:
[----:B------:R-:W-:Y:S05]  /*1dd20*/  BSYNC B2 ;  /* 0x0000000000027941 */ /* 0x000fea0003800000 */
.L_x_2826:
[----:B------:R-:W-:Y:S01]  /*1dd30*/  R2UR UR6, R2 ;  /* 0x00000000020672ca */ /* 0x000fe200000e0000 */
[----:B------:R-:W-:Y:S01]  /*1dd40*/  UIADD3 UR4, UP0, UR42, 0x670, URZ ;  /* 0x000006702a047890 */ /* 0x000fe2000ff1e03f */
[----:B------:R-:W-:Y:S01]  /*1dd50*/  R2UR UR7, R3 ;  /* 0x00000000030772ca */ /* 0x000fe200000e0000 */
[----:B------:R-:W-:Y:S01]  /*1dd60*/  VIADD R11, R11, 0x28cb0 ;  /* 0x00028cb00b0b7836 */ /* 0x000fe20000000000 */
[----:B------:R-:W-:Y:S01]  /*1dd70*/  R2UR UR10, R9 ;  /* 0x00000000090a72ca */ /* 0x000fe200000e0000 */
[----:B------:R-:W-:Y:S01]  /*1dd80*/  IMAD R9, R19, 0x10000, R18 ;  /* 0x0001000013097824 */ /* 0x000fe200078e0212 */
[----:B------:R-:W-:Y:S01]  /*1dd90*/  PLOP3.LUT P1, PT, PT, PT, PT, 0x80, 0x0 ;  /* 0x000000000000781c */ /* 0x000fe20003f2f070 */
[----:B------:R-:W-:Y:S02]  /*1dda0*/  UIADD3.X UR5, URZ, UR43, URZ, UP0, !UPT ;  /* 0x0000002b3f057290 */ /* 0x000fe400087fe43f */
[----:B------:R-:W-:-:S10]  /*1ddb0*/  VIADD R14, R9, 0x400 ;  /* 0x00000400090e7836 */ /* 0x000fd40000000000 */
.L_x_2828:
        /* <DEDUP_REMOVED lines=15> */
.L_x_2829:
        /* <DEDUP_REMOVED lines=15> */
.L_x_2830:
        /* <DEDUP_REMOVED lines=15> */
.L_x_2831:
        /* <DEDUP_REMOVED lines=15> */
.L_x_2832:
        /* <DEDUP_REMOVED lines=15> */
.L_x_2833:
        /* <DEDUP_REMOVED lines=15> */
.L_x_2834:
        /* <DEDUP_REMOVED lines=15> */
.L_x_2835:
        /* <DEDUP_REMOVED lines=10> */
.L_x_2818:
[----:B------:R-:W-:Y:S05]  /*1e4f0*/  BSYNC B1 ;  /* 0x0000000000017941 */ /* 0x000fea0003800000 */
.L_x_2817:
[C---:B------:R-:W-:Y:S01]  /*1e500*/  ISETP.GT.AND P2, PT, R12.reuse, R6, PT ;  /* 0x000000060c00720c */ /* 0x040fe20003f44270 */
[----:B------:R-:W-:Y:S02]  /*1e510*/  VIADD R19, R19, 0x1 ;  /* 0x0000000113137836 */ /* 0x000fe40000000000 */
[----:B------:R-:W-:-:S03]  /*1e520*/  VIADD R12, R12, 0xffffffff ;  /* 0xffffffff0c0c7836 */ /* 0x000fc60000000000 */
[----:B------:R-:W-:-:S04]  /*1e530*/  ISETP.NE.AND P1, PT, R19, 0x2, PT ;  /* 0x000000021300780c */ /* 0x000fc80003f25270 */
[----:B------:R-:W-:Y:S02]  /*1e540*/  SEL R2, RZ, 0x1, P1 ;  /* 0x00000001ff027807 */ /* 0x000fe40000800000 */
[----:B------:R-:W-:Y:S02]  /*1e550*/  SEL R19, R19, RZ, P1 ;  /* 0x000000ff13137207 */ /* 0x000fe40000800000 */
[----:B------:R-:W-:Y:S01]  /*1e560*/  LOP3.LUT R29, R29, R2, RZ, 0x3c, !PT ;  /* 0x000000021d1d7212 */ /* 0x000fe200078e3cff */
[----:B------:R-:W-:Y:S06]  /*1e570*/  @P2 BRA `(.L_x_2836) ;  /* 0xfffffff400002947 */ /* 0x000fec000383ffff */
.L_x_2792:
[----:B------:R-:W-:Y:S05]  /*1e580*/  BSYNC B0 ;  /* 0x0000000000007941 */ /* 0x000fea0003800000 */
.L_x_2791:
[----:B------:R-:W0:Y:S01]  /*1e590*/  LDC R0, c[0x0][0x448] ;  /* 0x00011200ff007b82 */ /* 0x000e220000000800 */
[----:B------:R-:W-:Y:S01]  /*1e5a0*/  VIADD R2, R31, 0x3f ;  /* 0x0000003f1f027836 */ /* 0x000fe20000000000 */
[----:B------:R-:W-:Y:S06]  /*1e5b0*/  @!P0 WARPSYNC.ALL ;  /* 0x0000000000008948 */ /* 0x000fec0003800000 */
[----:B------:R-:W-:Y:S01]  /*1e5c0*/  @!P0 BAR.SYNC.DEFER_BLOCKING 0xc, 0x180 ;  /* 0x0306000000008b1d */ /* 0x000fe20000010000 */
[----:B0-----:R-:W-:-:S13]  /*1e5d0*/  ISETP.NE.AND P1, PT, R0, 0x1, PT ;  /* 0x000000010000780c */ /* 0x001fda0003f25270 */
[----:B------:R-:W0:Y:S08]  /*1e5e0*/  @P1 LDC R3, c[0x0][0x44c] ;  /* 0x00011300ff031b82 */ /* 0x000e300000000800 */
[----:B------:R-:W2:Y:S01]  /*1e5f0*/  @P1 LDC R0, c[0x0][0x450] ;  /* 0x00011400ff001b82 */ /* 0x000ea20000000800 */
[----:B0-----:R-:W-:-:S05]  /*1e600*/  @P1 IMAD.HI.U32 R3, R2, R3, RZ ;  /* 0x0000000302031227 */ /* 0x001fca00078e00ff */
[----:B--2---:R-:W-:-:S05]  /*1e610*/  @P1 SHF.R.U32.HI R2, RZ, R0, R3 ;  /* 0x00000000ff021219 */ /* 0x004fca0000011603 */
[----:B------:R-:W-:Y:S02]  /*1e620*/  IMAD.IADD R0, R7, 0x1, R2 ;  /* 0x0000000107007824 */ /* 0x000fe400078e0202 */
[----:B------:R-:W0:Y:S02]  /*1e630*/  LDC.64 R2, c[0x0][0x9e0] ;  /* 0x00027800ff027b82 */ /* 0x000e240000000a00 */
        /* <DEDUP_REMOVED lines=14> */
.L_x_2839:
[----:B------:R-:W-:-:S13]  /*1e720*/  ISETP.NE.AND P0, PT, R3, 0x1, PT ;  /* 0x000000010300780c */ /* 0x000fda0003f05270 */
[----:B------:R-:W0:Y:S02]  /*1e730*/  @P0 LDC.64 R6, c[0x0][0x9e8] ;  /* 0x00027a00ff060b82 */ /* 0x000e240000000a00 */
[----:B0-----:R-:W-:-:S05]  /*1e740*/  @P0 IMAD.HI.U32 R6, R5, R6, RZ ;  /* 0x0000000605060227 */ /* 0x001fca00078e00ff */
[----:B------:R-:W-:-:S07]  /*1e750*/  @P0 SHF.R.U32.HI R5, RZ, R7, R6 ;  /* 0x00000007ff050219 */ /* 0x000fce0000011606 */
.L_x_2840:
[----:B------:R-:W-:Y:S05]  /*1e760*/  BSYNC B0 ;  /* 0x0000000000007941 */ /* 0x000fea0003800000 */
.L_x_2838:
[----:B------:R-:W-:-:S05]  /*1e770*/  IMAD R5, R5, R3, R3 ;  /* 0x0000000305057224 */ /* 0x000fca00078e0203 */
[----:B------:R-:W-:-:S07]  /*1e780*/  VIMNMX R2, R2, R5, PT ;  /* 0x0000000502027248 */ /* 0x000fce0003fe0100 */
.L_x_2837:
[----:B------:R-:W-:Y:S01]  /*1e790*/  VIADD R2, R2, 0x3f ;  /* 0x0000003f02027836 */ /* 0x000fe20000000000 */
[----:B------:R-:W0:Y:S01]  /*1e7a0*/  @P1 LDC R0, c[0x0][0x450] ;  /* 0x00011400ff001b82 */ /* 0x000e220000000800 */
[----:B------:R-:W-:-:S03]  /*1e7b0*/  ULDC UR4, c[0x0][0x9dc] ;  /* 0x0002770000047ab9 */ /* 0x000fc60000000800 */
[----:B------:R-:W-:-:S04]  /*1e7c0*/  SHF.R.S32.HI R5, RZ, 0x1f, R2 ;  /* 0x0000001fff057819 */ /* 0x000fc80000011402 */
[----:B------:R-:W-:Y:S02]  /*1e7d0*/  LEA.HI R5, R5, R2, RZ, 0x6 ;  /* 0x0000000205057211 */ /* 0x000fe400078f30ff */
[----:B------:R-:W2:Y:S02]  /*1e7e0*/  @P1 LDC R2, c[0x0][0x44c] ;  /* 0x00011300ff021b82 */ /* 0x000ea40000000800 */
[----:B------:R-:W-:-:S04]  /*1e7f0*/  SHF.R.S32.HI R5, RZ, 0x6, R5 ;  /* 0x00000006ff057819 */ /* 0x000fc80000011405 */
[----:B------:R-:W-:Y:S01]  /*1e800*/  VIMNMX R10, R10, R5, PT ;  /* 0x000000050a0a7248 */ /* 0x000fe20003fe0100 */
[----:B------:R-:W-:Y:S02]  /*1e810*/  IMAD.MOV.U32 R5, RZ, RZ, R31 ;  /* 0x000000ffff057224 */ /* 0x000fe400078e001f */
[----:B--2---:R-:W-:-:S05]  /*1e820*/  @P1 IMAD.HI.U32 R2, R31, R2, RZ ;  /* 0x000000021f021227 */ /* 0x004fca00078e00ff */
[----:B0-----:R-:W-:-:S05]  /*1e830*/  @P1 SHF.R.U32.HI R5, RZ, R0, R2 ;  /* 0x00000000ff051219 */ /* 0x001fca0000011602 */
        /* <DEDUP_REMOVED lines=13> */
.L_x_2843:
[----:B------:R-:W-:-:S13]  /*1e910*/  ISETP.NE.AND P0, PT, R3, 0x1, PT ;  /* 0x000000010300780c */ /* 0x000fda0003f05270 */
[----:B------:R-:W0:Y:S02]  /*1e920*/  @P0 LDC.64 R6, c[0x0][0x9e8] ;  /* 0x00027a00ff060b82 */ /* 0x000e240000000a00 */
[----:B0-----:R-:W-:-:S05]  /*1e930*/  @P0 IMAD.HI.U32 R6, R2, R6, RZ ;  /* 0x0000000602060227 */ /* 0x001fca00078e00ff */
[----:B------:R-:W-:-:S07]  /*1e940*/  @P0 SHF.R.U32.HI R2, RZ, R7, R6 ;  /* 0x00000007ff020219 */ /* 0x000fce0000011606 */
.L_x_2844:
[----:B------:R-:W-:Y:S05]  /*1e950*/  BSYNC B0 ;  /* 0x0000000000007941 */ /* 0x000fea0003800000 */
.L_x_2842:
[----:B------:R-:W-:-:S05]  /*1e960*/  IMAD R3, R2, R3, RZ ;  /* 0x0000000302037224 */ /* 0x000fca00078e02ff */
[----:B------:R-:W-:-:S07]  /*1e970*/  VIMNMX R0, R0, R3, !PT ;  /* 0x0000000300007248 */ /* 0x000fce0007fe0100 */
.L_x_2841:
[----:B------:R-:W-:Y:S01]  /*1e980*/  ISETP.NE.AND P1, PT, R4, RZ, PT ;  /* 0x000000ff0400720c */ /* 0x000fe20003f25270 */
[----:B------:R-:W-:Y:S01]  /*1e990*/  BSSY B0, `(.L_x_2845) ;  /* 0x0000024000007945 */ /* 0x000fe20003800000 */
[----:B------:R-:W-:-:S04]  /*1e9a0*/  SHF.R.S32.HI R3, RZ, 0x1f, R0 ;  /* 0x0000001fff037819 */ /* 0x000fc80000011400 */
[----:B------:R-:W-:-:S04]  /*1e9b0*/  LEA.HI R3, R3, R0, RZ, 0x6 ;  /* 0x0000000003037211 */ /* 0x000fc800078f30ff */
[----:B------:R-:W-:Y:S01]  /*1e9c0*/  SHF.R.S32.HI R0, RZ, 0x6, R3 ;  /* 0x00000006ff007819 */ /* 0x000fe20000011403 */
[----:B------:R-:W-:Y:S02]  /*1e9d0*/  IMAD.MOV.U32 R3, RZ, RZ, RZ ;  /* 0x000000ffff037224 */ /* 0x000fe400078e00ff */
[----:B------:R-:W0:Y:S01]  /*1e9e0*/  @!P1 LDC R4, c[0x0][0x9f0] ;  /* 0x00027c00ff049b82 */ /* 0x000e220000000800 */
[----:B------:R-:W-:-:S04]  /*1e9f0*/  VIMNMX R0, RZ, R0, !PT ;  /* 0x00000000ff007248 */ /* 0x000fc80007fe0100 */
[----:B------:R-:W-:-:S13]  /*1ea00*/  ISETP.GT.AND P0, PT, R10, R0, PT ;  /* 0x000000000a00720c */ /* 0x000fda0003f04270 */
[----:B------:R-:W-:Y:S05]  /*1ea10*/  @!P0 BRA `(.L_x_2846) ;  /* 0x00000000006c8947 */ /* 0x000fea0003800000 */
[-C--:B0-----:R-:W-:Y:S02]  /*1ea20*/  IABS R5, R4.reuse ;  /* 0x0000000400057213 */ /* 0x081fe40000000000 */
[----:B------:R-:W-:Y:S02]  /*1ea30*/  IABS R7, R4 ;  /* 0x0000000400077213 */ /* 0x000fe40000000000 */
[----:B------:R-:W0:Y:S03]  /*1ea40*/  I2F.RP R8, R5 ;  /* 0x0000000500087306 */ /* 0x000e260000209400 */
[----:B------:R-:W-:-:S05]  /*1ea50*/  IMAD.MOV R7, RZ, RZ, -R7 ;  /* 0x000000ffff077224 */ /* 0x000fca00078e0a07 */
[----:B0-----:R-:W0:Y:S02]  /*1ea60*/  MUFU.RCP R8, R8 ;  /* 0x0000000800087308 */ /* 0x001e240000001000 */
[----:B0-----:R-:W-:-:S06]  /*1ea70*/  VIADD R9, R8, 0xffffffe ;  /* 0x0ffffffe08097836 */ /* 0x001fcc0000000000 */
[----:B------:R-:W0:Y:S02]  /*1ea80*/  F2I.FTZ.U32.TRUNC.NTZ R3, R9 ;  /* 0x0000000900037305 */ /* 0x000e24000021f000 */
[----:B0-----:R-:W-:-:S04]  /*1ea90*/  IMAD.MOV R2, RZ, RZ, -R3 ;  /* 0x000000ffff027224 */ /* 0x001fc800078e0a03 */
[----:B------:R-:W-:Y:S02]  /*1eaa0*/  IMAD R6, R2, R5, RZ ;  /* 0x0000000502067224 */ /* 0x000fe400078e02ff */
[----:B------:R-:W-:-:S04]  /*1eab0*/  IMAD.MOV.U32 R2, RZ, RZ, RZ ;  /* 0x000000ffff027224 */ /* 0x000fc800078e00ff */
[----:B------:R-:W-:Y:S01]  /*1eac0*/  IMAD.HI.U32 R6, R3, R6, R2 ;  /* 0x0000000603067227 */ /* 0x000fe200078e0002 */
[----:B------:R-:W-:-:S05]  /*1ead0*/  IADD3 R3, R4, -0x1, R10 ;  /* 0xffffffff04037810 */ /* 0x000fca0007ffe00a */
[----:B------:R-:W-:-:S05]  /*1eae0*/  IMAD.IADD R3, R3, 0x1, -R0 ;  /* 0x0000000103037824 */ /* 0x000fca00078e0a00 */
        /* <DEDUP_REMOVED lines=14> */
.L_x_2846:
[----:B------:R-:W-:Y:S05]  /*1ebd0*/  BSYNC B0 ;  /* 0x0000000000007941 */ /* 0x000fea0003800000 */
.L_x_2845:
[-C--:B------:R-:W-:Y:S01]  /*1ebe0*/  IMAD R32, R32, R3.reuse, R0 ;  /* 0x0000000320207224 */ /* 0x080fe200078e0200 */
[----:B------:R-:W-:Y:S04]  /*1ebf0*/  BSSY B7, `(.L_x_2847) ;  /* 0x000036c000077945 */ /* 0x000fe80003800000 */
[----:B------:R-:W-:-:S04]  /*1ec00*/  VIADDMNMX R34, R32, R3, R10, PT ;  /* 0x0000000320227246 */ /* 0x000fc8000380010a */
[----:B------:R-:W-:Y:S01]  /*1ec10*/  ISETP.GT.AND P0, PT, R34, R32, PT ;  /* 0x000000202200720c */ /* 0x000fe20003f04270 */
[----:B------:R2:W-:-:S12]  /*1ec20*/  STL [R1+0xc], R34 ;  /* 0x00000c2201007387 */ /* 0x0005d80000100800 */
[----:B--2---:R-:W-:Y:S05]  /*1ec30*/  @P0 BRA `(.L_x_2848) ;  /* 0x0000000000440947 */ /* 0x004fea0003800000 */
[----:B------:R-:W2:Y:S02]  /*1ec40*/  S2R R2, SR_TID.X ;  /* 0x0000000000027919 */ /* 0x000ea40000002100 */
[----:B--2---:R-:W-:-:S04]  /*1ec50*/  LOP3.LUT R2, R2, 0x7f, RZ, 0xc0, !PT ;  /* 0x0000007f02027812 */ /* 0x004fc800078ec0ff */
[----:B------:R-:W-:-:S13]  /*1ec60*/  ISETP.NE.AND P0, PT, R2, RZ, PT ;  /* 0x000000ff0200720c */ /* 0x000fda0003f05270 */
[----:B------:R-:W-:Y:S05]  /*1ec70*/  @P0 BRA `(.L_x_2849) ;  /* 0x00000034008c0947 */ /* 0x000fea0003800000 */
[----:B------:R-:W2:Y:S01]  /*1ec80*/  S2R R5, SR_LANEID ;  /* 0x0000000000057919 */ /* 0x000ea20000000000 */
[----:B------:R-:W-:Y:S01]  /*1ec90*/  VOTEU.ANY UR4, UPT, PT ;  /* 0x0000000000047886 */ /* 0x000fe200038e0100 */
[----:B------:R-:W3:Y:S01]  /*1eca0*/  LDC.64 R2, c[0x0][0xc60] ;  /* 0x00031800ff027b82 */ /* 0x000ee20000000a00 */
[----:B------:R-:W2:Y:S02]  /*1ecb0*/  FLO.U32 R0, UR4 ;  /* 0x0000000400007d00 */ /* 0x000ea400080e0000 */
[----:B--2---:R-:W-:-:S06]  /*1ecc0*/  ISETP.EQ.U32.AND P0, PT, R0, R5, PT ;  /* 0x000000050000720c */ /* 0x004fcc0003f02070 */
[----:B------:R-:W3:Y:S07]  /*1ecd0*/  POPC R5, UR4 ;  /* 0x0000000400057d09 */ /* 0x000eee0008000000 */
[----:B---3--:R-:W2:Y:S01]  /*1ece0*/  @P0 ATOMG.E.ADD.STRONG.GPU PT, R3, desc[UR40][R2.64], R5 ;  /* 0x00000005020309a8 */ /* 0x008ea200081ee1e8 */
[----:B0-----:R-:W0:Y:S02]  /*1ecf0*/  S2R R4, SR_LTMASK ;  /* 0x0000000000047919 */ /* 0x001e240000003900 */
[----:B0-----:R-:W-:-:S04]  /*1ed00*/  LOP3.LUT R4, R4, UR4, RZ, 0xc0, !PT ;  /* 0x0000000404047c12 */ /* 0x001fc8000f8ec0ff */
[----:B------:R-:W0:Y:S01]  /*1ed10*/  POPC R7, R4 ;  /* 0x0000000400077309 */ /* 0x000e220000000000 */
[----:B--2---:R-:W0:Y:S02]  /*1ed20*/  SHFL.IDX PT, R0, R3, R0, 0x1f ;  /* 0x00001f0003007589 */ /* 0x004e2400000e0000 */
[----:B0-----:R-:W-:Y:S01]  /*1ed30*/  IADD3 R24, R0, UR37, R7 ;  /* 0x0000002500187c10 */ /* 0x001fe2000fffe007 */
[----:B------:R-:W-:Y:S06]  /*1ed40*/  BRA `(.L_x_2849) ;  /* 0x0000003400587947 */ /* 0x000fec0003800000 */
.L_x_2848:
        /* <DEDUP_REMOVED lines=20> */
.L_x_2851:
[----:B------:R-:W-:Y:S05]  /*1ee90*/  BSYNC B6 ;  /* 0x0000000000067941 */ /* 0x000fea0003800000 */
.L_x_2850:
        /* <DEDUP_REMOVED lines=8> */
[----:B------:R2:W3:Y:S01]  /*1ef20*/  LDC.64 R2, c[0x4][R25] ;  /* 0x0100000019027b82 */ /* 0x0004e20000000a00 */
[----:B0-----:R-:W-:Y:S02]  /*1ef30*/  IMAD.U32 R4, RZ, RZ, UR6 ;  /* 0x00000006ff047e24 */ /* 0x001fe4000f8e00ff */
[----:B------:R-:W-:Y:S02]  /*1ef40*/  IMAD.U32 R5, RZ, RZ, UR7 ;  /* 0x00000007ff057e24 */ /* 0x000fe4000f8e00ff */
[----:B------:R-:W-:Y:S02]  /*1ef50*/  IMAD.U32 R6, RZ, RZ, UR8 ;  /* 0x00000008ff067e24 */ /* 0x000fe4000f8e00ff */
[----:B------:R-:W-:-:S02]  /*1ef60*/  IMAD.U32 R7, RZ, RZ, UR9 ;  /* 0x00000009ff077e24 */ /* 0x000fc4000f8e00ff */
[----:B------:R-:W-:Y:S02]  /*1ef70*/  IMAD.U32 R10, RZ, RZ, UR4 ;  /* 0x00000004ff0a7e24 */ /* 0x000fe4000f8e00ff */
[----:B------:R-:W-:Y:S02]  /*1ef80*/  IMAD.U32 R11, RZ, RZ, UR5 ;  /* 0x00000005ff0b7e24 */ /* 0x000fe4000f8e00ff */
[----:B------:R-:W-:Y:S02]  /*1ef90*/  IMAD.MOV.U32 R8, RZ, RZ, 0x70 ;  /* 0x00000070ff087424 */ /* 0x000fe400078e00ff */
[----:B------:R-:W-:Y:S02]  /*1efa0*/  IMAD.MOV.U32 R12, RZ, RZ, 0x1 ;  /* 0x00000001ff0c7424 */ /* 0x000fe400078e00ff */
[----:B--2---:R-:W-:-:S07]  /*1efb0*/  IMAD.MOV.U32 R13, RZ, RZ, RZ ;  /* 0x000000ffff0d7224 */ /* 0x004fce00078e00ff */
[----:B------:R-:W-:-:S07]  /*1efc0*/  LEPC R20, `(.L_x_2854) ;  /* 0x000000001014794e */ /* 0x000fce0000000000 */
[----:B-1-3--:R-:W-:Y:S05]  /*1efd0*/  CALL.ABS.NOINC R2 ;  /* 0x0000000002007343 */ /* 0x00afea0003c00000 */
.L_x_2854:
        /* <DEDUP_REMOVED lines=15> */
.L_x_2853:
[----:B------:R-:W-:Y:S05]  /*1f0d0*/  BSYNC B6 ;  /* 0x0000000000067941 */ /* 0x000fea0003800000 */
.L_x_2852:
[----:B------:R-:W-:Y:S01]  /*1f0e0*/  ULDC.64 UR4, c[0x0][0x9f8] ;  /* 0x00027e0000047ab9 */ /* 0x000fe20000000a00 */
[----:B------:R-:W-:Y:S01]  /*1f0f0*/  IMAD.MOV.U32 R26, RZ, RZ, R27 ;  /* 0x000000ffff1a7224 */ /* 0x000fe200078e001b */
[----:B------:R-:W-:Y:S01]  /*1f100*/  ISETP.NE.U32.AND P0, PT, RZ, UR4, PT ;  /* 0x00000004ff007c0c */ /* 0x000fe2000bf05070 */
[----:B------:R-:W2:Y:S01]  /*1f110*/  S2R R20, SR_TID.X ;  /* 0x0000000000147919 */ /* 0x000ea20000002100 */
[----:B------:R-:W3:Y:S01]  /*1f120*/  LDC R9, c[0x0][0x430] ;  /* 0x00010c00ff097b82 */ /* 0x000ee20000000800 */
[----:B------:R-:W-:Y:S01]  /*1f130*/  ULDC UR4, c[0x0][0x320] ;  /* 0x0000c80000047ab9 */ /* 0x000fe20000000800 */
[----:B------:R-:W-:-:S13]  /*1f140*/  ISETP.NE.AND.EX P0, PT, RZ, UR5, PT, P0 ;  /* 0x00000005ff007c0c */ /* 0x000fda000bf05300 */
[----:B------:R-:W4:Y:S01]  /*1f150*/  @P0 LDC.64 R2, c[0x0][0x9f8] ;  /* 0x00027e00ff020b82 */ /* 0x000f220000000a00 */
[----:B------:R-:W0:Y:S01]  /*1f160*/  S2R R25, SR_TID.X ;  /* 0x0000000000197919 */ /* 0x000e220000002100 */
[----:B--2---:R-:W-:Y:S01]  /*1f170*/  LOP3.LUT R20, R20, 0x7f, RZ, 0xc0, !PT ;  /* 0x0000007f14147812 */ /* 0x004fe200078ec0ff */
[----:B----4-:R-:W-:-:S05]  /*1f180*/  @P0 IMAD.WIDE R2, R27, 0x4, R2 ;  /* 0x000000041b020825 */ /* 0x010fca00078e0202 */
[----:B------:R2:W4:Y:S01]  /*1f190*/  @P0 LDG.E R26, desc[UR40][R2.64] ;  /* 0x00000028021a0981 */ /* 0x000522000c1e1900 */
[----:B------:R-:W-:Y:S01]  /*1f1a0*/  SHF.R.U32.HI R21, RZ, 0x3, R20 ;  /* 0x00000003ff157819 */ /* 0x000fe20000011614 */
[----:B------:R-:W-:Y:S01]  /*1f1b0*/  IMAD.MOV.U32 R36, RZ, RZ, RZ ;  /* 0x000000ffff247224 */ /* 0x000fe200078e00ff */
[----:B---3--:R-:W-:Y:S01]  /*1f1c0*/  ISETP.NE.AND P1, PT, R9, 0x1, PT ;  /* 0x000000010900780c */ /* 0x008fe20003f25270 */
[----:B------:R-:W3:Y:S01]  /*1f1d0*/  S2R R20, SR_TID.X ;  /* 0x0000000000147919 */ /* 0x000ee20000002100 */
[----:B0-----:R-:W-:Y:S01]  /*1f1e0*/  IMAD.SHL.U32 R25, R25, 0x8, RZ ;  /* 0x0000000819197824 */ /* 0x001fe200078e00ff */
[----:B------:R-:W-:Y:S02]  /*1f1f0*/  LEA R0, R34, 0xffffffc0, 0x6 ;  /* 0xffffffc022007811 */ /* 0x000fe400078e30ff */
[----:B------:R-:W0:Y:S01]  /*1f200*/  S2R R34, SR_TID.X ;  /* 0x0000000000227919 */ /* 0x000e220000002100 */
[----:B------:R-:W-:Y:S02]  /*1f210*/  LOP3.LUT R16, R16, 0xffffffbf, RZ, 0xc0, !PT ;  /* 0xffffffbf10107812 */ /* 0x000fe400078ec0ff */
[----:B------:R-:W-:-:S04]  /*1f220*/  LOP3.LUT R25, R25, 0x38, RZ, 0xc0, !PT ;  /* 0x0000003819197812 */ /* 0x000fc800078ec0ff */
[----:B------:R-:W-:Y:S01]  /*1f230*/  LOP3.LUT R25, R25, 0x40, RZ, 0xfc, !PT ;  /* 0x0000004019197812 */ /* 0x000fe200078efcff */
[----:B--2---:R-:W2:Y:S03]  /*1f240*/  @P1 LDC R3, c[0x0][0x434] ;  /* 0x00010d00ff031b82 */ /* 0x004ea60000000800 */
[----:B------:R-:W-:Y:S02]  /*1f250*/  ISETP.GE.AND P2, PT, R25, UR4, PT ;  /* 0x0000000419007c0c */ /* 0x000fe4000bf46270 */
[----:B------:R-:W1:Y:S02]  /*1f260*/  S2R R25, SR_TID.X ;  /* 0x0000000000197919 */ /* 0x000e640000002100 */
[----:B------:R-:W-:Y:S01]  /*1f270*/  SEL R7, RZ, 0xffffffff, P2 ;  /* 0xffffffffff077807 */ /* 0x000fe20001000000 */
[----:B------:R-:W2:Y:S04]  /*1f280*/  @P1 LDC R2, c[0x0][0x438] ;  /* 0x00010e00ff021b82 */ /* 0x000ea80000000800 */
[----:B------:R-:W-:-:S04]  /*1f290*/  IMAD.SHL.U32 R7, R7, 0x2, RZ ;  /* 0x0000000207077824 */ /* 0x000fc800078e00ff */
[----:B------:R-:W-:Y:S01]  /*1f2a0*/  @P2 LOP3.LUT R16, R16, 0x40, RZ, 0xfc, !PT ;  /* 0x0000004010102812 */ /* 0x000fe200078efcff */
[----:B---3--:R-:W-:-:S03]  /*1f2b0*/  IMAD.SHL.U32 R20, R20, 0x10, RZ ;  /* 0x0000001014147824 */ /* 0x008fc600078e00ff */
[----:B------:R-:W-:Y:S01]  /*1f2c0*/  LOP3.LUT R16, R16, 0xffffff7f, RZ, 0xc0, !PT ;  /* 0xffffff7f10107812 */ /* 0x000fe200078ec0ff */
[----:B0-----:R-:W-:Y:S01]  /*1f2d0*/  IMAD.SHL.U32 R34, R34, 0x8, RZ ;  /* 0x0000000822227824 */ /* 0x001fe200078e00ff */
[----:B------:R-:W-:Y:S02]  /*1f2e0*/  LOP3.LUT R20, R21, 0x70, R20, 0xf8, !PT ;  /* 0x0000007015147812 */ /* 0x000fe400078ef814 */
[----:B------:R-:W0:Y:S02]  /*1f2f0*/  S2R R21, SR_TID.X ;  /* 0x0000000000157919 */ /* 0x000e240000002100 */
[----:B------:R-:W-:Y:S01]  /*1f300*/  LOP3.LUT R34, R34, 0x38, RZ, 0xc0, !PT ;  /* 0x0000003822227812 */ /* 0x000fe200078ec0ff */
[----:B------:R-:W-:-:S03]  /*1f310*/  IMAD.IADD R37, R20, 0x1, R0 ;  /* 0x0000000114257824 */ /* 0x000fc600078e0200 */
[----:B------:R-:W-:Y:S02]  /*1f320*/  LOP3.LUT R34, R34, 0x80, RZ, 0xfc, !PT ;  /* 0x0000008022227812 */ /* 0x000fe400078efcff */
[C---:B------:R-:W-:Y:S01]  /*1f330*/  ISETP.GE.AND P0, PT, R37.reuse, R23, PT ;  /* 0x000000172500720c */ /* 0x040fe20003f06270 */
[----:B------:R-:W-:Y:S01]  /*1f340*/  IMAD.IADD R37, R37, 0x1, R33 ;  /* 0x0000000125257824 */ /* 0x000fe200078e0221 */
[----:B------:R-:W-:Y:S01]  /*1f350*/  ISETP.GE.AND P2, PT, R34, UR4, PT ;  /* 0x0000000422007c0c */ /* 0x000fe2000bf46270 */
[----:B-1----:R-:W-:Y:S01]  /*1f360*/  IMAD.SHL.U32 R25, R25, 0x8, RZ ;  /* 0x0000000819197824 */ /* 0x002fe200078e00ff */
[----:B------:R-:W-:Y:S01]  /*1f370*/  ISETP.GT.U32.OR P0, PT, R20, 0x3f, P0 ;  /* 0x0000003f1400780c */ /* 0x000fe20000704470 */
[----:B--2---:R-:W-:-:S03]  /*1f380*/  @P1 IMAD.HI.U32 R3, R37, R3, RZ ;  /* 0x0000000325031227 */ /* 0x004fc600078e00ff */
[----:B------:R-:W-:Y:S01]  /*1f390*/  LOP3.LUT R25, R25, 0x38, RZ, 0xc0, !PT ;  /* 0x0000003819197812 */ /* 0x000fe200078ec0ff */
[----:B------:R-:W-:Y:S01]  /*1f3a0*/  IMAD.MOV.U32 R6, RZ, RZ, R37 ;  /* 0x000000ffff067224 */ /* 0x000fe200078e0025 */
[----:B------:R-:W-:Y:S02]  /*1f3b0*/  @P1 SHF.R.U32.HI R6, RZ, R2, R3 ;  /* 0x00000002ff061219 */ /* 0x000fe40000011603 */
[----:B------:R-:W-:-:S04]  /*1f3c0*/  LOP3.LUT R25, R25, 0xc0, RZ, 0xfc, !PT ;  /* 0x000000c019197812 */ /* 0x000fc800078efcff */
[----:B------:R-:W-:Y:S01]  /*1f3d0*/  ISETP.GE.AND P1, PT, R25, UR4, PT ;  /* 0x0000000419007c0c */ /* 0x000fe2000bf26270 */
[----:B------:R-:W1:Y:S01]  /*1f3e0*/  @!P0 LDC.64 R2, c[0x0][0x428] ;  /* 0x00010a00ff028b82 */ /* 0x000e620000000a00 */
[----:B------:R-:W2:Y:S02]  /*1f3f0*/  S2R R25, SR_TID.X ;  /* 0x0000000000197919 */ /* 0x000ea40000002100 */
[----:B------:R-:W-:Y:S01]  /*1f400*/  SEL R5, RZ, 0x8, P1 ;  /* 0x00000008ff057807 */ /* 0x000fe20000800000 */
[----:B0-----:R-:W-:-:S05]  /*1f410*/  IMAD.SHL.U32 R21, R21, 0x8, RZ ;  /* 0x0000000815157824 */ /* 0x001fca00078e00ff */
[----:B------:R-:W-:-:S04]  /*1f420*/  LOP3.LUT R21, R21, 0x38, RZ, 0xc0, !PT ;  /* 0x0000003815157812 */ /* 0x000fc800078ec0ff */
[----:B------:R-:W-:-:S04]  /*1f430*/  ISETP.GE.AND P3, PT, R21, UR4, PT ;  /* 0x0000000415007c0c */ /* 0x000fc8000bf66270 */
[----:B------:R-:W-:-:S04]  /*1f440*/  SEL R4, RZ, 0x1, P3 ;  /* 0x00000001ff047807 */ /* 0x000fc80001800000 */
[----:B------:R-:W-:Y:S02]  /*1f450*/  LOP3.LUT R7, R7, 0x2, R4, 0xe2, !PT ;  /* 0x0000000207077812 */ /* 0x000fe400078ee204 */
[----:B------:R-:W-:-:S03]  /*1f460*/  SEL R4, RZ, 0x4, P2 ;  /* 0x00000004ff047807 */ /* 0x000fc60001000000 */
[----:B------:R-:W-:Y:S02]  /*1f470*/  @P3 LOP3.LUT R16, R16, 0x80, RZ, 0xfc, !PT ;  /* 0x0000008010103812 */ /* 0x000fe400078efcff */
[----:B------:R-:W-:Y:S01]  /*1f480*/  LOP3.LUT R7, R5, R7, R4, 0xfe, !PT ;  /* 0x0000000705077212 */ /* 0x000fe200078efe04 */
[--C-:B------:R-:W-:Y:S01]  /*1f490*/  @!P0 IMAD.MOV.U32 R4, RZ, RZ, R6.reuse ;  /* 0x000000ffff048224 */ /* 0x100fe200078e0006 */
[----:B------:R-:W-:Y:S01]  /*1f4a0*/  @!P0 SHF.R.S32.HI R5, RZ, 0x1f, R6 ;  /* 0x0000001fff058819 */ /* 0x000fe20000011406 */
[----:B--2---:R-:W-:Y:S01]  /*1f4b0*/  IMAD.SHL.U32 R25, R25, 0x8, RZ ;  /* 0x0000000819197824 */ /* 0x004fe200078e00ff */
[----:B------:R-:W-:-:S04]  /*1f4c0*/  LOP3.LUT R16, R16, 0xffffffdf, RZ, 0xc0, !PT ;  /* 0xffffffdf10107812 */ /* 0x000fc800078ec0ff */
[----:B------:R-:W-:Y:S02]  /*1f4d0*/  @P2 LOP3.LUT R16, R16, 0x20, RZ, 0xfc, !PT ;  /* 0x0000002010102812 */ /* 0x000fe400078efcff */
[----:B------:R-:W-:Y:S02]  /*1f4e0*/  LOP3.LUT R25, R25, 0x38, RZ, 0xc0, !PT ;  /* 0x0000003819197812 */ /* 0x000fe400078ec0ff */
[----:B------:R-:W-:Y:S02]  /*1f4f0*/  LOP3.LUT R16, R16, 0xffffffef, RZ, 0xc0, !PT ;  /* 0xffffffef10107812 */ /* 0x000fe400078ec0ff */
[----:B------:R-:W-:Y:S02]  /*1f500*/  LOP3.LUT R10, R25, 0x180, RZ, 0xfc, !PT ;  /* 0x00000180190a7812 */ /* 0x000fe400078efcff */
[----:B------:R-:W-:Y:S02]  /*1f510*/  @P1 LOP3.LUT R16, R16, 0x10, RZ, 0xfc, !PT ;  /* 0x0000001010101812 */ /* 0x000fe400078efcff */
[----:B------:R-:W-:-:S04]  /*1f520*/  LOP3.LUT R11, R21, 0x100, RZ, 0xfc, !PT ;  /* 0x00000100150b7812 */ /* 0x000fc800078efcff */
[----:B------:R-:W-:Y:S02]  /*1f530*/  ISETP.GE.AND P3, PT, R11, UR4, PT ;  /* 0x000000040b007c0c */ /* 0x000fe4000bf66270 */
[----:B------:R-:W-:Y:S02]  /*1f540*/  LOP3.LUT R16, R16, 0xfffffff7, RZ, 0xc0, !PT ;  /* 0xfffffff710107812 */ /* 0x000fe400078ec0ff */
[----:B------:R-:W-:-:S09]  /*1f550*/  LOP3.LUT R12, R21, 0x1c0, RZ, 0xfc, !PT ;  /* 0x000001c0150c7812 */ /* 0x000fd200078efcff */
[----:B------:R-:W-:-:S04]  /*1f560*/  @P3 LOP3.LUT R16, R16, 0x8, RZ, 0xfc, !PT ;  /* 0x0000000810103812 */ /* 0x000fc800078efcff */
[----:B------:R-:W-:Y:S02]  /*1f570*/  LOP3.LUT R16, R16, 0xfffffffb, RZ, 0xc0, !PT ;  /* 0xfffffffb10107812 */ /* 0x000fe400078ec0ff */
[----:B----4-:R-:W-:Y:S01]  /*1f580*/  SHF.R.S32.HI R34, RZ, 0x1f, R26 ;  /* 0x0000001fff227819 */ /* 0x010fe2000001141a */
[----:B-1----:R-:W-:-:S04]  /*1f590*/  @!P0 IMAD.WIDE.U32 R4, R26, R2, R4 ;  /* 0x000000021a048225 */ /* 0x002fc800078e0004 */
[----:B------:R-:W-:-:S04]  /*1f5a0*/  @!P0 IMAD R8, R34, R2, RZ ;  /* 0x0000000222088224 */ /* 0x000fc800078e02ff */
[----:B------:R-:W-:Y:S02]  /*1f5b0*/  @!P0 IMAD R8, R26, R3, R8 ;  /* 0x000000031a088224 */ /* 0x000fe400078e0208 */
[----:B------:R-:W0:Y:S02]  /*1f5c0*/  @!P0 LDC.64 R2, c[0x0][0x418] ;  /* 0x00010600ff028b82 */ /* 0x000e240000000a00 */
[----:B------:R-:W-:Y:S01]  /*1f5d0*/  @!P0 IMAD.IADD R8, R5, 0x1, R8 ;  /* 0x0000000105088824 */ /* 0x000fe200078e0208 */
[----:B0-----:R-:W-:-:S04]  /*1f5e0*/  @!P0 LEA R2, P1, R4, R2, 0x2 ;  /* 0x0000000204028211 */ /* 0x001fc800078210ff */
[----:B------:R-:W-:-:S05]  /*1f5f0*/  @!P0 LEA.HI.X R3, R4, R3, R8, 0x2, P1 ;  /* 0x0000000304038211 */ /* 0x000fca00008f1408 */
[----:B------:R0:W5:Y:S01]  /*1f600*/  @!P0 LDG.E R36, desc[UR40][R2.64] ;  /* 0x0000002802248981 */ /* 0x000162000c1e1900 */
[----:B------:R-:W-:Y:S01]  /*1f610*/  ISETP.GE.AND P0, PT, R10, UR4, PT ;  /* 0x000000040a007c0c */ /* 0x000fe2000bf06270 */
[----:B------:R-:W-:Y:S01]  /*1f620*/  IMAD.U32 R8, RZ, RZ, UR38 ;  /* 0x00000026ff087e24 */ /* 0x000fe2000f8e00ff */
[----:B------:R-:W-:Y:S02]  /*1f630*/  LOP3.LUT R10, R21, 0x140, RZ, 0xfc, !PT ;  /* 0x00000140150a7812 */ /* 0x000fe400078efcff */
[----:B------:R-:W-:Y:S02]  /*1f640*/  SEL R4, RZ, 0x10, P3 ;  /* 0x00000010ff047807 */ /* 0x000fe40001800000 */
[----:B------:R-:W-:Y:S02]  /*1f650*/  ISETP.GE.AND P2, PT, R10, UR4, PT ;  /* 0x000000040a007c0c */ /* 0x000fe4000bf46270 */
[----:B0-----:R-:W-:Y:S02]  /*1f660*/  SEL R3, RZ, 0x40, P0 ;  /* 0x00000040ff037807 */ /* 0x001fe40000000000 */
[----:B------:R-:W-:-:S02]  /*1f670*/  SEL R5, RZ, 0x20, P2 ;  /* 0x00000020ff057807 */ /* 0x000fc40001000000 */
[----:B------:R-:W-:Y:S01]  /*1f680*/  ISETP.GE.AND P0, PT, R12, UR4, PT ;  /* 0x000000040c007c0c */ /* 0x000fe2000bf06270 */
[----:B------:R-:W-:Y:S01]  /*1f690*/  UMOV UR4, 0xffffffff ;  /* 0xffffffff00047882 */ /* 0x000fe20000000000 */
[----:B------:R-:W-:Y:S02]  /*1f6a0*/  LOP3.LUT R4, R5, R7, R4, 0xfe, !PT ;  /* 0x0000000705047212 */ /* 0x000fe400078efe04 */
[----:B------:R-:W-:Y:S02]  /*1f6b0*/  SEL R2, RZ, 0x80, P0 ;  /* 0x00000080ff027807 */ /* 0x000fe40000000000 */
[----:B------:R-:W-:Y:S01]  /*1f6c0*/  LOP3.LUT R10, R4, R3, RZ, 0xfc, !PT ;  /* 0x00000003040a7212 */ /* 0x000fe200078efcff */
[----:B------:R-:W-:Y:S01]  /*1f6d0*/  IMAD.MOV R3, RZ, RZ, -R6 ;  /* 0x000000ffff037224 */ /* 0x000fe200078e0a06 */
[----:B------:R-:W-:-:S03]  /*1f6e0*/  @P2 LOP3.LUT R16, R16, 0x4, RZ, 0xfc, !PT ;  /* 0x0000000410102812 */ /* 0x000fc600078efcff */
[----:B------:R0:W-:Y:S01]  /*1f6f0*/  STL [R1+0x28], R10 ;  /* 0x0000280a01007387 */ /* 0x0001e20000100800 */
[----:B------:R-:W-:Y:S01]  /*1f700*/  IMAD R37, R9, R3, R37 ;  /* 0x0000000309257224 */ /* 0x000fe200078e0225 */
[----:B------:R-:W-:Y:S06]  /*1f710*/  BRA.DIV UR4, `(.L_x_2855) ;  /* 0x0000005204f87947 */ /* 0x000fec000b800000 */
.L_x_2969:
        /* <DEDUP_REMOVED lines=8> */
[----:B-1----:R-:W-:Y:S06]  /*1f7a0*/  @!P0 BRA `(.L_x_2856) ;  /* 0x0000000000048947 */ /* 0x002fec0003800000 */
[----:B------:R-:W-:Y:S01]  /*1f7b0*/  BPT.TRAP 0x1 ;  /* 0x000000040000795c */ /* 0x000fe20000300000 */
.L_x_2856:
[----:B------:R-:W1:Y:S01]  /*1f7c0*/  S2R R2, SR_TID.X ;  /* 0x0000000000027919 */ /* 0x000e620000002100 */
[----:B------:R-:W-:Y:S01]  /*1f7d0*/  IMAD R25, R22, 0x8, R18 ;  /* 0x0000000816197824 */ /* 0x000fe200078e0212 */
[----:B------:R-:W-:Y:S01]  /*1f7e0*/  BSSY B0, `(.L_x_2857) ;  /* 0x0000007000007945 */ /* 0x000fe20003800000 */
[----:B-1----:R-:W-:-:S04]  /*1f7f0*/  LOP3.LUT R2, R2, 0x7f, RZ, 0xc0, !PT ;  /* 0x0000007f02027812 */ /* 0x002fc800078ec0ff */
[----:B------:R-:W-:-:S04]  /*1f800*/  SHF.R.U32.HI R2, RZ, 0x3, R2 ;  /* 0x00000003ff027819 */ /* 0x000fc80000011602 */
[----:B------:R-:W-:Y:S02]  /*1f810*/  IADD3 R23, -R2, R23, -R0 ;  /* 0x0000001702177210 */ /* 0x000fe40007ffe900 */
[----:B------:R-:W-:-:S04]  /*1f820*/  SHF.L.U32 R0, R28, 0x1f, RZ ;  /* 0x0000001f1c007819 */ /* 0x000fc800000006ff */
[----:B------:R-:W1:Y:S02]  /*1f830*/  SYNCS.PHASECHK.TRANS64.TRYWAIT P0, [R25+URZ+0x28c40], R0 ;  /* 0x028c4000190075a7 */ /* 0x000e64000800017f */
[----:B-1----:R-:W-:Y:S05]  /*1f840*/  @!P0 BRA `(.L_x_2858) ;  /* 0x0000005000e08947 */ /* 0x002fea0003800000 */
.L_x_2970:
[----:B------:R-:W-:Y:S05]  /*1f850*/  BSYNC B0 ;  /* 0x0000000000007941 */ /* 0x000fea0003800000 */
.L_x_2857:
[----:B------:R-:W2:Y:S01]  /*1f860*/  S2R R7, SR_TID.X ;  /* 0x0000000000077919 */ /* 0x000ea20000002100 */
[----:B-1----:R-:W-:Y:S01]  /*1f870*/  SHF.R.S32.HI R0, RZ, 0x1f, R37 ;  /* 0x0000001fff007819 */ /* 0x002fe20000011425 */
[----:B------:R-:W-:Y:S01]  /*1f880*/  ULDC.64 UR4, c[0x0][0x300] ;  /* 0x0000c00000047ab9 */ /* 0x000fe20000000a00 */
[----:B-----5:R-:W-:Y:S01]  /*1f890*/  SHF.R.S32.HI R4, RZ, 0x1f, R36 ;  /* 0x0000001fff047819 */ /* 0x020fe20000011424 */
[----:B------:R-:W-:Y:S01]  /*1f8a0*/  IMAD.WIDE.U32 R2, R37, UR4, RZ ;  /* 0x0000000425027c25 */ /* 0x000fe2000f8e00ff */
[----:B------:R-:W-:Y:S01]  /*1f8b0*/  ULDC.64 UR6, c[0x0][0x2e8] ;  /* 0x0000ba0000067ab9 */ /* 0x000fe20000000a00 */
[----:B------:R1:W-:Y:S01]  /*1f8c0*/  STL [R1+0x20], R0 ;  /* 0x0000200001007387 */ /* 0x0003e20000100800 */
[----:B------:R-:W-:-:S03]  /*1f8d0*/  LOP3.LUT R16, R16, 0xfffffffd, RZ, 0xc0, !PT ;  /* 0xfffffffd10107812 */ /* 0x000fc600078ec0ff */
[----:B------:R3:W-:Y:S01]  /*1f8e0*/  STL [R1+0x24], R4 ;  /* 0x0000240401007387 */ /* 0x0007e20000100800 */
[----:B-1----:R-:W-:-:S04]  /*1f8f0*/  IMAD R0, R0, UR4, RZ ;  /* 0x0000000400007c24 */ /* 0x002fc8000f8e02ff */
[----:B------:R-:W-:Y:S01]  /*1f900*/  IMAD R0, R37, UR5, R0 ;  /* 0x0000000525007c24 */ /* 0x000fe2000f8e0200 */
[----:B------:R-:W-:-:S03]  /*1f910*/  ULDC.64 UR4, c[0x0][0x310] ;  /* 0x0000c40000047ab9 */ /* 0x000fc60000000a00 */
[----:B------:R-:W-:Y:S02]  /*1f920*/  IMAD.IADD R3, R3, 0x1, R0 ;  /* 0x0000000103037824 */ /* 0x000fe400078e0200 */
[----:B------:R-:W-:Y:S02]  /*1f930*/  IMAD R0, R4, UR4, RZ ;  /* 0x0000000404007c24 */ /* 0x000fe4000f8e02ff */
[----:B------:R-:W-:-:S04]  /*1f940*/  IMAD.WIDE.U32 R2, R36, UR4, R2 ;  /* 0x0000000424027c25 */ /* 0x000fc8000f8e0002 */
[----:B------:R-:W-:Y:S01]  /*1f950*/  IMAD R0, R36, UR5, R0 ;  /* 0x0000000524007c24 */ /* 0x000fe2000f8e0200 */
[----:B------:R-:W-:Y:S01]  /*1f960*/  ULDC.64 UR4, c[0x0][0x308] ;  /* 0x0000c20000047ab9 */ /* 0x000fe20000000a00 */
[----:B--2---:R-:W-:Y:S02]  /*1f970*/  IMAD.SHL.U32 R7, R7, 0x8, RZ ;  /* 0x0000000807077824 */ /* 0x004fe400078e00ff */
[----:B------:R-:W-:Y:S02]  /*1f980*/  IMAD.IADD R3, R3, 0x1, R0 ;  /* 0x0000000103037824 */ /* 0x000fe400078e0200 */
[----:B---3--:R-:W-:Y:S01]  /*1f990*/  IMAD R4, R22, 0x1000, R35 ;  /* 0x0000100016047824 */ /* 0x008fe200078e0223 */
[----:B------:R-:W-:Y:S01]  /*1f9a0*/  LOP3.LUT R7, R7, 0x38, RZ, 0xc0, !PT ;  /* 0x0000003807077812 */ /* 0x000fe200078ec0ff */
        /* <DEDUP_REMOVED lines=10> */
[----:B------:R-:W1:Y:S01]  /*1fa50*/  SHFL.IDX PT, R3, R0, RZ, 0x181f ;  /* 0x00181fff00037589 */ /* 0x000e6200000e0000 */
[----:B------:R-:W-:-:S03]  /*1fa60*/  @P0 IMAD R6, R4, 0x2, R18 ;  /* 0x0000000204060824 */ /* 0x000fc600078e0212 */
[----:B------:R-:W2:Y:S01]  /*1fa70*/  SHFL.IDX PT, R2, R5, RZ, 0x181f ;  /* 0x00181fff05027589 */ /* 0x000ea200000e0000 */
[----:B-1----:R-:W-:-:S05]  /*1fa80*/  @P0 LEA R3, P1, R7, R3, 0x1 ;  /* 0x0000000307030211 */ /* 0x002fca00078208ff */
[----:B--2---:R-:W-:-:S05]  /*1fa90*/  @P0 IMAD.X R2, RZ, RZ, R2, P1 ;  /* 0x000000ffff020224 */ /* 0x004fca00008e0602 */
[----:B------:R-:W-:-:S04]  /*1faa0*/  @P0 LOP3.LUT R3, R3, R2, RZ, 0x3c, !PT ;  /* 0x0000000203030212 */ /* 0x000fc800078e3cff */
[----:B------:R-:W-:-:S04]  /*1fab0*/  @P0 LOP3.LUT R2, R3, R2, RZ, 0x3c, !PT ;  /* 0x0000000203020212 */ /* 0x000fc800078e3cff */
[----:B------:R-:W-:-:S05]  /*1fac0*/  @P0 LOP3.LUT R3, R3, R2, RZ, 0x3c, !PT ;  /* 0x0000000203030212 */ /* 0x000fca00078e3cff */
[----:B------:R-:W-:Y:S01]  /*1fad0*/  @!PT LDS RZ, [RZ] ;  /* 0x00000000fffff984 */ /* 0x000fe20000000800 */
[----:B------:R1:W-:Y:S01]  /*1fae0*/  @P0 LDGSTS.E.BYPASS.LTC128B.128 [R6+0x22400], desc[UR40][R2.64], !P2 ;  /* 0x2240000002060fae */ /* 0x0003e2000d101d68 */
[----:B------:R-:W-:-:S03]  /*1faf0*/  ISETP.GE.AND P0, PT, R23, 0x11, PT ;  /* 0x000000111700780c */ /* 0x000fc60003f06270 */
[----:B-1----:R-:W1:Y:S10]  /*1fb00*/  SHFL.IDX PT, R3, R0, 0x1, 0x181f ;  /* 0x00381f0000037f89 */ /* 0x002e7400000e0000 */
[----:B------:R-:W-:Y:S01]  /*1fb10*/  @P0 IMAD R6, R4, 0x2, R18 ;  /* 0x0000000204060824 */ /* 0x000fe200078e0212 */
[----:B------:R-:W2:Y:S01]  /*1fb20*/  SHFL.IDX PT, R2, R5, 0x1, 0x181f ;  /* 0x00381f0005027f89 */ /* 0x000ea200000e0000 */
[----:B-1----:R-:W-:-:S05]  /*1fb30*/  @P0 LEA R3, P1, R7, R3, 0x1 ;  /* 0x0000000307030211 */ /* 0x002fca00078208ff */
[----:B--2---:R-:W-:-:S05]  /*1fb40*/  @P0 IMAD.X R2, RZ, RZ, R2, P1 ;  /* 0x000000ffff020224 */ /* 0x004fca00008e0602 */
[----:B------:R-:W-:-:S04]  /*1fb50*/  @P0 LOP3.LUT R3, R3, R2, RZ, 0x3c, !PT ;  /* 0x0000000203030212 */ /* 0x000fc800078e3cff */
[----:B------:R-:W-:-:S04]  /*1fb60*/  @P0 LOP3.LUT R2, R3, R2, RZ, 0x3c, !PT ;  /* 0x0000000203020212 */ /* 0x000fc800078e3cff */
[----:B------:R-:W-:-:S05]  /*1fb70*/  @P0 LOP3.LUT R3, R3, R2, RZ, 0x3c, !PT ;  /* 0x0000000203030212 */ /* 0x000fca00078e3cff */
[----:B------:R1:W-:Y:S01]  /*1fb80*/  @P0 LDGSTS.E.BYPASS.LTC128B.128 [R6+0x22c00], desc[UR40][R2.64], !P2 ;  /* 0x22c0000002060fae */ /* 0x0003e2000d101d68 */
[----:B------:R-:W-:-:S03]  /*1fb90*/  ISETP.GE.AND P0, PT, R23, 0x21, PT ;  /* 0x000000211700780c */ /* 0x000fc60003f06270 */
[----:B-1----:R-:W1:Y:S10]  /*1fba0*/  SHFL.IDX PT, R3, R0, 0x2, 0x181f ;  /* 0x00581f0000037f89 */ /* 0x002e7400000e0000 */
[----:B------:R-:W-:Y:S01]  /*1fbb0*/  @P0 IMAD R6, R4, 0x2, R18 ;  /* 0x0000000204060824 */ /* 0x000fe200078e0212 */
[----:B------:R-:W2:Y:S04]  /*1fbc0*/  SHFL.IDX PT, R2, R5, 0x2, 0x181f ;  /* 0x00581f0005027f89 */ /* 0x000ea800000e0000 */
[----:B------:R-:W3:Y:S04]  /*1fbd0*/  SHFL.IDX PT, R5, R5, 0x3, 0x181f ;  /* 0x00781f0005057f89 */ /* 0x000ee800000e0000 */
[----:B------:R-:W4:Y:S01]  /*1fbe0*/  SHFL.IDX PT, R0, R0, 0x3, 0x181f ;  /* 0x00781f0000007f89 */ /* 0x000f2200000e0000 */
[----:B-1----:R-:W-:-:S05]  /*1fbf0*/  @P0 LEA R3, P1, R7, R3, 0x1 ;  /* 0x0000000307030211 */ /* 0x002fca00078208ff */
[----:B--2---:R-:W-:-:S05]  /*1fc00*/  @P0 IMAD.X R2, RZ, RZ, R2, P1 ;  /* 0x000000ffff020224 */ /* 0x004fca00008e0602 */
[----:B------:R-:W-:-:S04]  /*1fc10*/  @P0 LOP3.LUT R3, R3, R2, RZ, 0x3c, !PT ;  /* 0x0000000203030212 */ /* 0x000fc800078e3cff */
[----:B------:R-:W-:-:S04]  /*1fc20*/  @P0 LOP3.LUT R2, R3, R2, RZ, 0x3c, !PT ;  /* 0x0000000203020212 */ /* 0x000fc800078e3cff */
[----:B------:R-:W-:-:S05]  /*1fc30*/  @P0 LOP3.LUT R3, R3, R2, RZ, 0x3c, !PT ;  /* 0x0000000203030212 */ /* 0x000fca00078e3cff */
[----:B---34-:R1:W-:Y:S02]  /*1fc40*/  @P0 LDGSTS.E.BYPASS.LTC128B.128 [R6+0x23400], desc[UR40][R2.64], !P2 ;  /* 0x2340000002060fae */ /* 0x0183e4000d101d68 */
.L_x_2980:
        /* <DEDUP_REMOVED lines=10> */
.L_x_2860:
        /* <DEDUP_REMOVED lines=11> */
.L_x_2861:
[----:B0-----:R0:W5:Y:S01]  /*1fda0*/  LDL R4, [R1+0x4] ;  /* 0x0000040001047983 */ /* 0x0011620000100800 */
[----:B------:R0:W-:Y:S02]  /*1fdb0*/  SYNCS.ARRIVE.TRANS64.A1T0 RZ, [R25+URZ+0x28c30], RZ ;  /* 0x028c30ff19ff79a7 */ /* 0x0001e4000810003f */
[----:B------:R-:W-:Y:S05]  /*1fdc0*/  WARPSYNC.ALL ;  /* 0x0000000000007948 */ /* 0x000fea0003800000 */
[----:B------:R-:W-:Y:S01]  /*1fdd0*/  ULDC.64 UR4, c[0x0][0xa00] ;  /* 0x0002800000047ab9 */ /* 0x000fe20000000a00 */
[----:B------:R-:W-:Y:S01]  /*1fde0*/  VIADD R0, R18, 0x20400 ;  /* 0x0002040012007836 */ /* 0x000fe20000000000 */
[----:B------:R-:W-:Y:S01]  /*1fdf0*/  BAR.SYNC.DEFER_BLOCKING 0x8, 0x100 ;  /* 0x0204000000007b1d */ /* 0x000fe20000010000 */
[----:B------:R-:W-:Y:S02]  /*1fe00*/  ISETP.NE.U32.AND P0, PT, RZ, UR4, PT ;  /* 0x00000004ff007c0c */ /* 0x000fe4000bf05070 */
[----:B------:R-:W-:-:S02]  /*1fe10*/  SHF.R.S32.HI R2, RZ, 0x1f, R27 ;  /* 0x0000001fff027819 */ /* 0x000fc4000001141b */
[----:B------:R-:W-:Y:S01]  /*1fe20*/  ISETP.NE.AND.EX P0, PT, RZ, UR5, PT, P0 ;  /* 0x00000005ff007c0c */ /* 0x000fe2000bf05300 */
[----:B------:R-:W-:Y:S01]  /*1fe30*/  ULDC.64 UR4, c[0x0][0x298] ;  /* 0x0000a60000047ab9 */ /* 0x000fe20000000a00 */
[----:B------:R-:W-:Y:S01]  /*1fe40*/  LOP3.LUT P1, RZ, R0, 0x3ff, RZ, 0xc0, !PT ;  /* 0x000003ff00ff7812 */ /* 0x000fe2000782c0ff */
[----:B------:R-:W-:Y:S01]  /*1fe50*/  BSSY B6, `(.L_x_2862) ;  /* 0x000001f000067945 */ /* 0x000fe20003800000 */
[----:B------:R-:W-:Y:S02]  /*1fe60*/  SHF.R.S32.HI R0, RZ, 0x1f, R30 ;  /* 0x0000001fff007819 */ /* 0x000fe4000001141e */
[----:B------:R-:W-:Y:S02]  /*1fe70*/  SEL R3, R2, RZ, !P0 ;  /* 0x000000ff02037207 */ /* 0x000fe40004000000 */
[----:B------:R-:W-:Y:S01]  /*1fe80*/  SEL R2, R27, RZ, !P0 ;  /* 0x000000ff1b027207 */ /* 0x000fe20004000000 */
[----:B------:R-:W-:Y:S02]  /*1fe90*/  IMAD R0, R0, UR4, RZ ;  /* 0x0000000400007c24 */ /* 0x000fe4000f8e02ff */
[----:B------:R-:W-:Y:S02]  /*1fea0*/  STL [R1+0x38], R3 ;  /* 0x0000380301007387 */ /* 0x000fe40000100800 */
[----:B------:R-:W-:-:S02]  /*1feb0*/  IMAD R0, R30, UR5, R0 ;  /* 0x000000051e007c24 */ /* 0x000fc4000f8e0200 */
[----:B------:R1:W-:Y:S02]  /*1fec0*/  STL [R1+0x18], R2 ;  /* 0x0000180201007387 */ /* 0x0003e40000100800 */
[----:B-1----:R-:W-:-:S04]  /*1fed0*/  IMAD.WIDE.U32 R2, R30, UR4, RZ ;  /* 0x000000041e027c25 */ /* 0x002fc8000f8e00ff */
[----:B------:R-:W-:Y:S01]  /*1fee0*/  IMAD.IADD R0, R3, 0x1, R0 ;  /* 0x0000000103007824 */ /* 0x000fe200078e0200 */
[----:B------:R1:W-:Y:S04]  /*1fef0*/  STL.64 [R1+0x10], R2 ;  /* 0x0000100201007387 */ /* 0x0003e80000100a00 */
[----:B------:R1:W-:Y:S01]  /*1ff00*/  STL [R1+0x30], R0 ;  /* 0x0000300001007387 */ /* 0x0003e20000100800 */
[----:B-----5:R-:W-:-:S04]  /*1ff10*/  PRMT R30, R4, 0x8880, RZ ;  /* 0x00008880041e7816 */ /* 0x020fc800000000ff */
[----:B------:R-:W-:Y:S01]  /*1ff20*/  PRMT R30, R30, 0x7710, RZ ;  /* 0x000077101e1e7816 */ /* 0x000fe200000000ff */
[----:B------:R-:W-:Y:S06]  /*1ff30*/  @!P1 BRA `(.L_x_2863) ;  /* 0x0000000000409947 */ /* 0x000fec0003800000 */
[----:B-1----:R-:W-:Y:S01]  /*1ff40*/  MOV R2, 0x0 ;  /* 0x0000000000027802 */ /* 0x002fe20000000f00 */
[----:B------:R-:W-:Y:S01]  /*1ff50*/  ULDC.64 UR4, c[0x4][0x90] ;  /* 0x0100240000047ab9 */ /* 0x000fe20000000a00 */
[----:B------:R-:W-:Y:S01]  /*1ff60*/  ULDC.64 UR6, c[0x4][0x98] ;  /* 0x0100260000067ab9 */ /* 0x000fe20000000a00 */
[----:B------:R-:W-:Y:S01]  /*1ff70*/  ULDC.64 UR8, c[0x4][0x20] ;  /* 0x0100080000087ab9 */ /* 0x000fe20000000a00 */
[----:B------:R-:W-:Y:S02]  /*1ff80*/  IMAD.U32 R4, RZ, RZ, UR4 ;  /* 0x00000004ff047e24 */ /* 0x000fe4000f8e00ff */
[----:B------:R-:W1:Y:S01]  /*1ff90*/  LDC.64 R2, c[0x4][R2] ;  /* 0x0100000002027b82 */ /* 0x000e620000000a00 */
        /* <DEDUP_REMOVED lines=10> */
.L_x_2863:
[----:B------:R-:W-:Y:S05]  /*20040*/  BSYNC B6 ;  /* 0x0000000000067941 */ /* 0x000fea0003800000 */
.L_x_2862:
[----:B-1----:R-:W2:Y:S01]  /*20050*/  LDL.LU R0, [R1+0x30] ;  /* 0x0000300001007983 */ /* 0x002ea20000300800 */
[----:B------:R-:W-:Y:S01]  /*20060*/  ULDC.64 UR4, c[0x0][0x2d8] ;  /* 0x0000b60000047ab9 */ /* 0x000fe20000000a00 */
[----:B------:R-:W1:Y:S02]  /*20070*/  LDC R7, c[0x0][0x448] ;  /* 0x00011200ff077b82 */ /* 0x000e640000000800 */
[----:B------:R-:W2:Y:S04]  /*20080*/  LDL.LU.64 R2, [R1+0x10] ;  /* 0x0000100001027983 */ /* 0x000ea80000300a00 */
[----:B------:R-:W3:Y:S04]  /*20090*/  LDL.LU R20, [R1+0x38] ;  /* 0x0000380001147983 */ /* 0x000ee80000300800 */
[----:B------:R-:W4:Y:S04]  /*200a0*/  LDL.LU R21, [R1+0x18] ;  /* 0x0000180001157983 */ /* 0x000f280000300800 */
[----:B------:R0:W5:Y:S01]  /*200b0*/  LDL R8, [R1+0x34] ;  /* 0x0000340001087983 */ /* 0x0001620000100800 */
[----:B-1----:R-:W-:-:S13]  /*200c0*/  ISETP.NE.AND P0, PT, R7, 0x1, PT ;  /* 0x000000010700780c */ /* 0x002fda0003f05270 */
[----:B------:R-:W1:Y:S08]  /*200d0*/  @P0 LDC R5, c[0x0][0x44c] ;  /* 0x00011300ff050b82 */ /* 0x000e700000000800 */
[----:B------:R-:W0:Y:S01]  /*200e0*/  @P0 LDC R6, c[0x0][0x450] ;  /* 0x00011400ff060b82 */ /* 0x000e220000000800 */
        /* <DEDUP_REMOVED lines=16> */
[----:B------:R-:W-:Y:S02]  /*201f0*/  IMAD.IADD R0, R20, 0x1, R31 ;  /* 0x0000000114007824 */ /* 0x000fe400078e021f */
[----:B------:R2:W5:Y:S02]  /*20200*/  LDL R20, [R1] ;  /* 0x0000000001147983 */ /* 0x0005640000100800 */
[----:B-1----:R-:W-:-:S04]  /*20210*/  @P0 IMAD.HI.U32 R5, R0, R5, RZ ;  /* 0x0000000500050227 */ /* 0x002fc800078e00ff */
[----:B------:R-:W-:Y:S01]  /*20220*/  IMAD.MOV.U32 R4, RZ, RZ, R0 ;  /* 0x000000ffff047224 */ /* 0x000fe200078e0000 */
[----:B0-----:R-:W-:Y:S01]  /*20230*/  @P0 SHF.R.U32.HI R4, RZ, R6, R5 ;  /* 0x00000006ff040219 */ /* 0x001fe20000011605 */
        /* <DEDUP_REMOVED lines=27> */
[----:B------:R-:W-:Y:S01]  /*203f0*/  IMAD.IADD R31, R10, 0x1, R31 ;  /* 0x000000010a1f7824 */ /* 0x000fe200078e021f */
        /* <DEDUP_REMOVED lines=31> */
.L_x_2989:
        /* <DEDUP_REMOVED lines=10> */
.L_x_2865:
        /* <DEDUP_REMOVED lines=18> */
.L_x_2990:
[----:B------:R-:W-:Y:S05]  /*207b0*/  BSYNC B0 ;  /* 0x0000000000007941 */ /* 0x000fea0003800000 */
.L_x_2866:
[----:B------:R-:W-:-:S05]  /*207c0*/  IMAD.U32 R2, RZ, RZ, UR38 ;  /* 0x00000026ff027e24 */ /* 0x000fca000f8e00ff */
[----:B------:R-:W-:-:S13]  /*207d0*/  ISETP.NE.AND P0, PT, R2, 0x3, PT ;  /* 0x000000030200780c */ /* 0x000fda0003f05270 */
[----:B------:R-:W-:Y:S05]  /*207e0*/  @!P0 BRA `(.L_x_2868) ;  /* 0x0000000000048947 */ /* 0x000fea0003800000 */
[----:B------:R-:W-:Y:S01]  /*207f0*/  BPT.TRAP 0x1 ;  /* 0x000000040000795c */ /* 0x000fe20000300000 */
.L_x_2868:
[----:B0-----:R-:W-:Y:S01]  /*20800*/  SHF.L.U32 R0, R28, 0x1f, RZ ;  /* 0x0000001f1c007819 */ /* 0x001fe200000006ff */
[----:B------:R-:W-:Y:S03]  /*20810*/  BSSY B0, `(.L_x_2869) ;  /* 0x0000003000007945 */ /* 0x000fe60003800000 */
[----:B------:R-:W0:Y:S02]  /*20820*/  SYNCS.PHASECHK.TRANS64.TRYWAIT P0, [R25+URZ+0x28c60], R0 ;  /* 0x028c6000190075a7 */ /* 0x000e24000800017f */
[----:B0-----:R-:W-:Y:S05]  /*20830*/  @!P0 BRA `(.L_x_2870) ;  /* 0x0000004c00a08947 */ /* 0x001fea0003800000 */
.L_x_2991:
[----:B------:R-:W-:Y:S05]  /*20840*/  BSYNC B0 ;  /* 0x0000000000007941 */ /* 0x000fea0003800000 */
.L_x_2869:
        /* <DEDUP_REMOVED lines=26> */
[----:B------:R-:W-:Y:S01]  /*209f0*/  LOP3.LUT P3, RZ, R30, 0x8, RZ, 0xc0, !PT ;  /* 0x000000081eff7812 */ /* 0x000fe2000786c0ff */
        /* <DEDUP_REMOVED lines=82> */
.L_x_3001:
        /* <DEDUP_REMOVED lines=34> */
.L_x_2872:
        /* <DEDUP_REMOVED lines=11> */
.L_x_2873:
        /* <DEDUP_REMOVED lines=12> */
.L_x_2888:
        /* <DEDUP_REMOVED lines=42> */
.L_x_2876:
[----:B------:R-:W-:Y:S01]  /*21550*/  IMAD R6, R22, 0x8, R18 ;  /* 0x0000000816067824 */ /* 0x000fe200078e0212 */
[----:B------:R-:W-:Y:S01]  /*21560*/  SHF.L.U32 R20, R28, 0x1f, RZ ;  /* 0x0000001f1c147819 */ /* 0x000fe200000006ff */
[----:B------:R-:W-:Y:S01]  /*21570*/  BSSY B1, `(.L_x_2877) ;  /* 0x0000004000017945 */ /* 0x000fe20003800000 */
[----:B------:R-:W-:Y:S02]  /*21580*/  SHF.R.S32.HI R9, RZ, 0x1f, R5 ;  /* 0x0000001fff097819 */ /* 0x000fe40000011405 */
[----:B------:R-:W0:Y:S02]  /*21590*/  SYNCS.PHASECHK.TRANS64.TRYWAIT P0, [R6+URZ+0x28c40], R20 ;  /* 0x028c4014060075a7 */ /* 0x000e24000800017f */
[----:B0-----:R-:W-:Y:S05]  /*215a0*/  @!P0 BRA `(.L_x_2878) ;  /* 0x0000004800848947 */ /* 0x001fea0003800000 */
.L_x_3002:
[----:B------:R-:W-:Y:S05]  /*215b0*/  BSYNC B1 ;  /* 0x0000000000017941 */ /* 0x000fea0003800000 */
.L_x_2877:
        /* <DEDUP_REMOVED lines=40> */
.L_x_3012:
        /* <DEDUP_REMOVED lines=8> */
.L_x_2880:
        /* <DEDUP_REMOVED lines=11> */
.L_x_2881:
[----:B------:R2:W-:Y:S01]  /*21970*/  SYNCS.ARRIVE.TRANS64.A1T0 RZ, [R6+URZ+0x28c30], RZ ;  /* 0x028c30ff06ff79a7 */ /* 0x0005e2000810003f */
[----:B------:R-:W-:Y:S05]  /*21980*/  @!P2 BRA `(.L_x_2882) ;  /* 0x000000000004a947 */ /* 0x000fea0003800000 */
[----:B------:R-:W-:Y:S01]  /*21990*/  BPT.TRAP 0x1 ;  /* 0x000000040000795c */ /* 0x000fe20000300000 */
.L_x_2882:
[----:B------:R-:W3:Y:S01]  /*219a0*/  SYNCS.PHASECHK.TRANS64.TRYWAIT P0, [R6+URZ+0x28c60], R20 ;  /* 0x028c6014060075a7 */ /* 0x000ee2000800017f */
[----:B------:R-:W-:Y:S04]  /*219b0*/  BSSY B1, `(.L_x_2883) ;  /* 0x0000002000017945 */ /* 0x000fe80003800000 */
[----:B---3--:R-:W-:Y:S05]  /*219c0*/  @!P0 BRA `(.L_x_2884) ;  /* 0x0000004800ac8947 */ /* 0x008fea0003800000 */
.L_x_3013:
[----:B------:R-:W-:Y:S05]  /*219d0*/  BSYNC B1 ;  /* 0x0000000000017941 */ /* 0x000fea0003800000 */
.L_x_2883:
        /* <DEDUP_REMOVED lines=79> */
.L_x_3023:
        /* <DEDUP_REMOVED lines=25> */
.L_x_2886:
        /* <DEDUP_REMOVED lines=11> */
.L_x_2887:
[----:B------:R1:W-:Y:S01]  /*22110*/  SYNCS.ARRIVE.TRANS64.A1T0 RZ, [R6+URZ+0x28c50], RZ ;  /* 0x028c50ff06ff79a7 */ /* 0x0003e2000810003f */
[----:B------:R-:W-:Y:S05]  /*22120*/  @P3 BRA `(.L_x_2888) ;  /* 0xfffffff000603947 */ /* 0x000fea000383ffff */
.L_x_2875:
[----:B------:R-:W-:Y:S05]  /*22130*/  BSYNC B0 ;  /* 0x0000000000007941 */ /* 0x000fea0003800000 */
.L_x_2874:
        /* <DEDUP_REMOVED lines=21> */
.L_x_2890:
[----:B------:R-:W-:Y:S05]  /*22290*/  BSYNC B0 ;  /* 0x0000000000007941 */ /* 0x000fea0003800000 */
.L_x_2889:
[----:B------:R-:W-:-:S07]  /*222a0*/  SEL R22, R22, RZ, P0 ;  /* 0x000000ff16167207 */ /* 0x000fce0000000000 */
.L_x_2849:
[----:B------:R-:W-:Y:S05]  /*222b0*/  BSYNC B7 ;  /* 0x0000000000077941 */ /* 0x000fea0003800000 */
.L_x_2847:
        /* <DEDUP_REMOVED lines=11> */
.L_x_2891:
        /* <DEDUP_REMOVED lines=43> */
.L_x_3033:
[----:B------:R-:W-:Y:S02]  /*22620*/  ULDC UR4, c[0x0][0xc38] ;  /* 0x00030e0000047ab9 */ /* 0x000fe40000000800 */
[----:B------:R-:W-:-:S04]  /*22630*/  IMAD.U32 R4, RZ, RZ, UR4 ;  /* 0x00000004ff047e24 */ /* 0x000fc8000f8e00ff */
[----:B-1----:R-:W-:-:S04]  /*22640*/  IMAD R3, R14, R4, RZ ;  /* 0x000000040e037224 */ /* 0x002fc800078e02ff */
[----:B------:R-:W-:-:S05]  /*22650*/  IMAD.IADD R6, R6, 0x1, R3 ;  /* 0x0000000106067824 */ /* 0x000fca00078e0203 */
[----:B------:R-:W-:-:S13]  /*22660*/  ISETP.GT.AND P6, PT, R6, R0, PT ;  /* 0x000000000600720c */ /* 0x000fda0003fc4270 */
[----:B------:R-:W-:Y:S05]  /*22670*/  @P6 BRA `(.L_x_2894) ;  /* 0x0000000000a46947 */ /* 0x000fea0003800000 */
.L_x_2897:
[----:B0-----:R-:W0:Y:S01]  /*22680*/  LDC R2, c[0x0][0xc3c] ;  /* 0x00030f00ff027b82 */ /* 0x001e220000000800 */
[----:B------:R-:W-:-:S05]  /*22690*/  VIADD R27, R27, 0x1f ;  /* 0x0000001f1b1b7836 */ /* 0x000fca0000000000 */
[----:B0-----:R-:W-:-:S13]  /*226a0*/  ISETP.GE.AND P6, PT, R27, R2, PT ;  /* 0x000000021b00720c */ /* 0x001fda0003fc6270 */
[----:B------:R-:W-:Y:S05]  /*226b0*/  @P6 BRA `(.L_x_2895) ;  /* 0x0000000800bc6947 */ /* 0x000fea0003800000 */
[----:B------:R-:W0:Y:S01]  /*226c0*/  S2R R3, SR_TID.X ;  /* 0x0000000000037919 */ /* 0x000e220000002100 */
        /* <DEDUP_REMOVED lines=30> */
.L_x_3041:
[----:B------:R-:W-:Y:S02]  /*228b0*/  ULDC UR4, c[0x0][0xc38] ;  /* 0x00030e0000047ab9 */ /* 0x000fe40000000800 */
[----:B------:R-:W-:-:S04]  /*228c0*/  IMAD.U32 R4, RZ, RZ, UR4 ;  /* 0x00000004ff047e24 */ /* 0x000fc8000f8e00ff */
[----:B-1----:R-:W-:-:S04]  /*228d0*/  IMAD R3, R14, R4, RZ ;  /* 0x000000040e037224 */ /* 0x002fc800078e02ff */
[----:B------:R-:W-:-:S05]  /*228e0*/  IMAD.IADD R6, R3, 0x1, R6 ;  /* 0x0000000103067824 */ /* 0x000fca00078e0206 */
[----:B------:R-:W-:-:S13]  /*228f0*/  ISETP.GT.AND P6, PT, R6, R0, PT ;  /* 0x000000000600720c */ /* 0x000fda0003fc4270 */
[----:B------:R-:W-:Y:S05]  /*22900*/  @!P6 BRA `(.L_x_2897) ;  /* 0xfffffffc005ce947 */ /* 0x000fea000383ffff */
.L_x_2894:
        /* <DEDUP_REMOVED lines=10> */
.L_x_3046:
[----:B------:R-:W-:-:S13]  /*229b0*/  ISETP.NE.AND P0, PT, R3, RZ, PT ;  /* 0x000000ff0300720c */ /* 0x000fda0003f05270 */
[----:B------:R-:W-:Y:S05]  /*229c0*/  @!P0 BRA `(.L_x_2899) ;  /* 0x0000000000108947 */ /* 0x000fea0003800000 */
[----:B------:R-:W-:Y:S01]  /*229d0*/  UMOV UR4, 0xffffffff ;  /* 0xffffffff00047882 */ /* 0x000fe20000000000 */
[----:B------:R-:W-:Y:S02]  /*229e0*/  VIADD R12, R7, 0xffffffff ;  /* 0xffffffff070c7836 */ /* 0x000fe40000000000 */
[----:B------:R-:W-:Y:S05]  /*229f0*/  BRA.DIV UR4, `(.L_x_2900) ;  /* 0x0000004a04e07947 */ /* 0x000fea000b800000 */
[----:B------:R4:W0:Y:S02]  /*22a00*/  SHFL.IDX PT, R24, R2, R12, 0x1f ;  /* 0x00001f0c02187589 */ /* 0x00082400000e0000 */
.L_x_2899:
[----:B---3--:R-:W-:Y:S01]  /*22a10*/  ISETP.NE.AND P0, PT, R5, 0x1, PT ;  /* 0x000000010500780c */ /* 0x008fe20003f05270 */
[----:B0-----:R-:W-:-:S04]  /*22a20*/  IMAD R24, R24, R4, R6 ;  /* 0x0000000418187224 */ /* 0x001fc800078e0206 */
[----:B------:R-:W-:-:S08]  /*22a30*/  IMAD.IADD R0, R0, 0x1, -R24 ;  /* 0x0000000100007824 */ /* 0x000fd000078e0a18 */
[----:B------:R-:W-:Y:S05]  /*22a40*/  @!P0 BRA `(.L_x_2901) ;  /* 0x0000000000dc8947 */ /* 0x000fea0003800000 */
[----:B--2---:R-:W-:Y:S01]  /*22a50*/  IABS R4, R25 ;  /* 0x0000001900047213 */ /* 0x004fe20000000000 */
[----:B----4-:R-:W-:Y:S01]  /*22a60*/  IMAD.MOV.U32 R2, RZ, RZ, RZ ;  /* 0x000000ffff027224 */ /* 0x010fe200078e00ff */
[----:B------:R-:W-:Y:S02]  /*22a70*/  IABS R6, R5 ;  /* 0x0000000500067213 */ /* 0x000fe40000000000 */
[----:B-1----:R-:W0:Y:S08]  /*22a80*/  I2F.RP R7, R4 ;  /* 0x0000000400077306 */ /* 0x002e300000209400 */
[----:B------:R-:W-:Y:S08]  /*22a90*/  I2F.RP R10, R6 ;  /* 0x00000006000a7306 */ /* 0x000ff00000209400 */
[----:B0-----:R-:W0:Y:S02]  /*22aa0*/  MUFU.RCP R7, R7 ;  /* 0x0000000700077308 */ /* 0x001e240000001000 */
[----:B0-----:R-:W-:-:S06]  /*22ab0*/  VIADD R3, R7, 0xffffffe ;  /* 0x0ffffffe07037836 */ /* 0x001fcc0000000000 */
[----:B------:R-:W0:Y:S02]  /*22ac0*/  F2I.FTZ.U32.TRUNC.NTZ R3, R3 ;  /* 0x0000000300037305 */ /* 0x000e24000021f000 */
[----:B0-----:R-:W-:-:S04]  /*22ad0*/  IMAD.MOV R9, RZ, RZ, -R3 ;  /* 0x000000ffff097224 */ /* 0x001fc800078e0a03 */
[----:B------:R-:W-:-:S04]  /*22ae0*/  IMAD R9, R9, R4, RZ ;  /* 0x0000000409097224 */ /* 0x000fc800078e02ff */
[----:B------:R-:W-:Y:S01]  /*22af0*/  IMAD.HI.U32 R8, R3, R9, R2 ;  /* 0x0000000903087227 */ /* 0x000fe200078e0002 */
[----:B------:R-:W-:Y:S01]  /*22b00*/  IABS R9, R0 ;  /* 0x0000000000097213 */ /* 0x000fe20000000000 */
[----:B------:R-:W0:Y:S01]  /*22b10*/  MUFU.RCP R2, R10 ;  /* 0x0000000a00027308 */ /* 0x000e220000001000 */
[----:B------:R-:W-:-:S03]  /*22b20*/  IABS R3, R25 ;  /* 0x0000001900037213 */ /* 0x000fc60000000000 */
[----:B------:R-:W-:-:S04]  /*22b30*/  IMAD.HI.U32 R7, R8, R9, RZ ;  /* 0x0000000908077227 */ /* 0x000fc800078e00ff */
[----:B------:R-:W-:-:S04]  /*22b40*/  IMAD.MOV R12, RZ, RZ, -R3 ;  /* 0x000000ffff0c7224 */ /* 0x000fc800078e0a03 */
[----:B------:R-:W-:Y:S02]  /*22b50*/  IMAD R9, R7, R12, R9 ;  /* 0x0000000c07097224 */ /* 0x000fe400078e0209 */
[----:B0-----:R-:W-:-:S03]  /*22b60*/  VIADD R3, R2, 0xffffffe ;  /* 0x0ffffffe02037836 */ /* 0x001fc60000000000 */
[----:B------:R-:W-:Y:S01]  /*22b70*/  ISETP.GT.U32.AND P1, PT, R4, R9, PT ;  /* 0x000000090400720c */ /* 0x000fe20003f24070 */
[----:B------:R-:W-:Y:S02]  /*22b80*/  IMAD.MOV.U32 R2, RZ, RZ, RZ ;  /* 0x000000ffff027224 */ /* 0x000fe400078e00ff */
[----:B------:R-:W0:Y:S10]  /*22b90*/  F2I.FTZ.U32.TRUNC.NTZ R3, R3 ;  /* 0x0000000300037305 */ /* 0x000e34000021f000 */
[----:B------:R-:W-:-:S02]  /*22ba0*/  @!P1 IMAD.IADD R9, R9, 0x1, -R4 ;  /* 0x0000000109099824 */ /* 0x000fc400078e0a04 */
[----:B------:R-:W-:Y:S01]  /*22bb0*/  @!P1 VIADD R7, R7, 0x1 ;  /* 0x0000000107079836 */ /* 0x000fe20000000000 */
[----:B------:R-:W-:Y:S02]  /*22bc0*/  ISETP.NE.AND P1, PT, R25, RZ, PT ;  /* 0x000000ff1900720c */ /* 0x000fe40003f25270 */
[----:B------:R-:W-:Y:S01]  /*22bd0*/  ISETP.GE.U32.AND P0, PT, R9, R4, PT ;  /* 0x000000040900720c */ /* 0x000fe20003f06070 */
[----:B0-----:R-:W-:-:S04]  /*22be0*/  IMAD.MOV R9, RZ, RZ, -R3 ;  /* 0x000000ffff097224 */ /* 0x001fc800078e0a03 */
[----:B------:R-:W-:-:S04]  /*22bf0*/  IMAD R9, R9, R6, RZ ;  /* 0x0000000609097224 */ /* 0x000fc800078e02ff */
[----:B------:R-:W-:Y:S01]  /*22c00*/  IMAD.HI.U32 R4, R3, R9, R2 ;  /* 0x0000000903047227 */ /* 0x000fe200078e0002 */
[----:B------:R-:W-:-:S03]  /*22c10*/  LOP3.LUT R2, R0, R25, RZ, 0x3c, !PT ;  /* 0x0000001900027212 */ /* 0x000fc600078e3cff */
[----:B------:R-:W-:Y:S01]  /*22c20*/  @P0 VIADD R7, R7, 0x1 ;  /* 0x0000000107070836 */ /* 0x000fe20000000000 */
[----:B------:R-:W-:Y:S02]  /*22c30*/  ISETP.GE.AND P2, PT, R2, RZ, PT ;  /* 0x000000ff0200720c */ /* 0x000fe40003f46270 */
[----:B------:R-:W-:-:S05]  /*22c40*/  IABS R2, R5 ;  /* 0x0000000500027213 */ /* 0x000fca0000000000 */
[----:B------:R-:W-:-:S06]  /*22c50*/  IMAD.MOV R2, RZ, RZ, -R2 ;  /* 0x000000ffff027224 */ /* 0x000fcc00078e0a02 */
[----:B------:R-:W-:Y:S01]  /*22c60*/  @!P2 IMAD.MOV R7, RZ, RZ, -R7 ;  /* 0x000000ffff07a224 */ /* 0x000fe200078e0a07 */
[----:B------:R-:W-:-:S04]  /*22c70*/  @!P1 LOP3.LUT R7, RZ, R25, RZ, 0x33, !PT ;  /* 0x00000019ff079212 */ /* 0x000fc800078e33ff */
[----:B------:R-:W-:-:S05]  /*22c80*/  IABS R3, R7 ;  /* 0x0000000700037213 */ /* 0x000fca0000000000 */
[----:B------:R-:W-:-:S04]  /*22c90*/  IMAD.HI.U32 R4, R4, R3, RZ ;  /* 0x0000000304047227 */ /* 0x000fc800078e00ff */
[----:B------:R-:W-:Y:S01]  /*22ca0*/  IMAD R3, R4, R2, R3 ;  /* 0x0000000204037224 */ /* 0x000fe200078e0203 */
[----:B------:R-:W-:-:S04]  /*22cb0*/  LOP3.LUT R2, R7, R5, RZ, 0x3c, !PT ;  /* 0x0000000507027212 */ /* 0x000fc800078e3cff */
[----:B------:R-:W-:Y:S02]  /*22cc0*/  ISETP.GT.U32.AND P1, PT, R6, R3, PT ;  /* 0x000000030600720c */ /* 0x000fe40003f24070 */
[----:B------:R-:W-:-:S11]  /*22cd0*/  ISETP.GE.AND P2, PT, R2, RZ, PT ;  /* 0x000000ff0200720c */ /* 0x000fd60003f46270 */
[----:B------:R-:W-:Y:S02]  /*22ce0*/  @!P1 IMAD.IADD R3, R3, 0x1, -R6 ;  /* 0x0000000103039824 */ /* 0x000fe400078e0a06 */
[----:B------:R-:W-:Y:S01]  /*22cf0*/  @!P1 VIADD R4, R4, 0x1 ;  /* 0x0000000104049836 */ /* 0x000fe20000000000 */
[----:B------:R-:W-:Y:S02]  /*22d00*/  ISETP.NE.AND P1, PT, R5, RZ, PT ;  /* 0x000000ff0500720c */ /* 0x000fe40003f25270 */
[----:B------:R-:W-:Y:S01]  /*22d10*/  ISETP.GE.U32.AND P0, PT, R3, R6, PT ;  /* 0x000000060300720c */ /* 0x000fe20003f06070 */
[----:B------:R-:W-:-:S04]  /*22d20*/  IMAD.MOV R3, RZ, RZ, -R7 ;  /* 0x000000ffff037224 */ /* 0x000fc800078e0a07 */
[----:B------:R-:W-:-:S08]  /*22d30*/  IMAD R3, R25, R3, R0 ;  /* 0x0000000319037224 */ /* 0x000fd000078e0200 */
[----:B------:R-:W-:-:S04]  /*22d40*/  @P0 VIADD R4, R4, 0x1 ;  /* 0x0000000104040836 */ /* 0x000fc80000000000 */
[----:B------:R-:W-:Y:S01]  /*22d50*/  @!P2 IMAD.MOV R4, RZ, RZ, -R4 ;  /* 0x000000ffff04a224 */ /* 0x000fe200078e0a04 */
[----:B------:R-:W-:-:S05]  /*22d60*/  @!P1 LOP3.LUT R4, RZ, R5, RZ, 0x33, !PT ;  /* 0x00000005ff049212 */ /* 0x000fca00078e33ff */
[--C-:B------:R-:W-:Y:S02]  /*22d70*/  IMAD.MOV R2, RZ, RZ, -R4.reuse ;  /* 0x000000ffff027224 */ /* 0x100fe400078e0a04 */
[C---:B------:R-:W-:Y:S02]  /*22d80*/  IMAD R4, R5.reuse, 0x1000000, R4 ;  /* 0x0100000005047824 */ /* 0x040fe400078e0204 */
[----:B------:R-:W-:-:S04]  /*22d90*/  IMAD R5, R5, R2, R7 ;  /* 0x0000000205057224 */ /* 0x000fc800078e0207 */
[----:B------:R-:W-:Y:S01]  /*22da0*/  IMAD R26, R5, 0x10000, R4 ;  /* 0x00010000051a7824 */ /* 0x000fe200078e0204 */
[----:B------:R-:W-:Y:S06]  /*22db0*/  BRA `(.L_x_2902) ;  /* 0x0000000000f07947 */ /* 0x000fec0003800000 */
.L_x_2901:
[----:B----4-:R-:W0:Y:S02]  /*22dc0*/  LDC.64 R2, c[0x0][0xc90] ;  /* 0x00032400ff027b82 */ /* 0x010e240000000a00 */
[----:B0-----:R-:W-:-:S05]  /*22dd0*/  IMAD.WIDE R2, R27, 0x4, R2 ;  /* 0x000000041b027825 */ /* 0x001fca00078e0202 */
[----:B------:R0:W2:Y:S02]  /*22de0*/  LDG.E R6, desc[UR40][R2.64] ;  /* 0x0000002802067981 */ /* 0x0000a4000c1e1900 */
[----:B0-----:R-:W-:Y:S02]  /*22df0*/  IMAD.MOV.U32 R2, RZ, RZ, RZ ;  /* 0x000000ffff027224 */ /* 0x001fe400078e00ff */
[----:B--2---:R-:W-:-:S05]  /*22e00*/  IMAD R5, R25, R6, RZ ;  /* 0x0000000619057224 */ /* 0x004fca00078e02ff */
[----:B-1----:R-:W-:-:S04]  /*22e10*/  IABS R7, R5 ;  /* 0x0000000500077213 */ /* 0x002fc80000000000 */
        /* <DEDUP_REMOVED lines=54> */
.L_x_2902:
[----:B------:R-:W-:-:S05]  /*23180*/  LOP3.LUT R0, RZ, R3, RZ, 0x33, !PT ;  /* 0x00000003ff007212 */ /* 0x000fca00078e33ff */
[----:B------:R-:W-:Y:S01]  /*23190*/  IMAD.IADD R25, R25, 0x1, R0 ;  /* 0x0000000119197824 */ /* 0x000fe200078e0200 */
[----:B------:R-:W-:Y:S06]  /*231a0*/  BRA `(.L_x_2903) ;  /* 0x00000000001c7947 */ /* 0x000fec0003800000 */
.L_x_2895:
[----:B------:R-:W-:Y:S01]  /*231b0*/  UMOV UR4, URZ ;  /* 0x0000003f00047c82 */ /* 0x000fe20008000000 */
[----:B------:R-:W-:Y:S01]  /*231c0*/  UMOV UR5, URZ ;  /* 0x0000003f00057c82 */ /* 0x000fe20008000000 */
[----:B------:R-:W-:Y:S01]  /*231d0*/  ULDC UR6, c[0x0][0xc3c] ;  /* 0x00030f0000067ab9 */ /* 0x000fe20000000800 */
[----:B------:R-:W-:Y:S02]  /*231e0*/  IMAD.MOV.U32 R24, RZ, RZ, R0 ;  /* 0x000000ffff187224 */ /* 0x000fe400078e0000 */
[----:B------:R-:W-:Y:S02]  /*231f0*/  IMAD.U32 R25, RZ, RZ, UR4 ;  /* 0x00000004ff197e24 */ /* 0x000fe4000f8e00ff */
[----:B------:R-:W-:Y:S02]  /*23200*/  IMAD.U32 R26, RZ, RZ, UR5 ;  /* 0x00000005ff1a7e24 */ /* 0x000fe4000f8e00ff */
[----:B------:R-:W-:-:S07]  /*23210*/  IMAD.U32 R27, RZ, RZ, UR6 ;  /* 0x00000006ff1b7e24 */ /* 0x000fce000f8e00ff */
.L_x_2903:
[----:B------:R-:W0:Y:S01]  /*23220*/  S2R R0, SR_TID.X ;  /* 0x0000000000007919 */ /* 0x000e220000002100 */
[----:B------:R-:W-:Y:S05]  /*23230*/  WARPSYNC.ALL ;  /* 0x0000000000007948 */ /* 0x000fea0003800000 */
[----:B------:R-:W-:Y:S01]  /*23240*/  BAR.SYNC.DEFER_BLOCKING 0x4, 0x180 ;  /* 0x0106000000007b1d */ /* 0x000fe20000010000 */
[----:B0-----:R-:W-:-:S04]  /*23250*/  LOP3.LUT R0, R0, 0x1f, RZ, 0xc0, !PT ;  /* 0x0000001f00007812 */ /* 0x001fc800078ec0ff */
[----:B------:R-:W-:-:S13]  /*23260*/  ISETP.NE.AND P0, PT, R0, RZ, PT ;  /* 0x000000ff0000720c */ /* 0x000fda0003f05270 */
[----:B------:R-:W0:Y:S01]  /*23270*/  @!P0 S2R R3, SR_CgaCtaId ;  /* 0x0000000000038919 */ /* 0x000e220000008800 */
[----:B------:R-:W-:-:S04]  /*23280*/  @!P0 MOV R0, 0x400 ;  /* 0x0000040000008802 */ /* 0x000fc80000000f00 */
[----:B0-----:R-:W-:-:S05]  /*23290*/  @!P0 LEA R18, R3, R0, 0x18 ;  /* 0x0000000003128211 */ /* 0x001fca00078ec0ff */
[----:B------:R0:W-:Y:S01]  /*232a0*/  @!P0 STS.128 [R18+0x28cd0], R24 ;  /* 0x028cd01812008388 */ /* 0x0001e20000000c00 */
[----:B------:R-:W-:Y:S06]  /*232b0*/  BAR.ARV 0x5, 0x180 ;  /* 0x0146000000007b1d */ /* 0x000fec0000002000 */
.L_x_2892:
[----:B------:R-:W-:Y:S02]  /*232c0*/  ULDC UR4, c[0x0][0xc3c] ;  /* 0x00030f0000047ab9 */ /* 0x000fe40000000800 */
[----:B0-----:R-:W-:-:S13]  /*232d0*/  ISETP.GE.AND P0, PT, R27, UR4, PT ;  /* 0x000000041b007c0c */ /* 0x001fda000bf06270 */
[----:B------:R-:W-:Y:S05]  /*232e0*/  @!P0 BRA `(.L_x_2904) ;  /* 0xffffff8c00248947 */ /* 0x000fea000383ffff */
[----:B------:R-:W-:Y:S05]  /*232f0*/  BSYNC B8 ;  /* 0x0000000000087941 */ /* 0x000fea0003800000 */
.L_x_2777:
        /* <DEDUP_REMOVED lines=12> */
.L_x_3049:
[----:B------:R-:W-:Y:S05]  /*233c0*/  BSYNC B0 ;  /* 0x0000000000007941 */ /* 0x000fea0003800000 */
.L_x_2905:
[----:B------:R-:W-:-:S03]  /*233d0*/  UMOV UR4, 0xffffffff ;  /* 0xffffffff00047882 */ /* 0x000fc60000000000 */
[----:B------:R-:W-:Y:S05]  /*233e0*/  BRA.DIV UR4, `(.L_x_2907) ;  /* 0x0000004204a07947 */ /* 0x000fea000b800000 */
[----:B0-----:R-:W0:Y:S02]  /*233f0*/  S2R R0, SR_TID.X ;  /* 0x0000000000007919 */ /* 0x001e240000002100 */
[----:B0-----:R-:W-:-:S04]  /*23400*/  SHF.R.U32.HI R0, RZ, 0x5, R0 ;  /* 0x00000005ff007819 */ /* 0x001fc80000011600 */
[----:B------:R-:W-:-:S05]  /*23410*/  LOP3.LUT R0, R0, 0x3, RZ, 0xc0, !PT ;  /* 0x0000000300007812 */ /* 0x000fca00078ec0ff */
[----:B------:R0:W1:Y:S02]  /*23420*/  SHFL.IDX PT, R14, R0, RZ, 0x1f ;  /* 0x00001fff000e7589 */ /* 0x00006400000e0000 */
.L_x_3052:
[----:B-1----:R-:W-:-:S13]  /*23430*/  ISETP.NE.AND P0, PT, R14, RZ, PT ;  /* 0x000000ff0e00720c */ /* 0x002fda0003f05270 */
[----:B------:R-:W-:Y:S05]  /*23440*/  @P0 BRA `(.L_x_2539) ;  /* 0x0000000000880947 */ /* 0x000fea0003800000 */
[----:B------:R-:W-:-:S03]  /*23450*/  UMOV UR4, 0xffffffff ;  /* 0xffffffff00047882 */ /* 0x000fc60000000000 */
[----:B------:R-:W-:Y:S05]  /*23460*/  BRA.DIV UR4, `(.L_x_2908) ;  /* 0x0000004204b47947 */ /* 0x000fea000b800000 */
[----:B------:R-:W-:-:S13]  /*23470*/  ELECT P6, URZ, PT ;  /* 0x00000000003f782f */ /* 0x000fda00038c0000 */
.L_x_3055:
[----:B------:R-:W-:Y:S05]  /*23480*/  @!P6 BRA `(.L_x_2539) ;  /* 0x000000000078e947 */ /* 0x000fea0003800000 */
[----:B------:R-:W-:-:S06]  /*23490*/  ULOP3.LUT UR4, UR36, 0x2, URZ, 0xfc, !UPT ;  /* 0x0000000224047892 */ /* 0x000fcc000f8efc3f */
[----:B0-----:R-:W-:-:S05]  /*234a0*/  IMAD.U32 R0, RZ, RZ, UR4 ;  /* 0x00000004ff007e24 */ /* 0x001fca000f8e00ff */
[----:B------:R-:W-:-:S13]  /*234b0*/  ISETP.NE.AND P0, PT, R0, 0x3, PT ;  /* 0x000000030000780c */ /* 0x000fda0003f05270 */
[----:B------:R-:W-:Y:S05]  /*234c0*/  @!P0 BRA `(.L_x_2909) ;  /* 0x0000000000048947 */ /* 0x000fea0003800000 */
[----:B------:R-:W-:Y:S01]  /*234d0*/  BPT.TRAP 0x1 ;  /* 0x000000040000795c */ /* 0x000fe20000300000 */
.L_x_2909:
[----:B------:R-:W-:Y:S01]  /*234e0*/  IMAD R5, R22, 0x8, R7 ;  /* 0x0000000816057824 */ /* 0x000fe200078e0207 */
[----:B------:R-:W-:Y:S01]  /*234f0*/  SHF.L.U32 R0, R28, 0x1f, RZ ;  /* 0x0000001f1c007819 */ /* 0x000fe200000006ff */
[----:B------:R-:W-:-:S03]  /*23500*/  VIADD R22, R22, 0x1 ;  /* 0x0000000116167836 */ /* 0x000fc60000000000 */
[----:B------:R-:W0:Y:S02]  /*23510*/  SYNCS.PHASECHK.TRANS64.TRYWAIT P1, [R5+URZ+0x28c40], R0 ;  /* 0x028c4000050075a7 */ /* 0x000e24000802017f */
[----:B------:R-:W-:-:S04]  /*23520*/  ISETP.NE.AND P2, PT, R22, 0x2, PT ;  /* 0x000000021600780c */ /* 0x000fc80003f45270 */
[----:B------:R-:W-:Y:S01]  /*23530*/  SEL R3, RZ, 0x1, P2 ;  /* 0x00000001ff037807 */ /* 0x000fe20001000000 */
[----:B0-----:R-:W-:Y:S08]  /*23540*/  @!P1 BRA `(.L_x_2910) ;  /* 0x00000040009c9947 */ /* 0x001ff00003800000 */
.L_x_3056:
[----:B------:R-:W-:Y:S02]  /*23550*/  SEL R22, R22, RZ, P2 ;  /* 0x000000ff16167207 */ /* 0x000fe40001000000 */
[----:B------:R-:W-:Y:S01]  /*23560*/  LOP3.LUT R2, R28, R3, RZ, 0x3c, !PT ;  /* 0x000000031c027212 */ /* 0x000fe200078e3cff */
[----:B------:R-:W-:Y:S06]  /*23570*/  @!P0 BRA `(.L_x_2911) ;  /* 0x0000000000048947 */ /* 0x000fec0003800000 */
[----:B------:R-:W-:Y:S01]  /*23580*/  BPT.TRAP 0x1 ;  /* 0x000000040000795c */ /* 0x000fe20000300000 */
.L_x_2911:
[----:B------:R-:W-:Y:S01]  /*23590*/  IMAD R3, R22, 0x8, R7 ;  /* 0x0000000816037824 */ /* 0x000fe200078e0207 */
[----:B------:R-:W-:-:S04]  /*235a0*/  SHF.L.U32 R2, R2, 0x1f, RZ ;  /* 0x0000001f02027819 */ /* 0x000fc800000006ff */
[----:B------:R-:W1:Y:S02]  /*235b0*/  SYNCS.PHASECHK.TRANS64.TRYWAIT P1, [R3+URZ+0x28c40], R2 ;  /* 0x028c4002030075a7 */ /* 0x000e64000802017f */
[----:B-1----:R-:W-:Y:S05]  /*235c0*/  @!P1 BRA `(.L_x_2912) ;  /* 0x0000004000909947 */ /* 0x002fea0003800000 */
.L_x_3057:
[----:B------:R-:W-:Y:S05]  /*235d0*/  @!P0 BRA `(.L_x_2913) ;  /* 0x0000000000048947 */ /* 0x000fea0003800000 */
[----:B------:R-:W-:Y:S01]  /*235e0*/  BPT.TRAP 0x1 ;  /* 0x000000040000795c */ /* 0x000fe20000300000 */
.L_x_2913:
[----:B------:R-:W5:Y:S02]  /*235f0*/  SYNCS.PHASECHK.TRANS64.TRYWAIT P1, [R5+URZ+0x28c60], R0 ;  /* 0x028c6000050075a7 */ /* 0x000f64000802017f */
[----:B-----5:R-:W-:Y:S05]  /*23600*/  @!P1 BRA `(.L_x_2914) ;  /* 0x0000004000949947 */ /* 0x020fea0003800000 */
.L_x_3058:
[----:B------:R-:W-:Y:S05]  /*23610*/  @!P0 BRA `(.L_x_2915) ;  /* 0x0000000000048947 */ /* 0x000fea0003800000 */
[----:B------:R-:W-:Y:S01]  /*23620*/  BPT.TRAP 0x1 ;  /* 0x000000040000795c */ /* 0x000fe20000300000 */
.L_x_2915:
[----:B------:R0:W0:Y:S02]  /*23630*/  SYNCS.PHASECHK.TRANS64.TRYWAIT P0, [R3+URZ+0x28c60], R2 ;  /* 0x028c6002030075a7 */ /* 0x000024000800017f */
[----:B0-----:R-:W-:Y:S05]  /*23640*/  @!P0 NANOSLEEP.SYNCS 0x989680 ;  /* 0x009896800000895d */ /* 0x001fea0003900000 */
[----:B------:R-:W0:Y:S02]  /*23650*/  @!P0 SYNCS.PHASECHK.TRANS64 P0, [R3+URZ+0x28c60], R2 ;  /* 0x028c6002030085a7 */ /* 0x000e24000800007f */
[----:B0-----:R-:W-:Y:S05]  /*23660*/  @!P0 BRA `(.L_x_2915) ;  /* 0xfffffffc00f08947 */ /* 0x001fea000383ffff */
.L_x_2539:
[----:B------:R-:W-:Y:S05]  /*23670*/  BSYNC B9 ;  /* 0x0000000000097941 */ /* 0x000fea0003800000 */
.L_x_2536:
[----:B------:R-:W-:Y:S05]  /*23680*/  EXIT ;  /* 0x000000000000794d */ /* 0x000fea0003800000 */
.L_x_2565:
[----:B0-----:R0:W1:Y:S02]  /*23690*/  SYNCS.PHASECHK.TRANS64.TRYWAIT P6, [R60+URZ+0x28c90], R67 ;  /* 0x028c90433c0075a7 */ /* 0x00106400080c017f */
[----:B-1----:R-:W-:Y:S05]  /*236a0*/  @!P6 NANOSLEEP.SYNCS 0x989680 ;  /* 0x009896800000e95d */ /* 0x002fea0003900000 */
[----:B------:R-:W1:Y:S02]  /*236b0*/  @!P6 SYNCS.PHASECHK.TRANS64 P6, [R60+URZ+0x28c90], R67 ;  /* 0x028c90433c00e5a7 */ /* 0x000e6400080c007f */
[----:B-1----:R-:W-:Y:S05]  /*236c0*/  @!P6 BRA `(.L_x_2565) ;  /* 0xfffffffc00f0e947 */ /* 0x002fea000383ffff */
[----:B------:R-:W-:Y:S05]  /*236d0*/  BRA `(.L_x_2916) ;  /* 0xfffffdfc00847947 */ /* 0x000fea000383ffff */
.L_x_2566:
        /* <DEDUP_REMOVED lines=8> */
.L_x_2918:
[----:B------:R-:W-:Y:S05]  /*23760*/  BSYNC B1 ;  /* 0x0000000000017941 */ /* 0x000fea0003800000 */
.L_x_2917:
        /* <DEDUP_REMOVED lines=8> */
.L_x_2919:
[----:B------:R-:W-:Y:S01]  /*237f0*/  IMAD.MOV.U32 R68, RZ, RZ, R14 ;  /* 0x000000ffff447224 */ /* 0x000fe200078e000e */
[----:B------:R-:W-:Y:S06]  /*23800*/  BRA `(.L_x_2920) ;  /* 0xfffffdfc004c7947 */ /* 0x000fec000383ffff */
.L_x_2576:
[----:B0-----:R0:W1:Y:S02]  /*23810*/  SYNCS.PHASECHK.TRANS64.TRYWAIT P6, [R60+URZ+0x28c90], R67 ;  /* 0x028c90433c0075a7 */ /* 0x00106400080c017f */
[----:B-1----:R-:W-:Y:S05]  /*23820*/  @!P6 NANOSLEEP.SYNCS 0x989680 ;  /* 0x009896800000e95d */ /* 0x002fea0003900000 */
[----:B------:R-:W1:Y:S02]  /*23830*/  @!P6 SYNCS.PHASECHK.TRANS64 P6, [R60+URZ+0x28c90], R67 ;  /* 0x028c90433c00e5a7 */ /* 0x000e6400080c007f */
[----:B-1----:R-:W-:Y:S05]  /*23840*/  @!P6 BRA `(.L_x_2576) ;  /* 0xfffffffc00f0e947 */ /* 0x002fea000383ffff */
[----:B------:R-:W-:Y:S05]  /*23850*/  BRA `(.L_x_2921) ;  /* 0xfffffe0400cc7947 */ /* 0x000fea000383ffff */
.L_x_2577:
        /* <DEDUP_REMOVED lines=8> */
.L_x_2923:
[----:B------:R-:W-:Y:S05]  /*238e0*/  BSYNC B1 ;  /* 0x0000000000017941 */ /* 0x000fea0003800000 */
.L_x_2922:
        /* <DEDUP_REMOVED lines=8> */
.L_x_2924:
[----:B------:R-:W-:Y:S01]  /*23970*/  IMAD.MOV.U32 R68, RZ, RZ, R14 ;  /* 0x000000ffff447224 */ /* 0x000fe200078e000e */
[----:B------:R-:W-:Y:S06]  /*23980*/  BRA `(.L_x_2925) ;  /* 0xfffffe0400947947 */ /* 0x000fec000383ffff */
.L_x_2582:
[----:B0-----:R0:W1:Y:S02]  /*23990*/  SYNCS.PHASECHK.TRANS64.TRYWAIT P0, [R60+URZ+0x28c90], R67 ;  /* 0x028c90433c0075a7 */ /* 0x001064000800017f */
[----:B-1----:R-:W-:Y:S05]  /*239a0*/  @!P0 NANOSLEEP.SYNCS 0x989680 ;  /* 0x009896800000895d */ /* 0x002fea0003900000 */
[----:B------:R-:W1:Y:S02]  /*239b0*/  @!P0 SYNCS.PHASECHK.TRANS64 P0, [R60+URZ+0x28c90], R67 ;  /* 0x028c90433c0085a7 */ /* 0x000e64000800007f */
[----:B-1----:R-:W-:Y:S05]  /*239c0*/  @!P0 BRA `(.L_x_2582) ;  /* 0xfffffffc00f08947 */ /* 0x002fea000383ffff */
[----:B------:R-:W-:Y:S05]  /*239d0*/  BRA `(.L_x_2926) ;  /* 0xfffffe0c00907947 */ /* 0x000fea000383ffff */
.L_x_2583:
[----:B------:R-:W-:Y:S01]  /*239e0*/  BSSY B1, `(.L_x_2927) ;  /* 0x0000007000017945 */ /* 0x000fe20003800000 */
[----:B------:R-:W-:Y:S02]  /*239f0*/  IMAD.MOV.U32 R12, RZ, RZ, RZ ;  /* 0x000000ffff0c7224 */ /* 0x000fe400078e00ff */
[----:B------:R-:W-:Y:S02]  /*23a00*/  IMAD.MOV.U32 R11, RZ, RZ, 0x1c1f ;  /* 0x00001c1fff0b7424 */ /* 0x000fe400078e00ff */
[----:B------:R-:W-:-:S07]  /*23a10*/  IMAD.MOV.U32 R15, RZ, RZ, -0x1 ;  /* 0xffffffffff0f7424 */ /* 0x000fce00078e00ff */
[----:B0-----:R-:W-:Y:S05]  /*23a20*/  WARPSYNC.COLLECTIVE R15, `(.L_x_2928) ;  /* 0x000000000f087348 */ /* 0x001fea0003c00000 */
[----:B------:R1:W2:Y:S02]  /*23a30*/  SHFL.IDX P6, R14, R13, R12, R11 ;  /* 0x0000000c0d0e7389 */ /* 0x0002a400000c000b */
[----:B012---:R-:W-:Y:S01]  /*23a40*/  ENDCOLLECTIVE ;  /* 0x000000000000791b */ /* 0x007fe20003800000 */
.L_x_2928:
[----:B------:R-:W-:Y:S05]  /*23a50*/  BSYNC B1 ;  /* 0x0000000000017941 */ /* 0x000fea0003800000 */
.L_x_2927:
        /* <DEDUP_REMOVED lines=8> */
.L_x_2929:
[----:B------:R-:W-:Y:S05]  /*23ae0*/  BRA `(.L_x_2930) ;  /* 0xfffffe0c00b07947 */ /* 0x000fea000383ffff */
.L_x_2587:
[----:B--2---:R2:W4:Y:S02]  /*23af0*/  SYNCS.PHASECHK.TRANS64.TRYWAIT P5, [R60+URZ+0x28cb0], R67 ;  /* 0x028cb0433c0075a7 */ /* 0x00452400080a017f */
[----:B----4-:R-:W-:Y:S05]  /*23b00*/  @!P5 NANOSLEEP.SYNCS 0x989680 ;  /* 0x009896800000d95d */ /* 0x010fea0003900000 */
[----:B------:R-:W4:Y:S02]  /*23b10*/  @!P5 SYNCS.PHASECHK.TRANS64 P5, [R60+URZ+0x28cb0], R67 ;  /* 0x028cb0433c00d5a7 */ /* 0x000f2400080a007f */
[----:B----4-:R-:W-:Y:S05]  /*23b20*/  @!P5 BRA `(.L_x_2587) ;  /* 0xfffffffc00f0d947 */ /* 0x010fea000383ffff */
[----:B------:R-:W-:Y:S05]  /*23b30*/  BRA `(.L_x_2931) ;  /* 0xfffffe10003c7947 */ /* 0x000fea000383ffff */
.L_x_2608:
[----:B0-----:R0:W2:Y:S02]  /*23b40*/  SYNCS.PHASECHK.TRANS64.TRYWAIT P1, [R12+URZ+0x28c50], R5 ;  /* 0x028c50050c0075a7 */ /* 0x0010a4000802017f */
[----:B--2---:R-:W-:Y:S05]  /*23b50*/  @!P1 NANOSLEEP.SYNCS 0x989680 ;  /* 0x009896800000995d */ /* 0x004fea0003900000 */
[----:B------:R-:W2:Y:S02]  /*23b60*/  @!P1 SYNCS.PHASECHK.TRANS64 P1, [R12+URZ+0x28c50], R5 ;  /* 0x028c50050c0095a7 */ /* 0x000ea4000802007f */
[----:B--2---:R-:W-:Y:S05]  /*23b70*/  @!P1 BRA `(.L_x_2608) ;  /* 0xfffffffc00f09947 */ /* 0x004fea000383ffff */
[----:B------:R-:W-:Y:S05]  /*23b80*/  BRA `(.L_x_2932) ;  /* 0xfffffe2400e87947 */ /* 0x000fea000383ffff */
.L_x_2616:
[----:B-1----:R1:W2:Y:S02]  /*23b90*/  SYNCS.PHASECHK.TRANS64.TRYWAIT P1, [R21+URZ+0x28c50], R12 ;  /* 0x028c500c150075a7 */ /* 0x0022a4000802017f */
[----:B--2---:R-:W-:Y:S05]  /*23ba0*/  @!P1 NANOSLEEP.SYNCS 0x989680 ;  /* 0x009896800000995d */ /* 0x004fea0003900000 */
[----:B------:R-:W2:Y:S02]  /*23bb0*/  @!P1 SYNCS.PHASECHK.TRANS64 P1, [R21+URZ+0x28c50], R12 ;  /* 0x028c500c150095a7 */ /* 0x000ea4000802007f */
[----:B--2---:R-:W-:Y:S05]  /*23bc0*/  @!P1 BRA `(.L_x_2616) ;  /* 0xfffffffc00f09947 */ /* 0x004fea000383ffff */
[----:B------:R-:W-:Y:S05]  /*23bd0*/  BRA `(.L_x_2615) ;  /* 0xfffffe3400107947 */ /* 0x000fea000383ffff */
.L_x_2640:
[----:B------:R-:W-:Y:S01]  /*23be0*/  BSSY B1, `(.L_x_2933) ;  /* 0x0000008000017945 */ /* 0x000fe20003800000 */
[----:B------:R-:W-:Y:S02]  /*23bf0*/  IMAD.MOV.U32 R13, RZ, RZ, R31 ;  /* 0x000000ffff0d7224 */ /* 0x000fe400078e001f */
[----:B------:R-:W-:Y:S02]  /*23c00*/  IMAD.MOV.U32 R12, RZ, RZ, RZ ;  /* 0x000000ffff0c7224 */ /* 0x000fe400078e00ff */
[----:B-1----:R-:W-:Y:S02]  /*23c10*/  IMAD.MOV.U32 R11, RZ, RZ, 0x1c1f ;  /* 0x00001c1fff0b7424 */ /* 0x002fe400078e00ff */
[----:B------:R-:W-:-:S07]  /*23c20*/  IMAD.MOV.U32 R15, RZ, RZ, -0x1 ;  /* 0xffffffffff0f7424 */ /* 0x000fce00078e00ff */
[----:B------:R-:W-:Y:S05]  /*23c30*/  WARPSYNC.COLLECTIVE R15, `(.L_x_2934) ;  /* 0x000000000f087348 */ /* 0x000fea0003c00000 */
[----:B------:R0:W1:Y:S02]  /*23c40*/  SHFL.IDX P6, R14, R13, R12, R11 ;  /* 0x0000000c0d0e7389 */ /* 0x00006400000c000b */
[----:B01----:R-:W-:Y:S01]  /*23c50*/  ENDCOLLECTIVE ;  /* 0x000000000000791b */ /* 0x003fe20003800000 */
.L_x_2934:
[----:B------:R-:W-:Y:S05]  /*23c60*/  BSYNC B1 ;  /* 0x0000000000017941 */ /* 0x000fea0003800000 */
.L_x_2933:
        /* <DEDUP_REMOVED lines=8> */
.L_x_2935:
[----:B------:R-:W-:Y:S02]  /*23cf0*/  IMAD.MOV.U32 R13, RZ, RZ, R80 ;  /* 0x000000ffff0d7224 */ /* 0x000fe400078e0050 */
[----:B------:R-:W-:-:S07]  /*23d00*/  IMAD.MOV.U32 R3, RZ, RZ, R14 ;  /* 0x000000ffff037224 */ /* 0x000fce00078e000e */
[----:B------:R-:W-:Y:S05]  /*23d10*/  WARPSYNC.COLLECTIVE R15, `(.L_x_2936) ;  /* 0x000000000f087348 */ /* 0x000fea0003c00000 */
[----:B------:R0:W1:Y:S02]  /*23d20*/  SHFL.IDX P6, R14, R13, R12, R11 ;  /* 0x0000000c0d0e7389 */ /* 0x00006400000c000b */
[----:B01----:R-:W-:Y:S01]  /*23d30*/  ENDCOLLECTIVE ;  /* 0x000000000000791b */ /* 0x003fe20003800000 */
.L_x_2936:
[----:B------:R-:W-:Y:S02]  /*23d40*/  IMAD.MOV.U32 R13, RZ, RZ, R30 ;  /* 0x000000ffff0d7224 */ /* 0x000fe400078e001e */
[----:B------:R-:W-:-:S07]  /*23d50*/  IMAD.MOV.U32 R7, RZ, RZ, R14 ;  /* 0x000000ffff077224 */ /* 0x000fce00078e000e */
[----:B------:R-:W-:Y:S05]  /*23d60*/  WARPSYNC.COLLECTIVE R15, `(.L_x_2937) ;  /* 0x000000000f087348 */ /* 0x000fea0003c00000 */
[----:B------:R0:W1:Y:S02]  /*23d70*/  SHFL.IDX P6, R14, R13, R12, R11 ;  /* 0x0000000c0d0e7389 */ /* 0x00006400000c000b */
[----:B01----:R-:W-:Y:S01]  /*23d80*/  ENDCOLLECTIVE ;  /* 0x000000000000791b */ /* 0x003fe20003800000 */
.L_x_2937:
[----:B------:R-:W-:Y:S01]  /*23d90*/  IMAD.MOV.U32 R8, RZ, RZ, R14 ;  /* 0x000000ffff087224 */ /* 0x000fe200078e000e */
[----:B------:R-:W-:Y:S06]  /*23da0*/  BRA `(.L_x_2938) ;  /* 0xfffffe5000407947 */ /* 0x000fec000383ffff */
.L_x_2643:
[----:B------:R-:W-:Y:S01]  /*23db0*/  BSSY B1, `(.L_x_2939) ;  /* 0x0000008000017945 */ /* 0x000fe20003800000 */
[----:B------:R-:W-:Y:S02]  /*23dc0*/  IMAD.MOV.U32 R13, RZ, RZ, R31 ;  /* 0x000000ffff0d7224 */ /* 0x000fe400078e001f */
[----:B------:R-:W-:Y:S02]  /*23dd0*/  IMAD.MOV.U32 R12, RZ, RZ, 0x1 ;  /* 0x00000001ff0c7424 */ /* 0x000fe400078e00ff */
[----:B-1----:R-:W-:Y:S02]  /*23de0*/  IMAD.MOV.U32 R11, RZ, RZ, 0x1c1f ;  /* 0x00001c1fff0b7424 */ /* 0x002fe400078e00ff */
[----:B------:R-:W-:-:S07]  /*23df0*/  IMAD.MOV.U32 R15, RZ, RZ, -0x1 ;  /* 0xffffffffff0f7424 */ /* 0x000fce00078e00ff */
[----:B----4-:R-:W-:Y:S05]  /*23e00*/  WARPSYNC.COLLECTIVE R15, `(.L_x_2940) ;  /* 0x000000000f087348 */ /* 0x010fea0003c00000 */
[----:B------:R0:W1:Y:S02]  /*23e10*/  SHFL.IDX P6, R14, R13, R12, R11 ;  /* 0x0000000c0d0e7389 */ /* 0x00006400000c000b */
[----:B01--4-:R-:W-:Y:S01]  /*23e20*/  ENDCOLLECTIVE ;  /* 0x000000000000791b */ /* 0x013fe20003800000 */
.L_x_2940:
[----:B------:R-:W-:Y:S05]  /*23e30*/  BSYNC B1 ;  /* 0x0000000000017941 */ /* 0x000fea0003800000 */
.L_x_2939:
[----:B------:R-:W-:Y:S02]  /*23e40*/  IMAD.MOV.U32 R13, RZ, RZ, R10 ;  /* 0x000000ffff0d7224 */ /* 0x000fe400078e000a */
[----:B------:R-:W-:Y:S02]  /*23e50*/  IMAD.MOV.U32 R12, RZ, RZ, 0x1 ;  /* 0x00000001ff0c7424 */ /* 0x000fe400078e00ff */
[----:B------:R-:W-:Y:S02]  /*23e60*/  IMAD.MOV.U32 R11, RZ, RZ, 0x1c1f ;  /* 0x00001c1fff0b7424 */ /* 0x000fe400078e00ff */
[----:B------:R-:W-:Y:S02]  /*23e70*/  IMAD.MOV.U32 R15, RZ, RZ, -0x1 ;  /* 0xffffffffff0f7424 */ /* 0x000fe400078e00ff */
[----:B------:R-:W-:-:S07]  /*23e80*/  IMAD.MOV.U32 R0, RZ, RZ, R14 ;  /* 0x000000ffff007224 */ /* 0x000fce00078e000e */
[----:B------:R-:W-:Y:S05]  /*23e90*/  WARPSYNC.COLLECTIVE R15, `(.L_x_2941) ;  /* 0x000000000f087348 */ /* 0x000fea0003c00000 */
[----:B------:R0:W1:Y:S02]  /*23ea0*/  SHFL.IDX P6, R14, R13, R12, R11 ;  /* 0x0000000c0d0e7389 */ /* 0x00006400000c000b */
[----:B01----:R-:W-:Y:S01]  /*23eb0*/  ENDCOLLECTIVE ;  /* 0x000000000000791b */ /* 0x003fe20003800000 */
.L_x_2941:
[----:B------:R-:W-:Y:S02]  /*23ec0*/  IMAD.MOV.U32 R13, RZ, RZ, R80 ;  /* 0x000000ffff0d7224 */ /* 0x000fe400078e0050 */
[----:B------:R-:W-:-:S07]  /*23ed0*/  IMAD.MOV.U32 R3, RZ, RZ, R14 ;  /* 0x000000ffff037224 */ /* 0x000fce00078e000e */
[----:B------:R-:W-:Y:S05]  /*23ee0*/  WARPSYNC.COLLECTIVE R15, `(.L_x_2942) ;  /* 0x000000000f087348 */ /* 0x000fea0003c00000 */
[----:B------:R0:W1:Y:S02]  /*23ef0*/  SHFL.IDX P6, R14, R13, R12, R11 ;  /* 0x0000000c0d0e7389 */ /* 0x00006400000c000b */
[----:B01----:R-:W-:Y:S01]  /*23f00*/  ENDCOLLECTIVE ;  /* 0x000000000000791b */ /* 0x003fe20003800000 */
.L_x_2942:
[----:B------:R-:W-:Y:S02]  /*23f10*/  IMAD.MOV.U32 R13, RZ, RZ, R30 ;  /* 0x000000ffff0d7224 */ /* 0x000fe400078e001e */
[----:B------:R-:W-:-:S07]  /*23f20*/  IMAD.MOV.U32 R7, RZ, RZ, R14 ;  /* 0x000000ffff077224 */ /* 0x000fce00078e000e */
[----:B------:R-:W-:Y:S05]  /*23f30*/  WARPSYNC.COLLECTIVE R15, `(.L_x_2943) ;  /* 0x000000000f087348 */ /* 0x000fea0003c00000 */
[----:B------:R0:W1:Y:S02]  /*23f40*/  SHFL.IDX P6, R14, R13, R12, R11 ;  /* 0x0000000c0d0e7389 */ /* 0x00006400000c000b */
[----:B01----:R-:W-:Y:S01]  /*23f50*/  ENDCOLLECTIVE ;  /* 0x000000000000791b */ /* 0x003fe20003800000 */
.L_x_2943:
[----:B------:R-:W-:Y:S01]  /*23f60*/  IMAD.MOV.U32 R30, RZ, RZ, R14 ;  /* 0x000000ffff1e7224 */ /* 0x000fe200078e000e */
[----:B------:R-:W-:Y:S06]  /*23f70*/  BRA `(.L_x_2944) ;  /* 0xfffffe5000a07947 */ /* 0x000fec000383ffff */
.L_x_2647:
[----:B0-----:R0:W1:Y:S02]  /*23f80*/  SYNCS.PHASECHK.TRANS64.TRYWAIT P0, [R2+URZ+0x28c00], R35 ;  /* 0x028c0023020075a7 */ /* 0x001064000800017f */
[----:B-1----:R-:W-:Y:S05]  /*23f90*/  @!P0 NANOSLEEP.SYNCS 0x989680 ;  /* 0x009896800000895d */ /* 0x002fea0003900000 */
[----:B------:R-:W1:Y:S02]  /*23fa0*/  @!P0 SYNCS.PHASECHK.TRANS64 P0, [R2+URZ+0x28c00], R35 ;  /* 0x028c0023020085a7 */ /* 0x000e64000800007f */
[----:B-1----:R-:W-:Y:S05]  /*23fb0*/  @!P0 BRA `(.L_x_2647) ;  /* 0xfffffffc00f08947 */ /* 0x002fea000383ffff */
[----:B------:R-:W-:Y:S05]  /*23fc0*/  BRA `(.L_x_2945) ;  /* 0xfffffe5400907947 */ /* 0x000fea000383ffff */
.L_x_2655:
[----:B------:R-:W0:Y:S01]  /*23fd0*/  LDC R39, c[0x0][0x3f4] ;  /* 0x0000fd00ff277b82 */ /* 0x000e220000000800 */
[----:B------:R-:W-:Y:S01]  /*23fe0*/  BSSY B1, `(.L_x_2946) ;  /* 0x0000008000017945 */ /* 0x000fe20003800000 */
[----:B------:R-:W-:Y:S02]  /*23ff0*/  IMAD.MOV.U32 R13, RZ, RZ, R27 ;  /* 0x000000ffff0d7224 */ /* 0x000fe400078e001b */
[----:B------:R-:W-:Y:S02]  /*24000*/  IMAD.MOV.U32 R12, RZ, RZ, RZ ;  /* 0x000000ffff0c7224 */ /* 0x000fe400078e00ff */
[----:B-1----:R-:W-:Y:S02]  /*24010*/  IMAD.MOV.U32 R11, RZ, RZ, 0x1c1f ;  /* 0x00001c1fff0b7424 */ /* 0x002fe400078e00ff */
[----:B------:R-:W-:-:S07]  /*24020*/  IMAD.MOV.U32 R15, RZ, RZ, -0x1 ;  /* 0xffffffffff0f7424 */ /* 0x000fce00078e00ff */
[----:B0---4-:R-:W-:Y:S05]  /*24030*/  WARPSYNC.COLLECTIVE R15, `(.L_x_2947) ;  /* 0x000000000f087348 */ /* 0x011fea0003c00000 */
[----:B------:R1:W2:Y:S02]  /*24040*/  SHFL.IDX P6, R14, R13, R12, R11 ;  /* 0x0000000c0d0e7389 */ /* 0x0002a400000c000b */
[----:B012-4-:R-:W-:Y:S01]  /*24050*/  ENDCOLLECTIVE ;  /* 0x000000000000791b */ /* 0x017fe20003800000 */
.L_x_2947:
[----:B------:R-:W-:Y:S05]  /*24060*/  BSYNC B1 ;  /* 0x0000000000017941 */ /* 0x000fea0003800000 */
.L_x_2946:
[----:B------:R-:W-:Y:S01]  /*24070*/  IMAD.MOV.U32 R13, RZ, RZ, R26 ;  /* 0x000000ffff0d7224 */ /* 0x000fe200078e001a */
[----:B------:R-:W-:Y:S01]  /*24080*/  ISETP.GE.AND P0, PT, R18, R39, PT ;  /* 0x000000271200720c */ /* 0x000fe20003f06270 */
[----:B------:R-:W-:Y:S02]  /*24090*/  IMAD.MOV.U32 R12, RZ, RZ, RZ ;  /* 0x000000ffff0c7224 */ /* 0x000fe400078e00ff */
[----:B------:R-:W-:Y:S02]  /*240a0*/  IMAD.MOV.U32 R11, RZ, RZ, 0x1c1f ;  /* 0x00001c1fff0b7424 */ /* 0x000fe400078e00ff */
[----:B------:R-:W-:Y:S02]  /*240b0*/  IMAD.MOV.U32 R15, RZ, RZ, -0x1 ;  /* 0xffffffffff0f7424 */ /* 0x000fe400078e00ff */
[----:B------:R-:W-:Y:S02]  /*240c0*/  IMAD.MOV.U32 R0, RZ, RZ, R14 ;  /* 0x000000ffff007224 */ /* 0x000fe400078e000e */
[----:B------:R-:W-:-:S07]  /*240d0*/  IMAD R3, R23, R6, RZ ;  /* 0x0000000617037224 */ /* 0x000fce00078e02ff */
[----:B------:R-:W-:Y:S05]  /*240e0*/  WARPSYNC.COLLECTIVE R15, `(.L_x_2948) ;  /* 0x000000000f087348 */ /* 0x000fea0003c00000 */
[----:B------:R0:W1:Y:S02]  /*240f0*/  SHFL.IDX P6, R14, R13, R12, R11 ;  /* 0x0000000c0d0e7389 */ /* 0x00006400000c000b */
[----:B01----:R-:W-:Y:S01]  /*24100*/  ENDCOLLECTIVE ;  /* 0x000000000000791b */ /* 0x003fe20003800000 */
.L_x_2948:
[----:B------:R-:W-:Y:S01]  /*24110*/  ISETP.GE.OR P1, PT, R34, R3, P0 ;  /* 0x000000032200720c */ /* 0x000fe20000726670 */
[----:B------:R-:W-:-:S12]  /*24120*/  IMAD.MOV.U32 R13, RZ, RZ, R25 ;  /* 0x000000ffff0d7224 */ /* 0x000fd800078e0019 */
[C---:B------:R-:W-:Y:S01]  /*24130*/  @!P1 IMAD.SHL.U32 R7, R18.reuse, 0x2, RZ ;  /* 0x0000000212079824 */ /* 0x040fe200078e00ff */
[----:B------:R-:W-:Y:S01]  /*24140*/  @!P1 SHF.L.U64.HI R6, R18, 0x1, R19 ;  /* 0x0000000112069819 */ /* 0x000fe20000010213 */
[----:B------:R-:W-:-:S07]  /*24150*/  IMAD.MOV.U32 R4, RZ, RZ, R14 ;  /* 0x000000ffff047224 */ /* 0x000fce00078e000e */
[----:B------:R-:W-:Y:S05]  /*24160*/  WARPSYNC.COLLECTIVE R15, `(.L_x_2949) ;  /* 0x000000000f087348 */ /* 0x000fea0003c00000 */
[----:B------:R0:W1:Y:S02]  /*24170*/  SHFL.IDX P6, R14, R13, R12, R11 ;  /* 0x0000000c0d0e7389 */ /* 0x00006400000c000b */
[----:B01----:R-:W-:Y:S01]  /*24180*/  ENDCOLLECTIVE ;  /* 0x000000000000791b */ /* 0x003fe20003800000 */
.L_x_2949:
[----:B------:R-:W-:-:S05]  /*24190*/  @!P1 IADD3 R8, P2, R4, R7, RZ ;  /* 0x0000000704089210 */ /* 0x000fca0007f5e0ff */
[----:B------:R-:W-:Y:S02]  /*241a0*/  @!P1 IMAD.X R9, R0, 0x1, R6, P2 ;  /* 0x0000000100099824 */ /* 0x000fe400010e0606 */
[----:B------:R-:W-:Y:S02]  /*241b0*/  IMAD.MOV.U32 R13, RZ, RZ, R35 ;  /* 0x000000ffff0d7224 */ /* 0x000fe400078e0023 */
[----:B------:R-:W-:-:S07]  /*241c0*/  IMAD.MOV.U32 R5, RZ, RZ, R14 ;  /* 0x000000ffff057224 */ /* 0x000fce00078e000e */
[----:B------:R-:W-:Y:S05]  /*241d0*/  WARPSYNC.COLLECTIVE R15, `(.L_x_2950) ;  /* 0x000000000f087348 */ /* 0x000fea0003c00000 */
[----:B------:R0:W1:Y:S02]  /*241e0*/  SHFL.IDX P6, R14, R13, R12, R11 ;  /* 0x0000000c0d0e7389 */ /* 0x00006400000c000b */
[----:B01----:R-:W-:Y:S01]  /*241f0*/  ENDCOLLECTIVE ;  /* 0x000000000000791b */ /* 0x003fe20003800000 */
.L_x_2950:
[----:B------:R-:W2:Y:S01]  /*24200*/  @!P1 LD.E.128 R8, desc[UR40][R8.64] ;  /* 0x0000002808089980 */ /* 0x000ea2000c101d00 */
[----:B------:R-:W-:-:S05]  /*24210*/  @!P1 IADD3 R4, P2, R14, R7, RZ ;  /* 0x000000070e049210 */ /* 0x000fca0007f5e0ff */
[----:B------:R-:W-:-:S06]  /*24220*/  @!P1 IMAD.X R5, R5, 0x1, R6, P2 ;  /* 0x0000000105059824 */ /* 0x000fcc00010e0606 */
[----:B------:R-:W5:Y:S01]  /*24230*/  @!P1 LD.E.128 R4, desc[UR40][R4.64] ;  /* 0x0000002804049980 */ /* 0x000f62000c101d00 */
[----:B------:R-:W-:Y:S02]  /*24240*/  CS2R R20, SRZ ;  /* 0x0000000000147805 */ /* 0x000fe4000001ff00 */
[----:B------:R-:W-:Y:S01]  /*24250*/  CS2R R28, SRZ ;  /* 0x00000000001c7805 */ /* 0x000fe2000001ff00 */
[----:B------:R-:W-:Y:S01]  /*24260*/  IMAD.MOV.U32 R13, RZ, RZ, R27 ;  /* 0x000000ffff0d7224 */ /* 0x000fe200078e001b */
[----:B------:R-:W-:Y:S02]  /*24270*/  CS2R R30, SRZ ;  /* 0x00000000001e7805 */ /* 0x000fe4000001ff00 */
[----:B------:R-:W-:Y:S01]  /*24280*/  CS2R R32, SRZ ;  /* 0x0000000000207805 */ /* 0x000fe2000001ff00 */
[----:B--2---:R-:W-:Y:S02]  /*24290*/  @!P1 IMAD.MOV.U32 R21, RZ, RZ, R9 ;  /* 0x000000ffff159224 */ /* 0x004fe400078e0009 */
[----:B------:R-:W-:-:S02]  /*242a0*/  @!P1 IMAD.MOV.U32 R29, RZ, RZ, R11 ;  /* 0x000000ffff1d9224 */ /* 0x000fc400078e000b */
[----:B------:R-:W-:Y:S02]  /*242b0*/  IMAD.MOV.U32 R12, RZ, RZ, R21 ;  /* 0x000000ffff0c7224 */ /* 0x000fe400078e0015 */
[----:B------:R-:W-:Y:S02]  /*242c0*/  IMAD.MOV.U32 R11, RZ, RZ, 0x1c1f ;  /* 0x00001c1fff0b7424 */ /* 0x000fe400078e00ff */
[----:B------:R-:W-:Y:S01]  /*242d0*/  @!P1 IMAD.MOV.U32 R20, RZ, RZ, R8 ;  /* 0x000000ffff149224 */ /* 0x000fe200078e0008 */
[----:B------:R-:W-:Y:S01]  /*242e0*/  PRMT R42, R12, 0x7610, R42 ;  /* 0x000076100c2a7816 */ /* 0x000fe2000000002a */
[----:B------:R-:W-:Y:S02]  /*242f0*/  IMAD.MOV.U32 R12, RZ, RZ, 0x1 ;  /* 0x00000001ff0c7424 */ /* 0x000fe400078e00ff */
[----:B------:R-:W-:Y:S02]  /*24300*/  IMAD.MOV.U32 R0, RZ, RZ, R20 ;  /* 0x000000ffff007224 */ /* 0x000fe400078e0014 */
[----:B------:R-:W-:-:S07]  /*24310*/  @!P1 IMAD.MOV.U32 R28, RZ, RZ, R10 ;  /* 0x000000ffff1c9224 */ /* 0x000fce00078e000a */
[----:B-----5:R-:W-:Y:S05]  /*24320*/  WARPSYNC.COLLECTIVE R15, `(.L_x_2951) ;  /* 0x000000000f087348 */ /* 0x020fea0003c00000 */
[----:B------:R0:W1:Y:S02]  /*24330*/  SHFL.IDX P6, R14, R13, R12, R11 ;  /* 0x0000000c0d0e7389 */ /* 0x00006400000c000b */
[----:B01---5:R-:W-:Y:S01]  /*24340*/  ENDCOLLECTIVE ;  /* 0x000000000000791b */ /* 0x023fe20003800000 */
.L_x_2951:
[----:B------:R-:W-:Y:S01]  /*24350*/  IMAD.MOV.U32 R9, RZ, RZ, R29 ;  /* 0x000000ffff097224 */ /* 0x000fe200078e001d */
[----:B------:R-:W-:Y:S01]  /*24360*/  PRMT R36, R36, 0x5410, R0 ;  /* 0x0000541024247816 */ /* 0x000fe20000000000 */
[----:B------:R-:W-:Y:S02]  /*24370*/  IMAD.MOV.U32 R8, RZ, RZ, R28 ;  /* 0x000000ffff087224 */ /* 0x000fe400078e001c */
[----:B------:R-:W-:Y:S01]  /*24380*/  @!P1 IMAD.MOV.U32 R30, RZ, RZ, R4 ;  /* 0x000000ffff1e9224 */ /* 0x000fe200078e0004 */
[----:B------:R-:W-:Y:S01]  /*24390*/  PRMT R37, R9, 0x7610, R37 ;  /* 0x0000761009257816 */ /* 0x000fe20000000025 */
[----:B------:R-:W-:Y:S01]  /*243a0*/  @!P1 IMAD.MOV.U32 R31, RZ, RZ, R5 ;  /* 0x000000ffff1f9224 */ /* 0x000fe200078e0005 */
[----:B------:R-:W-:Y:S01]  /*243b0*/  PRMT R36, R8, 0x7610, R36 ;  /* 0x0000761008247816 */ /* 0x000fe20000000024 */
[----:B------:R-:W-:Y:S02]  /*243c0*/  @!P1 IMAD.MOV.U32 R32, RZ, RZ, R6 ;  /* 0x000000ffff209224 */ /* 0x000fe400078e0006 */
[----:B------:R-:W-:-:S02]  /*243d0*/  @!P1 IMAD.MOV.U32 R33, RZ, RZ, R7 ;  /* 0x000000ffff219224 */ /* 0x000fc400078e0007 */
[----:B------:R-:W-:Y:S02]  /*243e0*/  IMAD.MOV.U32 R13, RZ, RZ, R26 ;  /* 0x000000ffff0d7224 */ /* 0x000fe400078e001a */
[----:B------:R-:W-:Y:S02]  /*243f0*/  IMAD.MOV.U32 R4, RZ, RZ, R30 ;  /* 0x000000ffff047224 */ /* 0x000fe400078e001e */
[----:B------:R-:W-:Y:S02]  /*24400*/  IMAD.MOV.U32 R5, RZ, RZ, R31 ;  /* 0x000000ffff057224 */ /* 0x000fe400078e001f */
[----:B------:R-:W-:Y:S02]  /*24410*/  IMAD.MOV.U32 R6, RZ, RZ, R32 ;  /* 0x000000ffff067224 */ /* 0x000fe400078e0020 */
[----:B------:R-:W-:Y:S01]  /*24420*/  IMAD.MOV.U32 R7, RZ, RZ, R33 ;  /* 0x000000ffff077224 */ /* 0x000fe200078e0021 */
[----:B------:R-:W-:Y:S01]  /*24430*/  PRMT R42, R42, 0x5410, R5 ;  /* 0x000054102a2a7816 */ /* 0x000fe20000000005 */
[----:B------:R-:W-:Y:S01]  /*24440*/  IMAD.MOV.U32 R0, RZ, RZ, R14 ;  /* 0x000000ffff007224 */ /* 0x000fe200078e000e */
[----:B------:R-:W-:-:S07]  /*24450*/  PRMT R40, R6, 0x5410, R4 ;  /* 0x0000541006287816 */ /* 0x000fce0000000004 */
[----:B------:R-:W-:Y:S05]  /*24460*/  WARPSYNC.COLLECTIVE R15, `(.L_x_2952) ;  /* 0x000000000f087348 */ /* 0x000fea0003c00000 */
[----:B------:R0:W1:Y:S02]  /*24470*/  SHFL.IDX P6, R14, R13, R12, R11 ;  /* 0x0000000c0d0e7389 */ /* 0x00006400000c000b */
[----:B01----:R-:W-:Y:S01]  /*24480*/  ENDCOLLECTIVE ;  /* 0x000000000000791b */ /* 0x003fe20003800000 */
.L_x_2952:
[----:B------:R-:W-:Y:S02]  /*24490*/  PRMT R43, R43, 0x5410, R7 ;  /* 0x000054102b2b7816 */ /* 0x000fe40000000007 */
[----:B------:R-:W-:Y:S01]  /*244a0*/  CS2R R4, SRZ ;  /* 0x0000000000047805 */ /* 0x000fe2000001ff00 */
[----:B------:R-:W-:Y:S02]  /*244b0*/  IMAD.MOV.U32 R13, RZ, RZ, R25 ;  /* 0x000000ffff0d7224 */ /* 0x000fe400078e0019 */
[----:B------:R-:W-:-:S07]  /*244c0*/  IMAD.MOV.U32 R24, RZ, RZ, R14 ;  /* 0x000000ffff187224 */ /* 0x000fce00078e000e */
[----:B------:R-:W-:Y:S05]  /*244d0*/  WARPSYNC.COLLECTIVE R15, `(.L_x_2953) ;  /* 0x000000000f087348 */ /* 0x000fea0003c00000 */
[----:B------:R0:W1:Y:S02]  /*244e0*/  SHFL.IDX P6, R14, R13, R12, R11 ;  /* 0x0000000c0d0e7389 */ /* 0x00006400000c000b */
[----:B01----:R-:W-:Y:S01]  /*244f0*/  ENDCOLLECTIVE ;  /* 0x000000000000791b */ /* 0x003fe20003800000 */
.L_x_2953:
[----:B------:R-:W-:Y:S02]  /*24500*/  IMAD.MOV.U32 R13, RZ, RZ, R35 ;  /* 0x000000ffff0d7224 */ /* 0x000fe400078e0023 */
[----:B------:R-:W-:-:S07]  /*24510*/  IMAD.MOV.U32 R25, RZ, RZ, R14 ;  /* 0x000000ffff197224 */ /* 0x000fce00078e000e */
[----:B------:R-:W-:Y:S05]  /*24520*/  WARPSYNC.COLLECTIVE R15, `(.L_x_2954) ;  /* 0x000000000f087348 */ /* 0x000fea0003c00000 */
[----:B------:R0:W1:Y:S02]  /*24530*/  SHFL.IDX P6, R14, R13, R12, R11 ;  /* 0x0000000c0d0e7389 */ /* 0x00006400000c000b */
[----:B01----:R-:W-:Y:S01]  /*24540*/  ENDCOLLECTIVE ;  /* 0x000000000000791b */ /* 0x003fe20003800000 */
.L_x_2954:
[----:B------:R-:W-:Y:S05]  /*24550*/  BRA `(.L_x_2955) ;  /* 0xfffffe6000b47947 */ /* 0x000fea000383ffff */
.L_x_2659:
[----:B0-----:R0:W1:Y:S02]  /*24560*/  SYNCS.PHASECHK.TRANS64.TRYWAIT P1, [R2+URZ+0x28c00], R13 ;  /* 0x028c000d020075a7 */ /* 0x001064000802017f */
[----:B-1----:R-:W-:Y:S05]  /*24570*/  @!P1 NANOSLEEP.SYNCS 0x989680 ;  /* 0x009896800000995d */ /* 0x002fea0003900000 */
[----:B------:R-:W1:Y:S02]  /*24580*/  @!P1 SYNCS.PHASECHK.TRANS64 P1, [R2+URZ+0x28c00], R13 ;  /* 0x028c000d020095a7 */ /* 0x000e64000802007f */
[----:B-1----:R-:W-:Y:S05]  /*24590*/  @!P1 BRA `(.L_x_2659) ;  /* 0xfffffffc00f09947 */ /* 0x002fea000383ffff */
[----:B------:R-:W-:Y:S05]  /*245a0*/  BRA `(.L_x_2956) ;  /* 0xfffffe6400547947 */ /* 0x000fea000383ffff */
.L_x_2665:
[----:B0-----:R0:W2:Y:S02]  /*245b0*/  SYNCS.PHASECHK.TRANS64.TRYWAIT P1, [R12+URZ+0x28c30], R57 ;  /* 0x028c30390c0075a7 */ /* 0x0010a4000802017f */
[----:B--2---:R-:W-:Y:S05]  /*245c0*/  @!P1 NANOSLEEP.SYNCS 0x989680 ;  /* 0x009896800000995d */ /* 0x004fea0003900000 */
[----:B------:R-:W2:Y:S02]  /*245d0*/  @!P1 SYNCS.PHASECHK.TRANS64 P1, [R12+URZ+0x28c30], R57 ;  /* 0x028c30390c0095a7 */ /* 0x000ea4000802007f */
[----:B--2---:R-:W-:Y:S05]  /*245e0*/  @!P1 BRA `(.L_x_2665) ;  /* 0xfffffffc00f09947 */ /* 0x004fea000383ffff */
[----:B------:R-:W-:Y:S05]  /*245f0*/  BRA `(.L_x_2664) ;  /* 0xfffffe74000c7947 */ /* 0x000fea000383ffff */
.L_x_2679:
[----:B-1----:R1:W3:Y:S02]  /*24600*/  SYNCS.PHASECHK.TRANS64.TRYWAIT P1, [R12+URZ+0x28c50], R57 ;  /* 0x028c50390c0075a7 */ /* 0x0022e4000802017f */
[----:B---3--:R-:W-:Y:S05]  /*24610*/  @!P1 NANOSLEEP.SYNCS 0x989680 ;  /* 0x009896800000995d */ /* 0x008fea0003900000 */
[----:B------:R-:W3:Y:S02]  /*24620*/  @!P1 SYNCS.PHASECHK.TRANS64 P1, [R12+URZ+0x28c50], R57 ;  /* 0x028c50390c0095a7 */ /* 0x000ee4000802007f */
[----:B---3--:R-:W-:Y:S05]  /*24630*/  @!P1 BRA `(.L_x_2679) ;  /* 0xfffffffc00f09947 */ /* 0x008fea000383ffff */
[----:B------:R-:W-:Y:S05]  /*24640*/  BRA `(.L_x_2678) ;  /* 0xfffffe9000dc7947 */ /* 0x000fea000383ffff */
.L_x_2692:
[----:B-1----:R1:W2:Y:S02]  /*24650*/  SYNCS.PHASECHK.TRANS64.TRYWAIT P1, [R21+URZ+0x28c30], R213 ;  /* 0x028c30d5150075a7 */ /* 0x0022a4000802017f */
[----:B--2---:R-:W-:Y:S05]  /*24660*/  @!P1 NANOSLEEP.SYNCS 0x989680 ;  /* 0x009896800000995d */ /* 0x004fea0003900000 */
[----:B------:R-:W2:Y:S02]  /*24670*/  @!P1 SYNCS.PHASECHK.TRANS64 P1, [R21+URZ+0x28c30], R213 ;  /* 0x028c30d5150095a7 */ /* 0x000ea4000802007f */
[----:B--2---:R-:W-:Y:S05]  /*24680*/  @!P1 BRA `(.L_x_2692) ;  /* 0xfffffffc00f09947 */ /* 0x004fea000383ffff */
[----:B------:R-:W-:Y:S05]  /*24690*/  BRA `(.L_x_2691) ;  /* 0xfffffe9800647947 */ /* 0x000fea000383ffff */
.L_x_2706:
[----:B---3--:R3:W4:Y:S02]  /*246a0*/  SYNCS.PHASECHK.TRANS64.TRYWAIT P1, [R21+URZ+0x28c50], R213 ;  /* 0x028c50d5150075a7 */ /* 0x008724000802017f */
[----:B----4-:R-:W-:Y:S05]  /*246b0*/  @!P1 NANOSLEEP.SYNCS 0x989680 ;  /* 0x009896800000995d */ /* 0x010fea0003900000 */
[----:B------:R-:W4:Y:S02]  /*246c0*/  @!P1 SYNCS.PHASECHK.TRANS64 P1, [R21+URZ+0x28c50], R213 ;  /* 0x028c50d5150095a7 */ /* 0x000f24000802007f */
[----:B----4-:R-:W-:Y:S05]  /*246d0*/  @!P1 BRA `(.L_x_2706) ;  /* 0xfffffffc00f09947 */ /* 0x010fea000383ffff */
[----:B------:R-:W-:Y:S05]  /*246e0*/  BRA `(.L_x_2705) ;  /* 0xfffffebc00e47947 */ /* 0x000fea000383ffff */
.L_x_2720:
[----:B-1----:R1:W2:Y:S02]  /*246f0*/  SYNCS.PHASECHK.TRANS64.TRYWAIT P2, [R12+URZ+0x28c30], R211 ;  /* 0x028c30d30c0075a7 */ /* 0x0022a4000804017f */
[----:B--2---:R-:W-:Y:S05]  /*24700*/  @!P2 NANOSLEEP.SYNCS 0x989680 ;  /* 0x009896800000a95d */ /* 0x004fea0003900000 */
[----:B------:R-:W2:Y:S02]  /*24710*/  @!P2 SYNCS.PHASECHK.TRANS64 P2, [R12+URZ+0x28c30], R211 ;  /* 0x028c30d30c00a5a7 */ /* 0x000ea4000804007f */
[----:B--2---:R-:W-:Y:S05]  /*24720*/  @!P2 BRA `(.L_x_2720) ;  /* 0xfffffffc00f0a947 */ /* 0x004fea000383ffff */
[----:B------:R-:W-:Y:S05]  /*24730*/  BRA `(.L_x_2719) ;  /* 0xfffffec400b47947 */ /* 0x000fea000383ffff */
.L_x_2726:
[----:B----4-:R4:W0:Y:S02]  /*24740*/  SYNCS.PHASECHK.TRANS64.TRYWAIT P2, [R12+URZ+0x28c50], R211 ;  /* 0x028c50d30c0075a7 */ /* 0x010824000804017f */
[----:B0-----:R-:W-:Y:S05]  /*24750*/  @!P2 NANOSLEEP.SYNCS 0x989680 ;  /* 0x009896800000a95d */ /* 0x001fea0003900000 */
[----:B------:R-:W0:Y:S02]  /*24760*/  @!P2 SYNCS.PHASECHK.TRANS64 P2, [R12+URZ+0x28c50], R211 ;  /* 0x028c50d30c00a5a7 */ /* 0x000e24000804007f */
[----:B0-----:R-:W-:Y:S05]  /*24770*/  @!P2 BRA `(.L_x_2726) ;  /* 0xfffffffc00f0a947 */ /* 0x001fea000383ffff */
[----:B------:R-:W-:Y:S05]  /*24780*/  BRA `(.L_x_2725) ;  /* 0xfffffee000187947 */ /* 0x000fea000383ffff */
.L_x_2735:
[----:B-1----:R1:W2:Y:S02]  /*24790*/  SYNCS.PHASECHK.TRANS64.TRYWAIT P1, [R21+URZ+0x28c30], R209 ;  /* 0x028c30d1150075a7 */ /* 0x0022a4000802017f */
[----:B--2---:R-:W-:Y:S05]  /*247a0*/  @!P1 NANOSLEEP.SYNCS 0x989680 ;  /* 0x009896800000995d */ /* 0x004fea0003900000 */
[----:B------:R-:W2:Y:S02]  /*247b0*/  @!P1 SYNCS.PHASECHK.TRANS64 P1, [R21+URZ+0x28c30], R209 ;  /* 0x028c30d1150095a7 */ /* 0x000ea4000802007f */
[----:B--2---:R-:W-:Y:S05]  /*247c0*/  @!P1 BRA `(.L_x_2735) ;  /* 0xfffffffc00f09947 */ /* 0x004fea000383ffff */
[----:B------:R-:W-:Y:S05]  /*247d0*/  BRA `(.L_x_2734) ;  /* 0xfffffee400307947 */ /* 0x000fea000383ffff */
.L_x_2749:
[----:B-1----:R1:W2:Y:S02]  /*247e0*/  SYNCS.PHASECHK.TRANS64.TRYWAIT P1, [R21+URZ+0x28c50], R209 ;  /* 0x028c50d1150075a7 */ /* 0x0022a4000802017f */
[----:B--2---:R-:W-:Y:S05]  /*247f0*/  @!P1 NANOSLEEP.SYNCS 0x989680 ;  /* 0x009896800000995d */ /* 0x004fea0003900000 */
[----:B------:R-:W2:Y:S02]  /*24800*/  @!P1 SYNCS.PHASECHK.TRANS64 P1, [R21+URZ+0x28c50], R209 ;  /* 0x028c50d1150095a7 */ /* 0x000ea4000802007f */
[----:B--2---:R-:W-:Y:S05]  /*24810*/  @!P1 BRA `(.L_x_2749) ;  /* 0xfffffffc00f09947 */ /* 0x004fea000383ffff */
[----:B------:R-:W-:Y:S05]  /*24820*/  BRA `(.L_x_2748) ;  /* 0xffffff08003c7947 */ /* 0x000fea000383ffff */
.L_x_2793:
[----:B------:R-:W0:Y:S01]  /*24830*/  S2R R13, SR_TID.X ;  /* 0x00000000000d7919 */ /* 0x000e220000002100 */
[----:B------:R-:W-:Y:S01]  /*24840*/  BSSY B1, `(.L_x_2957) ;  /* 0x0000009000017945 */ /* 0x000fe20003800000 */
[----:B------:R-:W-:Y:S02]  /*24850*/  IMAD.MOV.U32 R12, RZ, RZ, RZ ;  /* 0x000000ffff0c7224 */ /* 0x000fe400078e00ff */
[----:B------:R-:W-:Y:S02]  /*24860*/  IMAD.MOV.U32 R11, RZ, RZ, 0x1f ;  /* 0x0000001fff0b7424 */ /* 0x000fe400078e00ff */
[----:B------:R-:W-:Y:S01]  /*24870*/  IMAD.MOV.U32 R15, RZ, RZ, -0x1 ;  /* 0xffffffffff0f7424 */ /* 0x000fe200078e00ff */
[----:B0-----:R-:W-:-:S04]  /*24880*/  SHF.R.U32.HI R13, RZ, 0x5, R13 ;  /* 0x00000005ff0d7819 */ /* 0x001fc8000001160d */
[----:B------:R-:W-:-:S07]  /*24890*/  LOP3.LUT R13, R13, 0x3, RZ, 0xc0, !PT ;  /* 0x000000030d0d7812 */ /* 0x000fce00078ec0ff */
[----:B-1----:R-:W-:Y:S05]  /*248a0*/  WARPSYNC.COLLECTIVE R15, `(.L_x_2958) ;  /* 0x000000000f087348 */ /* 0x002fea0003c00000 */
[----:B-1----:R0:W1:Y:S02]  /*248b0*/  SHFL.IDX P6, R14, R13, R12, R11 ;  /* 0x0000000c0d0e7389 */ /* 0x00206400000c000b */
[----:B01----:R-:W-:Y:S01]  /*248c0*/  ENDCOLLECTIVE ;  /* 0x000000000000791b */ /* 0x003fe20003800000 */
.L_x_2958:
[----:B------:R-:W-:Y:S05]  /*248d0*/  BSYNC B1 ;  /* 0x0000000000017941 */ /* 0x000fea0003800000 */
.L_x_2957:
[----:B------:R-:W-:Y:S05]  /*248e0*/  BRA `(.L_x_2959) ;  /* 0xffffff8000e07947 */ /* 0x000fea000383ffff */
.L_x_2795:
[----:B------:R-:W-:Y:S01]  /*248f0*/  BSSY B1, `(.L_x_2960) ;  /* 0x0000006000017945 */ /* 0x000fe20003800000 */
[----:B------:R-:W-:-:S07]  /*24900*/  IMAD.MOV.U32 R15, RZ, RZ, -0x1 ;  /* 0xffffffffff0f7424 */ /* 0x000fce00078e00ff */
[----:B0-----:R-:W-:Y:S05]  /*24910*/  WARPSYNC.COLLECTIVE R15, `(.L_x_2961) ;  /* 0x000000000f0c7348 */ /* 0x001fea0003c00000 */
[----:B------:R-:W-:Y:S02]  /*24920*/  ELECT P6, UR62, PT ;  /* 0x00000000003e782f */ /* 0x000fe400038c0000 */
[----:B------:R-:W-:Y:S01]  /*24930*/  MOV R14, UR62 ;  /* 0x0000003e000e7c02 */ /* 0x000fe20008000f00 */
[----:B0-----:R-:W-:Y:S10]  /*24940*/  ENDCOLLECTIVE ;  /* 0x000000000000791b */ /* 0x001ff40003800000 */
.L_x_2961:
[----:B------:R-:W-:Y:S05]  /*24950*/  BSYNC B1 ;  /* 0x0000000000017941 */ /* 0x000fea0003800000 */
.L_x_2960:
[----:B------:R-:W-:Y:S05]  /*24960*/  BRA `(.L_x_2794) ;  /* 0xffffff8000d87947 */ /* 0x000fea000383ffff */
.L_x_2797:
[----:B0-----:R0:W1:Y:S02]  /*24970*/  SYNCS.PHASECHK.TRANS64.TRYWAIT P0, [R18+URZ+0x28c20], R2 ;  /* 0x028c2002120075a7 */ /* 0x001064000800017f */
[----:B-1----:R-:W-:Y:S05]  /*24980*/  @!P0 NANOSLEEP.SYNCS 0x989680 ;  /* 0x009896800000895d */ /* 0x002fea0003900000 */
[----:B------:R-:W1:Y:S02]  /*24990*/  @!P0 SYNCS.PHASECHK.TRANS64 P0, [R18+URZ+0x28c20], R2 ;  /* 0x028c2002120085a7 */ /* 0x000e64000800007f */
[----:B-1----:R-:W-:Y:S05]  /*249a0*/  @!P0 BRA `(.L_x_2797) ;  /* 0xfffffffc00f08947 */ /* 0x002fea000383ffff */
[----:B------:R-:W-:Y:S05]  /*249b0*/  BRA `(.L_x_2962) ;  /* 0xffffff8000e87947 */ /* 0x000fea000383ffff */
.L_x_2801:
[----:B0-----:R0:W1:Y:S02]  /*249c0*/  SYNCS.PHASECHK.TRANS64.TRYWAIT P0, [R11+URZ+0x28ca0], R2 ;  /* 0x028ca0020b0075a7 */ /* 0x001064000800017f */
[----:B-1----:R-:W-:Y:S05]  /*249d0*/  @!P0 NANOSLEEP.SYNCS 0x989680 ;  /* 0x009896800000895d */ /* 0x002fea0003900000 */
[----:B------:R-:W1:Y:S02]  /*249e0*/  @!P0 SYNCS.PHASECHK.TRANS64 P0, [R11+URZ+0x28ca0], R2 ;  /* 0x028ca0020b0085a7 */ /* 0x000e64000800007f */
[----:B-1----:R-:W-:Y:S05]  /*249f0*/  @!P0 BRA `(.L_x_2801) ;  /* 0xfffffffc00f08947 */ /* 0x002fea000383ffff */
[----:B------:R-:W-:Y:S05]  /*24a00*/  BRA `(.L_x_2963) ;  /* 0xffffff8400007947 */ /* 0x000fea000383ffff */
.L_x_2806:
[----:B-1----:R1:W2:Y:S02]  /*24a10*/  SYNCS.PHASECHK.TRANS64.TRYWAIT P0, [R11+URZ+0x28cc0], R2 ;  /* 0x028cc0020b0075a7 */ /* 0x0022a4000800017f */
[----:B--2---:R-:W-:Y:S05]  /*24a20*/  @!P0 NANOSLEEP.SYNCS 0x989680 ;  /* 0x009896800000895d */ /* 0x004fea0003900000 */
[----:B------:R-:W2:Y:S02]  /*24a30*/  @!P0 SYNCS.PHASECHK.TRANS64 P0, [R11+URZ+0x28cc0], R2 ;  /* 0x028cc0020b0085a7 */ /* 0x000ea4000800007f */
[----:B--2---:R-:W-:Y:S05]  /*24a40*/  @!P0 BRA `(.L_x_2806) ;  /* 0xfffffffc00f08947 */ /* 0x004fea000383ffff */
[----:B------:R-:W-:Y:S05]  /*24a50*/  BRA `(.L_x_2964) ;  /* 0xffffff84007c7947 */ /* 0x000fea000383ffff */
.L_x_2820:
[----:B0-----:R0:W1:Y:S02]  /*24a60*/  SYNCS.PHASECHK.TRANS64.TRYWAIT P1, [R11+URZ+0x28ca0], R2 ;  /* 0x028ca0020b0075a7 */ /* 0x001064000802017f */
[----:B-1----:R-:W-:Y:S05]  /*24a70*/  @!P1 NANOSLEEP.SYNCS 0x989680 ;  /* 0x009896800000995d */ /* 0x002fea0003900000 */
[----:B------:R-:W1:Y:S02]  /*24a80*/  @!P1 SYNCS.PHASECHK.TRANS64 P1, [R11+URZ+0x28ca0], R2 ;  /* 0x028ca0020b0095a7 */ /* 0x000e64000802007f */
[----:B-1----:R-:W-:Y:S05]  /*24a90*/  @!P1 BRA `(.L_x_2820) ;  /* 0xfffffffc00f09947 */ /* 0x002fea000383ffff */
[----:B------:R-:W-:Y:S05]  /*24aa0*/  BRA `(.L_x_2965) ;  /* 0xffffff8c00e07947 */ /* 0x000fea000383ffff */
.L_x_2825:
[----:B-1----:R1:W2:Y:S02]  /*24ab0*/  SYNCS.PHASECHK.TRANS64.TRYWAIT P1, [R11+URZ+0x28cc0], R2 ;  /* 0x028cc0020b0075a7 */ /* 0x0022a4000802017f */
[----:B--2---:R-:W-:Y:S05]  /*24ac0*/  @!P1 NANOSLEEP.SYNCS 0x989680 ;  /* 0x009896800000995d */ /* 0x004fea0003900000 */
[----:B------:R-:W2:Y:S02]  /*24ad0*/  @!P1 SYNCS.PHASECHK.TRANS64 P1, [R11+URZ+0x28cc0], R2 ;  /* 0x028cc0020b0095a7 */ /* 0x000ea4000802007f */
[----:B--2---:R-:W-:Y:S05]  /*24ae0*/  @!P1 BRA `(.L_x_2825) ;  /* 0xfffffffc00f09947 */ /* 0x004fea000383ffff */
[----:B------:R-:W-:Y:S05]  /*24af0*/  BRA `(.L_x_2966) ;  /* 0xffffff9000587947 */ /* 0x000fea000383ffff */
.L_x_2855:
[----:B------:R-:W1:Y:S01]  /*24b00*/  S2R R11, SR_TID.X ;  /* 0x00000000000b7919 */ /* 0x000e620000002100 */
[----:B------:R-:W-:Y:S01]  /*24b10*/  BSSY B0, `(.L_x_2967) ;  /* 0x000000a000007945 */ /* 0x000fe20003800000 */
[----:B------:R-:W-:Y:S02]  /*24b20*/  IMAD.MOV.U32 R12, RZ, RZ, RZ ;  /* 0x000000ffff0c7224 */ /* 0x000fe400078e00ff */
[----:B------:R-:W-:Y:S01]  /*24b30*/  IMAD.MOV.U32 R15, RZ, RZ, -0x1 ;  /* 0xffffffffff0f7424 */ /* 0x000fe200078e00ff */
[----:B-1----:R-:W-:-:S04]  /*24b40*/  SHF.R.U32.HI R11, RZ, 0x5, R11 ;  /* 0x00000005ff0b7819 */ /* 0x002fc8000001160b */
[----:B------:R-:W-:-:S05]  /*24b50*/  LOP3.LUT R11, R11, 0x3, RZ, 0xc0, !PT ;  /* 0x000000030b0b7812 */ /* 0x000fca00078ec0ff */
[----:B------:R-:W-:Y:S02]  /*24b60*/  IMAD.MOV.U32 R13, RZ, RZ, R11 ;  /* 0x000000ffff0d7224 */ /* 0x000fe400078e000b */
[----:B------:R-:W-:-:S07]  /*24b70*/  IMAD.MOV.U32 R11, RZ, RZ, 0x1f ;  /* 0x0000001fff0b7424 */ /* 0x000fce00078e00ff */
[----:B0----5:R-:W-:Y:S05]  /*24b80*/  WARPSYNC.COLLECTIVE R15, `(.L_x_2968) ;  /* 0x000000000f087348 */ /* 0x021fea0003c00000 */
[----:B------:R1:W2:Y:S02]  /*24b90*/  SHFL.IDX P6, R14, R13, R12, R11 ;  /* 0x0000000c0d0e7389 */ /* 0x0002a400000c000b */
[----:B012--5:R-:W-:Y:S01]  /*24ba0*/  ENDCOLLECTIVE ;  /* 0x000000000000791b */ /* 0x027fe20003800000 */
.L_x_2968:
[----:B------:R-:W-:Y:S05]  /*24bb0*/  BSYNC B0 ;  /* 0x0000000000007941 */ /* 0x000fea0003800000 */
.L_x_2967:
[----:B------:R-:W-:Y:S05]  /*24bc0*/  BRA `(.L_x_2969) ;  /* 0xffffffa800d47947 */ /* 0x000fea000383ffff */
.L_x_2858:
[----:B-1----:R1:W2:Y:S02]  /*24bd0*/  SYNCS.PHASECHK.TRANS64.TRYWAIT P0, [R25+URZ+0x28c40], R0 ;  /* 0x028c4000190075a7 */ /* 0x0022a4000800017f */
[----:B--2---:R-:W-:Y:S05]  /*24be0*/  @!P0 NANOSLEEP.SYNCS 0x989680 ;  /* 0x009896800000895d */ /* 0x004fea0003900000 */
[----:B------:R-:W2:Y:S02]  /*24bf0*/  @!P0 SYNCS.PHASECHK.TRANS64 P0, [R25+URZ+0x28c40], R0 ;  /* 0x028c4000190085a7 */ /* 0x000ea4000800007f */
[----:B--2---:R-:W-:Y:S05]  /*24c00*/  @!P0 BRA `(.L_x_2858) ;  /* 0xfffffffc00f08947 */ /* 0x004fea000383ffff */
[----:B------:R-:W-:Y:S05]  /*24c10*/  BRA `(.L_x_2970) ;  /* 0xffffffac000c7947 */ /* 0x000fea000383ffff */
.L_x_2859:
        /* <DEDUP_REMOVED lines=8> */
.L_x_2972:
[----:B------:R-:W-:Y:S05]  /*24ca0*/  BSYNC B0 ;  /* 0x0000000000007941 */ /* 0x000fea0003800000 */
.L_x_2971:
        /* <DEDUP_REMOVED lines=9> */
.L_x_2973:
[----:B------:R-:W-:Y:S02]  /*24d40*/  IMAD.MOV.U32 R13, RZ, RZ, R5 ;  /* 0x000000ffff0d7224 */ /* 0x000fe400078e0005 */
[----:B------:R-:W-:Y:S02]  /*24d50*/  IMAD.MOV.U32 R12, RZ, RZ, 0x1 ;  /* 0x00000001ff0c7424 */ /* 0x000fe400078e00ff */
[----:B------:R-:W-:-:S07]  /*24d60*/  IMAD.MOV.U32 R3, RZ, RZ, R14 ;  /* 0x000000ffff037224 */ /* 0x000fce00078e000e */
[----:B------:R-:W-:Y:S05]  /*24d70*/  WARPSYNC.COLLECTIVE R15, `(.L_x_2974) ;  /* 0x000000000f087348 */ /* 0x000fea0003c00000 */
[----:B------:R0:W1:Y:S02]  /*24d80*/  SHFL.IDX P6, R14, R13, R12, R11 ;  /* 0x0000000c0d0e7389 */ /* 0x00006400000c000b */
[----:B01----:R-:W-:Y:S01]  /*24d90*/  ENDCOLLECTIVE ;  /* 0x000000000000791b */ /* 0x003fe20003800000 */
.L_x_2974:
        /* <DEDUP_REMOVED lines=15> */
.L_x_2975:
[----:B------:R-:W-:Y:S02]  /*24e90*/  @P0 IMAD R6, R4, 0x2, R18 ;  /* 0x0000000204060824 */ /* 0x000fe400078e0212 */
[----:B------:R-:W-:Y:S02]  /*24ea0*/  IMAD.MOV.U32 R13, RZ, RZ, R5 ;  /* 0x000000ffff0d7224 */ /* 0x000fe400078e0005 */
[----:B------:R-:W-:Y:S02]  /*24eb0*/  IMAD.MOV.U32 R12, RZ, RZ, 0x2 ;  /* 0x00000002ff0c7424 */ /* 0x000fe400078e00ff */
[----:B------:R-:W-:-:S07]  /*24ec0*/  IMAD.MOV.U32 R3, RZ, RZ, R14 ;  /* 0x000000ffff037224 */ /* 0x000fce00078e000e */
[----:B------:R-:W-:Y:S05]  /*24ed0*/  WARPSYNC.COLLECTIVE R15, `(.L_x_2976) ;  /* 0x000000000f087348 */ /* 0x000fea0003c00000 */
[----:B------:R0:W1:Y:S02]  /*24ee0*/  SHFL.IDX P6, R14, R13, R12, R11 ;  /* 0x0000000c0d0e7389 */ /* 0x00006400000c000b */
[----:B01----:R-:W-:Y:S01]  /*24ef0*/  ENDCOLLECTIVE ;  /* 0x000000000000791b */ /* 0x003fe20003800000 */
.L_x_2976:
        /* <DEDUP_REMOVED lines=15> */
.L_x_2977:
[----:B------:R-:W-:Y:S02]  /*24ff0*/  @P0 IMAD R6, R4, 0x2, R18 ;  /* 0x0000000204060824 */ /* 0x000fe400078e0212 */
[----:B------:R-:W-:Y:S02]  /*25000*/  IMAD.MOV.U32 R13, RZ, RZ, R5 ;  /* 0x000000ffff0d7224 */ /* 0x000fe400078e0005 */
[----:B------:R-:W-:Y:S02]  /*25010*/  IMAD.MOV.U32 R12, RZ, RZ, 0x3 ;  /* 0x00000003ff0c7424 */ /* 0x000fe400078e00ff */
[----:B------:R-:W-:-:S07]  /*25020*/  IMAD.MOV.U32 R3, RZ, RZ, R14 ;  /* 0x000000ffff037224 */ /* 0x000fce00078e000e */
[----:B------:R-:W-:Y:S05]  /*25030*/  WARPSYNC.COLLECTIVE R15, `(.L_x_2978) ;  /* 0x000000000f087348 */ /* 0x000fea0003c00000 */
[----:B------:R0:W1:Y:S02]  /*25040*/  SHFL.IDX P6, R14, R13, R12, R11 ;  /* 0x0000000c0d0e7389 */ /* 0x00006400000c000b */
[----:B01----:R-:W-:Y:S01]  /*25050*/  ENDCOLLECTIVE ;  /* 0x000000000000791b */ /* 0x003fe20003800000 */
.L_x_2978:
        /* <DEDUP_REMOVED lines=10> */
.L_x_2979:
[----:B------:R-:W-:Y:S01]  /*25100*/  @!PT LDS RZ, [RZ] ;  /* 0x00000000fffff984 */ /* 0x000fe20000000800 */
[----:B------:R-:W-:Y:S01]  /*25110*/  @!PT LDS RZ, [RZ] ;  /* 0x00000000fffff984 */ /* 0x000fe20000000800 */
[----:B------:R-:W-:Y:S01]  /*25120*/  @!PT LDS RZ, [RZ] ;  /* 0x00000000fffff984 */ /* 0x000fe20000000800 */
[----:B------:R0:W-:Y:S01]  /*25130*/  @P0 LDGSTS.E.BYPASS.LTC128B.128 [R6+0x23400], desc[UR40][R2.64], !P2 ;  /* 0x2340000002060fae */ /* 0x0001e2000d101d68 */
[----:B------:R-:W-:Y:S01]  /*25140*/  IMAD.MOV.U32 R0, RZ, RZ, R14 ;  /* 0x000000ffff007224 */ /* 0x000fe200078e000e */
[----:B------:R-:W-:Y:S06]  /*25150*/  BRA `(.L_x_2980) ;  /* 0xffffffa800bc7947 */ /* 0x000fec000383ffff */
.L_x_2864:
[----:B------:R-:W-:Y:S02]  /*25160*/  IMAD.MOV.U32 R13, RZ, RZ, R4 ;  /* 0x000000ffff0d7224 */ /* 0x000fe400078e0004 */
[----:B------:R-:W-:Y:S02]  /*25170*/  IMAD.MOV.U32 R12, RZ, RZ, RZ ;  /* 0x000000ffff0c7224 */ /* 0x000fe400078e00ff */
[----:B------:R-:W-:Y:S02]  /*25180*/  IMAD.MOV.U32 R11, RZ, RZ, 0x181f ;  /* 0x0000181fff0b7424 */ /* 0x000fe400078e00ff */
[----:B------:R-:W-:Y:S02]  /*25190*/  IMAD.MOV.U32 R15, RZ, RZ, -0x1 ;  /* 0xffffffffff0f7424 */ /* 0x000fe400078e00ff */
[----:B-----5:R-:W-:Y:S02]  /*251a0*/  IMAD R5, R20, R7, RZ ;  /* 0x0000000714057224 */ /* 0x020fe400078e02ff */
[----:B------:R-:W-:-:S07]  /*251b0*/  IMAD.IADD R31, R10, 0x1, R31 ;  /* 0x000000010a1f7824 */ /* 0x000fce00078e021f */
[----:B------:R-:W-:Y:S05]  /*251c0*/  WARPSYNC.COLLECTIVE R15, `(.L_x_2981) ;  /* 0x000000000f087348 */ /* 0x000fea0003c00000 */
[----:B------:R0:W1:Y:S02]  /*251d0*/  SHFL.IDX P6, R14, R13, R12, R11 ;  /* 0x0000000c0d0e7389 */ /* 0x00006400000c000b */
[----:B01----:R-:W-:Y:S01]  /*251e0*/  ENDCOLLECTIVE ;  /* 0x000000000000791b */ /* 0x003fe20003800000 */
.L_x_2981:
[C---:B------:R-:W-:Y:S01]  /*251f0*/  VIADD R6, R31.reuse, 0x10 ;  /* 0x000000101f067836 */ /* 0x040fe20000000000 */
[----:B------:R-:W-:Y:S01]  /*25200*/  ISETP.GE.AND P0, PT, R31, R5, PT ;  /* 0x000000051f00720c */ /* 0x000fe20003f06270 */
[----:B------:R-:W-:Y:S02]  /*25210*/  IMAD.MOV.U32 R13, RZ, RZ, R0 ;  /* 0x000000ffff0d7224 */ /* 0x000fe400078e0000 */
[----:B------:R-:W-:-:S10]  /*25220*/  IMAD.MOV.U32 R2, RZ, RZ, R14 ;  /* 0x000000ffff027224 */ /* 0x000fd400078e000e */
[----:B------:R-:W-:Y:S05]  /*25230*/  WARPSYNC.COLLECTIVE R15, `(.L_x_2982) ;  /* 0x000000000f087348 */ /* 0x000fea0003c00000 */
[----:B------:R0:W1:Y:S02]  /*25240*/  SHFL.IDX P6, R14, R13, R12, R11 ;  /* 0x0000000c0d0e7389 */ /* 0x00006400000c000b */
[----:B01----:R-:W-:Y:S01]  /*25250*/  ENDCOLLECTIVE ;  /* 0x000000000000791b */ /* 0x003fe20003800000 */
.L_x_2982:
[----:B------:R-:W-:Y:S02]  /*25260*/  IMAD.MOV.U32 R13, RZ, RZ, R4 ;  /* 0x000000ffff0d7224 */ /* 0x000fe400078e0004 */
[----:B------:R-:W-:Y:S02]  /*25270*/  IMAD.MOV.U32 R12, RZ, RZ, 0x1 ;  /* 0x00000001ff0c7424 */ /* 0x000fe400078e00ff */
[----:B------:R-:W-:-:S07]  /*25280*/  IMAD.MOV.U32 R3, RZ, RZ, R14 ;  /* 0x000000ffff037224 */ /* 0x000fce00078e000e */
[----:B------:R-:W-:Y:S05]  /*25290*/  WARPSYNC.COLLECTIVE R15, `(.L_x_2983) ;  /* 0x000000000f087348 */ /* 0x000fea0003c00000 */
[----:B------:R0:W1:Y:S02]  /*252a0*/  SHFL.IDX P6, R14, R13, R12, R11 ;  /* 0x0000000c0d0e7389 */ /* 0x00006400000c000b */
[----:B01----:R-:W-:Y:S01]  /*252b0*/  ENDCOLLECTIVE ;  /* 0x000000000000791b */ /* 0x003fe20003800000 */
.L_x_2983:
        /* <DEDUP_REMOVED lines=15> */
.L_x_2984:
[----:B------:R-:W-:Y:S02]  /*253b0*/  IMAD.MOV.U32 R13, RZ, RZ, R4 ;  /* 0x000000ffff0d7224 */ /* 0x000fe400078e0004 */
[----:B------:R-:W-:Y:S02]  /*253c0*/  IMAD.MOV.U32 R12, RZ, RZ, 0x2 ;  /* 0x00000002ff0c7424 */ /* 0x000fe400078e00ff */
[----:B------:R-:W-:-:S07]  /*253d0*/  IMAD.MOV.U32 R3, RZ, RZ, R14 ;  /* 0x000000ffff037224 */ /* 0x000fce00078e000e */
[----:B------:R-:W-:Y:S05]  /*253e0*/  WARPSYNC.COLLECTIVE R15, `(.L_x_2985) ;  /* 0x000000000f087348 */ /* 0x000fea0003c00000 */
[----:B------:R0:W1:Y:S02]  /*253f0*/  SHFL.IDX P6, R14, R13, R12, R11 ;  /* 0x0000000c0d0e7389 */ /* 0x00006400000c000b */
[----:B01----:R-:W-:Y:S01]  /*25400*/  ENDCOLLECTIVE ;  /* 0x000000000000791b */ /* 0x003fe20003800000 */
.L_x_2985:
        /* <DEDUP_REMOVED lines=16> */
.L_x_2986:
[----:B------:R-:W-:Y:S02]  /*25510*/  IMAD.MOV.U32 R13, RZ, RZ, R4 ;  /* 0x000000ffff0d7224 */ /* 0x000fe400078e0004 */
[----:B------:R-:W-:Y:S02]  /*25520*/  IMAD.MOV.U32 R12, RZ, RZ, 0x3 ;  /* 0x00000003ff0c7424 */ /* 0x000fe400078e00ff */
[----:B------:R-:W-:-:S07]  /*25530*/  IMAD.MOV.U32 R3, RZ, RZ, R14 ;  /* 0x000000ffff037224 */ /* 0x000fce00078e000e */
[----:B------:R-:W-:Y:S05]  /*25540*/  WARPSYNC.COLLECTIVE R15, `(.L_x_2987) ;  /* 0x000000000f087348 */ /* 0x000fea0003c00000 */
[----:B------:R0:W1:Y:S02]  /*25550*/  SHFL.IDX P6, R14, R13, R12, R11 ;  /* 0x0000000c0d0e7389 */ /* 0x00006400000c000b */
[----:B01----:R-:W-:Y:S01]  /*25560*/  ENDCOLLECTIVE ;  /* 0x000000000000791b */ /* 0x003fe20003800000 */
.L_x_2987:
        /* <DEDUP_REMOVED lines=10> */
.L_x_2988:
[----:B------:R-:W-:Y:S01]  /*25610*/  @!PT LDS RZ, [RZ] ;  /* 0x00000000fffff984 */ /* 0x000fe20000000800 */
[----:B------:R-:W-:Y:S01]  /*25620*/  @!PT LDS RZ, [RZ] ;  /* 0x00000000fffff984 */ /* 0x000fe20000000800 */
[----:B------:R-:W-:Y:S01]  /*25630*/  @!PT LDS RZ, [RZ] ;  /* 0x00000000fffff984 */ /* 0x000fe20000000800 */
[----:B------:R1:W-:Y:S01]  /*25640*/  @!P0 LDGSTS.E.BYPASS.LTC128B.128 [R8+0x21400], desc[UR40][R2.64], !P1 ;  /* 0x2140000002088fae */ /* 0x0003e2000c901d68 */
[----:B------:R-:W-:Y:S01]  /*25650*/  IMAD.MOV.U32 R0, RZ, RZ, R14 ;  /* 0x000000ffff007224 */ /* 0x000fe200078e000e */
[----:B------:R-:W-:Y:S06]  /*25660*/  BRA `(.L_x_2989) ;  /* 0xffffffac00e07947 */ /* 0x000fec000383ffff */
.L_x_2867:
[----:B0-----:R0:W1:Y:S02]  /*25670*/  SYNCS.PHASECHK.TRANS64.TRYWAIT P0, [R18+URZ+0x28c20], R0 ;  /* 0x028c2000120075a7 */ /* 0x001064000800017f */
[----:B-1----:R-:W-:Y:S05]  /*25680*/  @!P0 NANOSLEEP.SYNCS 0x989680 ;  /* 0x009896800000895d */ /* 0x002fea0003900000 */
[----:B------:R-:W1:Y:S02]  /*25690*/  @!P0 SYNCS.PHASECHK.TRANS64 P0, [R18+URZ+0x28c20], R0 ;  /* 0x028c2000120085a7 */ /* 0x000e64000800007f */
[----:B-1----:R-:W-:Y:S05]  /*256a0*/  @!P0 BRA `(.L_x_2867) ;  /* 0xfffffffc00f08947 */ /* 0x002fea000383ffff */
[----:B------:R-:W-:Y:S05]  /*256b0*/  BRA `(.L_x_2990) ;  /* 0xffffffb0003c7947 */ /* 0x000fea000383ffff */
.L_x_2870:
[----:B0-----:R0:W1:Y:S02]  /*256c0*/  SYNCS.PHASECHK.TRANS64.TRYWAIT P0, [R25+URZ+0x28c60], R0 ;  /* 0x028c6000190075a7 */ /* 0x001064000800017f */
[----:B-1----:R-:W-:Y:S05]  /*256d0*/  @!P0 NANOSLEEP.SYNCS 0x989680 ;  /* 0x009896800000895d */ /* 0x002fea0003900000 */
[----:B------:R-:W1:Y:S02]  /*256e0*/  @!P0 SYNCS.PHASECHK.TRANS64 P0, [R25+URZ+0x28c60], R0 ;  /* 0x028c6000190085a7 */ /* 0x000e64000800007f */
[----:B-1----:R-:W-:Y:S05]  /*256f0*/  @!P0 BRA `(.L_x_2870) ;  /* 0xfffffffc00f08947 */ /* 0x002fea000383ffff */
[----:B------:R-:W-:Y:S05]  /*25700*/  BRA `(.L_x_2991) ;  /* 0xffffffb0004c7947 */ /* 0x000fea000383ffff */
.L_x_2871:
        /* <DEDUP_REMOVED lines=8> */
.L_x_2993:
[----:B------:R-:W-:Y:S05]  /*25790*/  BSYNC B0 ;  /* 0x0000000000007941 */ /* 0x000fea0003800000 */
.L_x_2992:
        /* <DEDUP_REMOVED lines=15> */
.L_x_2994:
        /* <DEDUP_REMOVED lines=40> */
.L_x_2995:
[----:B------:R-:W-:Y:S02]  /*25b10*/  IMAD.MOV.U32 R13, RZ, RZ, R5 ;  /* 0x000000ffff0d7224 */ /* 0x000fe400078e0005 */
[----:B------:R-:W-:-:S07]  /*25b20*/  IMAD.MOV.U32 R3, RZ, RZ, R14 ;  /* 0x000000ffff037224 */ /* 0x000fce00078e000e */
[----:B------:R-:W-:Y:S05]  /*25b30*/  WARPSYNC.COLLECTIVE R15, `(.L_x_2996) ;  /* 0x000000000f087348 */ /* 0x000fea0003c00000 */
[----:B------:R0:W1:Y:S02]  /*25b40*/  SHFL.IDX P6, R14, R13, R12, R11 ;  /* 0x0000000c0d0e7389 */ /* 0x00006400000c000b */
[----:B01----:R-:W-:Y:S01]  /*25b50*/  ENDCOLLECTIVE ;  /* 0x000000000000791b */ /* 0x003fe20003800000 */
.L_x_2996:
        /* <DEDUP_REMOVED lines=29> */
.L_x_2997:
[----:B------:R-:W-:Y:S02]  /*25d30*/  IMAD.MOV.U32 R13, RZ, RZ, R5 ;  /* 0x000000ffff0d7224 */ /* 0x000fe400078e0005 */
[----:B------:R-:W-:-:S07]  /*25d40*/  IMAD.MOV.U32 R7, RZ, RZ, R14 ;  /* 0x000000ffff077224 */ /* 0x000fce00078e000e */
[----:B------:R-:W-:Y:S05]  /*25d50*/  WARPSYNC.COLLECTIVE R15, `(.L_x_2998) ;  /* 0x000000000f087348 */ /* 0x000fea0003c00000 */
[----:B------:R0:W1:Y:S02]  /*25d60*/  SHFL.IDX P6, R14, R13, R12, R11 ;  /* 0x0000000c0d0e7389 */ /* 0x00006400000c000b */
[----:B01----:R-:W-:Y:S01]  /*25d70*/  ENDCOLLECTIVE ;  /* 0x000000000000791b */ /* 0x003fe20003800000 */
.L_x_2998:
        /* <DEDUP_REMOVED lines=29> */
.L_x_2999:
[----:B------:R-:W-:Y:S02]  /*25f50*/  IMAD.MOV.U32 R13, RZ, RZ, R5 ;  /* 0x000000ffff0d7224 */ /* 0x000fe400078e0005 */
[----:B------:R-:W-:-:S07]  /*25f60*/  IMAD.MOV.U32 R6, RZ, RZ, R14 ;  /* 0x000000ffff067224 */ /* 0x000fce00078e000e */
[----:B------:R-:W-:Y:S05]  /*25f70*/  WARPSYNC.COLLECTIVE R15, `(.L_x_3000) ;  /* 0x000000000f087348 */ /* 0x000fea0003c00000 */
[----:B------:R0:W1:Y:S02]  /*25f80*/  SHFL.IDX P6, R14, R13, R12, R11 ;  /* 0x0000000c0d0e7389 */ /* 0x00006400000c000b */
[----:B01----:R-:W-:Y:S01]  /*25f90*/  ENDCOLLECTIVE ;  /* 0x000000000000791b */ /* 0x003fe20003800000 */
.L_x_3000:
[----:B------:R-:W-:Y:S01]  /*25fa0*/  IMAD.MOV.U32 R2, RZ, RZ, R14 ;  /* 0x000000ffff027224 */ /* 0x000fe200078e000e */
[----:B------:R-:W-:Y:S06]  /*25fb0*/  BRA `(.L_x_3001) ;  /* 0xffffffac00d87947 */ /* 0x000fec000383ffff */
.L_x_2878:
[----:B0-----:R0:W1:Y:S02]  /*25fc0*/  SYNCS.PHASECHK.TRANS64.TRYWAIT P0, [R6+URZ+0x28c40], R20 ;  /* 0x028c4014060075a7 */ /* 0x001064000800017f */
[----:B-1----:R-:W-:Y:S05]  /*25fd0*/  @!P0 NANOSLEEP.SYNCS 0x989680 ;  /* 0x009896800000895d */ /* 0x002fea0003900000 */
[----:B------:R-:W1:Y:S02]  /*25fe0*/  @!P0 SYNCS.PHASECHK.TRANS64 P0, [R6+URZ+0x28c40], R20 ;  /* 0x028c4014060085a7 */ /* 0x000e64000800007f */
[----:B-1----:R-:W-:Y:S05]  /*25ff0*/  @!P0 BRA `(.L_x_2878) ;  /* 0xfffffffc00f08947 */ /* 0x002fea000383ffff */
[----:B------:R-:W-:Y:S05]  /*26000*/  BRA `(.L_x_3002) ;  /* 0xffffffb400687947 */ /* 0x000fea000383ffff */
.L_x_2879:
        /* <DEDUP_REMOVED lines=8> */
.L_x_3004:
[----:B------:R-:W-:Y:S05]  /*26090*/  BSYNC B1 ;  /* 0x0000000000017941 */ /* 0x000fea0003800000 */
.L_x_3003:
        /* <DEDUP_REMOVED lines=9> */
.L_x_3005:
[----:B------:R-:W-:Y:S02]  /*26130*/  IMAD.MOV.U32 R13, RZ, RZ, R25 ;  /* 0x000000ffff0d7224 */ /* 0x000fe400078e0019 */
[----:B------:R-:W-:Y:S02]  /*26140*/  IMAD.MOV.U32 R12, RZ, RZ, 0x1 ;  /* 0x00000001ff0c7424 */ /* 0x000fe400078e00ff */
[----:B------:R-:W-:-:S07]  /*26150*/  IMAD.MOV.U32 R2, RZ, RZ, R14 ;  /* 0x000000ffff027224 */ /* 0x000fce00078e000e */
[----:B------:R-:W-:Y:S05]  /*26160*/  WARPSYNC.COLLECTIVE R15, `(.L_x_3006) ;  /* 0x000000000f087348 */ /* 0x000fea0003c00000 */
[----:B------:R0:W1:Y:S02]  /*26170*/  SHFL.IDX P6, R14, R13, R12, R11 ;  /* 0x0000000c0d0e7389 */ /* 0x00006400000c000b */
[----:B01----:R-:W-:Y:S01]  /*26180*/  ENDCOLLECTIVE ;  /* 0x000000000000791b */ /* 0x003fe20003800000 */
.L_x_3006:
        /* <DEDUP_REMOVED lines=11> */
.L_x_3007:
[----:B------:R-:W-:Y:S02]  /*26240*/  IMAD.MOV.U32 R13, RZ, RZ, R25 ;  /* 0x000000ffff0d7224 */ /* 0x000fe400078e0019 */
[----:B------:R-:W-:Y:S02]  /*26250*/  IMAD.MOV.U32 R12, RZ, RZ, 0x2 ;  /* 0x00000002ff0c7424 */ /* 0x000fe400078e00ff */
[----:B------:R-:W-:-:S07]  /*26260*/  IMAD.MOV.U32 R2, RZ, RZ, R14 ;  /* 0x000000ffff027224 */ /* 0x000fce00078e000e */
[----:B------:R-:W-:Y:S05]  /*26270*/  WARPSYNC.COLLECTIVE R15, `(.L_x_3008) ;  /* 0x000000000f087348 */ /* 0x000fea0003c00000 */
[----:B------:R0:W1:Y:S02]  /*26280*/  SHFL.IDX P6, R14, R13, R12, R11 ;  /* 0x0000000c0d0e7389 */ /* 0x00006400000c000b */
[----:B01----:R-:W-:Y:S01]  /*26290*/  ENDCOLLECTIVE ;  /* 0x000000000000791b */ /* 0x003fe20003800000 */
.L_x_3008:
        /* <DEDUP_REMOVED lines=11> */
.L_x_3009:
[----:B------:R-:W-:Y:S02]  /*26350*/  IMAD.MOV.U32 R13, RZ, RZ, R25 ;  /* 0x000000ffff0d7224 */ /* 0x000fe400078e0019 */
[----:B------:R-:W-:Y:S02]  /*26360*/  IMAD.MOV.U32 R12, RZ, RZ, 0x3 ;  /* 0x00000003ff0c7424 */ /* 0x000fe400078e00ff */
[----:B------:R-:W-:-:S07]  /*26370*/  IMAD.MOV.U32 R2, RZ, RZ, R14 ;  /* 0x000000ffff027224 */ /* 0x000fce00078e000e */
[----:B------:R-:W-:Y:S05]  /*26380*/  WARPSYNC.COLLECTIVE R15, `(.L_x_3010) ;  /* 0x000000000f087348 */ /* 0x000fea0003c00000 */
[----:B------:R0:W1:Y:S02]  /*26390*/  SHFL.IDX P6, R14, R13, R12, R11 ;  /* 0x0000000c0d0e7389 */ /* 0x00006400000c000b */
[----:B01----:R-:W-:Y:S01]  /*263a0*/  ENDCOLLECTIVE ;  /* 0x000000000000791b */ /* 0x003fe20003800000 */
.L_x_3010:
        /* <DEDUP_REMOVED lines=11> */
.L_x_3011:
[----:B------:R-:W-:Y:S01]  /*26460*/  IMAD.MOV.U32 R2, RZ, RZ, R14 ;  /* 0x000000ffff027224 */ /* 0x000fe200078e000e */
[----:B------:R-:W-:Y:S06]  /*26470*/  BRA `(.L_x_3012) ;  /* 0xffffffb000f07947 */ /* 0x000fec000383ffff */
.L_x_2884:
[----:B---3--:R3:W4:Y:S02]  /*26480*/  SYNCS.PHASECHK.TRANS64.TRYWAIT P0, [R6+URZ+0x28c60], R20 ;  /* 0x028c6014060075a7 */ /* 0x008724000800017f */
[----:B----4-:R-:W-:Y:S05]  /*26490*/  @!P0 NANOSLEEP.SYNCS 0x989680 ;  /* 0x009896800000895d */ /* 0x010fea0003900000 */
[----:B------:R-:W4:Y:S02]  /*264a0*/  @!P0 SYNCS.PHASECHK.TRANS64 P0, [R6+URZ+0x28c60], R20 ;  /* 0x028c6014060085a7 */ /* 0x000f24000800007f */
[----:B----4-:R-:W-:Y:S05]  /*264b0*/  @!P0 BRA `(.L_x_2884) ;  /* 0xfffffffc00f08947 */ /* 0x010fea000383ffff */
[----:B------:R-:W-:Y:S05]  /*264c0*/  BRA `(.L_x_3013) ;  /* 0xffffffb400407947 */ /* 0x000fea000383ffff */
.L_x_2885:
        /* <DEDUP_REMOVED lines=8> */
.L_x_3015:
[----:B------:R-:W-:Y:S05]  /*26550*/  BSYNC B1 ;  /* 0x0000000000017941 */ /* 0x000fea0003800000 */
.L_x_3014:
        /* <DEDUP_REMOVED lines=13> */
.L_x_3016:
        /* <DEDUP_REMOVED lines=17> */
.L_x_3017:
        /* <DEDUP_REMOVED lines=16> */
.L_x_3018:
        /* <DEDUP_REMOVED lines=19> */
.L_x_3019:
        /* <DEDUP_REMOVED lines=14> */
.L_x_3020:
        /* <DEDUP_REMOVED lines=16> */
.L_x_3021:
        /* <DEDUP_REMOVED lines=14> */
.L_x_3022:
[----:B------:R-:W-:Y:S05]  /*26c30*/  BRA `(.L_x_3023) ;  /* 0xffffffb000a47947 */ /* 0x000fea000383ffff */
.L_x_2893:
[----:B------:R-:W-:Y:S01]  /*26c40*/  BSSY B0, `(.L_x_3024) ;  /* 0x0000008000007945 */ /* 0x000fe20003800000 */
[----:B------:R-:W-:Y:S02]  /*26c50*/  IMAD.MOV.U32 R13, RZ, RZ, R24 ;  /* 0x000000ffff0d7224 */ /* 0x000fe400078e0018 */
[----:B------:R-:W-:Y:S02]  /*26c60*/  IMAD.MOV.U32 R12, RZ, RZ, RZ ;  /* 0x000000ffff0c7224 */ /* 0x000fe400078e00ff */
[----:B------:R-:W-:Y:S02]  /*26c70*/  IMAD.MOV.U32 R11, RZ, RZ, 0x1f ;  /* 0x0000001fff0b7424 */ /* 0x000fe400078e00ff */
[----:B------:R-:W-:-:S07]  /*26c80*/  IMAD.MOV.U32 R15, RZ, RZ, -0x1 ;  /* 0xffffffffff0f7424 */ /* 0x000fce00078e00ff */
[----:B0123--:R-:W-:Y:S05]  /*26c90*/  WARPSYNC.COLLECTIVE R15, `(.L_x_3025) ;  /* 0x000000000f087348 */ /* 0x00ffea0003c00000 */
[----:B-1----:R1:W4:Y:S02]  /*26ca0*/  SHFL.IDX P6, R14, R13, R12, R11 ;  /* 0x0000000c0d0e7389 */ /* 0x00232400000c000b */
[----:B01234-:R-:W-:Y:S01]  /*26cb0*/  ENDCOLLECTIVE ;  /* 0x000000000000791b */ /* 0x01ffe20003800000 */
.L_x_3025:
[----:B------:R-:W-:Y:S05]  /*26cc0*/  BSYNC B0 ;  /* 0x0000000000007941 */ /* 0x000fea0003800000 */
.L_x_3024:
        /* <DEDUP_REMOVED lines=9> */
.L_x_3026:
[----:B------:R-:W-:Y:S02]  /*26d60*/  ULDC UR4, c[0x0][0xc3c] ;  /* 0x00030f0000047ab9 */ /* 0x000fe40000000800 */
[----:B------:R-:W-:-:S13]  /*26d70*/  ISETP.GE.OR P1, PT, R9, UR4, !P0 ;  /* 0x0000000409007c0c */ /* 0x000fda000c726670 */
[----:B------:R-:W0:Y:S08]  /*26d80*/  @!P1 LDC.64 R2, c[0x0][0xc80] ;  /* 0x00032000ff029b82 */ /* 0x000e300000000a00 */
[----:B------:R-:W1:Y:S01]  /*26d90*/  @!P1 LDC.64 R4, c[0x0][0xc78] ;  /* 0x00031e00ff049b82 */ /* 0x000e620000000a00 */
[----:B------:R-:W-:Y:S01]  /*26da0*/  CS2R R24, SRZ ;  /* 0x0000000000187805 */ /* 0x000fe2000001ff00 */
[----:B------:R-:W-:-:S02]  /*26db0*/  IMAD.MOV.U32 R11, RZ, RZ, RZ ;  /* 0x000000ffff0b7224 */ /* 0x000fc400078e00ff */
[----:B------:R-:W-:Y:S02]  /*26dc0*/  IMAD.MOV.U32 R6, RZ, RZ, R14 ;  /* 0x000000ffff067224 */ /* 0x000fe400078e000e */
[----:B0-----:R-:W-:-:S05]  /*26dd0*/  @!P1 IMAD.WIDE R2, R9, 0x4, R2 ;  /* 0x0000000409029825 */ /* 0x001fca00078e0202 */
[----:B------:R1:W2:Y:S02]  /*26de0*/  @!P1 LDG.E R7, desc[UR40][R2.64] ;  /* 0x0000002802079981 */ /* 0x0002a4000c1e1900 */
[----:B-1----:R-:W-:-:S05]  /*26df0*/  @!P1 IMAD.WIDE R2, R9, 0x4, R4 ;  /* 0x0000000409029825 */ /* 0x002fca00078e0204 */
[----:B------:R-:W3:Y:S01]  /*26e00*/  @!P1 LDG.E R4, desc[UR40][R2.64] ;  /* 0x0000002802049981 */ /* 0x000ee2000c1e1900 */
[----:B------:R-:W-:Y:S01]  /*26e10*/  IMAD.MOV.U32 R5, RZ, RZ, RZ ;  /* 0x000000ffff057224 */ /* 0x000fe200078e00ff */
        /* <DEDUP_REMOVED lines=11> */
.L_x_3027:
[----:B------:R-:W-:Y:S01]  /*26ed0*/  IMAD.MOV.U32 R12, RZ, RZ, 0x2 ;  /* 0x00000002ff0c7424 */ /* 0x000fe200078e00ff */
[----:B------:R-:W-:-:S05]  /*26ee0*/  SEL R4, R14, RZ, P1 ;  /* 0x000000ff0e047207 */ /* 0x000fca0000800000 */
[----:B------:R-:W-:-:S04]  /*26ef0*/  IMAD.IADD R4, R13, 0x1, R4 ;  /* 0x000000010d047824 */ /* 0x000fc800078e0204 */
[----:B------:R-:W-:-:S07]  /*26f00*/  IMAD.MOV.U32 R13, RZ, RZ, R4 ;  /* 0x000000ffff0d7224 */ /* 0x000fce00078e0004 */
[----:B------:R-:W-:Y:S05]  /*26f10*/  WARPSYNC.COLLECTIVE R15, `(.L_x_3028) ;  /* 0x000000000f087348 */ /* 0x000fea0003c00000 */
[----:B------:R0:W1:Y:S02]  /*26f20*/  SHFL.UP P6, R14, R13, R12, R11 ;  /* 0x0400000c0d0e7389 */ /* 0x00006400000c000b */
[----:B01----:R-:W-:Y:S01]  /*26f30*/  ENDCOLLECTIVE ;  /* 0x000000000000791b */ /* 0x003fe20003800000 */
.L_x_3028:
[----:B------:R-:W-:Y:S01]  /*26f40*/  IMAD.MOV.U32 R12, RZ, RZ, 0x4 ;  /* 0x00000004ff0c7424 */ /* 0x000fe200078e00ff */
[----:B------:R-:W-:-:S05]  /*26f50*/  SEL R3, R14, RZ, P2 ;  /* 0x000000ff0e037207 */ /* 0x000fca0001000000 */
[----:B------:R-:W-:-:S04]  /*26f60*/  IMAD.IADD R2, R4, 0x1, R3 ;  /* 0x0000000104027824 */ /* 0x000fc800078e0203 */
[----:B------:R-:W-:-:S07]  /*26f70*/  IMAD.MOV.U32 R13, RZ, RZ, R2 ;  /* 0x000000ffff0d7224 */ /* 0x000fce00078e0002 */
[----:B------:R-:W-:Y:S05]  /*26f80*/  WARPSYNC.COLLECTIVE R15, `(.L_x_3029) ;  /* 0x000000000f087348 */ /* 0x000fea0003c00000 */
[----:B------:R0:W1:Y:S02]  /*26f90*/  SHFL.UP P6, R14, R13, R12, R11 ;  /* 0x0400000c0d0e7389 */ /* 0x00006400000c000b */
[----:B01----:R-:W-:Y:S01]  /*26fa0*/  ENDCOLLECTIVE ;  /* 0x000000000000791b */ /* 0x003fe20003800000 */
.L_x_3029:
[----:B------:R-:W-:Y:S01]  /*26fb0*/  IMAD.MOV.U32 R12, RZ, RZ, 0x8 ;  /* 0x00000008ff0c7424 */ /* 0x000fe200078e00ff */
[----:B------:R-:W-:-:S05]  /*26fc0*/  SEL R3, R14, RZ, P3 ;  /* 0x000000ff0e037207 */ /* 0x000fca0001800000 */
[----:B------:R-:W-:-:S04]  /*26fd0*/  IMAD.IADD R3, R2, 0x1, R3 ;  /* 0x0000000102037824 */ /* 0x000fc800078e0203 */
[----:B------:R-:W-:-:S07]  /*26fe0*/  IMAD.MOV.U32 R13, RZ, RZ, R3 ;  /* 0x000000ffff0d7224 */ /* 0x000fce00078e0003 */
[----:B------:R-:W-:Y:S05]  /*26ff0*/  WARPSYNC.COLLECTIVE R15, `(.L_x_3030) ;  /* 0x000000000f087348 */ /* 0x000fea0003c00000 */
[----:B------:R0:W1:Y:S02]  /*27000*/  SHFL.UP P6, R14, R13, R12, R11 ;  /* 0x0400000c0d0e7389 */ /* 0x00006400000c000b */
[----:B01----:R-:W-:Y:S01]  /*27010*/  ENDCOLLECTIVE ;  /* 0x000000000000791b */ /* 0x003fe20003800000 */
.L_x_3030:
[----:B------:R-:W-:Y:S01]  /*27020*/  IMAD.MOV.U32 R12, RZ, RZ, 0x10 ;  /* 0x00000010ff0c7424 */ /* 0x000fe200078e00ff */
[----:B------:R-:W-:-:S05]  /*27030*/  SEL R4, R14, RZ, P4 ;  /* 0x000000ff0e047207 */ /* 0x000fca0002000000 */
[----:B------:R-:W-:-:S04]  /*27040*/  IMAD.IADD R4, R3, 0x1, R4 ;  /* 0x0000000103047824 */ /* 0x000fc800078e0204 */
[----:B------:R-:W-:-:S07]  /*27050*/  IMAD.MOV.U32 R13, RZ, RZ, R4 ;  /* 0x000000ffff0d7224 */ /* 0x000fce00078e0004 */
[----:B------:R-:W-:Y:S05]  /*27060*/  WARPSYNC.COLLECTIVE R15, `(.L_x_3031) ;  /* 0x000000000f087348 */ /* 0x000fea0003c00000 */
[----:B------:R0:W1:Y:S02]  /*27070*/  SHFL.UP P6, R14, R13, R12, R11 ;  /* 0x0400000c0d0e7389 */ /* 0x00006400000c000b */
[----:B01----:R-:W-:Y:S01]  /*27080*/  ENDCOLLECTIVE ;  /* 0x000000000000791b */ /* 0x003fe20003800000 */
.L_x_3031:
        /* <DEDUP_REMOVED lines=8> */
.L_x_3032:
[----:B------:R-:W-:Y:S05]  /*27110*/  BRA `(.L_x_3033) ;  /* 0xffffffb400407947 */ /* 0x000fea000383ffff */
.L_x_2896:
[----:B------:R-:W-:Y:S01]  /*27120*/  BSSY B0, `(.L_x_3034) ;  /* 0x0000007000007945 */ /* 0x000fe20003800000 */
[----:B------:R-:W-:Y:S02]  /*27130*/  IMAD.MOV.U32 R12, RZ, RZ, 0x1 ;  /* 0x00000001ff0c7424 */ /* 0x000fe400078e00ff */
[----:B------:R-:W-:Y:S02]  /*27140*/  IMAD.MOV.U32 R11, RZ, RZ, RZ ;  /* 0x000000ffff0b7224 */ /* 0x000fe400078e00ff */
[----:B------:R-:W-:-:S07]  /*27150*/  IMAD.MOV.U32 R15, RZ, RZ, -0x1 ;  /* 0xffffffffff0f7424 */ /* 0x000fce00078e00ff */
[----:B------:R-:W-:Y:S05]  /*27160*/  WARPSYNC.COLLECTIVE R15, `(.L_x_3035) ;  /* 0x000000000f087348 */ /* 0x000fea0003c00000 */
[----:B------:R0:W1:Y:S02]  /*27170*/  SHFL.UP P6, R14, R13, R12, R11 ;  /* 0x0400000c0d0e7389 */ /* 0x00006400000c000b */
[----:B01----:R-:W-:Y:S01]  /*27180*/  ENDCOLLECTIVE ;  /* 0x000000000000791b */ /* 0x003fe20003800000 */
.L_x_3035:
[----:B------:R-:W-:Y:S05]  /*27190*/  BSYNC B0 ;  /* 0x0000000000007941 */ /* 0x000fea0003800000 */
.L_x_3034:
        /* <DEDUP_REMOVED lines=8> */
.L_x_3036:
[----:B------:R-:W-:Y:S01]  /*27220*/  IMAD.MOV.U32 R12, RZ, RZ, 0x4 ;  /* 0x00000004ff0c7424 */ /* 0x000fe200078e00ff */
[----:B------:R-:W-:-:S05]  /*27230*/  SEL R2, R14, RZ, P2 ;  /* 0x000000ff0e027207 */ /* 0x000fca0001000000 */
[----:B------:R-:W-:-:S04]  /*27240*/  IMAD.IADD R2, R13, 0x1, R2 ;  /* 0x000000010d027824 */ /* 0x000fc800078e0202 */
[----:B------:R-:W-:-:S07]  /*27250*/  IMAD.MOV.U32 R13, RZ, RZ, R2 ;  /* 0x000000ffff0d7224 */ /* 0x000fce00078e0002 */
[----:B------:R-:W-:Y:S05]  /*27260*/  WARPSYNC.COLLECTIVE R15, `(.L_x_3037) ;  /* 0x000000000f087348 */ /* 0x000fea0003c00000 */
[----:B------:R0:W1:Y:S02]  /*27270*/  SHFL.UP P6, R14, R13, R12, R11 ;  /* 0x0400000c0d0e7389 */ /* 0x00006400000c000b */
[----:B01----:R-:W-:Y:S01]  /*27280*/  ENDCOLLECTIVE ;  /* 0x000000000000791b */ /* 0x003fe20003800000 */
.L_x_3037:
[----:B------:R-:W-:Y:S01]  /*27290*/  IMAD.MOV.U32 R12, RZ, RZ, 0x8 ;  /* 0x00000008ff0c7424 */ /* 0x000fe200078e00ff */
[----:B------:R-:W-:-:S05]  /*272a0*/  SEL R3, R14, RZ, P3 ;  /* 0x000000ff0e037207 */ /* 0x000fca0001800000 */
[----:B------:R-:W-:-:S04]  /*272b0*/  IMAD.IADD R3, R2, 0x1, R3 ;  /* 0x0000000102037824 */ /* 0x000fc800078e0203 */
[----:B------:R-:W-:-:S07]  /*272c0*/  IMAD.MOV.U32 R13, RZ, RZ, R3 ;  /* 0x000000ffff0d7224 */ /* 0x000fce00078e0003 */
[----:B------:R-:W-:Y:S05]  /*272d0*/  WARPSYNC.COLLECTIVE R15, `(.L_x_3038) ;  /* 0x000000000f087348 */ /* 0x000fea0003c00000 */
[----:B------:R0:W1:Y:S02]  /*272e0*/  SHFL.UP P6, R14, R13, R12, R11 ;  /* 0x0400000c0d0e7389 */ /* 0x00006400000c000b */
[----:B01----:R-:W-:Y:S01]  /*272f0*/  ENDCOLLECTIVE ;  /* 0x000000000000791b */ /* 0x003fe20003800000 */
.L_x_3038:
[----:B------:R-:W-:Y:S01]  /*27300*/  IMAD.MOV.U32 R12, RZ, RZ, 0x10 ;  /* 0x00000010ff0c7424 */ /* 0x000fe200078e00ff */
[----:B------:R-:W-:-:S05]  /*27310*/  SEL R4, R14, RZ, P4 ;  /* 0x000000ff0e047207 */ /* 0x000fca0002000000 */
[----:B------:R-:W-:-:S04]  /*27320*/  IMAD.IADD R4, R3, 0x1, R4 ;  /* 0x0000000103047824 */ /* 0x000fc800078e0204 */
[----:B------:R-:W-:-:S07]  /*27330*/  IMAD.MOV.U32 R13, RZ, RZ, R4 ;  /* 0x000000ffff0d7224 */ /* 0x000fce00078e0004 */
[----:B------:R-:W-:Y:S05]  /*27340*/  WARPSYNC.COLLECTIVE R15, `(.L_x_3039) ;  /* 0x000000000f087348 */ /* 0x000fea0003c00000 */
[----:B------:R0:W1:Y:S02]  /*27350*/  SHFL.UP P6, R14, R13, R12, R11 ;  /* 0x0400000c0d0e7389 */ /* 0x00006400000c000b */
[----:B01----:R-:W-:Y:S01]  /*27360*/  ENDCOLLECTIVE ;  /* 0x000000000000791b */ /* 0x003fe20003800000 */
.L_x_3039:
        /* <DEDUP_REMOVED lines=8> */
.L_x_3040:
[----:B------:R-:W-:Y:S05]  /*273f0*/  BRA `(.L_x_3041) ;  /* 0xffffffb4002c7947 */ /* 0x000fea000383ffff */
.L_x_2898:
[----:B------:R-:W-:Y:S01]  /*27400*/  BSSY B0, `(.L_x_3042) ;  /* 0x0000006000007945 */ /* 0x000fe20003800000 */
[----:B------:R-:W-:Y:S01]  /*27410*/  PLOP3.LUT P6, PT, P6, PT, PT, 0x8, 0x0 ;  /* 0x000000000000781c */ /* 0x000fe200037ce170 */
[----:B------:R-:W-:-:S12]  /*27420*/  IMAD.MOV.U32 R15, RZ, RZ, -0x1 ;  /* 0xffffffffff0f7424 */ /* 0x000fd800078e00ff */
[----:B0-----:R-:W-:Y:S05]  /*27430*/  WARPSYNC.COLLECTIVE R15, `(.L_x_3043) ;  /* 0x000000000f087348 */ /* 0x001fea0003c00000 */
[----:B------:R-:W-:Y:S01]  /*27440*/  VOTE.ANY R14, PT, P6 ;  /* 0x00000000000e7806 */ /* 0x000fe200030e0100 */
[----:B0-----:R-:W-:Y:S06]  /*27450*/  ENDCOLLECTIVE ;  /* 0x000000000000791b */ /* 0x001fec0003800000 */
.L_x_3043:
[----:B------:R-:W-:Y:S05]  /*27460*/  BSYNC B0 ;  /* 0x0000000000007941 */ /* 0x000fea0003800000 */
.L_x_3042:
[----:B------:R-:W-:Y:S02]  /*27470*/  IMAD.MOV.U32 R3, RZ, RZ, R14 ;  /* 0x000000ffff037224 */ /* 0x000fe400078e000e */
[----:B------:R-:W-:Y:S02]  /*27480*/  IMAD.MOV.U32 R13, RZ, RZ, R25 ;  /* 0x000000ffff0d7224 */ /* 0x000fe400078e0019 */
[----:B------:R-:W0:Y:S01]  /*27490*/  POPC R7, R3 ;  /* 0x0000000300077309 */ /* 0x000e220000000000 */
[----:B------:R-:W-:Y:S02]  /*274a0*/  IMAD.MOV.U32 R11, RZ, RZ, 0x1f ;  /* 0x0000001fff0b7424 */ /* 0x000fe400078e00ff */
[----:B------:R-:W-:Y:S02]  /*274b0*/  IMAD.MOV.U32 R15, RZ, RZ, -0x1 ;  /* 0xffffffffff0f7424 */ /* 0x000fe400078e00ff */
[----:B0-----:R-:W-:Y:S02]  /*274c0*/  IMAD.MOV.U32 R12, RZ, RZ, R7 ;  /* 0x000000ffff0c7224 */ /* 0x001fe400078e0007 */
[----:B------:R-:W-:-:S07]  /*274d0*/  IMAD.IADD R27, R7, 0x1, R27 ;  /* 0x00000001071b7824 */ /* 0x000fce00078e021b */
[----:B------:R-:W-:Y:S05]  /*274e0*/  WARPSYNC.COLLECTIVE R15, `(.L_x_3044) ;  /* 0x000000000f087348 */ /* 0x000fea0003c00000 */
[----:B------:R0:W1:Y:S02]  /*274f0*/  SHFL.IDX P6, R14, R13, R12, R11 ;  /* 0x0000000c0d0e7389 */ /* 0x00006400000c000b */
[----:B01----:R-:W-:Y:S01]  /*27500*/  ENDCOLLECTIVE ;  /* 0x000000000000791b */ /* 0x003fe20003800000 */
.L_x_3044:
[----:B------:R-:W-:Y:S02]  /*27510*/  IMAD.MOV.U32 R13, RZ, RZ, R5 ;  /* 0x000000ffff0d7224 */ /* 0x000fe400078e0005 */
[----:B------:R-:W-:-:S07]  /*27520*/  IMAD.MOV.U32 R25, RZ, RZ, R14 ;  /* 0x000000ffff197224 */ /* 0x000fce00078e000e */
[----:B------:R-:W-:Y:S05]  /*27530*/  WARPSYNC.COLLECTIVE R15, `(.L_x_3045) ;  /* 0x000000000f087348 */ /* 0x000fea0003c00000 */
[----:B------:R0:W1:Y:S02]  /*27540*/  SHFL.IDX P6, R14, R13, R12, R11 ;  /* 0x0000000c0d0e7389 */ /* 0x00006400000c000b */
[----:B01----:R-:W-:Y:S01]  /*27550*/  ENDCOLLECTIVE ;  /* 0x000000000000791b */ /* 0x003fe20003800000 */
.L_x_3045:
[----:B------:R-:W-:Y:S01]  /*27560*/  IMAD.MOV.U32 R5, RZ, RZ, R14 ;  /* 0x000000ffff057224 */ /* 0x000fe200078e000e */
[----:B------:R-:W-:Y:S06]  /*27570*/  BRA `(.L_x_3046) ;  /* 0xffffffb4000c7947 */ /* 0x000fec000383ffff */
.L_x_2900:
[----:B------:R-:W-:Y:S01]  /*27580*/  BSSY B0, `(.L_x_3047) ;  /* 0x0000007000007945 */ /* 0x000fe20003800000 */
[----:B------:R-:W-:Y:S02]  /*27590*/  IMAD.MOV.U32 R13, RZ, RZ, R2 ;  /* 0x000000ffff0d7224 */ /* 0x000fe400078e0002 */
[----:B------:R-:W-:Y:S02]  /*275a0*/  IMAD.MOV.U32 R11, RZ, RZ, 0x1f ;  /* 0x0000001fff0b7424 */ /* 0x000fe400078e00ff */
[----:B------:R-:W-:-:S07]  /*275b0*/  IMAD.MOV.U32 R15, RZ, RZ, -0x1 ;  /* 0xffffffffff0f7424 */ /* 0x000fce00078e00ff */
[----:B0123--:R-:W-:Y:S05]  /*275c0*/  WARPSYNC.COLLECTIVE R15, `(.L_x_3048) ;  /* 0x000000000f087348 */ /* 0x00ffea0003c00000 */
[----:B------:R4:W0:Y:S02]  /*275d0*/  SHFL.IDX P6, R14, R13, R12, R11 ;  /* 0x0000000c0d0e7389 */ /* 0x00082400000c000b */
[----:B01234-:R-:W-:Y:S01]  /*275e0*/  ENDCOLLECTIVE ;  /* 0x000000000000791b */ /* 0x01ffe20003800000 */
.L_x_3048:
[----:B------:R-:W-:Y:S05]  /*275f0*/  BSYNC B0 ;  /* 0x0000000000007941 */ /* 0x000fea0003800000 */
.L_x_3047:
[----:B------:R-:W-:Y:S01]  /*27600*/  IMAD.MOV.U32 R24, RZ, RZ, R14 ;  /* 0x000000ffff187224 */ /* 0x000fe200078e000e */
[----:B------:R-:W-:Y:S06]  /*27610*/  BRA `(.L_x_2899) ;  /* 0xffffffb000fc7947 */ /* 0x000fec000383ffff */
.L_x_2906:
[----:B0-----:R0:W1:Y:S02]  /*27620*/  SYNCS.PHASECHK.TRANS64.TRYWAIT P0, [R7+URZ+0x28c20], R0 ;  /* 0x028c2000070075a7 */ /* 0x001064000800017f */
[----:B-1----:R-:W-:Y:S05]  /*27630*/  @!P0 NANOSLEEP.SYNCS 0x989680 ;  /* 0x009896800000895d */ /* 0x002fea0003900000 */
[----:B------:R-:W1:Y:S02]  /*27640*/  @!P0 SYNCS.PHASECHK.TRANS64 P0, [R7+URZ+0x28c20], R0 ;  /* 0x028c2000070085a7 */ /* 0x000e64000800007f */
[----:B-1----:R-:W-:Y:S05]  /*27650*/  @!P0 BRA `(.L_x_2906) ;  /* 0xfffffffc00f08947 */ /* 0x002fea000383ffff */
[----:B------:R-:W-:Y:S05]  /*27660*/  BRA `(.L_x_3049) ;  /* 0xffffffbc00547947 */ /* 0x000fea000383ffff */
.L_x_2907:
        /* <DEDUP_REMOVED lines=11> */
.L_x_3051:
[----:B------:R-:W-:Y:S05]  /*27720*/  BSYNC B0 ;  /* 0x0000000000007941 */ /* 0x000fea0003800000 */
.L_x_3050:
[----:B------:R-:W-:Y:S05]  /*27730*/  BRA `(.L_x_3052) ;  /* 0xffffffbc003c7947 */ /* 0x000fea000383ffff */
.L_x_2908:
[----:B------:R-:W-:Y:S01]  /*27740*/  BSSY B0, `(.L_x_3053) ;  /* 0x0000006000007945 */ /* 0x000fe20003800000 */
[----:B------:R-:W-:-:S07]  /*27750*/  IMAD.MOV.U32 R15, RZ, RZ, -0x1 ;  /* 0xffffffffff0f7424 */ /* 0x000fce00078e00ff */
[----:B0-234-:R-:W-:Y:S05]  /*27760*/  WARPSYNC.COLLECTIVE R15, `(.L_x_3054) ;  /* 0x000000000f0c7348 */ /* 0x01dfea0003c00000 */
[----:B------:R-:W-:Y:S02]  /*27770*/  ELECT P6, UR62, PT ;  /* 0x00000000003e782f */ /* 0x000fe400038c0000 */
[----:B------:R-:W-:Y:S01]  /*27780*/  MOV R14, UR62 ;  /* 0x0000003e000e7c02 */ /* 0x000fe20008000f00 */
[----:B0-234-:R-:W-:Y:S10]  /*27790*/  ENDCOLLECTIVE ;  /* 0x000000000000791b */ /* 0x01dff40003800000 */
.L_x_3054:
[----:B------:R-:W-:Y:S05]  /*277a0*/  BSYNC B0 ;  /* 0x0000000000007941 */ /* 0x000fea0003800000 */
.L_x_3053:
[----:B------:R-:W-:Y:S05]  /*277b0*/  BRA `(.L_x_3055) ;  /* 0xffffffbc00307947 */ /* 0x000fea000383ffff */
.L_x_2910:
[----:B0-----:R0:W1:Y:S02]  /*277c0*/  SYNCS.PHASECHK.TRANS64.TRYWAIT P1, [R5+URZ+0x28c40], R0 ;  /* 0x028c4000050075a7 */ /* 0x001064000802017f */
[----:B-1----:R-:W-:Y:S05]  /*277d0*/  @!P1 NANOSLEEP.SYNCS 0x989680 ;  /* 0x009896800000995d */ /* 0x002fea0003900000 */
[----:B------:R-:W1:Y:S02]  /*277e0*/  @!P1 SYNCS.PHASECHK.TRANS64 P1, [R5+URZ+0x28c40], R0 ;  /* 0x028c4000050095a7 */ /* 0x000e64000802007f */
[----:B-1----:R-:W-:Y:S05]  /*277f0*/  @!P1 BRA `(.L_x_2910) ;  /* 0xfffffffc00f09947 */ /* 0x002fea000383ffff */
[----:B------:R-:W-:Y:S05]  /*27800*/  BRA `(.L_x_3056) ;  /* 0xffffffbc00507947 */ /* 0x000fea000383ffff */
.L_x_2912:
[----:B-1----:R1:W0:Y:S02]  /*27810*/  SYNCS.PHASECHK.TRANS64.TRYWAIT P1, [R3+URZ+0x28c40], R2 ;  /* 0x028c4002030075a7 */ /* 0x002224000802017f */
[----:B0-----:R-:W-:Y:S05]  /*27820*/  @!P1 NANOSLEEP.SYNCS 0x989680 ;  /* 0x009896800000995d */ /* 0x001fea0003900000 */
[----:B------:R-:W0:Y:S02]  /*27830*/  @!P1 SYNCS.PHASECHK.TRANS64 P1, [R3+URZ+0x28c40], R2 ;  /* 0x028c4002030095a7 */ /* 0x000e24000802007f */
[----:B0-----:R-:W-:Y:S05]  /*27840*/  @!P1 BRA `(.L_x_2912) ;  /* 0xfffffffc00f09947 */ /* 0x001fea000383ffff */
[----:B------:R-:W-:Y:S05]  /*27850*/  BRA `(.L_x_3057) ;  /* 0xffffffbc005c7947 */ /* 0x000fea000383ffff */
.L_x_2914:
[----:B------:R0:W0:Y:S02]  /*27860*/  SYNCS.PHASECHK.TRANS64.TRYWAIT P1, [R5+URZ+0x28c60], R0 ;  /* 0x028c6000050075a7 */ /* 0x000024000802017f */
[----:B0-----:R-:W-:Y:S05]  /*27870*/  @!P1 NANOSLEEP.SYNCS 0x989680 ;  /* 0x009896800000995d */ /* 0x001fea0003900000 */
[----:B------:R-:W0:Y:S02]  /*27880*/  @!P1 SYNCS.PHASECHK.TRANS64 P1, [R5+URZ+0x28c60], R0 ;  /* 0x028c6000050095a7 */ /* 0x000e24000802007f */
[----:B0-----:R-:W-:Y:S05]  /*27890*/  @!P1 BRA `(.L_x_2914) ;  /* 0xfffffffc00f09947 */ /* 0x001fea000383ffff */
[----:B------:R-:W-:Y:S05]  /*278a0*/  BRA `(.L_x_3058) ;  /* 0xffffffbc00587947 */ /* 0x000fea000383ffff */
.L_x_3059:
        /* <DEDUP_REMOVED lines=13> */
.L_x_5837:


//--------------------- .text._ZN7cutlass13device_kernelIN5flash11enable_sm90INS1_16FlashAttnFwdSm90INS1_25CollectiveMainloopFwdSm90ILi2EN4cute5tupleIJNS5_1CILi1EEES8_S8_EEENS6_IJNS7_ILi64EEESA_SA_EEELi512ENS_10bfloat16_tEfNS_4arch4Sm90ELb0ELb1ELb1ELb1ELb1ELb0ELb1ELb0ELb0ELb1ELb1ELb0EEENS1_21CollectiveEpilogueFwdINS6_IJSA_NS7_ILi512EEESA_EEES9_SC_SE_Li256ELb1ELb1ELb1ELb0EEENS1_36VarlenDynamicPersistentTileSchedulerILi64ELi64ELi256ELi128ELb1ELb1ELb1ELb1ELb0ELb1EEEEEEEEEvNT_6ParamsE --------------------------
	.section	.text._ZN7cutlass13device_kernelIN5flash11enable_sm90INS1_16FlashAttnFwdSm90INS1_25CollectiveMainloopFwdSm90ILi2EN4cute5tupleIJNS5_1CILi1EEES8_S8_EEENS6_IJNS7_ILi64EEESA_SA_EEELi512ENS_10bfloat16_tEfNS_4arch4Sm90ELb0ELb1ELb1ELb1ELb1ELb0ELb1ELb0ELb0ELb1ELb1ELb0EEENS1_21CollectiveEpilogueFwdINS6_IJSA_NS7_ILi512EEESA_EEES9_SC_SE_Li256ELb1ELb1ELb1ELb0EEENS1_36VarlenDynamicPersistentTileSchedulerILi64ELi64ELi256ELi128ELb1ELb1ELb1ELb1ELb0ELb1EEEEEEEEEvNT_6ParamsE,"ax",@progbits
	.align	128
.text._ZN7cutlass13device_kernelIN5flash11enable_sm90INS1_16FlashAttnFwdSm90INS1_25CollectiveMainloopFwdSm90ILi2EN4cute5tupleIJNS5_1CILi1EEES8_S8_EEENS6_IJNS7_ILi64EEESA_SA_EEELi512ENS_10bfloat16_tEfNS_4arch4Sm90ELb0ELb1ELb1ELb1ELb1ELb0ELb1ELb0ELb0ELb1ELb1ELb0EEENS1_21CollectiveEpilogueFwdINS6_IJSA_NS7_ILi512EEESA_EEES9_SC_SE_Li256ELb1ELb1ELb1ELb0EEENS1_36VarlenDynamicPersistentTileSchedulerILi64ELi64ELi256ELi128ELb1ELb1ELb1ELb1ELb0ELb1EEEEEEEEEvNT_6ParamsE:
        .type           _ZN7cutlass13device_kernelIN5flash11enable_sm90INS1_16FlashAttnFwdSm90INS1_25CollectiveMainloopFwdSm90ILi2EN4cute5tupleIJNS5_1CILi1EEES8_S8_EEENS6_IJNS7_ILi64EEESA_SA_EEELi512ENS_10bfloat16_tEfNS_4arch4Sm90ELb0ELb1ELb1ELb1ELb1ELb0ELb1ELb0ELb0ELb1ELb1ELb0EEENS1_21CollectiveEpilogueFwdINS6_IJSA_NS7_ILi512EEESA_EEES9_SC_SE_Li256ELb1ELb1ELb1ELb0EEENS1_36VarlenDynamicPersistentTileSchedulerILi64ELi64ELi256ELi128ELb1ELb1ELb1ELb1ELb0ELb1EEEEEEEEEvNT_6ParamsE,@function
        .size           _ZN7cutlass13device_kernelIN5flash11enable_sm90INS1_16FlashAttnFwdSm90INS1_25CollectiveMainloopFwdSm90ILi2EN4cute5tupleIJNS5_1CILi1EEES8_S8_EEENS6_IJNS7_ILi64EEESA_SA_EEELi512ENS_10bfloat16_tEfNS_4arch4Sm90ELb0ELb1ELb1ELb1ELb1ELb0ELb1ELb0ELb0ELb1ELb1ELb0EEENS1_21CollectiveEpilogueFwdINS6_IJSA_NS7_ILi512EEESA_EEES9_SC_SE_Li256ELb1ELb1ELb1ELb0EEENS1_36VarlenDynamicPersistentTileSchedulerILi64ELi64ELi256ELi128ELb1ELb1ELb1ELb1ELb0ELb1EEEEEEEEEvNT_6ParamsE,(.L_x_5838 - _ZN7cutlass13device_kernelIN5flash11enable_sm90INS1_16FlashAttnFwdSm90INS1_25CollectiveMainloopFwdSm90ILi2EN4cute5tupleIJNS5_1CILi1EEES8_S8_EEENS6_IJNS7_ILi64EEESA_SA_EEELi512ENS_10bfloat16_tEfNS_4arch4Sm90ELb0ELb1ELb1ELb1ELb1ELb0ELb1ELb0ELb0ELb1ELb1ELb0EEENS1_21CollectiveEpilogueFwdINS6_IJSA_NS7_ILi512EEESA_EEES9_SC_SE_Li256ELb1ELb1ELb1ELb0EEENS1_36VarlenDynamicPersistentTileSchedulerILi64ELi64ELi256ELi128ELb1ELb1ELb1ELb1ELb0ELb1EEEEEEEEEvNT_6ParamsE)
        .other          _ZN7cutlass13device_kernelIN5flash11enable_sm90INS1_16FlashAttnFwdSm90INS1_25CollectiveMainloopFwdSm90ILi2EN4cute5tupleIJNS5_1CILi1EEES8_S8_EEENS6_IJNS7_ILi64EEESA_SA_EEELi512ENS_10bfloat16_tEfNS_4arch4Sm90ELb0ELb1ELb1ELb1ELb1ELb0ELb1ELb0ELb0ELb1ELb1ELb0EEENS1_21CollectiveEpilogueFwdINS6_IJSA_NS7_ILi512EEESA_EEES9_SC_SE_Li256ELb1ELb1ELb1ELb0EEENS1_36VarlenDynamicPersistentTileSchedulerILi64ELi64ELi256ELi128ELb1ELb1ELb1ELb1ELb0ELb1EEEEEEEEEvNT_6ParamsE,@"STO_CUDA_ENTRY STV_DEFAULT"
_ZN7cutlass13device_kernelIN5flash11enable_sm90INS1_16FlashAttnFwdSm90INS1_25CollectiveMainloopFwdSm90ILi2EN4cute5tupleIJNS5_1CILi1EEES8_S8_EEENS6_IJNS7_ILi64EEESA_SA_EEELi512ENS_10bfloat16_tEfNS_4arch4Sm90ELb0ELb1ELb1ELb1ELb1ELb0ELb1ELb0ELb0ELb1ELb1ELb0EEENS1_21CollectiveEpilogueFwdINS6_IJSA_NS7_ILi512EEESA_EEES9_SC_SE_Li256ELb1ELb1ELb1ELb0EEENS1_36VarlenDynamicPersistentTileSchedulerILi64ELi64ELi256ELi128ELb1ELb1ELb1ELb1ELb0ELb1EEEEEEEEEvNT_6ParamsE:
        /* <DEDUP_REMOVED lines=43> */
.L_x_3060:
        /* <DEDUP_REMOVED lines=22> */
.L_x_3061:
        /* <DEDUP_REMOVED lines=18> */
.L_x_3062:
        /* <DEDUP_REMOVED lines=22> */
.L_x_3063:
        /* <DEDUP_REMOVED lines=23> */
.L_x_3064:
[----:B------:R-:W-:Y:S01]  /*0800*/  UISETP.NE.AND UP0, UPT, UR58, URZ, UPT ;  /* 0x0000003f3a00728c */ /* 0x000fe2000bf05270 */
[----:B------:R-:W-:Y:S01]  /*0810*/  NOP ;  /* 0x0000000000007918 */ /* 0x000fe20000000000 */
[----:B0-----:R-:W-:Y:S01]  /*0820*/  ULDC UR5, c[0x0][0x20] ;  /* 0x0000080000057ab9 */ /* 0x001fe20000000800 */
[----:B------:R-:W-:Y:S01]  /*0830*/  UMOV UR4, 0x1 ;  /* 0x0000000100047882 */ /* 0x000fe20000000000 */
[----:B-1234-:R-:W-:Y:S01]  /*0840*/  BAR.SYNC.DEFER_BLOCKING 0x0 ;  /* 0x0000000000007b1d */ /* 0x01efe20000010000 */
[----:B------:R-:W-:Y:S01]  /*0850*/  IADD3 R2, P0, R1, UR5, RZ ;  /* 0x0000000501027c10 */ /* 0x000fe2000ff1e0ff */
[----:B------:R-:W-:Y:S01]  /*0860*/  USEL UR5, UR4, 0x2, !UP0 ;  /* 0x0000000204057887 */ /* 0x000fe2000c000000 */
[----:B------:R-:W-:-:S03]  /*0870*/  PLOP3.LUT P1, PT, PT, PT, UP0, 0x40, 0x0 ;  /* 0x000000000000781c */ /* 0x000fc60003f2e808 */
[----:B------:R-:W-:Y:S01]  /*0880*/  ULDC UR4, c[0x0][0x24] ;  /* 0x0000090000047ab9 */ /* 0x000fe20000000800 */
[----:B------:R-:W-:Y:S01]  /*0890*/  ULDC.64 UR36, c[0x0][0x208] ;  /* 0x0000820000247ab9 */ /* 0x000fe20000000a00 */
[----:B------:R-:W-:Y:S02]  /*08a0*/  IMAD.U32 R3, RZ, RZ, UR5 ;  /* 0x00000005ff037e24 */ /* 0x000fe4000f8e00ff */
[----:B------:R-:W-:-:S03]  /*08b0*/  IMAD.X R18, RZ, RZ, UR4, P0 ;  /* 0x00000004ff127e24 */ /* 0x000fc600080e06ff */
[----:B------:R0:W-:Y:S03]  /*08c0*/  STL [R1+0x454], R3 ;  /* 0x0004540301007387 */ /* 0x0001e60000100800 */
[----:B------:R-:W-:Y:S05]  /*08d0*/  @P1 BRA `(.L_x_3065) ;  /* 0x0000027000d81947 */ /* 0x000fea0003800000 */
.L_x_3066:
[----:B------:R-:W-:-:S08]  /*08e0*/  NOP ;  /* 0x0000000000007918 */ /* 0x000fd00000000000 */
[----:B------:R-:W1:Y:S02]  /*08f0*/  USETMAXREG.TRY_ALLOC.CTAPOOL UP0, 0xe8 ;  /* 0x000000e8000079c8 */ /* 0x000e640008000600 */
[----:B-1----:R-:W-:-:S13]  /*0900*/  PLOP3.LUT P0, PT, PT, PT, UP0, 0x80, 0x0 ;  /* 0x000000000000781c */ /* 0x002fda0003f0f008 */
[----:B------:R-:W-:Y:S05]  /*0910*/  @!P0 BRA `(.L_x_3066) ;  /* 0xfffffffc00f08947 */ /* 0x000fea000383ffff */
[----:B0-----:R-:W0:Y:S01]  /*0920*/  S2R R3, SR_TID.X ;  /* 0x0000000000037919 */ /* 0x001e220000002100 */
[----:B------:R-:W1:Y:S01]  /*0930*/  S2UR UR21, SR_CgaCtaId ;  /* 0x00000000001579c3 */ /* 0x000e620000008800 */
[----:B------:R-:W-:Y:S01]  /*0940*/  UMOV UR44, 0x400 ;  /* 0x00000400002c7882 */ /* 0x000fe20000000000 */
[----:B------:R-:W-:Y:S01]  /*0950*/  ULDC UR4, c[0x0][0xd3c] ;  /* 0x00034f0000047ab9 */ /* 0x000fe20000000800 */
[----:B------:R-:W-:Y:S04]  /*0960*/  STL.64 [R1+0x1c8], RZ ;  /* 0x0001c8ff01007387 */ /* 0x000fe80000100a00 */
[----:B------:R-:W-:Y:S04]  /*0970*/  STL [R1+0x1d0], RZ ;  /* 0x0001d0ff01007387 */ /* 0x000fe80000100800 */
[----:B------:R-:W-:Y:S01]  /*0980*/  STL [R1+0x1d4], RZ ;  /* 0x0001d4ff01007387 */ /* 0x000fe20000100800 */
[----:B-1----:R-:W-:Y:S01]  /*0990*/  ULEA UR44, UR21, UR44, 0x18 ;  /* 0x0000002c152c7291 */ /* 0x002fe2000f8ec03f */
[----:B0-----:R-:W-:-:S04]  /*09a0*/  LOP3.LUT R0, R3, 0xffffff80, RZ, 0xc0, !PT ;  /* 0xffffff8003007812 */ /* 0x001fc800078ec0ff */
[----:B------:R-:W-:-:S13]  /*09b0*/  ISETP.NE.AND P0, PT, R0, 0x80, PT ;  /* 0x000000800000780c */ /* 0x000fda0003f05270 */
[----:B------:R-:W-:Y:S06]  /*09c0*/  @!P0 BAR.ARV 0x8, 0x100 ;  /* 0x0204000000008b1d */ /* 0x000fec0000002000 */
[----:B------:R-:W-:-:S13]  /*09d0*/  ISETP.GE.U32.AND P0, PT, R3, 0x100, PT ;  /* 0x000001000300780c */ /* 0x000fda0003f06070 */
        /* <DEDUP_REMOVED lines=8> */
[----:B------:R-:W0:Y:S01]  /*0a60*/  S2UR UR4, SR_SWINHI ;  /* 0x00000000000479c3 */ /* 0x000e220000002f00 */
[----:B------:R-:W-:Y:S02]  /*0a70*/  R2UR UR7, R6 ;  /* 0x00000000060772ca */ /* 0x000fe400000e0000 */
[----:B------:R-:W-:Y:S02]  /*0a80*/  SHF.R.S32.HI R3, RZ, 0x1f, R0 ;  /* 0x0000001fff037819 */ /* 0x000fe40000011400 */
[----:B------:R-:W-:Y:S02]  /*0a90*/  R2UR UR5, R5 ;  /* 0x00000000050572ca */ /* 0x000fe400000e0000 */
[CC--:B------:R-:W-:Y:S02]  /*0aa0*/  LEA.HI R7, R3.reuse, R0.reuse, RZ, 0x7 ;  /* 0x0000000003077211 */ /* 0x0c0fe400078f38ff */
[----:B------:R-:W-:-:S02]  /*0ab0*/  LEA.HI R4, R3, R0, RZ, 0x4 ;  /* 0x0000000003047211 */ /* 0x000fc400078f20ff */
[CC--:B------:R-:W-:Y:S02]  /*0ac0*/  LEA.HI R207, R3.reuse, R0.reuse, RZ, 0x3 ;  /* 0x0000000003cf7211 */ /* 0x0c0fe400078f18ff */
[-C--:B------:R-:W-:Y:S02]  /*0ad0*/  LEA.HI R6, R3, R0.reuse, RZ, 0x2 ;  /* 0x0000000003067211 */ /* 0x080fe400078f10ff */
[----:B------:R-:W-:Y:S02]  /*0ae0*/  LOP3.LUT R9, R7, 0xffffff80, RZ, 0xc0, !PT ;  /* 0xffffff8007097812 */ /* 0x000fe400078ec0ff */
[----:B------:R-:W-:Y:S02]  /*0af0*/  LEA.HI R5, R3, R0, RZ, 0x5 ;  /* 0x0000000003057211 */ /* 0x000fe400078f28ff */
[----:B------:R-:W-:Y:S01]  /*0b00*/  LOP3.LUT R3, R4, 0xfffffff0, RZ, 0xc0, !PT ;  /* 0xfffffff004037812 */ /* 0x000fe200078ec0ff */
[----:B------:R-:W-:Y:S01]  /*0b10*/  IMAD.IADD R9, R0, 0x1, -R9 ;  /* 0x0000000100097824 */ /* 0x000fe200078e0a09 */
[----:B------:R-:W-:-:S02]  /*0b20*/  LOP3.LUT R157, R207, 0xfffffff8, RZ, 0xc0, !PT ;  /* 0xfffffff8cf9d7812 */ /* 0x000fc400078ec0ff */
[----:B------:R-:W-:Y:S01]  /*0b30*/  LOP3.LUT R11, R6, 0xfffffffc, RZ, 0xc0, !PT ;  /* 0xfffffffc060b7812 */ /* 0x000fe200078ec0ff */
[C---:B------:R-:W-:Y:S01]  /*0b40*/  IMAD.IADD R12, R0.reuse, 0x1, -R3 ;  /* 0x00000001000c7824 */ /* 0x040fe200078e0a03 */
[----:B------:R-:W-:Y:S01]  /*0b50*/  SHF.R.S32.HI R208, RZ, 0x7, R7 ;  /* 0x00000007ffd07819 */ /* 0x000fe20000011407 */
[C---:B------:R-:W-:Y:S01]  /*0b60*/  IMAD.IADD R157, R0.reuse, 0x1, -R157 ;  /* 0x00000001009d7824 */ /* 0x040fe200078e0a9d */
[----:B------:R-:W-:Y:S01]  /*0b70*/  SHF.R.S32.HI R13, RZ, 0x5, R5 ;  /* 0x00000005ff0d7819 */ /* 0x000fe20000011405 */
[----:B------:R-:W-:Y:S01]  /*0b80*/  IMAD.IADD R10, R0, 0x1, -R11 ;  /* 0x00000001000a7824 */ /* 0x000fe200078e0a0b */
[----:B------:R-:W-:Y:S01]  /*0b90*/  SHF.R.S32.HI R0, RZ, 0x1f, R9 ;  /* 0x0000001fff007819 */ /* 0x000fe20000011409 */
[----:B------:R-:W-:Y:S01]  /*0ba0*/  UMOV UR38, UR44 ;  /* 0x0000002c00267c82 */ /* 0x000fe20008000000 */
[----:B0-----:R-:W-:Y:S01]  /*0bb0*/  UMOV UR39, UR4 ;  /* 0x0000000400277c82 */ /* 0x001fe20008000000 */
[----:B------:R-:W-:Y:S01]  /*0bc0*/  SHF.R.S32.HI R5, RZ, 0x1f, R5 ;  /* 0x0000001fff057819 */ /* 0x000fe20000011405 */
[----:B------:R-:W-:Y:S01]  /*0bd0*/  IMAD.SHL.U32 R19, R157, 0x8, RZ ;  /* 0x000000089d137824 */ /* 0x000fe200078e00ff */
[----:B------:R-:W-:Y:S01]  /*0be0*/  LEA.HI R6, R0, R9, RZ, 0x2 ;  /* 0x0000000900067211 */ /* 0x000fe200078f10ff */
[----:B------:R-:W-:Y:S01]  /*0bf0*/  IMAD.U32 R14, RZ, RZ, UR38 ;  /* 0x00000026ff0e7e24 */ /* 0x000fe2000f8e00ff */
[----:B------:R-:W-:Y:S01]  /*0c00*/  LEA.HI R7, R7, R208, RZ, 0x1 ;  /* 0x000000d007077211 */ /* 0x000fe200078f08ff */
[----:B------:R-:W-:Y:S01]  /*0c10*/  IMAD.U32 R15, RZ, RZ, UR39 ;  /* 0x00000027ff0f7e24 */ /* 0x000fe2000f8e00ff */
[----:B------:R-:W-:Y:S01]  /*0c20*/  SHF.R.S32.HI R3, RZ, 0x4, R4 ;  /* 0x00000004ff037819 */ /* 0x000fe20000011404 */
[C---:B------:R-:W-:Y:S01]  /*0c30*/  VIADD R155, R19.reuse, 0x80 ;  /* 0x00000080139b7836 */ /* 0x040fe20000000000 */
[--C-:B------:R-:W-:Y:S01]  /*0c40*/  SHF.R.S32.HI R8, RZ, 0x2, R6.reuse ;  /* 0x00000002ff087819 */ /* 0x100fe20000011406 */
[----:B------:R0:W-:Y:S01]  /*0c50*/  STL [R1+0x458], R12 ;  /* 0x0004580c01007387 */ /* 0x0001e20000100800 */
[----:B------:R-:W-:Y:S01]  /*0c60*/  SHF.R.S32.HI R11, RZ, 0x1f, R6 ;  /* 0x0000001fff0b7819 */ /* 0x000fe20000011406 */
[----:B------:R-:W-:Y:S01]  /*0c70*/  VIADD R156, R19, 0x40 ;  /* 0x00000040139c7836 */ /* 0x000fe20000000000 */
[----:B------:R-:W-:Y:S01]  /*0c80*/  LEA.HI R5, R5, R13, RZ, 0x2 ;  /* 0x0000000d05057211 */ /* 0x000fe200078f10ff */
[----:B------:R-:W-:Y:S01]  /*0c90*/  STL.64 [R1+0x440], R14 ;  /* 0x0004400e01007387 */ /* 0x000fe20000100a00 */
[----:B------:R-:W-:Y:S01]  /*0ca0*/  LOP3.LUT R7, R7, 0xfffffe, RZ, 0xc0, !PT ;  /* 0x00fffffe07077812 */ /* 0x000fe200078ec0ff */
[C---:B------:R-:W-:Y:S01]  /*0cb0*/  VIADD R154, R19.reuse, 0xc0 ;  /* 0x000000c0139a7836 */ /* 0x040fe20000000000 */
[----:B------:R-:W-:Y:S01]  /*0cc0*/  LEA.HI R4, R4, R3, RZ, 0x1 ;  /* 0x0000000304047211 */ /* 0x000fe200078f08ff */
[----:B------:R-:W-:Y:S01]  /*0cd0*/  VIADD R210, R19, 0x180 ;  /* 0x0000018013d27836 */ /* 0x000fe20000000000 */
[----:B------:R-:W-:Y:S01]  /*0ce0*/  LEA.HI R11, R11, R8, RZ, 0x3 ;  /* 0x000000080b0b7211 */ /* 0x000fe200078f18ff */
[C---:B------:R-:W-:Y:S01]  /*0cf0*/  IMAD.IADD R7, R208.reuse, 0x1, -R7 ;  /* 0x00000001d0077824 */ /* 0x040fe200078e0a07 */
[----:B------:R-:W-:Y:S01]  /*0d00*/  LOP3.LUT R5, R5, 0x3ffffc, RZ, 0xc0, !PT ;  /* 0x003ffffc05057812 */ /* 0x000fe200078ec0ff */
[----:B0-----:R-:W-:Y:S01]  /*0d10*/  IMAD R12, R208, 0x100, R12 ;  /* 0x00000100d00c7824 */ /* 0x001fe200078e020c */
[----:B------:R-:W-:Y:S01]  /*0d20*/  LOP3.LUT R4, R4, 0x1ffffffe, RZ, 0xc0, !PT ;  /* 0x1ffffffe04047812 */ /* 0x000fe200078ec0ff */
[----:B------:R-:W-:Y:S01]  /*0d30*/  VIADD R152, R19, 0x140 ;  /* 0x0000014013987836 */ /* 0x000fe20000000000 */
[----:B------:R-:W-:Y:S01]  /*0d40*/  LOP3.LUT R11, R11, 0xfffffff8, RZ, 0xc0, !PT ;  /* 0xfffffff80b0b7812 */ /* 0x000fe200078ec0ff */
[----:B------:R-:W-:Y:S01]  /*0d50*/  IMAD.IADD R5, R13, 0x1, -R5 ;  /* 0x000000010d057824 */ /* 0x000fe200078e0a05 */
[----:B------:R-:W-:Y:S01]  /*0d60*/  LEA.HI R0, R0, R9, RZ, 0x5 ;  /* 0x0000000900007211 */ /* 0x000fe200078f28ff */
[----:B------:R-:W-:Y:S01]  /*0d70*/  IMAD.SHL.U32 R13, R7, 0x100, RZ ;  /* 0x00000100070d7824 */ /* 0x000fe200078e00ff */
[----:B------:R-:W-:Y:S01]  /*0d80*/  LOP3.LUT R6, R6, 0x7ffffffc, RZ, 0xc0, !PT ;  /* 0x7ffffffc06067812 */ /* 0x000fe200078ec0ff */
[----:B------:R-:W-:Y:S01]  /*0d90*/  IMAD.IADD R4, R3, 0x1, -R4 ;  /* 0x0000000103047824 */ /* 0x000fe200078e0a04 */
[----:B------:R-:W-:Y:S01]  /*0da0*/  SHF.R.S32.HI R0, RZ, 0x5, R0 ;  /* 0x00000005ff007819 */ /* 0x000fe20000011400 */
[----:B------:R-:W-:Y:S01]  /*0db0*/  IMAD.IADD R11, R8, 0x1, -R11 ;  /* 0x00000001080b7824 */ /* 0x000fe200078e0a0b */
[----:B------:R-:W-:Y:S01]  /*0dc0*/  LEA.HI R3, R10, R10, RZ, 0x1 ;  /* 0x0000000a0a037211 */ /* 0x000fe200078f08ff */
[----:B------:R-:W-:Y:S01]  /*0dd0*/  IMAD.IADD R6, R9, 0x1, -R6 ;  /* 0x0000000109067824 */ /* 0x000fe200078e0a06 */
[----:B------:R-:W-:Y:S01]  /*0de0*/  STL [R1+0x448], R13 ;  /* 0x0004480d01007387 */ /* 0x000fe20000100800 */
[----:B------:R-:W-:Y:S01]  /*0df0*/  IMAD R22, R0, 0x10, R11 ;  /* 0x0000001000167824 */ /* 0x000fe200078e020b */
[----:B------:R-:W-:Y:S01]  /*0e00*/  LOP3.LUT R3, R3, 0x1ffffffe, RZ, 0xc0, !PT ;  /* 0x1ffffffe03037812 */ /* 0x000fe200078ec0ff */
[----:B------:R-:W-:Y:S01]  /*0e10*/  IMAD.SHL.U32 R16, R4, 0x8, RZ ;  /* 0x0000000804107824 */ /* 0x000fe200078e00ff */
[----:B------:R-:W-:Y:S01]  /*0e20*/  SHF.R.S32.HI R0, RZ, 0x1f, R155 ;  /* 0x0000001fff007819 */ /* 0x000fe2000001149b */
[----:B------:R-:W-:Y:S01]  /*0e30*/  IMAD.SHL.U32 R0, R6, 0x2, RZ ;  /* 0x0000000206007824 */ /* 0x000fe200078e00ff */
[----:B------:R-:W-:Y:S01]  /*0e40*/  SHF.R.S32.HI R4, RZ, 0x1f, R156 ;  /* 0x0000001fff047819 */ /* 0x000fe2000001149c */
[----:B------:R-:W-:Y:S01]  /*0e50*/  IMAD.IADD R3, R10, 0x1, -R3 ;  /* 0x000000010a037824 */ /* 0x000fe200078e0a03 */
[----:B------:R-:W-:Y:S01]  /*0e60*/  SHF.R.S32.HI R4, RZ, 0x1f, R154 ;  /* 0x0000001fff047819 */ /* 0x000fe2000001149a */
[----:B------:R-:W-:Y:S01]  /*0e70*/  IMAD.IADD R23, R0, 0x1, R13 ;  /* 0x0000000100177824 */ /* 0x000fe200078e020d */
[----:B------:R0:W-:Y:S01]  /*0e80*/  STL [R1+0x44c], R0 ;  /* 0x00044c0001007387 */ /* 0x0001e20000100800 */
[----:B------:R-:W-:Y:S01]  /*0e90*/  VIADD R209, R19, 0x1c0 ;  /* 0x000001c013d17836 */ /* 0x000fe20000000000 */
[----:B------:R-:W-:Y:S01]  /*0ea0*/  SHF.R.S32.HI R4, RZ, 0x1f, R152 ;  /* 0x0000001fff047819 */ /* 0x000fe20000011498 */
[----:B------:R-:W-:Y:S01]  /*0eb0*/  VIADD R206, R23, 0x8 ;  /* 0x0000000817ce7836 */ /* 0x000fe20000000000 */
[----:B------:R-:W-:Y:S01]  /*0ec0*/  STL [R1+0x450], R16 ;  /* 0x0004501001007387 */ /* 0x000fe20000100800 */
[----:B------:R-:W-:Y:S01]  /*0ed0*/  IMAD R3, R3, 0x8, R22 ;  /* 0x0000000803037824 */ /* 0x000fe200078e0216 */
[----:B------:R-:W-:Y:S01]  /*0ee0*/  SHF.R.S32.HI R4, RZ, 0x1f, R209 ;  /* 0x0000001fff047819 */ /* 0x000fe200000114d1 */
[----:B------:R-:W-:Y:S01]  /*0ef0*/  IMAD R5, R5, 0x10, R12 ;  /* 0x0000001005057824 */ /* 0x000fe200078e020c */
        /* <DEDUP_REMOVED lines=18> */
[----:B0-----:R-:W-:Y:S01]  /*1020*/  SHF.R.S32.HI R3, RZ, 0x1f, R204 ;  /* 0x0000001fff037819 */ /* 0x001fe200000114cc */
        /* <DEDUP_REMOVED lines=44> */
[----:B------:R-:W-:Y:S01]  /*12f0*/  IMAD.U32 R16, R5, 0x40, R16 ;  /* 0x0000004005107824 */ /* 0x000fe200078e0010 */
[----:B------:R-:W-:-:S02]  /*1300*/  SHF.R.S32.HI R215, RZ, 0x1f, R177 ;  /* 0x0000001fffd77819 */ /* 0x000fc400000114b1 */
[----:B------:R-:W-:Y:S01]  /*1310*/  SHF.R.S32.HI R214, RZ, 0x1f, R176 ;  /* 0x0000001fffd67819 */ /* 0x000fe200000114b0 */
[----:B------:R-:W-:Y:S01]  /*1320*/  IMAD.WIDE R16, R16, 0x2, R14 ;  /* 0x0000000210107825 */ /* 0x000fe200078e020e */
[----:B------:R-:W-:Y:S02]  /*1330*/  SHF.R.S32.HI R213, RZ, 0x1f, R159 ;  /* 0x0000001fffd57819 */ /* 0x000fe4000001149f */
[----:B------:R-:W-:-:S07]  /*1340*/  SHF.R.S32.HI R212, RZ, 0x1f, R158 ;  /* 0x0000001fffd47819 */ /* 0x000fce000001149e */
.L_x_3214:
[----:B------:R-:W-:Y:S01]  /*1350*/  ULDC.64 UR8, c[0x0][0xb20] ;  /* 0x0002c80000087ab9 */ /* 0x000fe20000000a00 */
[----:B------:R-:W-:Y:S02]  /*1360*/  ULOP3.LUT UR61, UR7, 0xff0000, URZ, 0xc0, !UPT ;  /* 0x00ff0000073d7892 */ /* 0x000fe4000f8ec03f */
[----:B------:R-:W-:Y:S01]  /*1370*/  UISETP.NE.U32.AND UP0, UPT, UR8, URZ, UPT ;  /* 0x0000003f0800728c */ /* 0x000fe2000bf05070 */
[----:B------:R-:W-:-:S03]  /*1380*/  ULDC UR48, c[0x0][0x2f0] ;  /* 0x0000bc0000307ab9 */ /* 0x000fc60000000800 */
        /* <DEDUP_REMOVED lines=9> */
[----:B0-23--:R-:W-:Y:S02]  /*1420*/  IMAD.U32 R4, RZ, RZ, UR8 ;  /* 0x00000008ff047e24 */ /* 0x00dfe4000f8e00ff */
[----:B----4-:R-:W-:Y:S01]  /*1430*/  IMAD.U32 R5, RZ, RZ, UR9 ;  /* 0x00000009ff057e24 */ /* 0x010fe2000f8e00ff */
[----:B------:R-:W-:-:S03]  /*1440*/  @UP1 UIMAD.WIDE UR8, UR6, 0x4, UR10 ;  /* 0x00000004060818a5 */ /* 0x000fc6000f8e020a */
[----:B------:R-:W-:Y:S01]  /*1450*/  ULDC.64 UR10, c[0x0][0xb18] ;  /* 0x0002c600000a7ab9 */ /* 0x000fe20000000a00 */
[----:B------:R-:W2:Y:S02]  /*1460*/  @P0 LDG.E R4, desc[UR36][R4.64] ;  /* 0x0000002404040981 */ /* 0x000ea4000c1e1900 */
[----:B-1----:R-:W-:Y:S02]  /*1470*/  IMAD.U32 R6, RZ, RZ, UR8 ;  /* 0x00000008ff067e24 */ /* 0x002fe4000f8e00ff */
[----:B------:R-:W-:Y:S01]  /*1480*/  IMAD.U32 R7, RZ, RZ, UR9 ;  /* 0x00000009ff077e24 */ /* 0x000fe2000f8e00ff */
[----:B------:R-:W-:-:S04]  /*1490*/  ULDC.64 UR8, c[0x0][0x418] ;  /* 0x0001060000087ab9 */ /* 0x000fc80000000a00 */
[----:B------:R-:W3:Y:S01]  /*14a0*/  @P2 LDG.E R6, desc[UR36][R6.64] ;  /* 0x0000002406062981 */ /* 0x000ee2000c1e1900 */
[----:B------:R-:W-:Y:S01]  /*14b0*/  UISETP.NE.U32.AND UP0, UPT, UR8, URZ, UPT ;  /* 0x0000003f0800728c */ /* 0x000fe2000bf05070 */
[----:B------:R-:W-:Y:S01]  /*14c0*/  ISETP.NE.U32.AND P1, PT, RZ, UR10, PT ;  /* 0x0000000aff007c0c */ /* 0x000fe2000bf25070 */
[----:B------:R-:W-:Y:S02]  /*14d0*/  ULOP3.LUT UR8, UR7, 0xff000000, URZ, 0xc0, !UPT ;  /* 0xff00000007087892 */ /* 0x000fe4000f8ec03f */
[----:B------:R-:W-:Y:S01]  /*14e0*/  IMAD.U32 R211, RZ, RZ, UR7 ;  /* 0x00000007ffd37e24 */ /* 0x000fe2000f8e00ff */
[----:B------:R-:W-:Y:S01]  /*14f0*/  UISETP.NE.AND.EX UP0, UPT, UR9, URZ, UPT, UP0 ;  /* 0x0000003f0900728c */ /* 0x000fe2000bf05300 */
[----:B------:R-:W-:Y:S01]  /*1500*/  ISETP.NE.AND.EX P1, PT, RZ, UR11, PT, P1 ;  /* 0x0000000bff007c0c */ /* 0x000fe2000bf25310 */
[----:B------:R-:W-:Y:S01]  /*1510*/  USHF.R.U32.HI UR8, URZ, 0x8, UR8 ;  /* 0x000000083f087899 */ /* 0x000fe20008011608 */
[----:B------:R-:W-:Y:S01]  /*1520*/  ULDC UR9, c[0x0][0x424] ;  /* 0x0001090000097ab9 */ /* 0x000fe20000000800 */
[----:B------:R-:W-:Y:S01]  /*1530*/  UMOV UR4, URZ ;  /* 0x0000003f00047c82 */ /* 0x000fe20008000000 */
[----:B------:R-:W-:-:S02]  /*1540*/  USEL UR9, UR9, 0x1, UP0 ;  /* 0x0000000109097887 */ /* 0x000fc40008000000 */
[----:B------:R-:W-:Y:S02]  /*1550*/  ULEA.HI UR61, UR61, UR8, URZ, 0x10 ;  /* 0x000000083d3d7291 */ /* 0x000fe4000f8f803f */
[----:B------:R-:W-:Y:S01]  /*1560*/  UIMAD UR48, UR9, UR48, URZ ;  /* 0x00000030093072a4 */ /* 0x000fe2000f8e023f */
        /* <DEDUP_REMOVED lines=17> */
.L_x_3067:
[----:B------:R-:W-:Y:S01]  /*1680*/  UMOV UR59, UR5 ;  /* 0x00000005003b7c82 */ /* 0x000fe20008000000 */
        /* <DEDUP_REMOVED lines=9> */
.L_x_3068:
        /* <DEDUP_REMOVED lines=13> */
.L_x_3069:
[----:B------:R-:W0:Y:S01]  /*17f0*/  LDC R0, c[0x0][0xa80] ;  /* 0x0002a000ff007b82 */ /* 0x000e220000000800 */
[----:B------:R-:W-:Y:S01]  /*1800*/  UISETP.NE.AND UP0, UPT, UR58, 0x1, UPT ;  /* 0x000000013a00788c */ /* 0x000fe2000bf05270 */
[----:B------:R1:W-:Y:S01]  /*1810*/  STL.128 [R1+0x1e0], RZ ;  /* 0x0001e0ff01007387 */ /* 0x0003e20000100c00 */
[C---:B------:R-:W-:Y:S01]  /*1820*/  IADD3 R36, P0, R2.reuse, 0x1e0, RZ ;  /* 0x000001e002247810 */ /* 0x040fe20007f1e0ff */
[----:B------:R-:W-:Y:S01]  /*1830*/  UIADD3 UR48, -UR4, UR48, URZ ;  /* 0x0000003004307290 */ /* 0x000fe2000fffe13f */
[----:B------:R-:W-:Y:S01]  /*1840*/  IADD3 R34, P1, R2, 0x210, RZ ;  /* 0x0000021002227810 */ /* 0x000fe20007f3e0ff */
[----:B------:R1:W-:Y:S01]  /*1850*/  STL.128 [R1+0x1f0], RZ ;  /* 0x0001f0ff01007387 */ /* 0x0003e20000100c00 */
[----:B------:R-:W-:Y:S01]  /*1860*/  PLOP3.LUT P2, PT, PT, PT, UP0, 0x80, 0x0 ;  /* 0x000000000000781c */ /* 0x000fe20003f4f008 */
[--C-:B------:R-:W-:Y:S02]  /*1870*/  IMAD.X R37, RZ, RZ, R18.reuse, P0 ;  /* 0x000000ffff257224 */ /* 0x100fe400000e0612 */
[----:B------:R1:W-:Y:S01]  /*1880*/  STL.128 [R1+0x210], RZ ;  /* 0x000210ff01007387 */ /* 0x0003e20000100c00 */
[----:B------:R-:W-:-:S03]  /*1890*/  IMAD.X R35, RZ, RZ, R18, P1 ;  /* 0x000000ffff237224 */ /* 0x000fc600008e0612 */
[----:B------:R1:W-:Y:S04]  /*18a0*/  STL.128 [R1+0x220], RZ ;  /* 0x000220ff01007387 */ /* 0x0003e80000100c00 */
[----:B------:R1:W-:Y:S04]  /*18b0*/  STL.128 [R1+0x230], RZ ;  /* 0x000230ff01007387 */ /* 0x0003e80000100c00 */
[----:B------:R1:W-:Y:S04]  /*18c0*/  STL.128 [R1+0x240], RZ ;  /* 0x000240ff01007387 */ /* 0x0003e80000100c00 */
[----:B0-----:R1:W-:Y:S04]  /*18d0*/  STL [R1+0x200], R0 ;  /* 0x0002000001007387 */ /* 0x0013e80000100800 */
[----:B------:R1:W-:Y:S04]  /*18e0*/  STL.128 [R1+0x250], RZ ;  /* 0x000250ff01007387 */ /* 0x0003e80000100c00 */
        /* <DEDUP_REMOVED lines=26> */
[----:B------:R1:W-:Y:S01]  /*1a90*/  STL.128 [R1+0x400], RZ ;  /* 0x000400ff01007387 */ /* 0x0003e20000100c00 */
[----:B------:R-:W-:Y:S05]  /*1aa0*/  @!P2 BRA `(.L_x_3070) ;  /* 0x0000008000c0a947 */ /* 0x000fea0003800000 */
[----:B------:R-:W-:Y:S01]  /*1ab0*/  ULDC UR4, c[0x0][0x448] ;  /* 0x0001120000047ab9 */ /* 0x000fe20000000800 */
[----:B------:R-:W-:Y:S02]  /*1ac0*/  USHF.L.U32 UR8, UR5, 0x6, URZ ;  /* 0x0000000605087899 */ /* 0x000fe4000800063f */
[----:B------:R-:W-:Y:S02]  /*1ad0*/  UISETP.NE.AND UP0, UPT, UR4, 0x1, UPT ;  /* 0x000000010400788c */ /* 0x000fe4000bf05270 */
[----:B------:R-:W-:Y:S01]  /*1ae0*/  UIADD3 UR9, UR8, 0x3f, URZ ;  /* 0x0000003f08097890 */ /* 0x000fe2000fffe03f */
[----:B------:R-:W-:Y:S01]  /*1af0*/  ULDC.64 UR4, c[0x0][0xad8] ;  /* 0x0002b60000047ab9 */ /* 0x000fe20000000a00 */
[----:B------:R-:W-:Y:S02]  /*1b00*/  UIADD3 UR10, UR48, 0x1, -UR47 ;  /* 0x00000001300a7890 */ /* 0x000fe4000fffe82f */
[----:B------:R-:W-:-:S05]  /*1b10*/  UISETP.GE.AND UP1, UPT, UR5, 0x1, UPT ;  /* 0x000000010500788c */ /* 0x000fca000bf26270 */
[----:B------:R-:W-:Y:S01]  /*1b20*/  @UP0 UIADD3 UR6, UR8, 0x3f, URZ ;  /* 0x0000003f08060890 */ /* 0x000fe2000fffe03f */
[----:B------:R-:W-:Y:S01]  /*1b30*/  @UP0 ULDC UR7, c[0x0][0x44c] ;  /* 0x0001130000070ab9 */ /* 0x000fe20000000800 */
[----:B------:R-:W-:Y:S02]  /*1b40*/  PLOP3.LUT P1, PT, PT, PT, UP1, 0x80, 0x0 ;  /* 0x000000000000781c */ /* 0x000fe40003f2f018 */
        /* <DEDUP_REMOVED lines=16> */
.L_x_3072:
[----:B------:R-:W-:-:S11]  /*1c50*/  UISETP.NE.AND UP1, UPT, UR5, 0x1, UPT ;  /* 0x000000010500788c */ /* 0x000fd6000bf25270 */
[----:B------:R-:W-:Y:S02]  /*1c60*/  @UP1 ULDC.64 UR10, c[0x0][0xae0] ;  /* 0x0002b800000a1ab9 */ /* 0x000fe40000000a00 */
[----:B------:R-:W-:-:S04]  /*1c70*/  UIMAD.WIDE.U32 UR6, UR9, UR10, URZ ;  /* 0x0000000a090672a5 */ /* 0x000fc8000f8e003f */
[----:B------:R-:W-:-:S12]  /*1c80*/  @UP1 USHF.R.U32.HI UR9, URZ, UR11, UR7 ;  /* 0x0000000b3f091299 */ /* 0x000fd80008011607 */
.L_x_3073:
[----:B------:R-:W-:-:S04]  /*1c90*/  UIMAD UR9, UR9, UR5, UR5 ;  /* 0x00000005090972a4 */ /* 0x000fc8000f8e0205 */
[----:B------:R-:W-:-:S04]  /*1ca0*/  UISETP.LT.AND UP1, UPT, UR4, UR9, UPT ;  /* 0x000000090400728c */ /* 0x000fc8000bf21270 */
[----:B------:R-:W-:-:S12]  /*1cb0*/  USEL UR4, UR4, UR9, UP1 ;  /* 0x0000000904047287 */ /* 0x000fd80008800000 */
.L_x_3071:
[----:B------:R-:W-:Y:S02]  /*1cc0*/  UIADD3 UR9, UR48, 0x3f, URZ ;  /* 0x0000003f30097890 */ /* 0x000fe4000fffe03f */
[----:B------:R-:W-:Y:S02]  /*1cd0*/  UIADD3 UR10, UR4, 0x3f, URZ ;  /* 0x0000003f040a7890 */ /* 0x000fe4000fffe03f */
[----:B------:R-:W-:Y:S02]  /*1ce0*/  USHF.R.S32.HI UR4, URZ, 0x1f, UR9 ;  /* 0x0000001f3f047899 */ /* 0x000fe40008011409 */
[----:B------:R-:W-:Y:S01]  /*1cf0*/  USHF.R.S32.HI UR11, URZ, 0x1f, UR10 ;  /* 0x0000001f3f0b7899 */ /* 0x000fe2000801140a */
[----:B------:R-:W-:Y:S01]  /*1d00*/  @UP0 ULDC UR6, c[0x0][0x44c] ;  /* 0x0001130000060ab9 */ /* 0x000fe20000000800 */
[----:B------:R-:W-:Y:S02]  /*1d10*/  ULEA.HI UR4, UR4, UR9, URZ, 0x6 ;  /* 0x0000000904047291 */ /* 0x000fe4000f8f303f */
[----:B------:R-:W-:-:S02]  /*1d20*/  ULEA.HI UR11, UR11, UR10, URZ, 0x6 ;  /* 0x0000000a0b0b7291 */ /* 0x000fc4000f8f303f */
[----:B------:R-:W-:Y:S01]  /*1d30*/  UIMAD.WIDE.U32 UR6, UR8, UR6, URZ ;  /* 0x00000006080672a5 */ /* 0x000fe2000f8e003f */
[----:B------:R-:W-:Y:S01]  /*1d40*/  @UP0 ULDC UR9, c[0x0][0x450] ;  /* 0x0001140000090ab9 */ /* 0x000fe20000000800 */
[----:B------:R-:W-:Y:S02]  /*1d50*/  USHF.R.S32.HI UR4, URZ, 0x6, UR4 ;  /* 0x000000063f047899 */ /* 0x000fe40008011404 */
[----:B------:R-:W-:Y:S02]  /*1d60*/  USHF.R.S32.HI UR11, URZ, 0x6, UR11 ;  /* 0x000000063f0b7899 */ /* 0x000fe4000801140b */
[----:B------:R-:W-:Y:S02]  /*1d70*/  @UP0 USHF.R.U32.HI UR8, URZ, UR9, UR7 ;  /* 0x000000093f080299 */ /* 0x000fe40008011607 */
[----:B------:R-:W-:Y:S02]  /*1d80*/  UISETP.LT.AND UP0, UPT, UR4, UR11, UPT ;  /* 0x0000000b0400728c */ /* 0x000fe4000bf01270 */
[----:B------:R-:W-:Y:S01]  /*1d90*/  UIADD3 UR8, UR8, UR48, -UR47 ;  /* 0x0000003008087290 */ /* 0x000fe2000fffe82f */
[----:B------:R-:W-:Y:S01]  /*1da0*/  ULDC UR6, c[0x0][0xad4] ;  /* 0x0002b50000067ab9 */ /* 0x000fe20000000800 */
[----:B------:R-:W-:-:S02]  /*1db0*/  USEL UR11, UR4, UR11, UP0 ;  /* 0x0000000b040b7287 */ /* 0x000fc40008000000 */
        /* <DEDUP_REMOVED lines=12> */
.L_x_3075:
[----:B------:R-:W-:-:S11]  /*1e80*/  UISETP.NE.AND UP0, UPT, UR5, 0x1, UPT ;  /* 0x000000010500788c */ /* 0x000fd6000bf05270 */
[----:B------:R-:W-:Y:S02]  /*1e90*/  @UP0 ULDC.64 UR12, c[0x0][0xae0] ;  /* 0x0002b800000c0ab9 */ /* 0x000fe40000000a00 */
[----:B------:R-:W-:-:S04]  /*1ea0*/  UIMAD.WIDE.U32 UR6, UR8, UR12, URZ ;  /* 0x0000000c080672a5 */ /* 0x000fc8000f8e003f */
[----:B------:R-:W-:-:S12]  /*1eb0*/  @UP0 USHF.R.U32.HI UR8, URZ, UR13, UR7 ;  /* 0x0000000d3f080299 */ /* 0x000fd80008011607 */
.L_x_3076:
[----:B------:R-:W-:-:S04]  /*1ec0*/  UIMAD UR5, UR8, UR5, URZ ;  /* 0x00000005080572a4 */ /* 0x000fc8000f8e023f */
[----:B------:R-:W-:-:S04]  /*1ed0*/  UISETP.LT.AND UP0, UPT, UR4, UR5, UPT ;  /* 0x000000050400728c */ /* 0x000fc8000bf01270 */
[----:B------:R-:W-:-:S12]  /*1ee0*/  USEL UR4, UR4, UR5, !UP0 ;  /* 0x0000000504047287 */ /* 0x000fd8000c000000 */
.L_x_3074:
        /* <DEDUP_REMOVED lines=15> */
[-C--:B-1----:R-:W-:Y:S01]  /*1fe0*/  IABS R0, R4.reuse ;  /* 0x0000000400007213 */ /* 0x082fe20000000000 */
        /* <DEDUP_REMOVED lines=31> */
.L_x_3077:
[----:B------:R-:W-:Y:S01]  /*21e0*/  UIMAD UR20, UR20, UR4, UR9 ;  /* 0x00000004141472a4 */ /* 0x000fe2000f8e0209 */
[----:B-1----:R-:W-:Y:S02]  /*21f0*/  IMAD.U32 R0, RZ, RZ, UR11 ;  /* 0x0000000bff007e24 */ /* 0x002fe4000f8e00ff */
[----:B------:R-:W-:-:S05]  /*2200*/  IMAD.U32 R3, RZ, RZ, UR4 ;  /* 0x00000004ff037e24 */ /* 0x000fca000f8e00ff */
[----:B------:R-:W-:-:S04]  /*2210*/  VIADDMNMX R0, R3, UR20, R0, PT ;  /* 0x0000001403007c46 */ /* 0x000fc8000b800100 */
[----:B------:R-:W-:Y:S02]  /*2220*/  R2UR UR22, R0 ;  /* 0x00000000001672ca */ /* 0x000fe400000e0000 */
[----:B------:R-:W-:-:S11]  /*2230*/  PRMT R0, RZ, 0x7610, R0 ;  /* 0x00007610ff007816 */ /* 0x000fd60000000000 */
[----:B------:R-:W-:-:S06]  /*2240*/  UISETP.GT.AND UP0, UPT, UR22, UR20, UPT ;  /* 0x000000141600728c */ /* 0x000fcc000bf04270 */
[----:B------:R-:W-:-:S13]  /*2250*/  PLOP3.LUT P0, PT, PT, PT, UP0, 0x80, 0x0 ;  /* 0x000000000000781c */ /* 0x000fda0003f0f008 */
        /* <DEDUP_REMOVED lines=108> */
[----:B------:R-:W0:Y:S04]  /*2920*/  SHFL.IDX PT, R3, R208, RZ, 0x1f ;  /* 0x00001fffd0037589 */ /* 0x000e2800000e0000 */
[----:B--2---:R1:W-:Y:S04]  /*2930*/  STL [R1+0x210], R0 ;  /* 0x0002100001007387 */ /* 0x0043e80000100800 */
[----:B---3--:R-:W-:Y:S04]  /*2940*/  STL [R1+0x214], R8 ;  /* 0x0002140801007387 */ /* 0x008fe80000100800 */
[----:B----4-:R2:W-:Y:S04]  /*2950*/  STL [R1+0x220], R6 ;  /* 0x0002200601007387 */ /* 0x0105e80000100800 */
[----:B------:R-:W3:Y:S04]  /*2960*/  LDL R162, [R1+0x2cc] ;  /* 0x0002cc0001a27983 */ /* 0x000ee80000100800 */
[----:B------:R-:W4:Y:S01]  /*2970*/  LDL R164, [R1+0x2d4] ;  /* 0x0002d40001a47983 */ /* 0x000f220000100800 */
[----:B0-----:R-:W-:-:S03]  /*2980*/  R2UR UR4, R3 ;  /* 0x00000000030472ca */ /* 0x001fc600000e0000 */
        /* <DEDUP_REMOVED lines=14> */
[----:B-1----:R-:W4:Y:S04]  /*2a70*/  LDL R0, [R1+0x3f8] ;  /* 0x0003f80001007983 */ /* 0x002f280000100800 */
[----:B------:R-:W4:Y:S04]  /*2a80*/  LDL R3, [R1+0x3fc] ;  /* 0x0003fc0001037983 */ /* 0x000f280000100800 */
[----:B--2---:R-:W2:Y:S04]  /*2a90*/  LDL R6, [R1+0x400] ;  /* 0x0004000001067983 */ /* 0x004ea80000100800 */
[----:B------:R-:W2:Y:S04]  /*2aa0*/  LDL R7, [R1+0x404] ;  /* 0x0004040001077983 */ /* 0x000ea80000100800 */
[----:B------:R-:W2:Y:S04]  /*2ab0*/  LDL R8, [R1+0x408] ;  /* 0x0004080001087983 */ /* 0x000ea80000100800 */
[----:B------:R-:W2:Y:S01]  /*2ac0*/  LDL R9, [R1+0x40c] ;  /* 0x00040c0001097983 */ /* 0x000ea20000100800 */
[----:B------:R-:W-:-:S04]  /*2ad0*/  ULEA.HI UR5, UR4, UR4, URZ, 0x1 ;  /* 0x0000000404057291 */ /* 0x000fc8000f8f083f */
[----:B------:R-:W-:-:S04]  /*2ae0*/  ULOP3.LUT UR5, UR5, 0x1fffe, URZ, 0xc0, !UPT ;  /* 0x0001fffe05057892 */ /* 0x000fc8000f8ec03f */
[----:B------:R-:W-:-:S04]  /*2af0*/  UIADD3 UR5, UR4, -UR5, URZ ;  /* 0x8000000504057290 */ /* 0x000fc8000fffe03f */
[----:B------:R-:W-:-:S04]  /*2b00*/  ULEA UR5, UR5, UR44, 0xf ;  /* 0x0000002c05057291 */ /* 0x000fc8000f8e783f */
[----:B------:R-:W-:-:S04]  /*2b10*/  UIADD3 UR5, UR5, 0x400, URZ ;  /* 0x0000040005057890 */ /* 0x000fc8000fffe03f */
[----:B------:R-:W-:-:S04]  /*2b20*/  USHF.R.U32.HI UR5, URZ, 0x4, UR5 ;  /* 0x000000043f057899 */ /* 0x000fc80008011605 */
[----:B------:R-:W-:Y:S02]  /*2b30*/  ULOP3.LUT UR5, UR5, 0x3fff, URZ, 0xc0, !UPT ;  /* 0x00003fff05057892 */ /* 0x000fe4000f8ec03f */
[----:B------:R-:W-:Y:S02]  /*2b40*/  UIADD3 UR4, UR44, 0x36400, URZ ;  /* 0x000364002c047890 */ /* 0x000fe4000fffe03f */
[----:B------:R-:W-:Y:S01]  /*2b50*/  ULOP3.LUT UR23, UR5, 0x2000000, URZ, 0xfc, !UPT ;  /* 0x0200000005177892 */ /* 0x000fe2000f8efc3f */
[----:B------:R0:W-:Y:S01]  /*2b60*/  STL [R1+0x2f4], R5 ;  /* 0x0002f40501007387 */ /* 0x0001e20000100800 */
[----:B------:R-:W-:-:S04]  /*2b70*/  USHF.R.U32.HI UR4, URZ, 0x4, UR4 ;  /* 0x000000043f047899 */ /* 0x000fc80008011604 */
[----:B------:R-:W-:Y:S01]  /*2b80*/  LEA R4, R4, UR23, 0xc ;  /* 0x0000001704047c11 */ /* 0x000fe2000f8e60ff */
[----:B0-----:R-:W-:Y:S01]  /*2b90*/  IMAD.MOV.U32 R5, RZ, RZ, 0x40000040 ;  /* 0x40000040ff057424 */ /* 0x001fe200078e00ff */
[----:B------:R0:W-:Y:S02]  /*2ba0*/  STL [R1+0x230], R30 ;  /* 0x0002301e01007387 */ /* 0x0001e40000100800 */
[C---:B------:R-:W-:Y:S01]  /*2bb0*/  R2UR UR14, R4.reuse ;  /* 0x00000000040e72ca */ /* 0x040fe200000e0000 */
[----:B------:R-:W-:Y:S01]  /*2bc0*/  ULOP3.LUT UR4, UR4, 0x3fff, URZ, 0xc0, !UPT ;  /* 0x00003fff04047892 */ /* 0x000fe2000f8ec03f */
[----:B------:R1:W-:Y:S01]  /*2bd0*/  STL [R1+0x31c], R31 ;  /* 0x00031c1f01007387 */ /* 0x0003e20000100800 */
[----:B------:R-:W-:Y:S02]  /*2be0*/  R2UR UR15, R5 ;  /* 0x00000000050f72ca */ /* 0x000fe400000e0000 */
[----:B------:R-:W-:Y:S01]  /*2bf0*/  ULOP3.LUT UR12, UR4, 0x10000, URZ, 0xfc, !UPT ;  /* 0x00010000040c7892 */ /* 0x000fe2000f8efc3f */
[----:B0-----:R-:W-:-:S02]  /*2c00*/  VIADD R30, R4, 0x80 ;  /* 0x00000080041e7836 */ /* 0x001fc40000000000 */
[----:B-1----:R-:W-:Y:S01]  /*2c10*/  IMAD.MOV.U32 R31, RZ, RZ, 0x40000040 ;  /* 0x40000040ff1f7424 */ /* 0x002fe200078e00ff */
[----:B------:R-:W-:Y:S02]  /*2c20*/  STL [R1+0x218], R84 ;  /* 0x0002185401007387 */ /* 0x000fe40000100800 */
[----:B------:R-:W-:Y:S02]  /*2c30*/  R2UR UR18, R30 ;  /* 0x000000001e1272ca */ /* 0x000fe400000e0000 */
[----:B------:R-:W-:Y:S01]  /*2c40*/  STL [R1+0x21c], R86 ;  /* 0x00021c5601007387 */ /* 0x000fe20000100800 */
[----:B------:R-:W-:-:S03]  /*2c50*/  R2UR UR19, R31 ;  /* 0x000000001f1372ca */ /* 0x000fc600000e0000 */
        /* <DEDUP_REMOVED lines=99> */
[----:B------:R-:W-:Y:S01]  /*3290*/  UMOV UR13, 0x40000040 ;  /* 0x40000040000d7882 */ /* 0x000fe20000000000 */
[----:B0-----:R-:W-:-:S06]  /*32a0*/  WARPGROUP.ARRIVE ;  /* 0x00000000000079c5 */ /* 0x001fcc0000000000 */
[----:B------:R-:W-:Y:S01]  /*32b0*/  HGMMA.64x256x16.F32.BF16 R24, gdesc[UR12].tnspB, RZ, !UPT, gsb0 ;  /* 0x43e000000c1879f0 */ /* 0x000fe2000c0018ff */
[----:B------:R-:W-:Y:S01]  /*32c0*/  UIADD3 UR16, UR12, 0x2, URZ ;  /* 0x000000020c107890 */ /* 0x000fe2000fffe03f */
        /* <DEDUP_REMOVED lines=18> */
[----:B--2---:R0:W-:Y:S04]  /*33f0*/  STL [R1+0x400], R6 ;  /* 0x0004000601007387 */ /* 0x0041e80000100800 */
[----:B------:R1:W-:Y:S04]  /*3400*/  STL [R1+0x404], R7 ;  /* 0x0004040701007387 */ /* 0x0003e80000100800 */
[----:B------:R-:W-:Y:S04]  /*3410*/  STL [R1+0x408], R8 ;  /* 0x0004080801007387 */ /* 0x000fe80000100800 */
[----:B------:R-:W-:Y:S01]  /*3420*/  STL [R1+0x40c], R9 ;  /* 0x00040c0901007387 */ /* 0x000fe20000100800 */
[----:B------:R-:W-:Y:S01]  /*3430*/  UMOV UR17, 0x40000040 ;  /* 0x4000004000117882 */ /* 0x000fe20000000000 */
[----:B0-----:R-:W-:-:S02]  /*3440*/  VIADD R6, R4, 0x100 ;  /* 0x0000010004067836 */ /* 0x001fc40000000000 */
[----:B-1----:R-:W-:Y:S01]  /*3450*/  IMAD.MOV.U32 R7, RZ, RZ, 0x40000040 ;  /* 0x40000040ff077424 */ /* 0x002fe200078e00ff */
[----:B------:R-:W-:Y:S01]  /*3460*/  UIADD3 UR4, UR12, 0x4, URZ ;  /* 0x000000040c047890 */ /* 0x000fe2000fffe03f */
[----:B------:R-:W-:Y:S01]  /*3470*/  UMOV UR5, 0x40000040 ;  /* 0x4000004000057882 */ /* 0x000fe20000000000 */
        /* <DEDUP_REMOVED lines=33> */
[----:B------:R-:W-:Y:S01]  /*3690*/  IMAD.MOV.U32 R5, RZ, RZ, 0x40000040 ;  /* 0x40000040ff057424 */ /* 0x000fe200078e00ff */
[----:B------:R-:W-:Y:S01]  /*36a0*/  UIADD3 UR8, UR12, 0x6, URZ ;  /* 0x000000060c087890 */ /* 0x000fe2000fffe03f */
[----:B------:R-:W-:Y:S01]  /*36b0*/  UMOV UR9, 0x40000040 ;  /* 0x4000004000097882 */ /* 0x000fe20000000000 */
[----:B------:R1:W5:Y:S01]  /*36c0*/  LDL R3, [R1+0x1c8] ;  /* 0x0001c80001037983 */ /* 0x0003620000100800 */
[----:B0-----:R-:W-:-:S06]  /*36d0*/  WARPGROUP.ARRIVE ;  /* 0x00000000000079c5 */ /* 0x001fcc0000000000 */
[----:B------:R-:W-:Y:S01]  /*36e0*/  HGMMA.64x256x16.F32.BF16 R24, gdesc[UR16].tnspB, R24, gsb0 ;  /* 0x43e00000101879f0 */ /* 0x000fe20008001818 */
[----:B------:R-:W-:Y:S02]  /*36f0*/  R2UR UR6, R6 ;  /* 0x00000000060672ca */ /* 0x000fe400000e0000 */
[----:B------:R-:W-:Y:S01]  /*3700*/  R2UR UR7, R7 ;  /* 0x00000000070772ca */ /* 0x000fe200000e0000 */
[----:B------:R-:W-:Y:S01]  /*3710*/  VIADD R4, R4, 0x180 ;  /* 0x0000018004047836 */ /* 0x000fe20000000000 */
[----:B------:R-:W-:-:S04]  /*3720*/  R2UR UR11, R5 ;  /* 0x00000000050b72ca */ /* 0x000fc800000e0000 */
        /* <DEDUP_REMOVED lines=107> */
[----:B--2---:R-:W2:Y:S04]  /*3de0*/  LDL R76, [R1+0x21c] ;  /* 0x00021c00014c7983 */ /* 0x004ea80000100800 */
[----:B------:R-:W2:Y:S04]  /*3df0*/  LDL R4, [R1+0x220] ;  /* 0x0002200001047983 */ /* 0x000ea80000100800 */
[----:B------:R-:W2:Y:S04]  /*3e00*/  LDL R78, [R1+0x224] ;  /* 0x00022400014e7983 */ /* 0x000ea80000100800 */
[----:B---3--:R-:W3:Y:S04]  /*3e10*/  LDL R80, [R1+0x228] ;  /* 0x0002280001507983 */ /* 0x008ee80000100800 */
[----:B------:R-:W3:Y:S04]  /*3e20*/  LDL R82, [R1+0x22c] ;  /* 0x00022c0001527983 */ /* 0x000ee80000100800 */
[----:B------:R-:W3:Y:S04]  /*3e30*/  LDL R6, [R1+0x230] ;  /* 0x0002300001067983 */ /* 0x000ee80000100800 */
[----:B----4-:R-:W4:Y:S04]  /*3e40*/  LDL R84, [R1+0x234] ;  /* 0x0002340001547983 */ /* 0x010f280000100800 */
[----:B------:R-:W4:Y:S04]  /*3e50*/  LDL R86, [R1+0x238] ;  /* 0x0002380001567983 */ /* 0x000f280000100800 */
[----:B-1----:R-:W4:Y:S04]  /*3e60*/  LDL R88, [R1+0x23c] ;  /* 0x00023c0001587983 */ /* 0x002f280000100800 */
        /* <DEDUP_REMOVED lines=244> */
[----:B------:R-:W-:Y:S06]  /*4db0*/  BAR.ARV 0xf, 0x100 ;  /* 0x03c4000000007b1d */ /* 0x000fec0000002000 */
[----:B------:R-:W-:-:S13]  /*4dc0*/  ISETP.NE.AND P0, PT, RZ, UR58, PT ;  /* 0x0000003aff007c0c */ /* 0x000fda000bf05270 */
[----:B0-----:R-:W-:Y:S05]  /*4dd0*/  @P0 BRA `(.L_x_3079) ;  /* 0x0000000000040947 */ /* 0x001fea0003800000 */
[----:B------:R-:W-:Y:S01]  /*4de0*/  BPT.TRAP 0x1 ;  /* 0x000000040000795c */ /* 0x000fe20000300000 */
.L_x_3079:
[----:B------:R-:W-:Y:S01]  /*4df0*/  UIADD3 UR6, UR22, -0x2, URZ ;  /* 0xfffffffe16067890 */ /* 0x000fe2000fffe03f */
[----:B-----5:R-:W-:Y:S01]  /*4e00*/  LEA R3, R3, UR44, 0x3 ;  /* 0x0000002c03037c11 */ /* 0x020fe2000f8e18ff */
[----:B------:R-:W-:Y:S02]  /*4e10*/  IMAD.U32 R0, RZ, RZ, UR21 ;  /* 0x00000015ff007e24 */ /* 0x000fe4000f8e00ff */
[----:B------:R-:W-:Y:S02]  /*4e20*/  UISETP.GE.AND UP0, UPT, UR6, UR20, UPT ;  /* 0x000000140600728c */ /* 0x000fe4000bf06270 */
[----:B------:R-:W-:-:S04]  /*4e30*/  VIADD R3, R3, 0x38860 ;  /* 0x0003886003037836 */ /* 0x000fc80000000000 */
[----:B------:R-:W-:Y:S02]  /*4e40*/  PLOP3.LUT P0, PT, PT, PT, UP0, 0x80, 0x0 ;  /* 0x000000000000781c */ /* 0x000fe40003f0f008 */
[----:B------:R-:W-:-:S04]  /*4e50*/  PRMT R3, R0, 0x654, R3 ;  /* 0x0000065400037816 */ /* 0x000fc80000000003 */
[----:B------:R0:W-:Y:S07]  /*4e60*/  SYNCS.ARRIVE.TRANS64.RED.A1T0 RZ, [R3+URZ], RZ ;  /* 0x000000ff03ff79a7 */ /* 0x0001ee000810043f */
[----:B------:R-:W-:Y:S05]  /*4e70*/  @!P0 BRA `(.L_x_3080) ;  /* 0x0000003c00708947 */ /* 0x000fea0003800000 */
[----:B------:R-:W-:-:S05]  /*4e80*/  UMOV UR22, UR6 ;  /* 0x0000000600167c82 */ /* 0x000fca0008000000 */
.L_x_3082:
        /* <DEDUP_REMOVED lines=60> */
[----:B-1----:R-:W4:Y:S04]  /*5250*/  LDL.64 R4, [R1+0x3c8] ;  /* 0x0003c80001047983 */ /* 0x002f280000100a00 */
[----:B------:R-:W4:Y:S04]  /*5260*/  LDL.64 R12, [R1+0x3d8] ;  /* 0x0003d800010c7983 */ /* 0x000f280000100a00 */
[----:B------:R-:W4:Y:S04]  /*5270*/  LDL.64 R10, [R1+0x3e8] ;  /* 0x0003e800010a7983 */ /* 0x000f280000100a00 */
[----:B------:R-:W4:Y:S04]  /*5280*/  LDL.64 R8, [R1+0x3f8] ;  /* 0x0003f80001087983 */ /* 0x000f280000100a00 */
[----:B------:R-:W4:Y:S01]  /*5290*/  LDL.64 R6, [R1+0x408] ;  /* 0x0004080001067983 */ /* 0x000f220000100a00 */
[----:B--2---:R-:W-:-:S05]  /*52a0*/  IMAD R138, R0, 0x40, R22 ;  /* 0x00000040008a7824 */ /* 0x004fca00078e0216 */
[----:B------:R-:W-:Y:S01]  /*52b0*/  LEA R138, R138, UR44, 0x2 ;  /* 0x0000002c8a8a7c11 */ /* 0x000fe2000f8e10ff */
[----:B------:R-:W-:Y:S06]  /*52c0*/  BAR.SYNC.DEFER_BLOCKING 0xe, 0x100 ;  /* 0x0384000000007b1d */ /* 0x000fec0000010000 */
[----:B0-----:R-:W3:Y:S04]  /*52d0*/  LDS R3, [R138+0x38400] ;  /* 0x038400008a037984 */ /* 0x001ee80000000800 */
[----:B------:R-:W0:Y:S01]  /*52e0*/  LDS R138, [R138+0x38420] ;  /* 0x038420008a8a7984 */ /* 0x000e220000000800 */
        /* <DEDUP_REMOVED lines=60> */
[-C--:B------:R-:W-:Y:S01]  /*56b0*/  FMUL.FTZ R80, R80, R3.reuse ;  /* 0x0000000350507220 */ /* 0x080fe20000410000 */
[----:B------:R-:W-:Y:S01]  /*56c0*/  FMUL.FTZ R81, R81, R3 ;  /* 0x0000000351517220 */ /* 0x000fe20000410000 */
[C---:B------:R-:W-:Y:S01]  /*56d0*/  FMUL.FTZ R79, R3.reuse, R79 ;  /* 0x0000004f034f7220 */ /* 0x040fe20000410000 */
[----:B------:R-:W-:Y:S01]  /*56e0*/  FMUL.FTZ R78, R3, R78 ;  /* 0x0000004e034e7220 */ /* 0x000fe20000410000 */
[C---:B0-----:R-:W-:Y:S01]  /*56f0*/  FMUL.FTZ R77, R138.reuse, R77 ;  /* 0x0000004d8a4d7220 */ /* 0x041fe20000410000 */
        /* <DEDUP_REMOVED lines=90> */
[----:B------:R0:W-:Y:S01]  /*5ca0*/  STL.64 [R1+0x3f0], R72 ;  /* 0x0003f04801007387 */ /* 0x0001e20000100a00 */
[C---:B------:R-:W-:Y:S01]  /*5cb0*/  FMUL.FTZ R7, R138.reuse, R7 ;  /* 0x000000078a077220 */ /* 0x040fe20000410000 */
[----:B------:R-:W-:Y:S02]  /*5cc0*/  FMUL.FTZ R6, R138, R6 ;  /* 0x000000068a067220 */ /* 0x000fe40000410000 */
        /* <DEDUP_REMOVED lines=322> */
[----:B------:R-:W-:Y:S01]  /*70f0*/  IMAD.MOV.U32 R5, RZ, RZ, 0x40000040 ;  /* 0x40000040ff057424 */ /* 0x000fe200078e00ff */
[----:B------:R-:W3:Y:S01]  /*7100*/  LDL R3, [R1+0x1d0] ;  /* 0x0001d00001037983 */ /* 0x000ee20000100800 */
[----:B------:R-:W-:Y:S01]  /*7110*/  IMAD.MOV.U32 R7, RZ, RZ, 0x40000040 ;  /* 0x40000040ff077424 */ /* 0x000fe200078e00ff */
[----:B------:R-:W-:Y:S02]  /*7120*/  ISETP.NE.AND P0, PT, R0, 0x2, PT ;  /* 0x000000020000780c */ /* 0x000fe40003f05270 */
[----:B------:R0:W-:Y:S01]  /*7130*/  STL [R1+0x1c8], R0 ;  /* 0x0001c80001007387 */ /* 0x0001e20000100800 */
[----:B------:R-:W-:Y:S01]  /*7140*/  R2UR UR15, R5 ;  /* 0x00000000050f72ca */ /* 0x000fe200000e0000 */
[----:B------:R-:W-:Y:S01]  /*7150*/  IMAD.MOV.U32 R5, RZ, RZ, 0x40000040 ;  /* 0x40000040ff057424 */ /* 0x000fe200078e00ff */
[----:B------:R-:W-:Y:S01]  /*7160*/  R2UR UR19, R7 ;  /* 0x00000000071372ca */ /* 0x000fe200000e0000 */
[----:B------:R-:W-:-:S03]  /*7170*/  IMAD.MOV.U32 R7, RZ, RZ, 0x40000040 ;  /* 0x40000040ff077424 */ /* 0x000fc600078e00ff */
[----:B------:R-:W-:Y:S02]  /*7180*/  R2UR UR11, R5 ;  /* 0x00000000050b72ca */ /* 0x000fe400000e0000 */
[----:B------:R-:W-:Y:S02]  /*7190*/  R2UR UR7, R7 ;  /* 0x00000000070772ca */ /* 0x000fe400000e0000 */
[----:B0-----:R-:W-:-:S05]  /*71a0*/  @!P0 IMAD.MOV.U32 R0, RZ, RZ, RZ ;  /* 0x000000ffff008224 */ /* 0x001fca00078e00ff */
[----:B------:R-:W-:Y:S02]  /*71b0*/  LEA R4, R0, UR23, 0xc ;  /* 0x0000001700047c11 */ /* 0x000fe4000f8e60ff */
[----:B------:R-:W4:Y:S02]  /*71c0*/  @!P0 LDL R0, [R1+0x1cc] ;  /* 0x0001cc0001008983 */ /* 0x000f240000100800 */
[C---:B------:R-:W-:Y:S01]  /*71d0*/  R2UR UR14, R4.reuse ;  /* 0x00000000040e72ca */ /* 0x040fe200000e0000 */
[----:B------:R-:W-:-:S05]  /*71e0*/  VIADD R6, R4, 0x80 ;  /* 0x0000008004067836 */ /* 0x000fca0000000000 */
[----:B------:R-:W-:Y:S01]  /*71f0*/  R2UR UR18, R6 ;  /* 0x00000000061272ca */ /* 0x000fe200000e0000 */
[C---:B------:R-:W-:Y:S02]  /*7200*/  VIADD R6, R4.reuse, 0x100 ;  /* 0x0000010004067836 */ /* 0x040fe40000000000 */
[----:B------:R-:W-:-:S03]  /*7210*/  VIADD R4, R4, 0x180 ;  /* 0x0000018004047836 */ /* 0x000fc60000000000 */
[----:B------:R-:W-:Y:S02]  /*7220*/  R2UR UR6, R6 ;  /* 0x00000000060672ca */ /* 0x000fe400000e0000 */
[----:B------:R-:W-:Y:S01]  /*7230*/  R2UR UR10, R4 ;  /* 0x00000000040a72ca */ /* 0x000fe200000e0000 */
        /* <DEDUP_REMOVED lines=139> */
[----:B------:R-:W-:Y:S04]  /*7af0*/  STL.128 [R1+0x3e0], R140 ;  /* 0x0003e08c01007387 */ /* 0x000fe80000100c00 */
[----:B------:R-:W-:Y:S04]  /*7b00*/  STL.128 [R1+0x3f0], R144 ;  /* 0x0003f09001007387 */ /* 0x000fe80000100c00 */
[----:B------:R-:W-:Y:S04]  /*7b10*/  STL.128 [R1+0x400], R148 ;  /* 0x0004009401007387 */ /* 0x000fe80000100c00 */
[----:B-1----:R-:W2:Y:S04]  /*7b20*/  LDL R138, [R1+0x210] ;  /* 0x00021000018a7983 */ /* 0x002ea80000100800 */
        /* <DEDUP_REMOVED lines=127> */
[----:B---3--:R-:W-:Y:S01]  /*8320*/  VIADD R3, R3, 0x1 ;  /* 0x0000000103037836 */ /* 0x008fe20000000000 */
[----:B------:R-:W-:-:S02]  /*8330*/  UISETP.NE.AND UP0, UPT, UR58, URZ, UPT ;  /* 0x0000003f3a00728c */ /* 0x000fc4000bf05270 */
[----:B--2---:R-:W-:Y:S04]  /*8340*/  STL [R1+0x210], R138 ;  /* 0x0002108a01007387 */ /* 0x004fe80000100800 */
        /* <DEDUP_REMOVED lines=129> */
[----:B------:R-:W-:-:S02]  /*8b60*/  PLOP3.LUT P1, PT, PT, PT, UP0, 0x80, 0x0 ;  /* 0x000000000000781c */ /* 0x000fc40003f2f008 */
[----:B------:R-:W-:-:S05]  /*8b70*/  @!P0 LOP3.LUT R0, R0, 0x1, RZ, 0x3c, !PT ;  /* 0x0000000100008812 */ /* 0x000fca00078e3cff */
[----:B------:R1:W-:Y:S02]  /*8b80*/  @!P0 STL [R1+0x1cc], R0 ;  /* 0x0001cc0001008387 */ /* 0x0003e40000100800 */
[----:B-1----:R-:W-:Y:S01]  /*8b90*/  IMAD.U32 R0, RZ, RZ, UR22 ;  /* 0x00000016ff007e24 */ /* 0x002fe2000f8e00ff */
[----:B------:R-:W-:-:S04]  /*8ba0*/  UIADD3 UR22, UR22, -0x1, URZ ;  /* 0xffffffff16167890 */ /* 0x000fc8000fffe03f */
[----:B------:R-:W-:Y:S01]  /*8bb0*/  ISETP.GT.AND P0, PT, R0, UR20, PT ;  /* 0x0000001400007c0c */ /* 0x000fe2000bf04270 */
[----:B0-----:R-:W-:-:S12]  /*8bc0*/  @P1 BRA `(.L_x_3081) ;  /* 0x0000000000041947 */ /* 0x001fd80003800000 */
[----:B------:R-:W-:Y:S01]  /*8bd0*/  BPT.TRAP 0x1 ;  /* 0x000000040000795c */ /* 0x000fe20000300000 */
.L_x_3081:
[----:B-----5:R-:W-:Y:S01]  /*8be0*/  LEA R4, R4, UR44, 0x3 ;  /* 0x0000002c04047c11 */ /* 0x020fe2000f8e18ff */
[----:B------:R-:W-:-:S04]  /*8bf0*/  IMAD.U32 R3, RZ, RZ, UR21 ;  /* 0x00000015ff037e24 */ /* 0x000fc8000f8e00ff */
[----:B------:R-:W-:-:S05]  /*8c00*/  VIADD R4, R4, 0x38860 ;  /* 0x0003886004047836 */ /* 0x000fca0000000000 */
[----:B------:R-:W-:-:S04]  /*8c10*/  PRMT R4, R3, 0x654, R4 ;  /* 0x0000065403047816 */ /* 0x000fc80000000004 */
[----:B------:R1:W-:Y:S01]  /*8c20*/  SYNCS.ARRIVE.TRANS64.RED.A1T0 RZ, [R4+URZ], RZ ;  /* 0x000000ff04ff79a7 */ /* 0x0003e2000810043f */
[----:B------:R-:W-:Y:S05]  /*8c30*/  @P0 BRA `(.L_x_3082) ;  /* 0xffffffc000940947 */ /* 0x000fea000383ffff */
.L_x_3080:
[----:B------:R-:W2:Y:S04]  /*8c40*/  LDL R135, [R1+0x1c8] ;  /* 0x0001c80001877983 */ /* 0x000ea80000100800 */
[----:B------:R-:W3:Y:S04]  /*8c50*/  LDL.64 R6, [R1+0x210] ;  /* 0x0002100001067983 */ /* 0x000ee80000100a00 */
[----:B-1----:R-:W4:Y:S04]  /*8c60*/  LDL.64 R4, [R1+0x220] ;  /* 0x0002200001047983 */ /* 0x002f280000100a00 */
        /* <DEDUP_REMOVED lines=61> */
[----:B0-----:R-:W5:Y:S01]  /*9040*/  LDL R3, [R1+0x1c8] ;  /* 0x0001c80001037983 */ /* 0x001f620000100800 */
[----:B--2---:R-:W-:-:S05]  /*9050*/  IMAD R135, R135, 0x40, R22 ;  /* 0x0000004087877824 */ /* 0x004fca00078e0216 */
[----:B------:R-:W-:Y:S01]  /*9060*/  LEA R135, R135, UR44, 0x2 ;  /* 0x0000002c87877c11 */ /* 0x000fe2000f8e10ff */
[----:B------:R-:W-:Y:S06]  /*9070*/  BAR.SYNC.DEFER_BLOCKING 0xe, 0x100 ;  /* 0x0384000000007b1d */ /* 0x000fec0000010000 */
[----:B------:R-:W3:Y:S04]  /*9080*/  LDS R0, [R135+0x38400] ;  /* 0x0384000087007984 */ /* 0x000ee80000000800 */
[----:B------:R-:W5:Y:S01]  /*9090*/  LDS R135, [R135+0x38420] ;  /* 0x0384200087877984 */ /* 0x000f620000000800 */
[C---:B---3--:R-:W-:Y:S01]  /*90a0*/  FMUL.FTZ R7, R0.reuse, R7 ;  /* 0x0000000700077220 */ /* 0x048fe20000410000 */
[C---:B------:R-:W-:Y:S01]  /*90b0*/  FMUL.FTZ R6, R0.reuse, R6 ;  /* 0x0000000600067220 */ /* 0x040fe20000410000 */
[C---:B----4-:R-:W-:Y:S01]  /*90c0*/  FMUL.FTZ R5, R0.reuse, R5 ;  /* 0x0000000500057220 */ /* 0x050fe20000410000 */
[----:B------:R-:W-:-:S03]  /*90d0*/  FMUL.FTZ R4, R0, R4 ;  /* 0x0000000400047220 */ /* 0x000fc60000410000 */
[----:B------:R0:W-:Y:S04]  /*90e0*/  STL.64 [R1+0x210], R6 ;  /* 0x0002100601007387 */ /* 0x0001e80000100a00 */
[----:B------:R1:W-:Y:S04]  /*90f0*/  STL.64 [R1+0x220], R4 ;  /* 0x0002200401007387 */ /* 0x0003e80000100a00 */
[----:B0-----:R-:W2:Y:S04]  /*9100*/  LDL.64 R6, [R1+0x408] ;  /* 0x0004080001067983 */ /* 0x001ea80000100a00 */
[----:B-1----:R-:W3:Y:S01]  /*9110*/  LDL.64 R4, [R1+0x3e8] ;  /* 0x0003e80001047983 */ /* 0x002ee20000100a00 */
[C---:B-----5:R-:W-:Y:S01]  /*9120*/  FMUL.FTZ R11, R135.reuse, R11 ;  /* 0x0000000b870b7220 */ /* 0x060fe20000410000 */
[C---:B------:R-:W-:Y:S01]  /*9130*/  FMUL.FTZ R10, R135.reuse, R10 ;  /* 0x0000000a870a7220 */ /* 0x040fe20000410000 */
[C---:B------:R-:W-:Y:S01]  /*9140*/  FMUL.FTZ R133, R0.reuse, R133 ;  /* 0x0000008500857220 */ /* 0x040fe20000410000 */
[C---:B------:R-:W-:Y:S01]  /*9150*/  FMUL.FTZ R132, R0.reuse, R132 ;  /* 0x0000008400847220 */ /* 0x040fe20000410000 */
[C---:B------:R-:W-:Y:S01]  /*9160*/  FMUL.FTZ R131, R0.reuse, R131 ;  /* 0x0000008300837220 */ /* 0x040fe20000410000 */
        /* <DEDUP_REMOVED lines=116> */
[----:B------:R-:W-:-:S02]  /*98b0*/  VIADD R134, R134, 0x1 ;  /* 0x0000000186867836 */ /* 0x000fc40000000000 */
[----:B0-----:R-:W-:Y:S01]  /*98c0*/  VIADD R10, R3, 0x1 ;  /* 0x00000001030a7836 */ /* 0x001fe20000000000 */
        /* <DEDUP_REMOVED lines=31> */
[----:B------:R0:W-:Y:S01]  /*9ac0*/  STL.64 [R1+0x228], R72 ;  /* 0x0002284801007387 */ /* 0x0001e20000100a00 */
[C---:B--2---:R-:W-:Y:S01]  /*9ad0*/  FMUL.FTZ R7, R135.reuse, R7 ;  /* 0x0000000787077220 */ /* 0x044fe20000410000 */
[C---:B------:R-:W-:Y:S01]  /*9ae0*/  FMUL.FTZ R6, R135.reuse, R6 ;  /* 0x0000000687067220 */ /* 0x040fe20000410000 */
[C---:B---3--:R-:W-:Y:S01]  /*9af0*/  FMUL.FTZ R5, R135.reuse, R5 ;  /* 0x0000000587057220 */ /* 0x048fe20000410000 */
[----:B------:R-:W-:Y:S01]  /*9b00*/  FMUL.FTZ R4, R135, R4 ;  /* 0x0000000487047220 */ /* 0x000fe20000410000 */
        /* <DEDUP_REMOVED lines=33> */
[----:B------:R-:W-:Y:S01]  /*9d20*/  BSSY B0, `(.L_x_3083) ;  /* 0x0000007000007945 */ /* 0x000fe20003800000 */
[----:B------:R-:W-:-:S11]  /*9d30*/  IMAD.MOV.U32 R0, RZ, RZ, 0x1 ;  /* 0x00000001ff007424 */ /* 0x000fd600078e00ff */
[----:B0-----:R-:W-:Y:S05]  /*9d40*/  @P0 BRA `(.L_x_3084) ;  /* 0x0000000000100947 */ /* 0x001fea0003800000 */
[----:B------:R-:W2:Y:S04]  /*9d50*/  LDL R4, [R1+0x1cc] ;  /* 0x0001cc0001047983 */ /* 0x000ea80000100800 */
[----:B------:R0:W-:Y:S01]  /*9d60*/  STL [R1+0x1c8], RZ ;  /* 0x0001c8ff01007387 */ /* 0x0001e20000100800 */
[----:B--2---:R-:W-:-:S05]  /*9d70*/  LOP3.LUT R4, R4, 0x1, RZ, 0x3c, !PT ;  /* 0x0000000104047812 */ /* 0x004fca00078e3cff */
[----:B------:R0:W-:Y:S02]  /*9d80*/  STL [R1+0x1cc], R4 ;  /* 0x0001cc0401007387 */ /* 0x0001e40000100800 */
.L_x_3084:
[----:B------:R-:W-:Y:S05]  /*9d90*/  BSYNC B0 ;  /* 0x0000000000007941 */ /* 0x000fea0003800000 */
.L_x_3083:
[----:B------:R-:W-:Y:S05]  /*9da0*/  BRA `(.L_x_3078) ;  /* 0x0000018c00d07947 */ /* 0x000fea0003800000 */
.L_x_3070:
[----:B------:R-:W2:Y:S01]  /*9db0*/  LDL R3, [R1+0x454] ;  /* 0x0004540001037983 */ /* 0x000ea20000100800 */
[----:B------:R-:W-:Y:S01]  /*9dc0*/  UIADD3 UR4, UP3, UR38, 0x38860, URZ ;  /* 0x0003886026047890 */ /* 0x000fe2000ff7e03f */
[----:B------:R-:W-:Y:S01]  /*9dd0*/  IMAD.MOV.U32 R11, RZ, RZ, 0x80 ;  /* 0x00000080ff0b7424 */ /* 0x000fe200078e00ff */
[----:B------:R-:W-:Y:S01]  /*9de0*/  UIADD3 UR7, UP2, UR38, 0x38850, URZ ;  /* 0x0003885026077890 */ /* 0x000fe2000ff5e03f */
[----:B------:R-:W-:Y:S01]  /*9df0*/  IMAD.MOV.U32 R5, RZ, RZ, 0x80 ;  /* 0x00000080ff057424 */ /* 0x000fe200078e00ff */
[----:B------:R-:W-:Y:S01]  /*9e00*/  UIADD3 UR11, UP0, UR38, 0x38830, URZ ;  /* 0x00038830260b7890 */ /* 0x000fe2000ff1e03f */
[----:B------:R-:W-:Y:S01]  /*9e10*/  IMAD.MOV.U32 R6, RZ, RZ, 0x80 ;  /* 0x00000080ff067424 */ /* 0x000fe200078e00ff */
[----:B------:R-:W-:Y:S01]  /*9e20*/  UIADD3 UR9, UP1, UR38, 0x38840, URZ ;  /* 0x0003884026097890 */ /* 0x000fe2000ff3e03f */
[----:B------:R-:W-:Y:S01]  /*9e30*/  IMAD.U32 R7, RZ, RZ, UR21 ;  /* 0x00000015ff077e24 */ /* 0x000fe2000f8e00ff */
[----:B------:R-:W-:Y:S01]  /*9e40*/  UIADD3.X UR8, URZ, UR39, URZ, UP2, !UPT ;  /* 0x000000273f087290 */ /* 0x000fe200097fe43f */
[----:B------:R-:W-:Y:S01]  /*9e50*/  IMAD.MOV.U32 R8, RZ, RZ, 0x100 ;  /* 0x00000100ff087424 */ /* 0x000fe200078e00ff */
[----:B------:R-:W-:Y:S01]  /*9e60*/  ULDC UR13, c[0x0][0x448] ;  /* 0x00011200000d7ab9 */ /* 0x000fe20000000800 */
[----:B------:R-:W-:Y:S01]  /*9e70*/  IMAD.U32 R9, RZ, RZ, UR21 ;  /* 0x00000015ff097e24 */ /* 0x000fe2000f8e00ff */
[----:B------:R-:W-:Y:S01]  /*9e80*/  UIADD3.X UR12, URZ, UR39, URZ, UP0, !UPT ;  /* 0x000000273f0c7290 */ /* 0x000fe200087fe43f */
[----:B-1----:R-:W-:Y:S01]  /*9e90*/  IMAD.U32 R0, RZ, RZ, UR7 ;  /* 0x00000007ff007e24 */ /* 0x002fe2000f8e00ff */
[----:B------:R-:W-:Y:S01]  /*9ea0*/  UIADD3.X UR10, URZ, UR39, URZ, UP1, !UPT ;  /* 0x000000273f0a7290 */ /* 0x000fe20008ffe43f */
[----:B------:R-:W-:Y:S01]  /*9eb0*/  IMAD.U32 R12, RZ, RZ, UR5 ;  /* 0x00000005ff0c7e24 */ /* 0x000fe2000f8e00ff */
[----:B------:R-:W-:Y:S01]  /*9ec0*/  UISETP.NE.AND UP4, UPT, UR13, 0x1, UPT ;  /* 0x000000010d00788c */ /* 0x000fe2000bf85270 */
[----:B------:R0:W-:Y:S01]  /*9ed0*/  STL.64 [R1+0x30], R8 ;  /* 0x0000300801007387 */ /* 0x0001e20000100a00 */
[----:B------:R-:W-:Y:S01]  /*9ee0*/  UIADD3 UR40, UR48, 0x1, -UR47 ;  /* 0x0000000130287890 */ /* 0x000fe2000fffe82f */
[----:B------:R-:W-:Y:S01]  /*9ef0*/  IADD3 R39, P0, R2, 0x28, RZ ;  /* 0x0000002802277810 */ /* 0x000fe20007f1e0ff */
[----:B------:R-:W-:Y:S01]  /*9f00*/  UP2UR UR41, UPR, URZ, 0x10 ;  /* 0x000000103f297883 */ /* 0x000fe20008000000 */
[----:B------:R-:W-:Y:S03]  /*9f10*/  STL [R1+0x50], R12 ;  /* 0x0000500c01007387 */ /* 0x000fe60000100800 */
[----:B------:R-:W-:Y:S01]  /*9f20*/  IMAD.X R44, RZ, RZ, R18, P0 ;  /* 0x000000ffff2c7224 */ /* 0x000fe200000e0612 */
[----:B------:R-:W-:Y:S02]  /*9f30*/  STL [R1+0x10], RZ ;  /* 0x000010ff01007387 */ /* 0x000fe40000100800 */
[----:B------:R-:W-:Y:S01]  /*9f40*/  @UP4 ULDC UR7, c[0x0][0x44c] ;  /* 0x0001130000074ab9 */ /* 0x000fe20000000800 */
[----:B0-----:R-:W-:Y:S01]  /*9f50*/  IMAD.U32 R8, RZ, RZ, UR11 ;  /* 0x0000000bff087e24 */ /* 0x001fe2000f8e00ff */
[----:B------:R-:W-:Y:S01]  /*9f60*/  STL [R1+0x38], RZ ;  /* 0x000038ff01007387 */ /* 0x000fe20000100800 */
[----:B------:R-:W-:-:S05]  /*9f70*/  IMAD.U32 R9, RZ, RZ, UR12 ;  /* 0x0000000cff097e24 */ /* 0x000fca000f8e00ff */
[----:B------:R-:W-:Y:S01]  /*9f80*/  STL.64 [R1+0x18], R8 ;  /* 0x0000180801007387 */ /* 0x000fe20000100a00 */
[----:B--2---:R-:W-:Y:S01]  /*9f90*/  R2UR UR6, R3 ;  /* 0x00000000030672ca */ /* 0x004fe200000e0000 */
[----:B------:R-:W-:Y:S01]  /*9fa0*/  IMAD.U32 R3, RZ, RZ, UR8 ;  /* 0x00000008ff037e24 */ /* 0x000fe2000f8e00ff */
[----:B------:R-:W-:-:S11]  /*9fb0*/  USHF.L.U32 UR8, UR5, 0x6, URZ ;  /* 0x0000000605087899 */ /* 0x000fd6000800063f */
[----:B------:R-:W-:Y:S02]  /*9fc0*/  IMAD.U32 R10, RZ, RZ, UR6 ;  /* 0x00000006ff0a7e24 */ /* 0x000fe4000f8e00ff */
[----:B------:R-:W-:Y:S01]  /*9fd0*/  IMAD.U32 R4, RZ, RZ, UR6 ;  /* 0x00000006ff047e24 */ /* 0x000fe2000f8e00ff */
[----:B------:R-:W-:Y:S02]  /*9fe0*/  UIADD3.X UR6, URZ, UR39, URZ, UP3, !UPT ;  /* 0x000000273f067290 */ /* 0x000fe40009ffe43f */
[----:B------:R0:W-:Y:S04]  /*9ff0*/  STL.64 [R1+0x28], R10 ;  /* 0x0000280a01007387 */ /* 0x0001e80000100a00 */
[----:B------:R1:W-:Y:S01]  /*a000*/  STL.128 [R1], R4 ;  /* 0x0000000401007387 */ /* 0x0003e20000100c00 */
[----:B0-----:R-:W-:Y:S01]  /*a010*/  IMAD.U32 R10, RZ, RZ, UR4 ;  /* 0x00000004ff0a7e24 */ /* 0x001fe2000f8e00ff */
[----:B------:R-:W-:Y:S01]  /*a020*/  ULDC.64 UR4, c[0x0][0xad8] ;  /* 0x0002b60000047ab9 */ /* 0x000fe20000000a00 */
[----:B------:R-:W-:Y:S01]  /*a030*/  IMAD.U32 R11, RZ, RZ, UR6 ;  /* 0x00000006ff0b7e24 */ /* 0x000fe2000f8e00ff */
[----:B------:R-:W-:-:S02]  /*a040*/  UISETP.GE.AND UP0, UPT, UR5, 0x1, UPT ;  /* 0x000000010500788c */ /* 0x000fc4000bf06270 */
[----:B------:R-:W-:Y:S02]  /*a050*/  @UP4 UIADD3 UR6, UR8, 0x3f, URZ ;  /* 0x0000003f08064890 */ /* 0x000fe4000fffe03f */
[----:B------:R-:W-:Y:S01]  /*a060*/  UP2UR UR43, UPR, URZ, 0x1 ;  /* 0x000000013f2b7883 */ /* 0x000fe20008000000 */
[----:B-1----:R-:W-:Y:S01]  /*a070*/  IMAD.MOV.U32 R6, RZ, RZ, R10 ;  /* 0x000000ffff067224 */ /* 0x002fe200078e000a */
[----:B------:R-:W-:Y:S01]  /*a080*/  UIMAD.WIDE.U32 UR6, UR6, UR7, URZ ;  /* 0x00000007060672a5 */ /* 0x000fe2000f8e003f */
[----:B------:R-:W-:Y:S01]  /*a090*/  IMAD.MOV.U32 R7, RZ, RZ, R11 ;  /* 0x000000ffff077224 */ /* 0x000fe200078e000b */
[----:B------:R-:W-:Y:S01]  /*a0a0*/  PLOP3.LUT P1, PT, PT, PT, UP0, 0x40, 0x0 ;  /* 0x000000000000781c */ /* 0x000fe20003f2e808 */
[----:B------:R-:W-:Y:S02]  /*a0b0*/  IMAD.MOV.U32 R4, RZ, RZ, R0 ;  /* 0x000000ffff047224 */ /* 0x000fe400078e0000 */
[----:B------:R-:W-:Y:S02]  /*a0c0*/  IMAD.MOV.U32 R5, RZ, RZ, R3 ;  /* 0x000000ffff057224 */ /* 0x000fe400078e0003 */
[----:B------:R-:W-:Y:S01]  /*a0d0*/  IMAD.U32 R10, RZ, RZ, UR9 ;  /* 0x00000009ff0a7e24 */ /* 0x000fe2000f8e00ff */
[----:B------:R-:W-:Y:S01]  /*a0e0*/  UIADD3 UR9, UR8, 0x3f, URZ ;  /* 0x0000003f08097890 */ /* 0x000fe2000fffe03f */
[----:B------:R-:W-:Y:S01]  /*a0f0*/  IMAD.U32 R11, RZ, RZ, UR10 ;  /* 0x0000000aff0b7e24 */ /* 0x000fe2000f8e00ff */
[----:B------:R0:W-:Y:S01]  /*a100*/  STL.128 [R1+0x40], R4 ;  /* 0x0000400401007387 */ /* 0x0001e20000100c00 */
[----:B------:R-:W-:-:S02]  /*a110*/  @UP4 ULDC UR10, c[0x0][0x450] ;  /* 0x00011400000a4ab9 */ /* 0x000fc40000000800 */
[----:B------:R-:W-:Y:S01]  /*a120*/  @UP4 USHF.R.U32.HI UR9, URZ, UR10, UR7 ;  /* 0x0000000a3f094299 */ /* 0x000fe20008011607 */
[----:B------:R0:W-:Y:S03]  /*a130*/  STL.64 [R1+0x20], R10 ;  /* 0x0000200a01007387 */ /* 0x0001e60000100a00 */
[----:B------:R-:W-:-:S04]  /*a140*/  UIADD3 UR6, UR40, UR9, URZ ;  /* 0x0000000928067290 */ /* 0x000fc8000fffe03f */
[----:B------:R-:W-:Y:S01]  /*a150*/  UIADD3 UR4, UR6, UR4, URZ ;  /* 0x0000000406047290 */ /* 0x000fe2000fffe03f */
[----:B------:R-:W-:Y:S11]  /*a160*/  @P1 BRA `(.L_x_3085) ;  /* 0x0000000000441947 */ /* 0x000ff60003800000 */
        /* <DEDUP_REMOVED lines=10> */
.L_x_3086:
[----:B------:R-:W-:-:S11]  /*a210*/  UISETP.NE.AND UP0, UPT, UR5, 0x1, UPT ;  /* 0x000000010500788c */ /* 0x000fd6000bf05270 */
[----:B------:R-:W-:Y:S02]  /*a220*/  @UP0 ULDC.64 UR10, c[0x0][0xae0] ;  /* 0x0002b800000a0ab9 */ /* 0x000fe40000000a00 */
[----:B------:R-:W-:-:S04]  /*a230*/  UIMAD.WIDE.U32 UR6, UR9, UR10, URZ ;  /* 0x0000000a090672a5 */ /* 0x000fc8000f8e003f */
[----:B------:R-:W-:-:S12]  /*a240*/  @UP0 USHF.R.U32.HI UR9, URZ, UR11, UR7 ;  /* 0x0000000b3f090299 */ /* 0x000fd80008011607 */
.L_x_3087:
[----:B------:R-:W-:-:S04]  /*a250*/  UIMAD UR9, UR9, UR5, UR5 ;  /* 0x00000005090972a4 */ /* 0x000fc8000f8e0205 */
[----:B------:R-:W-:-:S04]  /*a260*/  UISETP.LT.AND UP0, UPT, UR4, UR9, UPT ;  /* 0x000000090400728c */ /* 0x000fc8000bf01270 */
[----:B------:R-:W-:-:S12]  /*a270*/  USEL UR4, UR4, UR9, UP0 ;  /* 0x0000000904047287 */ /* 0x000fd80008000000 */
.L_x_3085:
[----:B------:R-:W-:Y:S02]  /*a280*/  UISETP.NE.AND UP0, UPT, UR41, URZ, UPT ;  /* 0x0000003f2900728c */ /* 0x000fe4000bf05270 */
[----:B------:R-:W-:Y:S02]  /*a290*/  UIADD3 UR10, UR48, 0x3f, URZ ;  /* 0x0000003f300a7890 */ /* 0x000fe4000fffe03f */
[----:B------:R-:W-:Y:S02]  /*a2a0*/  UIADD3 UR4, UR4, 0x3f, URZ ;  /* 0x0000003f04047890 */ /* 0x000fe4000fffe03f */
[----:B------:R-:W-:Y:S02]  /*a2b0*/  UISETP.GE.AND UP1, UPT, UR5, 0x1, UPT ;  /* 0x000000010500788c */ /* 0x000fe4000bf26270 */
[----:B------:R-:W-:Y:S02]  /*a2c0*/  USHF.R.S32.HI UR11, URZ, 0x1f, UR10 ;  /* 0x0000001f3f0b7899 */ /* 0x000fe4000801140a */
[----:B------:R-:W-:Y:S01]  /*a2d0*/  USHF.R.S32.HI UR9, URZ, 0x1f, UR4 ;  /* 0x0000001f3f097899 */ /* 0x000fe20008011404 */
[----:B------:R-:W-:Y:S01]  /*a2e0*/  @UP0 ULDC UR6, c[0x0][0x44c] ;  /* 0x0001130000060ab9 */ /* 0x000fe20000000800 */
[----:B------:R-:W-:Y:S01]  /*a2f0*/  ULEA.HI UR11, UR11, UR10, URZ, 0x6 ;  /* 0x0000000a0b0b7291 */ /* 0x000fe2000f8f303f */
[----:B------:R-:W-:Y:S01]  /*a300*/  PLOP3.LUT P0, PT, PT, PT, UP1, 0x40, 0x0 ;  /* 0x000000000000781c */ /* 0x000fe20003f0e818 */
[----:B------:R-:W-:-:S02]  /*a310*/  UIMAD.WIDE.U32 UR6, UR8, UR6, URZ ;  /* 0x00000006080672a5 */ /* 0x000fc4000f8e003f */
[----:B------:R-:W-:Y:S01]  /*a320*/  ULEA.HI UR9, UR9, UR4, URZ, 0x6 ;  /* 0x0000000409097291 */ /* 0x000fe2000f8f303f */
[----:B------:R-:W-:Y:S01]  /*a330*/  @UP0 ULDC UR12, c[0x0][0x450] ;  /* 0x00011400000c0ab9 */ /* 0x000fe20000000800 */
[----:B------:R-:W-:Y:S02]  /*a340*/  UIADD3 UR45, UR48, -UR47, URZ ;  /* 0x8000002f302d7290 */ /* 0x000fe4000fffe03f */
[----:B------:R-:W-:Y:S02]  /*a350*/  USHF.R.S32.HI UR11, URZ, 0x6, UR11 ;  /* 0x000000063f0b7899 */ /* 0x000fe4000801140b */
[----:B------:R-:W-:Y:S02]  /*a360*/  USHF.R.S32.HI UR9, URZ, 0x6, UR9 ;  /* 0x000000063f097899 */ /* 0x000fe40008011409 */
[----:B------:R-:W-:Y:S02]  /*a370*/  @UP0 USHF.R.U32.HI UR8, URZ, UR12, UR7 ;  /* 0x0000000c3f080299 */ /* 0x000fe40008011607 */
[----:B------:R-:W-:-:S02]  /*a380*/  UISETP.LT.AND UP0, UPT, UR9, UR11, UPT ;  /* 0x0000000b0900728c */ /* 0x000fc4000bf01270 */
[----:B------:R-:W-:Y:S01]  /*a390*/  UIADD3 UR8, UR45, UR8, URZ ;  /* 0x000000082d087290 */ /* 0x000fe2000fffe03f */
[----:B------:R-:W-:Y:S01]  /*a3a0*/  ULDC UR4, c[0x0][0xad4] ;  /* 0x0002b50000047ab9 */ /* 0x000fe20000000800 */
[----:B------:R-:W-:Y:S02]  /*a3b0*/  USEL UR6, UR9, UR11, UP0 ;  /* 0x0000000b09067287 */ /* 0x000fe40008000000 */
[----:B------:R-:W-:Y:S01]  /*a3c0*/  UIADD3 UR7, UR8, -UR4, URZ ;  /* 0x8000000408077290 */ /* 0x000fe2000fffe03f */
[----:B------:R-:W-:Y:S11]  /*a3d0*/  @P0 BRA `(.L_x_3088) ;  /* 0x0000000000480947 */ /* 0x000ff60003800000 */
        /* <DEDUP_REMOVED lines=11> */
.L_x_3089:
[----:B------:R-:W-:-:S11]  /*a490*/  UISETP.NE.AND UP0, UPT, UR5, 0x1, UPT ;  /* 0x000000010500788c */ /* 0x000fd6000bf05270 */
[----:B------:R-:W-:Y:S02]  /*a4a0*/  @UP0 ULDC.64 UR10, c[0x0][0xae0] ;  /* 0x0002b800000a0ab9 */ /* 0x000fe40000000a00 */
[----:B------:R-:W-:-:S04]  /*a4b0*/  UIMAD.WIDE.U32 UR8, UR4, UR10, URZ ;  /* 0x0000000a040872a5 */ /* 0x000fc8000f8e003f */
[----:B------:R-:W-:-:S12]  /*a4c0*/  @UP0 USHF.R.U32.HI UR4, URZ, UR11, UR9 ;  /* 0x0000000b3f040299 */ /* 0x000fd80008011609 */
.L_x_3090:
[----:B------:R-:W-:-:S04]  /*a4d0*/  UIMAD UR4, UR4, UR5, URZ ;  /* 0x00000005040472a4 */ /* 0x000fc8000f8e023f */
[----:B------:R-:W-:-:S04]  /*a4e0*/  UISETP.LT.AND UP0, UPT, UR7, UR4, UPT ;  /* 0x000000040700728c */ /* 0x000fc8000bf01270 */
[----:B------:R-:W-:-:S12]  /*a4f0*/  USEL UR7, UR7, UR4, !UP0 ;  /* 0x0000000407077287 */ /* 0x000fd8000c000000 */
.L_x_3088:
        /* <DEDUP_REMOVED lines=13> */
[----:B0-----:R-:W-:Y:S01]  /*a5d0*/  IMAD.U32 R4, RZ, RZ, UR12 ;  /* 0x0000000cff047e24 */ /* 0x001fe2000f8e00ff */
        /* <DEDUP_REMOVED lines=33> */
.L_x_3091:
[----:B------:R-:W-:Y:S01]  /*a7f0*/  UIMAD UR42, UR10, UR4, UR42 ;  /* 0x000000040a2a72a4 */ /* 0x000fe2000f8e022a */
[----:B------:R-:W-:Y:S02]  /*a800*/  IMAD.U32 R0, RZ, RZ, UR6 ;  /* 0x00000006ff007e24 */ /* 0x000fe4000f8e00ff */
[----:B------:R-:W-:-:S05]  /*a810*/  IMAD.U32 R3, RZ, RZ, UR4 ;  /* 0x00000004ff037e24 */ /* 0x000fca000f8e00ff */
[----:B------:R-:W-:-:S04]  /*a820*/  VIADDMNMX R0, R3, UR42, R0, PT ;  /* 0x0000002a03007c46 */ /* 0x000fc8000b800100 */
[----:B------:R-:W-:Y:S02]  /*a830*/  R2UR UR46, R0 ;  /* 0x00000000002e72ca */ /* 0x000fe400000e0000 */
[----:B------:R-:W-:-:S11]  /*a840*/  PRMT R0, RZ, 0x7610, R0 ;  /* 0x00007610ff007816 */ /* 0x000fd60000000000 */
[----:B------:R-:W-:-:S06]  /*a850*/  UISETP.GT.AND UP0, UPT, UR46, UR42, UPT ;  /* 0x0000002a2e00728c */ /* 0x000fcc000bf04270 */
[----:B------:R-:W-:-:S13]  /*a860*/  PLOP3.LUT P0, PT, PT, PT, UP0, 0x80, 0x0 ;  /* 0x000000000000781c */ /* 0x000fda0003f0f008 */
[----:B------:R-:W-:Y:S05]  /*a870*/  @!P0 BRA `(.L_x_3078) ;  /* 0x00000184001c8947 */ /* 0x000fea0003800000 */
[----:B------:R-:W1:Y:S01]  /*a880*/  SHFL.IDX PT, R0, R208, RZ, 0x1f ;  /* 0x00001fffd0007589 */ /* 0x000e6200000e0000 */
[----:B------:R-:W-:Y:S01]  /*a890*/  UIADD3 UR8, UR44, 0x400, URZ ;  /* 0x000004002c087890 */ /* 0x000fe2000fffe03f */
[----:B0-----:R-:W-:Y:S01]  /*a8a0*/  IMAD.MOV.U32 R4, RZ, RZ, 0x1 ;  /* 0x00000001ff047424 */ /* 0x001fe200078e00ff */
[----:B------:R-:W-:Y:S01]  /*a8b0*/  UIADD3 UR6, UR44, 0x26400, URZ ;  /* 0x000264002c067890 */ /* 0x000fe2000fffe03f */
[----:B------:R-:W0:Y:S01]  /*a8c0*/  S2R R26, SR_TID.X ;  /* 0x00000000001a7919 */ /* 0x000e220000002100 */
[----:B------:R-:W-:Y:S01]  /*a8d0*/  UIADD3 UR5, UR44, 0x22400, URZ ;  /* 0x000224002c057890 */ /* 0x000fe2000fffe03f */
[----:B------:R-:W-:Y:S01]  /*a8e0*/  IMAD.MOV.U32 R5, RZ, RZ, RZ ;  /* 0x000000ffff057224 */ /* 0x000fe200078e00ff */
[----:B------:R-:W-:Y:S01]  /*a8f0*/  USHF.R.U32.HI UR6, URZ, 0x4, UR6 ;  /* 0x000000043f067899 */ /* 0x000fe20008011606 */
[----:B------:R-:W-:Y:S01]  /*a900*/  IMAD.MOV.U32 R6, RZ, RZ, 0x1 ;  /* 0x00000001ff067424 */ /* 0x000fe200078e00ff */
[----:B------:R-:W-:Y:S01]  /*a910*/  USHF.R.U32.HI UR7, URZ, 0x4, UR8 ;  /* 0x000000043f077899 */ /* 0x000fe20008011608 */
[----:B------:R-:W-:Y:S01]  /*a920*/  IMAD.MOV.U32 R7, RZ, RZ, RZ ;  /* 0x000000ffff077224 */ /* 0x000fe200078e00ff */
[----:B------:R-:W-:Y:S01]  /*a930*/  USHF.R.U32.HI UR5, URZ, 0x4, UR5 ;  /* 0x000000043f057899 */ /* 0x000fe20008011605 */
[----:B------:R-:W2:Y:S01]  /*a940*/  S2R R13, SR_TID.X ;  /* 0x00000000000d7919 */ /* 0x000ea20000002100 */
[----:B------:R-:W-:Y:S01]  /*a950*/  ULOP3.LUT UR6, UR6, 0x3fff, URZ, 0xc0, !UPT ;  /* 0x00003fff06067892 */ /* 0x000fe2000f8ec03f */
[----:B------:R-:W-:Y:S01]  /*a960*/  IMAD.MOV.U32 R11, RZ, RZ, 0x40000040 ;  /* 0x40000040ff0b7424 */ /* 0x000fe200078e00ff */
[----:B------:R-:W-:Y:S01]  /*a970*/  ULOP3.LUT UR7, UR7, 0x3fff, URZ, 0xc0, !UPT ;  /* 0x00003fff07077892 */ /* 0x000fe2000f8ec03f */
[----:B------:R3:W-:Y:S01]  /*a980*/  STL.128 [R1+0x60], R4 ;  /* 0x0000600401007387 */ /* 0x0007e20000100c00 */
[----:B------:R-:W-:Y:S01]  /*a990*/  ULOP3.LUT UR5, UR5, 0x3fff, URZ, 0xc0, !UPT ;  /* 0x00003fff05057892 */ /* 0x000fe2000f8ec03f */
[C---:B------:R-:W-:Y:S01]  /*a9a0*/  IADD3 R48, P5, R2.reuse, 0x60, RZ ;  /* 0x0000006002307810 */ /* 0x040fe20007fbe0ff */
[----:B------:R-:W-:Y:S01]  /*a9b0*/  ULOP3.LUT UR6, UR6, 0x10000, URZ, 0xfc, !UPT ;  /* 0x0001000006067892 */ /* 0x000fe2000f8efc3f */
[C---:B------:R-:W-:Y:S01]  /*a9c0*/  IADD3 R27, P1, R2.reuse, 0x74, RZ ;  /* 0x00000074021b7810 */ /* 0x040fe20007f3e0ff */
[----:B------:R-:W-:Y:S01]  /*a9d0*/  ULOP3.LUT UR7, UR7, 0x10000, URZ, 0xfc, !UPT ;  /* 0x0001000007077892 */ /* 0x000fe2000f8efc3f */
[----:B------:R-:W-:Y:S01]  /*a9e0*/  IADD3 R24, P6, R2, 0x58, RZ ;  /* 0x0000005802187810 */ /* 0x000fe20007fde0ff */
[----:B------:R-:W-:Y:S01]  /*a9f0*/  ULOP3.LUT UR5, UR5, 0x10000, URZ, 0xfc, !UPT ;  /* 0x0001000005057892 */ /* 0x000fe2000f8efc3f */
[----:B-1----:R-:W-:Y:S01]  /*aa00*/  LEA.HI R3, R0, R0, RZ, 0x1 ;  /* 0x0000000000037211 */ /* 0x002fe200078f08ff */
[----:B------:R-:W-:Y:S01]  /*aa10*/  UIADD3 UR4, UR44, 0x20400, URZ ;  /* 0x000204002c047890 */ /* 0x000fe2000fffe03f */
[C---:B------:R-:W-:Y:S01]  /*aa20*/  IADD3 R41, P0, R2.reuse, 0x68, RZ ;  /* 0x0000006802297810 */ /* 0x040fe20007f1e0ff */
[----:B------:R-:W-:Y:S01]  /*aa30*/  UIADD3 UR9, UP0, UR38, 0x38400, URZ ;  /* 0x0003840026097890 */ /* 0x000fe2000ff1e03f */
[----:B------:R-:W-:Y:S01]  /*aa40*/  LOP3.LUT R3, R3, 0x6, RZ, 0xc0, !PT ;  /* 0x0000000603037812 */ /* 0x000fe200078ec0ff */
[----:B------:R-:W-:Y:S01]  /*aa50*/  USHF.R.U32.HI UR4, URZ, 0x4, UR4 ;  /* 0x000000043f047899 */ /* 0x000fe20008011604 */
[----:B------:R-:W-:Y:S01]  /*aa60*/  IADD3 R43, P4, R2, 0x78, RZ ;  /* 0x00000078022b7810 */ /* 0x000fe20007f9e0ff */
[----:B------:R-:W-:Y:S01]  /*aa70*/  UIADD3.X UR10, URZ, UR39, URZ, UP0, !UPT ;  /* 0x000000273f0a7290 */ /* 0x000fe200087fe43f */
[----:B---3--:R-:W-:Y:S01]  /*aa80*/  IMAD.U32 R4, RZ, RZ, UR6 ;  /* 0x00000006ff047e24 */ /* 0x008fe2000f8e00ff */
[----:B------:R-:W-:Y:S01]  /*aa90*/  ULOP3.LUT UR4, UR4, 0x3fff, URZ, 0xc0, !UPT ;  /* 0x00003fff04047892 */ /* 0x000fe2000f8ec03f */
[----:B------:R-:W-:Y:S01]  /*aaa0*/  IMAD.IADD R0, R0, 0x1, -R3 ;  /* 0x0000000100007824 */ /* 0x000fe200078e0a03 */
[----:B------:R-:W-:Y:S01]  /*aab0*/  IADD3 R42, P3, R2, 0x80, RZ ;  /* 0x00000080022a7810 */ /* 0x000fe20007f7e0ff */
[----:B------:R-:W-:Y:S01]  /*aac0*/  IMAD.U32 R6, RZ, RZ, UR7 ;  /* 0x00000007ff067e24 */ /* 0x000fe2000f8e00ff */
[----:B------:R-:W-:Y:S01]  /*aad0*/  ULOP3.LUT UR4, UR4, 0x10000, URZ, 0xfc, !UPT ;  /* 0x0001000004047892 */ /* 0x000fe2000f8efc3f */
[----:B------:R-:W-:Y:S01]  /*aae0*/  IMAD.MOV.U32 R5, RZ, RZ, 0x40000040 ;  /* 0x40000040ff057424 */ /* 0x000fe200078e00ff */
[----:B------:R-:W-:Y:S01]  /*aaf0*/  LEA R0, R0, UR8, 0xf ;  /* 0x0000000800007c11 */ /* 0x000fe2000f8e78ff */
[----:B------:R-:W-:Y:S01]  /*ab00*/  IMAD.MOV.U32 R7, RZ, RZ, 0x40000040 ;  /* 0x40000040ff077424 */ /* 0x000fe200078e00ff */
[----:B------:R-:W-:Y:S01]  /*ab10*/  IADD3 R38, P2, R2, 0x88, RZ ;  /* 0x0000008802267810 */ /* 0x000fe20007f5e0ff */
[----:B0-----:R-:W-:Y:S01]  /*ab20*/  VIADD R12, R26, 0xffffff80 ;  /* 0xffffff801a0c7836 */ /* 0x001fe20000000000 */
[----:B------:R-:W-:Y:S01]  /*ab30*/  SHF.R.U32.HI R0, RZ, 0x4, R0 ;  /* 0x00000004ff007819 */ /* 0x000fe20000011600 */
[----:B------:R-:W-:Y:S01]  /*ab40*/  IMAD.U32 R3, RZ, RZ, UR5 ;  /* 0x00000005ff037e24 */ /* 0x000fe2000f8e00ff */
[----:B------:R-:W-:Y:S01]  /*ab50*/  STL.128 [R1+0x90], R4 ;  /* 0x0000900401007387 */ /* 0x000fe20000100c00 */
[----:B------:R-:W-:Y:S01]  /*ab60*/  IMAD.U32 R10, RZ, RZ, UR4 ;  /* 0x00000004ff0a7e24 */ /* 0x000fe2000f8e00ff */
[----:B------:R-:W-:Y:S01]  /*ab70*/  LOP3.LUT R0, R0, 0x3fff, RZ, 0xc0, !PT ;  /* 0x00003fff00007812 */ /* 0x000fe200078ec0ff */
[----:B------:R-:W-:Y:S01]  /*ab80*/  IMAD.U32 R8, RZ, RZ, UR9 ;  /* 0x00000009ff087e24 */ /* 0x000fe2000f8e00ff */
[----:B------:R0:W-:Y:S01]  /*ab90*/  STL [R1+0x74], R12 ;  /* 0x0000740c01007387 */ /* 0x0001e20000100800 */
[----:B------:R-:W-:Y:S01]  /*aba0*/  IMAD.U32 R9, RZ, RZ, UR10 ;  /* 0x0000000aff097e24 */ /* 0x000fe2000f8e00ff */
[----:B------:R-:W-:Y:S01]  /*abb0*/  LOP3.LUT R0, R0, 0x2000000, RZ, 0xfc, !PT ;  /* 0x0200000000007812 */ /* 0x000fe200078efcff */
[----:B------:R-:W-:Y:S01]  /*abc0*/  UIADD3 UR4, UR44, 0x36400, URZ ;  /* 0x000364002c047890 */ /* 0x000fe2000fffe03f */
[----:B------:R1:W-:Y:S01]  /*abd0*/  STL.64 [R1+0x78], R10 ;  /* 0x0000780a01007387 */ /* 0x0003e20000100a00 */
[----:B--2---:R-:W-:-:S02]  /*abe0*/  VIADD R14, R13, 0xffffff80 ;  /* 0xffffff800d0e7836 */ /* 0x004fc40000000000 */
[----:B------:R-:W-:Y:S01]  /*abf0*/  ULOP3.LUT UP0, URZ, UR4, 0x3ff, URZ, 0xc0, !UPT ;  /* 0x000003ff043f7892 */ /* 0x000fe2000f80c03f */
[----:B------:R1:W-:Y:S01]  /*ac00*/  STL.64 [R1+0x58], R8 ;  /* 0x0000580801007387 */ /* 0x0003e20000100a00 */
[----:B------:R-:W-:Y:S02]  /*ac10*/  VIADD R13, R13, 0xffffff80 ;  /* 0xffffff800d0d7836 */ /* 0x000fe40000000000 */
[----:B------:R-:W-:Y:S01]  /*ac20*/  IMAD.X R55, RZ, RZ, R18, P5 ;  /* 0x000000ffff377224 */ /* 0x000fe200028e0612 */
[----:B0-----:R1:W5:Y:S01]  /*ac30*/  LDL R12, [R1+0x450] ;  /* 0x00045000010c7983 */ /* 0x0013620000100800 */
[----:B------:R-:W-:Y:S01]  /*ac40*/  IMAD.MOV.U32 R4, RZ, RZ, R3 ;  /* 0x000000ffff047224 */ /* 0x000fe200078e0003 */
[----:B------:R-:W-:Y:S01]  /*ac50*/  SHF.R.S32.HI R13, RZ, 0x1f, R13 ;  /* 0x0000001fff0d7819 */ /* 0x000fe2000001140d */
[----:B------:R-:W-:Y:S01]  /*ac60*/  IMAD.MOV.U32 R6, RZ, RZ, R0 ;  /* 0x000000ffff067224 */ /* 0x000fe200078e0000 */
[----:B------:R1:W5:Y:S01]  /*ac70*/  LDL R3, [R1+0x458] ;  /* 0x0004580001037983 */ /* 0x0003620000100800 */
[----:B------:R-:W-:Y:S01]  /*ac80*/  PLOP3.LUT P5, PT, PT, PT, UP0, 0x80, 0x0 ;  /* 0x000000000000781c */ /* 0x000fe20003faf008 */
[--C-:B------:R-:W-:Y:S01]  /*ac90*/  IMAD.X R28, RZ, RZ, R18.reuse, P1 ;  /* 0x000000ffff1c7224 */ /* 0x100fe200008e0612 */
[----:B------:R-:W-:Y:S01]  /*aca0*/  LEA.HI R13, R13, R14, RZ, 0x5 ;  /* 0x0000000e0d0d7211 */ /* 0x000fe200078f28ff */
[----:B------:R1:W-:Y:S01]  /*acb0*/  STL.128 [R1+0x80], R4 ;  /* 0x0000800401007387 */ /* 0x0003e20000100c00 */
[----:B------:R-:W-:Y:S01]  /*acc0*/  IMAD.X R25, RZ, RZ, R18, P6 ;  /* 0x000000ffff197224 */ /* 0x000fe200030e0612 */
[----:B------:R-:W-:-:S02]  /*acd0*/  IADD3 R40, P1, R2, 0x90, RZ ;  /* 0x0000009002287810 */ /* 0x000fc40007f3e0ff */
[----:B------:R-:W-:Y:S02]  /*ace0*/  SHF.R.S32.HI R13, RZ, 0x5, R13 ;  /* 0x00000005ff0d7819 */ /* 0x000fe4000001140d */
[----:B------:R-:W-:Y:S01]  /*acf0*/  IADD3 R46, P6, R2, 0x98, RZ ;  /* 0x00000098022e7810 */ /* 0x000fe20007fde0ff */
[--C-:B------:R-:W-:Y:S02]  /*ad00*/  IMAD.X R50, RZ, RZ, R18.reuse, P0 ;  /* 0x000000ffff327224 */ /* 0x100fe400000e0612 */
[----:B------:R-:W-:Y:S02]  /*ad10*/  IMAD.MOV.U32 R0, RZ, RZ, R13 ;  /* 0x000000ffff007224 */ /* 0x000fe400078e000d */
[--C-:B------:R-:W-:Y:S02]  /*ad20*/  IMAD.X R52, RZ, RZ, R18.reuse, P4 ;  /* 0x000000ffff347224 */ /* 0x100fe400020e0612 */
[--C-:B------:R-:W-:Y:S02]  /*ad30*/  IMAD.X R51, RZ, RZ, R18.reuse, P3 ;  /* 0x000000ffff337224 */ /* 0x100fe400018e0612 */
[----:B------:R-:W-:-:S02]  /*ad40*/  IMAD.X R45, RZ, RZ, R18, P2 ;  /* 0x000000ffff2d7224 */ /* 0x000fc400010e0612 */
[--C-:B------:R-:W-:Y:S02]  /*ad50*/  IMAD.X R49, RZ, RZ, R18.reuse, P1 ;  /* 0x000000ffff317224 */ /* 0x100fe400008e0612 */
[----:B------:R-:W-:Y:S01]  /*ad60*/  IMAD.X R47, RZ, RZ, R18, P6 ;  /* 0x000000ffff2f7224 */ /* 0x000fe200030e0612 */
[----:B-1----:R-:W-:Y:S06]  /*ad70*/  @!P5 BRA `(.L_x_3092) ;  /* 0x000000000070d947 */ /* 0x002fec0003800000 */
        /* <DEDUP_REMOVED lines=12> */
[----:B-----5:R-:W-:Y:S02]  /*ae40*/  IMAD.MOV.U32 R12, RZ, RZ, 0x1 ;  /* 0x00000001ff0c7424 */ /* 0x020fe400078e00ff */
[----:B------:R-:W-:-:S07]  /*ae50*/  IMAD.MOV.U32 R13, RZ, RZ, RZ ;  /* 0x000000ffff0d7224 */ /* 0x000fce00078e00ff */
[----:B------:R-:W-:-:S07]  /*ae60*/  LEPC R20, `(.L_x_3093) ;  /* 0x000000001014794e */ /* 0x000fce0000000000 */
[----:B0-----:R-:W-:Y:S05]  /*ae70*/  CALL.ABS.NOINC R14 ;  /* 0x000000000e007343 */ /* 0x001fea0003c00000 */
.L_x_3093:
[----:B------:R-:W2:Y:S02]  /*ae80*/  LDL R7, [R1+0x74] ;  /* 0x0000740001077983 */ /* 0x000ea40000100800 */
[----:B--2---:R-:W-:-:S04]  /*ae90*/  SHF.R.S32.HI R0, RZ, 0x1f, R7 ;  /* 0x0000001fff007819 */ /* 0x004fc80000011407 */
[CC--:B------:R-:W-:Y:S02]  /*aea0*/  LEA.HI R3, R0.reuse, R7.reuse, RZ, 0x4 ;  /* 0x0000000700037211 */ /* 0x0c0fe400078f20ff */
[----:B------:R-:W-:Y:S02]  /*aeb0*/  LEA.HI R0, R0, R7, RZ, 0x5 ;  /* 0x0000000700007211 */ /* 0x000fe400078f28ff */
[----:B------:R-:W-:Y:S02]  /*aec0*/  SHF.R.S32.HI R4, RZ, 0x4, R3 ;  /* 0x00000004ff047819 */ /* 0x000fe40000011403 */
[----:B------:R-:W-:Y:S02]  /*aed0*/  SHF.R.S32.HI R0, RZ, 0x5, R0 ;  /* 0x00000005ff007819 */ /* 0x000fe40000011400 */
[C---:B------:R-:W-:Y:S02]  /*aee0*/  LEA.HI R5, R3.reuse, R4, RZ, 0x1 ;  /* 0x0000000403057211 */ /* 0x040fe400078f08ff */
[----:B------:R-:W-:-:S02]  /*aef0*/  LOP3.LUT R3, R3, 0xfffffff0, RZ, 0xc0, !PT ;  /* 0xfffffff003037812 */ /* 0x000fc400078ec0ff */
[----:B------:R-:W-:-:S03]  /*af00*/  LOP3.LUT R5, R5, 0x1ffffffe, RZ, 0xc0, !PT ;  /* 0x1ffffffe05057812 */ /* 0x000fc600078ec0ff */
[----:B------:R-:W-:Y:S02]  /*af10*/  IMAD.IADD R3, R7, 0x1, -R3 ;  /* 0x0000000107037824 */ /* 0x000fe400078e0a03 */
[----:B------:R-:W-:-:S04]  /*af20*/  IMAD.IADD R5, R4, 0x1, -R5 ;  /* 0x0000000104057824 */ /* 0x000fc800078e0a05 */
[----:B------:R-:W-:-:S07]  /*af30*/  IMAD.SHL.U32 R12, R5, 0x8, RZ ;  /* 0x00000008050c7824 */ /* 0x000fce00078e00ff */
.L_x_3092:
[----:B------:R-:W2:Y:S01]  /*af40*/  LDL R53, [R1+0x1d4] ;  /* 0x0001d40001357983 */ /* 0x000ea20000100800 */
[----:B-----5:R-:W-:Y:S01]  /*af50*/  SHF.R.S32.HI R4, RZ, 0x1f, R3 ;  /* 0x0000001fff047819 */ /* 0x020fe20000011403 */
[----:B------:R-:W-:Y:S01]  /*af60*/  VIADD R10, R26, 0xffffff80 ;  /* 0xffffff801a0a7836 */ /* 0x000fe20000000000 */
[----:B------:R-:W-:Y:S01]  /*af70*/  IADD3 R8, P0, R2, 0xfc, RZ ;  /* 0x000000fc02087810 */ /* 0x000fe20007f1e0ff */
[----:B------:R0:W-:Y:S01]  /*af80*/  STL.64 [R1+0xc0], R24 ;  /* 0x0000c01801007387 */ /* 0x0001e20000100a00 */
[----:B------:R-:W-:Y:S01]  /*af90*/  LEA.HI R4, R4, R3, RZ, 0x3 ;  /* 0x0000000304047211 */ /* 0x000fe200078f18ff */
[----:B------:R-:W1:Y:S01]  /*afa0*/  LDC.64 R20, c[0x0][0xad0] ;  /* 0x0002b400ff147b82 */ /* 0x000e620000000a00 */
[----:B------:R-:W-:Y:S01]  /*afb0*/  IMAD.U32 R30, RZ, RZ, UR38 ;  /* 0x00000026ff1e7e24 */ /* 0x000fe2000f8e00ff */
[----:B------:R3:W-:Y:S01]  /*afc0*/  STL [R1+0xcc], R10 ;  /* 0x0000cc0a01007387 */ /* 0x0007e20000100800 */
[C---:B------:R-:W-:Y:S01]  /*afd0*/  LOP3.LUT R6, R4.reuse, 0xfffffff8, RZ, 0xc0, !PT ;  /* 0xfffffff804067812 */ /* 0x040fe200078ec0ff */
[----:B------:R-:W-:Y:S01]  /*afe0*/  IMAD.SHL.U32 R4, R4, 0x40, RZ ;  /* 0x0000004004047824 */ /* 0x000fe200078e00ff */
[C---:B------:R-:W-:Y:S01]  /*aff0*/  IADD3 R14, P3, R2.reuse, 0xa0, RZ ;  /* 0x000000a0020e7810 */ /* 0x040fe20007f7e0ff */
[----:B------:R-:W-:Y:S01]  /*b000*/  IMAD.X R11, RZ, RZ, R18, P0 ;  /* 0x000000ffff0b7224 */ /* 0x000fe200000e0612 */
[----:B------:R-:W-:Y:S01]  /*b010*/  IADD3 R26, P2, R2, 0xb0, RZ ;  /* 0x000000b0021a7810 */ /* 0x000fe20007f5e0ff */
[----:B------:R-:W-:Y:S01]  /*b020*/  IMAD.IADD R3, R3, 0x1, -R6 ;  /* 0x0000000103037824 */ /* 0x000fe200078e0a06 */
[----:B------:R-:W-:Y:S01]  /*b030*/  LOP3.LUT R7, R4, 0xfffffe00, RZ, 0xc0, !PT ;  /* 0xfffffe0004077812 */ /* 0x000fe200078ec0ff */
[----:B------:R-:W-:Y:S01]  /*b040*/  IMAD.U32 R31, RZ, RZ, UR39 ;  /* 0x00000027ff1f7e24 */ /* 0x000fe2000f8e00ff */
[----:B------:R-:W-:Y:S01]  /*b050*/  IADD3 R6, P1, R2, 0x70, RZ ;  /* 0x0000007002067810 */ /* 0x000fe20007f3e0ff */
[C---:B------:R-:W-:Y:S01]  /*b060*/  IMAD.SHL.U32 R5, R3.reuse, 0x40, RZ ;  /* 0x0000004003057824 */ /* 0x040fe200078e00ff */
[----:B------:R-:W-:Y:S01]  /*b070*/  LOP3.LUT P0, RZ, R3, 0x2, RZ, 0xc0, !PT ;  /* 0x0000000203ff7812 */ /* 0x000fe2000780c0ff */
[----:B------:R-:W-:Y:S01]  /*b080*/  IMAD R0, R0, 0x400, R7 ;  /* 0x0000040000007824 */ /* 0x000fe200078e0207 */
[----:B------:R-:W-:Y:S01]  /*b090*/  STL.64 [R1+0xb0], R22 ;  /* 0x0000b01601007387 */ /* 0x000fe20000100a00 */
[----:B------:R-:W-:Y:S01]  /*b0a0*/  IMAD.X R13, RZ, RZ, R18, P1 ;  /* 0x000000ffff0d7224 */ /* 0x000fe200008e0612 */
[----:B------:R-:W-:Y:S01]  /*b0b0*/  LOP3.LUT R5, R5, 0x1c0, RZ, 0xc0, !PT ;  /* 0x000001c005057812 */ /* 0x000fe200078ec0ff */
[----:B------:R-:W-:Y:S01]  /*b0c0*/  IMAD.MOV.U32 R32, RZ, RZ, 0x10 ;  /* 0x00000010ff207424 */ /* 0x000fe200078e00ff */
[----:B------:R-:W-:Y:S01]  /*b0d0*/  LOP3.LUT P1, RZ, R3, 0x4, RZ, 0xc0, !PT ;  /* 0x0000000403ff7812 */ /* 0x000fe2000782c0ff */
[----:B------:R-:W-:Y:S01]  /*b0e0*/  IMAD.MOV.U32 R7, RZ, RZ, R13 ;  /* 0x000000ffff077224 */ /* 0x000fe200078e000d */
[----:B------:R-:W-:Y:S01]  /*b0f0*/  LOP3.LUT R4, R5, 0x8, R12, 0xf8, !PT ;  /* 0x0000000805047812 */ /* 0x000fe200078ef80c */
[----:B------:R-:W-:Y:S01]  /*b100*/  IMAD.MOV.U32 R12, RZ, RZ, R27 ;  /* 0x000000ffff0c7224 */ /* 0x000fe200078e001b */
[----:B------:R-:W-:Y:S01]  /*b110*/  SHF.R.U32.HI R5, RZ, 0x3, R5 ;  /* 0x00000003ff057819 */ /* 0x000fe20000011605 */
[----:B------:R-:W-:Y:S01]  /*b120*/  IMAD.MOV.U32 R13, RZ, RZ, R28 ;  /* 0x000000ffff0d7224 */ /* 0x000fe200078e001c */
[----:B------:R-:W-:Y:S01]  /*b130*/  SEL R32, R32, 0xfffffff0, !P0 ;  /* 0xfffffff020207807 */ /* 0x000fe20004000000 */
[----:B------:R-:W-:Y:S01]  /*b140*/  IMAD.X R15, RZ, RZ, R18, P3 ;  /* 0x000000ffff0f7224 */ /* 0x000fe200018e0612 */
[----:B------:R-:W-:Y:S01]  /*b150*/  LOP3.LUT R9, R4, R5, RZ, 0x3c, !PT ;  /* 0x0000000504097212 */ /* 0x000fe200078e3cff */
[----:B------:R-:W-:Y:S01]  /*b160*/  IMAD.MOV.U32 R4, RZ, RZ, R8 ;  /* 0x000000ffff047224 */ /* 0x000fe200078e0008 */
[----:B------:R-:W-:Y:S01]  /*b170*/  STL.U8 [R1+0xc8], RZ ;  /* 0x0000c8ff01007387 */ /* 0x000fe20000100000 */
[----:B------:R-:W-:Y:S01]  /*b180*/  IMAD.MOV.U32 R5, RZ, RZ, R11 ;  /* 0x000000ffff057224 */ /* 0x000fe200078e000b */
[----:B------:R-:W-:Y:S01]  /*b190*/  BSSY B0, `(.L_x_3094) ;  /* 0x0000024000007945 */ /* 0x000fe20003800000 */
[----:B0-----:R-:W-:Y:S01]  /*b1a0*/  IMAD.IADD R25, R0, 0x1, R9 ;  /* 0x0000000100197824 */ /* 0x001fe200078e0209 */
[----:B---3--:R-:W0:Y:S01]  /*b1b0*/  LDC.64 R10, c[0x0][0xae0] ;  /* 0x0002b800ff0a7b82 */ /* 0x008e220000000a00 */
[----:B------:R-:W-:Y:S01]  /*b1c0*/  IMAD.X R27, RZ, RZ, R18, P2 ;  /* 0x000000ffff1b7224 */ /* 0x000fe200010e0612 */
[----:B------:R3:W-:Y:S01]  /*b1d0*/  STL.128 [R1+0x100], R4 ;  /* 0x0001000401007387 */ /* 0x0007e20000100c00 */
[----:B------:R-:W-:-:S03]  /*b1e0*/  IMAD.WIDE.U32 R24, R25, 0x2, R30 ;  /* 0x0000000219187825 */ /* 0x000fc600078e001e */
[----:B------:R4:W-:Y:S01]  /*b1f0*/  STL.128 [R1+0x110], R12 ;  /* 0x0001100c01007387 */ /* 0x0009e20000100c00 */
[----:B------:R-:W-:Y:S01]  /*b200*/  IMAD.MOV.U32 R33, RZ, RZ, 0x20 ;  /* 0x00000020ff217424 */ /* 0x000fe200078e00ff */
[----:B------:R-:W0:Y:S01]  /*b210*/  LDC.64 R8, c[0x0][0xad8] ;  /* 0x0002b600ff087b82 */ /* 0x000e220000000a00 */
[----:B------:R-:W-:Y:S01]  /*b220*/  IADD3 R28, P0, R24, 0x36400, RZ ;  /* 0x00036400181c7810 */ /* 0x000fe20007f1e0ff */
[----:B------:R0:W-:Y:S01]  /*b230*/  STL.64 [R1+0xb8], R26 ;  /* 0x0000b81a01007387 */ /* 0x0001e20000100a00 */
[----:B------:R-:W-:Y:S01]  /*b240*/  IMAD.MOV.U32 R24, RZ, RZ, RZ ;  /* 0x000000ffff187224 */ /* 0x000fe200078e00ff */
[----:B------:R-:W-:Y:S02]  /*b250*/  SEL R33, R33, 0xffffffe0, !P1 ;  /* 0xffffffe021217807 */ /* 0x000fe40004800000 */
[----:B------:R-:W-:Y:S01]  /*b260*/  IMAD.X R29, RZ, RZ, R25, P0 ;  /* 0x000000ffff1d7224 */ /* 0x000fe200000e0619 */
[----:B------:R0:W-:Y:S01]  /*b270*/  STL.U8 [R1+0x120], RZ ;  /* 0x000120ff01007387 */ /* 0x0001e20000100000 */
[----:B---3--:R-:W3:Y:S01]  /*b280*/  LDC R6, c[0x0][0x450] ;  /* 0x00011400ff067b82 */ /* 0x008ee20000000800 */
[----:B-1----:R-:W-:-:S02]  /*b290*/  IMAD.MOV.U32 R7, RZ, RZ, R20 ;  /* 0x000000ffff077224 */ /* 0x002fc400078e0014 */
[----:B------:R1:W-:Y:S01]  /*b2a0*/  STL.64 [R1+0xa0], R32 ;  /* 0x0000a02001007387 */ /* 0x0003e20000100a00 */
[----:B----4-:R-:W-:Y:S02]  /*b2b0*/  IMAD.U32 R13, RZ, RZ, UR48 ;  /* 0x00000030ff0d7e24 */ /* 0x010fe4000f8e00ff */
[----:B------:R-:W-:Y:S01]  /*b2c0*/  IMAD.U32 R12, RZ, RZ, UR47 ;  /* 0x0000002fff0c7e24 */ /* 0x000fe2000f8e00ff */
[----:B------:R1:W-:Y:S01]  /*b2d0*/  STL.64 [R1+0xa8], R28 ;  /* 0x0000a81c01007387 */ /* 0x0003e20000100a00 */
[----:B------:R-:W3:Y:S01]  /*b2e0*/  LDC.64 R4, c[0x0][0x448] ;  /* 0x00011200ff047b82 */ /* 0x000ee20000000a00 */
[----:B------:R-:W-:Y:S02]  /*b2f0*/  IMAD.MOV.U32 R14, RZ, RZ, R21 ;  /* 0x000000ffff0e7224 */ /* 0x000fe400078e0015 */
[----:B0-----:R-:W-:Y:S02]  /*b300*/  IMAD.MOV.U32 R26, RZ, RZ, R10 ;  /* 0x000000ffff1a7224 */ /* 0x001fe400078e000a */
[----:B------:R-:W-:-:S02]  /*b310*/  IMAD.MOV.U32 R27, RZ, RZ, R11 ;  /* 0x000000ffff1b7224 */ /* 0x000fc400078e000b */
[----:B------:R-:W-:Y:S02]  /*b320*/  IMAD.MOV.U32 R15, RZ, RZ, R8 ;  /* 0x000000ffff0f7224 */ /* 0x000fe400078e0008 */
[----:B------:R-:W-:-:S03]  /*b330*/  IMAD.MOV.U32 R25, RZ, RZ, R9 ;  /* 0x000000ffff197224 */ /* 0x000fc600078e0009 */
[----:B------:R1:W-:Y:S04]  /*b340*/  STL.128 [R1+0xd0], R12 ;  /* 0x0000d00c01007387 */ /* 0x0003e80000100c00 */
[----:B------:R1:W-:Y:S04]  /*b350*/  STL.128 [R1+0xe0], R24 ;  /* 0x0000e01801007387 */ /* 0x0003e80000100c00 */
[----:B---3--:R1:W-:Y:S01]  /*b360*/  STL.128 [R1+0xf0], R4 ;  /* 0x0000f00401007387 */ /* 0x0083e20000100c00 */
[----:B--2---:R-:W-:-:S04]  /*b370*/  LEA.HI R0, R53, R53, RZ, 0x1 ;  /* 0x0000003535007211 */ /* 0x004fc800078f08ff */
[----:B------:R-:W-:-:S05]  /*b380*/  LOP3.LUT R0, R0, 0xfffffffe, RZ, 0xc0, !PT ;  /* 0xfffffffe00007812 */ /* 0x000fca00078ec0ff */
[----:B------:R-:W-:-:S05]  /*b390*/  IMAD.IADD R0, R53, 0x1, -R0 ;  /* 0x0000000135007824 */ /* 0x000fca00078e0a00 */
[----:B------:R-:W-:-:S04]  /*b3a0*/  SHF.L.U32 R0, R0, 0x1f, RZ ;  /* 0x0000001f00007819 */ /* 0x000fc800000006ff */
[----:B------:R-:W0:Y:S02]  /*b3b0*/  SYNCS.PHASECHK.TRANS64.TRYWAIT P0, [UR44+0x38800], R0 ;  /* 0x03880000ff0075a7 */ /* 0x000e24000800016c */
[----:B01----:R-:W-:Y:S05]  /*b3c0*/  @!P0 BRA `(.L_x_3095) ;  /* 0x0000023c003c8947 */ /* 0x003fea0003800000 */
.L_x_3315:
[----:B------:R-:W-:Y:S05]  /*b3d0*/  BSYNC B0 ;  /* 0x0000000000007941 */ /* 0x000fea0003800000 */
.L_x_3094:
[----:B------:R-:W2:Y:S04]  /*b3e0*/  LDL R32, [R1] ;  /* 0x0000000001207983 */ /* 0x000ea80000100800 */
[----:B------:R1:W5:Y:S01]  /*b3f0*/  LDL.64 R20, [R1+0x1c8] ;  /* 0x0001c80001147983 */ /* 0x0003620000100a00 */
[C---:B------:R-:W-:Y:S01]  /*b400*/  IADD3 R14, P0, R2.reuse, 0xc8, RZ ;  /* 0x000000c8020e7810 */ /* 0x040fe20007f1e0ff */
[----:B------:R-:W-:Y:S01]  /*b410*/  IMAD.MOV.U32 R12, RZ, RZ, R48 ;  /* 0x000000ffff0c7224 */ /* 0x000fe200078e0030 */
[C---:B------:R-:W-:Y:S01]  /*b420*/  IADD3 R7, P1, R2.reuse, 0x100, RZ ;  /* 0x0000010002077810 */ /* 0x040fe20007f3e0ff */
[----:B------:R-:W-:Y:S01]  /*b430*/  IMAD.MOV.U32 R13, RZ, RZ, R55 ;  /* 0x000000ffff0d7224 */ /* 0x000fe200078e0037 */
[C---:B------:R-:W-:Y:S01]  /*b440*/  IADD3 R4, P2, R2.reuse, 0x108, RZ ;  /* 0x0000010802047810 */ /* 0x040fe20007f5e0ff */
[--C-:B------:R-:W-:Y:S01]  /*b450*/  IMAD.X R15, RZ, RZ, R18.reuse, P0 ;  /* 0x000000ffff0f7224 */ /* 0x100fe200000e0612 */
[C---:B0-----:R-:W-:Y:S01]  /*b460*/  IADD3 R0, P0, R2.reuse, 0x1d4, RZ ;  /* 0x000001d402007810 */ /* 0x041fe20007f1e0ff */
[----:B------:R-:W-:Y:S01]  /*b470*/  IMAD.X R24, RZ, RZ, R18, P1 ;  /* 0x000000ffff187224 */ /* 0x000fe200008e0612 */
[----:B------:R-:W-:Y:S01]  /*b480*/  IADD3 R26, P1, R2, 0x120, RZ ;  /* 0x00000120021a7810 */ /* 0x000fe20007f3e0ff */
[----:B------:R-:W-:Y:S01]  /*b490*/  IMAD.MOV.U32 R28, RZ, RZ, R42 ;  /* 0x000000ffff1c7224 */ /* 0x000fe200078e002a */
[----:B------:R0:W-:Y:S01]  /*b4a0*/  STL.128 [R1+0x130], R12 ;  /* 0x0001300c01007387 */ /* 0x0001e20000100c00 */
[----:B------:R-:W-:Y:S01]  /*b4b0*/  IMAD.X R3, RZ, RZ, R18, P0 ;  /* 0x000000ffff037224 */ /* 0x000fe200000e0612 */
[----:B------:R-:W-:Y:S01]  /*b4c0*/  BSSY B0, `(.L_x_3096) ;  /* 0x0000034000007945 */ /* 0x000fe20003800000 */
[----:B------:R-:W-:-:S02]  /*b4d0*/  IMAD.MOV.U32 R29, RZ, RZ, R51 ;  /* 0x000000ffff1d7224 */ /* 0x000fc400078e0033 */
[----:B------:R-:W-:-:S03]  /*b4e0*/  IMAD.X R27, RZ, RZ, R18, P1 ;  /* 0x000000ffff1b7224 */ /* 0x000fc600008e0612 */
[----:B------:R-:W-:Y:S04]  /*b4f0*/  STL.128 [R1+0x150], R28 ;  /* 0x0001501c01007387 */ /* 0x000fe80000100c00 */
[----:B------:R-:W-:Y:S01]  /*b500*/  STL.64 [R1+0x1c0], R26 ;  /* 0x0001c01a01007387 */ /* 0x000fe20000100a00 */
[----:B0-----:R-:W-:Y:S02]  /*b510*/  IMAD.MOV.U32 R14, RZ, RZ, R43 ;  /* 0x000000ffff0e7224 */ /* 0x001fe400078e002b */
[----:B------:R-:W-:Y:S02]  /*b520*/  IMAD.MOV.U32 R15, RZ, RZ, R52 ;  /* 0x000000ffff0f7224 */ /* 0x000fe400078e0034 */
[----:B------:R-:W-:Y:S02]  /*b530*/  IMAD.MOV.U32 R12, RZ, RZ, R2 ;  /* 0x000000ffff0c7224 */ /* 0x000fe400078e0002 */
[----:B------:R-:W-:-:S05]  /*b540*/  IMAD.MOV.U32 R13, RZ, RZ, R18 ;  /* 0x000000ffff0d7224 */ /* 0x000fca00078e0012 */
[----:B------:R0:W-:Y:S02]  /*b550*/  STL.128 [R1+0x140], R12 ;  /* 0x0001400c01007387 */ /* 0x0001e40000100c00 */
[----:B0-----:R-:W-:Y:S02]  /*b560*/  IMAD.MOV.U32 R14, RZ, RZ, R39 ;  /* 0x000000ffff0e7224 */ /* 0x001fe400078e0027 */
[----:B------:R-:W-:Y:S02]  /*b570*/  IMAD.MOV.U32 R15, RZ, RZ, R44 ;  /* 0x000000ffff0f7224 */ /* 0x000fe400078e002c */
[----:B------:R-:W-:Y:S01]  /*b580*/  IMAD.MOV.U32 R12, RZ, RZ, R0 ;  /* 0x000000ffff0c7224 */ /* 0x000fe200078e0000 */
[----:B------:R-:W-:Y:S01]  /*b590*/  IADD3 R0, P0, R2, 0x1d8, RZ ;  /* 0x000001d802007810 */ /* 0x000fe20007f1e0ff */
[----:B------:R-:W-:-:S04]  /*b5a0*/  IMAD.MOV.U32 R13, RZ, RZ, R3 ;  /* 0x000000ffff0d7224 */ /* 0x000fc800078e0003 */
[----:B------:R-:W-:Y:S01]  /*b5b0*/  IMAD.X R3, RZ, RZ, R18, P0 ;  /* 0x000000ffff037224 */ /* 0x000fe200000e0612 */
[----:B------:R0:W-:Y:S01]  /*b5c0*/  STL.128 [R1+0x160], R12 ;  /* 0x0001600c01007387 */ /* 0x0001e20000100c00 */
[----:B------:R-:W-:Y:S01]  /*b5d0*/  IADD3 R25, P0, R2, 0xb8, RZ ;  /* 0x000000b802197810 */ /* 0x000fe20007f1e0ff */
        /* <DEDUP_REMOVED lines=8> */
[----:B------:R-:W-:Y:S02]  /*b660*/  IMAD.MOV.U32 R15, RZ, RZ, R3 ;  /* 0x000000ffff0f7224 */ /* 0x000fe400078e0003 */
[----:B------:R-:W-:-:S02]  /*b670*/  IMAD.X R0, RZ, RZ, R18, P0 ;  /* 0x000000ffff007224 */ /* 0x000fc400000e0612 */
[----:B------:R-:W-:Y:S01]  /*b680*/  IMAD.X R3, RZ, RZ, R18, P2 ;  /* 0x000000ffff037224 */ /* 0x000fe200010e0612 */
[----:B------:R0:W-:Y:S02]  /*b690*/  STL.128 [R1+0x180], R12 ;  /* 0x0001800c01007387 */ /* 0x0001e40000100c00 */
[----:B0-----:R-:W-:Y:S02]  /*b6a0*/  IMAD.MOV.U32 R14, RZ, RZ, R36 ;  /* 0x000000ffff0e7224 */ /* 0x001fe400078e0024 */
[----:B------:R-:W-:Y:S02]  /*b6b0*/  IMAD.MOV.U32 R15, RZ, RZ, R37 ;  /* 0x000000ffff0f7224 */ /* 0x000fe400078e0025 */
[----:B------:R-:W-:Y:S02]  /*b6c0*/  IMAD.MOV.U32 R12, RZ, RZ, R7 ;  /* 0x000000ffff0c7224 */ /* 0x000fe400078e0007 */
[----:B------:R-:W-:Y:S01]  /*b6d0*/  IMAD.MOV.U32 R13, RZ, RZ, R24 ;  /* 0x000000ffff0d7224 */ /* 0x000fe200078e0018 */
[----:B------:R-:W-:-:S04]  /*b6e0*/  IADD3 R24, P0, R2, 0x1c8, RZ ;  /* 0x000001c802187810 */ /* 0x000fc80007f1e0ff */
[----:B------:R0:W-:Y:S02]  /*b6f0*/  STL.128 [R1+0x190], R12 ;  /* 0x0001900c01007387 */ /* 0x0001e40000100c00 */
[----:B0-----:R-:W-:Y:S02]  /*b700*/  IMAD.MOV.U32 R12, RZ, RZ, R25 ;  /* 0x000000ffff0c7224 */ /* 0x001fe400078e0019 */
[----:B------:R-:W-:Y:S02]  /*b710*/  IMAD.MOV.U32 R13, RZ, RZ, R0 ;  /* 0x000000ffff0d7224 */ /* 0x000fe400078e0000 */
[----:B------:R-:W-:Y:S02]  /*b720*/  IMAD.MOV.U32 R14, RZ, RZ, R4 ;  /* 0x000000ffff0e7224 */ /* 0x000fe400078e0004 */
[----:B------:R-:W-:Y:S02]  /*b730*/  IMAD.MOV.U32 R15, RZ, RZ, R3 ;  /* 0x000000ffff0f7224 */ /* 0x000fe400078e0003 */
[----:B------:R-:W-:-:S03]  /*b740*/  IMAD.X R25, RZ, RZ, R18, P0 ;  /* 0x000000ffff197224 */ /* 0x000fc600000e0612 */
[----:B------:R0:W-:Y:S04]  /*b750*/  STL.128 [R1+0x1a0], R12 ;  /* 0x0001a00c01007387 */ /* 0x0001e80000100c00 */
[----:B------:R1:W-:Y:S01]  /*b760*/  STL.64 [R1+0x128], R24 ;  /* 0x0001281801007387 */ /* 0x0003e20000100a00 */
        /* <DEDUP_REMOVED lines=9> */
.L_x_3097:
[----:B------:R-:W-:Y:S05]  /*b800*/  BSYNC B0 ;  /* 0x0000000000007941 */ /* 0x000fea0003800000 */
.L_x_3096:
        /* <DEDUP_REMOVED lines=8> */
.L_x_3099:
[----:B------:R-:W-:Y:S05]  /*b890*/  BSYNC B0 ;  /* 0x0000000000007941 */ /* 0x000fea0003800000 */
.L_x_3098:
[----:B------:R-:W-:Y:S04]  /*b8a0*/  BSSY B0, `(.L_x_3100) ;  /* 0x0000004000007945 */ /* 0x000fe80003800000 */
[----:B-1----:R-:W-:Y:S05]  /*b8b0*/  @P0 BRA `(.L_x_3101) ;  /* 0x0000000000080947 */ /* 0x002fea0003800000 */
[----:B------:R-:W1:Y:S02]  /*b8c0*/  SYNCS.PHASECHK.TRANS64.TRYWAIT P0, [R20+URZ], R21 ;  /* 0x00000015140075a7 */ /* 0x000e64000800017f */
[----:B-1----:R-:W-:Y:S05]  /*b8d0*/  @!P0 BRA `(.L_x_3102) ;  /* 0x0000023800108947 */ /* 0x002fea0003800000 */
.L_x_3101:
[----:B------:R-:W-:Y:S05]  /*b8e0*/  BSYNC B0 ;  /* 0x0000000000007941 */ /* 0x000fea0003800000 */
.L_x_3100:
[----:B------:R-:W2:Y:S04]  /*b8f0*/  LDL R7, [R1+0x1c8] ;  /* 0x0001c80001077983 */ /* 0x000ea80000100800 */
[----:B------:R-:W2:Y:S01]  /*b900*/  LDL.64 R12, [R1+0x80] ;  /* 0x00008000010c7983 */ /* 0x000ea20000100a00 */
[----:B------:R-:W-:Y:S05]  /*b910*/  WARPSYNC.ALL ;  /* 0x0000000000007948 */ /* 0x000fea0003800000 */
[----:B------:R-:W3:Y:S04]  /*b920*/  LDL.64 R24, [R1+0x78] ;  /* 0x0000780001187983 */ /* 0x000ee80000100a00 */
[----:B------:R-:W4:Y:S04]  /*b930*/  LDL.64 R14, [R1+0x78] ;  /* 0x00007800010e7983 */ /* 0x000f280000100a00 */
[----:B01----:R-:W5:Y:S04]  /*b940*/  LDL.64 R20, [R1+0x78] ;  /* 0x0000780001147983 */ /* 0x003f680000100a00 */
[----:B------:R-:W5:Y:S01]  /*b950*/  LDL.64 R56, [R1+0x78] ;  /* 0x0000780001387983 */ /* 0x000f620000100a00 */
[----:B--2---:R-:W-:Y:S01]  /*b960*/  IMAD R12, R7, 0x200, R12 ;  /* 0x00000200070c7824 */ /* 0x004fe200078e020c */
[----:B------:R-:W-:-:S02]  /*b970*/  R2UR UR7, R13 ;  /* 0x000000000d0772ca */ /* 0x000fc400000e0000 */
[----:B------:R-:W2:Y:S01]  /*b980*/  LDL R3, [R1+0x1d4] ;  /* 0x0001d40001037983 */ /* 0x000ea20000100800 */
[C---:B------:R-:W-:Y:S01]  /*b990*/  VIADD R58, R12.reuse, 0x2 ;  /* 0x000000020c3a7836 */ /* 0x040fe20000000000 */
[----:B------:R-:W-:Y:S01]  /*b9a0*/  R2UR UR6, R12 ;  /* 0x000000000c0672ca */ /* 0x000fe200000e0000 */
[----:B------:R-:W-:Y:S01]  /*b9b0*/  IMAD.MOV.U32 R59, RZ, RZ, R13 ;  /* 0x000000ffff3b7224 */ /* 0x000fe200078e000d */
[----:B------:R0:W-:Y:S01]  /*b9c0*/  STL [R1+0x60], RZ ;  /* 0x000060ff01007387 */ /* 0x0001e20000100800 */
[----:B------:R-:W-:Y:S01]  /*b9d0*/  BSSY B0, `(.L_x_3103) ;  /* 0x000002c000007945 */ /* 0x000fe20003800000 */
[----:B---3--:R-:W-:Y:S02]  /*b9e0*/  R2UR UR4, R24 ;  /* 0x00000000180472ca */ /* 0x008fe400000e0000 */
[----:B------:R-:W-:Y:S02]  /*b9f0*/  R2UR UR5, R25 ;  /* 0x00000000190572ca */ /* 0x000fe400000e0000 */
[----:B------:R-:W-:Y:S01]  /*ba00*/  WARPGROUP.ARRIVE ;  /* 0x00000000000079c5 */ /* 0x000fe20000000000 */
        /* <DEDUP_REMOVED lines=40> */
.L_x_3316:
[----:B------:R-:W-:Y:S05]  /*bc90*/  BSYNC B0 ;  /* 0x0000000000007941 */ /* 0x000fea0003800000 */
.L_x_3103:
[----:B0-----:R-:W2:Y:S04]  /*bca0*/  LDL R3, [R1+0x28] ;  /* 0x0000280001037983 */ /* 0x001ea80000100800 */
[----:B------:R0:W5:Y:S01]  /*bcb0*/  LDL.64 R12, [R1+0x1c8] ;  /* 0x0001c800010c7983 */ /* 0x0001620000100a00 */
[----:B------:R-:W-:Y:S01]  /*bcc0*/  BSSY B0, `(.L_x_3105) ;  /* 0x0000005000007945 */ /* 0x000fe20003800000 */
[----:B--2---:R-:W-:-:S04]  /*bcd0*/  LOP3.LUT R3, R3, 0x1, RZ, 0xfc, !PT ;  /* 0x0000000103037812 */ /* 0x004fc800078efcff */
[----:B------:R-:W-:-:S13]  /*bce0*/  ISETP.NE.AND P1, PT, R3, 0x3, PT ;  /* 0x000000030300780c */ /* 0x000fda0003f25270 */
[----:B0-----:R-:W-:Y:S05]  /*bcf0*/  @!P1 BRA `(.L_x_3106) ;  /* 0x0000000000049947 */ /* 0x001fea0003800000 */
[----:B------:R-:W-:Y:S01]  /*bd00*/  BPT.TRAP 0x1 ;  /* 0x000000040000795c */ /* 0x000fe20000300000 */
.L_x_3106:
[----:B------:R-:W-:Y:S05]  /*bd10*/  BSYNC B0 ;  /* 0x0000000000007941 */ /* 0x000fea0003800000 */
.L_x_3105:
        /* <DEDUP_REMOVED lines=8> */
.L_x_3108:
[----:B------:R-:W-:Y:S05]  /*bda0*/  BSYNC B0 ;  /* 0x0000000000007941 */ /* 0x000fea0003800000 */
.L_x_3107:
[----:B------:R-:W-:Y:S04]  /*bdb0*/  BSSY B0, `(.L_x_3109) ;  /* 0x0000004000007945 */ /* 0x000fe80003800000 */
[----:B-1----:R-:W-:Y:S05]  /*bdc0*/  @P0 BRA `(.L_x_3110) ;  /* 0x0000000000080947 */ /* 0x002fea0003800000 */
[----:B------:R-:W1:Y:S02]  /*bdd0*/  SYNCS.PHASECHK.TRANS64.TRYWAIT P0, [R12+URZ], R13 ;  /* 0x0000000d0c0075a7 */ /* 0x000e64000800017f */
[----:B-1----:R-:W-:Y:S05]  /*bde0*/  @!P0 BRA `(.L_x_3111) ;  /* 0x0000023000f88947 */ /* 0x002fea0003800000 */
.L_x_3110:
[----:B------:R-:W-:Y:S05]  /*bdf0*/  BSYNC B0 ;  /* 0x0000000000007941 */ /* 0x000fea0003800000 */
.L_x_3109:
        /* <DEDUP_REMOVED lines=9> */
[----:B------:R-:W4:Y:S05]  /*be90*/  LDL.64 R56, [R1+0x90] ;  /* 0x0000900001387983 */ /* 0x000f2a0000100a00 */
[----:B------:R-:W0:Y:S01]  /*bea0*/  S2R R7, SR_TID.X ;  /* 0x0000000000077919 */ /* 0x000e220000002100 */
[----:B------:R-:W4:Y:S01]  /*beb0*/  LDL.64 R64, [R1+0x90] ;  /* 0x0000900001407983 */ /* 0x000f220000100a00 */
[----:B--2---:R-:W-:Y:S01]  /*bec0*/  ISETP.NE.U32.AND P0, PT, R4, RZ, PT ;  /* 0x000000ff0400720c */ /* 0x004fe20003f05070 */
[----:B---3--:R-:W-:Y:S01]  /*bed0*/  IMAD R12, R3, 0x1000, R12 ;  /* 0x00001000030c7824 */ /* 0x008fe200078e020c */
[----:B------:R-:W-:-:S02]  /*bee0*/  R2UR UR7, R13 ;  /* 0x000000000d0772ca */ /* 0x000fc400000e0000 */
[----:B----4-:R-:W-:Y:S02]  /*bef0*/  R2UR UR4, R20 ;  /* 0x00000000140472ca */ /* 0x010fe400000e0000 */
[----:B------:R-:W-:Y:S02]  /*bf00*/  R2UR UR6, R12 ;  /* 0x000000000c0672ca */ /* 0x000fe400000e0000 */
[----:B------:R-:W-:-:S05]  /*bf10*/  R2UR UR5, R21 ;  /* 0x00000000150572ca */ /* 0x000fca00000e0000 */
[----:B------:R-:W-:Y:S01]  /*bf20*/  VOTEU.ANY UP0, P0 ;  /* 0x00000000003f7886 */ /* 0x000fe20000000100 */
[----:B------:R-:W-:Y:S01]  /*bf30*/  VIADD R14, R14, 0x2 ;  /* 0x000000020e0e7836 */ /* 0x000fe20000000000 */
[----:B------:R-:W2:Y:S06]  /*bf40*/  LDL.64 R20, [R1+0x90] ;  /* 0x0000900001147983 */ /* 0x000eac0000100a00 */
[----:B------:R-:W-:Y:S01]  /*bf50*/  HGMMA.64x64x16.F32.BF16 R24, gdesc[UR4], R24, UP0, gsb0 ;  /* 0x00e00000041879f0 */ /* 0x000fe2000b801818 */
[----:B------:R-:W-:Y:S02]  /*bf60*/  VIADD R62, R12, 0x2 ;  /* 0x000000020c3e7836 */ /* 0x000fe40000000000 */
[----:B------:R-:W-:Y:S01]  /*bf70*/  IMAD.MOV.U32 R63, RZ, RZ, R13 ;  /* 0x000000ffff3f7224 */ /* 0x000fe200078e000d */
[----:B------:R-:W-:-:S02]  /*bf80*/  R2UR UR4, R14 ;  /* 0x000000000e0472ca */ /* 0x000fc400000e0000 */
        /* <DEDUP_REMOVED lines=158> */
[----:B------:R-:W-:Y:S01]  /*c970*/  VIADD R4, R12, 0x800 ;  /* 0x000008000c047836 */ /* 0x000fe20000000000 */
[----:B------:R-:W-:Y:S01]  /*c980*/  UMOV UR8, 0x1 ;  /* 0x0000000100087882 */ /* 0x000fe20000000000 */
[----:B------:R-:W-:Y:S01]  /*c990*/  IMAD.MOV.U32 R67, RZ, RZ, 0x4 ;  /* 0x00000004ff437424 */ /* 0x000fe200078e00ff */
[----:B------:R-:W4:Y:S04]  /*c9a0*/  LDL.64 R62, [R1+0x90] ;  /* 0x00009000013e7983 */ /* 0x000f280000100a00 */
[----:B------:R-:W0:Y:S01]  /*c9b0*/  SHFL.IDX PT, R3, R7, RZ, 0x1f ;  /* 0x00001fff07037589 */ /* 0x000e2200000e0000 */
[----:B------:R-:W-:-:S02]  /*c9c0*/  WARPGROUP.DEPBAR.LE gsb0, 0x0 ;  /* 0x00008000000079c5 */ /* 0x000fc40000010000 */
[----:B------:R-:W-:-:S06]  /*c9d0*/  WARPGROUP.ARRIVE ;  /* 0x00000000000079c5 */ /* 0x000fcc0000000000 */
[----:B------:R-:W-:Y:S01]  /*c9e0*/  HGMMA.64x64x16.F32.BF16 R24, gdesc[UR4], R24, gsb0 ;  /* 0x00e00000041879f0 */ /* 0x000fe20008001818 */
[----:B0-----:R-:W-:-:S04]  /*c9f0*/  ISETP.GT.AND P0, PT, R3, 0x7f, PT ;  /* 0x0000007f0300780c */ /* 0x001fc80003f04270 */
[----:B------:R-:W-:Y:S01]  /*ca00*/  SEL R3, RZ, 0x2, !P0 ;  /* 0x00000002ff037807 */ /* 0x000fe20004000000 */
[----:B------:R-:W-:-:S03]  /*ca10*/  IMAD.MOV.U32 R21, RZ, RZ, R13 ;  /* 0x000000ffff157224 */ /* 0x000fc600078e000d */
[----:B------:R-:W-:Y:S01]  /*ca20*/  IADD3 R14, R14, 0x800, R3 ;  /* 0x000008000e0e7810 */ /* 0x000fe20007ffe003 */
[----:B------:R-:W-:Y:S01]  /*ca30*/  IMAD.IADD R20, R3, 0x1, R4 ;  /* 0x0000000103147824 */ /* 0x000fe200078e0204 */
[----:B------:R-:W-:Y:S02]  /*ca40*/  R2UR UR7, R21 ;  /* 0x00000000150772ca */ /* 0x000fe400000e0000 */
[----:B------:R-:W-:Y:S02]  /*ca50*/  R2UR UR4, R14 ;  /* 0x000000000e0472ca */ /* 0x000fe400000e0000 */
[----:B------:R-:W-:Y:S02]  /*ca60*/  R2UR UR6, R20 ;  /* 0x00000000140672ca */ /* 0x000fe400000e0000 */
[----:B------:R-:W-:Y:S01]  /*ca70*/  R2UR UR5, R15 ;  /* 0x000000000f0572ca */ /* 0x000fe200000e0000 */
[----:B------:R-:W-:Y:S01]  /*ca80*/  UISETP.NE.U32.AND UP0, UPT, UR8, URZ, UPT ;  /* 0x0000003f0800728c */ /* 0x000fe2000bf05070 */
[----:B------:R-:W-:-:S02]  /*ca90*/  WARPGROUP.DEPBAR.LE gsb0, 0x0 ;  /* 0x00008000000079c5 */ /* 0x000fc40000010000 */
[----:B------:R-:W-:-:S09]  /*caa0*/  WARPGROUP.ARRIVE ;  /* 0x00000000000079c5 */ /* 0x000fd20000000000 */
[----:B------:R-:W-:Y:S01]  /*cab0*/  HGMMA.64x64x16.F32.BF16 R24, gdesc[UR4], R24, UP0, gsb0 ;  /* 0x00e00000041879f0 */ /* 0x000fe2000b801818 */
        /* <DEDUP_REMOVED lines=8> */
[----:B------:R-:W-:Y:S01]  /*cb40*/  IMAD.MOV.U32 R21, RZ, RZ, R13 ;  /* 0x000000ffff157224 */ /* 0x000fe200078e000d */
[----:B------:R-:W-:-:S02]  /*cb50*/  WARPGROUP.DEPBAR.LE gsb0, 0x0 ;  /* 0x00008000000079c5 */ /* 0x000fc40000010000 */
[----:B------:R-:W-:Y:S01]  /*cb60*/  WARPGROUP.ARRIVE ;  /* 0x00000000000079c5 */ /* 0x000fe20000000000 */
[----:B------:R-:W-:Y:S01]  /*cb70*/  SEL R67, R67, 0x6, !P0 ;  /* 0x0000000643437807 */ /* 0x000fe20004000000 */
[----:B------:R-:W2:Y:S07]  /*cb80*/  LDL.64 R14, [R1+0x90] ;  /* 0x00009000010e7983 */ /* 0x000eae0000100a00 */
[----:B------:R-:W-:Y:S01]  /*cb90*/  HGMMA.64x64x16.F32.BF16 R24, gdesc[UR4], R24, gsb0 ;  /* 0x00e00000041879f0 */ /* 0x000fe20008001818 */
[----:B------:R-:W-:Y:S01]  /*cba0*/  IMAD.IADD R20, R4, 0x1, R67 ;  /* 0x0000000104147824 */ /* 0x000fe200078e0243 */
[----:B---3--:R-:W-:Y:S01]  /*cbb0*/  IADD3 R60, R67, 0x800, R60 ;  /* 0x00000800433c7810 */ /* 0x008fe20007ffe03c */
[----:B------:R-:W3:Y:S01]  /*cbc0*/  LDL.64 R58, [R1+0x90] ;  /* 0x00009000013a7983 */ /* 0x000ee20000100a00 */
        /* <DEDUP_REMOVED lines=24> */
[----:B------:R-:W4:Y:S07]  /*cd50*/  LDL.64 R20, [R1+0x90] ;  /* 0x0000900001147983 */ /* 0x000f2e0000100a00 */
[----:B------:R-:W-:Y:S01]  /*cd60*/  HGMMA.64x64x16.F32.BF16 R24, gdesc[UR4], R24, gsb0 ;  /* 0x00e00000041879f0 */ /* 0x000fe20008001818 */
[----:B------:R-:W-:-:S02]  /*cd70*/  IMAD.IADD R56, R3, 0x1, R4 ;  /* 0x0000000103387824 */ /* 0x000fc400078e0204 */
[--C-:B------:R-:W-:Y:S01]  /*cd80*/  IMAD.MOV.U32 R57, RZ, RZ, R13.reuse ;  /* 0x000000ffff397224 */ /* 0x100fe200078e000d */
[----:B------:R-:W-:Y:S02]  /*cd90*/  R2UR UR4, R64 ;  /* 0x00000000400472ca */ /* 0x000fe400000e0000 */
[----:B------:R-:W-:Y:S02]  /*cda0*/  R2UR UR6, R56 ;  /* 0x00000000380672ca */ /* 0x000fe400000e0000 */
[----:B------:R-:W-:Y:S02]  /*cdb0*/  R2UR UR7, R57 ;  /* 0x00000000390772ca */ /* 0x000fe400000e0000 */
[----:B------:R-:W-:Y:S01]  /*cdc0*/  R2UR UR5, R65 ;  /* 0x00000000410572ca */ /* 0x000fe200000e0000 */
[C---:B------:R-:W-:Y:S01]  /*cdd0*/  IMAD.IADD R60, R7.reuse, 0x1, R4 ;  /* 0x00000001073c7824 */ /* 0x040fe200078e0204 */
[----:B------:R-:W-:Y:S01]  /*cde0*/  IADD3 R62, R7, 0xa00, R62 ;  /* 0x00000a00073e7810 */ /* 0x000fe20007ffe03e */
[----:B------:R-:W-:Y:S01]  /*cdf0*/  IMAD.MOV.U32 R61, RZ, RZ, R13 ;  /* 0x000000ffff3d7224 */ /* 0x000fe200078e000d */
[----:B------:R-:W4:Y:S01]  /*ce00*/  LDL.64 R56, [R1+0x90] ;  /* 0x0000900001387983 */ /* 0x000f220000100a00 */
        /* <DEDUP_REMOVED lines=8> */
[----:B------:R-:W-:Y:S01]  /*ce90*/  WARPGROUP.ARRIVE ;  /* 0x00000000000079c5 */ /* 0x000fe20000000000 */
[C---:B--2---:R-:W-:Y:S01]  /*cea0*/  IADD3 R14, R67.reuse, 0xa00, R14 ;  /* 0x00000a00430e7810 */ /* 0x044fe20007ffe00e */
[----:B------:R-:W2:Y:S08]  /*ceb0*/  LDL.64 R60, [R1+0x90] ;  /* 0x00009000013c7983 */ /* 0x000eb00000100a00 */
[----:B------:R-:W-:Y:S01]  /*cec0*/  HGMMA.64x64x16.F32.BF16 R24, gdesc[UR4], R24, gsb0 ;  /* 0x00e00000041879f0 */ /* 0x000fe20008001818 */
[----:B------:R-:W-:-:S02]  /*ced0*/  IMAD.IADD R62, R67, 0x1, R4 ;  /* 0x00000001433e7824 */ /* 0x000fc400078e0204 */
[----:B------:R-:W-:Y:S01]  /*cee0*/  IMAD.MOV.U32 R63, RZ, RZ, R13 ;  /* 0x000000ffff3f7224 */ /* 0x000fe200078e000d */
[----:B------:R-:W-:Y:S02]  /*cef0*/  R2UR UR4, R14 ;  /* 0x000000000e0472ca */ /* 0x000fe400000e0000 */
[----:B------:R-:W-:Y:S02]  /*cf00*/  R2UR UR6, R62 ;  /* 0x000000003e0672ca */ /* 0x000fe400000e0000 */
[----:B------:R-:W-:Y:S02]  /*cf10*/  R2UR UR7, R63 ;  /* 0x000000003f0772ca */ /* 0x000fe400000e0000 */
[----:B------:R-:W-:Y:S01]  /*cf20*/  R2UR UR5, R15 ;  /* 0x000000000f0572ca */ /* 0x000fe200000e0000 */
[----:B------:R-:W-:Y:S01]  /*cf30*/  IMAD.MOV.U32 R4, RZ, RZ, 0x30 ;  /* 0x00000030ff047424 */ /* 0x000fe200078e00ff */
[----:B------:R-:W2:Y:S01]  /*cf40*/  LDL.64 R62, [R1+0x90] ;  /* 0x00009000013e7983 */ /* 0x000ea20000100a00 */
        /* <DEDUP_REMOVED lines=18> */
[C---:B----4-:R-:W-:Y:S01]  /*d070*/  IADD3 R20, R3.reuse, 0xc00, R20 ;  /* 0x00000c0003147810 */ /* 0x050fe20007ffe014 */
        /* <DEDUP_REMOVED lines=11> */
[----:B------:R-:W-:Y:S01]  /*d130*/  IADD3 R56, R7, 0xc00, R56 ;  /* 0x00000c0007387810 */ /* 0x000fe20007ffe038 */
        /* <DEDUP_REMOVED lines=38> */
[----:B------:R-:W-:Y:S01]  /*d3a0*/  VIADD R4, R12, 0xe00 ;  /* 0x00000e000c047836 */ /* 0x000fe20000000000 */
[C---:B---3--:R-:W-:Y:S01]  /*d3b0*/  IADD3 R14, R3.reuse, 0xe00, R14 ;  /* 0x00000e00030e7810 */ /* 0x048fe20007ffe00e */
[----:B------:R-:W-:Y:S02]  /*d3c0*/  IMAD.MOV.U32 R57, RZ, RZ, R13 ;  /* 0x000000ffff397224 */ /* 0x000fe400078e000d */
[----:B------:R-:W-:Y:S01]  /*d3d0*/  IMAD.IADD R56, R3, 0x1, R4 ;  /* 0x0000000103387824 */ /* 0x000fe200078e0204 */
[----:B------:R-:W-:Y:S01]  /*d3e0*/  R2UR UR4, R14 ;  /* 0x000000000e0472ca */ /* 0x000fe200000e0000 */
[----:B------:R0:W5:Y:S01]  /*d3f0*/  LDL R3, [R1+0x1c8] ;  /* 0x0001c80001037983 */ /* 0x0001620000100800 */
[----:B------:R-:W-:Y:S02]  /*d400*/  R2UR UR7, R57 ;  /* 0x00000000390772ca */ /* 0x000fe400000e0000 */
[----:B------:R-:W-:Y:S01]  /*d410*/  R2UR UR6, R56 ;  /* 0x00000000380672ca */ /* 0x000fe200000e0000 */
[----:B------:R-:W3:Y:S01]  /*d420*/  LDL R57, [R1] ;  /* 0x0000000001397983 */ /* 0x000ee20000100800 */
[----:B------:R-:W-:-:S03]  /*d430*/  R2UR UR5, R15 ;  /* 0x000000000f0572ca */ /* 0x000fc600000e0000 */
[----:B------:R0:W5:Y:S01]  /*d440*/  LDL R56, [R1+0xc] ;  /* 0x00000c0001387983 */ /* 0x0001620000100800 */
[----:B------:R-:W-:Y:S02]  /*d450*/  WARPGROUP.DEPBAR.LE gsb0, 0x0 ;  /* 0x00008000000079c5 */ /* 0x000fe40000010000 */
[----:B------:R-:W-:-:S07]  /*d460*/  WARPGROUP.ARRIVE ;  /* 0x00000000000079c5 */ /* 0x000fce0000000000 */
        /* <DEDUP_REMOVED lines=28> */
[----:B------:R-:W-:Y:S01]  /*d630*/  IMAD.IADD R60, R7, 0x1, R60 ;  /* 0x00000001073c7824 */ /* 0x000fe200078e023c */
[----:B------:R-:W-:Y:S02]  /*d640*/  R2UR UR7, R13 ;  /* 0x000000000d0772ca */ /* 0x000fe400000e0000 */
[----:B------:R-:W-:Y:S02]  /*d650*/  R2UR UR6, R12 ;  /* 0x000000000c0672ca */ /* 0x000fe400000e0000 */
        /* <DEDUP_REMOVED lines=43> */
.L_x_3113:
[----:B------:R-:W-:Y:S05]  /*d910*/  BSYNC B0 ;  /* 0x0000000000007941 */ /* 0x000fea0003800000 */
.L_x_3112:
        /* <DEDUP_REMOVED lines=8> */
[----:B------:R-:W3:Y:S04]  /*d9a0*/  LDL R62, [R1+0x50] ;  /* 0x00005000013e7983 */ /* 0x000ee80000100800 */
[----:B------:R-:W3:Y:S04]  /*d9b0*/  LDL R60, [R1+0xf8] ;  /* 0x0000f800013c7983 */ /* 0x000ee80000100800 */
[----:B------:R-:W3:Y:S04]  /*d9c0*/  LDL.128 R56, [R1+0xe0] ;  /* 0x0000e00001387983 */ /* 0x000ee80000100c00 */
[----:B--2---:R-:W2:Y:S04]  /*d9d0*/  LD.E R7, desc[UR36][R12.64] ;  /* 0x000000240c077980 */ /* 0x004ea8000c101900 */
[----:B------:R-:W2:Y:S01]  /*d9e0*/  LDL.128 R12, [R1+0xd0] ;  /* 0x0000d000010c7983 */ /* 0x000ea20000100c00 */
[----:B----4-:R-:W-:Y:S01]  /*d9f0*/  ISETP.NE.AND P0, PT, R20, 0x1, PT ;  /* 0x000000011400780c */ /* 0x010fe20003f05270 */
[----:B------:R-:W-:-:S02]  /*da00*/  UMOV UR4, 0xffffffc0 ;  /* 0xffffffc000047882 */ /* 0x000fc40000000000 */
[----:B------:R-:W-:Y:S01]  /*da10*/  UIMAD UR4, UR46, UR4, 0x41 ;  /* 0x000000412e0474a4 */ /* 0x000fe2000f8e0204 */
[----:B---3--:R-:W-:Y:S01]  /*da20*/  ISETP.GE.AND P1, PT, R57, 0x1, PT ;  /* 0x000000013900780c */ /* 0x008fe20003f26270 */
[----:B------:R-:W-:Y:S01]  /*da30*/  BSSY B0, `(.L_x_3114) ;  /* 0x000007b000007945 */ /* 0x000fe20003800000 */
[-C--:B--2---:R-:W-:Y:S01]  /*da40*/  FMUL.FTZ R0, R26, R7.reuse ;  /* 0x000000071a007220 */ /* 0x084fe20000410000 */
[-C--:B------:R-:W-:Y:S01]  /*da50*/  FMUL.FTZ R26, R30, R7.reuse ;  /* 0x000000071e1a7220 */ /* 0x080fe20000410000 */
[-C--:B------:R-:W-:Y:S01]  /*da60*/  FMUL.FTZ R30, R38, R7.reuse ;  /* 0x00000007261e7220 */ /* 0x080fe20000410000 */
[----:B------:R-:W-:Y:S01]  /*da70*/  SHF.R.S32.HI R38, RZ, 0x1f, R61 ;  /* 0x0000001fff267819 */ /* 0x000fe2000001143d */
[-C--:B0-----:R-:W-:Y:S01]  /*da80*/  FMUL.FTZ R3, R24, R7.reuse ;  /* 0x0000000718037220 */ /* 0x081fe20000410000 */
[-C--:B------:R-:W-:Y:S01]  /*da90*/  FMUL.FTZ R24, R25, R7.reuse ;  /* 0x0000000719187220 */ /* 0x080fe20000410000 */
[-C--:B------:R-:W-:Y:S01]  /*daa0*/  FMUL.FTZ R64, R36, R7.reuse ;  /* 0x0000000724407220 */ /* 0x080fe20000410000 */
[----:B------:R-:W-:Y:S01]  /*dab0*/  FMUL.FTZ R25, R28, R7 ;  /* 0x000000071c197220 */ /* 0x000fe20000410000 */
[----:B------:R-:W-:Y:S01]  /*dac0*/  LEA.HI R36, R38, R61, RZ, 0x7 ;  /* 0x0000003d26247211 */ /* 0x000fe200078f38ff */
[-C--:B------:R-:W-:Y:S01]  /*dad0*/  FMUL.FTZ R28, R34, R7.reuse ;  /* 0x00000007221c7220 */ /* 0x080fe20000410000 */
[-C--:B------:R-:W-:Y:S01]  /*dae0*/  FMUL.FTZ R34, R42, R7.reuse ;  /* 0x000000072a227220 */ /* 0x080fe20000410000 */
[-C--:B------:R-:W-:Y:S01]  /*daf0*/  FMUL.FTZ R42, R44, R7.reuse ;  /* 0x000000072c2a7220 */ /* 0x080fe20000410000 */
[----:B------:R-:W-:Y:S01]  /*db00*/  LOP3.LUT R44, R36, 0xffffff80, RZ, 0xc0, !PT ;  /* 0xffffff80242c7812 */ /* 0x000fe200078ec0ff */
[-C--:B------:R-:W-:Y:S01]  /*db10*/  FMUL.FTZ R4, R27, R7.reuse ;  /* 0x000000071b047220 */ /* 0x080fe20000410000 */
[----:B------:R-:W-:-:S03]  /*db20*/  FMUL.FTZ R27, R31, R7 ;  /* 0x000000071f1b7220 */ /* 0x000fc60000410000 */
[----:B------:R-:W-:Y:S02]  /*db30*/  IMAD.IADD R44, R61, 0x1, -R44 ;  /* 0x000000013d2c7824 */ /* 0x000fe400078e0a2c */
[-C--:B------:R-:W-:Y:S01]  /*db40*/  FMUL.FTZ R31, R39, R7.reuse ;  /* 0x00000007271f7220 */ /* 0x080fe20000410000 */
[-C--:B------:R-:W-:Y:S01]  /*db50*/  FMUL.FTZ R63, R29, R7.reuse ;  /* 0x000000071d3f7220 */ /* 0x080fe20000410000 */
[-C--:B------:R-:W-:Y:S01]  /*db60*/  FMUL.FTZ R29, R35, R7.reuse ;  /* 0x00000007231d7220 */ /* 0x080fe20000410000 */
[----:B------:R-:W-:Y:S01]  /*db70*/  SHF.R.S32.HI R39, RZ, 0x1f, R44 ;  /* 0x0000001fff277819 */ /* 0x000fe2000001142c */
[-C--:B------:R-:W-:Y:S01]  /*db80*/  FMUL.FTZ R35, R43, R7.reuse ;  /* 0x000000072b237220 */ /* 0x080fe20000410000 */
[-C--:B------:R-:W-:Y:S01]  /*db90*/  FMUL.FTZ R36, R46, R7.reuse ;  /* 0x000000072e247220 */ /* 0x080fe20000410000 */
[----:B------:R-:W-:Y:S01]  /*dba0*/  FMUL.FTZ R43, R45, R7 ;  /* 0x000000072d2b7220 */ /* 0x000fe20000410000 */
[----:B------:R-:W-:Y:S02]  /*dbb0*/  LEA.HI R46, R38, R61, RZ, 0x2 ;  /* 0x0000003d262e7211 */ /* 0x000fe400078f10ff */
[----:B------:R-:W-:Y:S01]  /*dbc0*/  LEA.HI R45, R39, R44, RZ, 0x2 ;  /* 0x0000002c272d7211 */ /* 0x000fe200078f10ff */
[-C--:B------:R-:W-:Y:S01]  /*dbd0*/  FMUL.FTZ R65, R37, R7.reuse ;  /* 0x0000000725417220 */ /* 0x080fe20000410000 */
[----:B------:R-:W-:Y:S01]  /*dbe0*/  FMUL.FTZ R37, R47, R7 ;  /* 0x000000072f257220 */ /* 0x000fe20000410000 */
[----:B------:R-:W-:-:S02]  /*dbf0*/  LOP3.LUT R46, R46, 0xfffffffc, RZ, 0xc0, !PT ;  /* 0xfffffffc2e2e7812 */ /* 0x000fc400078ec0ff */
[--C-:B------:R-:W-:Y:S02]  /*dc00*/  SHF.R.S32.HI R38, RZ, 0x2, R45.reuse ;  /* 0x00000002ff267819 */ /* 0x100fe4000001142d */
[----:B------:R-:W-:Y:S01]  /*dc10*/  SHF.R.S32.HI R47, RZ, 0x1f, R45 ;  /* 0x0000001fff2f7819 */ /* 0x000fe2000001142d */
[----:B------:R-:W-:Y:S01]  /*dc20*/  IMAD.IADD R46, R61, 0x1, -R46 ;  /* 0x000000013d2e7824 */ /* 0x000fe200078e0a2e */
[----:B------:R-:W-:Y:S02]  /*dc30*/  LEA.HI R39, R39, R44, RZ, 0x5 ;  /* 0x0000002c27277211 */ /* 0x000fe400078f28ff */
[----:B------:R-:W-:Y:S02]  /*dc40*/  LEA.HI R47, R47, R38, RZ, 0x3 ;  /* 0x000000262f2f7211 */ /* 0x000fe400078f18ff */
[----:B------:R-:W-:Y:S02]  /*dc50*/  LEA.HI R61, R46, R46, RZ, 0x1 ;  /* 0x0000002e2e3d7211 */ /* 0x000fe400078f08ff */
[----:B------:R-:W-:-:S02]  /*dc60*/  LOP3.LUT R47, R47, 0xfffffff8, RZ, 0xc0, !PT ;  /* 0xfffffff82f2f7812 */ /* 0x000fc400078ec0ff */
[----:B------:R-:W-:Y:S02]  /*dc70*/  SHF.R.S32.HI R39, RZ, 0x5, R39 ;  /* 0x00000005ff277819 */ /* 0x000fe40000011427 */
[----:B------:R-:W-:Y:S01]  /*dc80*/  LOP3.LUT R61, R61, 0x1ffffffe, RZ, 0xc0, !PT ;  /* 0x1ffffffe3d3d7812 */ /* 0x000fe200078ec0ff */
[----:B------:R-:W-:Y:S02]  /*dc90*/  IMAD.IADD R47, R38, 0x1, -R47 ;  /* 0x00000001262f7824 */ /* 0x000fe400078e0a2f */
[----:B------:R-:W-:Y:S02]  /*dca0*/  IMAD R38, R62, 0x4, R39 ;  /* 0x000000043e267824 */ /* 0x000fe400078e0227 */
[----:B------:R-:W-:Y:S02]  /*dcb0*/  IMAD.IADD R61, R46, 0x1, -R61 ;  /* 0x000000012e3d7824 */ /* 0x000fe400078e0a3d */
[----:B------:R-:W-:-:S04]  /*dcc0*/  IMAD.U32 R38, R38, 0x10, R47 ;  /* 0x0000001026267824 */ /* 0x000fc800078e002f */
[----:B------:R-:W-:-:S04]  /*dcd0*/  IMAD R68, R61, 0x8, R38 ;  /* 0x000000083d447824 */ /* 0x000fc800078e0226 */
[----:B------:R-:W-:-:S04]  /*dce0*/  @P0 IMAD.HI.U32 R21, R68, R21, RZ ;  /* 0x0000001544150227 */ /* 0x000fc800078e00ff */
[----:B------:R-:W-:Y:S01]  /*dcf0*/  FMUL.FTZ R48, R48, R7 ;  /* 0x0000000730307220 */ /* 0x000fe20000410000 */
[----:B------:R-:W-:-:S03]  /*dd00*/  @P0 SHF.R.U32.HI R68, RZ, R60, R21 ;  /* 0x0000003cff440219 */ /* 0x000fc60000011615 */
[----:B------:R0:W1:Y:S01]  /*dd10*/  MUFU.TANH R67, R48 ;  /* 0x0000003000437308 */ /* 0x0000620000002400 */
[----:B------:R-:W-:Y:S01]  /*dd20*/  LOP3.LUT R45, R45, 0x7ffffffc, RZ, 0xc0, !PT ;  /* 0x7ffffffc2d2d7812 */ /* 0x000fe200078ec0ff */
[-C--:B------:R-:W-:Y:S01]  /*dd30*/  FMUL.FTZ R32, R32, R7.reuse ;  /* 0x0000000720207220 */ /* 0x080fe20000410000 */
[-C--:B------:R-:W-:Y:S01]  /*dd40*/  FMUL.FTZ R33, R33, R7.reuse ;  /* 0x0000000721217220 */ /* 0x080fe20000410000 */
[-C--:B------:R-:W-:Y:S01]  /*dd50*/  FMUL.FTZ R40, R40, R7.reuse ;  /* 0x0000000728287220 */ /* 0x080fe20000410000 */
[----:B0-----:R-:W0:Y:S01]  /*dd60*/  SHFL.IDX PT, R48, R68, RZ, 0x1c1f ;  /* 0x001c1fff44307589 */ /* 0x001e2200000e0000 */
        /* <DEDUP_REMOVED lines=8> */
[----:B------:R-:W-:Y:S01]  /*ddf0*/  FMUL.FTZ R7, R55, R7 ;  /* 0x0000000737077220 */ /* 0x000fe20000410000 */
[----:B------:R-:W-:Y:S01]  /*de00*/  VIADD R44, R13, UR4 ;  /* 0x000000040d2c7c36 */ /* 0x000fe20008000000 */
[----:B------:R-:W-:Y:S01]  /*de10*/  ULEA UR4, UR46, 0xffffffc0, 0x6 ;  /* 0xffffffc02e047891 */ /* 0x000fe2000f8e303f */
[----:B------:R-:W2:Y:S02]  /*de20*/  MUFU.TANH R3, R3 ;  /* 0x0000000300037308 */ /* 0x000ea40000002400 */
[----:B------:R-:W-:-:S03]  /*de30*/  IMAD R21, R45, -0x2, R44 ;  /* 0xfffffffe2d157824 */ /* 0x000fc600078e022c */
[----:B------:R-:W-:-:S03]  /*de40*/  VIADD R44, R13, -UR4 ;  /* 0x800000040d2c7c36 */ /* 0x000fc60008000000 */
[----:B------:R-:W3:Y:S01]  /*de50*/  MUFU.TANH R24, R24 ;  /* 0x0000001800187308 */ /* 0x000ee20000002400 */
[----:B------:R-:W-:Y:S01]  /*de60*/  IMAD.IADD R46, R21, 0x1, -R12 ;  /* 0x00000001152e7824 */ /* 0x000fe200078e0a0c */
[----:B------:R-:W-:-:S06]  /*de70*/  LOP3.LUT R21, RZ, R14, RZ, 0x33, !PT ;  /* 0x0000000eff157212 */ /* 0x000fcc00078e33ff */
[----:B------:R-:W4:Y:S01]  /*de80*/  MUFU.TANH R0, R0 ;  /* 0x0000000000007308 */ /* 0x000f220000002400 */
        /* <DEDUP_REMOVED lines=29> */
[----:B------:R-:W1:Y:S01]  /*e060*/  MUFU.TANH R7, R7 ;  /* 0x0000000700077308 */ /* 0x000e620000002400 */
[----:B------:R-:W-:Y:S01]  /*e070*/  IMAD.IADD R51, R46, 0x1, R21 ;  /* 0x000000012e337824 */ /* 0x000fe200078e0215 */
[----:B0-----:R-:W-:Y:S01]  /*e080*/  VIADDMNMX R14, R48, R70, R47, PT ;  /* 0x00000046300e7246 */ /* 0x001fe2000380012f */
[----:B------:R-:W-:-:S02]  /*e090*/  VIADD R55, R56, -UR4 ;  /* 0x8000000438377c36 */ /* 0x000fc40008000000 */
        /* <DEDUP_REMOVED lines=12> */
.L_x_3117:
[----:B------:R-:W-:-:S13]  /*e160*/  ISETP.NE.AND P0, PT, R57, 0x1, PT ;  /* 0x000000013900780c */ /* 0x000fda0003f05270 */
[----:B------:R-:W-:-:S05]  /*e170*/  @P0 IMAD.HI.U32 R44, R21, R58, RZ ;  /* 0x0000003a152c0227 */ /* 0x000fca00078e00ff */
[----:B------:R-:W-:-:S07]  /*e180*/  @P0 SHF.R.U32.HI R21, RZ, R59, R44 ;  /* 0x0000003bff150219 */ /* 0x000fce000001162c */
.L_x_3118:
[----:B------:R-:W-:Y:S05]  /*e190*/  BSYNC B1 ;  /* 0x0000000000017941 */ /* 0x000fea0003800000 */
.L_x_3116:
[----:B------:R-:W-:-:S04]  /*e1a0*/  IMAD R44, R21, R57, -UR4 ;  /* 0x80000004152c7e24 */ /* 0x000fc8000f8e0239 */
[----:B------:R-:W-:-:S05]  /*e1b0*/  IMAD R44, R45, -0x2, R44 ;  /* 0xfffffffe2d2c7824 */ /* 0x000fca00078e022c */
[----:B------:R-:W-:Y:S02]  /*e1c0*/  VIMNMX R15, R15, R44, !PT ;  /* 0x0000002c0f0f7248 */ /* 0x000fe40007fe0100 */
[----:B------:R-:W-:-:S07]  /*e1d0*/  VIADDMNMX R14, R44, R57, R14, PT ;  /* 0x000000392c0e7246 */ /* 0x000fce000380010e */
.L_x_3115:
[----:B------:R-:W-:Y:S05]  /*e1e0*/  BSYNC B0 ;  /* 0x0000000000007941 */ /* 0x000fea0003800000 */
.L_x_3114:
        /* <DEDUP_REMOVED lines=51> */
[----:B------:R-:W-:Y:S02]  /*e520*/  ISETP.GT.AND P3, PT, R15, 0x29, !P2 ;  /* 0x000000290f00780c */ /* 0x000fe40005764270 */
[----:B0-----:R-:W-:Y:S02]  /*e530*/  VIADDMNMX R64, R68, R70, R47, PT ;  /* 0x0000004644407246 */ /* 0x001fe4000380012f */
[----:B------:R-:W-:-:S04]  /*e540*/  ISETP.LT.OR P3, PT, R14, 0x2a, P3 ;  /* 0x0000002a0e00780c */ /* 0x000fc80001f61670 */
[----:B------:R-:W-:Y:S02]  /*e550*/  FSEL R48, R43, -INF , !P3 ;  /* 0xff8000002b307808 */ /* 0x000fe40005800000 */
[----:B------:R-:W-:-:S04]  /*e560*/  ISETP.GE.AND P3, PT, R55, 0x31, PT ;  /* 0x000000313700780c */ /* 0x000fc80003f66270 */
[----:B------:R-:W-:-:S04]  /*e570*/  ISETP.GT.AND P4, PT, R15, 0x30, !P3 ;  /* 0x000000300f00780c */ /* 0x000fc80005f84270 */
[----:B------:R-:W-:-:S04]  /*e580*/  ISETP.LT.OR P4, PT, R14, 0x31, P4 ;  /* 0x000000310e00780c */ /* 0x000fc80002781670 */
[----:B-1----:R-:W-:Y:S02]  /*e590*/  FSEL R42, R67, -INF , !P4 ;  /* 0xff800000432a7808 */ /* 0x002fe40006000000 */
        /* <DEDUP_REMOVED lines=12> */
[----:B------:R-:W-:Y:S01]  /*e660*/  FSEL R160, R3, -INF , !P6 ;  /* 0xff80000003a07808 */ /* 0x000fe20007000000 */
[----:B------:R-:W-:Y:S01]  /*e670*/  IMAD.IADD R3, R51, 0x1, R68 ;  /* 0x0000000133037824 */ /* 0x000fe200078e0244 */
[----:B------:R-:W-:-:S04]  /*e680*/  ISETP.GE.AND P6, PT, R55, 0x3a, PT ;  /* 0x0000003a3700780c */ /* 0x000fc80003fc6270 */
[----:B------:R-:W-:Y:S02]  /*e690*/  P2R R43, PR, RZ, 0x40 ;  /* 0x00000040ff2b7803 */ /* 0x000fe40000000000 */
[----:B------:R-:W-:-:S04]  /*e6a0*/  ISETP.GT.AND P6, PT, R15, 0x39, !P6 ;  /* 0x000000390f00780c */ /* 0x000fc800077c4270 */
[----:B------:R-:W-:-:S04]  /*e6b0*/  ISETP.LT.OR P6, PT, R14, 0x3a, P6 ;  /* 0x0000003a0e00780c */ /* 0x000fc800037c1670 */
        /* <DEDUP_REMOVED lines=13> */
.L_x_3122:
[----:B------:R-:W-:-:S13]  /*e790*/  ISETP.NE.AND P6, PT, R57, 0x1, PT ;  /* 0x000000013900780c */ /* 0x000fda0003fc5270 */
[----:B------:R-:W-:-:S05]  /*e7a0*/  @P6 IMAD.HI.U32 R58, R12, R58, RZ ;  /* 0x0000003a0c3a6227 */ /* 0x000fca00078e00ff */
[----:B------:R-:W-:-:S07]  /*e7b0*/  @P6 SHF.R.U32.HI R12, RZ, R59, R58 ;  /* 0x0000003bff0c6219 */ /* 0x000fce000001163a */
.L_x_3123:
[----:B------:R-:W-:Y:S05]  /*e7c0*/  BSYNC B1 ;  /* 0x0000000000017941 */ /* 0x000fea0003800000 */
.L_x_3121:
[----:B------:R-:W-:-:S04]  /*e7d0*/  IMAD R12, R12, R57, -UR4 ;  /* 0x800000040c0c7e24 */ /* 0x000fc8000f8e0239 */
[----:B------:R-:W-:-:S05]  /*e7e0*/  IMAD R12, R45, -0x2, R12 ;  /* 0xfffffffe2d0c7824 */ /* 0x000fca00078e020c */
[----:B------:R-:W-:Y:S02]  /*e7f0*/  VIADDMNMX R64, R12, R57, R64, PT ;  /* 0x000000390c407246 */ /* 0x000fe40003800140 */
[----:B------:R-:W-:-:S07]  /*e800*/  VIMNMX R3, R3, R12, !PT ;  /* 0x0000000c03037248 */ /* 0x000fce0007fe0100 */
.L_x_3120:
[----:B------:R-:W-:Y:S05]  /*e810*/  BSYNC B0 ;  /* 0x0000000000007941 */ /* 0x000fea0003800000 */
.L_x_3119:
[----:B------:R-:W-:Y:S01]  /*e820*/  ISETP.GT.AND P0, PT, R3, 0x1, !P0 ;  /* 0x000000010300780c */ /* 0x000fe20004704270 */
[----:B------:R-:W-:Y:S01]  /*e830*/  BAR.SYNC.DEFER_BLOCKING 0xf, 0x100 ;  /* 0x03c4000000007b1d */ /* 0x000fe20000010000 */
[----:B------:R-:W-:Y:S02]  /*e840*/  ISETP.NE.AND P6, PT, R21, RZ, PT ;  /* 0x000000ff1500720c */ /* 0x000fe40003fc5270 */
        /* <DEDUP_REMOVED lines=12> */
[----:B------:R-:W2:Y:S01]  /*e910*/  LDL R67, [R1+0x2c4] ;  /* 0x0002c40001437983 */ /* 0x000ea20000100800 */
[----:B------:R-:W-:-:S02]  /*e920*/  FSEL R27, R27, -INF , !P0 ;  /* 0xff8000001b1b7808 */ /* 0x000fc40004000000 */
[----:B------:R-:W-:Y:S01]  /*e930*/  ISETP.NE.AND P0, PT, R69, RZ, PT ;  /* 0x000000ff4500720c */ /* 0x000fe20003f05270 */
[----:B------:R-:W2:Y:S01]  /*e940*/  LDL R68, [R1+0x2c8] ;  /* 0x0002c80001447983 */ /* 0x000ea20000100800 */
[----:B------:R-:W-:Y:S02]  /*e950*/  ISETP.LT.OR P1, PT, R64, 0x9, P1 ;  /* 0x000000094000780c */ /* 0x000fe40000f21670 */
[----:B------:R-:W-:Y:S01]  /*e960*/  ISETP.GT.AND P0, PT, R3, 0x10, !P0 ;  /* 0x000000100300780c */ /* 0x000fe20004704270 */
[----:B------:R-:W2:Y:S01]  /*e970*/  LDL R69, [R1+0x2cc] ;  /* 0x0002cc0001457983 */ /* 0x000ea20000100800 */
[----:B------:R-:W-:Y:S02]  /*e980*/  FMNMX.FTZ R13, R60, R13, !PT ;  /* 0x0000000d3c0d7209 */ /* 0x000fe40007810000 */
[----:B------:R-:W-:Y:S01]  /*e990*/  ISETP.LT.OR P0, PT, R64, 0x11, P0 ;  /* 0x000000114000780c */ /* 0x000fe20000701670 */
[----:B------:R-:W2:Y:S01]  /*e9a0*/  LDL R70, [R1+0x2d0] ;  /* 0x0002d00001467983 */ /* 0x000ea20000100800 */
[----:B------:R-:W-:-:S02]  /*e9b0*/  FSEL R25, R26, -INF , !P1 ;  /* 0xff8000001a197808 */ /* 0x000fc40004800000 */
[----:B------:R-:W-:Y:S01]  /*e9c0*/  FSEL R28, R28, -INF , !P0 ;  /* 0xff8000001c1c7808 */ /* 0x000fe20004000000 */
[----:B------:R-:W2:Y:S01]  /*e9d0*/  LDL R73, [R1+0x2dc] ;  /* 0x0002dc0001497983 */ /* 0x000ea20000100800 */
[----:B------:R-:W-:Y:S02]  /*e9e0*/  ISETP.NE.AND P0, PT, R63, RZ, PT ;  /* 0x000000ff3f00720c */ /* 0x000fe40003f05270 */
[----:B------:R-:W-:Y:S01]  /*e9f0*/  ISETP.NE.AND P1, PT, R71, RZ, PT ;  /* 0x000000ff4700720c */ /* 0x000fe20003f25270 */
[----:B------:R-:W2:Y:S01]  /*ea00*/  LDL R63, [R1+0x2b4] ;  /* 0x0002b400013f7983 */ /* 0x000ea20000100800 */
[----:B------:R-:W-:Y:S02]  /*ea10*/  ISETP.GT.AND P0, PT, R3, 0x11, !P0 ;  /* 0x000000110300780c */ /* 0x000fe40004704270 */
[----:B------:R-:W-:Y:S01]  /*ea20*/  FMNMX.FTZ R13, R56, R13, !PT ;  /* 0x0000000d380d7209 */ /* 0x000fe20007810000 */
[----:B------:R-:W2:Y:S01]  /*ea30*/  LDL R71, [R1+0x2d4] ;  /* 0x0002d40001477983 */ /* 0x000ea20000100800 */
[----:B------:R-:W-:-:S02]  /*ea40*/  ISETP.LT.OR P0, PT, R64, 0x12, P0 ;  /* 0x000000124000780c */ /* 0x000fc40000701670 */
[----:B------:R-:W-:Y:S01]  /*ea50*/  FMNMX.FTZ R13, R54, R13, !PT ;  /* 0x0000000d360d7209 */ /* 0x000fe20007810000 */
[----:B------:R-:W2:Y:S01]  /*ea60*/  LDL R74, [R1+0x2e0] ;  /* 0x0002e000014a7983 */ /* 0x000ea20000100800 */
[----:B------:R-:W-:Y:S02]  /*ea70*/  FSEL R29, R29, -INF , !P0 ;  /* 0xff8000001d1d7808 */ /* 0x000fe40004000000 */
[----:B------:R-:W-:Y:S01]  /*ea80*/  ISETP.NE.AND P0, PT, R33, RZ, PT ;  /* 0x000000ff2100720c */ /* 0x000fe20003f05270 */
[----:B------:R-:W2:Y:S01]  /*ea90*/  LDL R75, [R1+0x2e4] ;  /* 0x0002e400014b7983 */ /* 0x000ea20000100800 */
[----:B------:R-:W-:Y:S02]  /*eaa0*/  FMNMX.FTZ R13, R50, R13, !PT ;  /* 0x0000000d320d7209 */ /* 0x000fe40007810000 */
[----:B------:R-:W-:Y:S01]  /*eab0*/  ISETP.GT.AND P0, PT, R3, 0x18, !P0 ;  /* 0x000000180300780c */ /* 0x000fe20004704270 */
[----:B------:R-:W2:Y:S01]  /*eac0*/  LDL R76, [R1+0x2e8] ;  /* 0x0002e800014c7983 */ /* 0x000ea20000100800 */
[----:B------:R-:W-:-:S02]  /*ead0*/  FMNMX.FTZ R13, R44, R13, !PT ;  /* 0x0000000d2c0d7209 */ /* 0x000fc40007810000 */
[----:B------:R-:W-:Y:S01]  /*eae0*/  ISETP.LT.OR P0, PT, R64, 0x19, P0 ;  /* 0x000000194000780c */ /* 0x000fe20000701670 */
[----:B------:R-:W2:Y:S01]  /*eaf0*/  LDL R77, [R1+0x2ec] ;  /* 0x0002ec00014d7983 */ /* 0x000ea20000100800 */
[----:B------:R-:W-:Y:S02]  /*eb00*/  FMNMX.FTZ R13, R32, R13, !PT ;  /* 0x0000000d200d7209 */ /* 0x000fe40007810000 */
[----:B------:R-:W-:Y:S01]  /*eb10*/  FSEL R30, R30, -INF , !P0 ;  /* 0xff8000001e1e7808 */ /* 0x000fe20004000000 */
        /* <DEDUP_REMOVED lines=19> */
[----:B------:R-:W-:Y:S02]  /*ec50*/  ISETP.GT.AND P0, PT, R3, RZ, !P6 ;  /* 0x000000ff0300720c */ /* 0x000fe40007704270 */
[----:B------:R-:W-:Y:S01]  /*ec60*/  ISETP.NE.AND P6, PT, R43, RZ, PT ;  /* 0x000000ff2b00720c */ /* 0x000fe20003fc5270 */
[----:B------:R-:W2:Y:S01]  /*ec70*/  LDL R84, [R1+0x308] ;  /* 0x0003080001547983 */ /* 0x000ea20000100800 */
[----:B------:R-:W-:-:S02]  /*ec80*/  ISETP.LT.OR P0, PT, R64, 0x1, P0 ;  /* 0x000000014000780c */ /* 0x000fc40000701670 */
[----:B------:R-:W-:Y:S01]  /*ec90*/  FMNMX.FTZ R14, R52, R13, !PT ;  /* 0x0000000d340e7209 */ /* 0x000fe20007810000 */
[----:B------:R-:W2:Y:S01]  /*eca0*/  LDL R85, [R1+0x30c] ;  /* 0x00030c0001557983 */ /* 0x000ea20000100800 */
[----:B------:R-:W-:Y:S02]  /*ecb0*/  FSEL R43, R0, -INF , !P0 ;  /* 0xff800000002b7808 */ /* 0x000fe40004000000 */
[----:B------:R-:W-:Y:S01]  /*ecc0*/  ISETP.NE.AND P0, PT, R72, RZ, PT ;  /* 0x000000ff4800720c */ /* 0x000fe20003f05270 */
[----:B------:R-:W0:Y:S01]  /*ecd0*/  SHFL.BFLY PT, R15, R14, 0x2, 0x1f ;  /* 0x0c401f000e0f7f89 */ /* 0x000e2200000e0000 */
[----:B------:R-:W-:Y:S02]  /*ece0*/  FMNMX.FTZ R0, R43, R21, !PT ;  /* 0x000000152b007209 */ /* 0x000fe40007810000 */
[----:B------:R-:W-:Y:S01]  /*ecf0*/  ISETP.NE.AND P1, PT, R41, RZ, PT ;  /* 0x000000ff2900720c */ /* 0x000fe20003f25270 */
[----:B------:R-:W2:Y:S01]  /*ed00*/  LDL R72, [R1+0x2d8] ;  /* 0x0002d80001487983 */ /* 0x000ea20000100800 */
[----:B------:R-:W-:-:S02]  /*ed10*/  FMNMX.FTZ R0, R25, R0, !PT ;  /* 0x0000000019007209 */ /* 0x000fc40007810000 */
[----:B------:R-:W-:Y:S01]  /*ed20*/  ISETP.GT.AND P0, PT, R3, 0x21, !P0 ;  /* 0x000000210300780c */ /* 0x000fe20004704270 */
[----:B------:R-:W2:Y:S01]  /*ed30*/  LDL R86, [R1+0x310] ;  /* 0x0003100001567983 */ /* 0x000ea20000100800 */
[----:B------:R-:W-:Y:S02]  /*ed40*/  FMNMX.FTZ R13, R27, R0, !PT ;  /* 0x000000001b0d7209 */ /* 0x000fe40007810000 */
[----:B------:R-:W-:Y:S01]  /*ed50*/  ISETP.GT.AND P1, PT, R3, 0x28, !P1 ;  /* 0x000000280300780c */ /* 0x000fe20004f24270 */
[----:B------:R-:W2:Y:S01]  /*ed60*/  LDL R87, [R1+0x314] ;  /* 0x0003140001577983 */ /* 0x000ea20000100800 */
[----:B------:R-:W-:Y:S02]  /*ed70*/  FMNMX.FTZ R0, R28, R13, !PT ;  /* 0x0000000d1c007209 */ /* 0x000fe40007810000 */
[----:B------:R-:W-:Y:S01]  /*ed80*/  ISETP.LT.OR P0, PT, R64, 0x22, P0 ;  /* 0x000000224000780c */ /* 0x000fe20000701670 */
[----:B------:R-:W2:Y:S01]  /*ed90*/  LDL R88, [R1+0x318] ;  /* 0x0003180001587983 */ /* 0x000ea20000100800 */
[----:B------:R-:W-:-:S02]  /*eda0*/  FMNMX.FTZ R13, R29, R0, !PT ;  /* 0x000000001d0d7209 */ /* 0x000fc40007810000 */
[----:B------:R-:W-:Y:S01]  /*edb0*/  ISETP.GT.AND P2, PT, R3, 0x29, !P2 ;  /* 0x000000290300780c */ /* 0x000fe20005744270 */
[----:B------:R-:W2:Y:S01]  /*edc0*/  LDL R89, [R1+0x31c] ;  /* 0x00031c0001597983 */ /* 0x000ea20000100800 */
[----:B------:R-:W-:Y:S02]  /*edd0*/  FMNMX.FTZ R0, R30, R13, !PT ;  /* 0x0000000d1e007209 */ /* 0x000fe40007810000 */
[----:B------:R-:W-:Y:S01]  /*ede0*/  ISETP.LT.OR P1, PT, R64, 0x29, P1 ;  /* 0x000000294000780c */ /* 0x000fe20000f21670 */
[----:B------:R-:W2:Y:S01]  /*edf0*/  LDL R90, [R1+0x320] ;  /* 0x00032000015a7983 */ /* 0x000ea20000100800 */
[----:B------:R-:W-:Y:S02]  /*ee00*/  FMNMX.FTZ R13, R31, R0, !PT ;  /* 0x000000001f0d7209 */ /* 0x000fe40007810000 */
[----:B------:R-:W-:Y:S01]  /*ee10*/  FSEL R45, R35, -INF , !P0 ;  /* 0xff800000232d7808 */ /* 0x000fe20004000000 */
[----:B------:R-:W2:Y:S01]  /*ee20*/  LDL R91, [R1+0x324] ;  /* 0x00032400015b7983 */ /* 0x000ea20000100800 */
[----:B------:R-:W-:-:S02]  /*ee30*/  FMNMX.FTZ R0, R34, R13, !PT ;  /* 0x0000000d22007209 */ /* 0x000fc40007810000 */
[----:B------:R-:W-:Y:S01]  /*ee40*/  ISETP.GT.AND P3, PT, R3, 0x30, !P3 ;  /* 0x000000300300780c */ /* 0x000fe20005f64270 */
[----:B------:R-:W2:Y:S01]  /*ee50*/  LDL R92, [R1+0x328] ;  /* 0x00032800015c7983 */ /* 0x000ea20000100800 */
[----:B0-----:R-:W-:Y:S02]  /*ee60*/  FMNMX.FTZ R4, R14, R15, !PT ;  /* 0x0000000f0e047209 */ /* 0x001fe40007810000 */
[----:B------:R-:W-:Y:S01]  /*ee70*/  ISETP.LT.OR P2, PT, R64, 0x2a, P2 ;  /* 0x0000002a4000780c */ /* 0x000fe20001741670 */
[----:B------:R-:W2:Y:S01]  /*ee80*/  LDL R93, [R1+0x32c] ;  /* 0x00032c00015d7983 */ /* 0x000ea20000100800 */
[----:B------:R-:W-:Y:S02]  /*ee90*/  FSEL R47, R36, -INF , !P1 ;  /* 0xff800000242f7808 */ /* 0x000fe40004800000 */
[----:B------:R-:W-:Y:S01]  /*eea0*/  FMNMX.FTZ R0, R45, R0, !PT ;  /* 0x000000002d007209 */ /* 0x000fe20007810000 */
[----:B------:R-:W0:Y:S01]  /*eeb0*/  SHFL.BFLY PT, R13, R4, 0x1, 0x1f ;  /* 0x0c201f00040d7f89 */ /* 0x000e2200000e0000 */
[----:B------:R-:W-:-:S02]  /*eec0*/  ISETP.GT.AND P4, PT, R3, 0x31, !P4 ;  /* 0x000000310300780c */ /* 0x000fc40006784270 */
[C---:B------:R-:W-:Y:S01]  /*eed0*/  ISETP.LT.OR P3, PT, R64.reuse, 0x31, P3 ;  /* 0x000000314000780c */ /* 0x040fe20001f61670 */
[----:B------:R-:W3:Y:S01]  /*eee0*/  LDL R36, [R1+0x200] ;  /* 0x0002000001247983 */ /* 0x000ee20000100800 */
[----:B------:R-:W-:Y:S02]  /*eef0*/  FSEL R49, R37, -INF , !P2 ;  /* 0xff80000025317808 */ /* 0x000fe40005000000 */
[----:B------:R-:W-:Y:S01]  /*ef00*/  FMNMX.FTZ R0, R47, R0, !PT ;  /* 0x000000002f007209 */ /* 0x000fe20007810000 */
[----:B------:R-:W2:Y:S01]  /*ef10*/  LDL R94, [R1+0x330] ;  /* 0x00033000015e7983 */ /* 0x000ea20000100800 */
[----:B------:R-:W-:Y:S02]  /*ef20*/  ISETP.GT.AND P5, PT, R3, 0x38, !P5 ;  /* 0x000000380300780c */ /* 0x000fe40006fa4270 */
[----:B------:R-:W-:Y:S01]  /*ef30*/  ISETP.LT.OR P4, PT, R64, 0x32, P4 ;  /* 0x000000324000780c */ /* 0x000fe20002781670 */
[----:B------:R-:W2:Y:S01]  /*ef40*/  LDL R95, [R1+0x334] ;  /* 0x00033400015f7983 */ /* 0x000ea20000100800 */
[----:B------:R-:W-:-:S02]  /*ef50*/  FSEL R51, R20, -INF , !P3 ;  /* 0xff80000014337808 */ /* 0x000fc40005800000 */
[----:B------:R-:W-:Y:S01]  /*ef60*/  FMNMX.FTZ R0, R49, R0, !PT ;  /* 0x0000000031007209 */ /* 0x000fe20007810000 */
[----:B------:R-:W2:Y:S01]  /*ef70*/  LDL R96, [R1+0x338] ;  /* 0x0003380001607983 */ /* 0x000ea20000100800 */
[----:B------:R-:W-:Y:S02]  /*ef80*/  ISETP.GT.AND P0, PT, R3, 0x39, !P6 ;  /* 0x000000390300780c */ /* 0x000fe40007704270 */
[----:B------:R-:W-:Y:S01]  /*ef90*/  ISETP.LT.OR P5, PT, R64, 0x39, P5 ;  /* 0x000000394000780c */ /* 0x000fe20002fa1670 */
[----:B------:R-:W2:Y:S01]  /*efa0*/  LDL R97, [R1+0x33c] ;  /* 0x00033c0001617983 */ /* 0x000ea20000100800 */
[----:B------:R-:W-:Y:S02]  /*efb0*/  FSEL R41, R38, -INF , !P4 ;  /* 0xff80000026297808 */ /* 0x000fe40006000000 */
[----:B------:R-:W-:Y:S01]  /*efc0*/  FMNMX.FTZ R0, R51, R0, !PT ;  /* 0x0000000033007209 */ /* 0x000fe20007810000 */
[----:B------:R-:W2:Y:S01]  /*efd0*/  LDL R98, [R1+0x340] ;  /* 0x0003400001627983 */ /* 0x000ea20000100800 */
[----:B------:R-:W-:-:S02]  /*efe0*/  ISETP.LT.OR P0, PT, R64, 0x3a, P0 ;  /* 0x0000003a4000780c */ /* 0x000fc40000701670 */
[----:B------:R-:W-:Y:S01]  /*eff0*/  FSEL R20, R39, -INF , !P5 ;  /* 0xff80000027147808 */ /* 0x000fe20006800000 */
[----:B------:R-:W2:Y:S01]  /*f000*/  LDL R64, [R1+0x2b8] ;  /* 0x0002b80001407983 */ /* 0x000ea20000100800 */
[----:B------:R-:W-:Y:S02]  /*f010*/  FMNMX.FTZ R3, R41, R0, !PT ;  /* 0x0000000029037209 */ /* 0x000fe40007810000 */
[----:B------:R-:W-:Y:S01]  /*f020*/  FSEL R33, R7, -INF , !P0 ;  /* 0xff80000007217808 */ /* 0x000fe20004000000 */
[----:B------:R-:W2:Y:S01]  /*f030*/  LDL R99, [R1+0x344] ;  /* 0x0003440001637983 */ /* 0x000ea20000100800 */
[----:B------:R-:W-:-:S03]  /*f040*/  FMNMX.FTZ R0, R20, R3, !PT ;  /* 0x0000000314007209 */ /* 0x000fc60007810000 */
[----:B------:R-:W2:Y:S01]  /*f050*/  LDL R100, [R1+0x348] ;  /* 0x0003480001647983 */ /* 0x000ea20000100800 */
[----:B------:R-:W-:Y:S02]  /*f060*/  FMNMX.FTZ R15, R33, R0, !PT ;  /* 0x00000000210f7209 */ /* 0x000fe40007810000 */
[----:B0-----:R-:W-:Y:S01]  /*f070*/  FMNMX.FTZ R0, R4, R13, !PT ;  /* 0x0000000d04007209 */ /* 0x001fe20007810000 */
[----:B------:R-:W2:Y:S04]  /*f080*/  LDL R101, [R1+0x34c] ;  /* 0x00034c0001657983 */ /* 0x000ea80000100800 */
[----:B------:R-:W-:Y:S04]  /*f090*/  STL.64 [R1+0x1e0], R14 ;  /* 0x0001e00e01007387 */ /* 0x000fe80000100a00 */
[----:B------:R-:W4:Y:S04]  /*f0a0*/  LDL R4, [R1+0x1e4] ;  /* 0x0001e40001047983 */ /* 0x000f280000100800 */
[----:B------:R-:W-:Y:S04]  /*f0b0*/  STL [R1+0x1e0], R0 ;  /* 0x0001e00001007387 */ /* 0x000fe80000100800 */
[----:B------:R-:W3:Y:S04]  /*f0c0*/  LDL R7, [R1+0x1e0] ;  /* 0x0001e00001077983 */ /* 0x000ee80000100800 */
[----:B------:R-:W2:Y:S04]  /*f0d0*/  LDL.64 R12, [R1+0x118] ;  /* 0x00011800010c7983 */ /* 0x000ea80000100a00 */
        /* <DEDUP_REMOVED lines=43> */
[----:B----4-:R-:W0:Y:S02]  /*f390*/  SHFL.BFLY PT, R15, R4, 0x2, 0x1f ;  /* 0x0c401f00040f7f89 */ /* 0x010e2400000e0000 */
[----:B0-----:R-:W-:-:S05]  /*f3a0*/  FMNMX.FTZ R15, R15, R4, !PT ;  /* 0x000000040f0f7209 */ /* 0x001fca0007810000 */
[----:B------:R-:W0:Y:S01]  /*f3b0*/  SHFL.BFLY PT, R26, R15, 0x1, 0x1f ;  /* 0x0c201f000f1a7f89 */ /* 0x000e2200000e0000 */
[----:B---3--:R-:W-:Y:S01]  /*f3c0*/  FMUL.FTZ R3, R36, R7 ;  /* 0x0000000724037220 */ /* 0x008fe20000410000 */
[----:B------:R-:W-:-:S04]  /*f3d0*/  FSETP.NEU.FTZ.AND P0, PT, R7, -INF , PT ;  /* 0xff8000000700780b */ /* 0x000fc80003f1d000 */
[----:B------:R-:W-:-:S05]  /*f3e0*/  FSEL R3, R3, RZ, P0 ;  /* 0x000000ff03037208 */ /* 0x000fca0000000000 */
[----:B------:R-:W-:Y:S01]  /*f3f0*/  FFMA.FTZ R0, R62, R36, -R3 ;  /* 0x000000243e007223 */ /* 0x000fe20000010803 */
[----:B0-----:R-:W-:-:S03]  /*f400*/  FMNMX.FTZ R26, R15, R26, !PT ;  /* 0x0000001a0f1a7209 */ /* 0x001fc60007810000 */
[----:B------:R0:W-:Y:S01]  /*f410*/  MUFU.EX2 R35, R0 ;  /* 0x0000000000237308 */ /* 0x0001e20000000800 */
[-CC-:B------:R-:W-:Y:S01]  /*f420*/  FFMA.FTZ R160, R160, R36.reuse, -R3.reuse ;  /* 0x00000024a0a07223 */ /* 0x180fe20000010803 */
[-CC-:B------:R-:W-:Y:S01]  /*f430*/  FFMA.FTZ R7, R66, R36.reuse, -R3.reuse ;  /* 0x0000002442077223 */ /* 0x180fe20000010803 */
[----:B------:R-:W-:Y:S01]  /*f440*/  FSETP.NEU.FTZ.AND P0, PT, R26, -INF , PT ;  /* 0xff8000001a00780b */ /* 0x000fe20003f1d000 */
[-CC-:B------:R-:W-:Y:S01]  /*f450*/  FFMA.FTZ R32, R32, R36.reuse, -R3.reuse ;  /* 0x0000002420207223 */ /* 0x180fe20000010803 */
[-CC-:B------:R-:W-:Y:S01]  /*f460*/  FFMA.FTZ R162, R162, R36.reuse, -R3.reuse ;  /* 0x00000024a2a27223 */ /* 0x180fe20000010803 */
[-CC-:B------:R-:W-:Y:S01]  /*f470*/  FFMA.FTZ R164, R60, R36.reuse, -R3.reuse ;  /* 0x000000243ca47223 */ /* 0x180fe20000010803 */
[-CC-:B------:R-:W-:Y:S01]  /*f480*/  FFMA.FTZ R37, R56, R36.reuse, -R3.reuse ;  /* 0x0000002438257223 */ /* 0x180fe20000010803 */
[-CC-:B------:R-:W-:Y:S01]  /*f490*/  FFMA.FTZ R166, R54, R36.reuse, -R3.reuse ;  /* 0x0000002436a67223 */ /* 0x180fe20000010803 */
[-C--:B0-----:R-:W-:Y:S01]  /*f4a0*/  FMUL.FTZ R0, R26, R36.reuse ;  /* 0x000000241a007220 */ /* 0x081fe20000410000 */
[----:B------:R-:W-:Y:S01]  /*f4b0*/  MUFU.EX2 R160, R160 ;  /* 0x000000a000a07308 */ /* 0x000fe20000000800 */
[-CC-:B------:R-:W-:Y:S01]  /*f4c0*/  FFMA.FTZ R39, R50, R36.reuse, -R3.reuse ;  /* 0x0000002432277223 */ /* 0x180fe20000010803 */
[-CC-:B------:R-:W-:Y:S01]  /*f4d0*/  FFMA.FTZ R168, R44, R36.reuse, -R3.reuse ;  /* 0x000000242ca87223 */ /* 0x180fe20000010803 */
[-CC-:B------:R-:W-:Y:S01]  /*f4e0*/  FFMA.FTZ R24, R24, R36.reuse, -R3.reuse ;  /* 0x0000002418187223 */ /* 0x180fe20000010803 */
[----:B------:R-:W-:Y:S01]  /*f4f0*/  FSEL R0, R0, RZ, P0 ;  /* 0x000000ff00007208 */ /* 0x000fe20000000000 */
[-CC-:B------:R-:W-:Y:S01]  /*f500*/  FFMA.FTZ R48, R48, R36.reuse, -R3.reuse ;  /* 0x0000002430307223 */ /* 0x180fe20000010803 */
[-CC-:B------:R-:W-:Y:S01]  /*f510*/  FFMA.FTZ R42, R42, R36.reuse, -R3.reuse ;  /* 0x000000242a2a7223 */ /* 0x180fe20000010803 */
[-CC-:B------:R-:W-:Y:S01]  /*f520*/  FFMA.FTZ R46, R46, R36.reuse, -R3.reuse ;  /* 0x000000242e2e7223 */ /* 0x180fe20000010803 */
[----:B------:R-:W-:Y:S01]  /*f530*/  MUFU.EX2 R7, R7 ;  /* 0x0000000700077308 */ /* 0x000fe20000000800 */
[-CC-:B------:R-:W-:Y:S01]  /*f540*/  FFMA.FTZ R43, R43, R36.reuse, -R0.reuse ;  /* 0x000000242b2b7223 */ /* 0x180fe20000010800 */
[-CC-:B------:R-:W-:Y:S01]  /*f550*/  FFMA.FTZ R21, R21, R36.reuse, -R0.reuse ;  /* 0x0000002415157223 */ /* 0x180fe20000010800 */
[-CC-:B------:R-:W-:Y:S01]  /*f560*/  FFMA.FTZ R25, R25, R36.reuse, -R0.reuse ;  /* 0x0000002419197223 */ /* 0x180fe20000010800 */
[-C--:B------:R-:W-:Y:S01]  /*f570*/  FFMA.FTZ R40, R40, R36.reuse, -R3 ;  /* 0x0000002428287223 */ /* 0x080fe20000010803 */
[----:B------:R0:W-:Y:S03]  /*f580*/  STL [R1+0x1e4], R26 ;  /* 0x0001e41a01007387 */ /* 0x0001e60000100800 */
[----:B------:R-:W-:Y:S01]  /*f590*/  MUFU.EX2 R53, R32 ;  /* 0x0000002000357308 */ /* 0x000fe20000000800 */
[-CC-:B------:R-:W-:Y:S01]  /*f5a0*/  FFMA.FTZ R27, R27, R36.reuse, -R0.reuse ;  /* 0x000000241b1b7223 */ /* 0x180fe20000010800 */
[-CC-:B------:R-:W-:Y:S01]  /*f5b0*/  FFMA.FTZ R28, R28, R36.reuse, -R0.reuse ;  /* 0x000000241c1c7223 */ /* 0x180fe20000010800 */
[----:B------:R-:W3:Y:S04]  /*f5c0*/  LDL R50, [R1+0x280] ;  /* 0x0002800001327983 */ /* 0x000ee80000100800 */
[----:B------:R-:W4:Y:S01]  /*f5d0*/  LDL R54, [R1+0x290] ;  /* 0x0002900001367983 */ /* 0x000f220000100800 */
[----:B------:R-:W-:Y:S01]  /*f5e0*/  MUFU.EX2 R43, R43 ;  /* 0x0000002b002b7308 */ /* 0x000fe20000000800 */
[----:B------:R-:W-:-:S02]  /*f5f0*/  FFMA.FTZ R29, R29, R36, -R0 ;  /* 0x000000241d1d7223 */ /* 0x000fc40000010800 */
[----:B------:R-:W4:Y:S04]  /*f600*/  LDL R56, [R1+0x298] ;  /* 0x0002980001387983 */ /* 0x000f280000100800 */
[----:B------:R-:W4:Y:S01]  /*f610*/  LDL R60, [R1+0x2a8] ;  /* 0x0002a800013c7983 */ /* 0x000f220000100800 */
[----:B------:R-:W1:Y:S03]  /*f620*/  MUFU.EX2 R32, R21 ;  /* 0x0000001500207308 */ /* 0x000e660000000800 */
[----:B------:R-:W4:Y:S04]  /*f630*/  LDL R62, [R1+0x2b0] ;  /* 0x0002b000013e7983 */ /* 0x000f280000100800 */
[----:B------:R-:W4:Y:S01]  /*f640*/  LDL R66, [R1+0x2c0] ;  /* 0x0002c00001427983 */ /* 0x000f220000100800 */
[----:B------:R-:W2:Y:S01]  /*f650*/  MUFU.EX2 R162, R162 ;  /* 0x000000a200a27308 */ /* 0x000ea20000000800 */
[-C--:B------:R-:W-:Y:S01]  /*f660*/  FFMA.FTZ R3, R52, R36.reuse, -R3 ;  /* 0x0000002434037223 */ /* 0x080fe20000010803 */
[----:B------:R-:W-:-:S06]  /*f670*/  FFMA.FTZ R30, R30, R36, -R0 ;  /* 0x000000241e1e7223 */ /* 0x000fcc0000010800 */
[----:B------:R-:W-:Y:S01]  /*f680*/  MUFU.EX2 R164, R164 ;  /* 0x000000a400a47308 */ /* 0x000fe20000000800 */
[----:B------:R-:W-:-:S07]  /*f690*/  FFMA.FTZ R31, R31, R36, -R0 ;  /* 0x000000241f1f7223 */ /* 0x000fce0000010800 */
[----:B------:R-:W-:Y:S01]  /*f6a0*/  MUFU.EX2 R37, R37 ;  /* 0x0000002500257308 */ /* 0x000fe20000000800 */
[----:B------:R-:W-:-:S07]  /*f6b0*/  FFMA.FTZ R34, R34, R36, -R0 ;  /* 0x0000002422227223 */ /* 0x000fce0000010800 */
[----:B------:R-:W-:Y:S01]  /*f6c0*/  MUFU.EX2 R166, R166 ;  /* 0x000000a600a67308 */ /* 0x000fe20000000800 */
[----:B------:R-:W-:-:S07]  /*f6d0*/  FFMA.FTZ R45, R45, R36, -R0 ;  /* 0x000000242d2d7223 */ /* 0x000fce0000010800 */
[----:B------:R-:W-:Y:S01]  /*f6e0*/  MUFU.EX2 R39, R39 ;  /* 0x0000002700277308 */ /* 0x000fe20000000800 */
[----:B------:R-:W-:-:S07]  /*f6f0*/  FFMA.FTZ R47, R47, R36, -R0 ;  /* 0x000000242f2f7223 */ /* 0x000fce0000010800 */
[----:B------:R-:W-:Y:S01]  /*f700*/  MUFU.EX2 R168, R168 ;  /* 0x000000a800a87308 */ /* 0x000fe20000000800 */
[-CC-:B------:R-:W-:Y:S01]  /*f710*/  FFMA.FTZ R49, R49, R36.reuse, -R0.reuse ;  /* 0x0000002431317223 */ /* 0x180fe20000010800 */
[----:B------:R-:W-:-:S06]  /*f720*/  FFMA.FTZ R173, R51, R36, -R0 ;  /* 0x0000002433ad7223 */ /* 0x000fcc0000010800 */
[----:B------:R-:W-:Y:S01]  /*f730*/  MUFU.EX2 R170, R24 ;  /* 0x0000001800aa7308 */ /* 0x000fe20000000800 */
[----:B------:R-:W-:Y:S01]  /*f740*/  FFMA.FTZ R175, R20, R36, -R0 ;  /* 0x0000002414af7223 */ /* 0x000fe20000010800 */
[----:B0-----:R-:W4:Y:S06]  /*f750*/  LDL R26, [R1+0x220] ;  /* 0x00022000011a7983 */ /* 0x001f2c0000100800 */
[----:B------:R-:W0:Y:S08]  /*f760*/  MUFU.EX2 R163, R25 ;  /* 0x0000001900a37308 */ /* 0x000e300000000800 */
[----:B------:R0:W2:Y:S01]  /*f770*/  MUFU.EX2 R38, R27 ;  /* 0x0000001b00267308 */ /* 0x0000a20000000800 */
[----:B-1----:R-:W-:-:S07]  /*f780*/  FADD.FTZ R4, R43, R32 ;  /* 0x000000202b047221 */ /* 0x002fce0000010000 */
[----:B------:R-:W1:Y:S08]  /*f790*/  MUFU.EX2 R28, R28 ;  /* 0x0000001c001c7308 */ /* 0x000e700000000800 */
[----:B------:R-:W1:Y:S08]  /*f7a0*/  MUFU.EX2 R29, R29 ;  /* 0x0000001d001d7308 */ /* 0x000e700000000800 */
[----:B------:R-:W-:Y:S08]  /*f7b0*/  MUFU.EX2 R55, R48 ;  /* 0x0000003000377308 */ /* 0x000ff00000000800 */
[----:B------:R-:W-:Y:S08]  /*f7c0*/  MUFU.EX2 R42, R42 ;  /* 0x0000002a002a7308 */ /* 0x000ff00000000800 */
[----:B------:R-:W-:Y:S08]  /*f7d0*/  MUFU.EX2 R57, R46 ;  /* 0x0000002e00397308 */ /* 0x000ff00000000800 */
[----:B------:R-:W-:Y:S01]  /*f7e0*/  MUFU.EX2 R40, R40 ;  /* 0x0000002800287308 */ /* 0x000fe20000000800 */
[----:B------:R-:W-:Y:S01]  /*f7f0*/  F2FP.BF16.F32.PACK_AB R161, R32, R43 ;  /* 0x0000002b20a1723e */ /* 0x000fe200000010ff */
[----:B0-----:R-:W4:Y:S04]  /*f800*/  LDL R27, [R1+0x224] ;  /* 0x00022400011b7983 */ /* 0x001f280000100800 */
[----:B------:R-:W4:Y:S02]  /*f810*/  LDL R51, [R1+0x284] ;  /* 0x0002840001337983 */ /* 0x000f240000100800 */
[----:B------:R0:W-:Y:S02]  /*f820*/  MUFU.EX2 R59, R3 ;  /* 0x00000003003b7308 */ /* 0x0001e40000000800 */
[----:B------:R-:W4:Y:S06]  /*f830*/  LDL R52, [R1+0x288] ;  /* 0x0002880001347983 */ /* 0x000f2c0000100800 */
[----:B------:R-:W1:Y:S01]  /*f840*/  MUFU.EX2 R30, R30 ;  /* 0x0000001e001e7308 */ /* 0x000e620000000800 */
[----:B0-----:R-:W-:-:S07]  /*f850*/  FADD.FTZ R3, R160, R7 ;  /* 0x00000007a0037221 */ /* 0x001fce0000010000 */
[----:B------:R-:W0:Y:S01]  /*f860*/  MUFU.EX2 R31, R31 ;  /* 0x0000001f001f7308 */ /* 0x000e220000000800 */
[----:B--2---:R-:W-:Y:S01]  /*f870*/  FADD.FTZ R14, R162, R3 ;  /* 0x00000003a20e7221 */ /* 0x004fe20000010000 */
[----:B------:R-:W-:-:S06]  /*f880*/  FADD.FTZ R3, R163, R4 ;  /* 0x00000004a3037221 */ /* 0x000fcc0000010000 */
[----:B------:R-:W2:Y:S01]  /*f890*/  MUFU.EX2 R34, R34 ;  /* 0x0000002200227308 */ /* 0x000ea20000000800 */
[----:B------:R-:W-:Y:S01]  /*f8a0*/  FADD.FTZ R15, R35, R14 ;  /* 0x0000000e230f7221 */ /* 0x000fe20000010000 */
[----:B------:R-:W-:-:S06]  /*f8b0*/  FADD.FTZ R3, R38, R3 ;  /* 0x0000000326037221 */ /* 0x000fcc0000010000 */
[----:B------:R-:W2:Y:S01]  /*f8c0*/  MUFU.EX2 R45, R45 ;  /* 0x0000002d002d7308 */ /* 0x000ea20000000800 */
[----:B------:R-:W-:Y:S01]  /*f8d0*/  FADD.FTZ R4, R164, R15 ;  /* 0x0000000fa4047221 */ /* 0x000fe20000010000 */
[----:B-1----:R-:W-:-:S06]  /*f8e0*/  FADD.FTZ R14, R28, R3 ;  /* 0x000000031c0e7221 */ /* 0x002fcc0000010000 */
[----:B------:R-:W1:Y:S01]  /*f8f0*/  MUFU.EX2 R47, R47 ;  /* 0x0000002f002f7308 */ /* 0x000e620000000800 */
[----:B------:R-:W-:Y:S01]  /*f900*/  FADD.FTZ R3, R37, R4 ;  /* 0x0000000425037221 */ /* 0x000fe20000010000 */
[----:B------:R-:W-:-:S06]  /*f910*/  FADD.FTZ R15, R29, R14 ;  /* 0x0000000e1d0f7221 */ /* 0x000fcc0000010000 */
[----:B------:R-:W1:Y:S01]  /*f920*/  MUFU.EX2 R44, R49 ;  /* 0x00000031002c7308 */ /* 0x000e620000000800 */
[----:B------:R-:W-:Y:S01]  /*f930*/  FADD.FTZ R14, R166, R3 ;  /* 0x00000003a60e7221 */ /* 0x000fe20000010000 */
[----:B------:R-:W-:Y:S01]  /*f940*/  FADD.FTZ R24, R30, R15 ;  /* 0x0000000f1e187221 */ /* 0x000fe20000010000 */
[----:B------:R-:W-:-:S05]  /*f950*/  FFMA.FTZ R4, R41, R36, -R0 ;  /* 0x0000002429047223 */ /* 0x000fca0000010800 */
[----:B------:R-:W1:Y:S01]  /*f960*/  MUFU.EX2 R173, R173 ;  /* 0x000000ad00ad7308 */ /* 0x000e620000000800 */
[----:B------:R-:W-:Y:S01]  /*f970*/  FADD.FTZ R3, R39, R14 ;  /* 0x0000000e27037221 */ /* 0x000fe20000010000 */
[----:B0-----:R-:W-:-:S06]  /*f980*/  FADD.FTZ R15, R31, R24 ;  /* 0x000000181f0f7221 */ /* 0x001fcc0000010000 */
[----:B------:R-:W-:Y:S01]  /*f990*/  MUFU.EX2 R175, R175 ;  /* 0x000000af00af7308 */ /* 0x000fe20000000800 */
[----:B------:R-:W-:Y:S01]  /*f9a0*/  FADD.FTZ R14, R168, R3 ;  /* 0x00000003a80e7221 */ /* 0x000fe20000010000 */
[----:B--2---:R-:W-:Y:S01]  /*f9b0*/  FADD.FTZ R20, R34, R15 ;  /* 0x0000000f22147221 */ /* 0x004fe20000010000 */
[----:B------:R-:W-:Y:S01]  /*f9c0*/  FFMA.FTZ R3, R33, R36, -R0 ;  /* 0x0000002421037223 */ /* 0x000fe20000010800 */
[----:B------:R-:W-:Y:S01]  /*f9d0*/  F2FP.BF16.F32.PACK_AB R162, R35, R162 ;  /* 0x000000a223a2723e */ /* 0x000fe200000010ff */
[----:B------:R-:W-:Y:S01]  /*f9e0*/  FADD.FTZ R15, R53, R14 ;  /* 0x0000000e350f7221 */ /* 0x000fe20000010000 */
[----:B------:R-:W-:Y:S01]  /*f9f0*/  FADD.FTZ R20, R45, R20 ;  /* 0x000000142d147221 */ /* 0x000fe20000010000 */
[----:B------:R-:W-:Y:S01]  /*fa00*/  F2FP.BF16.F32.PACK_AB R164, R37, R164 ;  /* 0x000000a425a4723e */ /* 0x000fe200000010ff */
[----:B------:R-:W0:Y:S01]  /*fa10*/  MUFU.EX2 R4, R4 ;  /* 0x0000000400047308 */ /* 0x000e220000000800 */
[----:B------:R-:W-:Y:S01]  /*fa20*/  FADD.FTZ R0, R170, R15 ;  /* 0x0000000faa007221 */ /* 0x000fe20000010000 */
[----:B-1----:R-:W-:Y:S01]  /*fa30*/  FADD.FTZ R15, R47, R20 ;  /* 0x000000142f0f7221 */ /* 0x002fe20000010000 */
[----:B------:R-:W-:Y:S01]  /*fa40*/  F2FP.BF16.F32.PACK_AB R166, R39, R166 ;  /* 0x000000a627a6723e */ /* 0x000fe200000010ff */
[----:B------:R-:W2:Y:S01]  /*fa50*/  LDL R32, [R1+0x238] ;  /* 0x0002380001207983 */ /* 0x000ea20000100800 */
[----:B------:R-:W-:Y:S01]  /*fa60*/  FADD.FTZ R21, R55, R0 ;  /* 0x0000000037157221 */ /* 0x000fe20000010000 */
[----:B------:R-:W-:-:S02]  /*fa70*/  FADD.FTZ R0, R44, R15 ;  /* 0x0000000f2c007221 */ /* 0x000fc40000010000 */
[----:B------:R-:W1:Y:S01]  /*fa80*/  MUFU.EX2 R3, R3 ;  /* 0x0000000300037308 */ /* 0x000e620000000800 */
[----:B------:R-:W-:Y:S01]  /*fa90*/  FADD.FTZ R14, R42, R21 ;  /* 0x000000152a0e7221 */ /* 0x000fe20000010000 */
[----:B------:R-:W-:Y:S01]  /*faa0*/  FADD.FTZ R15, R173, R0 ;  /* 0x00000000ad0f7221 */ /* 0x000fe20000010000 */
[----:B------:R-:W-:Y:S01]  /*fab0*/  F2FP.BF16.F32.PACK_AB R168, R53, R168 ;  /* 0x000000a835a8723e */ /* 0x000fe200000010ff */
[----:B------:R-:W2:Y:S01]  /*fac0*/  LDL R33, [R1+0x23c] ;  /* 0x00023c0001217983 */ /* 0x000ea20000100800 */
[----:B------:R-:W-:Y:S01]  /*fad0*/  FADD.FTZ R21, R57, R14 ;  /* 0x0000000e39157221 */ /* 0x000fe20000010000 */
[----:B------:R-:W-:Y:S02]  /*fae0*/  F2FP.BF16.F32.PACK_AB R170, R55, R170 ;  /* 0x000000aa37aa723e */ /* 0x000fe400000010ff */
[----:B------:R-:W-:Y:S01]  /*faf0*/  F2FP.BF16.F32.PACK_AB R172, R57, R42 ;  /* 0x0000002a39ac723e */ /* 0x000fe200000010ff */
[----:B0-----:R-:W-:Y:S01]  /*fb00*/  FADD.FTZ R0, R4, R15 ;  /* 0x0000000f04007221 */ /* 0x001fe20000010000 */
[----:B------:R-:W-:Y:S01]  /*fb10*/  FADD.FTZ R24, R40, R21 ;  /* 0x0000001528187221 */ /* 0x000fe20000010000 */
[----:B------:R-:W-:Y:S01]  /*fb20*/  F2FP.BF16.F32.PACK_AB R174, R59, R40 ;  /* 0x000000283bae723e */ /* 0x000fe200000010ff */
[----:B------:R-:W2:Y:S01]  /*fb30*/  LDL R35, [R1+0x244] ;  /* 0x0002440001237983 */ /* 0x000ea20000100800 */
[----:B------:R-:W-:Y:S01]  /*fb40*/  FADD.FTZ R0, R175, R0 ;  /* 0x00000000af007221 */ /* 0x000fe20000010000 */
[----:B------:R-:W-:Y:S01]  /*fb50*/  FADD.FTZ R24, R59, R24 ;  /* 0x000000183b187221 */ /* 0x000fe20000010000 */
[----:B------:R-:W-:Y:S01]  /*fb60*/  F2FP.BF16.F32.PACK_AB R163, R38, R163 ;  /* 0x000000a326a3723e */ /* 0x000fe200000010ff */
[----:B------:R-:W2:Y:S01]  /*fb70*/  LDL R36, [R1+0x248] ;  /* 0x0002480001247983 */ /* 0x000ea20000100800 */
[----:B-1----:R-:W-:Y:S01]  /*fb80*/  FADD.FTZ R25, R3, R0 ;  /* 0x0000000003197221 */ /* 0x002fe20000010000 */
[----:B------:R-:W-:-:S02]  /*fb90*/  F2FP.BF16.F32.PACK_AB R165, R29, R28 ;  /* 0x0000001c1da5723e */ /* 0x000fc400000010ff */
[----:B------:R-:W-:Y:S01]  /*fba0*/  F2FP.BF16.F32.PACK_AB R167, R31, R30 ;  /* 0x0000001e1fa7723e */ /* 0x000fe200000010ff */
[----:B------:R-:W2:Y:S04]  /*fbb0*/  LDL R28, [R1+0x228] ;  /* 0x00022800011c7983 */ /* 0x000ea80000100800 */
[----:B------:R0:W-:Y:S04]  /*fbc0*/  STL.64 [R1+0x1f0], R24 ;  /* 0x0001f01801007387 */ /* 0x0001e80000100a00 */
[----:B------:R-:W2:Y:S04]  /*fbd0*/  LD.E.64 R20, desc[UR36][R12.64+0x8] ;  /* 0x000008240c147980 */ /* 0x000ea8000c101b00 */
[----:B------:R-:W2:Y:S01]  /*fbe0*/  LD.E.64 R14, desc[UR36][R12.64] ;  /* 0x000000240c0e7980 */ /* 0x000ea2000c101b00 */
[----:B------:R-:W-:-:S02]  /*fbf0*/  F2FP.BF16.F32.PACK_AB R169, R45, R34 ;  /* 0x000000222da9723e */ /* 0x000fc400000010ff */
[----:B------:R-:W-:Y:S01]  /*fc00*/  F2FP.BF16.F32.PACK_AB R171, R44, R47 ;  /* 0x0000002f2cab723e */ /* 0x000fe200000010ff */
[----:B0-----:R-:W2:Y:S04]  /*fc10*/  LDL R24, [R1+0x218] ;  /* 0x0002180001187983 */ /* 0x001ea80000100800 */
[----:B------:R-:W2:Y:S04]  /*fc20*/  LDL R25, [R1+0x21c] ;  /* 0x00021c0001197983 */ /* 0x000ea80000100800 */
        /* <DEDUP_REMOVED lines=22> */
[----:B------:R-:W-:-:S02]  /*fd90*/  F2FP.BF16.F32.PACK_AB R160, R7, R160 ;  /* 0x000000a007a0723e */ /* 0x000fc400000010ff */
[----:B------:R-:W-:Y:S01]  /*fda0*/  F2FP.BF16.F32.PACK_AB R173, R4, R173 ;  /* 0x000000ad04ad723e */ /* 0x000fe200000010ff */
[----:B------:R-:W2:Y:S01]  /*fdb0*/  LDL R7, [R1+0x408] ;  /* 0x0004080001077983 */ /* 0x000ea20000100800 */
[----:B------:R-:W-:-:S03]  /*fdc0*/  F2FP.BF16.F32.PACK_AB R175, R3, R175 ;  /* 0x000000af03af723e */ /* 0x000fc600000010ff */
[----:B------:R-:W2:Y:S04]  /*fdd0*/  LDL R3, [R1+0x400] ;  /* 0x0004000001037983 */ /* 0x000ea80000100800 */
[----:B------:R-:W2:Y:S04]  /*fde0*/  LDL R4, [R1+0x404] ;  /* 0x0004040001047983 */ /* 0x000ea80000100800 */
        /* <DEDUP_REMOVED lines=10> */
[----:B--2---:R-:W-:-:S03]  /*fe90*/  MOV R0, R20 ;  /* 0x0000001400007202 */ /* 0x004fc60000000f00 */
[----:B------:R-:W2:Y:S02]  /*fea0*/  LDL R20, [R1+0x210] ;  /* 0x0002100001147983 */ /* 0x000ea40000100800 */
[--C-:B------:R-:W-:Y:S02]  /*feb0*/  IMAD R15, R15, 0x2, R0.reuse ;  /* 0x000000020f0f7824 */ /* 0x100fe400078e0200 */
[----:B------:R-:W3:Y:S04]  /*fec0*/  LDL R21, [R1+0x214] ;  /* 0x0002140001157983 */ /* 0x000ee80000100800 */
[----:B------:R0:W-:Y:S02]  /*fed0*/  STSM.16.M88.4 [R0], R160 ;  /* 0x000000a000007844 */ /* 0x0001e40000000200 */
[----:B0-----:R-:W-:-:S02]  /*fee0*/  IMAD R0, R14, 0x2, R0 ;  /* 0x000000020e007824 */ /* 0x001fc400078e0200 */
[----:B------:R-:W-:-:S03]  /*fef0*/  IMAD R14, R14, 0x2, R15 ;  /* 0x000000020e0e7824 */ /* 0x000fc600078e020f */
[----:B------:R0:W-:Y:S04]  /*ff00*/  STSM.16.M88.4 [R0], R164 ;  /* 0x000000a400007844 */ /* 0x0001e80000000200 */
[----:B------:R-:W-:Y:S04]  /*ff10*/  STSM.16.M88.4 [R15], R168 ;  /* 0x000000a80f007844 */ /* 0x000fe80000000200 */
[----:B------:R1:W-:Y:S04]  /*ff20*/  STSM.16.M88.4 [R14], R172 ;  /* 0x000000ac0e007844 */ /* 0x0003e80000000200 */
[----:B0-----:R-:W4:Y:S04]  /*ff30*/  LDL R0, [R1+0x3fc] ;  /* 0x0003fc0001007983 */ /* 0x001f280000100800 */
[----:B-1----:R-:W4:Y:S01]  /*ff40*/  LDL R14, [R1+0x40c] ;  /* 0x00040c00010e7983 */ /* 0x002f220000100800 */
[----:B------:R-:W-:Y:S01]  /*ff50*/  IMAD R12, R145, 0x1000, R12 ;  /* 0x00001000910c7824 */ /* 0x000fe200078e020c */
[----:B------:R-:W-:-:S04]  /*ff60*/  R2UR UR7, R13 ;  /* 0x000000000d0772ca */ /* 0x000fc800000e0000 */
        /* <DEDUP_REMOVED lines=111> */
[----:B------:R0:W-:Y:S02]  /*10660*/  STL [R1+0x3f8], R144 ;  /* 0x0003f89001007387 */ /* 0x0001e40000100800 */
[----:B0-----:R-:W-:-:S06]  /*10670*/  WARPGROUP.ARRIVE ;  /* 0x00000000000079c5 */ /* 0x001fcc0000000000 */
[----:B------:R-:W-:Y:S01]  /*10680*/  HGMMA.64x256x16.F32.BF16 R24, R160, gdesc[UR4].tnspB, RZ, !UPT, gsb0 ;  /* 0x43e00004a0187df0 */ /* 0x000fe2000c0018ff */
[----:B--2---:R0:W-:Y:S04]  /*10690*/  STL [R1+0x210], R20 ;  /* 0x0002101401007387 */ /* 0x0041e80000100800 */
[----:B---3--:R1:W-:Y:S01]  /*106a0*/  STL [R1+0x214], R21 ;  /* 0x0002141501007387 */ /* 0x0083e20000100800 */
[----:B0-----:R-:W-:Y:S02]  /*106b0*/  VIADD R20, R12, 0x80 ;  /* 0x000000800c147836 */ /* 0x001fe40000000000 */
[----:B-1----:R-:W-:-:S03]  /*106c0*/  IMAD.MOV.U32 R21, RZ, RZ, R13 ;  /* 0x000000ffff157224 */ /* 0x002fc600078e000d */
[----:B------:R-:W-:Y:S02]  /*106d0*/  R2UR UR10, R20 ;  /* 0x00000000140a72ca */ /* 0x000fe400000e0000 */
[----:B------:R-:W-:Y:S01]  /*106e0*/  R2UR UR11, R21 ;  /* 0x00000000150b72ca */ /* 0x000fe200000e0000 */
[----:B----4-:R-:W-:Y:S04]  /*106f0*/  STL [R1+0x3fc], R0 ;  /* 0x0003fc0001007387 */ /* 0x010fe80000100800 */
[----:B------:R-:W-:Y:S04]  /*10700*/  STL [R1+0x400], R3 ;  /* 0x0004000301007387 */ /* 0x000fe80000100800 */
[----:B------:R-:W-:Y:S04]  /*10710*/  STL [R1+0x404], R4 ;  /* 0x0004040401007387 */ /* 0x000fe80000100800 */
[----:B------:R-:W-:Y:S04]  /*10720*/  STL [R1+0x408], R7 ;  /* 0x0004080701007387 */ /* 0x000fe80000100800 */
[----:B------:R0:W-:Y:S01]  /*10730*/  STL [R1+0x40c], R14 ;  /* 0x00040c0e01007387 */ /* 0x0001e20000100800 */
[----:B------:R-:W-:-:S02]  /*10740*/  IMAD.MOV.U32 R15, RZ, RZ, R13 ;  /* 0x000000ffff0f7224 */ /* 0x000fc400078e000d */
[----:B0-----:R-:W-:-:S03]  /*10750*/  VIADD R14, R12, 0x100 ;  /* 0x000001000c0e7836 */ /* 0x001fc60000000000 */
        /* <DEDUP_REMOVED lines=142> */
[----:B------:R-:W-:Y:S04]  /*11040*/  STL.128 [R1+0x400], R148 ;  /* 0x0004009401007387 */ /* 0x000fe80000100c00 */
        /* <DEDUP_REMOVED lines=10> */
[----:B0-----:R-:W4:Y:S04]  /*110f0*/  LDL R24, [R1+0x238] ;  /* 0x0002380001187983 */ /* 0x001f280000100800 */
[----:B------:R-:W4:Y:S04]  /*11100*/  LDL R25, [R1+0x23c] ;  /* 0x00023c0001197983 */ /* 0x000f280000100800 */
[----:B------:R-:W4:Y:S04]  /*11110*/  LDL R26, [R1+0x240] ;  /* 0x00024000011a7983 */ /* 0x000f280000100800 */
[----:B------:R-:W4:Y:S04]  /*11120*/  LDL R27, [R1+0x244] ;  /* 0x00024400011b7983 */ /* 0x000f280000100800 */
[----:B-1----:R-:W4:Y:S04]  /*11130*/  LDL R28, [R1+0x248] ;  /* 0x00024800011c7983 */ /* 0x002f280000100800 */
        /* <DEDUP_REMOVED lines=137> */
[----:B--2---:R2:W-:Y:S04]  /*119d0*/  STL [R1+0x258], R32 ;  /* 0x0002582001007387 */ /* 0x0045e80000100800 */
[----:B------:R2:W-:Y:S04]  /*119e0*/  STL [R1+0x25c], R33 ;  /* 0x00025c2101007387 */ /* 0x0005e80000100800 */
[----:B------:R2:W-:Y:S04]  /*119f0*/  STL [R1+0x260], R34 ;  /* 0x0002602201007387 */ /* 0x0005e80000100800 */
[----:B------:R2:W-:Y:S04]  /*11a00*/  STL [R1+0x264], R35 ;  /* 0x0002642301007387 */ /* 0x0005e80000100800 */
[----:B---3--:R2:W-:Y:S04]  /*11a10*/  STL [R1+0x268], R36 ;  /* 0x0002682401007387 */ /* 0x0085e80000100800 */
[----:B------:R2:W-:Y:S04]  /*11a20*/  STL [R1+0x26c], R37 ;  /* 0x00026c2501007387 */ /* 0x0005e80000100800 */
        /* <DEDUP_REMOVED lines=113> */
.L_x_3125:
[----:B------:R-:W-:Y:S05]  /*12140*/  BSYNC B0 ;  /* 0x0000000000007941 */ /* 0x000fea0003800000 */
.L_x_3124:
        /* <DEDUP_REMOVED lines=11> */
[----:B------:R-:W-:Y:S01]  /*12200*/  UIADD3 UR46, UR46, -0x2, URZ ;  /* 0xfffffffe2e2e7890 */ /* 0x000fe2000fffe03f */
[----:B--2---:R-:W-:-:S09]  /*12210*/  IMAD.SHL.U32 R4, R0, 0x40, RZ ;  /* 0x0000004000047824 */ /* 0x004fd200078e00ff */
[----:B------:R-:W-:Y:S01]  /*12220*/  @P0 IMAD.HI.U32 R5, R4, R5, RZ ;  /* 0x0000000504050227 */ /* 0x000fe200078e00ff */
[----:B------:R-:W-:-:S03]  /*12230*/  PLOP3.LUT P0, PT, PT, PT, UP0, 0x40, 0x0 ;  /* 0x000000000000781c */ /* 0x000fc60003f0e808 */
[----:B------:R-:W-:Y:S01]  /*12240*/  IMAD.MOV.U32 R0, RZ, RZ, R4 ;  /* 0x000000ffff007224 */ /* 0x000fe200078e0004 */
[----:B------:R-:W-:-:S05]  /*12250*/  @P1 SHF.R.U32.HI R0, RZ, R6, R5 ;  /* 0x00000006ff001219 */ /* 0x000fca0000011605 */
[----:B------:R-:W-:Y:S02]  /*12260*/  VIADD R3, R0, UR45 ;  /* 0x0000002d00037c36 */ /* 0x000fe40008000000 */
[----:B------:R-:W-:Y:S02]  /*12270*/  IMAD.U32 R0, RZ, RZ, UR46 ;  /* 0x0000002eff007e24 */ /* 0x000fe4000f8e00ff */
        /* <DEDUP_REMOVED lines=12> */
.L_x_3128:
[----:B------:R-:W-:-:S13]  /*12340*/  ISETP.NE.AND P0, PT, R9, 0x1, PT ;  /* 0x000000010900780c */ /* 0x000fda0003f05270 */
[----:B------:R-:W-:-:S05]  /*12350*/  @P0 IMAD.HI.U32 R10, R5, R10, RZ ;  /* 0x0000000a050a0227 */ /* 0x000fca00078e00ff */
[----:B------:R-:W-:-:S07]  /*12360*/  @P0 SHF.R.U32.HI R5, RZ, R11, R10 ;  /* 0x0000000bff050219 */ /* 0x000fce000001160a */
.L_x_3129:
[----:B------:R-:W-:Y:S05]  /*12370*/  BSYNC B0 ;  /* 0x0000000000007941 */ /* 0x000fea0003800000 */
.L_x_3127:
[----:B------:R-:W-:-:S05]  /*12380*/  IMAD R5, R5, R9, R9 ;  /* 0x0000000905057224 */ /* 0x000fca00078e0209 */
[----:B------:R-:W-:-:S07]  /*12390*/  VIMNMX R8, R8, R5, PT ;  /* 0x0000000508087248 */ /* 0x000fce0003fe0100 */
.L_x_3126:
[----:B------:R-:W-:Y:S01]  /*123a0*/  SHF.R.S32.HI R3, RZ, 0x1f, R8 ;  /* 0x0000001fff037819 */ /* 0x000fe20000011408 */
[----:B------:R-:W-:Y:S03]  /*123b0*/  BSSY B1, `(.L_x_3130) ;  /* 0x0000014000017945 */ /* 0x000fe60003800000 */
[----:B------:R-:W-:-:S04]  /*123c0*/  LEA.HI R3, R3, R8, RZ, 0x6 ;  /* 0x0000000803037211 */ /* 0x000fc800078f30ff */
[----:B------:R-:W-:-:S04]  /*123d0*/  SHF.R.S32.HI R3, RZ, 0x6, R3 ;  /* 0x00000006ff037819 */ /* 0x000fc80000011403 */
[----:B------:R-:W-:-:S04]  /*123e0*/  VIMNMX R3, R3, UR42, !PT ;  /* 0x0000002a03037c48 */ /* 0x000fc8000ffe0100 */
[----:B------:R-:W-:-:S13]  /*123f0*/  ISETP.GE.AND P0, PT, R0, R3, PT ;  /* 0x000000030000720c */ /* 0x000fda0003f06270 */
[----:B------:R-:W-:Y:S05]  /*12400*/  @!P0 BRA `(.L_x_3131) ;  /* 0x0000000000388947 */ /* 0x000fea0003800000 */
[----:B------:R-:W-:Y:S01]  /*12410*/  BSSY B0, `(.L_x_3132) ;  /* 0x000000b000007945 */ /* 0x000fe20003800000 */
.L_x_3133:
[C---:B------:R-:W-:Y:S01]  /*12420*/  IADD3 R6, P0, R2.reuse, 0x50, RZ ;  /* 0x0000005002067810 */ /* 0x040fe20007f1e0ff */
[C---:B------:R-:W-:Y:S01]  /*12430*/  VIADD R12, R2.reuse, 0x128 ;  /* 0x00000128020c7836 */ /* 0x040fe20000000000 */
[----:B------:R-:W-:Y:S02]  /*12440*/  IADD3 R28, P1, R2, 0xcc, RZ ;  /* 0x000000cc021c7810 */ /* 0x000fe40007f3e0ff */
[----:B------:R-:W-:Y:S01]  /*12450*/  MOV R13, 0x12490 ;  /* 0x00012490000d7802 */ /* 0x000fe20000000f00 */
[--C-:B------:R-:W-:Y:S02]  /*12460*/  IMAD.X R7, RZ, RZ, R18.reuse, P0 ;  /* 0x000000ffff077224 */ /* 0x100fe400000e0612 */
[----:B------:R-:W-:-:S08]  /*12470*/  IMAD.X R29, RZ, RZ, R18, P1 ;  /* 0x000000ffff1d7224 */ /* 0x000fd000008e0612 */
[----:B------:R-:W-:Y:S05]  /*12480*/  CALL.REL.NOINC `($_ZN7cutlass13device_kernelIN5flash11enable_sm90INS1_16FlashAttnFwdSm90INS1_25CollectiveMainloopFwdSm90ILi2EN4cute5tupleIJNS5_1CILi1EEES8_S8_EEENS6_IJNS7_ILi64EEESA_SA_EEELi512ENS_10bfloat16_tEfNS_4arch4Sm90ELb0ELb1ELb1ELb1ELb1ELb0ELb1ELb0ELb0ELb1ELb1ELb0EEENS1_21CollectiveEpilogueFwdINS6_IJSA_NS7_ILi512EEESA_EEES9_SC_SE_Li256ELb1ELb1ELb1ELb0EEENS1_36VarlenDynamicPersistentTileSchedulerILi64ELi64ELi256ELi128ELb1ELb1ELb1ELb1ELb0ELb1EEEEEEEEEvNT_6ParamsE$_ZZN5flash25CollectiveMainloopFwdSm90ILi2EN4cute5tupleIJNS1_1CILi1EEES4_S4_EEENS2_IJNS3_ILi64EEES6_S6_EEELi512EN7cutlass10bfloat16_tEfNS8_4arch4Sm90ELb0ELb1ELb1ELb1ELb1ELb0ELb1ELb0ELb0ELb1ELb1ELb0EE3mmaINS_16FlashAttnFwdSm90ISC_NS_21CollectiveEpilogueFwdINS2_IJS6_NS3_ILi512EEES6_EEES5_S9_SB_Li256ELb1ELb1ELb1ELb0EEENS_36VarlenDynamicPersistentTileSchedulerILi64ELi64ELi256ELi128ELb1ELb1ELb1ELb1ELb0ELb1EEEE13SharedStorageENS1_6TensorINS1_11ArrayEngineIfLm128EEENS1_6LayoutINS2_IJNS2_IJNS3_ILi2EEESR_NS3_ILi32EEEEEES4_S4_EEENS2_IJNS2_IJS4_SR_NS3_ILi4EEEEEENS3_ILi0EEESX_EEEEEEENS_7SoftmaxILi2ELi0EEEEEbRKNSC_6ParamsENS8_13PipelineAsyncILi2EEES17_RNS8_13PipelineStateILj2EEERT0_RT1_iRiRKNS_16SeqlenInfoQKNewKILb1ELb0EEENS2_IJiiiiEEERT_ENKUliT_T0_T1_E_clIZSD_ISM_S10_S12_EbS15_S17_S17_S1A_S1C_S1E_iS1F_S1J_S1K_S1M_EUlRS1N_iE1_NS3_ILb0EEENS3_ILb1EEEEEDaiS1N_S1O_S1P_) ;  /* 0x0000020400ec7944 */ /* 0x000fea0003c00000 */
[C---:B------:R-:W-:Y:S01]  /*12490*/  ISETP.GT.AND P0, PT, R0.reuse, R3, PT ;  /* 0x000000030000720c */ /* 0x040fe20003f04270 */
[----:B------:R-:W-:-:S12]  /*124a0*/  VIADD R0, R0, 0xffffffff ;  /* 0xffffffff00007836 */ /* 0x000fd80000000000 */
[----:B------:R-:W-:Y:S05]  /*124b0*/  @P0 BRA `(.L_x_3133) ;  /* 0xfffffffc00d80947 */ /* 0x000fea000383ffff */
[----:B------:R-:W-:Y:S05]  /*124c0*/  BSYNC B0 ;  /* 0x0000000000007941 */ /* 0x000fea0003800000 */
.L_x_3132:
[----:B------:R-:W2:Y:S02]  /*124d0*/  LDL R4, [R1+0x50] ;  /* 0x0000500001047983 */ /* 0x000ea40000100800 */
[----:B--2---:R-:W-:-:S07]  /*124e0*/  IMAD.SHL.U32 R4, R4, 0x40, RZ ;  /* 0x0000004004047824 */ /* 0x004fce00078e00ff */
.L_x_3131:
[----:B------:R-:W-:Y:S05]  /*124f0*/  BSYNC B1 ;  /* 0x0000000000017941 */ /* 0x000fea0003800000 */
.L_x_3130:
        /* <DEDUP_REMOVED lines=26> */
.L_x_3136:
[----:B------:R-:W-:Y:S02]  /*126a0*/  ULDC UR4, c[0x0][0xadc] ;  /* 0x0002b70000047ab9 */ /* 0x000fe40000000800 */
[----:B------:R-:W-:-:S05]  /*126b0*/  IMAD.U32 R7, RZ, RZ, UR4 ;  /* 0x00000004ff077e24 */ /* 0x000fca000f8e00ff */
[----:B------:R-:W-:-:S13]  /*126c0*/  ISETP.NE.AND P0, PT, R7, 0x1, PT ;  /* 0x000000010700780c */ /* 0x000fda0003f05270 */
[----:B------:R-:W0:Y:S02]  /*126d0*/  @P0 LDC.64 R8, c[0x0][0xae0] ;  /* 0x0002b800ff080b82 */ /* 0x000e240000000a00 */
[----:B0-----:R-:W-:-:S05]  /*126e0*/  @P0 IMAD.HI.U32 R6, R4, R8, RZ ;  /* 0x0000000804060227 */ /* 0x001fca00078e00ff */
[----:B------:R-:W-:-:S07]  /*126f0*/  @P0 SHF.R.U32.HI R4, RZ, R9, R6 ;  /* 0x00000009ff040219 */ /* 0x000fce0000011606 */
.L_x_3137:
[----:B------:R-:W-:Y:S05]  /*12700*/  BSYNC B0 ;  /* 0x0000000000007941 */ /* 0x000fea0003800000 */
.L_x_3135:
[----:B------:R-:W-:-:S05]  /*12710*/  IMAD R4, R4, R7, RZ ;  /* 0x0000000704047224 */ /* 0x000fca00078e02ff */
[----:B------:R-:W-:-:S07]  /*12720*/  VIMNMX R3, R3, R4, !PT ;  /* 0x0000000403037248 */ /* 0x000fce0007fe0100 */
.L_x_3134:
[----:B------:R-:W-:-:S05]  /*12730*/  VIADD R3, R3, 0x3f ;  /* 0x0000003f03037836 */ /* 0x000fca0000000000 */
[----:B------:R-:W-:-:S04]  /*12740*/  SHF.R.S32.HI R4, RZ, 0x1f, R3 ;  /* 0x0000001fff047819 */ /* 0x000fc80000011403 */
[----:B------:R-:W-:-:S04]  /*12750*/  LEA.HI R4, R4, R3, RZ, 0x6 ;  /* 0x0000000304047211 */ /* 0x000fc800078f30ff */
[----:B------:R-:W-:-:S04]  /*12760*/  SHF.R.S32.HI R4, RZ, 0x6, R4 ;  /* 0x00000006ff047819 */ /* 0x000fc80000011404 */
[----:B------:R-:W-:-:S04]  /*12770*/  VIMNMX R20, R4, UR42, !PT ;  /* 0x0000002a04147c48 */ /* 0x000fc8000ffe0100 */
[----:B------:R-:W-:-:S13]  /*12780*/  ISETP.GE.AND P0, PT, R0, R20, PT ;  /* 0x000000140000720c */ /* 0x000fda0003f06270 */
[----:B------:R-:W-:Y:S05]  /*12790*/  @!P0 BRA `(.L_x_3138) ;  /* 0x0000007000448947 */ /* 0x000fea0003800000 */
.L_x_3161:
        /* <DEDUP_REMOVED lines=20> */
.L_x_3140:
[----:B------:R-:W-:Y:S05]  /*128e0*/  BSYNC B0 ;  /* 0x0000000000007941 */ /* 0x000fea0003800000 */
.L_x_3139:
[----:B0-----:R-:W2:Y:S02]  /*128f0*/  LDL.64 R4, [R1+0x18] ;  /* 0x0000180001047983 */ /* 0x001ea40000100a00 */
[----:B--2---:R-:W-:Y:S02]  /*12900*/  MOV R3, R4 ;  /* 0x0000000400037202 */ /* 0x004fe40000000f00 */
[----:B-----5:R-:W-:-:S03]  /*12910*/  SHF.L.U32 R5, R8, 0x1f, RZ ;  /* 0x0000001f08057819 */ /* 0x020fc600000006ff */
[----:B------:R-:W-:-:S04]  /*12920*/  IMAD R6, R6, 0x8, R3 ;  /* 0x0000000806067824 */ /* 0x000fc800078e0203 */
[----:B------:R0:W1:Y:S01]  /*12930*/  SYNCS.PHASECHK.TRANS64.TRYWAIT P0, [R6+URZ], R5 ;  /* 0x00000005060075a7 */ /* 0x000062000800017f */
[----:B------:R0:W5:Y:S01]  /*12940*/  LDL.64 R8, [R1+0x1c8] ;  /* 0x0001c80001087983 */ /* 0x0001620000100a00 */
[----:B------:R-:W-:Y:S04]  /*12950*/  BSSY B0, `(.L_x_3141) ;  /* 0x0000003000007945 */ /* 0x000fe80003800000 */
[----:B------:R-:W-:Y:S05]  /*12960*/  @!P1 BRA `(.L_x_3142) ;  /* 0x0000000000049947 */ /* 0x000fea0003800000 */
[----:B------:R-:W-:Y:S01]  /*12970*/  BPT.TRAP 0x1 ;  /* 0x000000040000795c */ /* 0x000fe20000300000 */
.L_x_3142:
[----:B------:R-:W-:Y:S05]  /*12980*/  BSYNC B0 ;  /* 0x0000000000007941 */ /* 0x000fea0003800000 */
.L_x_3141:
[----:B------:R-:W-:Y:S04]  /*12990*/  BSSY B0, `(.L_x_3143) ;  /* 0x0000006000007945 */ /* 0x000fe80003800000 */
[----:B-1----:R-:W-:Y:S05]  /*129a0*/  @P0 BRA `(.L_x_3144) ;  /* 0x0000000000100947 */ /* 0x002fea0003800000 */
[----:B-----5:R-:W-:Y:S01]  /*129b0*/  IMAD R8, R8, 0x8, R3 ;  /* 0x0000000808087824 */ /* 0x020fe200078e0203 */
[----:B------:R-:W-:-:S04]  /*129c0*/  SHF.L.U32 R9, R9, 0x1f, RZ ;  /* 0x0000001f09097819 */ /* 0x000fc800000006ff */
[----:B------:R-:W1:Y:S02]  /*129d0*/  SYNCS.PHASECHK.TRANS64.TRYWAIT P0, [R8+URZ], R9 ;  /* 0x00000009080075a7 */ /* 0x000e64000800017f */
[----:B-1----:R-:W-:Y:S05]  /*129e0*/  @!P0 BRA `(.L_x_3145) ;  /* 0x000001c8000c8947 */ /* 0x002fea0003800000 */
.L_x_3144:
[----:B------:R-:W-:Y:S05]  /*129f0*/  BSYNC B0 ;  /* 0x0000000000007941 */ /* 0x000fea0003800000 */
.L_x_3143:
[----:B------:R-:W2:Y:S04]  /*12a00*/  LDL R3, [R1+0x1c8] ;  /* 0x0001c80001037983 */ /* 0x000ea80000100800 */
[----:B0-----:R-:W2:Y:S01]  /*12a10*/  LDL.64 R6, [R1+0x80] ;  /* 0x0000800001067983 */ /* 0x001ea20000100a00 */
[----:B------:R-:W-:Y:S05]  /*12a20*/  WARPSYNC.ALL ;  /* 0x0000000000007948 */ /* 0x000fea0003800000 */
[----:B------:R-:W3:Y:S04]  /*12a30*/  LDL.64 R4, [R1+0x78] ;  /* 0x0000780001047983 */ /* 0x000ee80000100a00 */
[----:B-1---5:R-:W4:Y:S04]  /*12a40*/  LDL.64 R8, [R1+0x78] ;  /* 0x0000780001087983 */ /* 0x022f280000100a00 */
        /* <DEDUP_REMOVED lines=52> */
.L_x_3147:
[----:B------:R-:W-:Y:S05]  /*12d90*/  BSYNC B0 ;  /* 0x0000000000007941 */ /* 0x000fea0003800000 */
.L_x_3146:
        /* <DEDUP_REMOVED lines=8> */
.L_x_3149:
[----:B------:R-:W-:Y:S05]  /*12e20*/  BSYNC B0 ;  /* 0x0000000000007941 */ /* 0x000fea0003800000 */
.L_x_3148:
[----:B------:R-:W-:Y:S04]  /*12e30*/  BSSY B0, `(.L_x_3150) ;  /* 0x0000004000007945 */ /* 0x000fe80003800000 */
[----:B-1----:R-:W-:Y:S05]  /*12e40*/  @P0 BRA `(.L_x_3151) ;  /* 0x0000000000080947 */ /* 0x002fea0003800000 */
[----:B------:R-:W1:Y:S02]  /*12e50*/  SYNCS.PHASECHK.TRANS64.TRYWAIT P0, [R4+URZ], R5 ;  /* 0x00000005040075a7 */ /* 0x000e64000800017f */
[----:B-1----:R-:W-:Y:S05]  /*12e60*/  @!P0 BRA `(.L_x_3152) ;  /* 0x000001c400008947 */ /* 0x002fea0003800000 */
.L_x_3151:
[----:B------:R-:W-:Y:S05]  /*12e70*/  BSYNC B0 ;  /* 0x0000000000007941 */ /* 0x000fea0003800000 */
.L_x_3150:
        /* <DEDUP_REMOVED lines=9> */
[----:B--2---:R-:W-:Y:S01]  /*12f10*/  ISETP.NE.U32.AND P0, PT, R12, RZ, PT ;  /* 0x000000ff0c00720c */ /* 0x004fe20003f05070 */
[----:B---3--:R-:W-:Y:S01]  /*12f20*/  IMAD R4, R13, 0x1000, R4 ;  /* 0x000010000d047824 */ /* 0x008fe200078e0204 */
[----:B------:R-:W-:Y:S01]  /*12f30*/  R2UR UR7, R5 ;  /* 0x00000000050772ca */ /* 0x000fe200000e0000 */
[----:B------:R-:W2:Y:S01]  /*12f40*/  LDL.64 R12, [R1+0x90] ;  /* 0x00009000010c7983 */ /* 0x000ea20000100a00 */
[----:B----4-:R-:W-:-:S09]  /*12f50*/  R2UR UR4, R14 ;  /* 0x000000000e0472ca */ /* 0x010fd200000e0000 */
[----:B------:R-:W-:Y:S01]  /*12f60*/  VOTEU.ANY UP0, P0 ;  /* 0x00000000003f7886 */ /* 0x000fe20000000100 */
[C---:B------:R-:W-:Y:S01]  /*12f70*/  R2UR UR6, R4.reuse ;  /* 0x00000000040672ca */ /* 0x040fe200000e0000 */
[----:B------:R-:W-:Y:S01]  /*12f80*/  VIADD R56, R4, 0x2 ;  /* 0x0000000204387836 */ /* 0x000fe20000000000 */
[----:B------:R-:W-:Y:S01]  /*12f90*/  R2UR UR5, R15 ;  /* 0x000000000f0572ca */ /* 0x000fe200000e0000 */
[----:B------:R-:W-:Y:S01]  /*12fa0*/  VIADD R6, R6, 0x2 ;  /* 0x0000000206067836 */ /* 0x000fe20000000000 */
[----:B------:R-:W3:Y:S11]  /*12fb0*/  LDL.64 R14, [R1+0x90] ;  /* 0x00009000010e7983 */ /* 0x000ef60000100a00 */
[----:B------:R-:W-:Y:S01]  /*12fc0*/  HGMMA.64x64x16.F32.BF16 R24, gdesc[UR4], R24, UP0, gsb0 ;  /* 0x00e00000041879f0 */ /* 0x000fe2000b801818 */
        /* <DEDUP_REMOVED lines=40> */
[----:B---3--:R-:W-:Y:S01]  /*13250*/  VIADD R14, R14, 0x202 ;  /* 0x000002020e0e7836 */ /* 0x008fe20000000000 */
        /* <DEDUP_REMOVED lines=109> */
[----:B----4-:R-:W-:-:S05]  /*13930*/  VIADD R14, R14, 0x606 ;  /* 0x000006060e0e7836 */ /* 0x010fca0000000000 */
[----:B------:R-:W0:Y:S04]  /*13940*/  S2R R58, SR_TID.X ;  /* 0x00000000003a7919 */ /* 0x000e280000002100 */
[----:B------:R-:W-:Y:S01]  /*13950*/  HGMMA.64x64x16.F32.BF16 R24, gdesc[UR4], R24, gsb0 ;  /* 0x00e00000041879f0 */ /* 0x000fe20008001818 */
[----:B------:R-:W-:Y:S01]  /*13960*/  VIADD R12, R4, 0x606 ;  /* 0x00000606040c7836 */ /* 0x000fe20000000000 */
[----:B------:R-:W4:Y:S01]  /*13970*/  LDL.64 R10, [R1+0x90] ;  /* 0x00009000010a7983 */ /* 0x000f220000100a00 */
[----:B------:R-:W-:Y:S01]  /*13980*/  IMAD.MOV.U32 R13, RZ, RZ, R5 ;  /* 0x000000ffff0d7224 */ /* 0x000fe200078e0005 */
[----:B------:R-:W-:Y:S02]  /*13990*/  R2UR UR4, R14 ;  /* 0x000000000e0472ca */ /* 0x000fe400000e0000 */
[----:B------:R-:W-:-:S02]  /*139a0*/  R2UR UR6, R12 ;  /* 0x000000000c0672ca */ /* 0x000fc400000e0000 */
[----:B------:R-:W-:Y:S02]  /*139b0*/  R2UR UR7, R13 ;  /* 0x000000000d0772ca */ /* 0x000fe400000e0000 */
[----:B------:R-:W-:Y:S02]  /*139c0*/  R2UR UR5, R15 ;  /* 0x000000000f0572ca */ /* 0x000fe400000e0000 */
[----:B0-----:R-:W-:Y:S01]  /*139d0*/  SHF.R.U32.HI R58, RZ, 0x7, R58 ;  /* 0x00000007ff3a7819 */ /* 0x001fe2000001163a */
[----:B------:R-:W-:Y:S02]  /*139e0*/  WARPGROUP.DEPBAR.LE gsb0, 0x0 ;  /* 0x00008000000079c5 */ /* 0x000fe40000010000 */
[----:B------:R-:W-:Y:S01]  /*139f0*/  WARPGROUP.ARRIVE ;  /* 0x00000000000079c5 */ /* 0x000fe20000000000 */
[----:B------:R-:W-:Y:S01]  /*13a00*/  IMAD.MOV.U32 R13, RZ, RZ, R5 ;  /* 0x000000ffff0d7224 */ /* 0x000fe200078e0005 */
[----:B------:R-:W-:Y:S01]  /*13a10*/  R2UR UR9, R57 ;  /* 0x00000000390972ca */ /* 0x000fe200000e0000 */
[----:B------:R-:W4:Y:S05]  /*13a20*/  LDL.64 R14, [R1+0x90] ;  /* 0x00009000010e7983 */ /* 0x000f2a0000100a00 */
[----:B------:R-:W-:Y:S01]  /*13a30*/  HGMMA.64x64x16.F32.BF16 R24, gdesc[UR4], R24, gsb0 ;  /* 0x00e00000041879f0 */ /* 0x000fe20008001818 */
[----:B------:R0:W1:Y:S02]  /*13a40*/  SHFL.IDX PT, R12, R58, RZ, 0x1f ;  /* 0x00001fff3a0c7589 */ /* 0x00006400000e0000 */
[----:B0-----:R-:W-:Y:S01]  /*13a50*/  VIADD R58, R4, 0x800 ;  /* 0x00000800043a7836 */ /* 0x001fe20000000000 */
[----:B------:R-:W-:Y:S01]  /*13a60*/  R2UR UR11, R13 ;  /* 0x000000000d0b72ca */ /* 0x000fe200000e0000 */
[----:B------:R-:W-:Y:S01]  /*13a70*/  UMOV UR4, 0x1 ;  /* 0x0000000100047882 */ /* 0x000fe20000000000 */
[----:B-1----:R-:W-:-:S04]  /*13a80*/  ISETP.GT.AND P0, PT, R12, 0x7f, PT ;  /* 0x0000007f0c00780c */ /* 0x002fc80003f04270 */
[----:B------:R-:W-:-:S04]  /*13a90*/  SEL R59, RZ, 0x2, !P0 ;  /* 0x00000002ff3b7807 */ /* 0x000fc80004000000 */
[----:B------:R-:W-:Y:S01]  /*13aa0*/  IADD3 R56, R56, 0x800, R59 ;  /* 0x0000080038387810 */ /* 0x000fe20007ffe03b */
[----:B------:R-:W-:Y:S01]  /*13ab0*/  IMAD.IADD R12, R59, 0x1, R58 ;  /* 0x000000013b0c7824 */ /* 0x000fe200078e023a */
[----:B------:R-:W-:Y:S02]  /*13ac0*/  UISETP.NE.U32.AND UP0, UPT, UR4, URZ, UPT ;  /* 0x0000003f0400728c */ /* 0x000fe4000bf05070 */
[----:B------:R-:W-:Y:S02]  /*13ad0*/  R2UR UR8, R56 ;  /* 0x00000000380872ca */ /* 0x000fe400000e0000 */
[----:B------:R-:W-:Y:S01]  /*13ae0*/  R2UR UR10, R12 ;  /* 0x000000000c0a72ca */ /* 0x000fe200000e0000 */
[----:B------:R-:W-:Y:S01]  /*13af0*/  IMAD.MOV.U32 R63, RZ, RZ, 0x4 ;  /* 0x00000004ff3f7424 */ /* 0x000fe200078e00ff */
[----:B------:R-:W4:Y:S01]  /*13b00*/  LDL.64 R12, [R1+0x90] ;  /* 0x00009000010c7983 */ /* 0x000f220000100a00 */
[----:B------:R-:W-:Y:S02]  /*13b10*/  WARPGROUP.DEPBAR.LE gsb0, 0x0 ;  /* 0x00008000000079c5 */ /* 0x000fe40000010000 */
[----:B------:R-:W-:-:S08]  /*13b20*/  WARPGROUP.ARRIVE ;  /* 0x00000000000079c5 */ /* 0x000fd00000000000 */
        /* <DEDUP_REMOVED lines=16> */
[----:B---3--:R-:W-:-:S02]  /*13c30*/  IADD3 R8, R63, 0x800, R8 ;  /* 0x000008003f087810 */ /* 0x008fc40007ffe008 */
[----:B------:R-:W-:Y:S02]  /*13c40*/  R2UR UR7, R57 ;  /* 0x00000000390772ca */ /* 0x000fe400000e0000 */
[----:B------:R-:W-:Y:S02]  /*13c50*/  R2UR UR6, R56 ;  /* 0x00000000380672ca */ /* 0x000fe400000e0000 */
[----:B------:R-:W-:Y:S02]  /*13c60*/  R2UR UR4, R8 ;  /* 0x00000000080472ca */ /* 0x000fe400000e0000 */
[----:B------:R-:W-:Y:S01]  /*13c70*/  R2UR UR5, R9 ;  /* 0x00000000090572ca */ /* 0x000fe200000e0000 */
[----:B------:R-:W-:Y:S01]  /*13c80*/  IMAD.MOV.U32 R8, RZ, RZ, 0x28 ;  /* 0x00000028ff087424 */ /* 0x000fe200078e00ff */
[----:B------:R-:W3:Y:S01]  /*13c90*/  LDL.64 R56, [R1+0x90] ;  /* 0x0000900001387983 */ /* 0x000ee20000100a00 */
        /* <DEDUP_REMOVED lines=31> */
[----:B------:R-:W4:Y:S07]  /*13e90*/  LDL.64 R10, [R1+0x90] ;  /* 0x00009000010a7983 */ /* 0x000f2e0000100a00 */
[----:B------:R-:W-:Y:S01]  /*13ea0*/  HGMMA.64x64x16.F32.BF16 R24, gdesc[UR4], R24, gsb0 ;  /* 0x00e00000041879f0 */ /* 0x000fe20008001818 */
[----:B------:R-:W-:Y:S01]  /*13eb0*/  IMAD.MOV.U32 R15, RZ, RZ, R5 ;  /* 0x000000ffff0f7224 */ /* 0x000fe200078e0005 */
        /* <DEDUP_REMOVED lines=91> */
[----:B------:R-:W-:-:S02]  /*14470*/  R2UR UR7, R11 ;  /* 0x000000000b0772ca */ /* 0x000fc400000e0000 */
[----:B------:R-:W-:Y:S01]  /*14480*/  R2UR UR4, R6 ;  /* 0x00000000060472ca */ /* 0x000fe200000e0000 */
[----:B------:R0:W5:Y:S01]  /*14490*/  LDL R11, [R1+0xc] ;  /* 0x00000c00010b7983 */ /* 0x0001620000100800 */
[----:B------:R-:W-:Y:S02]  /*144a0*/  R2UR UR6, R10 ;  /* 0x000000000a0672ca */ /* 0x000fe400000e0000 */
[----:B------:R-:W-:Y:S01]  /*144b0*/  R2UR UR5, R7 ;  /* 0x00000000070572ca */ /* 0x000fe200000e0000 */
[----:B------:R0:W5:Y:S01]  /*144c0*/  LDL R10, [R1+0x1c8] ;  /* 0x0001c800010a7983 */ /* 0x0001620000100800 */
[----:B------:R-:W-:Y:S02]  /*144d0*/  WARPGROUP.DEPBAR.LE gsb0, 0x0 ;  /* 0x00008000000079c5 */ /* 0x000fe40000010000 */
[----:B------:R-:W-:-:S09]  /*144e0*/  WARPGROUP.ARRIVE ;  /* 0x00000000000079c5 */ /* 0x000fd20000000000 */
        /* <DEDUP_REMOVED lines=74> */
.L_x_3154:
[----:B------:R-:W-:Y:S05]  /*14990*/  BSYNC B0 ;  /* 0x0000000000007941 */ /* 0x000fea0003800000 */
.L_x_3153:
[----:B------:R-:W2:Y:S02]  /*149a0*/  LDL.64 R4, [R1+0x20] ;  /* 0x0000200001047983 */ /* 0x000ea40000100a00 */
[----:B--2---:R-:W-:-:S05]  /*149b0*/  MOV R5, R4 ;  /* 0x0000000400057202 */ /* 0x004fca0000000f00 */
[----:B-----5:R-:W-:-:S05]  /*149c0*/  IMAD R10, R10, 0x8, R5 ;  /* 0x000000080a0a7824 */ /* 0x020fca00078e0205 */
[----:B------:R-:W-:-:S04]  /*149d0*/  PRMT R10, R11, 0x654, R10 ;  /* 0x000006540b0a7816 */ /* 0x000fc8000000000a */
[----:B------:R0:W-:Y:S01]  /*149e0*/  SYNCS.ARRIVE.TRANS64.RED.A1T0 RZ, [R10+URZ], RZ ;  /* 0x000000ff0aff79a7 */ /* 0x0001e2000810043f */
[----:B------:R-:W2:Y:S04]  /*149f0*/  LDL.64 R4, [R1+0x100] ;  /* 0x0001000001047983 */ /* 0x000ea80000100a00 */
[----:B------:R-:W3:Y:S04]  /*14a00*/  LDL R13, [R1+0x200] ;  /* 0x00020000010d7983 */ /* 0x000ee80000100800 */
[----:B--2---:R-:W2:Y:S04]  /*14a10*/  LD.E R6, desc[UR36][R4.64] ;  /* 0x0000002404067980 */ /* 0x004ea8000c101900 */
[----:B------:R-:W4:Y:S01]  /*14a20*/  LDL.64 R4, [R1+0x1e0] ;  /* 0x0001e00001047983 */ /* 0x000f220000100a00 */
[-C--:B--2---:R-:W-:Y:S01]  /*14a30*/  FMUL.FTZ R59, R24, R6.reuse ;  /* 0x00000006183b7220 */ /* 0x084fe20000410000 */
[-C--:B------:R-:W-:Y:S01]  /*14a40*/  FMUL.FTZ R56, R26, R6.reuse ;  /* 0x000000061a387220 */ /* 0x080fe20000410000 */
[-C--:B------:R-:W-:Y:S01]  /*14a50*/  FMUL.FTZ R57, R25, R6.reuse ;  /* 0x0000000619397220 */ /* 0x080fe20000410000 */
[-C--:B------:R-:W-:Y:S01]  /*14a60*/  FMUL.FTZ R3, R27, R6.reuse ;  /* 0x000000061b037220 */ /* 0x080fe20000410000 */
[-C--:B------:R-:W-:Y:S01]  /*14a70*/  FMUL.FTZ R58, R28, R6.reuse ;  /* 0x000000061c3a7220 */ /* 0x080fe20000410000 */
[-C--:B------:R-:W-:Y:S01]  /*14a80*/  FMUL.FTZ R60, R30, R6.reuse ;  /* 0x000000061e3c7220 */ /* 0x080fe20000410000 */
[----:B------:R-:W4:Y:S01]  /*14a90*/  MUFU.TANH R59, R59 ;  /* 0x0000003b003b7308 */ /* 0x000f220000002400 */
[-C--:B------:R-:W-:Y:S01]  /*14aa0*/  FMUL.FTZ R61, R29, R6.reuse ;  /* 0x000000061d3d7220 */ /* 0x080fe20000410000 */
[-C--:B------:R-:W-:Y:S01]  /*14ab0*/  FMUL.FTZ R30, R31, R6.reuse ;  /* 0x000000061f1e7220 */ /* 0x080fe20000410000 */
[-C--:B------:R-:W-:Y:S01]  /*14ac0*/  FMUL.FTZ R63, R32, R6.reuse ;  /* 0x00000006203f7220 */ /* 0x080fe20000410000 */
[-C--:B------:R-:W-:Y:S01]  /*14ad0*/  FMUL.FTZ R32, R34, R6.reuse ;  /* 0x0000000622207220 */ /* 0x080fe20000410000 */
[-C--:B------:R-:W-:Y:S01]  /*14ae0*/  FMUL.FTZ R62, R33, R6.reuse ;  /* 0x00000006213e7220 */ /* 0x080fe20000410000 */
[-C--:B------:R-:W-:Y:S01]  /*14af0*/  FMUL.FTZ R31, R35, R6.reuse ;  /* 0x00000006231f7220 */ /* 0x080fe20000410000 */
[-C--:B------:R-:W-:Y:S01]  /*14b00*/  FMUL.FTZ R65, R36, R6.reuse ;  /* 0x0000000624417220 */ /* 0x080fe20000410000 */
[----:B------:R-:W0:Y:S01]  /*14b10*/  MUFU.TANH R56, R56 ;  /* 0x0000003800387308 */ /* 0x000e220000002400 */
[-C--:B------:R-:W-:Y:S01]  /*14b20*/  FMUL.FTZ R35, R38, R6.reuse ;  /* 0x0000000626237220 */ /* 0x080fe20000410000 */
[-C--:B------:R-:W-:Y:S01]  /*14b30*/  FMUL.FTZ R64, R37, R6.reuse ;  /* 0x0000000625407220 */ /* 0x080fe20000410000 */
[-C--:B------:R-:W-:Y:S01]  /*14b40*/  FMUL.FTZ R34, R39, R6.reuse ;  /* 0x0000000627227220 */ /* 0x080fe20000410000 */
[-C--:B------:R-:W-:Y:S01]  /*14b50*/  FMUL.FTZ R67, R40, R6.reuse ;  /* 0x0000000628437220 */ /* 0x080fe20000410000 */
[-C--:B------:R-:W-:Y:S01]  /*14b60*/  FMUL.FTZ R38, R42, R6.reuse ;  /* 0x000000062a267220 */ /* 0x080fe20000410000 */
[-C--:B------:R-:W-:Y:S01]  /*14b70*/  FMUL.FTZ R66, R41, R6.reuse ;  /* 0x0000000629427220 */ /* 0x080fe20000410000 */
[----:B------:R-:W-:Y:S01]  /*14b80*/  FMUL.FTZ R39, R43, R6 ;  /* 0x000000062b277220 */ /* 0x000fe20000410000 */
[----:B------:R-:W1:Y:S01]  /*14b90*/  MUFU.TANH R57, R57 ;  /* 0x0000003900397308 */ /* 0x000e620000002400 */
[----:B----4-:R-:W-:Y:S01]  /*14ba0*/  FMNMX.FTZ R8, R59, R4, !PT ;  /* 0x000000043b087209 */ /* 0x010fe20007810000 */
[-C--:B------:R-:W-:Y:S01]  /*14bb0*/  FMUL.FTZ R44, R44, R6.reuse ;  /* 0x000000062c2c7220 */ /* 0x080fe20000410000 */
[-C--:B------:R-:W-:Y:S01]  /*14bc0*/  FMUL.FTZ R42, R46, R6.reuse ;  /* 0x000000062e2a7220 */ /* 0x080fe20000410000 */
[-C--:B------:R-:W-:Y:S01]  /*14bd0*/  FMUL.FTZ R43, R45, R6.reuse ;  /* 0x000000062d2b7220 */ /* 0x080fe20000410000 */
[-C--:B------:R-:W-:Y:S01]  /*14be0*/  FMUL.FTZ R40, R47, R6.reuse ;  /* 0x000000062f287220 */ /* 0x080fe20000410000 */
[-C--:B------:R-:W-:Y:S01]  /*14bf0*/  FMUL.FTZ R46, R48, R6.reuse ;  /* 0x00000006302e7220 */ /* 0x080fe20000410000 */
[-C--:B------:R-:W-:Y:S01]  /*14c00*/  FMUL.FTZ R41, R50, R6.reuse ;  /* 0x0000000632297220 */ /* 0x080fe20000410000 */
[----:B------:R-:W2:Y:S01]  /*14c10*/  MUFU.TANH R3, R3 ;  /* 0x0000000300037308 */ /* 0x000ea20000002400 */
[----:B0-----:R-:W-:Y:S01]  /*14c20*/  FMNMX.FTZ R10, R56, R5, !PT ;  /* 0x00000005380a7209 */ /* 0x001fe20007810000 */
[-C--:B------:R-:W-:Y:S01]  /*14c30*/  FMUL.FTZ R45, R49, R6.reuse ;  /* 0x00000006312d7220 */ /* 0x080fe20000410000 */
[-C--:B------:R-:W-:Y:S01]  /*14c40*/  FMUL.FTZ R36, R51, R6.reuse ;  /* 0x0000000633247220 */ /* 0x080fe20000410000 */
[-C--:B------:R-:W-:Y:S01]  /*14c50*/  FMUL.FTZ R47, R52, R6.reuse ;  /* 0x00000006342f7220 */ /* 0x080fe20000410000 */
[-C--:B------:R-:W-:Y:S01]  /*14c60*/  FMUL.FTZ R37, R54, R6.reuse ;  /* 0x0000000636257220 */ /* 0x080fe20000410000 */
[-C--:B------:R-:W-:Y:S01]  /*14c70*/  FMUL.FTZ R48, R53, R6.reuse ;  /* 0x0000000635307220 */ /* 0x080fe20000410000 */
[----:B------:R-:W-:Y:S01]  /*14c80*/  FMUL.FTZ R33, R55, R6 ;  /* 0x0000000637217220 */ /* 0x000fe20000410000 */
        /* <DEDUP_REMOVED lines=53> */
[----:B0-----:R-:W-:Y:S02]  /*14fe0*/  FMNMX.FTZ R7, R47, R8, !PT ;  /* 0x000000082f077209 */ /* 0x001fe40007810000 */
[----:B------:R-:W4:Y:S05]  /*14ff0*/  LDL.64 R8, [R1+0x1f0] ;  /* 0x0001f00001087983 */ /* 0x000f2a0000100a00 */
[----:B------:R-:W0:Y:S01]  /*15000*/  MUFU.TANH R33, R33 ;  /* 0x0000002100217308 */ /* 0x000e220000002400 */
[----:B-1----:R-:W-:Y:S02]  /*15010*/  FMNMX.FTZ R6, R37, R6, !PT ;  /* 0x0000000625067209 */ /* 0x002fe40007810000 */
[----:B--2---:R-:W-:-:S02]  /*15020*/  FMNMX.FTZ R10, R48, R7, !PT ;  /* 0x00000007300a7209 */ /* 0x004fc40007810000 */
[----:B0-----:R-:W-:-:S03]  /*15030*/  FMNMX.FTZ R11, R33, R6, !PT ;  /* 0x00000006210b7209 */ /* 0x001fc60007810000 */
[----:B------:R-:W0:Y:S04]  /*15040*/  SHFL.BFLY PT, R7, R10, 0x2, 0x1f ;  /* 0x0c401f000a077f89 */ /* 0x000e2800000e0000 */
[----:B------:R-:W-:Y:S04]  /*15050*/  STL.64 [R1+0x1e0], R10 ;  /* 0x0001e00a01007387 */ /* 0x000fe80000100a00 */
[----:B------:R-:W2:Y:S01]  /*15060*/  LDL R24, [R1+0x1e4] ;  /* 0x0001e40001187983 */ /* 0x000ea20000100800 */
[----:B0-----:R-:W-:-:S05]  /*15070*/  FMNMX.FTZ R12, R10, R7, !PT ;  /* 0x000000070a0c7209 */ /* 0x001fca0007810000 */
[----:B------:R-:W0:Y:S02]  /*15080*/  SHFL.BFLY PT, R7, R12, 0x1, 0x1f ;  /* 0x0c201f000c077f89 */ /* 0x000e2400000e0000 */
[----:B0-----:R-:W-:Y:S02]  /*15090*/  FMNMX.FTZ R14, R12, R7, !PT ;  /* 0x000000070c0e7209 */ /* 0x001fe40007810000 */
[----:B------:R-:W4:Y:S04]  /*150a0*/  LDL.64 R6, [R1+0xb8] ;  /* 0x0000b80001067983 */ /* 0x000f280000100a00 */
        /* <DEDUP_REMOVED lines=10> */
[----:B------:R-:W4:Y:S08]  /*15150*/  MUFU.EX2 R124, R4 ;  /* 0x00000004007c7308 */ /* 0x000f300000000800 */
[----:B------:R-:W0:Y:S01]  /*15160*/  MUFU.EX2 R123, R12 ;  /* 0x0000000c007b7308 */ /* 0x000e220000000800 */
[----:B------:R1:W-:Y:S01]  /*15170*/  STL [R1+0x1e4], R10 ;  /* 0x0001e40a01007387 */ /* 0x0003e20000100800 */
[----:B----4-:R-:W-:Y:S01]  /*15180*/  FMUL.FTZ R8, R124, R8 ;  /* 0x000000087c087220 */ /* 0x010fe20000410000 */
[----:B0-----:R-:W-:-:S05]  /*15190*/  FMUL.FTZ R9, R9, R123 ;  /* 0x0000007b09097220 */ /* 0x001fca0000410000 */
[----:B------:R1:W-:Y:S04]  /*151a0*/  STL.64 [R1+0x1f0], R8 ;  /* 0x0001f00801007387 */ /* 0x0003e80000100a00 */
[----:B------:R-:W2:Y:S01]  /*151b0*/  LD.E R5, desc[UR36][R6.64+0x4] ;  /* 0x0000042406057980 */ /* 0x000ea2000c101900 */
[----:B------:R-:W-:Y:S01]  /*151c0*/  BSSY B0, `(.L_x_3155) ;  /* 0x000000c000007945 */ /* 0x000fe20003800000 */
[----:B--2---:R-:W-:-:S13]  /*151d0*/  ISETP.NE.AND P0, PT, R5, RZ, PT ;  /* 0x000000ff0500720c */ /* 0x004fda0003f05270 */
[----:B-1----:R-:W-:Y:S05]  /*151e0*/  @P0 BRA `(.L_x_3156) ;  /* 0x0000000000240947 */ /* 0x002fea0003800000 */
        /* <DEDUP_REMOVED lines=9> */
.L_x_3156:
[----:B------:R-:W-:Y:S05]  /*15280*/  BSYNC B0 ;  /* 0x0000000000007941 */ /* 0x000fea0003800000 */
.L_x_3155:
        /* <DEDUP_REMOVED lines=9> */
.L_x_3158:
[----:B------:R-:W-:Y:S05]  /*15320*/  BSYNC B0 ;  /* 0x0000000000007941 */ /* 0x000fea0003800000 */
.L_x_3157:
        /* <DEDUP_REMOVED lines=35> */
[----:B------:R-:W4:Y:S01]  /*15560*/  LDL R146, [R1+0x1c8] ;  /* 0x0001c80001927983 */ /* 0x000f220000100800 */
[----:B--2---:R-:W-:-:S04]  /*15570*/  FMUL.FTZ R28, R28, R49 ;  /* 0x000000311c1c7220 */ /* 0x004fc80000410000 */
[-CC-:B------:R-:W-:Y:S01]  /*15580*/  FFMA.FTZ R174, R44, R49.reuse, -R28.reuse ;  /* 0x000000312cae7223 */ /* 0x180fe2000001081c */
[-C--:B------:R-:W-:Y:S01]  /*15590*/  FMUL.FTZ R44, R29, R49.reuse ;  /* 0x000000311d2c7220 */ /* 0x080fe20000410000 */
[----:B------:R-:W-:-:S03]  /*155a0*/  FFMA.FTZ R122, R59, R49, -R28 ;  /* 0x000000313b7a7223 */ /* 0x000fc6000001081c */
[-CC-:B------:R-:W-:Y:S01]  /*155b0*/  FFMA.FTZ R133, R56, R49.reuse, -R44.reuse ;  /* 0x0000003138857223 */ /* 0x180fe2000001082c */
[-C--:B------:R-:W-:Y:S01]  /*155c0*/  FFMA.FTZ R161, R3, R49.reuse, -R44 ;  /* 0x0000003103a17223 */ /* 0x080fe2000001082c */
[-C--:B------:R-:W-:Y:S01]  /*155d0*/  FFMA.FTZ R160, R57, R49.reuse, -R28 ;  /* 0x0000003139a07223 */ /* 0x080fe2000001081c */
[----:B------:R-:W3:Y:S01]  /*155e0*/  MUFU.EX2 R122, R122 ;  /* 0x0000007a007a7308 */ /* 0x000ee20000000800 */
[-C--:B------:R-:W-:Y:S01]  /*155f0*/  FFMA.FTZ R163, R60, R49.reuse, -R44 ;  /* 0x000000313ca37223 */ /* 0x080fe2000001082c */
[-C--:B------:R-:W-:Y:S01]  /*15600*/  FFMA.FTZ R121, R58, R49.reuse, -R28 ;  /* 0x000000313a797223 */ /* 0x080fe2000001081c */
[-C--:B------:R-:W-:Y:S01]  /*15610*/  FFMA.FTZ R132, R30, R49.reuse, -R44 ;  /* 0x000000311e847223 */ /* 0x080fe2000001082c */
[-C--:B------:R-:W-:Y:S01]  /*15620*/  FFMA.FTZ R162, R61, R49.reuse, -R28 ;  /* 0x000000313da27223 */ /* 0x080fe2000001081c */
[-C--:B------:R-:W-:Y:S01]  /*15630*/  FFMA.FTZ R165, R32, R49.reuse, -R44 ;  /* 0x0000003120a57223 */ /* 0x080fe2000001082c */
[-C--:B------:R-:W-:Y:S01]  /*15640*/  FFMA.FTZ R120, R63, R49.reuse, -R28 ;  /* 0x000000313f787223 */ /* 0x080fe2000001081c */
[-C--:B------:R-:W-:Y:S01]  /*15650*/  FFMA.FTZ R131, R31, R49.reuse, -R44 ;  /* 0x000000311f837223 */ /* 0x080fe2000001082c */
        /* <DEDUP_REMOVED lines=8> */
[----:B------:R-:W1:Y:S01]  /*156e0*/  MUFU.EX2 R161, R161 ;  /* 0x000000a100a17308 */ /* 0x000e620000000800 */
[-CC-:B------:R-:W-:Y:S01]  /*156f0*/  FFMA.FTZ R168, R45, R49.reuse, -R28.reuse ;  /* 0x000000312da87223 */ /* 0x180fe2000001081c */
[-CC-:B------:R-:W-:Y:S01]  /*15700*/  FFMA.FTZ R170, R47, R49.reuse, -R28.reuse ;  /* 0x000000312faa7223 */ /* 0x180fe2000001081c */
[-C--:B------:R-:W-:Y:S01]  /*15710*/  FFMA.FTZ R21, R48, R49.reuse, -R28 ;  /* 0x0000003130157223 */ /* 0x080fe2000001081c */
[-CC-:B------:R-:W-:Y:S01]  /*15720*/  FFMA.FTZ R167, R35, R49.reuse, -R44.reuse ;  /* 0x0000003123a77223 */ /* 0x180fe2000001082c */
[-CC-:B------:R-:W-:Y:S01]  /*15730*/  FFMA.FTZ R129, R34, R49.reuse, -R44.reuse ;  /* 0x0000003122817223 */ /* 0x180fe2000001082c */
[-CC-:B------:R-:W-:Y:S01]  /*15740*/  FFMA.FTZ R173, R38, R49.reuse, -R44.reuse ;  /* 0x0000003126ad7223 */ /* 0x180fe2000001082c */
[-C--:B------:R-:W-:Y:S01]  /*15750*/  FFMA.FTZ R127, R39, R49.reuse, -R44 ;  /* 0x00000031277f7223 */ /* 0x080fe2000001082c */
[----:B------:R-:W2:Y:S01]  /*15760*/  MUFU.EX2 R160, R160 ;  /* 0x000000a000a07308 */ /* 0x000ea20000000800 */
[----:B---3--:R-:W-:Y:S01]  /*15770*/  FADD.FTZ R3, R122, R8 ;  /* 0x000000087a037221 */ /* 0x008fe20000010000 */
[-CC-:B------:R-:W-:Y:S01]  /*15780*/  FFMA.FTZ R125, R42, R49.reuse, -R44.reuse ;  /* 0x000000312a7d7223 */ /* 0x180fe2000001082c */
[-CC-:B------:R-:W-:Y:S01]  /*15790*/  FFMA.FTZ R175, R40, R49.reuse, -R44.reuse ;  /* 0x0000003128af7223 */ /* 0x180fe2000001082c */
[----:B------:R-:W-:-:S04]  /*157a0*/  FFMA.FTZ R169, R41, R49, -R44 ;  /* 0x0000003129a97223 */ /* 0x000fc8000001082c */
[----:B------:R-:W-:Y:S01]  /*157b0*/  MUFU.EX2 R174, R174 ;  /* 0x000000ae00ae7308 */ /* 0x000fe20000000800 */
[----:B------:R-:W-:Y:S01]  /*157c0*/  FFMA.FTZ R171, R37, R49, -R44 ;  /* 0x0000003125ab7223 */ /* 0x000fe2000001082c */
[C---:B----4-:R-:W-:Y:S01]  /*157d0*/  FMUL.FTZ R25, R124.reuse, R25 ;  /* 0x000000197c197220 */ /* 0x050fe20000410000 */
[C---:B------:R-:W-:Y:S01]  /*157e0*/  FMUL.FTZ R24, R124.reuse, R24 ;  /* 0x000000187c187220 */ /* 0x040fe20000410000 */
[C---:B------:R-:W-:Y:S01]  /*157f0*/  FMUL.FTZ R27, R123.reuse, R27 ;  /* 0x0000001b7b1b7220 */ /* 0x040fe20000410000 */
[----:B------:R-:W-:Y:S01]  /*15800*/  FMUL.FTZ R26, R123, R26 ;  /* 0x0000001a7b1a7220 */ /* 0x000fe20000410000 */
[C---:B------:R-:W-:Y:S01]  /*15810*/  FMUL.FTZ R15, R124.reuse, R15 ;  /* 0x0000000f7c0f7220 */ /* 0x040fe20000410000 */
[C---:B------:R-:W-:Y:S01]  /*15820*/  FMUL.FTZ R14, R124.reuse, R14 ;  /* 0x0000000e7c0e7220 */ /* 0x040fe20000410000 */
[----:B------:R-:W3:Y:S01]  /*15830*/  MUFU.EX2 R163, R163 ;  /* 0x000000a300a37308 */ /* 0x000ee20000000800 */
[C---:B------:R-:W-:Y:S01]  /*15840*/  FMUL.FTZ R11, R124.reuse, R11 ;  /* 0x0000000b7c0b7220 */ /* 0x040fe20000410000 */
[C---:B------:R-:W-:Y:S01]  /*15850*/  FMUL.FTZ R10, R124.reuse, R10 ;  /* 0x0000000a7c0a7220 */ /* 0x040fe20000410000 */
[C---:B------:R-:W-:Y:S01]  /*15860*/  FMUL.FTZ R13, R124.reuse, R13 ;  /* 0x0000000d7c0d7220 */ /* 0x040fe20000410000 */
[C---:B------:R-:W-:Y:S01]  /*15870*/  FMUL.FTZ R12, R124.reuse, R12 ;  /* 0x0000000c7c0c7220 */ /* 0x040fe20000410000 */
[C---:B------:R-:W-:Y:S01]  /*15880*/  FMUL.FTZ R99, R124.reuse, R99 ;  /* 0x000000637c637220 */ /* 0x040fe20000410000 */
[C---:B------:R-:W-:Y:S01]  /*15890*/  FMUL.FTZ R98, R124.reuse, R98 ;  /* 0x000000627c627220 */ /* 0x040fe20000410000 */
[C---:B------:R-:W-:Y:S01]  /*158a0*/  FMUL.FTZ R97, R124.reuse, R97 ;  /* 0x000000617c617220 */ /* 0x040fe20000410000 */
[----:B------:R-:W4:Y:S01]  /*158b0*/  MUFU.EX2 R121, R121 ;  /* 0x0000007900797308 */ /* 0x000f220000000800 */
[----:B0-----:R-:W-:Y:S01]  /*158c0*/  FADD.FTZ R28, R133, R9 ;  /* 0x00000009851c7221 */ /* 0x001fe20000010000 */
[C---:B------:R-:W-:Y:S01]  /*158d0*/  FMUL.FTZ R96, R124.reuse, R96 ;  /* 0x000000607c607220 */ /* 0x040fe20000410000 */
[C---:B------:R-:W-:Y:S01]  /*158e0*/  FMUL.FTZ R101, R124.reuse, R93 ;  /* 0x0000005d7c657220 */ /* 0x040fe20000410000 */
[C---:B------:R-:W-:Y:S01]  /*158f0*/  FMUL.FTZ R100, R124.reuse, R92 ;  /* 0x0000005c7c647220 */ /* 0x040fe20000410000 */
[C---:B------:R-:W-:Y:S01]  /*15900*/  FMUL.FTZ R111, R124.reuse, R111 ;  /* 0x0000006f7c6f7220 */ /* 0x040fe20000410000 */
[C---:B------:R-:W-:Y:S01]  /*15910*/  FMUL.FTZ R110, R124.reuse, R110 ;  /* 0x0000006e7c6e7220 */ /* 0x040fe20000410000 */
[C---:B------:R-:W-:Y:S01]  /*15920*/  FMUL.FTZ R105, R124.reuse, R105 ;  /* 0x000000697c697220 */ /* 0x040fe20000410000 */
[----:B------:R-:W0:Y:S01]  /*15930*/  MUFU.EX2 R132, R132 ;  /* 0x0000008400847308 */ /* 0x000e220000000800 */
[C---:B------:R-:W-:Y:S01]  /*15940*/  FMUL.FTZ R104, R124.reuse, R104 ;  /* 0x000000687c687220 */ /* 0x040fe20000410000 */
[C---:B------:R-:W-:Y:S01]  /*15950*/  FMUL.FTZ R113, R124.reuse, R103 ;  /* 0x000000677c717220 */ /* 0x040fe20000410000 */
[----:B------:R-:W-:Y:S01]  /*15960*/  FMUL.FTZ R112, R124, R102 ;  /* 0x000000667c707220 */ /* 0x000fe20000410000 */
[C---:B------:R-:W-:Y:S01]  /*15970*/  FMUL.FTZ R109, R123.reuse, R109 ;  /* 0x0000006d7b6d7220 */ /* 0x040fe20000410000 */
[C---:B------:R-:W-:Y:S01]  /*15980*/  FMUL.FTZ R108, R123.reuse, R108 ;  /* 0x0000006c7b6c7220 */ /* 0x040fe20000410000 */
[C---:B------:R-:W-:Y:S01]  /*15990*/  FMUL.FTZ R115, R123.reuse, R107 ;  /* 0x0000006b7b737220 */ /* 0x040fe20000410000 */
[----:B------:R-:W-:Y:S01]  /*159a0*/  FMUL.FTZ R114, R123, R106 ;  /* 0x0000006a7b727220 */ /* 0x000fe20000410000 */
[----:B------:R-:W0:Y:S01]  /*159b0*/  MUFU.EX2 R162, R162 ;  /* 0x000000a200a27308 */ /* 0x000e220000000800 */
[----:B-1----:R-:W-:Y:S01]  /*159c0*/  FADD.FTZ R28, R161, R28 ;  /* 0x0000001ca11c7221 */ /* 0x002fe20000010000 */
[----:B--2---:R-:W-:Y:S01]  /*159d0*/  FADD.FTZ R8, R160, R3 ;  /* 0x00000003a0087221 */ /* 0x004fe20000010000 */
[C---:B------:R-:W-:Y:S01]  /*159e0*/  FMUL.FTZ R7, R123.reuse, R7 ;  /* 0x000000077b077220 */ /* 0x040fe20000410000 */
[----:B------:R-:W-:Y:S01]  /*159f0*/  FMUL.FTZ R6, R123, R6 ;  /* 0x000000067b067220 */ /* 0x000fe20000410000 */
[----:B------:R-:W2:Y:S03]  /*15a00*/  LDL.64 R62, [R1+0x3a0] ;  /* 0x0003a000013e7983 */ /* 0x000ea60000100a00 */
[----:B------:R-:W1:Y:S01]  /*15a10*/  MUFU.EX2 R165, R165 ;  /* 0x000000a500a57308 */ /* 0x000e620000000800 */
[----:B------:R-:W2:Y:S04]  /*15a20*/  LDL.64 R60, [R1+0x3b0] ;  /* 0x0003b000013c7983 */ /* 0x000ea80000100a00 */
[----:B------:R-:W2:Y:S03]  /*15a30*/  LDL.64 R58, [R1+0x3c0] ;  /* 0x0003c000013a7983 */ /* 0x000ea60000100a00 */
[----:B------:R-:W1:Y:S01]  /*15a40*/  MUFU.EX2 R120, R120 ;  /* 0x0000007800787308 */ /* 0x000e620000000800 */
[----:B---3--:R-:W-:Y:S01]  /*15a50*/  FADD.FTZ R9, R163, R28 ;  /* 0x0000001ca3097221 */ /* 0x008fe20000010000 */
[----:B----4-:R-:W-:Y:S01]  /*15a60*/  FADD.FTZ R3, R121, R8 ;  /* 0x0000000879037221 */ /* 0x010fe20000010000 */
[----:B------:R-:W3:Y:S04]  /*15a70*/  LDL.64 R64, [R1+0x340] ;  /* 0x0003400001407983 */ /* 0x000ee80000100a00 */
[----:B------:R-:W4:Y:S01]  /*15a80*/  LDL.64 R66, [R1+0x380] ;  /* 0x0003800001427983 */ /* 0x000f220000100a00 */
[----:B------:R-:W1:Y:S03]  /*15a90*/  MUFU.EX2 R131, R131 ;  /* 0x0000008300837308 */ /* 0x000e660000000800 */
[----:B------:R-:W2:Y:S04]  /*15aa0*/  LDL.64 R56, [R1+0x3d0] ;  /* 0x0003d00001387983 */ /* 0x000ea80000100a00 */
[----:B------:R-:W2:Y:S01]  /*15ab0*/  LDL.64 R46, [R1+0x268] ;  /* 0x00026800012e7983 */ /* 0x000ea20000100a00 */
[----:B------:R-:W1:Y:S01]  /*15ac0*/  MUFU.EX2 R164, R164 ;  /* 0x000000a400a47308 */ /* 0x000e620000000800 */
[----:B0-----:R-:W-:Y:S01]  /*15ad0*/  FADD.FTZ R8, R132, R9 ;  /* 0x0000000984087221 */ /* 0x001fe20000010000 */
[----:B------:R-:W-:Y:S01]  /*15ae0*/  FADD.FTZ R3, R162, R3 ;  /* 0x00000003a2037221 */ /* 0x000fe20000010000 */
[----:B------:R-:W2:Y:S05]  /*15af0*/  LDL.64 R34, [R1+0x278] ;  /* 0x0002780001227983 */ /* 0x000eaa0000100a00 */
[----:B------:R-:W0:Y:S08]  /*15b00*/  MUFU.EX2 R167, R167 ;  /* 0x000000a700a77308 */ /* 0x000e300000000800 */
[----:B------:R-:W0:Y:S01]  /*15b10*/  MUFU.EX2 R130, R130 ;  /* 0x0000008200827308 */ /* 0x000e220000000800 */
[----:B-1----:R-:W-:Y:S01]  /*15b20*/  FADD.FTZ R8, R165, R8 ;  /* 0x00000008a5087221 */ /* 0x002fe20000010000 */
[----:B------:R-:W-:Y:S01]  /*15b30*/  FADD.FTZ R3, R120, R3 ;  /* 0x0000000378037221 */ /* 0x000fe20000010000 */
[----:B------:R-:W2:Y:S05]  /*15b40*/  LDL.64 R42, [R1+0x288] ;  /* 0x00028800012a7983 */ /* 0x000eaa0000100a00 */
[----:B------:R-:W1:Y:S08]  /*15b50*/  MUFU.EX2 R129, R129 ;  /* 0x0000008100817308 */ /* 0x000e700000000800 */
[----:B------:R-:W1:Y:S01]  /*15b60*/  MUFU.EX2 R166, R166 ;  /* 0x000000a600a67308 */ /* 0x000e620000000800 */
[----:B------:R-:W-:Y:S01]  /*15b70*/  FADD.FTZ R8, R131, R8 ;  /* 0x0000000883087221 */ /* 0x000fe20000010000 */
[----:B------:R-:W-:Y:S01]  /*15b80*/  FADD.FTZ R3, R164, R3 ;  /* 0x00000003a4037221 */ /* 0x000fe20000010000 */
[----:B------:R-:W2:Y:S04]  /*15b90*/  LDL.64 R40, [R1+0x298] ;  /* 0x0002980001287983 */ /* 0x000ea80000100a00 */
[----:B------:R-:W2:Y:S01]  /*15ba0*/  LDL.64 R38, [R1+0x2a8] ;  /* 0x0002a80001267983 */ /* 0x000ea20000100a00 */
[----:B------:R-:W1:Y:S08]  /*15bb0*/  MUFU.EX2 R173, R173 ;  /* 0x000000ad00ad7308 */ /* 0x000e700000000800 */
[----:B------:R-:W1:Y:S01]  /*15bc0*/  MUFU.EX2 R128, R128 ;  /* 0x0000008000807308 */ /* 0x000e620000000800 */
[----:B0-----:R-:W-:Y:S01]  /*15bd0*/  FADD.FTZ R8, R167, R8 ;  /* 0x00000008a7087221 */ /* 0x001fe20000010000 */
[----:B------:R-:W-:-:S06]  /*15be0*/  FADD.FTZ R3, R130, R3 ;  /* 0x0000000382037221 */ /* 0x000fcc0000010000 */
[----:B------:R-:W0:Y:S08]  /*15bf0*/  MUFU.EX2 R127, R127 ;  /* 0x0000007f007f7308 */ /* 0x000e300000000800 */
[----:B------:R-:W0:Y:S01]  /*15c00*/  MUFU.EX2 R172, R172 ;  /* 0x000000ac00ac7308 */ /* 0x000e220000000800 */
[----:B-1----:R-:W-:Y:S01]  /*15c10*/  FADD.FTZ R8, R129, R8 ;  /* 0x0000000881087221 */ /* 0x002fe20000010000 */
[----:B------:R-:W-:-:S06]  /*15c20*/  FADD.FTZ R3, R166, R3 ;  /* 0x00000003a6037221 */ /* 0x000fcc0000010000 */
[----:B------:R-:W1:Y:S01]  /*15c30*/  MUFU.EX2 R125, R125 ;  /* 0x0000007d007d7308 */ /* 0x000e620000000800 */
[----:B------:R-:W-:Y:S01]  /*15c40*/  FFMA.FTZ R9, R36, R49, -R44 ;  /* 0x0000003124097223 */ /* 0x000fe2000001082c */
[----:B------:R-:W-:-:S06]  /*15c50*/  FADD.FTZ R8, R173, R8 ;  /* 0x00000008ad087221 */ /* 0x000fcc0000010000 */
[----:B------:R-:W1:Y:S01]  /*15c60*/  MUFU.EX2 R175, R175 ;  /* 0x000000af00af7308 */ /* 0x000e620000000800 */
[----:B------:R-:W-:-:S07]  /*15c70*/  FADD.FTZ R3, R128, R3 ;  /* 0x0000000380037221 */ /* 0x000fce0000010000 */
[----:B------:R-:W1:Y:S01]  /*15c80*/  MUFU.EX2 R126, R126 ;  /* 0x0000007e007e7308 */ /* 0x000e620000000800 */
[----:B0-----:R-:W-:Y:S01]  /*15c90*/  FADD.FTZ R28, R127, R8 ;  /* 0x000000087f1c7221 */ /* 0x001fe20000010000 */
[----:B------:R-:W-:-:S06]  /*15ca0*/  FADD.FTZ R3, R172, R3 ;  /* 0x00000003ac037221 */ /* 0x000fcc0000010000 */
[----:B------:R-:W-:Y:S01]  /*15cb0*/  MUFU.EX2 R193, R193 ;  /* 0x000000c100c17308 */ /* 0x000fe20000000800 */
[----:B------:R-:W-:-:S07]  /*15cc0*/  FFMA.FTZ R8, R33, R49, -R44 ;  /* 0x0000003121087223 */ /* 0x000fce000001082c */
[----:B------:R-:W0:Y:S01]  /*15cd0*/  MUFU.EX2 R169, R169 ;  /* 0x000000a900a97308 */ /* 0x000e220000000800 */
[----:B-1----:R-:W-:Y:S01]  /*15ce0*/  FADD.FTZ R28, R125, R28 ;  /* 0x0000001c7d1c7221 */ /* 0x002fe20000010000 */
[----:B------:R-:W-:Y:S01]  /*15cf0*/  FADD.FTZ R3, R174, R3 ;  /* 0x00000003ae037221 */ /* 0x000fe20000010000 */
[----:B------:R-:W2:Y:S04]  /*15d00*/  LDL.64 R44, [R1+0x3e0] ;  /* 0x0003e000012c7983 */ /* 0x000ea80000100a00 */
[----:B------:R-:W2:Y:S01]  /*15d10*/  LDL.64 R36, [R1+0x2b8] ;  /* 0x0002b80001247983 */ /* 0x000ea20000100a00 */
[----:B------:R-:W-:Y:S03]  /*15d20*/  MUFU.EX2 R168, R168 ;  /* 0x000000a800a87308 */ /* 0x000fe60000000800 */
[----:B------:R-:W2:Y:S04]  /*15d30*/  LDL.64 R92, [R1+0x348] ;  /* 0x00034800015c7983 */ /* 0x000ea80000100a00 */
[----:B------:R-:W2:Y:S01]  /*15d40*/  LDL.64 R102, [R1+0x388] ;  /* 0x0003880001667983 */ /* 0x000ea20000100a00 */
[----:B------:R-:W1:Y:S01]  /*15d50*/  MUFU.EX2 R9, R9 ;  /* 0x0000000900097308 */ /* 0x000e620000000800 */
[----:B------:R-:W-:Y:S01]  /*15d60*/  FADD.FTZ R30, R175, R28 ;  /* 0x0000001caf1e7221 */ /* 0x000fe20000010000 */
[----:B------:R-:W-:Y:S01]  /*15d70*/  FADD.FTZ R28, R126, R3 ;  /* 0x000000037e1c7221 */ /* 0x000fe20000010000 */
[----:B------:R-:W2:Y:S04]  /*15d80*/  LDL.64 R48, [R1+0x258] ;  /* 0x0002580001307983 */ /* 0x000ea80000100a00 */
[----:B------:R-:W2:Y:S01]  /*15d90*/  LDL.64 R32, [R1+0x2d8] ;  /* 0x0002d80001207983 */ /* 0x000ea20000100a00 */
[----:B------:R-:W-:Y:S08]  /*15da0*/  MUFU.EX2 R170, R170 ;  /* 0x000000aa00aa7308 */ /* 0x000ff00000000800 */
[----:B------:R-:W1:Y:S01]  /*15db0*/  MUFU.EX2 R171, R171 ;  /* 0x000000ab00ab7308 */ /* 0x000e620000000800 */
[----:B0-----:R-:W-:Y:S01]  /*15dc0*/  FADD.FTZ R30, R169, R30 ;  /* 0x0000001ea91e7221 */ /* 0x001fe20000010000 */
[----:B------:R-:W-:Y:S01]  /*15dd0*/  FADD.FTZ R3, R193, R28 ;  /* 0x0000001cc1037221 */ /* 0x000fe20000010000 */
[----:B------:R-:W2:Y:S05]  /*15de0*/  LDL.64 R106, [R1+0x3c8] ;  /* 0x0003c800016a7983 */ /* 0x000eaa0000100a00 */
[----:B------:R-:W0:Y:S08]  /*15df0*/  MUFU.EX2 R21, R21 ;  /* 0x0000001500157308 */ /* 0x000e300000000800 */
[----:B------:R-:W0:Y:S01]  /*15e00*/  MUFU.EX2 R8, R8 ;  /* 0x0000000800087308 */ /* 0x000e220000000800 */
[----:B-1----:R-:W-:Y:S01]  /*15e10*/  FADD.FTZ R30, R9, R30 ;  /* 0x0000001e091e7221 */ /* 0x002fe20000010000 */
[----:B------:R-:W-:-:S03]  /*15e20*/  FADD.FTZ R3, R168, R3 ;  /* 0x00000003a8037221 */ /* 0x000fc60000010000 */
[----:B------:R-:W-:Y:S01]  /*15e30*/  FADD.FTZ R29, R171, R30 ;  /* 0x0000001eab1d7221 */ /* 0x000fe20000010000 */
[----:B------:R-:W-:Y:S01]  /*15e40*/  FADD.FTZ R28, R170, R3 ;  /* 0x00000003aa1c7221 */ /* 0x000fe20000010000 */
[----:B------:R-:W2:Y:S03]  /*15e50*/  LDL.64 R30, [R1+0x2e8] ;  /* 0x0002e800011e7983 */ /* 0x000ea60000100a00 */
[----:B0-----:R-:W-:Y:S01]  /*15e60*/  FADD.FTZ R28, R21, R28 ;  /* 0x0000001c151c7221 */ /* 0x001fe20000010000 */
[----:B------:R-:W-:-:S05]  /*15e70*/  FADD.FTZ R29, R8, R29 ;  /* 0x0000001d081d7221 */ /* 0x000fca0000010000 */
[----:B------:R0:W-:Y:S01]  /*15e80*/  STL.64 [R1+0x1f0], R28 ;  /* 0x0001f01c01007387 */ /* 0x0001e20000100a00 */
[----:B------:R-:W-:Y:S06]  /*15e90*/  BAR.SYNC.DEFER_BLOCKING 0xf, 0x100 ;  /* 0x03c4000000007b1d */ /* 0x000fec0000010000 */
[----:B0-----:R-:W2:Y:S04]  /*15ea0*/  LDL.64 R28, [R1+0x2f8] ;  /* 0x0002f800011c7983 */ /* 0x001ea80000100a00 */
[----:B------:R-:W2:Y:S04]  /*15eb0*/  LD.E.64 R88, desc[UR36][R4.64+0x8] ;  /* 0x0000082404587980 */ /* 0x000ea8000c101b00 */
[----:B------:R-:W2:Y:S04]  /*15ec0*/  LD.E.64 R4, desc[UR36][R4.64] ;  /* 0x0000002404047980 */ /* 0x000ea8000c101b00 */
[----:B------:R0:W-:Y:S04]  /*15ed0*/  STL.64 [R1+0x400], R24 ;  /* 0x0004001801007387 */ /* 0x0001e80000100a00 */
[----:B------:R1:W-:Y:S04]  /*15ee0*/  STL.64 [R1+0x408], R26 ;  /* 0x0004081a01007387 */ /* 0x0003e80000100a00 */
[----:B------:R-:W-:Y:S04]  /*15ef0*/  STL.64 [R1+0x210], R14 ;  /* 0x0002100e01007387 */ /* 0x000fe80000100a00 */
        /* <DEDUP_REMOVED lines=8> */
[----:B------:R3:W-:Y:S04]  /*15f80*/  STL.64 [R1+0x218], R108 ;  /* 0x0002186c01007387 */ /* 0x0007e80000100a00 */
[----:B------:R3:W-:Y:S04]  /*15f90*/  STL.64 [R1+0x228], R114 ;  /* 0x0002287201007387 */ /* 0x0007e80000100a00 */
[----:B0-----:R-:W2:Y:S04]  /*15fa0*/  LDL.64 R24, [R1+0x2c8] ;  /* 0x0002c80001187983 */ /* 0x001ea80000100a00 */
[----:B-1----:R-:W2:Y:S04]  /*15fb0*/  LDL.64 R26, [R1+0x308] ;  /* 0x00030800011a7983 */ /* 0x002ea80000100a00 */
        /* <DEDUP_REMOVED lines=8> */
[----:B---3--:R-:W3:Y:S04]  /*16040*/  LDL.64 R112, [R1+0x3b8] ;  /* 0x0003b80001707983 */ /* 0x008ee80000100a00 */
[----:B------:R-:W3:Y:S04]  /*16050*/  LDL.64 R108, [R1+0x3d8] ;  /* 0x0003d800016c7983 */ /* 0x000ee80000100a00 */
[----:B------:R-:W3:Y:S04]  /*16060*/  LDL.64 R114, [R1+0x3e8] ;  /* 0x0003e80001727983 */ /* 0x000ee80000100a00 */
[----:B------:R0:W-:Y:S04]  /*16070*/  STL.64 [R1+0x238], R6 ;  /* 0x0002380601007387 */ /* 0x0001e80000100a00 */
        /* <DEDUP_REMOVED lines=11> */
[----:B------:R-:W3:Y:S01]  /*16130*/  LDL R145, [R1+0x23c] ;  /* 0x00023c0001917983 */ /* 0x000ee20000100800 */
        /* <DEDUP_REMOVED lines=28> */
[C---:B----4-:R-:W-:Y:S01]  /*16300*/  FMUL.FTZ R67, R124.reuse, R67 ;  /* 0x000000437c437220 */ /* 0x050fe20000410000 */
        /* <DEDUP_REMOVED lines=41> */
[----:B------:R-:W-:Y:S04]  /*165a0*/  STL.64 [R1+0x2a0], R118 ;  /* 0x0002a07601007387 */ /* 0x000fe80000100a00 */
[----:B------:R-:W-:Y:S04]  /*165b0*/  STL.64 [R1+0x2b0], R94 ;  /* 0x0002b05e01007387 */ /* 0x000fe80000100a00 */
[----:B------:R-:W-:Y:S04]  /*165c0*/  STL.64 [R1+0x2c0], R90 ;  /* 0x0002c05a01007387 */ /* 0x000fe80000100a00 */
[----:B------:R-:W-:Y:S01]  /*165d0*/  STL.64 [R1+0x2d0], R74 ;  /* 0x0002d04a01007387 */ /* 0x000fe20000100a00 */
[C---:B------:R-:W-:Y:S01]  /*165e0*/  FMUL.FTZ R31, R123.reuse, R31 ;  /* 0x0000001f7b1f7220 */ /* 0x040fe20000410000 */
[----:B------:R-:W-:-:S02]  /*165f0*/  FMUL.FTZ R30, R123, R30 ;  /* 0x0000001e7b1e7220 */ /* 0x000fc40000410000 */
[----:B------:R-:W-:Y:S04]  /*16600*/  STL.64 [R1+0x2e0], R76 ;  /* 0x0002e04c01007387 */ /* 0x000fe80000100a00 */
[----:B------:R-:W-:Y:S04]  /*16610*/  STL.64 [R1+0x2f0], R78 ;  /* 0x0002f04e01007387 */ /* 0x000fe80000100a00 */
        /* <DEDUP_REMOVED lines=9> */
[----:B------:R-:W-:Y:S01]  /*166b0*/  STL.64 [R1+0x370], R68 ;  /* 0x0003704401007387 */ /* 0x000fe20000100a00 */
[----:B------:R-:W-:-:S03]  /*166c0*/  MOV R3, R88 ;  /* 0x0000005800037202 */ /* 0x000fc60000000f00 */
        /* <DEDUP_REMOVED lines=35> */
[C---:B---3--:R-:W-:Y:S01]  /*16900*/  FMUL.FTZ R113, R123.reuse, R113 ;  /* 0x000000717b717220 */ /* 0x048fe20000410000 */
        /* <DEDUP_REMOVED lines=20> */
[----:B------:R-:W-:Y:S04]  /*16a50*/  STL.64 [R1+0x3a8], R110 ;  /* 0x0003a86e01007387 */ /* 0x000fe80000100a00 */
[----:B------:R-:W-:Y:S04]  /*16a60*/  STL.64 [R1+0x3b8], R112 ;  /* 0x0003b87001007387 */ /* 0x000fe80000100a00 */
[----:B------:R4:W-:Y:S04]  /*16a70*/  STL.64 [R1+0x3c8], R106 ;  /* 0x0003c86a01007387 */ /* 0x0009e80000100a00 */
[----:B------:R4:W-:Y:S04]  /*16a80*/  STL.64 [R1+0x3d8], R108 ;  /* 0x0003d86c01007387 */ /* 0x0009e80000100a00 */
[----:B------:R4:W-:Y:S04]  /*16a90*/  STL.64 [R1+0x3e8], R114 ;  /* 0x0003e87201007387 */ /* 0x0009e80000100a00 */
[----:B------:R4:W-:Y:S04]  /*16aa0*/  STL.64 [R1+0x3f8], R116 ;  /* 0x0003f87401007387 */ /* 0x0009e80000100a00 */
        /* <DEDUP_REMOVED lines=12> */
[----:B0-----:R-:W4:Y:S04]  /*16b70*/  LDL.64 R6, [R1+0x88] ;  /* 0x0000880001067983 */ /* 0x001f280000100a00 */
[----:B-1----:R-:W4:Y:S04]  /*16b80*/  LDL R10, [R1+0x240] ;  /* 0x00024000010a7983 */ /* 0x002f280000100800 */
        /* <DEDUP_REMOVED lines=115> */
[----:B------:R-:W-:Y:S01]  /*172c0*/  IMAD R6, R146, 0x1000, R6 ;  /* 0x0000100092067824 */ /* 0x000fe200078e0206 */
[----:B------:R-:W-:-:S02]  /*172d0*/  F2FP.BF16.F32.PACK_AB R160, R160, R122 ;  /* 0x0000007aa0a0723e */ /* 0x000fc400000010ff */
[----:B------:R-:W-:Y:S01]  /*172e0*/  STL [R1+0x240], R10 ;  /* 0x0002400a01007387 */ /* 0x000fe20000100800 */
[----:B------:R-:W-:Y:S02]  /*172f0*/  F2FP.BF16.F32.PACK_AB R161, R161, R133 ;  /* 0x00000085a1a1723e */ /* 0x000fe400000010ff */
[----:B------:R-:W-:Y:S01]  /*17300*/  F2FP.BF16.F32.PACK_AB R162, R162, R121 ;  /* 0x00000079a2a2723e */ /* 0x000fe200000010ff */
[----:B------:R-:W-:Y:S01]  /*17310*/  STL [R1+0x244], R11 ;  /* 0x0002440b01007387 */ /* 0x000fe20000100800 */
[----:B------:R-:W-:Y:S02]  /*17320*/  F2FP.BF16.F32.PACK_AB R163, R132, R163 ;  /* 0x000000a384a3723e */ /* 0x000fe400000010ff */
[----:B------:R-:W-:Y:S01]  /*17330*/  F2FP.BF16.F32.PACK_AB R164, R164, R120 ;  /* 0x00000078a4a4723e */ /* 0x000fe200000010ff */
[----:B--2---:R-:W-:Y:S01]  /*17340*/  STL [R1+0x248], R12 ;  /* 0x0002480c01007387 */ /* 0x004fe20000100800 */
[----:B------:R-:W-:Y:S02]  /*17350*/  F2FP.BF16.F32.PACK_AB R165, R131, R165 ;  /* 0x000000a583a5723e */ /* 0x000fe400000010ff */
[----:B------:R-:W-:Y:S01]  /*17360*/  F2FP.BF16.F32.PACK_AB R166, R166, R130 ;  /* 0x00000082a6a6723e */ /* 0x000fe200000010ff */
[----:B------:R-:W-:Y:S01]  /*17370*/  STL [R1+0x24c], R13 ;  /* 0x00024c0d01007387 */ /* 0x000fe20000100800 */
[----:B------:R-:W-:-:S02]  /*17380*/  F2FP.BF16.F32.PACK_AB R167, R129, R167 ;  /* 0x000000a781a7723e */ /* 0x000fc400000010ff */
[----:B------:R-:W-:Y:S01]  /*17390*/  F2FP.BF16.F32.PACK_AB R172, R172, R128 ;  /* 0x00000080acac723e */ /* 0x000fe200000010ff */
[----:B------:R-:W-:Y:S01]  /*173a0*/  STL [R1+0x250], R14 ;  /* 0x0002500e01007387 */ /* 0x000fe20000100800 */
[----:B------:R-:W-:Y:S02]  /*173b0*/  F2FP.BF16.F32.PACK_AB R173, R127, R173 ;  /* 0x000000ad7fad723e */ /* 0x000fe400000010ff */
[----:B------:R-:W-:Y:S01]  /*173c0*/  F2FP.BF16.F32.PACK_AB R174, R126, R174 ;  /* 0x000000ae7eae723e */ /* 0x000fe200000010ff */
[----:B------:R-:W-:Y:S01]  /*173d0*/  STL [R1+0x254], R15 ;  /* 0x0002540f01007387 */ /* 0x000fe20000100800 */
[----:B------:R-:W-:-:S03]  /*173e0*/  F2FP.BF16.F32.PACK_AB R175, R175, R125 ;  /* 0x0000007dafaf723e */ /* 0x000fc600000010ff */
[----:B------:R-:W-:Y:S04]  /*173f0*/  STL [R1+0x258], R24 ;  /* 0x0002581801007387 */ /* 0x000fe80000100800 */
[----:B------:R-:W-:Y:S04]  /*17400*/  STL [R1+0x25c], R25 ;  /* 0x00025c1901007387 */ /* 0x000fe80000100800 */
[----:B------:R-:W-:Y:S04]  /*17410*/  STL [R1+0x260], R26 ;  /* 0x0002601a01007387 */ /* 0x000fe80000100800 */
[----:B------:R0:W-:Y:S04]  /*17420*/  STL [R1+0x264], R27 ;  /* 0x0002641b01007387 */ /* 0x0001e80000100800 */
        /* <DEDUP_REMOVED lines=64> */
[----:B---3--:R-:W-:Y:S04]  /*17830*/  STL [R1+0x368], R92 ;  /* 0x0003685c01007387 */ /* 0x008fe80000100800 */
[----:B------:R-:W-:Y:S04]  /*17840*/  STL [R1+0x36c], R93 ;  /* 0x00036c5d01007387 */ /* 0x000fe80000100800 */
[----:B------:R-:W-:Y:S04]  /*17850*/  STL [R1+0x370], R94 ;  /* 0x0003705e01007387 */ /* 0x000fe80000100800 */
[----:B------:R3:W-:Y:S04]  /*17860*/  STL [R1+0x374], R95 ;  /* 0x0003745f01007387 */ /* 0x0007e80000100800 */
[----:B----4-:R-:W-:Y:S04]  /*17870*/  STL [R1+0x378], R96 ;  /* 0x0003786001007387 */ /* 0x010fe80000100800 */
        /* <DEDUP_REMOVED lines=23> */
[----:B------:R4:W-:Y:S04]  /*179f0*/  STL [R1+0x3d8], R123 ;  /* 0x0003d87b01007387 */ /* 0x0009e80000100800 */
[----:B------:R4:W-:Y:S04]  /*17a00*/  STL [R1+0x3dc], R124 ;  /* 0x0003dc7c01007387 */ /* 0x0009e80000100800 */
        /* <DEDUP_REMOVED lines=44> */
[----:B------:R-:W-:Y:S01]  /*17cd0*/  IMAD R5, R5, 0x2, R3 ;  /* 0x0000000205057824 */ /* 0x000fe200078e0203 */
[----:B------:R-:W-:-:S02]  /*17ce0*/  R2UR UR6, R6 ;  /* 0x00000000060672ca */ /* 0x000fc400000e0000 */
[----:B------:R0:W-:Y:S01]  /*17cf0*/  STSM.16.M88.4 [R3], R160 ;  /* 0x000000a003007844 */ /* 0x0001e20000000200 */
[----:B------:R-:W-:Y:S02]  /*17d00*/  R2UR UR7, R7 ;  /* 0x00000000070772ca */ /* 0x000fe400000e0000 */
[----:B------:R-:W-:Y:S02]  /*17d10*/  F2FP.BF16.F32.PACK_AB R168, R168, R193 ;  /* 0x000000c1a8a8723e */ /* 0x000fe400000010ff */
[----:B------:R-:W-:Y:S02]  /*17d20*/  F2FP.BF16.F32.PACK_AB R169, R9, R169 ;  /* 0x000000a909a9723e */ /* 0x000fe400000010ff */
[----:B------:R-:W-:Y:S02]  /*17d30*/  F2FP.BF16.F32.PACK_AB R170, R21, R170 ;  /* 0x000000aa15aa723e */ /* 0x000fe400000010ff */
[----:B------:R-:W-:Y:S01]  /*17d40*/  F2FP.BF16.F32.PACK_AB R171, R8, R171 ;  /* 0x000000ab08ab723e */ /* 0x000fe200000010ff */
[----:B0-----:R-:W-:-:S02]  /*17d50*/  IMAD R3, R4, 0x2, R3 ;  /* 0x0000000204037824 */ /* 0x001fc400078e0203 */
[----:B------:R-:W-:-:S03]  /*17d60*/  IMAD R4, R4, 0x2, R5 ;  /* 0x0000000204047824 */ /* 0x000fc600078e0205 */
[----:B------:R-:W-:Y:S04]  /*17d70*/  STSM.16.M88.4 [R3], R164 ;  /* 0x000000a403007844 */ /* 0x000fe80000000200 */
[----:B------:R0:W-:Y:S04]  /*17d80*/  STSM.16.M88.4 [R5], R172 ;  /* 0x000000ac05007844 */ /* 0x0001e80000000200 */
[----:B------:R1:W-:Y:S01]  /*17d90*/  STSM.16.M88.4 [R4], R168 ;  /* 0x000000a804007844 */ /* 0x0003e20000000200 */
[----:B0-----:R-:W-:Y:S02]  /*17da0*/  IMAD.MOV.U32 R5, RZ, RZ, R7 ;  /* 0x000000ffff057224 */ /* 0x001fe400078e0007 */
[----:B-1----:R-:W-:Y:S01]  /*17db0*/  VIADD R4, R6, 0x80 ;  /* 0x0000008006047836 */ /* 0x002fe20000000000 */
[----:B--2---:R-:W-:-:S06]  /*17dc0*/  WARPGROUP.ARRIVE ;  /* 0x00000000000079c5 */ /* 0x004fcc0000000000 */
[----:B------:R-:W-:Y:S01]  /*17dd0*/  HGMMA.64x256x16.F32.BF16 R24, R160, gdesc[UR4].tnspB, R24, gsb0 ;  /* 0x43e00004a0187df0 */ /* 0x000fe20008001818 */
[----:B------:R-:W-:Y:S02]  /*17de0*/  R2UR UR6, R4 ;  /* 0x00000000040672ca */ /* 0x000fe400000e0000 */
[----:B------:R-:W-:Y:S01]  /*17df0*/  R2UR UR7, R5 ;  /* 0x00000000050772ca */ /* 0x000fe200000e0000 */
[----:B------:R-:W-:Y:S02]  /*17e00*/  VIADD R4, R6, 0x100 ;  /* 0x0000010006047836 */ /* 0x000fe40000000000 */
        /* <DEDUP_REMOVED lines=279> */
[----:B------:R1:W-:Y:S04]  /*18f80*/  STL [R1+0x210], R4 ;  /* 0x0002100401007387 */ /* 0x0003e80000100800 */
        /* <DEDUP_REMOVED lines=128> */
[----:B-1----:R-:W4:Y:S04]  /*19790*/  LDL R4, [R1+0x28] ;  /* 0x0000280001047983 */ /* 0x002f280000100800 */
[----:B--2---:R3:W5:Y:S01]  /*197a0*/  LDL R3, [R1+0x1c8] ;  /* 0x0001c80001037983 */ /* 0x0047620000100800 */
[----:B------:R-:W-:Y:S01]  /*197b0*/  BSSY B0, `(.L_x_3159) ;  /* 0x0000006000007945 */ /* 0x000fe20003800000 */
[----:B------:R-:W-:Y:S06]  /*197c0*/  BAR.ARV 0xe, 0x100 ;  /* 0x0384000000007b1d */ /* 0x000fec0000002000 */
[----:B----4-:R-:W-:-:S04]  /*197d0*/  LOP3.LUT R4, R4, 0x1, RZ, 0xfc, !PT ;  /* 0x0000000104047812 */ /* 0x010fc800078efcff */
[----:B------:R-:W-:-:S13]  /*197e0*/  ISETP.NE.AND P0, PT, R4, 0x3, PT ;  /* 0x000000030400780c */ /* 0x000fda0003f05270 */
[----:B---3--:R-:W-:Y:S05]  /*197f0*/  @!P0 BRA `(.L_x_3160) ;  /* 0x0000000000048947 */ /* 0x008fea0003800000 */
[----:B------:R-:W-:Y:S01]  /*19800*/  BPT.TRAP 0x1 ;  /* 0x000000040000795c */ /* 0x000fe20000300000 */
.L_x_3160:
[----:B------:R-:W-:Y:S05]  /*19810*/  BSYNC B0 ;  /* 0x0000000000007941 */ /* 0x000fea0003800000 */
.L_x_3159:
        /* <DEDUP_REMOVED lines=9> */
.L_x_3138:
[----:B------:R-:W-:-:S13]  /*198b0*/  ISETP.GE.AND P0, PT, R0, UR42, PT ;  /* 0x0000002a00007c0c */ /* 0x000fda000bf06270 */
[----:B------:R-:W-:Y:S05]  /*198c0*/  @!P0 BRA `(.L_x_3162) ;  /* 0x0000007c00e08947 */ /* 0x000fea0003800000 */
.L_x_3195:
        /* <DEDUP_REMOVED lines=20> */
.L_x_3164:
[----:B------:R-:W-:Y:S05]  /*19a10*/  BSYNC B0 ;  /* 0x0000000000007941 */ /* 0x000fea0003800000 */
.L_x_3163:
        /* <DEDUP_REMOVED lines=9> */
.L_x_3166:
[----:B------:R-:W-:Y:S05]  /*19ab0*/  BSYNC B0 ;  /* 0x0000000000007941 */ /* 0x000fea0003800000 */
.L_x_3165:
[----:B------:R-:W-:Y:S04]  /*19ac0*/  BSSY B0, `(.L_x_3167) ;  /* 0x0000006000007945 */ /* 0x000fe80003800000 */
[----:B-1----:R-:W-:Y:S05]  /*19ad0*/  @P0 BRA `(.L_x_3168) ;  /* 0x0000000000100947 */ /* 0x002fea0003800000 */
[----:B-----5:R-:W-:Y:S01]  /*19ae0*/  IMAD R8, R8, 0x8, R3 ;  /* 0x0000000808087824 */ /* 0x020fe200078e0203 */
[----:B------:R-:W-:-:S04]  /*19af0*/  SHF.L.U32 R9, R9, 0x1f, RZ ;  /* 0x0000001f09097819 */ /* 0x000fc800000006ff */
[----:B------:R-:W1:Y:S02]  /*19b00*/  SYNCS.PHASECHK.TRANS64.TRYWAIT P0, [R8+URZ], R9 ;  /* 0x00000009080075a7 */ /* 0x000e64000800017f */
[----:B-1----:R-:W-:Y:S05]  /*19b10*/  @!P0 BRA `(.L_x_3169) ;  /* 0x0000015400e88947 */ /* 0x002fea0003800000 */
.L_x_3168:
[----:B------:R-:W-:Y:S05]  /*19b20*/  BSYNC B0 ;  /* 0x0000000000007941 */ /* 0x000fea0003800000 */
.L_x_3167:
        /* <DEDUP_REMOVED lines=57> */
.L_x_3171:
[----:B------:R-:W-:Y:S05]  /*19ec0*/  BSYNC B0 ;  /* 0x0000000000007941 */ /* 0x000fea0003800000 */
.L_x_3170:
        /* <DEDUP_REMOVED lines=8> */
.L_x_3173:
[----:B------:R-:W-:Y:S05]  /*19f50*/  BSYNC B0 ;  /* 0x0000000000007941 */ /* 0x000fea0003800000 */
.L_x_3172:
[----:B------:R-:W-:Y:S04]  /*19f60*/  BSSY B0, `(.L_x_3174) ;  /* 0x0000004000007945 */ /* 0x000fe80003800000 */
[----:B-1----:R-:W-:Y:S05]  /*19f70*/  @P0 BRA `(.L_x_3175) ;  /* 0x0000000000080947 */ /* 0x002fea0003800000 */
[----:B------:R-:W1:Y:S02]  /*19f80*/  SYNCS.PHASECHK.TRANS64.TRYWAIT P0, [R4+URZ], R5 ;  /* 0x00000005040075a7 */ /* 0x000e64000800017f */
[----:B-1----:R-:W-:Y:S05]  /*19f90*/  @!P0 BRA `(.L_x_3176) ;  /* 0x0000015000dc8947 */ /* 0x002fea0003800000 */
.L_x_3175:
[----:B------:R-:W-:Y:S05]  /*19fa0*/  BSYNC B0 ;  /* 0x0000000000007941 */ /* 0x000fea0003800000 */
.L_x_3174:
        /* <DEDUP_REMOVED lines=184> */
[----:B------:R-:W-:Y:S01]  /*1ab30*/  VIADD R58, R4, 0x800 ;  /* 0x00000800043a7836 */ /* 0x000fe20000000000 */
[----:B------:R-:W-:Y:S01]  /*1ab40*/  R2UR UR9, R21 ;  /* 0x00000000150972ca */ /* 0x000fe200000e0000 */
        /* <DEDUP_REMOVED lines=247> */
.L_x_3178:
[----:B------:R-:W-:Y:S05]  /*1bac0*/  BSYNC B0 ;  /* 0x0000000000007941 */ /* 0x000fea0003800000 */
.L_x_3177:
        /* <DEDUP_REMOVED lines=10> */
[----:B0-----:R-:W3:Y:S04]  /*1bb70*/  LDL.128 R8, [R1+0xe0] ;  /* 0x0000e00001087983 */ /* 0x001ee80000100c00 */
[----:B--2---:R-:W2:Y:S04]  /*1bb80*/  LD.E R57, desc[UR36][R4.64] ;  /* 0x0000002404397980 */ /* 0x004ea8000c101900 */
[----:B------:R-:W2:Y:S01]  /*1bb90*/  LDL.128 R4, [R1+0xd0] ;  /* 0x0000d00001047983 */ /* 0x000ea20000100c00 */
[----:B----4-:R-:W-:Y:S01]  /*1bba0*/  ISETP.NE.AND P0, PT, R12, 0x1, PT ;  /* 0x000000010c00780c */ /* 0x010fe20003f05270 */
[----:B------:R-:W-:Y:S01]  /*1bbb0*/  IMAD.SHL.U32 R69, R0, 0x40, RZ ;  /* 0x0000004000457824 */ /* 0x000fe200078e00ff */
[----:B---3--:R-:W-:Y:S01]  /*1bbc0*/  ISETP.GE.AND P1, PT, R9, 0x1, PT ;  /* 0x000000010900780c */ /* 0x008fe20003f26270 */
[----:B------:R-:W-:Y:S02]  /*1bbd0*/  BSSY B0, `(.L_x_3179) ;  /* 0x0000078000007945 */ /* 0x000fe40003800000 */
[----:B------:R-:W-:-:S02]  /*1bbe0*/  IMAD.IADD R68, R8, 0x1, -R69 ;  /* 0x0000000108447824 */ /* 0x000fc400078e0a45 */
[-C--:B--2---:R-:W-:Y:S01]  /*1bbf0*/  FMUL.FTZ R21, R28, R57.reuse ;  /* 0x000000391c157220 */ /* 0x084fe20000410000 */
[-C--:B------:R-:W-:Y:S01]  /*1bc00*/  FMUL.FTZ R28, R35, R57.reuse ;  /* 0x00000039231c7220 */ /* 0x080fe20000410000 */
[-C--:B------:R-:W-:Y:S01]  /*1bc10*/  FMUL.FTZ R35, R37, R57.reuse ;  /* 0x0000003925237220 */ /* 0x080fe20000410000 */
[----:B------:R-:W-:Y:S01]  /*1bc20*/  SHF.R.S32.HI R37, RZ, 0x1f, R58 ;  /* 0x0000001fff257819 */ /* 0x000fe2000001143a */
[-C--:B------:R-:W-:Y:S01]  /*1bc30*/  FMUL.FTZ R20, R25, R57.reuse ;  /* 0x0000003919147220 */ /* 0x080fe20000410000 */
[-C--:B------:R-:W-:Y:S02]  /*1bc40*/  FMUL.FTZ R25, R31, R57.reuse ;  /* 0x000000391f197220 */ /* 0x080fe40000410000 */
[----:B------:R-:W-:Y:S01]  /*1bc50*/  LEA.HI R31, R37, R58, RZ, 0x7 ;  /* 0x0000003a251f7211 */ /* 0x000fe200078f38ff */
[-C--:B------:R-:W-:Y:S01]  /*1bc60*/  FMUL.FTZ R62, R32, R57.reuse ;  /* 0x00000039203e7220 */ /* 0x080fe20000410000 */
[-C--:B------:R-:W-:Y:S02]  /*1bc70*/  FMUL.FTZ R32, R39, R57.reuse ;  /* 0x0000003927207220 */ /* 0x080fe40000410000 */
[----:B------:R-:W-:Y:S01]  /*1bc80*/  LOP3.LUT R39, R31, 0xffffff80, RZ, 0xc0, !PT ;  /* 0xffffff801f277812 */ /* 0x000fe200078ec0ff */
[-C--:B------:R-:W-:Y:S01]  /*1bc90*/  FMUL.FTZ R3, R26, R57.reuse ;  /* 0x000000391a037220 */ /* 0x080fe20000410000 */
[-C--:B------:R-:W-:Y:S01]  /*1bca0*/  FMUL.FTZ R44, R44, R57.reuse ;  /* 0x000000392c2c7220 */ /* 0x080fe20000410000 */
[----:B------:R-:W-:-:S02]  /*1bcb0*/  FMUL.FTZ R26, R34, R57 ;  /* 0x00000039221a7220 */ /* 0x000fc40000410000 */
[----:B------:R-:W-:Y:S02]  /*1bcc0*/  IMAD.IADD R39, R58, 0x1, -R39 ;  /* 0x000000013a277824 */ /* 0x000fe400078e0a27 */
[-C--:B------:R-:W-:Y:S01]  /*1bcd0*/  FMUL.FTZ R34, R36, R57.reuse ;  /* 0x0000003924227220 */ /* 0x080fe20000410000 */
[-C--:B------:R-:W-:Y:S01]  /*1bce0*/  FMUL.FTZ R36, R40, R57.reuse ;  /* 0x0000003928247220 */ /* 0x080fe20000410000 */
[----:B------:R0:W1:Y:S01]  /*1bcf0*/  MUFU.TANH R64, R44 ;  /* 0x0000002c00407308 */ /* 0x0000620000002400 */
[-C--:B------:R-:W-:Y:S01]  /*1bd00*/  FMUL.FTZ R45, R45, R57.reuse ;  /* 0x000000392d2d7220 */ /* 0x080fe20000410000 */
[----:B------:R-:W-:Y:S01]  /*1bd10*/  SHF.R.S32.HI R40, RZ, 0x1f, R39 ;  /* 0x0000001fff287819 */ /* 0x000fe20000011427 */
[-C--:B------:R-:W-:Y:S01]  /*1bd20*/  FMUL.FTZ R63, R33, R57.reuse ;  /* 0x00000039213f7220 */ /* 0x080fe20000410000 */
[-C--:B------:R-:W-:Y:S01]  /*1bd30*/  FMUL.FTZ R33, R38, R57.reuse ;  /* 0x0000003926217220 */ /* 0x080fe20000410000 */
[----:B------:R-:W-:Y:S01]  /*1bd40*/  FMUL.FTZ R38, R41, R57 ;  /* 0x0000003929267220 */ /* 0x000fe20000410000 */
[----:B------:R-:W-:-:S02]  /*1bd50*/  LEA.HI R41, R40, R39, RZ, 0x2 ;  /* 0x0000002728297211 */ /* 0x000fc400078f10ff */
[----:B0-----:R-:W-:Y:S01]  /*1bd60*/  LEA.HI R44, R37, R58, RZ, 0x2 ;  /* 0x0000003a252c7211 */ /* 0x001fe200078f10ff */
[----:B------:R0:W2:Y:S01]  /*1bd70*/  MUFU.TANH R66, R45 ;  /* 0x0000002d00427308 */ /* 0x0000a20000002400 */
[-C--:B------:R-:W-:Y:S01]  /*1bd80*/  FMUL.FTZ R14, R24, R57.reuse ;  /* 0x00000039180e7220 */ /* 0x080fe20000410000 */
[-C--:B------:R-:W-:Y:S01]  /*1bd90*/  FMUL.FTZ R24, R30, R57.reuse ;  /* 0x000000391e187220 */ /* 0x080fe20000410000 */
[----:B------:R-:W-:Y:S01]  /*1bda0*/  FMUL.FTZ R30, R42, R57 ;  /* 0x000000392a1e7220 */ /* 0x000fe20000410000 */
[--C-:B------:R-:W-:Y:S02]  /*1bdb0*/  SHF.R.S32.HI R37, RZ, 0x2, R41.reuse ;  /* 0x00000002ff257819 */ /* 0x100fe40000011429 */
[----:B------:R-:W-:Y:S02]  /*1bdc0*/  SHF.R.S32.HI R42, RZ, 0x1f, R41 ;  /* 0x0000001fff2a7819 */ /* 0x000fe40000011429 */
[----:B0-----:R-:W-:Y:S02]  /*1bdd0*/  LOP3.LUT R45, R44, 0xfffffffc, RZ, 0xc0, !PT ;  /* 0xfffffffc2c2d7812 */ /* 0x001fe400078ec0ff */
[----:B------:R-:W-:-:S03]  /*1bde0*/  LEA.HI R42, R42, R37, RZ, 0x3 ;  /* 0x000000252a2a7211 */ /* 0x000fc600078f18ff */
[----:B------:R-:W-:Y:S01]  /*1bdf0*/  IMAD.IADD R45, R58, 0x1, -R45 ;  /* 0x000000013a2d7824 */ /* 0x000fe200078e0a2d */
[----:B------:R-:W-:Y:S02]  /*1be00*/  LEA.HI R40, R40, R39, RZ, 0x5 ;  /* 0x0000002728287211 */ /* 0x000fe400078f28ff */
[----:B------:R-:W-:Y:S02]  /*1be10*/  LOP3.LUT R42, R42, 0xfffffff8, RZ, 0xc0, !PT ;  /* 0xfffffff82a2a7812 */ /* 0x000fe400078ec0ff */
[----:B------:R-:W-:Y:S02]  /*1be20*/  LEA.HI R44, R45, R45, RZ, 0x1 ;  /* 0x0000002d2d2c7211 */ /* 0x000fe400078f08ff */
[----:B------:R-:W-:Y:S02]  /*1be30*/  SHF.R.S32.HI R40, RZ, 0x5, R40 ;  /* 0x00000005ff287819 */ /* 0x000fe40000011428 */
[----:B------:R-:W-:Y:S01]  /*1be40*/  LOP3.LUT R44, R44, 0x1ffffffe, RZ, 0xc0, !PT ;  /* 0x1ffffffe2c2c7812 */ /* 0x000fe200078ec0ff */
[----:B------:R-:W-:-:S02]  /*1be50*/  IMAD.IADD R42, R37, 0x1, -R42 ;  /* 0x00000001252a7824 */ /* 0x000fc400078e0a2a */
[----:B------:R-:W-:Y:S02]  /*1be60*/  IMAD R59, R59, 0x4, R40 ;  /* 0x000000043b3b7824 */ /* 0x000fe400078e0228 */
[----:B------:R-:W-:Y:S02]  /*1be70*/  IMAD.IADD R44, R45, 0x1, -R44 ;  /* 0x000000012d2c7824 */ /* 0x000fe400078e0a2c */
[----:B------:R-:W-:-:S04]  /*1be80*/  IMAD.U32 R45, R59, 0x10, R42 ;  /* 0x000000103b2d7824 */ /* 0x000fc800078e002a */
[----:B------:R-:W-:-:S04]  /*1be90*/  IMAD R44, R44, 0x8, R45 ;  /* 0x000000082c2c7824 */ /* 0x000fc800078e022d */
[----:B------:R-:W-:Y:S01]  /*1bea0*/  @P0 IMAD.HI.U32 R13, R44, R13, RZ ;  /* 0x0000000d2c0d0227 */ /* 0x000fe200078e00ff */
[----:B------:R-:W-:-:S04]  /*1beb0*/  LOP3.LUT R40, R41, 0x7ffffffc, RZ, 0xc0, !PT ;  /* 0x7ffffffc29287812 */ /* 0x000fc800078ec0ff */
[----:B------:R-:W-:Y:S01]  /*1bec0*/  @P0 SHF.R.U32.HI R44, RZ, R60, R13 ;  /* 0x0000003cff2c0219 */ /* 0x000fe2000001160d */
[----:B------:R-:W-:-:S04]  /*1bed0*/  IMAD.IADD R40, R39, 0x1, -R40 ;  /* 0x0000000127287824 */ /* 0x000fc800078e0a28 */
[----:B------:R-:W0:Y:S01]  /*1bee0*/  SHFL.IDX PT, R41, R44, RZ, 0x1c1f ;  /* 0x001c1fff2c297589 */ /* 0x000e2200000e0000 */
[-C--:B------:R-:W-:Y:S01]  /*1bef0*/  FMUL.FTZ R15, R27, R57.reuse ;  /* 0x000000391b0f7220 */ /* 0x080fe20000410000 */
        /* <DEDUP_REMOVED lines=42> */
[----:B------:R-:W0:Y:S08]  /*1c1a0*/  MUFU.TANH R52, R52 ;  /* 0x0000003400347308 */ /* 0x000e300000002400 */
[----:B------:R0:W0:Y:S08]  /*1c1b0*/  MUFU.TANH R50, R53 ;  /* 0x0000003500327308 */ /* 0x0000300000002400 */
[----:B------:R-:W1:Y:S08]  /*1c1c0*/  MUFU.TANH R13, R13 ;  /* 0x0000000d000d7308 */ /* 0x000e700000002400 */
[----:B------:R-:W1:Y:S01]  /*1c1d0*/  MUFU.TANH R54, R54 ;  /* 0x0000003600367308 */ /* 0x000e620000002400 */
[----:B------:R-:W-:-:S02]  /*1c1e0*/  IMAD.IADD R58, R42, 0x1, R7 ;  /* 0x000000012a3a7824 */ /* 0x000fc400078e0207 */
[----:B------:R-:W-:Y:S02]  /*1c1f0*/  IMAD.IADD R60, R42, 0x1, R39 ;  /* 0x000000012a3c7824 */ /* 0x000fe400078e0227 */
[--C-:B0-----:R-:W-:Y:S02]  /*1c200*/  IMAD.IADD R6, R58, 0x1, R41.reuse ;  /* 0x000000013a067824 */ /* 0x101fe400078e0229 */
        /* <DEDUP_REMOVED lines=12> */
.L_x_3182:
[----:B------:R-:W-:-:S13]  /*1c2d0*/  ISETP.NE.AND P0, PT, R9, 0x1, PT ;  /* 0x000000010900780c */ /* 0x000fda0003f05270 */
[----:B------:R-:W-:-:S05]  /*1c2e0*/  @P0 IMAD.HI.U32 R42, R8, R10, RZ ;  /* 0x0000000a082a0227 */ /* 0x000fca00078e00ff */
[----:B------:R-:W-:-:S07]  /*1c2f0*/  @P0 SHF.R.U32.HI R8, RZ, R11, R42 ;  /* 0x0000000bff080219 */ /* 0x000fce000001162a */
.L_x_3183:
[----:B------:R-:W-:Y:S05]  /*1c300*/  BSYNC B1 ;  /* 0x0000000000017941 */ /* 0x000fea0003800000 */
.L_x_3181:
[----:B------:R-:W-:-:S04]  /*1c310*/  IMAD R39, R8, R9, -R69 ;  /* 0x0000000908277224 */ /* 0x000fc800078e0a45 */
[----:B------:R-:W-:-:S05]  /*1c320*/  IMAD R8, R40, -0x2, R39 ;  /* 0xfffffffe28087824 */ /* 0x000fca00078e0227 */
[----:B------:R-:W-:Y:S02]  /*1c330*/  VIMNMX R7, R7, R8, !PT ;  /* 0x0000000807077248 */ /* 0x000fe40007fe0100 */
[----:B------:R-:W-:-:S07]  /*1c340*/  VIADDMNMX R6, R8, R9, R6, PT ;  /* 0x0000000908067246 */ /* 0x000fce0003800106 */
.L_x_3180:
[----:B------:R-:W-:Y:S05]  /*1c350*/  BSYNC B0 ;  /* 0x0000000000007941 */ /* 0x000fea0003800000 */
.L_x_3179:
[C---:B------:R-:W-:Y:S01]  /*1c360*/  ISETP.GE.AND P1, PT, R68.reuse, 0x9, PT ;  /* 0x000000094400780c */ /* 0x040fe20003f26270 */
[----:B------:R-:W-:Y:S01]  /*1c370*/  BSSY B0, `(.L_x_3184) ;  /* 0x0000061000007945 */ /* 0x000fe20003800000 */
[----:B------:R-:W-:Y:S02]  /*1c380*/  ISETP.GE.AND P0, PT, R68, 0x2, PT ;  /* 0x000000024400780c */ /* 0x000fe40003f06270 */
[C---:B------:R-:W-:Y:S02]  /*1c390*/  ISETP.GT.AND P2, PT, R7.reuse, 0x8, !P1 ;  /* 0x000000080700780c */ /* 0x040fe40004f44270 */
[----:B------:R-:W-:Y:S02]  /*1c3a0*/  ISETP.GT.AND P3, PT, R7, 0x1, !P0 ;  /* 0x000000010700780c */ /* 0x000fe40004764270 */
[----:B------:R-:W-:Y:S02]  /*1c3b0*/  ISETP.LT.OR P2, PT, R6, 0x9, P2 ;  /* 0x000000090600780c */ /* 0x000fe40001741670 */
[----:B------:R-:W-:-:S02]  /*1c3c0*/  ISETP.GE.AND P4, PT, R68, 0x11, PT ;  /* 0x000000114400780c */ /* 0x000fc40003f86270 */
[----:B------:R-:W-:Y:S02]  /*1c3d0*/  FSEL R61, R21, -INF , !P2 ;  /* 0xff800000153d7808 */ /* 0x000fe40005000000 */
[----:B------:R-:W-:Y:S01]  /*1c3e0*/  ISETP.LT.OR P3, PT, R6, 0x2, P3 ;  /* 0x000000020600780c */ /* 0x000fe20001f61670 */
[----:B------:R-:W0:Y:S01]  /*1c3f0*/  SHFL.IDX PT, R21, R44, 0x1, 0x1c1f ;  /* 0x003c1f002c157f89 */ /* 0x000e2200000e0000 */
        /* <DEDUP_REMOVED lines=38> */
[----:B-1----:R-:W-:Y:S02]  /*1c660*/  FSEL R45, R64, -INF , !P2 ;  /* 0xff800000402d7808 */ /* 0x002fe40005000000 */
        /* <DEDUP_REMOVED lines=41> */
.L_x_3187:
[----:B------:R-:W-:-:S13]  /*1c900*/  ISETP.NE.AND P6, PT, R9, 0x1, PT ;  /* 0x000000010900780c */ /* 0x000fda0003fc5270 */
[----:B------:R-:W-:-:S05]  /*1c910*/  @P6 IMAD.HI.U32 R10, R4, R10, RZ ;  /* 0x0000000a040a6227 */ /* 0x000fca00078e00ff */
[----:B------:R-:W-:-:S07]  /*1c920*/  @P6 SHF.R.U32.HI R4, RZ, R11, R10 ;  /* 0x0000000bff046219 */ /* 0x000fce000001160a */
.L_x_3188:
[----:B------:R-:W-:Y:S05]  /*1c930*/  BSYNC B1 ;  /* 0x0000000000017941 */ /* 0x000fea0003800000 */
.L_x_3186:
[----:B------:R-:W-:-:S04]  /*1c940*/  IMAD R5, R4, R9, -R69 ;  /* 0x0000000904057224 */ /* 0x000fc800078e0a45 */
[----:B------:R-:W-:-:S05]  /*1c950*/  IMAD R40, R40, -0x2, R5 ;  /* 0xfffffffe28287824 */ /* 0x000fca00078e0205 */
[----:B------:R-:W-:Y:S02]  /*1c960*/  VIADDMNMX R6, R40, R9, R6, PT ;  /* 0x0000000928067246 */ /* 0x000fe40003800106 */
[----:B------:R-:W-:-:S07]  /*1c970*/  VIMNMX R7, R7, R40, !PT ;  /* 0x0000002807077248 */ /* 0x000fce0007fe0100 */
.L_x_3185:
[----:B------:R-:W-:Y:S05]  /*1c980*/  BSYNC B0 ;  /* 0x0000000000007941 */ /* 0x000fea0003800000 */
.L_x_3184:
[----:B------:R-:W2:Y:S01]  /*1c990*/  LDL.64 R10, [R1+0x1e0] ;  /* 0x0001e000010a7983 */ /* 0x000ea20000100a00 */
[C---:B------:R-:W-:Y:S02]  /*1c9a0*/  ISETP.GT.AND P0, PT, R7.reuse, 0x1, !P0 ;  /* 0x000000010700780c */ /* 0x040fe40004704270 */
[----:B------:R-:W-:Y:S02]  /*1c9b0*/  ISETP.GT.AND P1, PT, R7, 0x8, !P1 ;  /* 0x000000080700780c */ /* 0x000fe40004f24270 */
[C---:B------:R-:W-:Y:S02]  /*1c9c0*/  ISETP.LT.OR P0, PT, R6.reuse, 0x2, P0 ;  /* 0x000000020600780c */ /* 0x040fe40000701670 */
[----:B------:R-:W-:Y:S02]  /*1c9d0*/  ISETP.LT.OR P1, PT, R6, 0x9, P1 ;  /* 0x000000090600780c */ /* 0x000fe40000f21670 */
[----:B------:R-:W-:Y:S02]  /*1c9e0*/  FSEL R46, R15, -INF , !P0 ;  /* 0xff8000000f2e7808 */ /* 0x000fe40004000000 */
[----:B------:R-:W-:-:S02]  /*1c9f0*/  ISETP.NE.AND P0, PT, R20, RZ, PT ;  /* 0x000000ff1400720c */ /* 0x000fc40003f05270 */
[----:B------:R-:W-:Y:S02]  /*1ca00*/  FSEL R44, R24, -INF , !P1 ;  /* 0xff800000182c7808 */ /* 0x000fe40004800000 */
[----:B------:R-:W-:Y:S02]  /*1ca10*/  ISETP.GT.AND P0, PT, R7, 0x9, !P0 ;  /* 0x000000090700780c */ /* 0x000fe40004704270 */
[----:B------:R-:W-:Y:S02]  /*1ca20*/  ISETP.NE.AND P1, PT, R42, RZ, PT ;  /* 0x000000ff2a00720c */ /* 0x000fe40003f25270 */
[----:B------:R-:W-:Y:S02]  /*1ca30*/  ISETP.LT.OR P0, PT, R6, 0xa, P0 ;  /* 0x0000000a0600780c */ /* 0x000fe40000701670 */
[----:B------:R-:W-:Y:S02]  /*1ca40*/  ISETP.NE.AND P6, PT, R63, RZ, PT ;  /* 0x000000ff3f00720c */ /* 0x000fe40003fc5270 */
[----:B------:R-:W-:-:S02]  /*1ca50*/  FSEL R42, R25, -INF , !P0 ;  /* 0xff800000192a7808 */ /* 0x000fc40004000000 */
        /* <DEDUP_REMOVED lines=23> */
[----:B------:R-:W-:Y:S01]  /*1cbd0*/  FSEL R30, R30, -INF , !P0 ;  /* 0xff8000001e1e7808 */ /* 0x000fe20004000000 */
[----:B------:R-:W3:Y:S01]  /*1cbe0*/  LDL R14, [R1+0x200] ;  /* 0x00020000010e7983 */ /* 0x000ee20000100800 */
        /* <DEDUP_REMOVED lines=9> */
[C---:B------:R-:W-:Y:S02]  /*1cc80*/  ISETP.LT.OR P2, PT, R6.reuse, 0x2a, P2 ;  /* 0x0000002a0600780c */ /* 0x040fe40001741670 */
[----:B------:R-:W-:Y:S02]  /*1cc90*/  FSEL R50, R31, -INF , !P1 ;  /* 0xff8000001f327808 */ /* 0x000fe40004800000 */
[----:B------:R-:W-:-:S02]  /*1cca0*/  ISETP.LT.OR P3, PT, R6, 0x31, P3 ;  /* 0x000000310600780c */ /* 0x000fc40001f61670 */
[----:B------:R-:W-:Y:S02]  /*1ccb0*/  FSEL R43, R43, -INF , !P2 ;  /* 0xff8000002b2b7808 */ /* 0x000fe40005000000 */
[----:B------:R-:W-:Y:S02]  /*1ccc0*/  ISETP.GT.AND P5, PT, R7, 0x38, !P5 ;  /* 0x000000380700780c */ /* 0x000fe40006fa4270 */
[C---:B------:R-:W-:Y:S02]  /*1ccd0*/  ISETP.LT.OR P4, PT, R6.reuse, 0x32, P4 ;  /* 0x000000320600780c */ /* 0x040fe40002781670 */
[----:B------:R-:W-:Y:S02]  /*1cce0*/  FSEL R37, R37, -INF , !P3 ;  /* 0xff80000025257808 */ /* 0x000fe40005800000 */
[----:B------:R-:W-:Y:S02]  /*1ccf0*/  ISETP.GT.AND P6, PT, R7, 0x39, !P6 ;  /* 0x000000390700780c */ /* 0x000fe400077c4270 */
[----:B------:R-:W-:-:S02]  /*1cd00*/  ISETP.LT.OR P5, PT, R6, 0x39, P5 ;  /* 0x000000390600780c */ /* 0x000fc40002fa1670 */
[----:B------:R-:W-:Y:S02]  /*1cd10*/  FSEL R31, R12, -INF , !P4 ;  /* 0xff8000000c1f7808 */ /* 0x000fe40006000000 */
[----:B------:R-:W-:Y:S02]  /*1cd20*/  ISETP.LT.OR P6, PT, R6, 0x3a, P6 ;  /* 0x0000003a0600780c */ /* 0x000fe400037c1670 */
[----:B------:R-:W-:Y:S01]  /*1cd30*/  FSEL R29, R13, -INF , !P5 ;  /* 0xff8000000d1d7808 */ /* 0x000fe20006800000 */
[----:B------:R-:W4:Y:S01]  /*1cd40*/  LDL.64 R6, [R1+0x1f0] ;  /* 0x0001f00001067983 */ /* 0x000f220000100a00 */
[----:B------:R-:W-:Y:S02]  /*1cd50*/  FSEL R28, R54, -INF , !P6 ;  /* 0xff800000361c7808 */ /* 0x000fe40007000000 */
[----:B--2---:R-:W-:-:S04]  /*1cd60*/  FMNMX.FTZ R3, R67, R10, !PT ;  /* 0x0000000a43037209 */ /* 0x004fc80007810000 */
        /* <DEDUP_REMOVED lines=33> */
[----:B------:R-:W2:Y:S01]  /*1cf80*/  LDL R20, [R1+0x1e4] ;  /* 0x0001e40001147983 */ /* 0x000ea20000100800 */
[----:B0-----:R-:W-:-:S05]  /*1cf90*/  FMNMX.FTZ R3, R8, R3, !PT ;  /* 0x0000000308037209 */ /* 0x001fca0007810000 */
[----:B------:R-:W0:Y:S02]  /*1cfa0*/  SHFL.BFLY PT, R4, R3, 0x1, 0x1f ;  /* 0x0c201f0003047f89 */ /* 0x000e2400000e0000 */
[----:B0-----:R-:W-:Y:S02]  /*1cfb0*/  FMNMX.FTZ R12, R3, R4, !PT ;  /* 0x00000004030c7209 */ /* 0x001fe40007810000 */
[----:B------:R-:W5:Y:S04]  /*1cfc0*/  LDL.64 R4, [R1+0xb8] ;  /* 0x0000b80001047983 */ /* 0x000f680000100a00 */
[----:B------:R-:W-:Y:S04]  /*1cfd0*/  STL [R1+0x1e0], R12 ;  /* 0x0001e00c01007387 */ /* 0x000fe80000100800 */
[----:B------:R-:W3:Y:S04]  /*1cfe0*/  LDL R15, [R1+0x1e0] ;  /* 0x0001e000010f7983 */ /* 0x000ee80000100800 */
[----:B--2---:R-:W0:Y:S02]  /*1cff0*/  SHFL.BFLY PT, R13, R20, 0x2, 0x1f ;  /* 0x0c401f00140d7f89 */ /* 0x004e2400000e0000 */
[----:B0-----:R-:W-:-:S05]  /*1d000*/  FMNMX.FTZ R13, R13, R20, !PT ;  /* 0x000000140d0d7209 */ /* 0x001fca0007810000 */
[----:B------:R-:W0:Y:S01]  /*1d010*/  SHFL.BFLY PT, R8, R13, 0x1, 0x1f ;  /* 0x0c201f000d087f89 */ /* 0x000e2200000e0000 */
[----:B---3--:R-:W-:Y:S02]  /*1d020*/  FSETP.NEU.FTZ.AND P0, PT, R15, -INF , PT ;  /* 0xff8000000f00780b */ /* 0x008fe40003f1d000 */
[----:B0-----:R-:W-:Y:S02]  /*1d030*/  FMNMX.FTZ R8, R13, R8, !PT ;  /* 0x000000080d087209 */ /* 0x001fe40007810000 */
[----:B------:R-:W-:Y:S02]  /*1d040*/  FSEL R3, R15, RZ, P0 ;  /* 0x000000ff0f037208 */ /* 0x000fe40000000000 */
[----:B------:R-:W-:-:S03]  /*1d050*/  FSETP.NEU.FTZ.AND P0, PT, R8, -INF , PT ;  /* 0xff8000000800780b */ /* 0x000fc60003f1d000 */
[----:B------:R-:W-:Y:S01]  /*1d060*/  FADD.FTZ R3, R10, -R3 ;  /* 0x800000030a037221 */ /* 0x000fe20000010000 */
[----:B------:R-:W-:-:S05]  /*1d070*/  FSEL R10, R8, RZ, P0 ;  /* 0x000000ff080a7208 */ /* 0x000fca0000000000 */
        /* <DEDUP_REMOVED lines=9> */
[----:B-----5:R-:W2:Y:S01]  /*1d110*/  LD.E R9, desc[UR36][R4.64+0x4] ;  /* 0x0000042404097980 */ /* 0x020ea2000c101900 */
        /* <DEDUP_REMOVED lines=12> */
.L_x_3190:
[----:B------:R-:W-:Y:S05]  /*1d1e0*/  BSYNC B0 ;  /* 0x0000000000007941 */ /* 0x000fea0003800000 */
.L_x_3189:
        /* <DEDUP_REMOVED lines=9> */
.L_x_3192:
[----:B------:R-:W-:Y:S05]  /*1d280*/  BSYNC B0 ;  /* 0x0000000000007941 */ /* 0x000fea0003800000 */
.L_x_3191:
[----:B------:R-:W2:Y:S04]  /*1d290*/  LDL R63, [R1+0x200] ;  /* 0x00020000013f7983 */ /* 0x000ea80000100800 */
[----:B------:R-:W2:Y:S04]  /*1d2a0*/  LDL.64 R10, [R1+0x1e0] ;  /* 0x0001e000010a7983 */ /* 0x000ea80000100a00 */
[----:B------:R-:W3:Y:S04]  /*1d2b0*/  LDL.64 R8, [R1+0x1f0] ;  /* 0x0001f00001087983 */ /* 0x000ee80000100a00 */
[----:B------:R-:W4:Y:S04]  /*1d2c0*/  LDL.64 R24, [R1+0x400] ;  /* 0x0004000001187983 */ /* 0x000f280000100a00 */
[----:B------:R-:W3:Y:S04]  /*1d2d0*/  LDL.64 R26, [R1+0x408] ;  /* 0x00040800011a7983 */ /* 0x000ee80000100a00 */
        /* <DEDUP_REMOVED lines=12> */
[----:B0-----:R-:W3:Y:S04]  /*1d3a0*/  LDL.64 R6, [R1+0x238] ;  /* 0x0002380001067983 */ /* 0x001ee80000100a00 */
        /* <DEDUP_REMOVED lines=13> */
[----:B------:R-:W3:Y:S01]  /*1d480*/  LDL R144, [R1+0x1c8] ;  /* 0x0001c80001907983 */ /* 0x000ee20000100800 */
[C---:B--2---:R-:W-:Y:S01]  /*1d490*/  FMUL.FTZ R3, R10.reuse, R63 ;  /* 0x0000003f0a037220 */ /* 0x044fe20000410000 */
[----:B------:R-:W-:-:S04]  /*1d4a0*/  FSETP.NEU.FTZ.AND P0, PT, R10, -INF , PT ;  /* 0xff8000000a00780b */ /* 0x000fc80003f1d000 */
[----:B------:R-:W-:Y:S01]  /*1d4b0*/  FSEL R10, R3, RZ, P0 ;  /* 0x000000ff030a7208 */ /* 0x000fe20000000000 */
[C---:B------:R-:W-:Y:S01]  /*1d4c0*/  FMUL.FTZ R3, R11.reuse, R63 ;  /* 0x0000003f0b037220 */ /* 0x040fe20000410000 */
        /* <DEDUP_REMOVED lines=26> */
[-C--:B------:R-:W-:Y:S01]  /*1d670*/  FFMA.FTZ R193, R35, R63.reuse, -R10 ;  /* 0x0000003f23c17223 */ /* 0x080fe2000001080a */
        /* <DEDUP_REMOVED lines=8> */
[----:B------:R-:W-:Y:S01]  /*1d700*/  FFMA.FTZ R171, R29, R63, -R11 ;  /* 0x0000003f1dab7223 */ /* 0x000fe2000001080b */
[C---:B----4-:R-:W-:Y:S01]  /*1d710*/  FMUL.FTZ R25, R131.reuse, R25 ;  /* 0x0000001983197220 */ /* 0x050fe20000410000 */
[C---:B------:R-:W-:Y:S01]  /*1d720*/  FMUL.FTZ R24, R131.reuse, R24 ;  /* 0x0000001883187220 */ /* 0x040fe20000410000 */
[C---:B---3--:R-:W-:Y:S01]  /*1d730*/  FMUL.FTZ R27, R130.reuse, R27 ;  /* 0x0000001b821b7220 */ /* 0x048fe20000410000 */
[----:B------:R-:W-:Y:S01]  /*1d740*/  FMUL.FTZ R26, R130, R26 ;  /* 0x0000001a821a7220 */ /* 0x000fe20000410000 */
        /* <DEDUP_REMOVED lines=19> */
[C---:B------:R-:W-:Y:S01]  /*1d880*/  FMUL.FTZ R103, R131.reuse, R103 ;  /* 0x0000006783677220 */ /* 0x040fe20000410000 */
[C---:B------:R-:W-:Y:S01]  /*1d890*/  FMUL.FTZ R102, R131.reuse, R102 ;  /* 0x0000006683667220 */ /* 0x040fe20000410000 */
[C---:B------:R-:W-:Y:S01]  /*1d8a0*/  FMUL.FTZ R109, R131.reuse, R101 ;  /* 0x00000065836d7220 */ /* 0x040fe20000410000 */
[----:B------:R-:W-:Y:S01]  /*1d8b0*/  FMUL.FTZ R108, R131, R100 ;  /* 0x00000064836c7220 */ /* 0x000fe20000410000 */
[----:B------:R-:W-:Y:S01]  /*1d8c0*/  FMUL.FTZ R111, R130, R111 ;  /* 0x0000006f826f7220 */ /* 0x000fe20000410000 */
[----:B------:R-:W0:Y:S01]  /*1d8d0*/  MUFU.EX2 R162, R162 ;  /* 0x000000a200a27308 */ /* 0x000e220000000800 */
[----:B-1----:R-:W-:Y:S01]  /*1d8e0*/  FADD.FTZ R10, R161, R10 ;  /* 0x0000000aa10a7221 */ /* 0x002fe20000010000 */
[----:B--2---:R-:W-:Y:S01]  /*1d8f0*/  FADD.FTZ R8, R120, R3 ;  /* 0x0000000378087221 */ /* 0x004fe20000010000 */
[C---:B------:R-:W-:Y:S01]  /*1d900*/  FMUL.FTZ R110, R130.reuse, R110 ;  /* 0x0000006e826e7220 */ /* 0x040fe20000410000 */
[C---:B------:R-:W-:Y:S01]  /*1d910*/  FMUL.FTZ R113, R130.reuse, R105 ;  /* 0x0000006982717220 */ /* 0x040fe20000410000 */
[C---:B------:R-:W-:Y:S01]  /*1d920*/  FMUL.FTZ R112, R130.reuse, R104 ;  /* 0x0000006882707220 */ /* 0x040fe20000410000 */
[C---:B------:R-:W-:Y:S01]  /*1d930*/  FMUL.FTZ R7, R130.reuse, R7 ;  /* 0x0000000782077220 */ /* 0x040fe20000410000 */
[----:B------:R-:W-:Y:S01]  /*1d940*/  FMUL.FTZ R6, R130, R6 ;  /* 0x0000000682067220 */ /* 0x000fe20000410000 */
        /* <DEDUP_REMOVED lines=9> */
[----:B------:R-:W4:Y:S04]  /*1d9e0*/  LDL.64 R58, [R1+0x3c0] ;  /* 0x0003c000013a7983 */ /* 0x000f280000100a00 */
[----:B------:R-:W4:Y:S01]  /*1d9f0*/  LDL.64 R56, [R1+0x3d0] ;  /* 0x0003d00001387983 */ /* 0x000f220000100a00 */
[----:B------:R-:W1:Y:S01]  /*1da00*/  MUFU.EX2 R164, R164 ;  /* 0x000000a400a47308 */ /* 0x000e620000000800 */
[----:B0-----:R-:W-:Y:S01]  /*1da10*/  FADD.FTZ R8, R128, R9 ;  /* 0x0000000980087221 */ /* 0x001fe20000010000 */
[----:B------:R-:W-:Y:S01]  /*1da20*/  FADD.FTZ R3, R162, R3 ;  /* 0x00000003a2037221 */ /* 0x000fe20000010000 */
[----:B------:R-:W4:Y:S04]  /*1da30*/  LDL.64 R44, [R1+0x3e0] ;  /* 0x0003e000012c7983 */ /* 0x000f280000100a00 */
[----:B------:R-:W4:Y:S01]  /*1da40*/  LDL.64 R48, [R1+0x258] ;  /* 0x0002580001307983 */ /* 0x000f220000100a00 */
[----:B------:R-:W0:Y:S08]  /*1da50*/  MUFU.EX2 R167, R167 ;  /* 0x000000a700a77308 */ /* 0x000e300000000800 */
[----:B------:R-:W0:Y:S01]  /*1da60*/  MUFU.EX2 R166, R166 ;  /* 0x000000a600a67308 */ /* 0x000e220000000800 */
[----:B-1----:R-:W-:Y:S01]  /*1da70*/  FADD.FTZ R8, R165, R8 ;  /* 0x00000008a5087221 */ /* 0x002fe20000010000 */
[----:B------:R-:W-:Y:S01]  /*1da80*/  FADD.FTZ R3, R118, R3 ;  /* 0x0000000376037221 */ /* 0x000fe20000010000 */
[----:B------:R-:W4:Y:S04]  /*1da90*/  LDL.64 R52, [R1+0x3f0] ;  /* 0x0003f00001347983 */ /* 0x000f280000100a00 */
[----:B------:R-:W4:Y:S01]  /*1daa0*/  LDL.64 R46, [R1+0x268] ;  /* 0x00026800012e7983 */ /* 0x000f220000100a00 */
[----:B------:R-:W1:Y:S08]  /*1dab0*/  MUFU.EX2 R125, R125 ;  /* 0x0000007d007d7308 */ /* 0x000e700000000800 */
[----:B------:R-:W1:Y:S01]  /*1dac0*/  MUFU.EX2 R126, R126 ;  /* 0x0000007e007e7308 */ /* 0x000e620000000800 */
[----:B------:R-:W-:Y:S01]  /*1dad0*/  FADD.FTZ R8, R127, R8 ;  /* 0x000000087f087221 */ /* 0x000fe20000010000 */
[----:B------:R-:W-:Y:S01]  /*1dae0*/  FADD.FTZ R3, R164, R3 ;  /* 0x00000003a4037221 */ /* 0x000fe20000010000 */
[----:B------:R-:W4:Y:S04]  /*1daf0*/  LDL.64 R50, [R1+0x248] ;  /* 0x0002480001327983 */ /* 0x000f280000100a00 */
[----:B------:R-:W4:Y:S01]  /*1db00*/  LDL.64 R34, [R1+0x278] ;  /* 0x0002780001227983 */ /* 0x000f220000100a00 */
[----:B------:R-:W1:Y:S08]  /*1db10*/  MUFU.EX2 R173, R173 ;  /* 0x000000ad00ad7308 */ /* 0x000e700000000800 */
        /* <DEDUP_REMOVED lines=9> */
[----:B------:R-:W4:Y:S05]  /*1dbb0*/  LDL.64 R32, [R1+0x2d8] ;  /* 0x0002d80001207983 */ /* 0x000f2a0000100a00 */
[----:B------:R-:W1:Y:S01]  /*1dbc0*/  MUFU.EX2 R121, R121 ;  /* 0x0000007900797308 */ /* 0x000e620000000800 */
[----:B------:R-:W-:-:S07]  /*1dbd0*/  FFMA.FTZ R9, R31, R63, -R11 ;  /* 0x0000003f1f097223 */ /* 0x000fce000001080b */
        /* <DEDUP_REMOVED lines=14> */
[----:B------:R-:W4:Y:S04]  /*1dcc0*/  LDL.64 R62, [R1+0x3a0] ;  /* 0x0003a000013e7983 */ /* 0x000f280000100a00 */
[----:B------:R-:W4:Y:S01]  /*1dcd0*/  LDL.64 R30, [R1+0x2e8] ;  /* 0x0002e800011e7983 */ /* 0x000f220000100a00 */
[----:B------:R-:W-:Y:S03]  /*1dce0*/  MUFU.EX2 R168, R168 ;  /* 0x000000a800a87308 */ /* 0x000fe60000000800 */
[----:B------:R-:W4:Y:S04]  /*1dcf0*/  LDL.64 R92, [R1+0x348] ;  /* 0x00034800015c7983 */ /* 0x000f280000100a00 */
[----:B------:R-:W4:Y:S01]  /*1dd00*/  LDL.64 R100, [R1+0x388] ;  /* 0x0003880001647983 */ /* 0x000f220000100a00 */
[----:B------:R-:W1:Y:S01]  /*1dd10*/  MUFU.EX2 R9, R9 ;  /* 0x0000000900097308 */ /* 0x000e620000000800 */
[----:B------:R-:W-:Y:S01]  /*1dd20*/  FADD.FTZ R28, R175, R10 ;  /* 0x0000000aaf1c7221 */ /* 0x000fe20000010000 */
[----:B------:R-:W-:Y:S01]  /*1dd30*/  FADD.FTZ R10, R174, R3 ;  /* 0x00000003ae0a7221 */ /* 0x000fe20000010000 */
[----:B------:R-:W4:Y:S05]  /*1dd40*/  LDL.64 R104, [R1+0x3c8] ;  /* 0x0003c80001687983 */ /* 0x000f2a0000100a00 */
[----:B------:R-:W-:Y:S08]  /*1dd50*/  MUFU.EX2 R170, R170 ;  /* 0x000000aa00aa7308 */ /* 0x000ff00000000800 */
[----:B------:R-:W1:Y:S01]  /*1dd60*/  MUFU.EX2 R171, R171 ;  /* 0x000000ab00ab7308 */ /* 0x000e620000000800 */
[----:B0-----:R-:W-:Y:S01]  /*1dd70*/  FADD.FTZ R28, R169, R28 ;  /* 0x0000001ca91c7221 */ /* 0x001fe20000010000 */
[----:B------:R-:W-:-:S06]  /*1dd80*/  FADD.FTZ R3, R195, R10 ;  /* 0x0000000ac3037221 */ /* 0x000fcc0000010000 */
[----:B------:R-:W0:Y:S08]  /*1dd90*/  MUFU.EX2 R193, R193 ;  /* 0x000000c100c17308 */ /* 0x000e300000000800 */
[----:B------:R-:W0:Y:S01]  /*1dda0*/  MUFU.EX2 R8, R8 ;  /* 0x0000000800087308 */ /* 0x000e220000000800 */
[----:B-1----:R-:W-:Y:S01]  /*1ddb0*/  FADD.FTZ R28, R9, R28 ;  /* 0x0000001c091c7221 */ /* 0x002fe20000010000 */
[----:B------:R-:W-:-:S03]  /*1ddc0*/  FADD.FTZ R3, R168, R3 ;  /* 0x00000003a8037221 */ /* 0x000fc60000010000 */
[----:B------:R-:W-:Y:S01]  /*1ddd0*/  FADD.FTZ R11, R171, R28 ;  /* 0x0000001cab0b7221 */ /* 0x000fe20000010000 */
[----:B------:R-:W-:Y:S01]  /*1dde0*/  FADD.FTZ R10, R170, R3 ;  /* 0x00000003aa0a7221 */ /* 0x000fe20000010000 */
[----:B------:R-:W4:Y:S03]  /*1ddf0*/  LDL.64 R28, [R1+0x2f8] ;  /* 0x0002f800011c7983 */ /* 0x000f260000100a00 */
[----:B0-----:R-:W-:Y:S01]  /*1de00*/  FADD.FTZ R10, R193, R10 ;  /* 0x0000000ac10a7221 */ /* 0x001fe20000010000 */
[----:B------:R-:W-:-:S05]  /*1de10*/  FADD.FTZ R11, R8, R11 ;  /* 0x0000000b080b7221 */ /* 0x000fca0000010000 */
[----:B------:R0:W-:Y:S01]  /*1de20*/  STL.64 [R1+0x1f0], R10 ;  /* 0x0001f00a01007387 */ /* 0x0001e20000100a00 */
[----:B------:R-:W-:Y:S06]  /*1de30*/  BAR.SYNC.DEFER_BLOCKING 0xf, 0x100 ;  /* 0x03c4000000007b1d */ /* 0x000fec0000010000 */
[----:B0-----:R-:W4:Y:S04]  /*1de40*/  LDL.64 R10, [R1+0x350] ;  /* 0x00035000010a7983 */ /* 0x001f280000100a00 */
[----:B------:R-:W4:Y:S04]  /*1de50*/  LD.E.64 R88, desc[UR36][R4.64+0x8] ;  /* 0x0000082404587980 */ /* 0x000f28000c101b00 */
[----:B------:R-:W4:Y:S04]  /*1de60*/  LD.E.64 R4, desc[UR36][R4.64] ;  /* 0x0000002404047980 */ /* 0x000f28000c101b00 */
        /* <DEDUP_REMOVED lines=13> */
[----:B0-----:R-:W4:Y:S04]  /*1df40*/  LDL.64 R24, [R1+0x2c8] ;  /* 0x0002c80001187983 */ /* 0x001f280000100a00 */
[----:B-1----:R-:W4:Y:S04]  /*1df50*/  LDL.64 R26, [R1+0x308] ;  /* 0x00030800011a7983 */ /* 0x002f280000100a00 */
[----:B------:R-:W4:Y:S04]  /*1df60*/  LDL.64 R12, [R1+0x318] ;  /* 0x00031800010c7983 */ /* 0x000f280000100a00 */
[----:B------:R-:W4:Y:S04]  /*1df70*/  LDL.64 R20, [R1+0x328] ;  /* 0x0003280001147983 */ /* 0x000f280000100a00 */
[----:B------:R-:W4:Y:S04]  /*1df80*/  LDL.64 R14, [R1+0x338] ;  /* 0x00033800010e7983 */ /* 0x000f280000100a00 */
[----:B------:R-:W4:Y:S04]  /*1df90*/  LDL.64 R94, [R1+0x358] ;  /* 0x00035800015e7983 */ /* 0x000f280000100a00 */
[----:B------:R-:W4:Y:S04]  /*1dfa0*/  LDL.64 R96, [R1+0x368] ;  /* 0x0003680001607983 */ /* 0x000f280000100a00 */
[----:B------:R-:W4:Y:S04]  /*1dfb0*/  LDL.64 R98, [R1+0x378] ;  /* 0x0003780001627983 */ /* 0x000f280000100a00 */
[----:B--2---:R-:W2:Y:S04]  /*1dfc0*/  LDL.64 R102, [R1+0x398] ;  /* 0x0003980001667983 */ /* 0x004ea80000100a00 */
[----:B------:R-:W2:Y:S04]  /*1dfd0*/  LDL.64 R106, [R1+0x3a8] ;  /* 0x0003a800016a7983 */ /* 0x000ea80000100a00 */
[----:B------:R-:W2:Y:S04]  /*1dfe0*/  LDL.64 R108, [R1+0x3b8] ;  /* 0x0003b800016c7983 */ /* 0x000ea80000100a00 */
[----:B------:R-:W2:Y:S04]  /*1dff0*/  LDL.64 R110, [R1+0x3d8] ;  /* 0x0003d800016e7983 */ /* 0x000ea80000100a00 */
[----:B---3--:R-:W3:Y:S04]  /*1e000*/  LDL.64 R112, [R1+0x3e8] ;  /* 0x0003e80001707983 */ /* 0x008ee80000100a00 */
        /* <DEDUP_REMOVED lines=98> */
[----:B------:R1:W-:Y:S04]  /*1e630*/  STL.64 [R1+0x350], R10 ;  /* 0x0003500a01007387 */ /* 0x0003e80000100a00 */
        /* <DEDUP_REMOVED lines=208> */
[----:B---3--:R-:W-:Y:S01]  /*1f340*/  STL [R1+0x250], R14 ;  /* 0x0002500e01007387 */ /* 0x008fe20000100800 */
[----:B------:R-:W-:Y:S02]  /*1f350*/  F2FP.BF16.F32.PACK_AB R173, R123, R173 ;  /* 0x000000ad7bad723e */ /* 0x000fe400000010ff */
[----:B------:R-:W-:Y:S01]  /*1f360*/  F2FP.BF16.F32.PACK_AB R174, R174, R122 ;  /* 0x0000007aaeae723e */ /* 0x000fe200000010ff */
[----:B------:R-:W-:Y:S01]  /*1f370*/  STL [R1+0x254], R15 ;  /* 0x0002540f01007387 */ /* 0x000fe20000100800 */
[----:B------:R-:W-:-:S03]  /*1f380*/  F2FP.BF16.F32.PACK_AB R175, R175, R121 ;  /* 0x00000079afaf723e */ /* 0x000fc600000010ff */
        /* <DEDUP_REMOVED lines=110> */
[----:B0-----:R-:W4:Y:S04]  /*1fa70*/  LDL.128 R24, [R1+0x210] ;  /* 0x0002100001187983 */ /* 0x001f280000100c00 */
[----:B-1----:R-:W4:Y:S04]  /*1fa80*/  LDL.128 R28, [R1+0x220] ;  /* 0x00022000011c7983 */ /* 0x002f280000100c00 */
[----:B--2---:R-:W2:Y:S04]  /*1fa90*/  LDL.128 R32, [R1+0x230] ;  /* 0x0002300001207983 */ /* 0x004ea80000100c00 */
[----:B---3--:R-:W2:Y:S04]  /*1faa0*/  LDL.128 R36, [R1+0x240] ;  /* 0x0002400001247983 */ /* 0x008ea80000100c00 */
        /* <DEDUP_REMOVED lines=464> */
.L_x_3194:
[----:B------:R-:W-:Y:S05]  /*217b0*/  BSYNC B0 ;  /* 0x0000000000007941 */ /* 0x000fea0003800000 */
.L_x_3193:
[----:B------:R-:W2:Y:S04]  /*217c0*/  LDL.64 R6, [R1+0x48] ;  /* 0x0000480001067983 */ /* 0x000ea80000100a00 */
[----:B------:R-:W3:Y:S01]  /*217d0*/  LDL R4, [R1+0x34] ;  /* 0x0000340001047983 */ /* 0x000ee20000100800 */
[C---:B------:R-:W-:Y:S01]  /*217e0*/  ISETP.GT.AND P0, PT, R0.reuse, UR42, PT ;  /* 0x0000002a00007c0c */ /* 0x040fe2000bf04270 */
[----:B------:R-:W-:Y:S01]  /*217f0*/  VIADD R0, R0, 0xffffffff ;  /* 0xffffffff00007836 */ /* 0x000fe20000000000 */
[----:B--2---:R-:W-:-:S05]  /*21800*/  MOV R6, R6 ;  /* 0x0000000600067202 */ /* 0x004fca0000000f00 */
[----:B-----5:R-:W-:-:S05]  /*21810*/  IMAD R3, R3, 0x8, R6 ;  /* 0x0000000803037824 */ /* 0x020fca00078e0206 */
[----:B---3--:R-:W-:-:S04]  /*21820*/  PRMT R3, R4, 0x654, R3 ;  /* 0x0000065404037816 */ /* 0x008fc80000000003 */
[----:B------:R1:W-:Y:S01]  /*21830*/  SYNCS.ARRIVE.TRANS64.RED.A1T0 RZ, [R3+URZ], RZ ;  /* 0x000000ff03ff79a7 */ /* 0x0003e2000810043f */
[----:B------:R-:W-:Y:S05]  /*21840*/  @P0 BRA `(.L_x_3195) ;  /* 0xffffff8000200947 */ /* 0x000fea000383ffff */
.L_x_3162:
[----:B------:R-:W-:Y:S05]  /*21850*/  WARPSYNC.ALL ;  /* 0x0000000000007948 */ /* 0x000fea0003800000 */
[----:B------:R-:W2:Y:S04]  /*21860*/  LDL R5, [R1+0x1f0] ;  /* 0x0001f00001057983 */ /* 0x000ea80000100800 */
[----:B------:R-:W3:Y:S04]  /*21870*/  LDL R8, [R1+0x1f4] ;  /* 0x0001f40001087983 */ /* 0x000ee80000100800 */
[----:B------:R-:W4:Y:S01]  /*21880*/  LDL.64 R10, [R1+0xb8] ;  /* 0x0000b800010a7983 */ /* 0x000f220000100a00 */
[----:B------:R-:W-:Y:S08]  /*21890*/  BAR.ARV 0x8, 0x100 ;  /* 0x0204000000007b1d */ /* 0x000ff00000002000 */
[----:B------:R-:W-:Y:S06]  /*218a0*/  BAR.SYNC.DEFER_BLOCKING 0xf, 0x100 ;  /* 0x03c4000000007b1d */ /* 0x000fec0000010000 */
[----:B--2---:R-:W2:Y:S02]  /*218b0*/  SHFL.BFLY PT, R0, R5, 0x2, 0x1f ;  /* 0x0c401f0005007f89 */ /* 0x004ea400000e0000 */
[----:B--2---:R-:W-:-:S05]  /*218c0*/  FADD.FTZ R0, R5, R0 ;  /* 0x0000000005007221 */ /* 0x004fca0000010000 */
[----:B01----:R-:W0:Y:S02]  /*218d0*/  SHFL.BFLY PT, R3, R0, 0x1, 0x1f ;  /* 0x0c201f0000037f89 */ /* 0x003e2400000e0000 */
[----:B0-----:R-:W-:-:S05]  /*218e0*/  FADD.FTZ R4, R0, R3 ;  /* 0x0000000300047221 */ /* 0x001fca0000010000 */
        /* <DEDUP_REMOVED lines=15> */
[----:B------:R-:W-:Y:S02]  /*219e0*/  IMAD.MOV.U32 R8, RZ, RZ, -0x800000 ;  /* 0xff800000ff087424 */ /* 0x000fe400078e00ff */
[----:B0-----:R-:W-:Y:S01]  /*219f0*/  @P2 FMUL.FTZ R20, R9, 0.69314718246459960938 ;  /* 0x3f31721809142820 */ /* 0x001fe20000410000 */
[----:B-1----:R-:W-:Y:S01]  /*21a00*/  @P1 FMUL.FTZ R6, R6, 0.69314718246459960938 ;  /* 0x3f31721806061820 */ /* 0x002fe20000410000 */
[----:B------:R-:W-:Y:S01]  /*21a10*/  STL [R1+0x1f4], R12 ;  /* 0x0001f40c01007387 */ /* 0x000fe20000100800 */
[----:B---3--:R-:W-:-:S04]  /*21a20*/  @P2 FMUL.FTZ R7, R7, 0.69314718246459960938 ;  /* 0x3f31721807072820 */ /* 0x008fc80000410000 */
[----:B-----5:R-:W-:-:S05]  /*21a30*/  @P2 FFMA.FTZ R8, R7, R14, R20 ;  /* 0x0000000e07082223 */ /* 0x020fca0000010014 */
[----:B------:R0:W-:Y:S01]  /*21a40*/  STL [R1+0x1f4], R8 ;  /* 0x0001f40801007387 */ /* 0x0001e20000100800 */
[----:B--2---:R-:W-:-:S04]  /*21a50*/  @P1 FMUL.FTZ R5, R5, 0.69314718246459960938 ;  /* 0x3f31721805051820 */ /* 0x004fc80000410000 */
[----:B----4-:R-:W-:Y:S02]  /*21a60*/  @P1 FFMA.FTZ R0, R5, R4, R6 ;  /* 0x0000000405001223 */ /* 0x010fe40000010006 */
[----:B------:R-:W2:Y:S04]  /*21a70*/  LDL R4, [R1+0x1c8] ;  /* 0x0001c80001047983 */ /* 0x000ea80000100800 */
[----:B------:R1:W-:Y:S04]  /*21a80*/  STL [R1+0x1f0], R0 ;  /* 0x0001f00001007387 */ /* 0x0003e80000100800 */
[----:B------:R-:W3:Y:S02]  /*21a90*/  LD.E R3, desc[UR36][R10.64+0x4] ;  /* 0x000004240a037980 */ /* 0x000ee4000c101900 */
[----:B---3--:R-:W-:-:S13]  /*21aa0*/  ISETP.NE.AND P0, PT, R3, RZ, PT ;  /* 0x000000ff0300720c */ /* 0x008fda0003f05270 */
        /* <DEDUP_REMOVED lines=21> */
[----:B0-----:R-:W3:Y:S04]  /*21c00*/  LDL.64 R8, [R1+0x400] ;  /* 0x0004000001087983 */ /* 0x001ee80000100a00 */
[----:B------:R-:W4:Y:S04]  /*21c10*/  LDL.64 R6, [R1+0x408] ;  /* 0x0004080001067983 */ /* 0x000f280000100a00 */
        /* <DEDUP_REMOVED lines=62> */
[----:B------:R-:W-:Y:S01]  /*22000*/  ISETP.NE.AND P0, PT, R134, 0x2, PT ;  /* 0x000000028600780c */ /* 0x000fe20003f05270 */
[-C--:B---3--:R-:W-:Y:S01]  /*22010*/  FMUL.FTZ R9, R9, R3.reuse ;  /* 0x0000000309097220 */ /* 0x088fe20000410000 */
[-C--:B------:R-:W-:Y:S01]  /*22020*/  FMUL.FTZ R8, R8, R3.reuse ;  /* 0x0000000308087220 */ /* 0x080fe20000410000 */
[-C--:B----4-:R-:W-:Y:S01]  /*22030*/  FMUL.FTZ R7, R7, R0.reuse ;  /* 0x0000000007077220 */ /* 0x090fe20000410000 */
[-C--:B------:R-:W-:Y:S01]  /*22040*/  FMUL.FTZ R6, R6, R0.reuse ;  /* 0x0000000006067220 */ /* 0x080fe20000410000 */
[-C--:B-----5:R-:W-:Y:S01]  /*22050*/  FMUL.FTZ R5, R5, R3.reuse ;  /* 0x0000000305057220 */ /* 0x0a0fe20000410000 */
[-C--:B------:R-:W-:Y:S01]  /*22060*/  FMUL.FTZ R4, R4, R3.reuse ;  /* 0x0000000304047220 */ /* 0x080fe20000410000 */
[----:B------:R0:W-:Y:S04]  /*22070*/  STL.64 [R1+0x400], R8 ;  /* 0x0004000801007387 */ /* 0x0001e80000100a00 */
[----:B------:R1:W-:Y:S04]  /*22080*/  STL.64 [R1+0x408], R6 ;  /* 0x0004080601007387 */ /* 0x0003e80000100a00 */
[----:B------:R2:W-:Y:S04]  /*22090*/  STL.64 [R1+0x210], R4 ;  /* 0x0002100401007387 */ /* 0x0005e80000100a00 */
[----:B0-----:R-:W3:Y:S04]  /*220a0*/  LDL.64 R8, [R1+0x3f8] ;  /* 0x0003f80001087983 */ /* 0x001ee80000100a00 */
[----:B-1----:R-:W4:Y:S04]  /*220b0*/  LDL.64 R6, [R1+0x3c8] ;  /* 0x0003c80001067983 */ /* 0x002f280000100a00 */
[----:B--2---:R-:W2:Y:S04]  /*220c0*/  LDL.64 R4, [R1+0x3e8] ;  /* 0x0003e80001047983 */ /* 0x004ea80000100a00 */
[----:B------:R-:W5:Y:S01]  /*220d0*/  @!P0 LDL R133, [R1+0x1cc] ;  /* 0x0001cc0001858983 */ /* 0x000f620000100800 */
[-C--:B------:R-:W-:Y:S01]  /*220e0*/  FMUL.FTZ R15, R15, R0.reuse ;  /* 0x000000000f0f7220 */ /* 0x080fe20000410000 */
[-C--:B------:R-:W-:Y:S01]  /*220f0*/  FMUL.FTZ R14, R14, R0.reuse ;  /* 0x000000000e0e7220 */ /* 0x080fe20000410000 */
[-C--:B------:R-:W-:Y:S01]  /*22100*/  FMUL.FTZ R21, R21, R0.reuse ;  /* 0x0000000015157220 */ /* 0x080fe20000410000 */
[-C--:B------:R-:W-:Y:S01]  /*22110*/  FMUL.FTZ R20, R20, R0.reuse ;  /* 0x0000000014147220 */ /* 0x080fe20000410000 */
[-C--:B------:R-:W-:Y:S01]  /*22120*/  FMUL.FTZ R131, R131, R3.reuse ;  /* 0x0000000383837220 */ /* 0x080fe20000410000 */
[-C--:B------:R-:W-:Y:S01]  /*22130*/  FMUL.FTZ R130, R130, R3.reuse ;  /* 0x0000000382827220 */ /* 0x080fe20000410000 */
[----:B------:R0:W-:Y:S01]  /*22140*/  STL.64 [R1+0x368], R14 ;  /* 0x0003680e01007387 */ /* 0x0001e20000100a00 */
[-C--:B------:R-:W-:Y:S01]  /*22150*/  FMUL.FTZ R129, R129, R3.reuse ;  /* 0x0000000381817220 */ /* 0x080fe20000410000 */
[-C--:B------:R-:W-:Y:S01]  /*22160*/  FMUL.FTZ R128, R128, R3.reuse ;  /* 0x0000000380807220 */ /* 0x080fe20000410000 */
[-C--:B------:R-:W-:Y:S01]  /*22170*/  FMUL.FTZ R127, R127, R3.reuse ;  /* 0x000000037f7f7220 */ /* 0x080fe20000410000 */
[----:B------:R5:W-:Y:S01]  /*22180*/  STL.64 [R1+0x3a8], R20 ;  /* 0x0003a81401007387 */ /* 0x000be20000100a00 */
        /* <DEDUP_REMOVED lines=107> */
[----:B0-----:R-:W-:-:S02]  /*22840*/  VIADD R14, R135, 0x1 ;  /* 0x00000001870e7836 */ /* 0x001fc40000000000 */
[----:B------:R-:W-:Y:S01]  /*22850*/  VIADD R132, R132, 0x1 ;  /* 0x0000000184847836 */ /* 0x000fe20000000000 */
[----:B------:R1:W-:Y:S04]  /*22860*/  STL [R1+0x1c8], R134 ;  /* 0x0001c88601007387 */ /* 0x0003e80000100800 */
        /* <DEDUP_REMOVED lines=17> */
[-C--:B---3--:R-:W-:Y:S01]  /*22980*/  FMUL.FTZ R9, R9, R0.reuse ;  /* 0x0000000009097220 */ /* 0x088fe20000410000 */
[-C--:B------:R-:W-:Y:S01]  /*22990*/  FMUL.FTZ R8, R8, R0.reuse ;  /* 0x0000000008087220 */ /* 0x080fe20000410000 */
[-C--:B----4-:R-:W-:Y:S01]  /*229a0*/  FMUL.FTZ R7, R7, R0.reuse ;  /* 0x0000000007077220 */ /* 0x090fe20000410000 */
[-C--:B------:R-:W-:Y:S01]  /*229b0*/  FMUL.FTZ R6, R6, R0.reuse ;  /* 0x0000000006067220 */ /* 0x080fe20000410000 */
[-C--:B--2---:R-:W-:Y:S01]  /*229c0*/  FMUL.FTZ R5, R5, R0.reuse ;  /* 0x0000000005057220 */ /* 0x084fe20000410000 */
[----:B------:R-:W-:Y:S01]  /*229d0*/  FMUL.FTZ R4, R4, R0 ;  /* 0x0000000004047220 */ /* 0x000fe20000410000 */
[----:B-----5:R-:W-:Y:S01]  /*229e0*/  @!P0 LOP3.LUT R20, R133, 0x1, RZ, 0x3c, !PT ;  /* 0x0000000185148812 */ /* 0x020fe200078e3cff */
        /* <DEDUP_REMOVED lines=43> */
[----:B------:R1:W-:Y:S04]  /*22ca0*/  @!P0 STL [R1+0x1cc], R20 ;  /* 0x0001cc1401008387 */ /* 0x0003e80000100800 */
[----:B------:R1:W-:Y:S04]  /*22cb0*/  STL [R1+0x1d4], R132 ;  /* 0x0001d48401007387 */ /* 0x0003e80000100800 */
[----:B------:R1:W-:Y:S01]  /*22cc0*/  @!P0 STL [R1+0x1c8], RZ ;  /* 0x0001c8ff01008387 */ /* 0x0003e20000100800 */
[----:B------:R-:W-:Y:S01]  /*22cd0*/  IMAD.MOV.U32 R0, RZ, RZ, 0x1 ;  /* 0x00000001ff007424 */ /* 0x000fe200078e00ff */
[----:B------:R-:W-:Y:S06]  /*22ce0*/  BAR.ARV 0xe, 0x100 ;  /* 0x0384000000007b1d */ /* 0x000fec0000002000 */
.L_x_3078:
[----:B------:R-:W2:Y:S08]  /*22cf0*/  S2UR UR21, SR_CgaCtaId ;  /* 0x00000000001579c3 */ /* 0x000eb00000008800 */
[----:B------:R-:W-:Y:S01]  /*22d00*/  BAR.SYNC.DEFER_BLOCKING 0x5, 0x180 ;  /* 0x0146000000007b1d */ /* 0x000fe20000010000 */
[----:B------:R-:W-:Y:S01]  /*22d10*/  PRMT R0, R0, 0x9910, RZ ;  /* 0x0000991000007816 */ /* 0x000fe200000000ff */
[----:B------:R-:W-:-:S03]  /*22d20*/  USHF.R.U32.HI UR8, URZ, 0x10, UR61 ;  /* 0x000000103f087899 */ /* 0x000fc6000801163d */
[----:B------:R-:W-:Y:S01]  /*22d30*/  ISETP.NE.AND P0, PT, R0, RZ, PT ;  /* 0x000000ff0000720c */ /* 0x000fe20003f05270 */
[----:B------:R-:W-:Y:S01]  /*22d40*/  UMOV UR44, 0x400 ;  /* 0x00000400002c7882 */ /* 0x000fe20000000000 */
[----:B------:R-:W-:Y:S01]  /*22d50*/  BSSY B0, `(.L_x_3196) ;  /* 0x00004e9000007945 */ /* 0x000fe20003800000 */
[----:B--2---:R-:W-:-:S09]  /*22d60*/  ULEA UR44, UR21, UR44, 0x18 ;  /* 0x0000002c152c7291 */ /* 0x004fd2000f8ec03f */
[----:B01----:R-:W0:Y:S02]  /*22d70*/  LDS.128 R4, [UR44+0x388d0] ;  /* 0x0388d02cff047984 */ /* 0x003e240008000c00 */
[----:B0-----:R-:W-:Y:S02]  /*22d80*/  R2UR UR5, R5 ;  /* 0x00000000050572ca */ /* 0x001fe400000e0000 */
[----:B------:R-:W-:Y:S02]  /*22d90*/  R2UR UR7, R6 ;  /* 0x00000000060772ca */ /* 0x000fe400000e0000 */
[----:B------:R-:W-:Y:S01]  /*22da0*/  R2UR UR6, R7 ;  /* 0x00000000070672ca */ /* 0x000fe200000e0000 */
[----:B------:R-:W-:Y:S06]  /*22db0*/  BAR.ARV 0x4, 0x180 ;  /* 0x0106000000007b1d */ /* 0x000fec0000002000 */
[----:B------:R-:W-:Y:S08]  /*22dc0*/  @!P0 BRA `(.L_x_3197) ;  /* 0x0000003c00908947 */ /* 0x000ff00003800000 */
[----:B------:R-:W2:Y:S04]  /*22dd0*/  LDL.128 R12, [R1+0x210] ;  /* 0x00021000010c7983 */ /* 0x000ea80000100c00 */
[----:B------:R-:W3:Y:S04]  /*22de0*/  LDL.128 R4, [R1+0x230] ;  /* 0x0002300001047983 */ /* 0x000ee80000100c00 */
[----:B------:R-:W4:Y:S04]  /*22df0*/  LDL.128 R24, [R1+0x220] ;  /* 0x0002200001187983 */ /* 0x000f280000100c00 */
[----:B------:R-:W4:Y:S01]  /*22e00*/  LDL.128 R8, [R1+0x240] ;  /* 0x0002400001087983 */ /* 0x000f220000100c00 */
[C---:B------:R-:W-:Y:S01]  /*22e10*/  IADD3 R35, P1, R16.reuse, 0x20, RZ ;  /* 0x0000002010237810 */ /* 0x040fe20007f3e0ff */
[----:B------:R-:W-:Y:S01]  /*22e20*/  ULDC.64 UR10, c[0x0][0xd00] ;  /* 0x00034000000a7ab9 */ /* 0x000fe20000000a00 */
[C---:B------:R-:W-:Y:S01]  /*22e30*/  LOP3.LUT R37, R16.reuse, 0x380, RZ, 0xc0, !PT ;  /* 0x0000038010257812 */ /* 0x040fe200078ec0ff */
[----:B------:R-:W4:Y:S01]  /*22e40*/  LDL.128 R120, [R1+0x250] ;  /* 0x0002500001787983 */ /* 0x000f220000100c00 */
[----:B------:R-:W-:Y:S01]  /*22e50*/  LOP3.LUT R34, R35, 0x380, RZ, 0xc0, !PT ;  /* 0x0000038023227812 */ /* 0x000fe200078ec0ff */
[----:B------:R-:W-:Y:S01]  /*22e60*/  ULDC.64 UR18, c[0x0][0xd00] ;  /* 0x0003400000127ab9 */ /* 0x000fe20000000a00 */
[C---:B------:R-:W-:Y:S01]  /*22e70*/  IADD3 R33, P0, R16.reuse, 0x40, RZ ;  /* 0x0000004010217810 */ /* 0x040fe20007f1e0ff */
[----:B------:R-:W4:Y:S01]  /*22e80*/  LDL.128 R112, [R1+0x270] ;  /* 0x0002700001707983 */ /* 0x000f220000100c00 */
[----:B------:R-:W-:-:S02]  /*22e90*/  IADD3 R30, P4, R16, 0x60, RZ ;  /* 0x00000060101e7810 */ /* 0x000fc40007f9e0ff */
[----:B------:R-:W-:Y:S01]  /*22ea0*/  IADD3 R28, P3, R16, 0x2000, RZ ;  /* 0x00002000101c7810 */ /* 0x000fe20007f7e0ff */
[----:B------:R-:W4:Y:S01]  /*22eb0*/  LDL.128 R116, [R1+0x260] ;  /* 0x0002600001747983 */ /* 0x000f220000100c00 */
[----:B------:R-:W-:-:S03]  /*22ec0*/  SHF.R.U64 R37, R37, 0x3, RZ ;  /* 0x0000000325257819 */ /* 0x000fc600000012ff */
[----:B------:R-:W4:Y:S01]  /*22ed0*/  LDL.128 R104, [R1+0x290] ;  /* 0x0002900001687983 */ /* 0x000f220000100c00 */
[----:B------:R-:W-:-:S03]  /*22ee0*/  SHF.R.U64 R34, R34, 0x3, RZ ;  /* 0x0000000322227819 */ /* 0x000fc600000012ff */
[----:B------:R-:W4:Y:S01]  /*22ef0*/  LDL.128 R108, [R1+0x280] ;  /* 0x00028000016c7983 */ /* 0x000f220000100c00 */
[----:B------:R-:W-:-:S03]  /*22f00*/  LOP3.LUT R32, R33, 0x380, RZ, 0xc0, !PT ;  /* 0x0000038021207812 */ /* 0x000fc600078ec0ff */
[----:B------:R-:W4:Y:S01]  /*22f10*/  LDL.128 R96, [R1+0x2b0] ;  /* 0x0002b00001607983 */ /* 0x000f220000100c00 */
[----:B------:R-:W-:-:S03]  /*22f20*/  LOP3.LUT R0, R30, 0x380, RZ, 0xc0, !PT ;  /* 0x000003801e007812 */ /* 0x000fc600078ec0ff */
[----:B------:R-:W4:Y:S01]  /*22f30*/  LDL.128 R100, [R1+0x2a0] ;  /* 0x0002a00001647983 */ /* 0x000f220000100c00 */
[----:B------:R-:W-:Y:S01]  /*22f40*/  LOP3.LUT R36, R37, R16, RZ, 0x3c, !PT ;  /* 0x0000001025247212 */ /* 0x000fe200078e3cff */
[--C-:B------:R-:W-:Y:S01]  /*22f50*/  IMAD.MOV.U32 R37, RZ, RZ, R17.reuse ;  /* 0x000000ffff257224 */ /* 0x100fe200078e0011 */
[----:B------:R-:W-:Y:S01]  /*22f60*/  LOP3.LUT R3, R28, 0x380, RZ, 0xc0, !PT ;  /* 0x000003801c037812 */ /* 0x000fe200078ec0ff */
[----:B------:R-:W4:Y:S01]  /*22f70*/  LDL.128 R88, [R1+0x2d0] ;  /* 0x0002d00001587983 */ /* 0x000f220000100c00 */
[----:B------:R-:W-:Y:S01]  /*22f80*/  LOP3.LUT R34, R34, R35, RZ, 0x3c, !PT ;  /* 0x0000002322227212 */ /* 0x000fe200078e3cff */
[----:B------:R-:W-:Y:S01]  /*22f90*/  IMAD.X R35, RZ, RZ, R17, P1 ;  /* 0x000000ffff237224 */ /* 0x000fe200008e0611 */
[----:B------:R-:W-:Y:S01]  /*22fa0*/  SHF.R.U64 R32, R32, 0x3, RZ ;  /* 0x0000000320207819 */ /* 0x000fe200000012ff */
[----:B------:R-:W4:Y:S01]  /*22fb0*/  LDL.128 R92, [R1+0x2c0] ;  /* 0x0002c000015c7983 */ /* 0x000f220000100c00 */
[----:B------:R-:W-:-:S03]  /*22fc0*/  SHF.R.U64 R31, R0, 0x3, RZ ;  /* 0x00000003001f7819 */ /* 0x000fc600000012ff */
[----:B------:R-:W4:Y:S01]  /*22fd0*/  LDL.128 R80, [R1+0x2f0] ;  /* 0x0002f00001507983 */ /* 0x000f220000100c00 */
[----:B------:R-:W-:-:S03]  /*22fe0*/  SHF.R.U64 R3, R3, 0x3, RZ ;  /* 0x0000000303037819 */ /* 0x000fc600000012ff */
[----:B------:R-:W4:Y:S01]  /*22ff0*/  LDL.128 R84, [R1+0x2e0] ;  /* 0x0002e00001547983 */ /* 0x000f220000100c00 */
[----:B------:R-:W-:Y:S01]  /*23000*/  LOP3.LUT R32, R32, R33, RZ, 0x3c, !PT ;  /* 0x0000002120207212 */ /* 0x000fe200078e3cff */
[--C-:B------:R-:W-:Y:S01]  /*23010*/  IMAD.X R33, RZ, RZ, R17.reuse, P0 ;  /* 0x000000ffff217224 */ /* 0x100fe200000e0611 */
[----:B------:R-:W-:Y:S01]  /*23020*/  MOV R36, R36 ;  /* 0x0000002400247202 */ /* 0x000fe20000000f00 */
[----:B------:R-:W4:Y:S01]  /*23030*/  LDL.128 R72, [R1+0x310] ;  /* 0x0003100001487983 */ /* 0x000f220000100c00 */
[----:B------:R-:W-:Y:S01]  /*23040*/  MOV R34, R34 ;  /* 0x0000002200227202 */ /* 0x000fe20000000f00 */
[--C-:B------:R-:W-:Y:S01]  /*23050*/  IMAD.X R29, RZ, RZ, R17.reuse, P3 ;  /* 0x000000ffff1d7224 */ /* 0x100fe200018e0611 */
[----:B------:R-:W-:Y:S01]  /*23060*/  LOP3.LUT R30, R31, R30, RZ, 0x3c, !PT ;  /* 0x0000001e1f1e7212 */ /* 0x000fe200078e3cff */
[----:B------:R-:W-:Y:S01]  /*23070*/  IMAD.X R31, RZ, RZ, R17, P4 ;  /* 0x000000ffff1f7224 */ /* 0x000fe200020e0611 */
[----:B------:R-:W-:Y:S01]  /*23080*/  LOP3.LUT R28, R3, R28, RZ, 0x3c, !PT ;  /* 0x0000001c031c7212 */ /* 0x000fe200078e3cff */
[----:B------:R-:W4:Y:S01]  /*23090*/  LDL.128 R76, [R1+0x300] ;  /* 0x00030000014c7983 */ /* 0x000f220000100c00 */
[----:B------:R-:W-:-:S03]  /*230a0*/  MOV R0, R32 ;  /* 0x0000002000007202 */ /* 0x000fc60000000f00 */
[----:B------:R-:W4:Y:S04]  /*230b0*/  LDL.128 R64, [R1+0x330] ;  /* 0x0003300001407983 */ /* 0x000f280000100c00 */
[----:B------:R-:W4:Y:S04]  /*230c0*/  LDL.128 R68, [R1+0x320] ;  /* 0x0003200001447983 */ /* 0x000f280000100c00 */
[----:B------:R-:W4:Y:S01]  /*230d0*/  LDL.128 R56, [R1+0x350] ;  /* 0x0003500001387983 */ /* 0x000f220000100c00 */
[----:B------:R-:W-:-:S03]  /*230e0*/  MOV R3, R30 ;  /* 0x0000001e00037202 */ /* 0x000fc60000000f00 */
[----:B------:R-:W4:Y:S01]  /*230f0*/  LDL.128 R60, [R1+0x340] ;  /* 0x00034000013c7983 */ /* 0x000f220000100c00 */
[----:B------:R-:W-:-:S03]  /*23100*/  MOV R144, R28 ;  /* 0x0000001c00907202 */ /* 0x000fc60000000f00 */
[----:B------:R-:W4:Y:S04]  /*23110*/  LDL.128 R48, [R1+0x370] ;  /* 0x0003700001307983 */ /* 0x000f280000100c00 */
[----:B------:R-:W4:Y:S04]  /*23120*/  LDL.128 R52, [R1+0x360] ;  /* 0x0003600001347983 */ /* 0x000f280000100c00 */
[----:B------:R-:W4:Y:S04]  /*23130*/  LDL.128 R40, [R1+0x390] ;  /* 0x0003900001287983 */ /* 0x000f280000100c00 */
[----:B------:R-:W4:Y:S01]  /*23140*/  LDL.128 R44, [R1+0x380] ;  /* 0x00038000012c7983 */ /* 0x000f220000100c00 */
[----:B------:R-:W-:Y:S01]  /*23150*/  BAR.SYNC.DEFER_BLOCKING 0x1, 0x100 ;  /* 0x0044000000007b1d */ /* 0x000fe20000010000 */
[----:B------:R-:W-:-:S02]  /*23160*/  IADD3 R143, P6, R16, 0x2020, RZ ;  /* 0x00002020108f7810 */ /* 0x000fc40007fde0ff */
[C---:B------:R-:W-:Y:S02]  /*23170*/  IADD3 R139, P5, R16.reuse, 0x2040, RZ ;  /* 0x00002040108b7810 */ /* 0x040fe40007fbe0ff */
[----:B------:R-:W-:Y:S01]  /*23180*/  IADD3 R141, P2, R16, 0x2060, RZ ;  /* 0x00002060108d7810 */ /* 0x000fe20007f5e0ff */
[----:B------:R-:W-:Y:S01]  /*23190*/  ULDC UR4, c[0x0][0xb88] ;  /* 0x0002e20000047ab9 */ /* 0x000fe20000000800 */
[----:B------:R-:W-:Y:S01]  /*231a0*/  ULDC UR9, c[0x0][0xbd4] ;  /* 0x0002f50000097ab9 */ /* 0x000fe20000000800 */
[----:B------:R-:W4:Y:S01]  /*231b0*/  LDL.128 R28, [R1+0x3c0] ;  /* 0x0003c000011c7983 */ /* 0x000f220000100c00 */
[----:B--2---:R-:W-:Y:S02]  /*231c0*/  F2FP.BF16.F32.PACK_AB R12, R13, R12 ;  /* 0x0000000c0d0c723e */ /* 0x004fe400000010ff */
[----:B------:R-:W-:Y:S02]  /*231d0*/  F2FP.BF16.F32.PACK_AB R13, R15, R14 ;  /* 0x0000000e0f0d723e */ /* 0x000fe400000010ff */
[----:B---3--:R-:W-:-:S02]  /*231e0*/  F2FP.BF16.F32.PACK_AB R4, R5, R4 ;  /* 0x000000040504723e */ /* 0x008fc400000010ff */
[----:B------:R-:W-:Y:S02]  /*231f0*/  F2FP.BF16.F32.PACK_AB R5, R7, R6 ;  /* 0x000000060705723e */ /* 0x000fe400000010ff */
[----:B----4-:R-:W-:Y:S02]  /*23200*/  F2FP.BF16.F32.PACK_AB R14, R25, R24 ;  /* 0x00000018190e723e */ /* 0x010fe400000010ff */
[----:B------:R-:W-:Y:S02]  /*23210*/  F2FP.BF16.F32.PACK_AB R15, R27, R26 ;  /* 0x0000001a1b0f723e */ /* 0x000fe400000010ff */
[----:B------:R-:W-:Y:S01]  /*23220*/  F2FP.BF16.F32.PACK_AB R6, R9, R8 ;  /* 0x000000080906723e */ /* 0x000fe200000010ff */
[----:B------:R-:W2:Y:S01]  /*23230*/  LDL.128 R24, [R1+0x3d0] ;  /* 0x0003d00001187983 */ /* 0x000ea20000100c00 */
[----:B------:R-:W-:-:S03]  /*23240*/  F2FP.BF16.F32.PACK_AB R7, R11, R10 ;  /* 0x0000000a0b07723e */ /* 0x000fc600000010ff */
[----:B------:R0:W-:Y:S04]  /*23250*/  STSM.16.M88.4 [R36], R12 ;  /* 0x0000000c24007844 */ /* 0x0001e80000000200 */
[----:B------:R1:W-:Y:S04]  /*23260*/  STSM.16.M88.4 [R34], R4 ;  /* 0x0000000422007844 */ /* 0x0003e80000000200 */
[----:B------:R-:W3:Y:S04]  /*23270*/  LDL.128 R8, [R1+0x3f0] ;  /* 0x0003f00001087983 */ /* 0x000ee80000100c00 */
[----:B0-----:R-:W4:Y:S04]  /*23280*/  LDL.128 R36, [R1+0x3a0] ;  /* 0x0003a00001247983 */ /* 0x001f280000100c00 */
[----:B-1----:R-:W4:Y:S04]  /*23290*/  LDL.128 R32, [R1+0x3b0] ;  /* 0x0003b00001207983 */ /* 0x002f280000100c00 */
[----:B------:R-:W4:Y:S04]  /*232a0*/  LDL.128 R4, [R1+0x400] ;  /* 0x0004000001047983 */ /* 0x000f280000100c00 */
[----:B------:R-:W4:Y:S01]  /*232b0*/  LDL.128 R12, [R1+0x3e0] ;  /* 0x0003e000010c7983 */ /* 0x000f220000100c00 */
[----:B------:R-:W-:-:S02]  /*232c0*/  IADD3 R21, P1, R16, 0x4000, RZ ;  /* 0x0000400010157810 */ /* 0x000fc40007f3e0ff */
[----:B------:R-:W-:Y:S02]  /*232d0*/  LOP3.LUT R142, R143, 0x380, RZ, 0xc0, !PT ;  /* 0x000003808f8e7812 */ /* 0x000fe400078ec0ff */
[----:B------:R-:W-:Y:S02]  /*232e0*/  LOP3.LUT R138, R139, 0x380, RZ, 0xc0, !PT ;  /* 0x000003808b8a7812 */ /* 0x000fe400078ec0ff */
[----:B------:R-:W-:Y:S02]  /*232f0*/  LOP3.LUT R140, R141, 0x380, RZ, 0xc0, !PT ;  /* 0x000003808d8c7812 */ /* 0x000fe400078ec0ff */
[----:B------:R-:W-:Y:S02]  /*23300*/  LOP3.LUT R20, R21, 0x380, RZ, 0xc0, !PT ;  /* 0x0000038015147812 */ /* 0x000fe400078ec0ff */
[----:B------:R-:W-:Y:S02]  /*23310*/  SHF.R.U64 R142, R142, 0x3, RZ ;  /* 0x000000038e8e7819 */ /* 0x000fe400000012ff */
[----:B------:R-:W-:-:S02]  /*23320*/  SHF.R.U64 R138, R138, 0x3, RZ ;  /* 0x000000038a8a7819 */ /* 0x000fc400000012ff */
[----:B------:R-:W-:Y:S02]  /*23330*/  SHF.R.U64 R140, R140, 0x3, RZ ;  /* 0x000000038c8c7819 */ /* 0x000fe400000012ff */
[----:B------:R-:W-:Y:S02]  /*23340*/  SHF.R.U64 R20, R20, 0x3, RZ ;  /* 0x0000000314147819 */ /* 0x000fe400000012ff */
[----:B------:R-:W-:Y:S02]  /*23350*/  IADD3 R125, P0, R16, 0x4020, RZ ;  /* 0x00004020107d7810 */ /* 0x000fe40007f1e0ff */
[----:B------:R-:W-:Y:S01]  /*23360*/  LOP3.LUT R142, R142, R143, RZ, 0x3c, !PT ;  /* 0x0000008f8e8e7212 */ /* 0x000fe200078e3cff */
[--C-:B------:R-:W-:Y:S01]  /*23370*/  IMAD.X R143, RZ, RZ, R17.reuse, P6 ;  /* 0x000000ffff8f7224 */ /* 0x100fe200030e0611 */
[----:B------:R-:W-:Y:S02]  /*23380*/  IADD3 R127, P4, R16, 0x4040, RZ ;  /* 0x00004040107f7810 */ /* 0x000fe40007f9e0ff */
[----:B------:R-:W-:Y:S01]  /*23390*/  LOP3.LUT R138, R138, R139, RZ, 0x3c, !PT ;  /* 0x0000008b8a8a7212 */ /* 0x000fe200078e3cff */
[----:B------:R-:W-:Y:S01]  /*233a0*/  IMAD.X R139, RZ, RZ, R17, P5 ;  /* 0x000000ffff8b7224 */ /* 0x000fe200028e0611 */
[----:B------:R-:W-:-:S02]  /*233b0*/  IADD3 R129, P3, R16, 0x4060, RZ ;  /* 0x0000406010817810 */ /* 0x000fc40007f7e0ff */
[----:B------:R-:W-:Y:S01]  /*233c0*/  LOP3.LUT R140, R140, R141, RZ, 0x3c, !PT ;  /* 0x0000008d8c8c7212 */ /* 0x000fe200078e3cff */
[--C-:B------:R-:W-:Y:S01]  /*233d0*/  IMAD.X R141, RZ, RZ, R17.reuse, P2 ;  /* 0x000000ffff8d7224 */ /* 0x100fe200010e0611 */
[----:B------:R-:W-:Y:S02]  /*233e0*/  IADD3 R131, P6, R16, 0x6000, RZ ;  /* 0x0000600010837810 */ /* 0x000fe40007fde0ff */
[----:B------:R-:W-:Y:S01]  /*233f0*/  LOP3.LUT R20, R20, R21, RZ, 0x3c, !PT ;  /* 0x0000001514147212 */ /* 0x000fe200078e3cff */
[----:B------:R-:W-:Y:S01]  /*23400*/  IMAD.X R21, RZ, RZ, R17, P1 ;  /* 0x000000ffff157224 */ /* 0x000fe200008e0611 */
[----:B------:R-:W-:Y:S02]  /*23410*/  LOP3.LUT R124, R125, 0x380, RZ, 0xc0, !PT ;  /* 0x000003807d7c7812 */ /* 0x000fe400078ec0ff */
[----:B------:R-:W-:Y:S02]  /*23420*/  IADD3 R133, P5, R16, 0x6020, RZ ;  /* 0x0000602010857810 */ /* 0x000fe40007fbe0ff */
[----:B------:R-:W-:-:S02]  /*23430*/  LOP3.LUT R126, R127, 0x380, RZ, 0xc0, !PT ;  /* 0x000003807f7e7812 */ /* 0x000fc400078ec0ff */
[C---:B------:R-:W-:Y:S02]  /*23440*/  IADD3 R135, P2, R16.reuse, 0x6040, RZ ;  /* 0x0000604010877810 */ /* 0x040fe40007f5e0ff */
[----:B------:R-:W-:Y:S02]  /*23450*/  LOP3.LUT R128, R129, 0x380, RZ, 0xc0, !PT ;  /* 0x0000038081807812 */ /* 0x000fe400078ec0ff */
[----:B------:R-:W-:Y:S02]  /*23460*/  IADD3 R137, P1, R16, 0x6060, RZ ;  /* 0x0000606010897810 */ /* 0x000fe40007f3e0ff */
[----:B------:R-:W-:Y:S02]  /*23470*/  LOP3.LUT R130, R131, 0x380, RZ, 0xc0, !PT ;  /* 0x0000038083827812 */ /* 0x000fe400078ec0ff */
[----:B------:R-:W-:Y:S02]  /*23480*/  SHF.R.U64 R124, R124, 0x3, RZ ;  /* 0x000000037c7c7819 */ /* 0x000fe400000012ff */
[----:B------:R-:W-:-:S02]  /*23490*/  LOP3.LUT R132, R133, 0x380, RZ, 0xc0, !PT ;  /* 0x0000038085847812 */ /* 0x000fc400078ec0ff */
[----:B------:R-:W-:Y:S02]  /*234a0*/  SHF.R.U64 R126, R126, 0x3, RZ ;  /* 0x000000037e7e7819 */ /* 0x000fe400000012ff */
[----:B------:R-:W-:Y:S02]  /*234b0*/  LOP3.LUT R134, R135, 0x380, RZ, 0xc0, !PT ;  /* 0x0000038087867812 */ /* 0x000fe400078ec0ff */
[----:B------:R-:W-:Y:S02]  /*234c0*/  F2FP.BF16.F32.PACK_AB R120, R121, R120 ;  /* 0x000000787978723e */ /* 0x000fe400000010ff */
[----:B------:R-:W-:Y:S02]  /*234d0*/  SHF.R.U64 R128, R128, 0x3, RZ ;  /* 0x0000000380807819 */ /* 0x000fe400000012ff */
[----:B------:R-:W-:Y:S02]  /*234e0*/  LOP3.LUT R136, R137, 0x380, RZ, 0xc0, !PT ;  /* 0x0000038089887812 */ /* 0x000fe400078ec0ff */
[----:B------:R-:W-:-:S02]  /*234f0*/  F2FP.BF16.F32.PACK_AB R121, R123, R122 ;  /* 0x0000007a7b79723e */ /* 0x000fc400000010ff */
[----:B------:R-:W-:Y:S02]  /*23500*/  F2FP.BF16.F32.PACK_AB R112, R113, R112 ;  /* 0x000000707170723e */ /* 0x000fe400000010ff */
[----:B------:R-:W-:Y:S02]  /*23510*/  SHF.R.U64 R130, R130, 0x3, RZ ;  /* 0x0000000382827819 */ /* 0x000fe400000012ff */
[----:B------:R-:W-:Y:S02]  /*23520*/  F2FP.BF16.F32.PACK_AB R122, R117, R116 ;  /* 0x00000074757a723e */ /* 0x000fe400000010ff */
[----:B------:R-:W-:Y:S02]  /*23530*/  F2FP.BF16.F32.PACK_AB R123, R119, R118 ;  /* 0x00000076777b723e */ /* 0x000fe400000010ff */
[----:B------:R-:W-:Y:S02]  /*23540*/  F2FP.BF16.F32.PACK_AB R113, R115, R114 ;  /* 0x000000727371723e */ /* 0x000fe400000010ff */
[----:B------:R-:W-:-:S02]  /*23550*/  F2FP.BF16.F32.PACK_AB R104, R105, R104 ;  /* 0x000000686968723e */ /* 0x000fc400000010ff */
[----:B------:R-:W-:Y:S01]  /*23560*/  LOP3.LUT R124, R124, R125, RZ, 0x3c, !PT ;  /* 0x0000007d7c7c7212 */ /* 0x000fe200078e3cff */
[----:B------:R-:W-:Y:S01]  /*23570*/  IMAD.X R125, RZ, RZ, R17, P0 ;  /* 0x000000ffff7d7224 */ /* 0x000fe200000e0611 */
        /* <DEDUP_REMOVED lines=15> */
[----:B------:R-:W-:Y:S02]  /*23670*/  MOV R142, R142 ;  /* 0x0000008e008e7202 */ /* 0x000fe40000000f00 */
[----:B------:R-:W-:Y:S02]  /*23680*/  F2FP.BF16.F32.PACK_AB R98, R93, R92 ;  /* 0x0000005c5d62723e */ /* 0x000fe400000010ff */
[----:B------:R-:W-:Y:S02]  /*23690*/  F2FP.BF16.F32.PACK_AB R99, R95, R94 ;  /* 0x0000005e5f63723e */ /* 0x000fe400000010ff */
[----:B------:R-:W-:-:S02]  /*236a0*/  F2FP.BF16.F32.PACK_AB R89, R91, R90 ;  /* 0x0000005a5b59723e */ /* 0x000fc400000010ff */
[----:B------:R-:W-:Y:S01]  /*236b0*/  F2FP.BF16.F32.PACK_AB R80, R81, R80 ;  /* 0x000000505150723e */ /* 0x000fe200000010ff */
[----:B------:R0:W-:Y:S01]  /*236c0*/  STSM.16.M88.4 [R0], R120 ;  /* 0x0000007800007844 */ /* 0x0001e20000000200 */
[----:B------:R-:W-:Y:S01]  /*236d0*/  LOP3.LUT R130, R130, R131, RZ, 0x3c, !PT ;  /* 0x0000008382827212 */ /* 0x000fe200078e3cff */
[----:B------:R-:W-:Y:S01]  /*236e0*/  IMAD.X R131, RZ, RZ, R17, P6 ;  /* 0x000000ffff837224 */ /* 0x000fe200030e0611 */
        /* <DEDUP_REMOVED lines=8> */
[----:B------:R-:W-:Y:S01]  /*23770*/  MOV R140, R140 ;  /* 0x0000008c008c7202 */ /* 0x000fe20000000f00 */
[----:B------:R-:W-:Y:S01]  /*23780*/  UIMAD.WIDE UR10, UR60, 0x4, UR10 ;  /* 0x000000043c0a78a5 */ /* 0x000fe2000f8e020a */
        /* <DEDUP_REMOVED lines=21> */
[----:B------:R-:W-:Y:S02]  /*238e0*/  MOV R126, R126 ;  /* 0x0000007e007e7202 */ /* 0x000fe40000000f00 */
[----:B------:R-:W-:Y:S02]  /*238f0*/  F2FP.BF16.F32.PACK_AB R58, R53, R52 ;  /* 0x00000034353a723e */ /* 0x000fe400000010ff */
[----:B------:R-:W-:Y:S02]  /*23900*/  F2FP.BF16.F32.PACK_AB R59, R55, R54 ;  /* 0x00000036373b723e */ /* 0x000fe400000010ff */
[----:B------:R-:W-:Y:S02]  /*23910*/  F2FP.BF16.F32.PACK_AB R49, R51, R50 ;  /* 0x000000323331723e */ /* 0x000fe400000010ff */
[----:B------:R-:W-:Y:S01]  /*23920*/  F2FP.BF16.F32.PACK_AB R40, R41, R40 ;  /* 0x000000282928723e */ /* 0x000fe200000010ff */
[----:B------:R1:W-:Y:S01]  /*23930*/  STSM.16.M88.4 [R140], R80 ;  /* 0x000000508c007844 */ /* 0x0003e20000000200 */
[----:B------:R-:W-:-:S02]  /*23940*/  MOV R128, R128 ;  /* 0x0000008000807202 */ /* 0x000fc40000000f00 */
[----:B------:R-:W-:Y:S02]  /*23950*/  F2FP.BF16.F32.PACK_AB R50, R45, R44 ;  /* 0x0000002c2d32723e */ /* 0x000fe400000010ff */
[----:B------:R-:W-:Y:S02]  /*23960*/  F2FP.BF16.F32.PACK_AB R51, R47, R46 ;  /* 0x0000002e2f33723e */ /* 0x000fe400000010ff */
[----:B------:R-:W-:Y:S01]  /*23970*/  F2FP.BF16.F32.PACK_AB R41, R43, R42 ;  /* 0x0000002a2b29723e */ /* 0x000fe200000010ff */
[----:B------:R1:W-:Y:S01]  /*23980*/  STSM.16.M88.4 [R20], R72 ;  /* 0x0000004814007844 */ /* 0x0003e20000000200 */
[----:B------:R-:W-:Y:S02]  /*23990*/  MOV R130, R130 ;  /* 0x0000008200827202 */ /* 0x000fe40000000f00 */
[----:B------:R-:W-:Y:S01]  /*239a0*/  MOV R132, R132 ;  /* 0x0000008400847202 */ /* 0x000fe20000000f00 */
[----:B------:R1:W-:Y:S01]  /*239b0*/  STSM.16.M88.4 [R124], R64 ;  /* 0x000000407c007844 */ /* 0x0003e20000000200 */
[----:B------:R-:W-:-:S02]  /*239c0*/  MOV R134, R134 ;  /* 0x0000008600867202 */ /* 0x000fc40000000f00 */
[----:B------:R-:W-:Y:S01]  /*239d0*/  MOV R136, R136 ;  /* 0x0000008800887202 */ /* 0x000fe20000000f00 */
[----:B------:R1:W-:Y:S04]  /*239e0*/  STSM.16.M88.4 [R126], R56 ;  /* 0x000000387e007844 */ /* 0x0003e80000000200 */
[----:B------:R1:W-:Y:S01]  /*239f0*/  STSM.16.M88.4 [R128], R48 ;  /* 0x0000003080007844 */ /* 0x0003e20000000200 */
[----:B------:R-:W-:-:S04]  /*23a00*/  ISETP.NE.U32.AND P0, PT, RZ, UR18, PT ;  /* 0x00000012ff007c0c */ /* 0x000fc8000bf05070 */
[----:B------:R-:W-:Y:S01]  /*23a10*/  ISETP.NE.AND.EX P0, PT, RZ, UR19, PT, P0 ;  /* 0x00000013ff007c0c */ /* 0x000fe2000bf05300 */
[----:B------:R-:W-:Y:S01]  /*23a20*/  IMAD.U32 R76, RZ, RZ, UR4 ;  /* 0x00000004ff4c7e24 */ /* 0x000fe2000f8e00ff */
[----:B--2---:R-:W-:Y:S02]  /*23a30*/  F2FP.BF16.F32.PACK_AB R24, R25, R24 ;  /* 0x000000181918723e */ /* 0x004fe400000010ff */
[----:B------:R-:W-:Y:S02]  /*23a40*/  F2FP.BF16.F32.PACK_AB R25, R27, R26 ;  /* 0x0000001a1b19723e */ /* 0x000fe400000010ff */
[----:B---3--:R-:W-:Y:S02]  /*23a50*/  F2FP.BF16.F32.PACK_AB R8, R9, R8 ;  /* 0x000000080908723e */ /* 0x008fe400000010ff */
[----:B------:R-:W-:Y:S02]  /*23a60*/  F2FP.BF16.F32.PACK_AB R9, R11, R10 ;  /* 0x0000000a0b09723e */ /* 0x000fe400000010ff */
[----:B----4-:R-:W-:-:S02]  /*23a70*/  F2FP.BF16.F32.PACK_AB R42, R37, R36 ;  /* 0x00000024252a723e */ /* 0x010fc400000010ff */
[----:B------:R-:W-:Y:S02]  /*23a80*/  F2FP.BF16.F32.PACK_AB R43, R39, R38 ;  /* 0x00000026272b723e */ /* 0x000fe400000010ff */
[----:B------:R-:W-:Y:S02]  /*23a90*/  F2FP.BF16.F32.PACK_AB R32, R33, R32 ;  /* 0x000000202120723e */ /* 0x000fe400000010ff */
[----:B------:R-:W-:Y:S02]  /*23aa0*/  F2FP.BF16.F32.PACK_AB R33, R35, R34 ;  /* 0x000000222321723e */ /* 0x000fe400000010ff */
[----:B------:R-:W-:Y:S02]  /*23ab0*/  F2FP.BF16.F32.PACK_AB R34, R29, R28 ;  /* 0x0000001c1d22723e */ /* 0x000fe400000010ff */
[----:B------:R-:W-:Y:S02]  /*23ac0*/  F2FP.BF16.F32.PACK_AB R35, R31, R30 ;  /* 0x0000001e1f23723e */ /* 0x000fe400000010ff */
[----:B------:R-:W-:Y:S01]  /*23ad0*/  F2FP.BF16.F32.PACK_AB R10, R5, R4 ;  /* 0x00000004050a723e */ /* 0x000fe200000010ff */
[----:B------:R-:W-:Y:S01]  /*23ae0*/  IMAD.U32 R4, RZ, RZ, UR10 ;  /* 0x0000000aff047e24 */ /* 0x000fe2000f8e00ff */
[----:B------:R-:W-:Y:S01]  /*23af0*/  F2FP.BF16.F32.PACK_AB R26, R13, R12 ;  /* 0x0000000c0d1a723e */ /* 0x000fe200000010ff */
[----:B------:R-:W-:Y:S01]  /*23b00*/  IMAD.U32 R5, RZ, RZ, UR11 ;  /* 0x0000000bff057e24 */ /* 0x000fe2000f8e00ff */
[----:B------:R-:W-:Y:S01]  /*23b10*/  F2FP.BF16.F32.PACK_AB R27, R15, R14 ;  /* 0x0000000e0f1b723e */ /* 0x000fe200000010ff */
[----:B------:R-:W-:Y:S01]  /*23b20*/  ULDC.64 UR10, c[0x0][0xd08] ;  /* 0x00034200000a7ab9 */ /* 0x000fe20000000a00 */
[----:B------:R-:W-:Y:S01]  /*23b30*/  F2FP.BF16.F32.PACK_AB R11, R7, R6 ;  /* 0x00000006070b723e */ /* 0x000fe200000010ff */
[----:B------:R1:W-:Y:S01]  /*23b40*/  STSM.16.M88.4 [R130], R40 ;  /* 0x0000002882007844 */ /* 0x0003e20000000200 */
[----:B------:R-:W-:-:S03]  /*23b50*/  UISETP.NE.U32.AND UP0, UPT, UR10, URZ, UPT ;  /* 0x0000003f0a00728c */ /* 0x000fc6000bf05070 */
[----:B------:R1:W-:Y:S01]  /*23b60*/  STSM.16.M88.4 [R132], R32 ;  /* 0x0000002084007844 */ /* 0x0003e20000000200 */
[----:B------:R-:W-:-:S03]  /*23b70*/  UISETP.NE.AND.EX UP0, UPT, UR11, URZ, UPT, UP0 ;  /* 0x0000003f0b00728c */ /* 0x000fc6000bf05300 */
[----:B------:R1:W-:Y:S04]  /*23b80*/  STSM.16.M88.4 [R134], R24 ;  /* 0x0000001886007844 */ /* 0x0003e80000000200 */
[----:B------:R1:W-:Y:S01]  /*23b90*/  STSM.16.M88.4 [R136], R8 ;  /* 0x0000000888007844 */ /* 0x0003e20000000200 */
[----:B------:R-:W-:Y:S01]  /*23ba0*/  BAR.SYNC.DEFER_BLOCKING 0x1, 0x100 ;  /* 0x0044000000007b1d */ /* 0x000fe20000010000 */
[----:B------:R-:W-:-:S05]  /*23bb0*/  PLOP3.LUT P1, PT, PT, PT, UP0, 0x80, 0x0 ;  /* 0x000000000000781c */ /* 0x000fca0003f2f008 */
[----:B------:R-:W-:Y:S02]  /*23bc0*/  @UP0 ULDC.64 UR10, c[0x0][0xd08] ;  /* 0x00034200000a0ab9 */ /* 0x000fe40000000a00 */
[----:B------:R-:W-:-:S06]  /*23bd0*/  @UP0 UIMAD.WIDE UR10, UR60, 0x4, UR10 ;  /* 0x000000043c0a08a5 */ /* 0x000fcc000f8e020a */
[----:B------:R-:W-:Y:S02]  /*23be0*/  IMAD.U32 R6, RZ, RZ, UR10 ;  /* 0x0000000aff067e24 */ /* 0x000fe4000f8e00ff */
[----:B------:R-:W-:Y:S01]  /*23bf0*/  IMAD.U32 R7, RZ, RZ, UR11 ;  /* 0x0000000bff077e24 */ /* 0x000fe2000f8e00ff */
[----:B0-----:R1:W5:Y:S04]  /*23c00*/  @P0 LDG.E R0, desc[UR36][R4.64] ;  /* 0x0000002404000981 */ /* 0x001368000c1e1900 */
[----:B------:R1:W5:Y:S01]  /*23c10*/  @P1 LDG.E R76, desc[UR36][R6.64] ;  /* 0x00000024064c1981 */ /* 0x000362000c1e1900 */
[----:B------:R-:W-:Y:S02]  /*23c20*/  UISETP.NE.AND UP0, UPT, UR8, URZ, UPT ;  /* 0x0000003f0800728c */ /* 0x000fe4000bf05270 */
[----:B------:R-:W-:Y:S01]  /*23c30*/  ULOP3.LUT UR61, UR61, 0xff, URZ, 0xc0, !UPT ;  /* 0x000000ff3d3d7892 */ /* 0x000fe2000f8ec03f */
[----:B------:R-:W-:Y:S01]  /*23c40*/  UMOV UR4, URZ ;  /* 0x0000003f00047c82 */ /* 0x000fe20008000000 */
[----:B------:R-:W-:Y:S01]  /*23c50*/  USEL UR23, UR8, UR9, UP0 ;  /* 0x0000000908177287 */ /* 0x000fe20008000000 */
[----:B------:R-:W-:Y:S11]  /*23c60*/  @P1 BRA `(.L_x_3198) ;  /* 0x0000000000101947 */ /* 0x000ff60003800000 */
[----:B------:R-:W-:Y:S05]  /*23c70*/  @!P0 BRA `(.L_x_3198) ;  /* 0x00000000000c8947 */ /* 0x000fea0003800000 */
[----:B-1----:R-:W2:Y:S04]  /*23c80*/  LDG.E R3, desc[UR36][R4.64] ;  /* 0x0000002404037981 */ /* 0x002ea8000c1e1900 */
[----:B-----5:R-:W2:Y:S02]  /*23c90*/  LDG.E R76, desc[UR36][R4.64+0x4] ;  /* 0x00000424044c7981 */ /* 0x020ea4000c1e1900 */
[----:B--2---:R-:W-:-:S07]  /*23ca0*/  IMAD.IADD R76, R76, 0x1, -R3 ;  /* 0x000000014c4c7824 */ /* 0x004fce00078e0a03 */
.L_x_3198:
[----:B-1----:R-:W0:Y:S01]  /*23cb0*/  SHFL.IDX PT, R3, R208, RZ, 0x1f ;  /* 0x00001fffd0037589 */ /* 0x002e2200000e0000 */
[----:B------:R-:W-:Y:S02]  /*23cc0*/  R2UR UR8, R211 ;  /* 0x00000000d30872ca */ /* 0x000fe400000e0000 */
[----:B-----5:R-:W-:-:S11]  /*23cd0*/  @P0 R2UR UR4, R0 ;  /* 0x00000000000402ca */ /* 0x020fd600000e0000 */
[----:B------:R-:W-:Y:S02]  /*23ce0*/  ULOP3.LUT UR8, UR8, 0xffff, URZ, 0xc0, !UPT ;  /* 0x0000ffff08087892 */ /* 0x000fe4000f8ec03f */
[----:B------:R-:W-:Y:S01]  /*23cf0*/  USHF.R.S32.HI UR26, URZ, 0x1f, UR4 ;  /* 0x0000001f3f1a7899 */ /* 0x000fe20008011404 */
[----:B0-----:R-:W-:-:S13]  /*23d00*/  ISETP.NE.AND P0, PT, R3, RZ, PT ;  /* 0x000000ff0300720c */ /* 0x001fda0003f05270 */
[----:B------:R-:W-:Y:S05]  /*23d10*/  @P0 BRA `(.L_x_3199) ;  /* 0x0000000400280947 */ /* 0x000fea0003800000 */
[----:B------:R-:W2:Y:S01]  /*23d20*/  LDL R6, [R1+0x448] ;  /* 0x0004480001067983 */ /* 0x000ea20000100800 */
[----:B------:R-:W0:Y:S03]  /*23d30*/  LDC R11, c[0x0][0xce8] ;  /* 0x00033a00ff0b7b82 */ /* 0x000e260000000800 */
[----:B------:R-:W3:Y:S04]  /*23d40*/  LDL R5, [R1+0x44c] ;  /* 0x00044c0001057983 */ /* 0x000ee80000100800 */
[----:B------:R-:W4:Y:S01]  /*23d50*/  LDL R4, [R1+0x438] ;  /* 0x0004380001047983 */ /* 0x000f220000100800 */
[----:B------:R-:W-:-:S04]  /*23d60*/  IMAD.U32 R3, RZ, RZ, UR59 ;  /* 0x0000003bff037e24 */ /* 0x000fc8000f8e00ff */
[----:B------:R-:W-:Y:S02]  /*23d70*/  IMAD R10, R3, 0x40, R22 ;  /* 0x00000040030a7824 */ /* 0x000fe400078e0216 */
[----:B0-----:R-:W-:Y:S01]  /*23d80*/  IMAD R15, R76, R11, RZ ;  /* 0x0000000b4c0f7224 */ /* 0x001fe200078e02ff */
[----:B------:R-:W-:Y:S01]  /*23d90*/  ISETP.NE.AND P2, PT, R11, 0x1, PT ;  /* 0x000000010b00780c */ /* 0x000fe20003f45270 */
[----:B------:R-:W-:Y:S01]  /*23da0*/  UISETP.GT.AND UP1, UPT, UR23, 0x1, UPT ;  /* 0x000000011700788c */ /* 0x000fe2000bf24270 */
[----:B------:R-:W-:-:S03]  /*23db0*/  UMOV UR22, 0xab8 ;  /* 0x00000ab800167882 */ /* 0x000fc60000000000 */
[----:B------:R-:W-:-:S08]  /*23dc0*/  USEL UR22, UR22, 0xa78, UP1 ;  /* 0x00000a7816167887 */ /* 0x000fd00008800000 */
[----:B------:R-:W0:Y:S01]  /*23dd0*/  @P2 LDC R3, c[0x0][0xcf0] ;  /* 0x00033c00ff032b82 */ /* 0x000e220000000800 */
[----:B------:R-:W-:Y:S01]  /*23de0*/  UISETP.NE.U32.AND UP0, UPT, UR18, URZ, UPT ;  /* 0x0000003f1200728c */ /* 0x000fe2000bf05070 */
[----:B------:R-:W-:-:S03]  /*23df0*/  IMAD.U32 R13, RZ, RZ, UR59 ;  /* 0x0000003bff0d7e24 */ /* 0x000fc6000f8e00ff */
[----:B------:R-:W-:Y:S01]  /*23e00*/  UISETP.NE.AND.EX UP0, UPT, UR19, URZ, UPT, UP0 ;  /* 0x0000003f1300728c */ /* 0x000fe2000bf05300 */
[----:B--2---:R-:W-:-:S05]  /*23e10*/  IMAD.MOV R0, RZ, RZ, -R6 ;  /* 0x000000ffff007224 */ /* 0x004fca00078e0a06 */
[----:B---3--:R-:W-:Y:S02]  /*23e20*/  ISETP.NE.AND P0, PT, R5, R0, PT ;  /* 0x000000000500720c */ /* 0x008fe40003f05270 */
[----:B------:R-:W1:Y:S02]  /*23e30*/  @P2 LDC R0, c[0x0][0xcec] ;  /* 0x00033b00ff002b82 */ /* 0x000e640000000800 */
[----:B------:R-:W-:-:S13]  /*23e40*/  ISETP.GE.OR P1, PT, R10, R15, P0 ;  /* 0x0000000f0a00720c */ /* 0x000fda0000726670 */
[----:B------:R-:W2:Y:S01]  /*23e50*/  @!P1 LDL R9, [R1+0x1f0] ;  /* 0x0001f00001099983 */ /* 0x000ea20000100800 */
[----:B----4-:R-:W-:Y:S01]  /*23e60*/  IMAD R13, R13, 0x40, R4 ;  /* 0x000000400d0d7824 */ /* 0x010fe200078e0204 */
[----:B------:R-:W-:Y:S01]  /*23e70*/  USHF.R.S32.HI UR16, URZ, 0x1f, UR60 ;  /* 0x0000001f3f107899 */ /* 0x000fe2000801143c */
[----:B------:R-:W-:Y:S01]  /*23e80*/  BSSY B1, `(.L_x_3199) ;  /* 0x0000033000017945 */ /* 0x000fe20003800000 */
[----:B------:R-:W-:Y:S01]  /*23e90*/  USEL UR9, UR61, URZ, UP1 ;  /* 0x0000003f3d097287 */ /* 0x000fe20008800000 */
[----:B------:R-:W-:Y:S01]  /*23ea0*/  IMAD.MOV.U32 R7, RZ, RZ, R13 ;  /* 0x000000ffff077224 */ /* 0x000fe200078e000d */
[----:B------:R-:W-:Y:S01]  /*23eb0*/  USEL UR17, UR60, URZ, !UP0 ;  /* 0x0000003f3c117287 */ /* 0x000fe2000c000000 */
[----:B------:R-:W-:Y:S01]  /*23ec0*/  ULDC.64 UR10, c[0x0][UR22+0x220] ;  /* 0x00008800160a7abb */ /* 0x000fe20008000a00 */
[----:B------:R-:W-:Y:S01]  /*23ed0*/  ULDC.64 UR14, c[0x0][UR22+0x228] ;  /* 0x00008a00160e7abb */ /* 0x000fe20008000a00 */
[----:B-1----:R-:W-:Y:S01]  /*23ee0*/  @P2 IMAD.HI.U32 R0, R13, R0, RZ ;  /* 0x000000000d002227 */ /* 0x002fe200078e00ff */
[----:B------:R-:W-:-:S02]  /*23ef0*/  USEL UR20, UR16, URZ, !UP0 ;  /* 0x0000003f10147287 */ /* 0x000fc4000c000000 */
[----:B------:R-:W-:Y:S02]  /*23f00*/  UIMAD.WIDE.U32 UR24, UR14, UR9, URZ ;  /* 0x000000090e1872a5 */ /* 0x000fe4000f8e003f */
[----:B------:R-:W-:Y:S01]  /*23f10*/  UIMAD UR11, UR11, UR17, URZ ;  /* 0x000000110b0b72a4 */ /* 0x000fe2000f8e023f */
[----:B0-----:R-:W-:Y:S01]  /*23f20*/  @P2 SHF.R.U32.HI R7, RZ, R3, R0 ;  /* 0x00000003ff072219 */ /* 0x001fe20000011600 */
[----:B------:R-:W-:Y:S01]  /*23f30*/  ULDC.64 UR12, c[0x0][UR22+0x218] ;  /* 0x00008600160c7abb */ /* 0x000fe20008000a00 */
[----:B------:R-:W-:Y:S01]  /*23f40*/  UIMAD UR9, UR15, UR9, URZ ;  /* 0x000000090f0972a4 */ /* 0x000fe2000f8e023f */
[----:B------:R-:W-:Y:S01]  /*23f50*/  IMAD.U32 R4, RZ, RZ, UR24 ;  /* 0x00000018ff047e24 */ /* 0x000fe2000f8e00ff */
[----:B------:R-:W-:Y:S01]  /*23f60*/  UIMAD.WIDE.U32 UR14, UR10, UR17, URZ ;  /* 0x000000110a0e72a5 */ /* 0x000fe2000f8e003f */
[----:B------:R-:W-:Y:S01]  /*23f70*/  IMAD.MOV R0, RZ, RZ, -R7 ;  /* 0x000000ffff007224 */ /* 0x000fe200078e0a07 */
[----:B------:R-:W-:Y:S01]  /*23f80*/  UIMAD.WIDE.U32 UR16, UR12, UR8, URZ ;  /* 0x000000080c1072a5 */ /* 0x000fe2000f8e003f */
[----:B------:R-:W-:Y:S01]  /*23f90*/  IMAD.U32 R5, RZ, RZ, UR25 ;  /* 0x00000019ff057e24 */ /* 0x000fe2000f8e00ff */
[----:B------:R-:W-:Y:S01]  /*23fa0*/  UIMAD UR12, UR13, UR8, URZ ;  /* 0x000000080d0c72a4 */ /* 0x000fe2000f8e023f */
[----:B------:R-:W-:Y:S01]  /*23fb0*/  IMAD R3, R11, R0, R13 ;  /* 0x000000000b037224 */ /* 0x000fe200078e020d */
[----:B------:R-:W-:-:S02]  /*23fc0*/  UIMAD UR11, UR10, UR20, UR11 ;  /* 0x000000140a0b72a4 */ /* 0x000fc4000f8e020b */
[----:B------:R-:W-:Y:S02]  /*23fd0*/  UIADD3 UR13, UR25, UR9, URZ ;  /* 0x00000009190d7290 */ /* 0x000fe4000fffe03f */
[----:B------:R-:W-:Y:S01]  /*23fe0*/  UIADD3 UR16, UP0, UP2, UR14, UR16, UR4 ;  /* 0x000000100e107290 */ /* 0x000fe2000fa1e004 */
[----:B------:R-:W-:Y:S01]  /*23ff0*/  SHF.R.S32.HI R0, RZ, 0x1f, R3 ;  /* 0x0000001fff007819 */ /* 0x000fe20000011403 */
[----:B------:R-:W-:Y:S02]  /*24000*/  UIADD3 UR12, UR17, UR12, URZ ;  /* 0x0000000c110c7290 */ /* 0x000fe4000fffe03f */
[----:B------:R-:W-:Y:S01]  /*24010*/  UIADD3 UR9, UR15, UR11, URZ ;  /* 0x0000000b0f097290 */ /* 0x000fe2000fffe03f */
[----:B------:R-:W-:Y:S01]  /*24020*/  IMAD.U32 R6, RZ, RZ, UR13 ;  /* 0x0000000dff067e24 */ /* 0x000fe2000f8e00ff */
[----:B------:R-:W-:Y:S01]  /*24030*/  IADD3 R4, P2, P3, R7, UR16, R4 ;  /* 0x0000001007047c10 */ /* 0x000fe2000fb5e004 */
[----:B------:R-:W-:Y:S01]  /*24040*/  ULDC.64 UR10, c[0x0][UR22+0x210] ;  /* 0x00008400160a7abb */ /* 0x000fe20008000a00 */
[----:B------:R-:W-:Y:S01]  /*24050*/  UIADD3.X UR9, UR9, UR12, UR26, UP0, UP2 ;  /* 0x0000000c09097290 */ /* 0x000fe200087e441a */
[----:B------:R-:W-:Y:S01]  /*24060*/  SHF.R.S32.HI R7, RZ, 0x1f, R7 ;  /* 0x0000001fff077819 */ /* 0x000fe20000011407 */
[----:B------:R-:W-:Y:S01]  /*24070*/  IMAD R11, R3, UR11, RZ ;  /* 0x0000000b030b7c24 */ /* 0x000fe2000f8e02ff */
[----:B------:R-:W-:Y:S01]  /*24080*/  ULDC.64 UR12, c[0x0][0xca8] ;  /* 0x00032a00000c7ab9 */ /* 0x000fe20000000a00 */
[----:B------:R-:W-:Y:S01]  /*24090*/  @!UP1 ULDC UR12, c[0x0][0xc50] ;  /* 0x00031400000c9ab9 */ /* 0x000fe20000000800 */
[----:B------:R-:W-:Y:S01]  /*240a0*/  @!UP1 ULDC UR13, c[0x0][0xc54] ;  /* 0x00031500000d9ab9 */ /* 0x000fe20000000800 */
[----:B------:R-:W-:Y:S01]  /*240b0*/  IADD3.X R5, R7, UR9, R6, P2, P3 ;  /* 0x0000000907057c10 */ /* 0x000fe200097e6406 */
[----:B------:R-:W-:-:S02]  /*240c0*/  IMAD R11, R0, UR10, R11 ;  /* 0x0000000a000b7c24 */ /* 0x000fc4000f8e020b */
[----:B------:R-:W-:Y:S02]  /*240d0*/  VIADD R0, R10, 0x8 ;  /* 0x000000080a007836 */ /* 0x000fe40000000000 */
[----:B------:R-:W-:-:S03]  /*240e0*/  IMAD.WIDE.U32 R4, R3, UR10, R4 ;  /* 0x0000000a03047c25 */ /* 0x000fc6000f8e0004 */
[----:B------:R-:W-:Y:S01]  /*240f0*/  ISETP.GE.OR P0, PT, R0, R15, P0 ;  /* 0x0000000f0000720c */ /* 0x000fe20000706670 */
[----:B------:R-:W-:Y:S01]  /*24100*/  IMAD.IADD R3, R5, 0x1, R11 ;  /* 0x0000000105037824 */ /* 0x000fe200078e020b */
[----:B------:R-:W-:-:S04]  /*24110*/  LEA R8, P2, R4, UR12, 0x2 ;  /* 0x0000000c04087c11 */ /* 0x000fc8000f8410ff */
[----:B------:R-:W-:Y:S01]  /*24120*/  LEA.HI.X R3, R4, UR13, R3, 0x2, P2 ;  /* 0x0000000d04037c11 */ /* 0x000fe200090f1403 */
[----:B------:R-:W-:Y:S04]  /*24130*/  SHFL.IDX PT, R6, R8, 0x1, 0x1c1f ;  /* 0x003c1f0008067f89 */ /* 0x000fe800000e0000 */
[----:B------:R-:W-:Y:S04]  /*24140*/  SHFL.IDX PT, R4, R8, RZ, 0x1c1f ;  /* 0x001c1fff08047589 */ /* 0x000fe800000e0000 */
[----:B------:R-:W2:Y:S04]  /*24150*/  SHFL.IDX PT, R5, R3, RZ, 0x1c1f ;  /* 0x001c1fff03057589 */ /* 0x000ea800000e0000 */
[----:B------:R0:W1:Y:S04]  /*24160*/  SHFL.IDX PT, R7, R3, 0x1, 0x1c1f ;  /* 0x003c1f0003077f89 */ /* 0x00006800000e0000 */
[----:B--2---:R0:W-:Y:S01]  /*24170*/  @!P1 ST.E desc[UR36][R4.64], R9 ;  /* 0x0000000904009985 */ /* 0x0041e2000c101924 */
[----:B-1----:R-:W-:Y:S05]  /*24180*/  @P0 BRA `(.L_x_3200) ;  /* 0x0000000000080947 */ /* 0x002fea0003800000 */
[----:B0-----:R-:W2:Y:S04]  /*24190*/  LDL R3, [R1+0x1f4] ;  /* 0x0001f40001037983 */ /* 0x001ea80000100800 */
[----:B--2---:R1:W-:Y:S02]  /*241a0*/  ST.E desc[UR36][R6.64], R3 ;  /* 0x0000000306007985 */ /* 0x0043e4000c101924 */
.L_x_3200:
[----:B------:R-:W-:Y:S05]  /*241b0*/  BSYNC B1 ;  /* 0x0000000000017941 */ /* 0x000fea0003800000 */
.L_x_3199:
[----:B------:R-:W-:Y:S02]  /*241c0*/  UISETP.GT.AND UP1, UPT, UR23, 0x1, UPT ;  /* 0x000000011700788c */ /* 0x000fe4000bf24270 */
[----:B------:R-:W-:-:S04]  /*241d0*/  UISETP.NE.U32.AND UP0, UPT, UR18, URZ, UPT ;  /* 0x0000003f1200728c */ /* 0x000fc8000bf05070 */
[----:B------:R-:W-:Y:S01]  /*241e0*/  PLOP3.LUT P0, PT, PT, PT, UP1, 0x80, 0x0 ;  /* 0x000000000000781c */ /* 0x000fe20003f0f018 */
[----:B------:R-:W-:-:S04]  /*241f0*/  UISETP.NE.AND.EX UP0, UPT, UR19, URZ, UPT, UP0 ;  /* 0x0000003f1300728c */ /* 0x000fc8000bf05300 */
[----:B------:R-:W-:-:S08]  /*24200*/  USEL UR14, UR60, URZ, !UP0 ;  /* 0x0000003f3c0e7287 */ /* 0x000fd0000c000000 */
[----:B------:R-:W-:Y:S05]  /*24210*/  @P0 BRA `(.L_x_3201) ;  /* 0x0000001000240947 */ /* 0x000fea0003800000 */
[----:B-1----:R-:W2:Y:S01]  /*24220*/  LDL.64 R6, [R1+0x440] ;  /* 0x0004400001067983 */ /* 0x002ea20000100a00 */
[----:B0-----:R-:W-:Y:S01]  /*24230*/  IMAD R4, R207, 0x40, R19 ;  /* 0x00000040cf047824 */ /* 0x001fe200078e0213 */
[----:B------:R-:W0:Y:S01]  /*24240*/  LDC R81, c[0x0][0xce8] ;  /* 0x00033a00ff517b82 */ /* 0x000e220000000800 */
[----:B------:R-:W-:Y:S02]  /*24250*/  ULDC.64 UR12, c[0x0][0xba0] ;  /* 0x0002e800000c7ab9 */ /* 0x000fe40000000a00 */
[----:B------:R-:W-:Y:S02]  /*24260*/  UIMAD UR9, UR26, UR12, URZ ;  /* 0x0000000c1a0972a4 */ /* 0x000fe4000f8e023f */
[----:B------:R-:W-:Y:S02]  /*24270*/  UIMAD.WIDE.U32 UR10, UR4, UR12, URZ ;  /* 0x0000000c040a72a5 */ /* 0x000fe4000f8e003f */
[----:B------:R-:W-:-:S03]  /*24280*/  UIMAD UR9, UR4, UR13, UR9 ;  /* 0x0000000d040972a4 */ /* 0x000fc6000f8e0209 */
[----:B------:R-:W-:Y:S01]  /*24290*/  ULDC.64 UR12, c[0x0][0xbe8] ;  /* 0x0002fa00000c7ab9 */ /* 0x000fe20000000a00 */
[----:B------:R-:W-:-:S04]  /*242a0*/  UIADD3 UR11, UR11, UR9, URZ ;  /* 0x000000090b0b7290 */ /* 0x000fc8000fffe03f */
[----:B------:R-:W-:-:S04]  /*242b0*/  UIMAD.WIDE.U32 UR10, UR8, UR12, UR10 ;  /* 0x0000000c080a72a5 */ /* 0x000fc8000f8e000a */
[----:B------:R-:W-:-:S03]  /*242c0*/  UIMAD UR9, UR8, UR13, UR11 ;  /* 0x0000000d080972a4 */ /* 0x000fc6000f8e020b */
[----:B------:R-:W-:Y:S01]  /*242d0*/  ULDC UR11, c[0x0][0xbc8] ;  /* 0x0002f200000b7ab9 */ /* 0x000fe20000000800 */
[----:B------:R-:W-:Y:S01]  /*242e0*/  IMAD.U32 R21, RZ, RZ, UR59 ;  /* 0x0000003bff157e24 */ /* 0x000fe2000f8e00ff */
[----:B------:R-:W-:Y:S01]  /*242f0*/  USHF.R.S32.HI UR4, URZ, 0x1f, UR14 ;  /* 0x0000001f3f047899 */ /* 0x000fe2000801140e */
[----:B------:R-:W-:-:S03]  /*24300*/  ULDC.64 UR12, c[0x0][0xbf0] ;  /* 0x0002fc00000c7ab9 */ /* 0x000fc60000000a00 */
[----:B------:R-:W-:Y:S01]  /*24310*/  UIMAD UR4, UR4, UR12, URZ ;  /* 0x0000000c040472a4 */ /* 0x000fe2000f8e023f */
[----:B------:R-:W-:-:S03]  /*24320*/  UMOV UR8, UR10 ;  /* 0x0000000a00087c82 */ /* 0x000fc60008000000 */
[----:B------:R-:W-:Y:S02]  /*24330*/  UIMAD UR4, UR14, UR13, UR4 ;  /* 0x0000000d0e0472a4 */ /* 0x000fe4000f8e0204 */
[----:B------:R-:W-:-:S04]  /*24340*/  UIMAD.WIDE.U32 UR8, UR14, UR12, UR8 ;  /* 0x0000000c0e0872a5 */ /* 0x000fc8000f8e0008 */
[----:B------:R-:W-:Y:S01]  /*24350*/  UIADD3 UR4, UR9, UR4, URZ ;  /* 0x0000000409047290 */ /* 0x000fe2000fffe03f */
[----:B------:R-:W-:Y:S01]  /*24360*/  BSSY B1, `(.L_x_3202) ;  /* 0x00000ce000017945 */ /* 0x000fe20003800000 */
[----:B------:R-:W-:Y:S02]  /*24370*/  SHF.R.S32.HI R84, RZ, 0x1f, R209 ;  /* 0x0000001fff547819 */ /* 0x000fe400000114d1 */
[----:B------:R-:W-:Y:S02]  /*24380*/  SHF.R.S32.HI R85, RZ, 0x1f, R210 ;  /* 0x0000001fff557819 */ /* 0x000fe400000114d2 */
[----:B------:R-:W-:Y:S02]  /*24390*/  SHF.R.S32.HI R86, RZ, 0x1f, R152 ;  /* 0x0000001fff567819 */ /* 0x000fe40000011498 */
[----:B------:R-:W-:Y:S02]  /*243a0*/  SHF.R.S32.HI R87, RZ, 0x1f, R153 ;  /* 0x0000001fff577819 */ /* 0x000fe40000011499 */
[----:B------:R-:W-:-:S02]  /*243b0*/  SHF.R.S32.HI R88, RZ, 0x1f, R154 ;  /* 0x0000001fff587819 */ /* 0x000fc4000001149a */
[----:B------:R-:W-:Y:S02]  /*243c0*/  SHF.R.S32.HI R89, RZ, 0x1f, R155 ;  /* 0x0000001fff597819 */ /* 0x000fe4000001149b */
[----:B------:R-:W-:Y:S01]  /*243d0*/  SHF.R.S32.HI R90, RZ, 0x1f, R156 ;  /* 0x0000001fff5a7819 */ /* 0x000fe2000001149c */
[----:B--2---:R-:W-:-:S03]  /*243e0*/  IMAD.WIDE R4, R4, 0x2, R6 ;  /* 0x0000000204047825 */ /* 0x004fc600078e0206 */
[C---:B------:R-:W-:Y:S02]  /*243f0*/  IADD3 R41, P2, R4.reuse, 0x7000, RZ ;  /* 0x0000700004297810 */ /* 0x040fe40007f5e0ff */
[----:B------:R-:W-:Y:S02]  /*24400*/  IADD3 R9, P3, R4, 0x1000, RZ ;  /* 0x0000100004097810 */ /* 0x000fe40007f7e0ff */
[----:B------:R-:W-:Y:S02]  /*24410*/  LOP3.LUT R40, R41, 0x380, RZ, 0xc0, !PT ;  /* 0x0000038029287812 */ /* 0x000fe400078ec0ff */
[----:B------:R-:W-:Y:S02]  /*24420*/  LOP3.LUT R8, R9, 0x380, RZ, 0xc0, !PT ;  /* 0x0000038009087812 */ /* 0x000fe400078ec0ff */
[----:B------:R-:W-:Y:S02]  /*24430*/  SHF.R.U64 R40, R40, 0x3, RZ ;  /* 0x0000000328287819 */ /* 0x000fe400000012ff */
[----:B------:R-:W-:-:S02]  /*24440*/  SHF.R.U64 R8, R8, 0x3, RZ ;  /* 0x0000000308087819 */ /* 0x000fc400000012ff */
[----:B------:R-:W-:Y:S01]  /*24450*/  LOP3.LUT R40, R40, R41, RZ, 0x3c, !PT ;  /* 0x0000002928287212 */ /* 0x000fe200078e3cff */
[----:B------:R-:W-:Y:S01]  /*24460*/  IMAD.X R41, RZ, RZ, R5, P2 ;  /* 0x000000ffff297224 */ /* 0x000fe200010e0605 */
[C---:B------:R-:W-:Y:S02]  /*24470*/  IADD3 R69, P2, R4.reuse, 0xe000, RZ ;  /* 0x0000e00004457810 */ /* 0x040fe40007f5e0ff */
[C---:B------:R-:W-:Y:S02]  /*24480*/  IADD3 R37, P1, R4.reuse, 0x6000, RZ ;  /* 0x0000600004257810 */ /* 0x040fe40007f3e0ff */
[----:B------:R-:W-:Y:S01]  /*24490*/  LOP3.LUT R68, R69, 0x380, RZ, 0xc0, !PT ;  /* 0x0000038045447812 */ /* 0x000fe200078ec0ff */
[----:B------:R-:W5:Y:S01]  /*244a0*/  LD.E.128 R40, desc[UR36][R40.64] ;  /* 0x0000002428287980 */ /* 0x000f62000c101d00 */
[----:B------:R-:W-:Y:S02]  /*244b0*/  IADD3 R33, P0, R4, 0x5000, RZ ;  /* 0x0000500004217810 */ /* 0x000fe40007f1e0ff */
[----:B------:R-:W-:-:S02]  /*244c0*/  SHF.R.U64 R68, R68, 0x3, RZ ;  /* 0x0000000344447819 */ /* 0x000fc400000012ff */
[----:B------:R-:W-:Y:S01]  /*244d0*/  LOP3.LUT R8, R8, R9, RZ, 0x3c, !PT ;  /* 0x0000000908087212 */ /* 0x000fe200078e3cff */
[--C-:B------:R-:W-:Y:S01]  /*244e0*/  IMAD.X R9, RZ, RZ, R5.reuse, P3 ;  /* 0x000000ffff097224 */ /* 0x100fe200018e0605 */
[----:B------:R-:W-:Y:S02]  /*244f0*/  LOP3.LUT R36, R37, 0x380, RZ, 0xc0, !PT ;  /* 0x0000038025247812 */ /* 0x000fe400078ec0ff */
[----:B------:R-:W-:Y:S01]  /*24500*/  LOP3.LUT R68, R68, R69, RZ, 0x3c, !PT ;  /* 0x0000004544447212 */ /* 0x000fe200078e3cff */
[----:B------:R-:W-:Y:S01]  /*24510*/  IMAD.X R69, RZ, RZ, R5, P2 ;  /* 0x000000ffff457224 */ /* 0x000fe200010e0605 */
[----:B------:R-:W-:Y:S01]  /*24520*/  LOP3.LUT R32, R33, 0x380, RZ, 0xc0, !PT ;  /* 0x0000038021207812 */ /* 0x000fe200078ec0ff */
[----:B------:R-:W5:Y:S01]  /*24530*/  LD.E.128 R8, desc[UR36][R8.64] ;  /* 0x0000002408087980 */ /* 0x000f62000c101d00 */
[----:B------:R-:W-:Y:S02]  /*24540*/  IADD3 R45, P3, R4, 0x8000, RZ ;  /* 0x00008000042d7810 */ /* 0x000fe40007f7e0ff */
[----:B0-----:R-:W-:Y:S01]  /*24550*/  ISETP.NE.AND P2, PT, R81, 0x1, PT ;  /* 0x000000015100780c */ /* 0x001fe20003f45270 */
[----:B------:R-:W5:Y:S01]  /*24560*/  LD.E.128 R68, desc[UR36][R68.64] ;  /* 0x0000002444447980 */ /* 0x000f62000c101d00 */
[----:B------:R-:W-:-:S02]  /*24570*/  SHF.R.U64 R36, R36, 0x3, RZ ;  /* 0x0000000324247819 */ /* 0x000fc400000012ff */
[----:B------:R-:W-:Y:S02]  /*24580*/  SHF.R.U64 R32, R32, 0x3, RZ ;  /* 0x0000000320207819 */ /* 0x000fe400000012ff */
[----:B------:R-:W-:Y:S02]  /*24590*/  LOP3.LUT R44, R45, 0x380, RZ, 0xc0, !PT ;  /* 0x000003802d2c7812 */ /* 0x000fe400078ec0ff */
[----:B------:R-:W-:Y:S01]  /*245a0*/  LOP3.LUT R36, R36, R37, RZ, 0x3c, !PT ;  /* 0x0000002524247212 */ /* 0x000fe200078e3cff */
[--C-:B------:R-:W-:Y:S01]  /*245b0*/  IMAD.X R37, RZ, RZ, R5.reuse, P1 ;  /* 0x000000ffff257224 */ /* 0x100fe200008e0605 */
[----:B------:R-:W-:Y:S01]  /*245c0*/  LOP3.LUT R32, R32, R33, RZ, 0x3c, !PT ;  /* 0x0000002120207212 */ /* 0x000fe200078e3cff */
[----:B------:R-:W-:Y:S01]  /*245d0*/  IMAD.X R33, RZ, RZ, R5, P0 ;  /* 0x000000ffff217224 */ /* 0x000fe200000e0605 */
[----:B------:R-:W-:Y:S01]  /*245e0*/  SHF.R.U64 R44, R44, 0x3, RZ ;  /* 0x000000032c2c7819 */ /* 0x000fe200000012ff */
[----:B------:R-:W0:Y:S01]  /*245f0*/  @P2 LDC R77, c[0x0][0xcec] ;  /* 0x00033b00ff4d2b82 */ /* 0x000e220000000800 */
[C---:B------:R-:W-:Y:S01]  /*24600*/  IADD3 R65, P1, R4.reuse, 0xd000, RZ ;  /* 0x0000d00004417810 */ /* 0x040fe20007f3e0ff */
[----:B------:R-:W5:Y:S01]  /*24610*/  LD.E.128 R36, desc[UR36][R36.64] ;  /* 0x0000002424247980 */ /* 0x000f62000c101d00 */
[----:B------:R-:W-:-:S02]  /*24620*/  IADD3 R61, P0, R4, 0xc000, RZ ;  /* 0x0000c000043d7810 */ /* 0x000fc40007f1e0ff */
[----:B------:R-:W-:Y:S01]  /*24630*/  LOP3.LUT R44, R44, R45, RZ, 0x3c, !PT ;  /* 0x0000002d2c2c7212 */ /* 0x000fe200078e3cff */
[--C-:B------:R-:W-:Y:S01]  /*24640*/  IMAD.X R45, RZ, RZ, R5.reuse, P3 ;  /* 0x000000ffff2d7224 */ /* 0x100fe200018e0605 */
[----:B------:R-:W-:Y:S01]  /*24650*/  LOP3.LUT R64, R65, 0x380, RZ, 0xc0, !PT ;  /* 0x0000038041407812 */ /* 0x000fe200078ec0ff */
[----:B------:R-:W1:Y:S01]  /*24660*/  @P2 LDC R79, c[0x0][0xcf0] ;  /* 0x00033c00ff4f2b82 */ /* 0x000e620000000800 */
[----:B------:R-:W-:Y:S01]  /*24670*/  LOP3.LUT R60, R61, 0x380, RZ, 0xc0, !PT ;  /* 0x000003803d3c7812 */ /* 0x000fe200078ec0ff */
[----:B------:R-:W5:Y:S01]  /*24680*/  LD.E.128 R32, desc[UR36][R32.64] ;  /* 0x0000002420207980 */ /* 0x000f62000c101d00 */
[----:B------:R-:W-:Y:S02]  /*24690*/  IADD3 R3, P3, R4, 0xf000, RZ ;  /* 0x0000f00004037810 */ /* 0x000fe40007f7e0ff */
[----:B------:R-:W-:Y:S01]  /*246a0*/  SHF.R.U64 R64, R64, 0x3, RZ ;  /* 0x0000000340407819 */ /* 0x000fe200000012ff */
[----:B------:R-:W5:Y:S01]  /*246b0*/  LD.E.128 R44, desc[UR36][R44.64] ;  /* 0x000000242c2c7980 */ /* 0x000f62000c101d00 */
[----:B------:R-:W-:Y:S01]  /*246c0*/  SHF.R.U64 R60, R60, 0x3, RZ ;  /* 0x000000033c3c7819 */ /* 0x000fe200000012ff */
[----:B------:R-:W-:Y:S01]  /*246d0*/  IMAD.X R73, RZ, RZ, R5, P3 ;  /* 0x000000ffff497224 */ /* 0x000fe200018e0605 */
[----:B------:R-:W-:-:S02]  /*246e0*/  LOP3.LUT R0, R3, 0x380, RZ, 0xc0, !PT ;  /* 0x0000038003007812 */ /* 0x000fc400078ec0ff */
[----:B------:R-:W-:Y:S01]  /*246f0*/  LOP3.LUT R64, R64, R65, RZ, 0x3c, !PT ;  /* 0x0000004140407212 */ /* 0x000fe200078e3cff */
[--C-:B------:R-:W-:Y:S01]  /*24700*/  IMAD.X R65, RZ, RZ, R5.reuse, P1 ;  /* 0x000000ffff417224 */ /* 0x100fe200008e0605 */
[----:B------:R-:W-:Y:S01]  /*24710*/  LOP3.LUT R60, R60, R61, RZ, 0x3c, !PT ;  /* 0x0000003d3c3c7212 */ /* 0x000fe200078e3cff */
[----:B------:R-:W-:Y:S01]  /*24720*/  IMAD.X R61, RZ, RZ, R5, P0 ;  /* 0x000000ffff3d7224 */ /* 0x000fe200000e0605 */
[----:B------:R-:W-:Y:S02]  /*24730*/  SHF.R.U64 R0, R0, 0x3, RZ ;  /* 0x0000000300007819 */ /* 0x000fe400000012ff */
[C---:B------:R-:W-:Y:S01]  /*24740*/  IADD3 R13, P4, R4.reuse, 0x2000, RZ ;  /* 0x00002000040d7810 */ /* 0x040fe20007f9e0ff */
[----:B------:R-:W5:Y:S01]  /*24750*/  LD.E.128 R64, desc[UR36][R64.64] ;  /* 0x0000002440407980 */ /* 0x000f62000c101d00 */
[C---:B------:R-:W-:Y:S02]  /*24760*/  IADD3 R25, P5, R4.reuse, 0x3000, RZ ;  /* 0x0000300004197810 */ /* 0x040fe40007fbe0ff */
[----:B------:R-:W-:Y:S01]  /*24770*/  IADD3 R29, P6, R4, 0x4000, RZ ;  /* 0x00004000041d7810 */ /* 0x000fe20007fde0ff */
[----:B------:R-:W5:Y:S01]  /*24780*/  LD.E.128 R60, desc[UR36][R60.64] ;  /* 0x000000243c3c7980 */ /* 0x000f62000c101d00 */
[----:B------:R-:W-:-:S02]  /*24790*/  ISETP.GE.AND P1, PT, R19, UR11, PT ;  /* 0x0000000b13007c0c */ /* 0x000fc4000bf26270 */
[----:B------:R-:W-:Y:S02]  /*247a0*/  ISETP.GE.AND P0, PT, R156, UR11, PT ;  /* 0x0000000b9c007c0c */ /* 0x000fe4000bf06270 */
[----:B------:R-:W-:Y:S01]  /*247b0*/  LOP3.LUT R72, R0, R3, RZ, 0x3c, !PT ;  /* 0x0000000300487212 */ /* 0x000fe200078e3cff */
[----:B------:R-:W-:Y:S01]  /*247c0*/  IMAD R0, R157, 0x20, R207 ;  /* 0x000000209d007824 */ /* 0x000fe200078e02cf */
[----:B------:R-:W-:Y:S02]  /*247d0*/  LOP3.LUT R12, R13, 0x380, RZ, 0xc0, !PT ;  /* 0x000003800d0c7812 */ /* 0x000fe400078ec0ff */
[----:B------:R-:W-:Y:S02]  /*247e0*/  LOP3.LUT R24, R25, 0x380, RZ, 0xc0, !PT ;  /* 0x0000038019187812 */ /* 0x000fe400078ec0ff */
[----:B------:R-:W-:Y:S02]  /*247f0*/  LOP3.LUT R28, R29, 0x380, RZ, 0xc0, !PT ;  /* 0x000003801d1c7812 */ /* 0x000fe400078ec0ff */
[----:B------:R-:W-:Y:S01]  /*24800*/  SEL R3, RZ, 0x1, P1 ;  /* 0x00000001ff037807 */ /* 0x000fe20000800000 */
[----:B------:R-:W5:Y:S01]  /*24810*/  LD.E.128 R72, desc[UR36][R72.64] ;  /* 0x0000002448487980 */ /* 0x000f62000c101d00 */
[----:B------:R-:W-:-:S02]  /*24820*/  SEL R20, RZ, 0xffffffff, P0 ;  /* 0xffffffffff147807 */ /* 0x000fc40000000000 */
[----:B------:R-:W-:Y:S01]  /*24830*/  ISETP.GE.AND P1, PT, R155, UR11, PT ;  /* 0x0000000b9b007c0c */ /* 0x000fe2000bf26270 */
[----:B------:R-:W-:Y:S01]  /*24840*/  IMAD R82, R21, 0x40, R0 ;  /* 0x0000004015527824 */ /* 0x000fe200078e0200 */
[----:B------:R-:W-:Y:S02]  /*24850*/  SHF.R.U64 R12, R12, 0x3, RZ ;  /* 0x000000030c0c7819 */ /* 0x000fe400000012ff */
[----:B------:R-:W-:Y:S02]  /*24860*/  SHF.R.U64 R24, R24, 0x3, RZ ;  /* 0x0000000318187819 */ /* 0x000fe400000012ff */
[----:B------:R-:W-:Y:S01]  /*24870*/  SHF.R.U64 R28, R28, 0x3, RZ ;  /* 0x000000031c1c7819 */ /* 0x000fe200000012ff */
[----:B------:R-:W-:Y:S01]  /*24880*/  IMAD.SHL.U32 R20, R20, 0x2, RZ ;  /* 0x0000000214147824 */ /* 0x000fe200078e00ff */
[----:B------:R-:W-:Y:S02]  /*24890*/  ISETP.GE.AND P0, PT, R154, UR11, PT ;  /* 0x0000000b9a007c0c */ /* 0x000fe4000bf06270 */
[----:B------:R-:W-:-:S02]  /*248a0*/  SEL R0, RZ, 0xffffffff, P1 ;  /* 0xffffffffff007807 */ /* 0x000fc40000800000 */
[----:B------:R-:W-:Y:S01]  /*248b0*/  LOP3.LUT R12, R12, R13, RZ, 0x3c, !PT ;  /* 0x0000000d0c0c7212 */ /* 0x000fe200078e3cff */
[--C-:B------:R-:W-:Y:S01]  /*248c0*/  IMAD.X R13, RZ, RZ, R5.reuse, P4 ;  /* 0x000000ffff0d7224 */ /* 0x100fe200020e0605 */
[----:B------:R-:W-:Y:S01]  /*248d0*/  LOP3.LUT R24, R24, R25, RZ, 0x3c, !PT ;  /* 0x0000001918187212 */ /* 0x000fe200078e3cff */
[--C-:B------:R-:W-:Y:S01]  /*248e0*/  IMAD.X R25, RZ, RZ, R5.reuse, P5 ;  /* 0x000000ffff197224 */ /* 0x100fe200028e0605 */
[----:B------:R-:W-:Y:S01]  /*248f0*/  LOP3.LUT R28, R28, R29, RZ, 0x3c, !PT ;  /* 0x0000001d1c1c7212 */ /* 0x000fe200078e3cff */
[----:B------:R-:W-:Y:S01]  /*24900*/  IMAD.X R29, RZ, RZ, R5, P6 ;  /* 0x000000ffff1d7224 */ /* 0x000fe200030e0605 */
[----:B------:R-:W-:Y:S01]  /*24910*/  SEL R21, RZ, 0xffffffff, P0 ;  /* 0xffffffffff157807 */ /* 0x000fe20000000000 */
[----:B------:R-:W-:Y:S01]  /*24920*/  IMAD.SHL.U32 R83, R0, 0x4, RZ ;  /* 0x0000000400537824 */ /* 0x000fe200078e00ff */
[----:B------:R-:W-:Y:S01]  /*24930*/  IADD3 R49, P4, R4, 0x9000, RZ ;  /* 0x0000900004317810 */ /* 0x000fe20007f9e0ff */
[----:B0-----:R-:W-:Y:S01]  /*24940*/  @P2 IMAD.HI.U32 R0, R82, R77, RZ ;  /* 0x0000004d52002227 */ /* 0x001fe200078e00ff */
[C---:B------:R-:W-:Y:S01]  /*24950*/  IADD3 R53, P5, R4.reuse, 0xa000, RZ ;  /* 0x0000a00004357810 */ /* 0x040fe20007fbe0ff */
[----:B------:R-:W5:Y:S01]  /*24960*/  LD.E.128 R12, desc[UR36][R12.64] ;  /* 0x000000240c0c7980 */ /* 0x000f62000c101d00 */
[----:B------:R-:W-:-:S02]  /*24970*/  IADD3 R57, P6, R4, 0xb000, RZ ;  /* 0x0000b00004397810 */ /* 0x000fc40007fde0ff */
[----:B------:R-:W-:Y:S01]  /*24980*/  LOP3.LUT R20, R20, 0x2, R3, 0xe2, !PT ;  /* 0x0000000214147812 */ /* 0x000fe200078ee203 */
[----:B------:R-:W-:Y:S01]  /*24990*/  IMAD.SHL.U32 R78, R21, 0x8, RZ ;  /* 0x00000008154e7824 */ /* 0x000fe200078e00ff */
[----:B------:R-:W-:Y:S01]  /*249a0*/  LOP3.LUT R48, R49, 0x380, RZ, 0xc0, !PT ;  /* 0x0000038031307812 */ /* 0x000fe200078ec0ff */
[----:B------:R-:W-:Y:S01]  /*249b0*/  IMAD.MOV.U32 R3, RZ, RZ, R82 ;  /* 0x000000ffff037224 */ /* 0x000fe200078e0052 */
[----:B------:R-:W-:Y:S01]  /*249c0*/  LOP3.LUT R52, R53, 0x380, RZ, 0xc0, !PT ;  /* 0x0000038035347812 */ /* 0x000fe200078ec0ff */
[----:B------:R-:W5:Y:S01]  /*249d0*/  LD.E.128 R24, desc[UR36][R24.64] ;  /* 0x0000002418187980 */ /* 0x000f62000c101d00 */
[----:B------:R-:W-:Y:S02]  /*249e0*/  LOP3.LUT R56, R57, 0x380, RZ, 0xc0, !PT ;  /* 0x0000038039387812 */ /* 0x000fe400078ec0ff */
[----:B------:R-:W-:Y:S01]  /*249f0*/  LOP3.LUT R7, R4, 0x380, RZ, 0xc0, !PT ;  /* 0x0000038004077812 */ /* 0x000fe200078ec0ff */
[----:B------:R-:W5:Y:S01]  /*24a00*/  LD.E.128 R28, desc[UR36][R28.64] ;  /* 0x000000241c1c7980 */ /* 0x000f62000c101d00 */
[----:B------:R-:W-:-:S02]  /*24a10*/  LOP3.LUT R77, R83, 0x4, R20, 0xe2, !PT ;  /* 0x00000004534d7812 */ /* 0x000fc400078ee214 */
[----:B-1----:R-:W-:Y:S02]  /*24a20*/  @P2 SHF.R.U32.HI R3, RZ, R79, R0 ;  /* 0x0000004fff032219 */ /* 0x002fe40000011600 */
[----:B------:R-:W-:Y:S02]  /*24a30*/  SHF.R.U64 R48, R48, 0x3, RZ ;  /* 0x0000000330307819 */ /* 0x000fe400000012ff */
[----:B------:R-:W-:Y:S02]  /*24a40*/  SHF.R.U64 R52, R52, 0x3, RZ ;  /* 0x0000000334347819 */ /* 0x000fe400000012ff */
[----:B------:R-:W-:Y:S02]  /*24a50*/  SHF.R.U64 R56, R56, 0x3, RZ ;  /* 0x0000000338387819 */ /* 0x000fe400000012ff */
[----:B------:R-:W-:Y:S02]  /*24a60*/  SHF.R.U64 R7, R7, 0x3, RZ ;  /* 0x0000000307077819 */ /* 0x000fe400000012ff */
[----:B------:R-:W-:-:S02]  /*24a70*/  LOP3.LUT R0, R78, 0x8, R77, 0xe2, !PT ;  /* 0x000000084e007812 */ /* 0x000fc400078ee24d */
[--C-:B------:R-:W-:Y:S01]  /*24a80*/  SHF.R.S32.HI R77, RZ, 0x1f, R3.reuse ;  /* 0x0000001fff4d7819 */ /* 0x100fe20000011403 */
[----:B------:R-:W-:Y:S01]  /*24a90*/  IMAD.U32 R20, RZ, RZ, UR8 ;  /* 0x00000008ff147e24 */ /* 0x000fe2000f8e00ff */
[----:B------:R-:W-:Y:S01]  /*24aa0*/  ISETP.GE.AND P0, PT, R153, UR11, PT ;  /* 0x0000000b99007c0c */ /* 0x000fe2000bf06270 */
[----:B------:R-:W-:Y:S01]  /*24ab0*/  IMAD.U32 R21, RZ, RZ, UR9 ;  /* 0x00000009ff157e24 */ /* 0x000fe2000f8e00ff */
[----:B------:R-:W-:Y:S01]  /*24ac0*/  LOP3.LUT R48, R48, R49, RZ, 0x3c, !PT ;  /* 0x0000003130307212 */ /* 0x000fe200078e3cff */
[----:B------:R-:W-:Y:S01]  /*24ad0*/  IMAD.MOV R79, RZ, RZ, -R3 ;  /* 0x000000ffff4f7224 */ /* 0x000fe200078e0a03 */
[----:B------:R-:W-:Y:S01]  /*24ae0*/  LOP3.LUT R52, R52, R53, RZ, 0x3c, !PT ;  /* 0x0000003534347212 */ /* 0x000fe200078e3cff */
[--C-:B------:R-:W-:Y:S01]  /*24af0*/  IMAD.X R49, RZ, RZ, R5.reuse, P4 ;  /* 0x000000ffff317224 */ /* 0x100fe200020e0605 */
[----:B------:R-:W-:Y:S01]  /*24b00*/  LOP3.LUT R56, R56, R57, RZ, 0x3c, !PT ;  /* 0x0000003938387212 */ /* 0x000fe200078e3cff */
[--C-:B------:R-:W-:Y:S01]  /*24b10*/  IMAD.X R53, RZ, RZ, R5.reuse, P5 ;  /* 0x000000ffff357224 */ /* 0x100fe200028e0605 */
[----:B------:R-:W-:Y:S01]  /*24b20*/  LOP3.LUT R4, R7, R4, RZ, 0x3c, !PT ;  /* 0x0000000407047212 */ /* 0x000fe200078e3cff */
[----:B------:R-:W-:Y:S01]  /*24b30*/  IMAD.X R57, RZ, RZ, R5, P6 ;  /* 0x000000ffff397224 */ /* 0x000fe200030e0605 */
[----:B------:R-:W-:Y:S01]  /*24b40*/  ULDC.64 UR8, c[0x0][0xbe0] ;  /* 0x0002f80000087ab9 */ /* 0x000fe20000000a00 */
[----:B------:R-:W-:Y:S01]  /*24b50*/  IMAD.U32 R21, RZ, RZ, UR4 ;  /* 0x00000004ff157e24 */ /* 0x000fe2000f8e00ff */
[----:B------:R-:W-:Y:S01]  /*24b60*/  SEL R78, RZ, 0xffffffff, P0 ;  /* 0xffffffffff4e7807 */ /* 0x000fe20000000000 */
[----:B------:R-:W-:Y:S01]  /*24b70*/  IMAD R80, R77, UR8, RZ ;  /* 0x000000084d507c24 */ /* 0x000fe2000f8e02ff */
[----:B------:R-:W-:Y:S01]  /*24b80*/  ISETP.GE.AND P0, PT, R152, UR11, PT ;  /* 0x0000000b98007c0c */ /* 0x000fe2000bf06270 */
[----:B------:R-:W-:Y:S01]  /*24b90*/  IMAD R77, R81, R79, R82 ;  /* 0x0000004f514d7224 */ /* 0x000fe200078e0252 */
[----:B------:R-:W5:Y:S01]  /*24ba0*/  LD.E.128 R4, desc[UR36][R4.64] ;  /* 0x0000002404047980 */ /* 0x000f62000c101d00 */
[----:B------:R-:W-:-:S02]  /*24bb0*/  IMAD R79, R3, UR9, R80 ;  /* 0x00000009034f7c24 */ /* 0x000fc4000f8e0250 */
[----:B------:R-:W-:Y:S01]  /*24bc0*/  IMAD.WIDE.U32 R20, R3, UR8, R20 ;  /* 0x0000000803147c25 */ /* 0x000fe2000f8e0014 */
[----:B------:R-:W5:Y:S01]  /*24bd0*/  LD.E.128 R48, desc[UR36][R48.64] ;  /* 0x0000002430307980 */ /* 0x000f62000c101d00 */
[----:B------:R-:W-:Y:S01]  /*24be0*/  SEL R3, RZ, 0xffffffff, P0 ;  /* 0xffffffffff037807 */ /* 0x000fe20000000000 */
[----:B------:R-:W-:Y:S01]  /*24bf0*/  ULDC.64 UR8, c[0x0][0xbd8] ;  /* 0x0002f60000087ab9 */ /* 0x000fe20000000a00 */
[----:B------:R-:W-:Y:S01]  /*24c00*/  IMAD.SHL.U32 R83, R78, 0x10, RZ ;  /* 0x000000104e537824 */ /* 0x000fe200078e00ff */
[----:B------:R-:W5:Y:S01]  /*24c10*/  LD.E.128 R52, desc[UR36][R52.64] ;  /* 0x0000002434347980 */ /* 0x000f62000c101d00 */
[----:B------:R-:W-:-:S03]  /*24c20*/  SHF.R.S32.HI R78, RZ, 0x1f, R77 ;  /* 0x0000001fff4e7819 */ /* 0x000fc6000001144d */
[----:B------:R-:W5:Y:S01]  /*24c30*/  LD.E.128 R56, desc[UR36][R56.64] ;  /* 0x0000002438387980 */ /* 0x000f62000c101d00 */
[----:B------:R-:W-:Y:S01]  /*24c40*/  IMAD.U32 R82, RZ, RZ, UR59 ;  /* 0x0000003bff527e24 */ /* 0x000fe2000f8e00ff */
[----:B------:R-:W-:Y:S01]  /*24c50*/  @!PT LDS RZ, [RZ] ;  /* 0x00000000fffff984 */ /* 0x000fe20000000800 */
[----:B------:R-:W-:Y:S01]  /*24c60*/  @!PT LDS RZ, [RZ] ;  /* 0x00000000fffff984 */ /* 0x000fe20000000800 */
[----:B------:R-:W-:Y:S01]  /*24c70*/  @!PT LDS RZ, [RZ] ;  /* 0x00000000fffff984 */ /* 0x000fe20000000800 */
[----:B------:R-:W-:Y:S01]  /*24c80*/  @!PT LDS RZ, [RZ] ;  /* 0x00000000fffff984 */ /* 0x000fe20000000800 */
[----:B------:R0:W-:Y:S06]  /*24c90*/  MEMBAR.ALL.CTA ;  /* 0x0000000000007992 */ /* 0x0001ec0000008000 */
[----:B0-----:R-:W0:Y:S01]  /*24ca0*/  FENCE.VIEW.ASYNC.S ;  /* 0x00000000000073c6 */ /* 0x001e220000000000 */
[----:B------:R-:W-:Y:S01]  /*24cb0*/  IMAD.SHL.U32 R3, R3, 0x20, RZ ;  /* 0x0000002003037824 */ /* 0x000fe200078e00ff */
[----:B------:R-:W-:Y:S01]  /*24cc0*/  LOP3.LUT R0, R83, 0x10, R0, 0xe2, !PT ;  /* 0x0000001053007812 */ /* 0x000fe200078ee200 */
[----:B------:R-:W-:Y:S01]  /*24cd0*/  IMAD.IADD R21, R21, 0x1, R79 ;  /* 0x0000000115157824 */ /* 0x000fe200078e024f */
[----:B------:R-:W-:Y:S01]  /*24ce0*/  ISETP.GE.AND P0, PT, R210, UR11, PT ;  /* 0x0000000bd2007c0c */ /* 0x000fe2000bf06270 */
[----:B------:R-:W-:-:S02]  /*24cf0*/  IMAD R78, R78, UR8, RZ ;  /* 0x000000084e4e7c24 */ /* 0x000fc4000f8e02ff */
[----:B------:R-:W-:Y:S02]  /*24d00*/  IMAD R83, R76, R81, RZ ;  /* 0x000000514c537224 */ /* 0x000fe400078e02ff */
[----:B------:R-:W-:Y:S01]  /*24d10*/  IMAD R82, R82, 0x40, R207 ;  /* 0x0000004052527824 */ /* 0x000fe200078e02cf */
[----:B------:R-:W-:Y:S01]  /*24d20*/  LOP3.LUT R0, R3, 0x20, R0, 0xe2, !PT ;  /* 0x0000002003007812 */ /* 0x000fe200078ee200 */
        /* <DEDUP_REMOVED lines=8> */
[----:B------:R-:W-:-:S02]  /*24db0*/  LEA R80, P2, R20, UR8, 0x1 ;  /* 0x0000000814507c11 */ /* 0x000fc4000f8408ff */
[----:B------:R-:W-:Y:S02]  /*24dc0*/  ISETP.GE.AND P1, PT, R209, UR11, PT ;  /* 0x0000000bd1007c0c */ /* 0x000fe4000bf26270 */
[----:B------:R-:W-:Y:S02]  /*24dd0*/  LEA.HI.X R81, R20, UR9, R21, 0x1, P2 ;  /* 0x0000000914517c11 */ /* 0x000fe400090f0c15 */
[----:B------:R-:W-:Y:S01]  /*24de0*/  LOP3.LUT R0, R0, R3, RZ, 0xfc, !PT ;  /* 0x0000000300007212 */ /* 0x000fe200078efcff */
[----:B0-----:R0:W1:Y:S01]  /*24df0*/  SHFL.IDX PT, R20, R80, RZ, 0x181f ;  /* 0x00181fff50147589 */ /* 0x00106200000e0000 */
[----:B------:R-:W-:Y:S01]  /*24e00*/  SEL R3, RZ, 0x80, P1 ;  /* 0x00000080ff037807 */ /* 0x000fe20000800000 */
[----:B------:R-:W-:Y:S02]  /*24e10*/  SYNCS.ARRIVE.TRANS64.RED.A1T0 RZ, [UR4], RZ ;  /* 0x000000ffffff79a7 */ /* 0x000fe40008100404 */
[----:B------:R0:W2:Y:S01]  /*24e20*/  SHFL.IDX PT, R21, R81, RZ, 0x181f ;  /* 0x00181fff51157589 */ /* 0x0000a200000e0000 */
[----:B------:R-:W-:Y:S01]  /*24e30*/  LOP3.LUT R3, R0, R3, RZ, 0xfc, !PT ;  /* 0x0000000300037212 */ /* 0x000fe200078efcff */
[----:B------:R-:W-:Y:S06]  /*24e40*/  @P0 BRA `(.L_x_3203) ;  /* 0x00000000007c0947 */ /* 0x000fec0003800000 */
[----:B------:R-:W-:Y:S02]  /*24e50*/  ISETP.GE.AND P1, PT, R156, UR11, PT ;  /* 0x0000000b9c007c0c */ /* 0x000fe4000bf26270 */
[----:B------:R-:W-:Y:S02]  /*24e60*/  ISETP.GE.AND P0, PT, R19, UR11, PT ;  /* 0x0000000b13007c0c */ /* 0x000fe4000bf06270 */
[----:B------:R-:W-:Y:S02]  /*24e70*/  ISETP.GE.AND P5, PT, R155, UR11, PT ;  /* 0x0000000b9b007c0c */ /* 0x000fe4000bfa6270 */
[----:B------:R-:W-:-:S07]  /*24e80*/  ISETP.GE.AND P3, PT, R154, UR11, PT ;  /* 0x0000000b9a007c0c */ /* 0x000fce000bf66270 */
[C---:B-1----:R-:W-:Y:S02]  /*24e90*/  @!P1 LEA R76, P2, R156.reuse, R20, 0x1 ;  /* 0x000000149c4c9211 */ /* 0x042fe400078408ff */
[----:B--2---:R-:W-:Y:S02]  /*24ea0*/  @!P0 IMAD.WIDE R78, R19, 0x2, R20 ;  /* 0x00000002134e8825 */ /* 0x004fe400078e0214 */
[----:B------:R-:W-:Y:S02]  /*24eb0*/  @!P1 LEA.HI.X R77, R156, R21, R90, 0x1, P2 ;  /* 0x000000159c4d9211 */ /* 0x000fe400010f0c5a */
[----:B------:R-:W-:Y:S01]  /*24ec0*/  ISETP.GE.AND P2, PT, R153, UR11, PT ;  /* 0x0000000b99007c0c */ /* 0x000fe2000bf46270 */
[----:B-----5:R1:W-:Y:S01]  /*24ed0*/  @!P0 ST.E.128 desc[UR36][R78.64], R4 ;  /* 0x000000044e008985 */ /* 0x0203e2000c101d24 */
[----:B------:R-:W-:-:S03]  /*24ee0*/  LOP3.LUT P0, RZ, R0, 0x40, RZ, 0xc0, !PT ;  /* 0x0000004000ff7812 */ /* 0x000fc6000780c0ff */
[----:B------:R2:W-:Y:S01]  /*24ef0*/  @!P1 ST.E.128 desc[UR36][R76.64], R12 ;  /* 0x0000000c4c009985 */ /* 0x0005e2000c101d24 */
[----:B------:R-:W-:Y:S02]  /*24f00*/  ISETP.GE.AND P1, PT, R152, UR11, PT ;  /* 0x0000000b98007c0c */ /* 0x000fe4000bf26270 */
[CC--:B-1----:R-:W-:Y:S02]  /*24f10*/  @!P5 LEA R4, P4, R155.reuse, R20.reuse, 0x1 ;  /* 0x000000149b04d211 */ /* 0x0c2fe400078808ff */
[CC--:B------:R-:W-:Y:S02]  /*24f20*/  @!P3 LEA R6, P6, R154.reuse, R20.reuse, 0x1 ;  /* 0x000000149a06b211 */ /* 0x0c0fe400078c08ff */
[-C--:B------:R-:W-:Y:S02]  /*24f30*/  @!P5 LEA.HI.X R5, R155, R21.reuse, R89, 0x1, P4 ;  /* 0x000000159b05d211 */ /* 0x080fe400020f0c59 */
[----:B------:R-:W-:Y:S02]  /*24f40*/  LOP3.LUT P4, RZ, R3, 0x80, RZ, 0xc0, !PT ;  /* 0x0000008003ff7812 */ /* 0x000fe4000788c0ff */
[----:B------:R-:W-:Y:S01]  /*24f50*/  @!P3 LEA.HI.X R7, R154, R21, R88, 0x1, P6 ;  /* 0x000000159a07b211 */ /* 0x000fe200030f0c58 */
[----:B------:R1:W-:Y:S02]  /*24f60*/  @!P5 ST.E.128 desc[UR36][R4.64], R28 ;  /* 0x0000001c0400d985 */ /* 0x0003e4000c101d24 */
[----:B--2---:R-:W-:-:S02]  /*24f70*/  @!P1 LEA R12, P6, R152, R20, 0x1 ;  /* 0x00000014980c9211 */ /* 0x004fc400078c08ff */
[----:B------:R2:W-:Y:S02]  /*24f80*/  @!P3 ST.E.128 desc[UR36][R6.64], R36 ;  /* 0x000000240600b985 */ /* 0x0005e4000c101d24 */
[-C--:B------:R-:W-:Y:S02]  /*24f90*/  @!P1 LEA.HI.X R13, R152, R21.reuse, R86, 0x1, P6 ;  /* 0x00000015980d9211 */ /* 0x080fe400030f0c56 */
[CC--:B-1----:R-:W-:Y:S02]  /*24fa0*/  @!P2 LEA R4, P5, R153.reuse, R20.reuse, 0x1 ;  /* 0x000000149904a211 */ /* 0x0c2fe400078a08ff */
        /* <DEDUP_REMOVED lines=9> */
.L_x_3203:
[----:B------:R-:W-:Y:S05]  /*25040*/  BSYNC B1 ;  /* 0x0000000000017941 */ /* 0x000fea0003800000 */
.L_x_3202:
        /* <DEDUP_REMOVED lines=9> */
[----:B------:R-:W-:-:S05]  /*250e0*/  ISETP.GE.AND P1, PT, R153, UR11, PT ;  /* 0x0000000b99007c0c */ /* 0x000fca000bf26270 */
[----:B0---4-:R-:W-:Y:S02]  /*250f0*/  @!P0 IMAD.WIDE R6, R19, 0x2, R4 ;  /* 0x0000000213068825 */ /* 0x011fe400078e0204 */
[-C--:B------:R-:W-:Y:S02]  /*25100*/  @!P5 LEA R14, P4, R156, R4.reuse, 0x1 ;  /* 0x000000049c0ed211 */ /* 0x080fe400078808ff */
[----:B------:R-:W-:Y:S01]  /*25110*/  @!P3 LEA R12, P6, R155, R4, 0x1 ;  /* 0x000000049b0cb211 */ /* 0x000fe200078c08ff */
[----:B------:R0:W-:Y:S01]  /*25120*/  @!P0 ST.E.128 desc[UR36][R6.64], R8 ;  /* 0x0000000806008985 */ /* 0x0001e2000c101d24 */
[----:B------:R-:W-:Y:S02]  /*25130*/  ISETP.GE.AND P0, PT, R152, UR11, PT ;  /* 0x0000000b98007c0c */ /* 0x000fe4000bf06270 */
[----:B------:R-:W-:Y:S02]  /*25140*/  @!P5 LEA.HI.X R15, R156, R5, R90, 0x1, P4 ;  /* 0x000000059c0fd211 */ /* 0x000fe400020f0c5a */
[----:B------:R-:W-:-:S02]  /*25150*/  LOP3.LUT P4, RZ, R0, 0x40, RZ, 0xc0, !PT ;  /* 0x0000004000ff7812 */ /* 0x000fc4000788c0ff */
[----:B------:R-:W-:Y:S01]  /*25160*/  @!P3 LEA.HI.X R13, R155, R5, R89, 0x1, P6 ;  /* 0x000000059b0db211 */ /* 0x000fe200030f0c59 */
[----:B------:R3:W-:Y:S01]  /*25170*/  @!P5 ST.E.128 desc[UR36][R14.64], R24 ;  /* 0x000000180e00d985 */ /* 0x0007e2000c101d24 */
[----:B-1----:R-:W-:-:S03]  /*25180*/  @!P2 LEA R20, P5, R154, R4, 0x1 ;  /* 0x000000049a14a211 */ /* 0x002fc600078a08ff */
[----:B------:R3:W-:Y:S01]  /*25190*/  @!P3 ST.E.128 desc[UR36][R12.64], R32 ;  /* 0x000000200c00b985 */ /* 0x0007e2000c101d24 */
[----:B--2---:R-:W-:Y:S02]  /*251a0*/  @!P2 LEA.HI.X R21, R154, R5, R88, 0x1, P5 ;  /* 0x000000059a15a211 */ /* 0x004fe400028f0c58 */
[----:B0-----:R-:W-:-:S03]  /*251b0*/  @!P1 LEA R6, P6, R153, R4, 0x1 ;  /* 0x0000000499069211 */ /* 0x001fc600078c08ff */
[----:B------:R3:W-:Y:S01]  /*251c0*/  @!P2 ST.E.128 desc[UR36][R20.64], R40 ;  /* 0x000000281400a985 */ /* 0x0007e2000c101d24 */
[-C--:B------:R-:W-:Y:S02]  /*251d0*/  @!P0 LEA R8, P3, R152, R4.reuse, 0x1 ;  /* 0x0000000498088211 */ /* 0x080fe400078608ff */
[----:B------:R-:W-:Y:S02]  /*251e0*/  @P4 LEA R10, P5, R210, R4, 0x1 ;  /* 0x00000004d20a4211 */ /* 0x000fe400078a08ff */
[-C--:B------:R-:W-:Y:S02]  /*251f0*/  @!P1 LEA.HI.X R7, R153, R5.reuse, R87, 0x1, P6 ;  /* 0x0000000599079211 */ /* 0x080fe400030f0c57 */
[-C--:B------:R-:W-:Y:S02]  /*25200*/  @!P0 LEA.HI.X R9, R152, R5.reuse, R86, 0x1, P3 ;  /* 0x0000000598098211 */ /* 0x080fe400018f0c56 */
[----:B------:R-:W-:Y:S01]  /*25210*/  @P4 LEA.HI.X R11, R210, R5, R85, 0x1, P5 ;  /* 0x00000005d20b4211 */ /* 0x000fe200028f0c55 */
        /* <DEDUP_REMOVED lines=9> */
.L_x_3201:
[----:B------:R-:W2:Y:S01]  /*252b0*/  LDL R0, [R1+0x438] ;  /* 0x0004380001007983 */ /* 0x000ea20000100800 */
[----:B------:R-:W3:Y:S01]  /*252c0*/  LDC R21, c[0x0][0xce8] ;  /* 0x00033a00ff157b82 */ /* 0x000ee20000000800 */
[----:B------:R-:W-:Y:S01]  /*252d0*/  ULDC.64 UR12, c[0x0][0xc08] ;  /* 0x00030200000c7ab9 */ /* 0x000fe20000000a00 */
[----:B0-----:R-:W-:Y:S01]  /*252e0*/  IMAD.U32 R4, RZ, RZ, UR59 ;  /* 0x0000003bff047e24 */ /* 0x001fe2000f8e00ff */
[----:B------:R-:W-:Y:S01]  /*252f0*/  UIMAD UR9, UR26, UR12, URZ ;  /* 0x0000000c1a0972a4 */ /* 0x000fe2000f8e023f */
[----:B------:R-:W-:Y:S01]  /*25300*/  BSSY B1, `(.L_x_3205) ;  /* 0x00000e5000017945 */ /* 0x000fe20003800000 */
[----:B------:R-:W-:Y:S01]  /*25310*/  UIMAD.WIDE.U32 UR10, UR4, UR12, URZ ;  /* 0x0000000c040a72a5 */ /* 0x000fe2000f8e003f */
[----:B------:R-:W-:Y:S01]  /*25320*/  SHF.R.S32.HI R24, RZ, 0x1f, R192 ;  /* 0x0000001fff187819 */ /* 0x000fe200000114c0 */
[----:B------:R-:W-:Y:S01]  /*25330*/  UIMAD UR9, UR4, UR13, UR9 ;  /* 0x0000000d040972a4 */ /* 0x000fe2000f8e0209 */
[----:B------:R-:W-:Y:S01]  /*25340*/  SHF.R.S32.HI R26, RZ, 0x1f, R194 ;  /* 0x0000001fff1a7819 */ /* 0x000fe200000114c2 */
[----:B------:R-:W-:Y:S01]  /*25350*/  USHF.R.S32.HI UR4, URZ, 0x1f, UR14 ;  /* 0x0000001f3f047899 */ /* 0x000fe2000801140e */
[----:B------:R-:W-:Y:S01]  /*25360*/  SHF.R.S32.HI R28, RZ, 0x1f, R196 ;  /* 0x0000001fff1c7819 */ /* 0x000fe200000114c4 */
[----:B------:R-:W-:Y:S01]  /*25370*/  UIADD3 UR11, UR11, UR9, URZ ;  /* 0x000000090b0b7290 */ /* 0x000fe2000fffe03f */
[----:B------:R-:W-:Y:S01]  /*25380*/  SHF.R.S32.HI R29, RZ, 0x1f, R197 ;  /* 0x0000001fff1d7819 */ /* 0x000fe200000114c5 */
[----:B------:R-:W-:Y:S01]  /*25390*/  ULDC.64 UR12, c[0x0][0xc38] ;  /* 0x00030e00000c7ab9 */ /* 0x000fe20000000a00 */
[----:B------:R-:W-:Y:S01]  /*253a0*/  SHF.R.S32.HI R30, RZ, 0x1f, R198 ;  /* 0x0000001fff1e7819 */ /* 0x000fe200000114c6 */
[----:B------:R-:W-:Y:S01]  /*253b0*/  UIMAD.WIDE.U32 UR10, UR8, UR12, UR10 ;  /* 0x0000000c080a72a5 */ /* 0x000fe2000f8e000a */
[----:B------:R-:W-:-:S02]  /*253c0*/  SHF.R.S32.HI R31, RZ, 0x1f, R199 ;  /* 0x0000001fff1f7819 */ /* 0x000fc400000114c7 */
[----:B------:R-:W-:Y:S01]  /*253d0*/  SHF.R.S32.HI R32, RZ, 0x1f, R200 ;  /* 0x0000001fff207819 */ /* 0x000fe200000114c8 */
[----:B------:R-:W-:Y:S01]  /*253e0*/  UIMAD UR9, UR8, UR13, UR11 ;  /* 0x0000000d080972a4 */ /* 0x000fe2000f8e020b */
[----:B------:R-:W-:Y:S02]  /*253f0*/  SHF.R.S32.HI R33, RZ, 0x1f, R201 ;  /* 0x0000001fff217819 */ /* 0x000fe400000114c9 */
[----:B------:R-:W-:Y:S01]  /*25400*/  ULDC.64 UR12, c[0x0][0xc40] ;  /* 0x00031000000c7ab9 */ /* 0x000fe20000000a00 */
[----:B------:R-:W-:Y:S01]  /*25410*/  UMOV UR8, UR10 ;  /* 0x0000000a00087c82 */ /* 0x000fe20008000000 */
[----:B---3--:R-:W-:Y:S01]  /*25420*/  ISETP.NE.AND P0, PT, R21, 0x1, PT ;  /* 0x000000011500780c */ /* 0x008fe20003f05270 */
[----:B------:R-:W-:Y:S01]  /*25430*/  UIMAD UR4, UR4, UR12, URZ ;  /* 0x0000000c040472a4 */ /* 0x000fe2000f8e023f */
[----:B------:R-:W-:Y:S01]  /*25440*/  SHF.R.S32.HI R34, RZ, 0x1f, R202 ;  /* 0x0000001fff227819 */ /* 0x000fe200000114ca */
[----:B------:R-:W-:Y:S01]  /*25450*/  UIMAD.WIDE.U32 UR8, UR14, UR12, UR8 ;  /* 0x0000000c0e0872a5 */ /* 0x000fe2000f8e0008 */
[----:B------:R-:W-:Y:S01]  /*25460*/  SHF.R.S32.HI R35, RZ, 0x1f, R203 ;  /* 0x0000001fff237819 */ /* 0x000fe200000114cb */
[----:B------:R-:W-:Y:S01]  /*25470*/  UIMAD UR4, UR14, UR13, UR4 ;  /* 0x0000000d0e0472a4 */ /* 0x000fe2000f8e0204 */
[----:B------:R-:W-:Y:S01]  /*25480*/  SHF.R.S32.HI R36, RZ, 0x1f, R204 ;  /* 0x0000001fff247819 */ /* 0x000fe200000114cc */
[----:B------:R-:W-:Y:S01]  /*25490*/  ULDC.64 UR10, c[0x0][0xc48] ;  /* 0x00031200000a7ab9 */ /* 0x000fe20000000a00 */
[----:B------:R-:W-:Y:S01]  /*254a0*/  SHF.R.S32.HI R37, RZ, 0x1f, R205 ;  /* 0x0000001fff257819 */ /* 0x000fe200000114cd */
[----:B------:R-:W-:Y:S01]  /*254b0*/  UIADD3 UR9, UR9, UR4, URZ ;  /* 0x0000000409097290 */ /* 0x000fe2000fffe03f */
[----:B------:R-:W-:Y:S01]  /*254c0*/  SHF.R.S32.HI R38, RZ, 0x1f, R206 ;  /* 0x0000001fff267819 */ /* 0x000fe200000114ce */
[----:B------:R-:W-:Y:S01]  /*254d0*/  UIADD3 UR4, UR44, 0x38820, URZ ;  /* 0x000388202c047890 */ /* 0x000fe2000fffe03f */
[----:B------:R-:W-:Y:S01]  /*254e0*/  SHF.R.S32.HI R39, RZ, 0x1f, R23 ;  /* 0x0000001fff277819 */ /* 0x000fe20000011417 */
[----:B-1----:R-:W0:Y:S01]  /*254f0*/  @P0 LDC R3, c[0x0][0xcec] ;  /* 0x00033b00ff030b82 */ /* 0x002e220000000800 */
[----:B------:R-:W-:-:S02]  /*25500*/  UIMAD.WIDE.U32 UR8, UR61, UR10, UR8 ;  /* 0x0000000a3d0872a5 */ /* 0x000fc4000f8e0008 */
[----:B------:R-:W-:Y:S02]  /*25510*/  UPRMT UR4, URZ, 0x654, UR4 ;  /* 0x000006543f047896 */ /* 0x000fe40008000004 */
[----:B------:R-:W-:-:S03]  /*25520*/  UIMAD UR61, UR61, UR11, UR9 ;  /* 0x0000000b3d3d72a4 */ /* 0x000fc6000f8e0209 */
[----:B------:R-:W1:Y:S01]  /*25530*/  @P0 LDC R5, c[0x0][0xcf0] ;  /* 0x00033c00ff050b82 */ /* 0x000e620000000800 */
[----:B------:R-:W-:-:S03]  /*25540*/  ULDC.64 UR10, c[0x0][0xc30] ;  /* 0x00030c00000a7ab9 */ /* 0x000fc60000000a00 */
[----:B------:R-:W-:Y:S01]  /*25550*/  SYNCS.ARRIVE.TRANS64.RED.A1T0 RZ, [UR4], RZ ;  /* 0x000000ffffff79a7 */ /* 0x000fe20008100404 */
[----:B--2---:R-:W-:-:S04]  /*25560*/  IMAD R4, R4, 0x40, R0 ;  /* 0x0000004004047824 */ /* 0x004fc800078e0200 */
[----:B0-----:R-:W-:-:S04]  /*25570*/  @P0 IMAD.HI.U32 R0, R4, R3, RZ ;  /* 0x0000000304000227 */ /* 0x001fc800078e00ff */
[----:B------:R-:W-:Y:S01]  /*25580*/  IMAD.MOV.U32 R3, RZ, RZ, R4 ;  /* 0x000000ffff037224 */ /* 0x000fe200078e0004 */
[----:B-1----:R-:W-:Y:S01]  /*25590*/  @P0 SHF.R.U32.HI R3, RZ, R5, R0 ;  /* 0x00000005ff030219 */ /* 0x002fe20000011600 */
[----:B------:R-:W-:Y:S02]  /*255a0*/  IMAD.U32 R5, RZ, RZ, UR9 ;  /* 0x00000009ff057e24 */ /* 0x000fe4000f8e00ff */
[----:B------:R-:W-:Y:S01]  /*255b0*/  IMAD.U32 R5, RZ, RZ, UR61 ;  /* 0x0000003dff057e24 */ /* 0x000fe2000f8e00ff */
[--C-:B------:R-:W-:Y:S01]  /*255c0*/  SHF.R.S32.HI R0, RZ, 0x1f, R3.reuse ;  /* 0x0000001fff007819 */ /* 0x100fe20000011403 */
[----:B------:R-:W-:-:S04]  /*255d0*/  IMAD.MOV R7, RZ, RZ, -R3 ;  /* 0x000000ffff077224 */ /* 0x000fc800078e0a03 */
[----:B------:R-:W-:Y:S02]  /*255e0*/  IMAD R7, R21, R7, R4 ;  /* 0x0000000715077224 */ /* 0x000fe400078e0204 */
[----:B------:R-:W-:Y:S02]  /*255f0*/  IMAD R0, R0, UR10, RZ ;  /* 0x0000000a00007c24 */ /* 0x000fe4000f8e02ff */
[----:B------:R-:W-:Y:S01]  /*25600*/  IMAD.U32 R4, RZ, RZ, UR8 ;  /* 0x00000008ff047e24 */ /* 0x000fe2000f8e00ff */
[----:B------:R-:W-:Y:S01]  /*25610*/  ULDC.64 UR8, c[0x0][0xc28] ;  /* 0x00030a0000087ab9 */ /* 0x000fe20000000a00 */
[C---:B------:R-:W-:Y:S01]  /*25620*/  IMAD R9, R3.reuse, UR11, R0 ;  /* 0x0000000b03097c24 */ /* 0x040fe2000f8e0200 */
[----:B------:R-:W-:Y:S01]  /*25630*/  SHF.R.S32.HI R0, RZ, 0x1f, R7 ;  /* 0x0000001fff007819 */ /* 0x000fe20000011407 */
[----:B------:R-:W-:-:S04]  /*25640*/  IMAD.WIDE.U32 R4, R3, UR10, R4 ;  /* 0x0000000a03047c25 */ /* 0x000fc8000f8e0004 */
[----:B------:R-:W-:Y:S02]  /*25650*/  IMAD.IADD R5, R5, 0x1, R9 ;  /* 0x0000000105057824 */ /* 0x000fe400078e0209 */
[----:B------:R-:W-:Y:S02]  /*25660*/  IMAD.U32 R9, RZ, RZ, UR59 ;  /* 0x0000003bff097e24 */ /* 0x000fe4000f8e00ff */
[----:B------:R-:W-:Y:S02]  /*25670*/  IMAD R0, R0, UR8, RZ ;  /* 0x0000000800007c24 */ /* 0x000fe4000f8e02ff */
[----:B------:R-:W-:Y:S02]  /*25680*/  IMAD R21, R76, R21, RZ ;  /* 0x000000154c157224 */ /* 0x000fe400078e02ff */
[----:B------:R-:W-:Y:S02]  /*25690*/  IMAD R20, R9, 0x40, R22 ;  /* 0x0000004009147824 */ /* 0x000fe400078e0216 */
[----:B------:R-:W-:-:S02]  /*256a0*/  IMAD R3, R7, UR9, R0 ;  /* 0x0000000907037c24 */ /* 0x000fc4000f8e0200 */
[----:B------:R-:W-:Y:S01]  /*256b0*/  IMAD.WIDE.U32 R4, R7, UR8, R4 ;  /* 0x0000000807047c25 */ /* 0x000fe2000f8e0004 */
[----:B------:R-:W-:Y:S01]  /*256c0*/  ISETP.GE.AND P0, PT, R20, R21, PT ;  /* 0x000000151400720c */ /* 0x000fe20003f06270 */
[----:B------:R-:W-:Y:S02]  /*256d0*/  ULDC.64 UR8, c[0x0][0xc00] ;  /* 0x0003000000087ab9 */ /* 0x000fe40000000a00 */
[----:B------:R-:W-:Y:S01]  /*256e0*/  IMAD.IADD R5, R5, 0x1, R3 ;  /* 0x0000000105057824 */ /* 0x000fe200078e0203 */
[----:B------:R-:W-:-:S04]  /*256f0*/  LEA R3, P1, R4, UR8, 0x2 ;  /* 0x0000000804037c11 */ /* 0x000fc8000f8210ff */
[----:B------:R-:W-:Y:S01]  /*25700*/  LEA.HI.X R0, R4, UR9, R5, 0x2, P1 ;  /* 0x0000000904007c11 */ /* 0x000fe200088f1405 */
[----:B------:R0:W1:Y:S04]  /*25710*/  SHFL.IDX PT, R27, R3, RZ, 0x1c1f ;  /* 0x001c1fff031b7589 */ /* 0x00006800000e0000 */
[----:B------:R0:W2:Y:S01]  /*25720*/  SHFL.IDX PT, R25, R0, RZ, 0x1c1f ;  /* 0x001c1fff00197589 */ /* 0x0000a200000e0000 */
[----:B------:R-:W-:Y:S05]  /*25730*/  @P0 BRA `(.L_x_3206) ;  /* 0x0000000800840947 */ /* 0x000fea0003800000 */
[----:B------:R-:W-:Y:S02]  /*25740*/  ULDC UR4, c[0x0][0xbc8] ;  /* 0x0002f20000047ab9 */ /* 0x000fe40000000800 */
[----:B------:R-:W-:-:S13]  /*25750*/  ISETP.GE.AND P0, PT, R23, UR4, PT ;  /* 0x0000000417007c0c */ /* 0x000fda000bf06270 */
[----:B------:R-:W3:Y:S01]  /*25760*/  @!P0 LDL.64 R14, [R1+0x210] ;  /* 0x00021000010e8983 */ /* 0x000ee20000100a00 */
[----:B------:R-:W-:Y:S02]  /*25770*/  ISETP.GE.AND P1, PT, R206, UR4, PT ;  /* 0x00000004ce007c0c */ /* 0x000fe4000bf26270 */
[----:B-1----:R-:W-:-:S04]  /*25780*/  @!P0 LEA R8, P2, R23, R27, 0x2 ;  /* 0x0000001b17088211 */ /* 0x002fc800078410ff */
[----:B--2---:R-:W-:-:S05]  /*25790*/  @!P0 LEA.HI.X R9, R23, R25, R39, 0x2, P2 ;  /* 0x0000001917098211 */ /* 0x004fca00010f1427 */
[----:B---3--:R1:W-:Y:S04]  /*257a0*/  @!P0 ST.E.64 desc[UR36][R8.64], R14 ;  /* 0x0000000e08008985 */ /* 0x0083e8000c101b24 */
[----:B------:R-:W2:Y:S01]  /*257b0*/  @!P1 LDL.64 R4, [R1+0x220] ;  /* 0x0002200001049983 */ /* 0x000ea20000100a00 */
[----:B------:R-:W-:Y:S02]  /*257c0*/  ISETP.GE.AND P0, PT, R205, UR4, PT ;  /* 0x00000004cd007c0c */ /* 0x000fe4000bf06270 */
[----:B------:R-:W-:-:S04]  /*257d0*/  @!P1 LEA R10, P2, R206, R27, 0x2 ;  /* 0x0000001bce0a9211 */ /* 0x000fc800078410ff */
[----:B------:R-:W-:-:S05]  /*257e0*/  @!P1 LEA.HI.X R11, R206, R25, R38, 0x2, P2 ;  /* 0x00000019ce0b9211 */ /* 0x000fca00010f1426 */
[----:B--2---:R2:W-:Y:S04]  /*257f0*/  @!P1 ST.E.64 desc[UR36][R10.64], R4 ;  /* 0x000000040a009985 */ /* 0x0045e8000c101b24 */
[----:B------:R-:W3:Y:S01]  /*25800*/  @!P0 LDL.64 R6, [R1+0x230] ;  /* 0x0002300001068983 */ /* 0x000ee20000100a00 */
[----:B------:R-:W-:Y:S02]  /*25810*/  ISETP.GE.AND P1, PT, R204, UR4, PT ;  /* 0x00000004cc007c0c */ /* 0x000fe4000bf26270 */
[----:B------:R-:W-:-:S04]  /*25820*/  @!P0 LEA R12, P2, R205, R27, 0x2 ;  /* 0x0000001bcd0c8211 */ /* 0x000fc800078410ff */
[----:B------:R-:W-:-:S05]  /*25830*/  @!P0 LEA.HI.X R13, R205, R25, R37, 0x2, P2 ;  /* 0x00000019cd0d8211 */ /* 0x000fca00010f1425 */
[----:B---3--:R3:W-:Y:S04]  /*25840*/  @!P0 ST.E.64 desc[UR36][R12.64], R6 ;  /* 0x000000060c008985 */ /* 0x0087e8000c101b24 */
[----:B-1----:R-:W4:Y:S01]  /*25850*/  @!P1 LDL.64 R8, [R1+0x240] ;  /* 0x0002400001089983 */ /* 0x002f220000100a00 */
[----:B------:R-:W-:Y:S02]  /*25860*/  ISETP.GE.AND P0, PT, R203, UR4, PT ;  /* 0x00000004cb007c0c */ /* 0x000fe4000bf06270 */
[----:B------:R-:W-:-:S04]  /*25870*/  @!P1 LEA R14, P2, R204, R27, 0x2 ;  /* 0x0000001bcc0e9211 */ /* 0x000fc800078410ff */
[----:B------:R-:W-:-:S05]  /*25880*/  @!P1 LEA.HI.X R15, R204, R25, R36, 0x2, P2 ;  /* 0x00000019cc0f9211 */ /* 0x000fca00010f1424 */
[----:B----4-:R1:W-:Y:S04]  /*25890*/  @!P1 ST.E.64 desc[UR36][R14.64], R8 ;  /* 0x000000080e009985 */ /* 0x0103e8000c101b24 */
[----:B--2---:R-:W2:Y:S01]  /*258a0*/  @!P0 LDL.64 R4, [R1+0x250] ;  /* 0x0002500001048983 */ /* 0x004ea20000100a00 */
[----:B------:R-:W-:Y:S02]  /*258b0*/  ISETP.GE.AND P1, PT, R202, UR4, PT ;  /* 0x00000004ca007c0c */ /* 0x000fe4000bf26270 */
[----:B------:R-:W-:-:S04]  /*258c0*/  @!P0 LEA R10, P2, R203, R27, 0x2 ;  /* 0x0000001bcb0a8211 */ /* 0x000fc800078410ff */
[----:B------:R-:W-:-:S05]  /*258d0*/  @!P0 LEA.HI.X R11, R203, R25, R35, 0x2, P2 ;  /* 0x00000019cb0b8211 */ /* 0x000fca00010f1423 */
[----:B--2---:R2:W-:Y:S04]  /*258e0*/  @!P0 ST.E.64 desc[UR36][R10.64], R4 ;  /* 0x000000040a008985 */ /* 0x0045e8000c101b24 */
[----:B---3--:R-:W3:Y:S01]  /*258f0*/  @!P1 LDL.64 R6, [R1+0x260] ;  /* 0x0002600001069983 */ /* 0x008ee20000100a00 */
        /* <DEDUP_REMOVED lines=130> */
[----:B------:R-:W-:-:S04]  /*26120*/  @!P1 LEA R10, P0, R158, R27, 0x2 ;  /* 0x0000001b9e0a9211 */ /* 0x000fc800078010ff */
[----:B------:R-:W-:-:S05]  /*26130*/  @!P1 LEA.HI.X R11, R158, R25, R212, 0x2, P0 ;  /* 0x000000199e0b9211 */ /* 0x000fca00000f14d4 */
[----:B--2---:R3:W-:Y:S04]  /*26140*/  @!P1 ST.E.64 desc[UR36][R10.64], R4 ;  /* 0x000000040a009985 */ /* 0x0047e8000c101b24 */
.L_x_3206:
[----:B------:R-:W-:Y:S05]  /*26150*/  BSYNC B1 ;  /* 0x0000000000017941 */ /* 0x000fea0003800000 */
.L_x_3205:
[----:B------:R-:W-:Y:S01]  /*26160*/  VIADD R20, R20, 0x8 ;  /* 0x0000000814147836 */ /* 0x000fe20000000000 */
[----:B--2---:R2:W4:Y:S04]  /*26170*/  SHFL.IDX PT, R25, R0, 0x1, 0x1c1f ;  /* 0x003c1f0000197f89 */ /* 0x00452800000e0000 */
[----:B------:R-:W-:Y:S01]  /*26180*/  ISETP.GE.AND P0, PT, R20, R21, PT ;  /* 0x000000151400720c */ /* 0x000fe20003f06270 */
[----:B0-----:R-:W0:-:S12]  /*26190*/  SHFL.IDX PT, R3, R3, 0x1, 0x1c1f ;  /* 0x003c1f0003037f89 */ /* 0x001e1800000e0000 */
[----:B--2---:R-:W-:Y:S05]  /*261a0*/  @P0 BRA `(.L_x_3204) ;  /* 0x00000018008c0947 */ /* 0x004fea0003800000 */
[----:B------:R-:W2:Y:S02]  /*261b0*/  LDC R21, c[0x0][0xbc8] ;  /* 0x0002f200ff157b82 */ /* 0x000ea40000000800 */
[----:B--2---:R-:W-:-:S13]  /*261c0*/  ISETP.GE.AND P1, PT, R23, R21, PT ;  /* 0x000000151700720c */ /* 0x004fda0003f26270 */
[----:B---3--:R-:W2:Y:S01]  /*261d0*/  @!P1 LDL.64 R14, [R1+0x218] ;  /* 0x00021800010e9983 */ /* 0x008ea20000100a00 */
[----:B------:R-:W-:Y:S02]  /*261e0*/  ISETP.GE.AND P2, PT, R206, R21, PT ;  /* 0x00000015ce00720c */ /* 0x000fe40003f46270 */
[----:B0-----:R-:W-:-:S04]  /*261f0*/  @!P1 LEA R8, P0, R23, R3, 0x2 ;  /* 0x0000000317089211 */ /* 0x001fc800078010ff */
[----:B----4-:R-:W-:-:S05]  /*26200*/  @!P1 LEA.HI.X R9, R23, R25, R39, 0x2, P0 ;  /* 0x0000001917099211 */ /* 0x010fca00000f1427 */
[----:B--2---:R0:W-:Y:S04]  /*26210*/  @!P1 ST.E.64 desc[UR36][R8.64], R14 ;  /* 0x0000000e08009985 */ /* 0x0041e8000c101b24 */
[----:B------:R-:W2:Y:S01]  /*26220*/  @!P2 LDL.64 R4, [R1+0x228] ;  /* 0x000228000104a983 */ /* 0x000ea20000100a00 */
[----:B------:R-:W-:Y:S02]  /*26230*/  ISETP.GE.AND P1, PT, R205, R21, PT ;  /* 0x00000015cd00720c */ /* 0x000fe40003f26270 */
[----:B------:R-:W-:-:S04]  /*26240*/  @!P2 LEA R10, P0, R206, R3, 0x2 ;  /* 0x00000003ce0aa211 */ /* 0x000fc800078010ff */
[----:B------:R-:W-:-:S05]  /*26250*/  @!P2 LEA.HI.X R11, R206, R25, R38, 0x2, P0 ;  /* 0x00000019ce0ba211 */ /* 0x000fca00000f1426 */
[----:B--2---:R2:W-:Y:S04]  /*26260*/  @!P2 ST.E.64 desc[UR36][R10.64], R4 ;  /* 0x000000040a00a985 */ /* 0x0045e8000c101b24 */
[----:B------:R-:W3:Y:S01]  /*26270*/  @!P1 LDL.64 R6, [R1+0x238] ;  /* 0x0002380001069983 */ /* 0x000ee20000100a00 */
[----:B------:R-:W-:Y:S02]  /*26280*/  ISETP.GE.AND P2, PT, R204, R21, PT ;  /* 0x00000015cc00720c */ /* 0x000fe40003f46270 */
[----:B------:R-:W-:-:S04]  /*26290*/  @!P1 LEA R12, P0, R205, R3, 0x2 ;  /* 0x00000003cd0c9211 */ /* 0x000fc800078010ff */
[----:B------:R-:W-:-:S05]  /*262a0*/  @!P1 LEA.HI.X R13, R205, R25, R37, 0x2, P0 ;  /* 0x00000019cd0d9211 */ /* 0x000fca00000f1425 */
[----:B---3--:R3:W-:Y:S04]  /*262b0*/  @!P1 ST.E.64 desc[UR36][R12.64], R6 ;  /* 0x000000060c009985 */ /* 0x0087e8000c101b24 */
[----:B0-----:R-:W4:Y:S01]  /*262c0*/  @!P2 LDL.64 R8, [R1+0x248] ;  /* 0x000248000108a983 */ /* 0x001f220000100a00 */
[----:B------:R-:W-:Y:S02]  /*262d0*/  ISETP.GE.AND P1, PT, R203, R21, PT ;  /* 0x00000015cb00720c */ /* 0x000fe40003f26270 */
[----:B------:R-:W-:-:S04]  /*262e0*/  @!P2 LEA R14, P0, R204, R3, 0x2 ;  /* 0x00000003cc0ea211 */ /* 0x000fc800078010ff */
[----:B------:R-:W-:-:S05]  /*262f0*/  @!P2 LEA.HI.X R15, R204, R25, R36, 0x2, P0 ;  /* 0x00000019cc0fa211 */ /* 0x000fca00000f1424 */
[----:B----4-:R0:W-:Y:S04]  /*26300*/  @!P2 ST.E.64 desc[UR36][R14.64], R8 ;  /* 0x000000080e00a985 */ /* 0x0101e8000c101b24 */
[----:B--2---:R-:W2:Y:S01]  /*26310*/  @!P1 LDL.64 R4, [R1+0x258] ;  /* 0x0002580001049983 */ /* 0x004ea20000100a00 */
[----:B------:R-:W-:Y:S02]  /*26320*/  ISETP.GE.AND P2, PT, R202, R21, PT ;  /* 0x00000015ca00720c */ /* 0x000fe40003f46270 */
[----:B------:R-:W-:-:S04]  /*26330*/  @!P1 LEA R10, P0, R203, R3, 0x2 ;  /* 0x00000003cb0a9211 */ /* 0x000fc800078010ff */
[----:B------:R-:W-:-:S05]  /*26340*/  @!P1 LEA.HI.X R11, R203, R25, R35, 0x2, P0 ;  /* 0x00000019cb0b9211 */ /* 0x000fca00000f1423 */
[----:B--2---:R2:W-:Y:S04]  /*26350*/  @!P1 ST.E.64 desc[UR36][R10.64], R4 ;  /* 0x000000040a009985 */ /* 0x0045e8000c101b24 */
[----:B---3--:R-:W3:Y:S01]  /*26360*/  @!P2 LDL.64 R6, [R1+0x268] ;  /* 0x000268000106a983 */ /* 0x008ee20000100a00 */
        /* <DEDUP_REMOVED lines=119> */
[----:B---3--:R-:W2:Y:S01]  /*26ae0*/  @!P2 LDL.64 R6, [R1+0x3e8] ;  /* 0x0003e8000106a983 */ /* 0x008ea20000100a00 */
[----:B------:R-:W-:Y:S01]  /*26af0*/  @!P2 LEA R12, P0, R176, R3, 0x2 ;  /* 0x00000003b00ca211 */ /* 0x000fe200078010ff */
[----:B------:R-:W-:Y:S01]  /*26b00*/  BSSY B1, `(.L_x_3207) ;  /* 0x000000a000017945 */ /* 0x000fe20003800000 */
[----:B------:R-:W-:Y:S02]  /*26b10*/  ISETP.GE.AND P1, PT, R158, R21, PT ;  /* 0x000000159e00720c */ /* 0x000fe40003f26270 */
[----:B------:R-:W-:Y:S02]  /*26b20*/  @!P2 LEA.HI.X R13, R176, R25, R214, 0x2, P0 ;  /* 0x00000019b00da211 */ /* 0x000fe400000f14d6 */
[----:B------:R-:W-:-:S03]  /*26b30*/  ISETP.GE.AND P0, PT, R159, R21, PT ;  /* 0x000000159f00720c */ /* 0x000fc60003f06270 */
[----:B--2---:R0:W-:Y:S10]  /*26b40*/  @!P2 ST.E.64 desc[UR36][R12.64], R6 ;  /* 0x000000060c00a985 */ /* 0x0041f4000c101b24 */
[----:B------:R-:W-:Y:S05]  /*26b50*/  @P0 BRA `(.L_x_3208) ;  /* 0x0000000000100947 */ /* 0x000fea0003800000 */
[----:B0-----:R-:W2:Y:S01]  /*26b60*/  LDL.64 R6, [R1+0x3f8] ;  /* 0x0003f80001067983 */ /* 0x001ea20000100a00 */
[----:B------:R-:W-:-:S04]  /*26b70*/  LEA R4, P0, R159, R3, 0x2 ;  /* 0x000000039f047211 */ /* 0x000fc800078010ff */
[----:B------:R-:W-:-:S05]  /*26b80*/  LEA.HI.X R5, R159, R25, R213, 0x2, P0 ;  /* 0x000000199f057211 */ /* 0x000fca00000f14d5 */
[----:B--2---:R2:W-:Y:S04]  /*26b90*/  ST.E.64 desc[UR36][R4.64], R6 ;  /* 0x0000000604007985 */ /* 0x0045e8000c101b24 */
.L_x_3208:
[----:B------:R-:W-:Y:S05]  /*26ba0*/  BSYNC B1 ;  /* 0x0000000000017941 */ /* 0x000fea0003800000 */
.L_x_3207:
[----:B------:R-:W-:Y:S05]  /*26bb0*/  @P1 BRA `(.L_x_3204) ;  /* 0x0000001000081947 */ /* 0x000fea0003800000 */
[----:B0-2---:R-:W2:Y:S01]  /*26bc0*/  LDL.64 R6, [R1+0x408] ;  /* 0x0004080001067983 */ /* 0x005ea20000100a00 */
[----:B------:R-:W-:-:S04]  /*26bd0*/  LEA R4, P0, R158, R3, 0x2 ;  /* 0x000000039e047211 */ /* 0x000fc800078010ff */
[----:B------:R-:W-:-:S05]  /*26be0*/  LEA.HI.X R5, R158, R25, R212, 0x2, P0 ;  /* 0x000000199e057211 */ /* 0x000fca00000f14d4 */
[----:B--2---:R0:W-:Y:S01]  /*26bf0*/  ST.E.64 desc[UR36][R4.64], R6 ;  /* 0x0000000604007985 */ /* 0x0041e2000c101b24 */
[----:B------:R-:W-:Y:S05]  /*26c00*/  BRA `(.L_x_3204) ;  /* 0x0000000c00f47947 */ /* 0x000fea0003800000 */
.L_x_3197:
[----:B------:R-:W-:Y:S01]  /*26c10*/  ULDC.64 UR10, c[0x0][0xd00] ;  /* 0x00034000000a7ab9 */ /* 0x000fe20000000a00 */
[----:B------:R-:W-:Y:S01]  /*26c20*/  R2UR UR9, R211 ;  /* 0x00000000d30972ca */ /* 0x000fe200000e0000 */
        /* <DEDUP_REMOVED lines=12> */
[----:B------:R-:W-:Y:S01]  /*26cf0*/  IMAD.U32 R0, RZ, RZ, UR4 ;  /* 0x00000004ff007e24 */ /* 0x000fe2000f8e00ff */
[----:B------:R-:W0:Y:S04]  /*26d00*/  S2R R10, SR_TID.X ;  /* 0x00000000000a7919 */ /* 0x000e280000002100 */
        /* <DEDUP_REMOVED lines=8> */
[----:B------:R-:W-:Y:S01]  /*26d90*/  ULOP3.LUT UR15, UR9, 0xffff, URZ, 0xc0, !UPT ;  /* 0x0000ffff090f7892 */ /* 0x000fe2000f8ec03f */
[----:B0-----:R-:W-:-:S08]  /*26da0*/  VIADD R3, R10, 0xffffff80 ;  /* 0xffffff800a037836 */ /* 0x001fd00000000000 */
[----:B------:R-:W-:Y:S01]  /*26db0*/  @!UP1 ULDC UR8, c[0x0][0xbd4] ;  /* 0x0002f50000089ab9 */ /* 0x000fe20000000800 */
[----:B------:R-:W-:Y:S02]  /*26dc0*/  ISETP.GT.AND P0, PT, R3, 0x3f, PT ;  /* 0x0000003f0300780c */ /* 0x000fe40003f04270 */
[----:B--2---:R-:W-:Y:S01]  /*26dd0*/  @P1 R2UR UR4, R8 ;  /* 0x00000000080412ca */ /* 0x004fe200000e0000 */
[----:B-1----:R-:W-:-:S14]  /*26de0*/  @P2 BRA `(.L_x_3209) ;  /* 0x0000000000102947 */ /* 0x002fdc0003800000 */
[----:B------:R-:W-:Y:S05]  /*26df0*/  @!P1 BRA `(.L_x_3209) ;  /* 0x00000000000c9947 */ /* 0x000fea0003800000 */
[----:B------:R-:W2:Y:S04]  /*26e00*/  LDG.E R3, desc[UR36][R4.64] ;  /* 0x0000002404037981 */ /* 0x000ea8000c1e1900 */
[----:B-----5:R-:W2:Y:S02]  /*26e10*/  LDG.E R0, desc[UR36][R4.64+0x4] ;  /* 0x0000042404007981 */ /* 0x020ea4000c1e1900 */
[----:B--2---:R-:W-:-:S07]  /*26e20*/  IMAD.IADD R0, R0, 0x1, -R3 ;  /* 0x0000000100007824 */ /* 0x004fce00078e0a03 */
.L_x_3209:
[----:B------:R-:W-:Y:S01]  /*26e30*/  USHF.R.S32.HI UR14, URZ, 0x1f, UR60 ;  /* 0x0000001f3f0e7899 */ /* 0x000fe2000801143c */
[----:B------:R-:W-:Y:S01]  /*26e40*/  BSSY B1, `(.L_x_3210) ;  /* 0x000003b000017945 */ /* 0x000fe20003800000 */
[----:B------:R-:W-:Y:S02]  /*26e50*/  USHF.R.S32.HI UR24, URZ, 0x1f, UR4 ;  /* 0x0000001f3f187899 */ /* 0x000fe40008011404 */
[----:B------:R-:W-:Y:S02]  /*26e60*/  USEL UR9, UR60, URZ, !UP0 ;  /* 0x0000003f3c097287 */ /* 0x000fe4000c000000 */
[----:B------:R-:W-:Y:S01]  /*26e70*/  USEL UR14, UR14, URZ, !UP0 ;  /* 0x0000003f0e0e7287 */ /* 0x000fe2000c000000 */
[----:B------:R-:W-:Y:S11]  /*26e80*/  @P0 BRA `(.L_x_3211) ;  /* 0x0000000000d80947 */ /* 0x000ff60003800000 */
[----:B------:R-:W0:Y:S01]  /*26e90*/  LDC R9, c[0x0][0xce8] ;  /* 0x00033a00ff097b82 */ /* 0x000e220000000800 */
[----:B------:R-:W-:-:S04]  /*26ea0*/  IMAD.U32 R3, RZ, RZ, UR59 ;  /* 0x0000003bff037e24 */ /* 0x000fc8000f8e00ff */
[----:B------:R-:W-:-:S04]  /*26eb0*/  IMAD R3, R3, 0x40, R10 ;  /* 0x0000004003037824 */ /* 0x000fc800078e020a */
[----:B------:R-:W-:Y:S02]  /*26ec0*/  VIADD R6, R3, 0xffffff80 ;  /* 0xffffff8003067836 */ /* 0x000fe40000000000 */
        /* <DEDUP_REMOVED lines=50> */
.L_x_3211:
[----:B------:R-:W-:Y:S05]  /*271f0*/  BSYNC B1 ;  /* 0x0000000000017941 */ /* 0x000fea0003800000 */
.L_x_3210:
[----:B------:R-:W-:-:S06]  /*27200*/  UISETP.GT.AND UP0, UPT, UR8, 0x1, UPT ;  /* 0x000000010800788c */ /* 0x000fcc000bf04270 */
[----:B------:R-:W-:-:S13]  /*27210*/  PLOP3.LUT P0, PT, PT, PT, UP0, 0x80, 0x0 ;  /* 0x000000000000781c */ /* 0x000fda0003f0f008 */
[----:B------:R-:W-:Y:S05]  /*27220*/  @P0 BRA `(.L_x_3204) ;  /* 0x00000008006c0947 */ /* 0x000fea0003800000 */
[----:B------:R-:W1:Y:S01]  /*27230*/  LDC R11, c[0x0][0xce8] ;  /* 0x00033a00ff0b7b82 */ /* 0x000e620000000800 */
        /* <DEDUP_REMOVED lines=9> */
[----:B------:R-:W-:Y:S01]  /*272d0*/  IMAD R3, R157, 0x20, R207 ;  /* 0x000000209d037824 */ /* 0x000fe200078e02cf */
[----:B------:R-:W-:Y:S01]  /*272e0*/  ISETP.GE.AND P2, PT, R155, UR16, PT ;  /* 0x000000109b007c0c */ /* 0x000fe2000bf46270 */
[----:B------:R-:W-:Y:S01]  /*272f0*/  IMAD.SHL.U32 R9, R6, 0x2, RZ ;  /* 0x0000000206097824 */ /* 0x000fe200078e00ff */
[----:B------:R-:W-:Y:S01]  /*27300*/  UIADD3 UR11, UR11, UR8, URZ ;  /* 0x000000080b0b7290 */ /* 0x000fe2000fffe03f */
[----:B------:R-:W-:Y:S01]  /*27310*/  IMAD.U32 R8, RZ, RZ, UR59 ;  /* 0x0000003bff087e24 */ /* 0x000fe2000f8e00ff */
[----:B------:R-:W-:Y:S01]  /*27320*/  ULDC.64 UR12, c[0x0][0xbe8] ;  /* 0x0002fa00000c7ab9 */ /* 0x000fe20000000a00 */
[----:B------:R-:W-:Y:S01]  /*27330*/  ISETP.GE.AND P1, PT, R154, UR16, PT ;  /* 0x000000109a007c0c */ /* 0x000fe2000bf26270 */
[----:B------:R-:W-:Y:S01]  /*27340*/  UIMAD.WIDE.U32 UR10, UR15, UR12, UR10 ;  /* 0x0000000c0f0a72a5 */ /* 0x000fe2000f8e000a */
[----:B------:R-:W-:Y:S01]  /*27350*/  LOP3.LUT R6, R9, 0x2, R4, 0xe2, !PT ;  /* 0x0000000209067812 */ /* 0x000fe200078ee204 */
[----:B------:R-:W-:Y:S01]  /*27360*/  IMAD R8, R8, 0x40, R3 ;  /* 0x0000004008087824 */ /* 0x000fe200078e0203 */
[----:B------:R-:W-:Y:S01]  /*27370*/  SEL R4, RZ, 0xffffffff, P2 ;  /* 0xffffffffff047807 */ /* 0x000fe20001000000 */
[----:B------:R-:W-:Y:S01]  /*27380*/  UIMAD UR11, UR15, UR13, UR11 ;  /* 0x0000000d0f0b72a4 */ /* 0x000fe2000f8e020b */
[----:B------:R-:W-:Y:S01]  /*27390*/  SEL R9, RZ, 0xffffffff, P1 ;  /* 0xffffffffff097807 */ /* 0x000fe20000800000 */
[----:B------:R-:W-:Y:S01]  /*273a0*/  IMAD.MOV.U32 R3, RZ, RZ, R8 ;  /* 0x000000ffff037224 */ /* 0x000fe200078e0008 */
[----:B-1----:R-:W-:Y:S01]  /*273b0*/  ISETP.NE.AND P0, PT, R11, 0x1, PT ;  /* 0x000000010b00780c */ /* 0x002fe20003f05270 */
[----:B------:R-:W-:Y:S01]  /*273c0*/  ULDC.64 UR12, c[0x0][0xbf0] ;  /* 0x0002fc00000c7ab9 */ /* 0x000fe20000000a00 */
[----:B------:R-:W-:Y:S01]  /*273d0*/  IMAD.SHL.U32 R13, R4, 0x4, RZ ;  /* 0x00000004040d7824 */ /* 0x000fe200078e00ff */
[----:B------:R-:W-:Y:S01]  /*273e0*/  UIMAD UR14, UR14, UR12, URZ ;  /* 0x0000000c0e0e72a4 */ /* 0x000fe2000f8e023f */
[----:B------:R-:W-:Y:S01]  /*273f0*/  IMAD.SHL.U32 R9, R9, 0x8, RZ ;  /* 0x0000000809097824 */ /* 0x000fe200078e00ff */
[----:B------:R-:W-:Y:S01]  /*27400*/  ISETP.GE.AND P2, PT, R209, UR16, PT ;  /* 0x00000010d1007c0c */ /* 0x000fe2000bf46270 */
[----:B------:R-:W-:Y:S01]  /*27410*/  IMAD.U32 R26, RZ, RZ, UR59 ;  /* 0x0000003bff1a7e24 */ /* 0x000fe2000f8e00ff */
[----:B------:R-:W-:Y:S01]  /*27420*/  UIMAD UR4, UR9, UR13, UR14 ;  /* 0x0000000d090472a4 */ /* 0x000fe2000f8e020e */
[----:B------:R-:W-:Y:S01]  /*27430*/  LOP3.LUT R6, R13, 0x4, R6, 0xe2, !PT ;  /* 0x000000040d067812 */ /* 0x000fe200078ee206 */
[----:B------:R-:W-:Y:S01]  /*27440*/  UIMAD.WIDE.U32 UR8, UR9, UR12, UR10 ;  /* 0x0000000c090872a5 */ /* 0x000fe2000f8e000a */
[----:B-----5:R-:W-:Y:S01]  /*27450*/  IMAD R25, R0, R11, RZ ;  /* 0x0000000b00197224 */ /* 0x020fe200078e02ff */
[----:B------:R-:W-:Y:S01]  /*27460*/  SEL R0, RZ, 0x80, P2 ;  /* 0x00000080ff007807 */ /* 0x000fe20001000000 */
[----:B------:R-:W-:Y:S01]  /*27470*/  IMAD R26, R26, 0x40, R207 ;  /* 0x000000401a1a7824 */ /* 0x000fe200078e02cf */
[----:B------:R-:W0:Y:S01]  /*27480*/  @P0 LDC R5, c[0x0][0xcec] ;  /* 0x00033b00ff050b82 */ /* 0x000e220000000800 */
[----:B------:R-:W-:Y:S01]  /*27490*/  LOP3.LUT R10, R9, 0x8, R6, 0xe2, !PT ;  /* 0x00000008090a7812 */ /* 0x000fe200078ee206 */
[----:B------:R-:W-:Y:S01]  /*274a0*/  UIADD3 UR4, UR9, UR4, URZ ;  /* 0x0000000409047290 */ /* 0x000fe2000fffe03f */
[----:B------:R-:W-:Y:S01]  /*274b0*/  BSSY B1, `(.L_x_3212) ;  /* 0x000004e000017945 */ /* 0x000fe20003800000 */
[----:B------:R-:W-:-:S02]  /*274c0*/  SHF.R.S32.HI R27, RZ, 0x1f, R209 ;  /* 0x0000001fff1b7819 */ /* 0x000fc400000114d1 */
[----:B------:R-:W-:Y:S02]  /*274d0*/  SHF.R.S32.HI R28, RZ, 0x1f, R210 ;  /* 0x0000001fff1c7819 */ /* 0x000fe400000114d2 */
[----:B------:R-:W1:Y:S01]  /*274e0*/  @P0 LDC R7, c[0x0][0xcf0] ;  /* 0x00033c00ff070b82 */ /* 0x000e620000000800 */
[----:B------:R-:W-:Y:S02]  /*274f0*/  SHF.R.S32.HI R29, RZ, 0x1f, R152 ;  /* 0x0000001fff1d7819 */ /* 0x000fe40000011498 */
[----:B------:R-:W-:Y:S02]  /*27500*/  SHF.R.S32.HI R30, RZ, 0x1f, R153 ;  /* 0x0000001fff1e7819 */ /* 0x000fe40000011499 */
[----:B------:R-:W-:Y:S02]  /*27510*/  SHF.R.S32.HI R31, RZ, 0x1f, R154 ;  /* 0x0000001fff1f7819 */ /* 0x000fe4000001149a */
[----:B------:R-:W-:Y:S02]  /*27520*/  SHF.R.S32.HI R32, RZ, 0x1f, R155 ;  /* 0x0000001fff207819 */ /* 0x000fe4000001149b */
[----:B------:R-:W-:Y:S01]  /*27530*/  SHF.R.S32.HI R33, RZ, 0x1f, R156 ;  /* 0x0000001fff217819 */ /* 0x000fe2000001149c */
[----:B0-----:R-:W-:-:S04]  /*27540*/  @P0 IMAD.HI.U32 R4, R8, R5, RZ ;  /* 0x0000000508040227 */ /* 0x001fc800078e00ff */
[----:B------:R-:W-:Y:S02]  /*27550*/  IMAD.U32 R5, RZ, RZ, UR9 ;  /* 0x00000009ff057e24 */ /* 0x000fe4000f8e00ff */
[----:B------:R-:W-:Y:S01]  /*27560*/  IMAD.U32 R5, RZ, RZ, UR4 ;  /* 0x00000004ff057e24 */ /* 0x000fe2000f8e00ff */
[----:B-1----:R-:W-:Y:S01]  /*27570*/  @P0 SHF.R.U32.HI R3, RZ, R7, R4 ;  /* 0x00000007ff030219 */ /* 0x002fe20000011604 */
[----:B------:R-:W-:Y:S01]  /*27580*/  IMAD.U32 R4, RZ, RZ, UR8 ;  /* 0x00000008ff047e24 */ /* 0x000fe2000f8e00ff */
[----:B------:R-:W-:Y:S01]  /*27590*/  ISETP.GE.AND P0, PT, R153, UR16, PT ;  /* 0x0000001099007c0c */ /* 0x000fe2000bf06270 */
[----:B------:R-:W-:Y:S01]  /*275a0*/  ULDC.64 UR8, c[0x0][0xbe0] ;  /* 0x0002f80000087ab9 */ /* 0x000fe20000000a00 */
[--C-:B------:R-:W-:Y:S01]  /*275b0*/  SHF.R.S32.HI R6, RZ, 0x1f, R3.reuse ;  /* 0x0000001fff067819 */ /* 0x100fe20000011403 */
[----:B------:R-:W-:Y:S01]  /*275c0*/  IMAD.MOV R7, RZ, RZ, -R3 ;  /* 0x000000ffff077224 */ /* 0x000fe200078e0a03 */
[----:B------:R-:W-:Y:S01]  /*275d0*/  SEL R9, RZ, 0xffffffff, P0 ;  /* 0xffffffffff097807 */ /* 0x000fe20000000000 */
[----:B------:R-:W-:Y:S01]  /*275e0*/  IMAD.WIDE.U32 R4, R3, UR8, R4 ;  /* 0x0000000803047c25 */ /* 0x000fe2000f8e0004 */
[----:B------:R-:W-:-:S03]  /*275f0*/  ISETP.GE.AND P0, PT, R152, UR16, PT ;  /* 0x0000001098007c0c */ /* 0x000fc6000bf06270 */
[----:B------:R-:W-:Y:S02]  /*27600*/  IMAD R6, R6, UR8, RZ ;  /* 0x0000000806067c24 */ /* 0x000fe4000f8e02ff */
[----:B------:R-:W-:Y:S02]  /*27610*/  IMAD R7, R11, R7, R8 ;  /* 0x000000070b077224 */ /* 0x000fe400078e0208 */
[----:B------:R-:W-:Y:S02]  /*27620*/  IMAD.SHL.U32 R13, R9, 0x10, RZ ;  /* 0x00000010090d7824 */ /* 0x000fe400078e00ff */
[----:B------:R-:W-:Y:S01]  /*27630*/  IMAD R9, R3, UR9, R6 ;  /* 0x0000000903097c24 */ /* 0x000fe2000f8e0206 */
[----:B------:R-:W-:Y:S01]  /*27640*/  SEL R6, RZ, 0xffffffff, P0 ;  /* 0xffffffffff067807 */ /* 0x000fe20000000000 */
[----:B------:R-:W-:Y:S01]  /*27650*/  ULDC.64 UR8, c[0x0][0xbd8] ;  /* 0x0002f60000087ab9 */ /* 0x000fe20000000a00 */
[----:B------:R-:W-:Y:S01]  /*27660*/  SHF.R.S32.HI R3, RZ, 0x1f, R7 ;  /* 0x0000001fff037819 */ /* 0x000fe20000011407 */
[----:B------:R-:W-:Y:S01]  /*27670*/  IMAD.IADD R5, R5, 0x1, R9 ;  /* 0x0000000105057824 */ /* 0x000fe200078e0209 */
[----:B------:R-:W-:Y:S01]  /*27680*/  LOP3.LUT R10, R13, 0x10, R10, 0xe2, !PT ;  /* 0x000000100d0a7812 */ /* 0x000fe200078ee20a */
[----:B------:R-:W-:Y:S01]  /*27690*/  IMAD.SHL.U32 R13, R6, 0x20, RZ ;  /* 0x00000020060d7824 */ /* 0x000fe200078e00ff */
[----:B------:R-:W-:Y:S01]  /*276a0*/  ISETP.GE.AND P0, PT, R210, UR16, PT ;  /* 0x00000010d2007c0c */ /* 0x000fe2000bf06270 */
[----:B------:R-:W-:-:S02]  /*276b0*/  IMAD R6, R3, UR8, RZ ;  /* 0x0000000803067c24 */ /* 0x000fc4000f8e02ff */
[----:B------:R-:W-:Y:S01]  /*276c0*/  IMAD.WIDE.U32 R4, R7, UR8, R4 ;  /* 0x0000000807047c25 */ /* 0x000fe2000f8e0004 */
[----:B------:R-:W-:-:S03]  /*276d0*/  LOP3.LUT R10, R13, 0x20, R10, 0xe2, !PT ;  /* 0x000000200d0a7812 */ /* 0x000fc600078ee20a */
[----:B------:R-:W-:Y:S01]  /*276e0*/  IMAD R3, R7, UR9, R6 ;  /* 0x0000000907037c24 */ /* 0x000fe2000f8e0206 */
[----:B------:R-:W-:Y:S01]  /*276f0*/  SEL R7, RZ, 0x40, P0 ;  /* 0x00000040ff077807 */ /* 0x000fe20000000000 */
[----:B------:R-:W-:Y:S01]  /*27700*/  ULDC.64 UR8, c[0x0][0xb80] ;  /* 0x0002e00000087ab9 */ /* 0x000fe20000000a00 */
[----:B------:R-:W-:Y:S01]  /*27710*/  ISETP.GE.AND P0, PT, R26, R25, PT ;  /* 0x000000191a00720c */ /* 0x000fe20003f06270 */
[----:B------:R-:W-:Y:S01]  /*27720*/  IMAD.IADD R3, R5, 0x1, R3 ;  /* 0x0000000105037824 */ /* 0x000fe200078e0203 */
[----:B------:R-:W-:Y:S02]  /*27730*/  LEA R20, P1, R4, UR8, 0x1 ;  /* 0x0000000804147c11 */ /* 0x000fe4000f8208ff */
[----:B------:R-:W-:Y:S02]  /*27740*/  LOP3.LUT R21, R10, R7, RZ, 0xfc, !PT ;  /* 0x000000070a157212 */ /* 0x000fe400078efcff */
[----:B------:R-:W-:Y:S01]  /*27750*/  LEA.HI.X R3, R4, UR9, R3, 0x1, P1 ;  /* 0x0000000904037c11 */ /* 0x000fe200088f0c03 */
[----:B------:R0:W1:Y:S01]  /*27760*/  SHFL.IDX PT, R6, R20, RZ, 0x181f ;  /* 0x00181fff14067589 */ /* 0x00006200000e0000 */
[----:B------:R-:W-:-:S03]  /*27770*/  LOP3.LUT R24, R21, R0, RZ, 0xfc, !PT ;  /* 0x0000000015187212 */ /* 0x000fc600078efcff */
[----:B------:R0:W2:Y:S02]  /*27780*/  SHFL.IDX PT, R7, R3, RZ, 0x181f ;  /* 0x00181fff03077589 */ /* 0x0000a400000e0000 */
[----:B------:R-:W-:Y:S05]  /*27790*/  @P0 BRA `(.L_x_3213) ;  /* 0x00000000007c0947 */ /* 0x000fea0003800000 */
        /* <DEDUP_REMOVED lines=18> */
[----:B-1----:R-:W-:-:S02]  /*278c0*/  @!P1 LEA R8, P6, R152, R6, 0x1 ;  /* 0x0000000698089211 */ /* 0x002fc400078c08ff */
        /* <DEDUP_REMOVED lines=12> */
.L_x_3213:
[----:B------:R-:W-:Y:S05]  /*27990*/  BSYNC B1 ;  /* 0x0000000000017941 */ /* 0x000fea0003800000 */
.L_x_3212:
        /* <DEDUP_REMOVED lines=9> */
[----:B------:R-:W-:-:S05]  /*27a30*/  LOP3.LUT P1, RZ, R21, 0x40, RZ, 0xc0, !PT ;  /* 0x0000004015ff7812 */ /* 0x000fca000782c0ff */
[CC--:B-1----:R-:W-:Y:S02]  /*27a40*/  @!P2 LEA R8, P0, R156.reuse, R6.reuse, 0x1 ;  /* 0x000000069c08a211 */ /* 0x0c2fe400078008ff */
[----:B---3--:R-:W-:Y:S02]  /*27a50*/  @!P3 IMAD.WIDE R4, R19, 0x2, R6 ;  /* 0x000000021304b825 */ /* 0x008fe400078e0206 */
[-C--:B------:R-:W-:Y:S02]  /*27a60*/  @!P2 LEA.HI.X R9, R156, R7.reuse, R33, 0x1, P0 ;  /* 0x000000079c09a211 */ /* 0x080fe400000f0c21 */
[----:B------:R-:W-:Y:S01]  /*27a70*/  @!P5 LEA R10, P0, R155, R6, 0x1 ;  /* 0x000000069b0ad211 */ /* 0x000fe200078008ff */
[----:B------:R1:W-:Y:S01]  /*27a80*/  @!P3 ST.E.128 desc[UR36][R4.64], RZ ;  /* 0x000000ff0400b985 */ /* 0x0003e2000c101d24 */
[----:B------:R-:W-:Y:S02]  /*27a90*/  ISETP.GE.AND P3, PT, R153, UR16, PT ;  /* 0x0000001099007c0c */ /* 0x000fe4000bf66270 */
[----:B------:R-:W-:Y:S01]  /*27aa0*/  @!P5 LEA.HI.X R11, R155, R7, R32, 0x1, P0 ;  /* 0x000000079b0bd211 */ /* 0x000fe200000f0c20 */
[----:B------:R2:W-:Y:S01]  /*27ab0*/  @!P2 ST.E.128 desc[UR36][R8.64], RZ ;  /* 0x000000ff0800a985 */ /* 0x0005e2000c101d24 */
[----:B------:R-:W-:-:S02]  /*27ac0*/  ISETP.GE.AND P2, PT, R152, UR16, PT ;  /* 0x0000001098007c0c */ /* 0x000fc4000bf46270 */
[----:B------:R-:W-:Y:S01]  /*27ad0*/  LOP3.LUT P0, RZ, R24, 0x80, RZ, 0xc0, !PT ;  /* 0x0000008018ff7812 */ /* 0x000fe2000780c0ff */
[----:B------:R2:W-:Y:S01]  /*27ae0*/  @!P5 ST.E.128 desc[UR36][R10.64], RZ ;  /* 0x000000ff0a00d985 */ /* 0x0005e2000c101d24 */
[----:B------:R-:W-:-:S04]  /*27af0*/  @!P4 LEA R12, P6, R154, R6, 0x1 ;  /* 0x000000069a0cc211 */ /* 0x000fc800078c08ff */
[----:B------:R-:W-:Y:S02]  /*27b00*/  @!P4 LEA.HI.X R13, R154, R7, R31, 0x1, P6 ;  /* 0x000000079a0dc211 */ /* 0x000fe400030f0c1f */
[----:B------:R-:W-:-:S03]  /*27b10*/  @!P3 LEA R14, P5, R153, R6, 0x1 ;  /* 0x00000006990eb211 */ /* 0x000fc600078a08ff */
[----:B------:R2:W-:Y:S01]  /*27b20*/  @!P4 ST.E.128 desc[UR36][R12.64], RZ ;  /* 0x000000ff0c00c985 */ /* 0x0005e2000c101d24 */
[-C--:B-1----:R-:W-:Y:S02]  /*27b30*/  @!P2 LEA R4, P6, R152, R6.reuse, 0x1 ;  /* 0x000000069804a211 */ /* 0x082fe400078c08ff */
[-C--:B0-----:R-:W-:Y:S02]  /*27b40*/  @P1 LEA R20, P4, R210, R6.reuse, 0x1 ;  /* 0x00000006d2141211 */ /* 0x081fe400078808ff */
        /* <DEDUP_REMOVED lines=9> */
.L_x_3204:
[----:B------:R-:W-:Y:S05]  /*27be0*/  BSYNC B0 ;  /* 0x0000000000007941 */ /* 0x000fea0003800000 */
.L_x_3196:
[----:B------:R-:W-:Y:S02]  /*27bf0*/  ULDC UR4, c[0x0][0xd3c] ;  /* 0x00034f0000047ab9 */ /* 0x000fe40000000800 */
[----:B------:R-:W-:-:S06]  /*27c00*/  UISETP.GE.AND UP0, UPT, UR6, UR4, UPT ;  /* 0x000000040600728c */ /* 0x000fcc000bf06270 */
[----:B------:R-:W-:-:S13]  /*27c10*/  PLOP3.LUT P0, PT, PT, PT, UP0, 0x80, 0x0 ;  /* 0x000000000000781c */ /* 0x000fda0003f0f008 */
[----:B------:R-:W-:Y:S05]  /*27c20*/  @!P0 BRA `(.L_x_3214) ;  /* 0xfffffd9400c88947 */ /* 0x000fea000383ffff */
[----:B------:R-:W-:Y:S05]  /*27c30*/  EXIT ;  /* 0x000000000000794d */ /* 0x000fea0003800000 */
.L_x_3065:
[----:B------:R-:W-:-:S08]  /*27c40*/  NOP ;  /* 0x0000000000007918 */ /* 0x000fd00000000000 */
[----:B0-----:R-:W0:-:S00]  /*27c50*/  USETMAXREG.DEALLOC.CTAPOOL 0x28 ;  /* 0x00000028000079c8 */ /* 0x001e0000080e0500 */
[----:B0-----:R-:W-:Y:S02]  /*27c60*/  LOP3.LUT R0, R0, 0x3, RZ, 0xc0, !PT ;  /* 0x0000000300007812 */ /* 0x001fe400078ec0ff */
[----:B------:R-:W-:-:S04]  /*27c70*/  LOP3.LUT R16, R16, 0xffdfffff, RZ, 0xc0, !PT ;  /* 0xffdfffff10107812 */ /* 0x000fc800078ec0ff */
[----:B------:R-:W0:Y:S02]  /*27c80*/  SHFL.IDX PT, R0, R0, RZ, 0x1f ;  /* 0x00001fff00007589 */ /* 0x000e2400000e0000 */
[----:B0-----:R-:W-:Y:S01]  /*27c90*/  ISETP.NE.AND P0, PT, R0, RZ, PT ;  /* 0x000000ff0000720c */ /* 0x001fe20003f05270 */
[----:B------:R-:W-:-:S12]  /*27ca0*/  IMAD.MOV.U32 R0, RZ, RZ, RZ ;  /* 0x000000ffff007224 */ /* 0x000fd800078e00ff */
        /* <DEDUP_REMOVED lines=9> */
.L_x_3215:
[----:B------:R-:W0:Y:S01]  /*27d40*/  S2R R2, SR_TID.X ;  /* 0x0000000000027919 */ /* 0x000e220000002100 */
[----:B------:R-:W-:Y:S01]  /*27d50*/  ULDC UR4, c[0x0][0xd3c] ;  /* 0x00034f0000047ab9 */ /* 0x000fe20000000800 */
[----:B------:R-:W-:Y:S01]  /*27d60*/  IMAD.MOV.U32 R9, RZ, RZ, RZ ;  /* 0x000000ffff097224 */ /* 0x000fe200078e00ff */
[----:B------:R-:W1:Y:S01]  /*27d70*/  S2UR UR6, SR_CTAID.X ;  /* 0x00000000000679c3 */ /* 0x000e620000002500 */
[----:B------:R-:W-:Y:S01]  /*27d80*/  ULDC UR5, c[0x0][0xd38] ;  /* 0x00034e0000057ab9 */ /* 0x000fe20000000800 */
[----:B0-----:R-:W-:-:S04]  /*27d90*/  LOP3.LUT R7, R2, 0x1f, RZ, 0xc0, !PT ;  /* 0x0000001f02077812 */ /* 0x001fc800078ec0ff */
[----:B------:R-:W-:-:S04]  /*27da0*/  ISETP.NE.AND P0, PT, R7, 0x1f, PT ;  /* 0x0000001f0700780c */ /* 0x000fc80003f05270 */
[----:B------:R-:W-:-:S13]  /*27db0*/  ISETP.GE.OR P1, PT, R7, UR4, !P0 ;  /* 0x0000000407007c0c */ /* 0x000fda000c726670 */
[----:B------:R-:W0:Y:S08]  /*27dc0*/  @!P1 LDC.64 R4, c[0x0][0xd80] ;  /* 0x00036000ff049b82 */ /* 0x000e300000000a00 */
[----:B------:R-:W2:Y:S01]  /*27dd0*/  @!P1 LDC.64 R2, c[0x0][0xd78] ;  /* 0x00035e00ff029b82 */ /* 0x000ea20000000a00 */
[----:B0-----:R-:W-:-:S05]  /*27de0*/  @!P1 IMAD.WIDE.U32 R4, R7, 0x4, R4 ;  /* 0x0000000407049825 */ /* 0x001fca00078e0004 */
        /* <DEDUP_REMOVED lines=26> */
[----:B0-----:R-:W-:-:S05]  /*27f90*/  IMAD R6, R6, UR5, RZ ;  /* 0x0000000506067c24 */ /* 0x001fca000f8e02ff */
[----:B-1----:R-:W-:Y:S01]  /*27fa0*/  ISETP.GT.AND P6, PT, R6, UR6, PT ;  /* 0x0000000606007c0c */ /* 0x002fe2000bfc4270 */
[----:B------:R-:W-:-:S12]  /*27fb0*/  IMAD.MOV.U32 R3, RZ, RZ, R6 ;  /* 0x000000ffff037224 */ /* 0x000fd800078e0006 */
[----:B------:R-:W-:Y:S05]  /*27fc0*/  @P6 BRA `(.L_x_3217) ;  /* 0x0000000000986947 */ /* 0x000fea0003800000 */
[----:B------:R-:W-:Y:S01]  /*27fd0*/  IMAD.MOV.U32 R6, RZ, RZ, R3 ;  /* 0x000000ffff067224 */ /* 0x000fe200078e0003 */
[----:B------:R-:W-:Y:S01]  /*27fe0*/  UMOV UR4, URZ ;  /* 0x0000003f00047c82 */ /* 0x000fe20008000000 */
[----:B------:R-:W-:-:S05]  /*27ff0*/  ULDC UR5, c[0x0][0xd38] ;  /* 0x00034e0000057ab9 */ /* 0x000fca0000000800 */
.L_x_3219:
[----:B------:R-:W0:Y:S01]  /*28000*/  LDC R0, c[0x0][0xd3c] ;  /* 0x00034f00ff007b82 */ /* 0x000e220000000800 */
[----:B------:R-:W-:-:S06]  /*28010*/  UIADD3 UR4, UR4, 0x1f, URZ ;  /* 0x0000001f04047890 */ /* 0x000fcc000fffe03f */
[----:B0-----:R-:W-:-:S13]  /*28020*/  ISETP.LE.AND P6, PT, R0, UR4, PT ;  /* 0x0000000400007c0c */ /* 0x001fda000bfc3270 */
[----:B------:R-:W-:Y:S05]  /*28030*/  @P6 BRA `(.L_x_3218) ;  /* 0x0000000800a86947 */ /* 0x000fea0003800000 */
[----:B------:R-:W-:-:S05]  /*28040*/  VIADD R9, R7, UR4 ;  /* 0x0000000407097c36 */ /* 0x000fca0008000000 */
[----:B------:R-:W-:Y:S01]  /*28050*/  ISETP.GE.OR P6, PT, R9, R0, !P0 ;  /* 0x000000000900720c */ /* 0x000fe200047c6670 */
[----:B------:R-:W-:-:S12]  /*28060*/  IMAD.MOV.U32 R0, RZ, RZ, RZ ;  /* 0x000000ffff007224 */ /* 0x000fd800078e00ff */
        /* <DEDUP_REMOVED lines=28> */
.L_x_3217:
        /* <DEDUP_REMOVED lines=13> */
.L_x_3220:
        /* <DEDUP_REMOVED lines=62> */
.L_x_3221:
        /* <DEDUP_REMOVED lines=61> */
.L_x_3222:
[----:B------:R-:W-:-:S05]  /*28ab0*/  LOP3.LUT R25, RZ, R2, RZ, 0x33, !PT ;  /* 0x00000002ff197212 */ /* 0x000fca00078e33ff */
[----:B------:R-:W-:Y:S01]  /*28ac0*/  IMAD.IADD R25, R0, 0x1, R25 ;  /* 0x0000000100197824 */ /* 0x000fe200078e0219 */
[----:B------:R-:W-:Y:S06]  /*28ad0*/  BRA `(.L_x_3223) ;  /* 0x0000000000147947 */ /* 0x000fec0003800000 */
.L_x_3218:
[----:B------:R-:W-:Y:S01]  /*28ae0*/  ULDC UR4, c[0x0][0xd3c] ;  /* 0x00034f0000047ab9 */ /* 0x000fe20000000800 */
[----:B------:R-:W-:Y:S02]  /*28af0*/  IMAD.MOV.U32 R25, RZ, RZ, RZ ;  /* 0x000000ffff197224 */ /* 0x000fe400078e00ff */
[----:B------:R-:W-:Y:S02]  /*28b00*/  IMAD.U32 R24, RZ, RZ, UR6 ;  /* 0x00000006ff187e24 */ /* 0x000fe4000f8e00ff */
[----:B------:R-:W-:Y:S02]  /*28b10*/  IMAD.MOV.U32 R26, RZ, RZ, RZ ;  /* 0x000000ffff1a7224 */ /* 0x000fe400078e00ff */
[----:B------:R-:W-:-:S07]  /*28b20*/  IMAD.U32 R27, RZ, RZ, UR4 ;  /* 0x00000004ff1b7e24 */ /* 0x000fce000f8e00ff */
.L_x_3223:
[----:B------:R-:W-:-:S13]  /*28b30*/  ISETP.NE.AND P0, PT, R7, RZ, PT ;  /* 0x000000ff0700720c */ /* 0x000fda0003f05270 */
[----:B------:R-:W0:Y:S01]  /*28b40*/  @!P0 S2R R3, SR_CgaCtaId ;  /* 0x0000000000038919 */ /* 0x000e220000008800 */
[----:B------:R-:W-:-:S04]  /*28b50*/  @!P0 MOV R0, 0x400 ;  /* 0x0000040000008802 */ /* 0x000fc80000000f00 */
[----:B0-----:R-:W-:-:S05]  /*28b60*/  @!P0 LEA R0, R3, R0, 0x18 ;  /* 0x0000000003008211 */ /* 0x001fca00078ec0ff */
[----:B------:R1:W-:Y:S01]  /*28b70*/  @!P0 STS.128 [R0+0x388d0], R24 ;  /* 0x0388d01800008388 */ /* 0x0003e20000000c00 */
[----:B------:R-:W-:Y:S06]  /*28b80*/  BAR.ARV 0x5, 0x180 ;  /* 0x0146000000007b1d */ /* 0x000fec0000002000 */
.L_x_3216:
[----:B------:R2:W-:Y:S01]  /*28b90*/  STL [R1+0x430], RZ ;  /* 0x000430ff01007387 */ /* 0x0005e20000100800 */
[----:B------:R-:W-:Y:S01]  /*28ba0*/  ULDC UR4, c[0x0][0xd3c] ;  /* 0x00034f0000047ab9 */ /* 0x000fe20000000800 */
[----:B------:R-:W-:Y:S01]  /*28bb0*/  IMAD.MOV.U32 R23, RZ, RZ, 0x1 ;  /* 0x00000001ff177424 */ /* 0x000fe200078e00ff */
[----:B0-----:R-:W-:Y:S01]  /*28bc0*/  ISETP.GE.AND P0, PT, R27, UR4, PT ;  /* 0x000000041b007c0c */ /* 0x001fe2000bf06270 */
[----:B------:R-:W-:-:S12]  /*28bd0*/  IMAD.MOV.U32 R18, RZ, RZ, RZ ;  /* 0x000000ffff127224 */ /* 0x000fd800078e00ff */
[----:B--2---:R-:W-:Y:S05]  /*28be0*/  @P0 BRA `(.L_x_3224) ;  /* 0x0000006000440947 */ /* 0x004fea0003800000 */
[----:B-1----:R-:W2:Y:S01]  /*28bf0*/  LDL R0, [R1+0x454] ;  /* 0x0004540001007983 */ /* 0x002ea20000100800 */
[----:B------:R-:W0:Y:S01]  /*28c00*/  S2UR UR5, SR_CgaCtaId ;  /* 0x00000000000579c3 */ /* 0x000e220000008800 */
[----:B------:R-:W-:Y:S01]  /*28c10*/  BSSY B8, `(.L_x_3224) ;  /* 0x000060e000087945 */ /* 0x000fe20003800000 */
[----:B------:R-:W-:Y:S01]  /*28c20*/  IMAD.MOV.U32 R23, RZ, RZ, 0x1 ;  /* 0x00000001ff177424 */ /* 0x000fe200078e00ff */
[----:B------:R-:W1:Y:S01]  /*28c30*/  S2R R5, SR_TID.X ;  /* 0x0000000000057919 */ /* 0x000e620000002100 */
[----:B------:R-:W-:Y:S01]  /*28c40*/  IMAD.MOV.U32 R18, RZ, RZ, RZ ;  /* 0x000000ffff127224 */ /* 0x000fe200078e00ff */
[----:B------:R-:W-:Y:S01]  /*28c50*/  ULDC UR39, c[0x0][0xc] ;  /* 0x0000030000277ab9 */ /* 0x000fe20000000800 */
[----:B------:R3:W-:Y:S01]  /*28c60*/  STL [R1+0x430], RZ ;  /* 0x000430ff01007387 */ /* 0x0007e20000100800 */
[C---:B-1----:R-:W-:Y:S02]  /*28c70*/  LOP3.LUT R4, R5.reuse, 0x7f, RZ, 0xc0, !PT ;  /* 0x0000007f05047812 */ /* 0x042fe400078ec0ff */
[----:B--2---:R-:W-:Y:S01]  /*28c80*/  R2UR UR4, R0 ;  /* 0x00000000000472ca */ /* 0x004fe200000e0000 */
[----:B------:R-:W-:-:S05]  /*28c90*/  IMAD.SHL.U32 R0, R5, 0x8, RZ ;  /* 0x0000000805007824 */ /* 0x000fca00078e00ff */
[----:B------:R-:W-:-:S04]  /*28ca0*/  LOP3.LUT R2, R0, 0x1f8, RZ, 0xc0, !PT ;  /* 0x000001f800027812 */ /* 0x000fc800078ec0ff */
[----:B------:R-:W-:Y:S01]  /*28cb0*/  LOP3.LUT R3, R2, 0x38, R5, 0x78, !PT ;  /* 0x0000003802037812 */ /* 0x000fe200078e7805 */
[----:B------:R-:W-:Y:S01]  /*28cc0*/  IMAD.SHL.U32 R2, R5, 0x10, RZ ;  /* 0x0000001005027824 */ /* 0x000fe200078e00ff */
[----:B------:R-:W-:Y:S01]  /*28cd0*/  SHF.R.U32.HI R5, RZ, 0x3, R4 ;  /* 0x00000003ff057819 */ /* 0x000fe20000011604 */
[----:B------:R-:W-:Y:S01]  /*28ce0*/  ULOP3.LUT UR38, UR4, 0x2, URZ, 0xfc, !UPT ;  /* 0x0000000204267892 */ /* 0x000fe2000f8efc3f */
[----:B------:R-:W-:Y:S02]  /*28cf0*/  LOP3.LUT R4, R0, 0x38, RZ, 0xc0, !PT ;  /* 0x0000003800047812 */ /* 0x000fe400078ec0ff */
[----:B------:R-:W-:Y:S01]  /*28d00*/  UMOV UR4, 0x400 ;  /* 0x0000040000047882 */ /* 0x000fe20000000000 */
[----:B------:R-:W-:Y:S01]  /*28d10*/  LOP3.LUT R34, R3, 0x200, R0, 0xf8, !PT ;  /* 0x0000020003227812 */ /* 0x000fe200078ef800 */
[----:B0-----:R-:W-:Y:S01]  /*28d20*/  ULEA UR4, UR5, UR4, 0x18 ;  /* 0x0000000405047291 */ /* 0x001fe2000f8ec03f */
[----:B------:R-:W-:Y:S02]  /*28d30*/  LOP3.LUT R2, R5, 0x70, R2, 0xf8, !PT ;  /* 0x0000007005027812 */ /* 0x000fe400078ef802 */
[----:B------:R-:W-:-:S02]  /*28d40*/  LOP3.LUT R0, R4, 0x40, RZ, 0xfc, !PT ;  /* 0x0000004004007812 */ /* 0x000fc400078efcff */
[C---:B------:R-:W-:Y:S01]  /*28d50*/  LOP3.LUT R3, R4.reuse, 0x80, RZ, 0xfc, !PT ;  /* 0x0000008004037812 */ /* 0x040fe200078efcff */
[----:B------:R-:W-:Y:S01]  /*28d60*/  IMAD.U32 R17, RZ, RZ, UR4 ;  /* 0x00000004ff117e24 */ /* 0x000fe2000f8e00ff */
[C---:B------:R-:W-:Y:S02]  /*28d70*/  LOP3.LUT R2, R4.reuse, 0xc0, RZ, 0xfc, !PT ;  /* 0x000000c004027812 */ /* 0x040fe400078efcff */
[----:B------:R-:W-:Y:S01]  /*28d80*/  LOP3.LUT R0, R4, 0x100, RZ, 0xfc, !PT ;  /* 0x0000010004007812 */ /* 0x000fe200078efcff */
[----:B------:R-:W-:Y:S01]  /*28d90*/  IMAD R19, R34, 0x2, R17 ;  /* 0x0000000222137824 */ /* 0x000fe200078e0211 */
[C---:B------:R-:W-:Y:S02]  /*28da0*/  LOP3.LUT R3, R4.reuse, 0x140, RZ, 0xfc, !PT ;  /* 0x0000014004037812 */ /* 0x040fe400078efcff */
[C---:B------:R-:W-:Y:S02]  /*28db0*/  LOP3.LUT R2, R4.reuse, 0x180, RZ, 0xfc, !PT ;  /* 0x0000018004027812 */ /* 0x040fe400078efcff */
[----:B---3--:R-:W-:-:S07]  /*28dc0*/  LOP3.LUT R0, R4, 0x1c0, RZ, 0xfc, !PT ;  /* 0x000001c004007812 */ /* 0x008fce00078efcff */
.L_x_3301:
[----:B------:R-:W-:Y:S05]  /*28dd0*/  YIELD ;  /* 0x0000000000007946 */ /* 0x000fea0003800000 */
[----:B------:R-:W-:Y:S01]  /*28de0*/  ULDC.64 UR4, c[0x0][0xb20] ;  /* 0x0002c80000047ab9 */ /* 0x000fe20000000a00 */
[----:B------:R-:W-:Y:S01]  /*28df0*/  IMAD.MOV.U32 R32, RZ, RZ, RZ ;  /* 0x000000ffff207224 */ /* 0x000fe200078e00ff */
[----:B------:R-:W-:-:S04]  /*28e00*/  ISETP.NE.U32.AND P0, PT, RZ, UR4, PT ;  /* 0x00000004ff007c0c */ /* 0x000fc8000bf05070 */
[----:B------:R-:W-:Y:S01]  /*28e10*/  ISETP.NE.AND.EX P0, PT, RZ, UR5, PT, P0 ;  /* 0x00000005ff007c0c */ /* 0x000fe2000bf05300 */
[----:B------:R-:W-:-:S12]  /*28e20*/  ULDC.64 UR4, c[0x0][0xb10] ;  /* 0x0002c40000047ab9 */ /* 0x000fd80000000a00 */
[----:B------:R-:W0:Y:S02]  /*28e30*/  @P0 LDC.64 R2, c[0x0][0xb20] ;  /* 0x0002c800ff020b82 */ /* 0x000e240000000a00 */
[----:B0-----:R-:W-:-:S05]  /*28e40*/  @P0 IMAD.WIDE R2, R27, 0x4, R2 ;  /* 0x000000041b020825 */ /* 0x001fca00078e0202 */
[----:B------:R0:W5:Y:S01]  /*28e50*/  @P0 LDG.E R32, desc[UR36][R2.64] ;  /* 0x0000002402200981 */ /* 0x000162000c1e1900 */
[----:B------:R-:W-:Y:S01]  /*28e60*/  ISETP.NE.U32.AND P0, PT, RZ, UR4, PT ;  /* 0x00000004ff007c0c */ /* 0x000fe2000bf05070 */
[----:B------:R-:W-:Y:S01]  /*28e70*/  IMAD.MOV.U32 R35, RZ, RZ, RZ ;  /* 0x000000ffff237224 */ /* 0x000fe200078e00ff */
[----:B------:R-:W-:Y:S02]  /*28e80*/  LOP3.LUT R16, R16, 0xffffffbf, RZ, 0xc0, !PT ;  /* 0xffffffbf10107812 */ /* 0x000fe400078ec0ff */
[----:B------:R-:W-:Y:S01]  /*28e90*/  ISETP.NE.AND.EX P1, PT, RZ, UR5, PT, P0 ;  /* 0x00000005ff007c0c */ /* 0x000fe2000bf25300 */
[----:B------:R-:W-:Y:S02]  /*28ea0*/  ULDC.64 UR4, c[0x0][0xaf8] ;  /* 0x0002be0000047ab9 */ /* 0x000fe40000000a00 */
[----:B------:R-:W-:Y:S01]  /*28eb0*/  ISETP.NE.U32.AND P0, PT, RZ, UR4, PT ;  /* 0x00000004ff007c0c */ /* 0x000fe2000bf05070 */
[----:B0-----:R-:W0:Y:S03]  /*28ec0*/  LDC.64 R2, c[0x0][0xaf8] ;  /* 0x0002be00ff027b82 */ /* 0x001e260000000a00 */
[----:B------:R-:W-:Y:S01]  /*28ed0*/  ISETP.NE.AND.EX P2, PT, RZ, UR5, PT, P0 ;  /* 0x00000005ff007c0c */ /* 0x000fe2000bf45300 */
[----:B------:R-:W-:-:S05]  /*28ee0*/  ULDC.64 UR4, c[0x0][0x418] ;  /* 0x0001060000047ab9 */ /* 0x000fca0000000a00 */
[----:B-1----:R-:W1:Y:S07]  /*28ef0*/  @P1 LDC.64 R4, c[0x0][0xb10] ;  /* 0x0002c400ff041b82 */ /* 0x002e6e0000000a00 */
[----:B------:R-:W-:Y:S01]  /*28f00*/  @P2 LOP3.LUT R16, R16, 0x40, RZ, 0xfc, !PT ;  /* 0x0000004010102812 */ /* 0x000fe200078efcff */
[----:B0-----:R-:W-:-:S05]  /*28f10*/  IMAD.WIDE R2, R27, 0x4, R2 ;  /* 0x000000041b027825 */ /* 0x001fca00078e0202 */
[----:B------:R0:W5:Y:S01]  /*28f20*/  @P2 LDG.E R35, desc[UR36][R2.64] ;  /* 0x0000002402232981 */ /* 0x000162000c1e1900 */
[----:B-1----:R-:W-:-:S05]  /*28f30*/  @P1 IMAD.WIDE R4, R27, 0x4, R4 ;  /* 0x000000041b041825 */ /* 0x002fca00078e0204 */
[----:B--2---:R-:W2:Y:S01]  /*28f40*/  @P1 LDG.E R0, desc[UR36][R4.64] ;  /* 0x0000002404001981 */ /* 0x004ea2000c1e1900 */
        /* <DEDUP_REMOVED lines=10> */
[----:B0-----:R-:W-:-:S05]  /*28ff0*/  IMAD.U32 R0, RZ, RZ, UR4 ;  /* 0x00000004ff007e24 */ /* 0x001fca000f8e00ff */
[----:B------:R1:W-:Y:S01]  /*29000*/  STL [R1+0x410], R0 ;  /* 0x0004100001007387 */ /* 0x0003e20000100800 */
[----:B------:R-:W-:Y:S05]  /*29010*/  @!P2 BRA `(.L_x_3225) ;  /* 0x000000000010a947 */ /* 0x000fea0003800000 */
[----:B------:R-:W2:Y:S04]  /*29020*/  LDG.E R5, desc[UR36][R2.64] ;  /* 0x0000002402057981 */ /* 0x000ea8000c1e1900 */
[----:B-1----:R-:W2:Y:S02]  /*29030*/  LDG.E R0, desc[UR36][R2.64+0x4] ;  /* 0x0000042402007981 */ /* 0x002ea4000c1e1900 */
[----:B--2---:R-:W-:-:S05]  /*29040*/  IMAD.IADD R0, R0, 0x1, -R5 ;  /* 0x0000000100007824 */ /* 0x004fca00078e0a05 */
[----:B------:R2:W-:Y:S02]  /*29050*/  STL [R1+0x410], R0 ;  /* 0x0004100001007387 */ /* 0x0005e40000100800 */
.L_x_3225:
[----:B------:R-:W-:Y:S02]  /*29060*/  ULDC.64 UR4, c[0x0][0xb18] ;  /* 0x0002c60000047ab9 */ /* 0x000fe40000000a00 */
[----:B------:R-:W-:-:S04]  /*29070*/  ISETP.NE.U32.AND P0, PT, RZ, UR4, PT ;  /* 0x00000004ff007c0c */ /* 0x000fc8000bf05070 */
[----:B------:R-:W-:-:S13]  /*29080*/  ISETP.NE.AND.EX P0, PT, RZ, UR5, PT, P0 ;  /* 0x00000005ff007c0c */ /* 0x000fda000bf05300 */
[----:B------:R-:W-:Y:S05]  /*29090*/  @!P0 BRA `(.L_x_3226) ;  /* 0x0000000000108947 */ /* 0x000fea0003800000 */
[----:B0-----:R-:W0:Y:S02]  /*290a0*/  LDC.64 R2, c[0x0][0xb18] ;  /* 0x0002c600ff027b82 */ /* 0x001e240000000a00 */
[----:B0-----:R-:W-:-:S05]  /*290b0*/  IMAD.WIDE R2, R27, 0x4, R2 ;  /* 0x000000041b027825 */ /* 0x001fca00078e0202 */
[----:B------:R0:W5:Y:S01]  /*290c0*/  LDG.E R7, desc[UR36][R2.64] ;  /* 0x0000002402077981 */ /* 0x000162000c1e1900 */
[----:B------:R-:W-:Y:S05]  /*290d0*/  BRA `(.L_x_3227) ;  /* 0x0000000000247947 */ /* 0x000fea0003800000 */
.L_x_3226:
[----:B------:R-:W-:Y:S02]  /*290e0*/  ULDC.64 UR4, c[0x0][0xb00] ;  /* 0x0002c00000047ab9 */ /* 0x000fe40000000a00 */
[----:B------:R-:W-:-:S04]  /*290f0*/  ISETP.NE.U32.AND P0, PT, RZ, UR4, PT ;  /* 0x00000004ff007c0c */ /* 0x000fc8000bf05070 */
[----:B------:R-:W-:-:S13]  /*29100*/  ISETP.NE.AND.EX P0, PT, RZ, UR5, PT, P0 ;  /* 0x00000005ff007c0c */ /* 0x000fda000bf05300 */
[----:B------:R-:W-:Y:S05]  /*29110*/  @!P0 BRA `(.L_x_3227) ;  /* 0x0000000000148947 */ /* 0x000fea0003800000 */
[----:B0-----:R-:W0:Y:S02]  /*29120*/  LDC.64 R2, c[0x0][0xb00] ;  /* 0x0002c000ff027b82 */ /* 0x001e240000000a00 */
[----:B0-----:R-:W-:-:S05]  /*29130*/  IMAD.WIDE R2, R27, 0x4, R2 ;  /* 0x000000041b027825 */ /* 0x001fca00078e0202 */
[----:B------:R-:W3:Y:S04]  /*29140*/  LDG.E R7, desc[UR36][R2.64] ;  /* 0x0000002402077981 */ /* 0x000ee8000c1e1900 */
[----:B-12---:R-:W3:Y:S02]  /*29150*/  LDG.E R0, desc[UR36][R2.64+0x4] ;  /* 0x0000042402007981 */ /* 0x006ee4000c1e1900 */
[----:B---3--:R-:W-:-:S07]  /*29160*/  IMAD.IADD R7, R0, 0x1, -R7 ;  /* 0x0000000100077824 */ /* 0x008fce00078e0a07 */
.L_x_3227:
[----:B------:R-:W3:Y:S01]  /*29170*/  LDL R6, [R1+0x410] ;  /* 0x0004100001067983 */ /* 0x000ee20000100800 */
[----:B012---:R-:W0:Y:S01]  /*29180*/  LDC R0, c[0x0][0x448] ;  /* 0x00011200ff007b82 */ /* 0x007e220000000800 */
[----:B------:R-:W-:Y:S01]  /*29190*/  IMAD.SHL.U32 R37, R25, 0x40, RZ ;  /* 0x0000004019257824 */ /* 0x000fe200078e00ff */
[----:B------:R-:W-:Y:S01]  /*291a0*/  LOP3.LUT R16, R16, 0xffffefff, RZ, 0xc0, !PT ;  /* 0xffffefff10107812 */ /* 0x000fe200078ec0ff */
[----:B-----5:R-:W-:Y:S02]  /*291b0*/  IMAD.IADD R25, R7, 0x1, -R32 ;  /* 0x0000000107197824 */ /* 0x020fe400078e0a20 */
[----:B------:R-:W-:-:S03]  /*291c0*/  VIADD R4, R37, 0x3f ;  /* 0x0000003f25047836 */ /* 0x000fc60000000000 */
[----:B------:R-:W1:Y:S01]  /*291d0*/  LDC.64 R2, c[0x0][0xad8] ;  /* 0x0002b600ff027b82 */ /* 0x000e620000000a00 */
[----:B0-----:R-:W-:Y:S02]  /*291e0*/  ISETP.NE.AND P2, PT, R0, 0x1, PT ;  /* 0x000000010000780c */ /* 0x001fe40003f45270 */
[----:B-1----:R-:W-:-:S11]  /*291f0*/  ISETP.GE.AND P1, PT, R3, 0x1, PT ;  /* 0x000000010300780c */ /* 0x002fd60003f26270 */
[----:B------:R-:W0:Y:S01]  /*29200*/  @P2 LDC R5, c[0x0][0x44c] ;  /* 0x00011300ff052b82 */ /* 0x000e220000000800 */
[----:B------:R-:W-:-:S07]  /*29210*/  @P2 LOP3.LUT R16, R16, 0x1000, RZ, 0xfc, !PT ;  /* 0x0000100010102812 */ /* 0x000fce00078efcff */
[----:B------:R-:W1:Y:S01]  /*29220*/  @P2 LDC R0, c[0x0][0x450] ;  /* 0x00011400ff002b82 */ /* 0x000e620000000800 */
[----:B0-----:R-:W-:-:S05]  /*29230*/  @P2 IMAD.HI.U32 R5, R4, R5, RZ ;  /* 0x0000000504052227 */ /* 0x001fca00078e00ff */
[----:B-1----:R-:W-:Y:S02]  /*29240*/  @P2 SHF.R.U32.HI R4, RZ, R0, R5 ;  /* 0x00000000ff042219 */ /* 0x002fe40000011605 */
[----:B---3--:R-:W-:-:S05]  /*29250*/  IADD3 R5, R25, 0x1, -R6 ;  /* 0x0000000119057810 */ /* 0x008fca0007ffe806 */
        /* <DEDUP_REMOVED lines=14> */
.L_x_3230:
[----:B------:R-:W-:-:S13]  /*29340*/  ISETP.NE.AND P0, PT, R3, 0x1, PT ;  /* 0x000000010300780c */ /* 0x000fda0003f05270 */
[----:B------:R-:W0:Y:S02]  /*29350*/  @P0 LDC.64 R4, c[0x0][0xae0] ;  /* 0x0002b800ff040b82 */ /* 0x000e240000000a00 */
[----:B0-----:R-:W-:-:S05]  /*29360*/  @P0 IMAD.HI.U32 R4, R0, R4, RZ ;  /* 0x0000000400040227 */ /* 0x001fca00078e00ff */
[----:B------:R-:W-:-:S07]  /*29370*/  @P0 SHF.R.U32.HI R0, RZ, R5, R4 ;  /* 0x00000005ff000219 */ /* 0x000fce0000011604 */
.L_x_3231:
[----:B------:R-:W-:Y:S05]  /*29380*/  BSYNC B0 ;  /* 0x0000000000007941 */ /* 0x000fea0003800000 */
.L_x_3229:
[----:B------:R-:W-:-:S05]  /*29390*/  IMAD R5, R0, R3, R3 ;  /* 0x0000000300057224 */ /* 0x000fca00078e0203 */
[----:B------:R-:W-:-:S07]  /*293a0*/  VIMNMX R2, R2, R5, PT ;  /* 0x0000000502027248 */ /* 0x000fce0003fe0100 */
.L_x_3228:
[----:B------:R-:W0:Y:S01]  /*293b0*/  @P2 LDC R0, c[0x0][0x44c] ;  /* 0x00011300ff002b82 */ /* 0x000e220000000800 */
[----:B------:R-:W-:Y:S01]  /*293c0*/  VIADD R2, R2, 0x3f ;  /* 0x0000003f02027836 */ /* 0x000fe20000000000 */
[----:B------:R-:W-:Y:S01]  /*293d0*/  ULDC UR4, c[0x0][0xad4] ;  /* 0x0002b50000047ab9 */ /* 0x000fe20000000800 */
[----:B------:R-:W-:-:S05]  /*293e0*/  IMAD.MOV.U32 R4, RZ, RZ, R37 ;  /* 0x000000ffff047224 */ /* 0x000fca00078e0025 */
[----:B------:R-:W1:Y:S01]  /*293f0*/  @P2 LDC R5, c[0x0][0x450] ;  /* 0x00011400ff052b82 */ /* 0x000e620000000800 */
[----:B0-----:R-:W-:-:S05]  /*29400*/  @P2 IMAD.HI.U32 R0, R37, R0, RZ ;  /* 0x0000000025002227 */ /* 0x001fca00078e00ff */
        /* <DEDUP_REMOVED lines=22> */
.L_x_3234:
[----:B------:R-:W-:-:S13]  /*29570*/  ISETP.NE.AND P0, PT, R3, 0x1, PT ;  /* 0x000000010300780c */ /* 0x000fda0003f05270 */
[----:B------:R-:W0:Y:S02]  /*29580*/  @P0 LDC.64 R4, c[0x0][0xae0] ;  /* 0x0002b800ff040b82 */ /* 0x000e240000000a00 */
[----:B0-----:R-:W-:-:S05]  /*29590*/  @P0 IMAD.HI.U32 R4, R6, R4, RZ ;  /* 0x0000000406040227 */ /* 0x001fca00078e00ff */
[----:B------:R-:W-:-:S07]  /*295a0*/  @P0 SHF.R.U32.HI R6, RZ, R5, R4 ;  /* 0x00000005ff060219 */ /* 0x000fce0000011604 */
.L_x_3235:
[----:B------:R-:W-:Y:S05]  /*295b0*/  BSYNC B0 ;  /* 0x0000000000007941 */ /* 0x000fea0003800000 */
.L_x_3233:
[----:B------:R-:W-:-:S05]  /*295c0*/  IMAD R3, R6, R3, RZ ;  /* 0x0000000306037224 */ /* 0x000fca00078e02ff */
[----:B------:R-:W-:-:S07]  /*295d0*/  VIMNMX R2, R2, R3, !PT ;  /* 0x0000000302027248 */ /* 0x000fce0007fe0100 */
.L_x_3232:
        /* <DEDUP_REMOVED lines=43> */
.L_x_3237:
[----:B------:R-:W-:Y:S05]  /*29890*/  BSYNC B0 ;  /* 0x0000000000007941 */ /* 0x000fea0003800000 */
.L_x_3236:
        /* <DEDUP_REMOVED lines=23> */
.L_x_3239:
        /* <DEDUP_REMOVED lines=20> */
.L_x_3242:
[----:B------:R-:W-:Y:S05]  /*29b50*/  BSYNC B6 ;  /* 0x0000000000067941 */ /* 0x000fea0003800000 */
.L_x_3241:
        /* <DEDUP_REMOVED lines=20> */
.L_x_3245:
        /* <DEDUP_REMOVED lines=15> */
.L_x_3244:
[----:B------:R-:W-:Y:S05]  /*29d90*/  BSYNC B6 ;  /* 0x0000000000067941 */ /* 0x000fea0003800000 */
.L_x_3243:
[----:B------:R-:W-:Y:S01]  /*29da0*/  ULDC.64 UR4, c[0x0][0xaf0] ;  /* 0x0002bc0000047ab9 */ /* 0x000fe20000000a00 */
[----:B------:R-:W0:Y:S01]  /*29db0*/  S2R R21, SR_TID.X ;  /* 0x0000000000157919 */ /* 0x000e220000002100 */
[----:B------:R-:W-:Y:S01]  /*29dc0*/  ISETP.NE.U32.AND P0, PT, RZ, UR4, PT ;  /* 0x00000004ff007c0c */ /* 0x000fe2000bf05070 */
[----:B------:R-:W-:Y:S01]  /*29dd0*/  IMAD.MOV.U32 R28, RZ, RZ, R27 ;  /* 0x000000ffff1c7224 */ /* 0x000fe200078e001b */
[----:B------:R-:W-:Y:S01]  /*29de0*/  ULDC UR4, c[0x0][0x320] ;  /* 0x0000c80000047ab9 */ /* 0x000fe20000000800 */
[----:B------:R-:W1:Y:S01]  /*29df0*/  S2R R22, SR_TID.X ;  /* 0x0000000000167919 */ /* 0x000e620000002100 */
[----:B------:R-:W-:Y:S01]  /*29e00*/  ISETP.NE.AND.EX P0, PT, RZ, UR5, PT, P0 ;  /* 0x00000005ff007c0c */ /* 0x000fe2000bf05300 */
[----:B------:R-:W2:-:S12]  /*29e10*/  LDC R20, c[0x0][0x430] ;  /* 0x00010c00ff147b82 */ /* 0x000e980000000800 */
[----:B------:R-:W3:Y:S01]  /*29e20*/  @P0 LDC.64 R2, c[0x0][0xaf0] ;  /* 0x0002bc00ff020b82 */ /* 0x000ee20000000a00 */
[----:B0-----:R-:W-:-:S05]  /*29e30*/  IMAD.SHL.U32 R29, R21, 0x8, RZ ;  /* 0x00000008151d7824 */ /* 0x001fca00078e00ff */
[----:B------:R-:W-:Y:S01]  /*29e40*/  LOP3.LUT R29, R29, 0x38, RZ, 0xc0, !PT ;  /* 0x000000381d1d7812 */ /* 0x000fe200078ec0ff */
[----:B-1----:R-:W-:-:S03]  /*29e50*/  IMAD.SHL.U32 R21, R22, 0x8, RZ ;  /* 0x0000000816157824 */ /* 0x002fc600078e00ff */
[----:B------:R-:W-:Y:S01]  /*29e60*/  LOP3.LUT R33, R29, 0x40, RZ, 0xfc, !PT ;  /* 0x000000401d217812 */ /* 0x000fe200078efcff */
[----:B---3--:R-:W-:Y:S01]  /*29e70*/  @P0 IMAD.WIDE R2, R27, 0x4, R2 ;  /* 0x000000041b020825 */ /* 0x008fe200078e0202 */
[C---:B------:R-:W-:Y:S02]  /*29e80*/  LOP3.LUT R0, R29.reuse, 0x180, RZ, 0xfc, !PT ;  /* 0x000001801d007812 */ /* 0x040fe400078efcff */
[----:B------:R-:W-:Y:S02]  /*29e90*/  LOP3.LUT R29, R29, 0x1c0, RZ, 0xfc, !PT ;  /* 0x000001c01d1d7812 */ /* 0x000fe400078efcff */
[----:B------:R-:W-:Y:S01]  /*29ea0*/  ISETP.GE.AND P3, PT, R33, UR4, PT ;  /* 0x0000000421007c0c */ /* 0x000fe2000bf66270 */
[----:B------:R0:W5:Y:S01]  /*29eb0*/  @P0 LDG.E R28, desc[UR36][R2.64] ;  /* 0x00000024021c0981 */ /* 0x000162000c1e1900 */
[----:B------:R-:W-:Y:S01]  /*29ec0*/  ISETP.GE.AND P0, PT, R29, UR4, PT ;  /* 0x000000041d007c0c */ /* 0x000fe2000bf06270 */
[C---:B------:R-:W-:Y:S01]  /*29ed0*/  IMAD.SHL.U32 R29, R22.reuse, 0x8, RZ ;  /* 0x00000008161d7824 */ /* 0x040fe200078e00ff */
[----:B------:R-:W-:Y:S01]  /*29ee0*/  LOP3.LUT R21, R21, 0x38, RZ, 0xc0, !PT ;  /* 0x0000003815157812 */ /* 0x000fe200078ec0ff */
[----:B------:R-:W-:Y:S01]  /*29ef0*/  IMAD.SHL.U32 R22, R22, 0x8, RZ ;  /* 0x0000000816167824 */ /* 0x000fe200078e00ff */
[----:B------:R-:W-:Y:S01]  /*29f00*/  LOP3.LUT R16, R16, 0xfffffdff, RZ, 0xc0, !PT ;  /* 0xfffffdff10107812 */ /* 0x000fe200078ec0ff */
[----:B------:R-:W-:Y:S01]  /*29f10*/  UMOV UR5, 0xffffffff ;  /* 0xffffffff00057882 */ /* 0x000fe20000000000 */
[----:B------:R-:W-:-:S02]  /*29f20*/  LOP3.LUT R29, R29, 0x38, RZ, 0xc0, !PT ;  /* 0x000000381d1d7812 */ /* 0x000fc400078ec0ff */
[----:B------:R-:W-:Y:S02]  /*29f30*/  ISETP.GE.AND P2, PT, R21, UR4, PT ;  /* 0x0000000415007c0c */ /* 0x000fe4000bf46270 */
[----:B------:R-:W-:Y:S02]  /*29f40*/  LOP3.LUT R29, R29, 0x80, RZ, 0xfc, !PT ;  /* 0x000000801d1d7812 */ /* 0x000fe400078efcff */
[----:B------:R-:W-:Y:S02]  /*29f50*/  @P3 LOP3.LUT R16, R16, 0x200, RZ, 0xfc, !PT ;  /* 0x0000020010103812 */ /* 0x000fe400078efcff */
[----:B------:R-:W-:Y:S02]  /*29f60*/  LOP3.LUT R22, R22, 0x38, RZ, 0xc0, !PT ;  /* 0x0000003816167812 */ /* 0x000fe400078ec0ff */
[----:B------:R-:W-:Y:S02]  /*29f70*/  ISETP.GE.AND P5, PT, R29, UR4, PT ;  /* 0x000000041d007c0c */ /* 0x000fe4000bfa6270 */
[----:B------:R-:W-:-:S02]  /*29f80*/  LOP3.LUT R16, R16, 0xfffffbff, RZ, 0xc0, !PT ;  /* 0xfffffbff10107812 */ /* 0x000fc400078ec0ff */
[----:B------:R-:W-:Y:S02]  /*29f90*/  LOP3.LUT R22, R22, 0xc0, RZ, 0xfc, !PT ;  /* 0x000000c016167812 */ /* 0x000fe400078efcff */
[----:B------:R-:W-:Y:S02]  /*29fa0*/  @P2 LOP3.LUT R16, R16, 0x400, RZ, 0xfc, !PT ;  /* 0x0000040010102812 */ /* 0x000fe400078efcff */
[----:B------:R-:W-:Y:S02]  /*29fb0*/  ISETP.GE.AND P4, PT, R22, UR4, PT ;  /* 0x0000000416007c0c */ /* 0x000fe4000bf86270 */
[----:B------:R-:W-:Y:S02]  /*29fc0*/  LOP3.LUT R16, R16, 0xffffffdf, RZ, 0xc0, !PT ;  /* 0xffffffdf10107812 */ /* 0x000fe400078ec0ff */
[C---:B------:R-:W-:Y:S02]  /*29fd0*/  LOP3.LUT R22, R21.reuse, 0x100, RZ, 0xfc, !PT ;  /* 0x0000010015167812 */ /* 0x040fe400078efcff */
[----:B------:R-:W-:-:S02]  /*29fe0*/  LOP3.LUT R21, R21, 0x140, RZ, 0xfc, !PT ;  /* 0x0000014015157812 */ /* 0x000fc400078efcff */
[----:B------:R-:W-:Y:S02]  /*29ff0*/  @P5 LOP3.LUT R16, R16, 0x20, RZ, 0xfc, !PT ;  /* 0x0000002010105812 */ /* 0x000fe400078efcff */
[----:B------:R-:W-:Y:S02]  /*2a000*/  ISETP.GE.AND P2, PT, R21, UR4, PT ;  /* 0x0000000415007c0c */ /* 0x000fe4000bf46270 */
[----:B------:R-:W-:Y:S02]  /*2a010*/  LOP3.LUT R16, R16, 0xffffffef, RZ, 0xc0, !PT ;  /* 0xffffffef10107812 */ /* 0x000fe400078ec0ff */
[----:B------:R-:W-:Y:S02]  /*2a020*/  ISETP.GE.AND P3, PT, R22, UR4, PT ;  /* 0x0000000416007c0c */ /* 0x000fe4000bf66270 */
[----:B------:R-:W-:Y:S02]  /*2a030*/  @P4 LOP3.LUT R16, R16, 0x10, RZ, 0xfc, !PT ;  /* 0x0000001010104812 */ /* 0x000fe400078efcff */
[----:B------:R-:W-:-:S02]  /*2a040*/  ISETP.GE.AND P1, PT, R0, UR4, PT ;  /* 0x0000000400007c0c */ /* 0x000fc4000bf26270 */
[----:B------:R-:W-:Y:S02]  /*2a050*/  LOP3.LUT R16, R16, 0xfffffffb, RZ, 0xc0, !PT ;  /* 0xfffffffb10107812 */ /* 0x000fe400078ec0ff */
[----:B------:R-:W-:Y:S02]  /*2a060*/  SEL R6, RZ, 0x40, P1 ;  /* 0x00000040ff067807 */ /* 0x000fe40000800000 */
[----:B------:R-:W-:Y:S02]  /*2a070*/  @P2 LOP3.LUT R16, R16, 0x4, RZ, 0xfc, !PT ;  /* 0x0000000410102812 */ /* 0x000fe400078efcff */
[----:B------:R-:W-:Y:S02]  /*2a080*/  SEL R29, RZ, 0x80, P0 ;  /* 0x00000080ff1d7807 */ /* 0x000fe40000000000 */
[----:B------:R-:W-:Y:S02]  /*2a090*/  LOP3.LUT R16, R16, 0xfffffff7, RZ, 0xc0, !PT ;  /* 0xfffffff710107812 */ /* 0x000fe400078ec0ff */
[----:B------:R-:W-:-:S02]  /*2a0a0*/  LEA R0, R30, 0xffffffc0, 0x6 ;  /* 0xffffffc01e007811 */ /* 0x000fc400078e30ff */
[----:B------:R-:W-:Y:S01]  /*2a0b0*/  @P3 LOP3.LUT R16, R16, 0x8, RZ, 0xfc, !PT ;  /* 0x0000000810103812 */ /* 0x000fe200078efcff */
[----:B0-2---:R-:W-:Y:S06]  /*2a0c0*/  BRA.DIV UR5, `(.L_x_3246) ;  /* 0x0000005205a47947 */ /* 0x005fec000b800000 */
.L_x_3319:
[----:B------:R-:W0:Y:S01]  /*2a0d0*/  S2R R2, SR_TID.X ;  /* 0x0000000000027919 */ /* 0x000e220000002100 */
[----:B------:R-:W-:Y:S01]  /*2a0e0*/  ISETP.NE.AND P1, PT, R20, 0x1, PT ;  /* 0x000000011400780c */ /* 0x000fe20003f25270 */
[----:B------:R-:W-:Y:S01]  /*2a0f0*/  IMAD.MOV.U32 R36, RZ, RZ, RZ ;  /* 0x000000ffff247224 */ /* 0x000fe200078e00ff */
[----:B-----5:R-:W-:Y:S01]  /*2a100*/  SHF.R.S32.HI R33, RZ, 0x1f, R28 ;  /* 0x0000001fff217819 */ /* 0x020fe2000001141c */
[----:B------:R-:W1:Y:S01]  /*2a110*/  S2R R3, SR_TID.X ;  /* 0x0000000000037919 */ /* 0x000e620000002100 */
[C---:B------:R-:W-:Y:S02]  /*2a120*/  LOP3.LUT P6, RZ, R16.reuse, 0x400, RZ, 0xc0, !PT ;  /* 0x0000040010ff7812 */ /* 0x040fe400078cc0ff */
[----:B------:R-:W-:-:S07]  /*2a130*/  LOP3.LUT R16, R16, 0xffffdfff, RZ, 0xc0, !PT ;  /* 0xffffdfff10107812 */ /* 0x000fce00078ec0ff */
[----:B------:R-:W-:Y:S02]  /*2a140*/  @P1 LOP3.LUT R16, R16, 0x2000, RZ, 0xfc, !PT ;  /* 0x0000200010101812 */ /* 0x000fe400078efcff */
[----:B0-----:R-:W-:Y:S01]  /*2a150*/  LOP3.LUT R2, R2, 0x7f, RZ, 0xc0, !PT ;  /* 0x0000007f02027812 */ /* 0x001fe200078ec0ff */
[----:B-1----:R-:W-:-:S03]  /*2a160*/  IMAD.SHL.U32 R10, R3, 0x10, RZ ;  /* 0x00000010030a7824 */ /* 0x002fc600078e00ff */
[----:B------:R-:W-:Y:S01]  /*2a170*/  SHF.R.U32.HI R2, RZ, 0x3, R2 ;  /* 0x00000003ff027819 */ /* 0x000fe20000011602 */
[----:B------:R-:W0:Y:S03]  /*2a180*/  @P1 LDC R3, c[0x0][0x434] ;  /* 0x00010d00ff031b82 */ /* 0x000e260000000800 */
[----:B------:R-:W-:-:S05]  /*2a190*/  LOP3.LUT R10, R2, 0x70, R10, 0xf8, !PT ;  /* 0x00000070020a7812 */ /* 0x000fca00078ef80a */
[----:B------:R-:W-:Y:S01]  /*2a1a0*/  IMAD.IADD R7, R10, 0x1, R0 ;  /* 0x000000010a077824 */ /* 0x000fe200078e0200 */
[----:B------:R-:W1:Y:S04]  /*2a1b0*/  @P1 LDC R2, c[0x0][0x438] ;  /* 0x00010e00ff021b82 */ /* 0x000e680000000800 */
[C---:B------:R-:W-:Y:S01]  /*2a1c0*/  ISETP.GE.AND P0, PT, R7.reuse, R25, PT ;  /* 0x000000190700720c */ /* 0x040fe20003f06270 */
[----:B------:R-:W-:-:S03]  /*2a1d0*/  IMAD.IADD R7, R7, 0x1, R32 ;  /* 0x0000000107077824 */ /* 0x000fc600078e0220 */
[----:B------:R-:W-:Y:S01]  /*2a1e0*/  ISETP.GT.U32.OR P0, PT, R10, 0x3f, P0 ;  /* 0x0000003f0a00780c */ /* 0x000fe20000704470 */
[----:B------:R-:W-:Y:S02]  /*2a1f0*/  IMAD.MOV.U32 R8, RZ, RZ, R7 ;  /* 0x000000ffff087224 */ /* 0x000fe400078e0007 */
[----:B0-----:R-:W-:-:S10]  /*2a200*/  @P1 IMAD.HI.U32 R3, R7, R3, RZ ;  /* 0x0000000307031227 */ /* 0x001fd400078e00ff */
[----:B------:R-:W0:Y:S01]  /*2a210*/  @!P0 LDC.64 R4, c[0x0][0x428] ;  /* 0x00010a00ff048b82 */ /* 0x000e220000000a00 */
[----:B-1----:R-:W-:-:S04]  /*2a220*/  @P1 SHF.R.U32.HI R8, RZ, R2, R3 ;  /* 0x00000002ff081219 */ /* 0x002fc80000011603 */
        /* <DEDUP_REMOVED lines=23> */
[----:B------:R-:W-:-:S04]  /*2a3a0*/  LOP3.LUT R2, R4, R2, R3, 0xfe, !PT ;  /* 0x0000000204027212 */ /* 0x000fc800078efe03 */
[----:B------:R-:W-:Y:S01]  /*2a3b0*/  LOP3.LUT R6, R2, R6, RZ, 0xfc, !PT ;  /* 0x0000000602067212 */ /* 0x000fe200078efcff */
[----:B------:R-:W-:-:S03]  /*2a3c0*/  IMAD.MOV R2, RZ, RZ, -R8 ;  /* 0x000000ffff027224 */ /* 0x000fc600078e0a08 */
[----:B------:R-:W-:Y:S01]  /*2a3d0*/  LOP3.LUT R29, R6, R29, RZ, 0xfc, !PT ;  /* 0x0000001d061d7212 */ /* 0x000fe200078efcff */
[----:B------:R-:W-:Y:S01]  /*2a3e0*/  IMAD R3, R20, R2, R7 ;  /* 0x0000000214037224 */ /* 0x000fe200078e0207 */
[----:B------:R0:W-:Y:S01]  /*2a3f0*/  STL [R1+0x434], R6 ;  /* 0x0004340601007387 */ /* 0x0001e20000100800 */
[----:B------:R-:W-:-:S03]  /*2a400*/  IMAD.U32 R2, RZ, RZ, UR38 ;  /* 0x00000026ff027e24 */ /* 0x000fc6000f8e00ff */
[----:B------:R0:W-:Y:S02]  /*2a410*/  STL [R1+0x414], R3 ;  /* 0x0004140301007387 */ /* 0x0001e40000100800 */
[----:B------:R-:W-:-:S13]  /*2a420*/  ISETP.NE.AND P0, PT, R2, 0x3, PT ;  /* 0x000000030200780c */ /* 0x000fda0003f05270 */
[----:B------:R-:W-:-:S04]  /*2a430*/  @P0 LOP3.LUT R16, R16, 0x800, RZ, 0xfc, !PT ;  /* 0x0000080010100812 */ /* 0x000fc800078efcff */
[----:B------:R-:W-:-:S04]  /*2a440*/  LOP3.LUT R16, R16, 0xfffffffe, RZ, 0xc0, !PT ;  /* 0xfffffffe10107812 */ /* 0x000fc800078ec0ff */
[----:B------:R-:W-:Y:S01]  /*2a450*/  @P1 LOP3.LUT R16, R16, 0x1, RZ, 0xfc, !PT ;  /* 0x0000000110101812 */ /* 0x000fe200078efcff */
[----:B0-----:R-:W-:Y:S06]  /*2a460*/  @!P0 BRA `(.L_x_3247) ;  /* 0x0000000000048947 */ /* 0x001fec0003800000 */
[----:B------:R-:W-:Y:S01]  /*2a470*/  BPT.TRAP 0x1 ;  /* 0x000000040000795c */ /* 0x000fe20000300000 */
.L_x_3247:
        /* <DEDUP_REMOVED lines=9> */
.L_x_3320:
[----:B------:R-:W-:Y:S05]  /*2a510*/  BSYNC B0 ;  /* 0x0000000000007941 */ /* 0x000fea0003800000 */
.L_x_3248:
[----:B------:R-:W0:Y:S01]  /*2a520*/  LDL R2, [R1+0x414] ;  /* 0x0004140001027983 */ /* 0x000e220000100800 */
[----:B------:R-:W-:Y:S01]  /*2a530*/  ULDC.64 UR4, c[0x0][0x300] ;  /* 0x0000c00000047ab9 */ /* 0x000fe20000000a00 */
[----:B-----5:R-:W-:Y:S01]  /*2a540*/  SHF.R.S32.HI R4, RZ, 0x1f, R36 ;  /* 0x0000001fff047819 */ /* 0x020fe20000011424 */
[----:B------:R-:W-:Y:S01]  /*2a550*/  ULDC.64 UR6, c[0x0][0x2e8] ;  /* 0x0000ba0000067ab9 */ /* 0x000fe20000000a00 */
[----:B------:R-:W-:-:S03]  /*2a560*/  LOP3.LUT R16, R16, 0xfffffffd, RZ, 0xc0, !PT ;  /* 0xfffffffd10107812 */ /* 0x000fc600078ec0ff */
[----:B------:R-:W-:Y:S01]  /*2a570*/  STL [R1+0x42c], R4 ;  /* 0x00042c0401007387 */ /* 0x000fe20000100800 */
[----:B0-----:R-:W-:-:S05]  /*2a580*/  SHF.R.S32.HI R0, RZ, 0x1f, R2 ;  /* 0x0000001fff007819 */ /* 0x001fca0000011402 */
[----:B------:R0:W-:Y:S02]  /*2a590*/  STL [R1+0x428], R0 ;  /* 0x0004280001007387 */ /* 0x0001e40000100800 */
[----:B0-----:R-:W-:-:S04]  /*2a5a0*/  IMAD R0, R0, UR4, RZ ;  /* 0x0000000400007c24 */ /* 0x001fc8000f8e02ff */
[C---:B------:R-:W-:Y:S02]  /*2a5b0*/  IMAD R0, R2.reuse, UR5, R0 ;  /* 0x0000000502007c24 */ /* 0x040fe4000f8e0200 */
[----:B------:R-:W-:Y:S01]  /*2a5c0*/  IMAD.WIDE.U32 R2, R2, UR4, RZ ;  /* 0x0000000402027c25 */ /* 0x000fe2000f8e00ff */
[----:B------:R-:W-:-:S03]  /*2a5d0*/  ULDC.64 UR4, c[0x0][0x310] ;  /* 0x0000c40000047ab9 */ /* 0x000fc60000000a00 */
[----:B------:R-:W-:Y:S02]  /*2a5e0*/  IMAD.IADD R3, R3, 0x1, R0 ;  /* 0x0000000103037824 */ /* 0x000fe400078e0200 */
[----:B------:R-:W-:Y:S02]  /*2a5f0*/  IMAD R0, R4, UR4, RZ ;  /* 0x0000000404007c24 */ /* 0x000fe4000f8e02ff */
[----:B------:R-:W0:Y:S01]  /*2a600*/  S2R R4, SR_TID.X ;  /* 0x0000000000047919 */ /* 0x000e220000002100 */
[----:B------:R-:W-:-:S04]  /*2a610*/  IMAD.WIDE.U32 R2, R36, UR4, R2 ;  /* 0x0000000424027c25 */ /* 0x000fc8000f8e0002 */
[----:B------:R-:W-:Y:S01]  /*2a620*/  IMAD R0, R36, UR5, R0 ;  /* 0x0000000524007c24 */ /* 0x000fe2000f8e0200 */
[----:B------:R-:W-:-:S03]  /*2a630*/  ULDC.64 UR4, c[0x0][0x308] ;  /* 0x0000c20000047ab9 */ /* 0x000fc60000000a00 */
[----:B------:R-:W-:Y:S02]  /*2a640*/  IMAD.IADD R3, R3, 0x1, R0 ;  /* 0x0000000103037824 */ /* 0x000fe400078e0200 */
[----:B------:R-:W-:Y:S01]  /*2a650*/  IMAD.WIDE.U32 R2, R26, UR4, R2 ;  /* 0x000000041a027c25 */ /* 0x000fe2000f8e0002 */
[----:B------:R-:W-:-:S03]  /*2a660*/  ULDC UR4, c[0x0][0x2f4] ;  /* 0x0000bd0000047ab9 */ /* 0x000fc60000000800 */
[----:B------:R-:W-:Y:S01]  /*2a670*/  IMAD R5, R26, UR5, R3 ;  /* 0x000000051a057c24 */ /* 0x000fe2000f8e0203 */
[----:B------:R-:W-:Y:S01]  /*2a680*/  LEA R0, P0, R2, UR6, 0x1 ;  /* 0x0000000602007c11 */ /* 0x000fe2000f8008ff */
[----:B------:R-:W-:-:S03]  /*2a690*/  UMOV UR5, 0xffffffff ;  /* 0xffffffff00057882 */ /* 0x000fc60000000000 */
[----:B------:R-:W-:Y:S02]  /*2a6a0*/  LEA.HI.X R5, R2, UR7, R5, 0x1, P0 ;  /* 0x0000000702057c11 */ /* 0x000fe400080f0c05 */
[----:B------:R-:W-:Y:S01]  /*2a6b0*/  ISETP.GE.AND P0, PT, R25, 0x1, PT ;  /* 0x000000011900780c */ /* 0x000fe20003f06270 */
[----:B0-----:R-:W-:Y:S02]  /*2a6c0*/  IMAD.SHL.U32 R7, R4, 0x8, RZ ;  /* 0x0000000804077824 */ /* 0x001fe400078e00ff */
[----:B------:R-:W-:-:S03]  /*2a6d0*/  IMAD R4, R18, 0x1000, R34 ;  /* 0x0000100012047824 */ /* 0x000fc600078e0222 */
[----:B------:R-:W-:-:S04]  /*2a6e0*/  LOP3.LUT R7, R7, 0x38, RZ, 0xc0, !PT ;  /* 0x0000003807077812 */ /* 0x000fc800078ec0ff */
[----:B------:R-:W-:-:S13]  /*2a6f0*/  ISETP.GE.AND P2, PT, R7, UR4, PT ;  /* 0x0000000407007c0c */ /* 0x000fda000bf46270 */
[----:B------:R-:W-:Y:S01]  /*2a700*/  @P2 LOP3.LUT R16, R16, 0x2, RZ, 0xfc, !PT ;  /* 0x0000000210102812 */ /* 0x000fe200078efcff */
[----:B------:R-:W-:Y:S06]  /*2a710*/  BRA.DIV UR5, `(.L_x_3250) ;  /* 0x0000004e05587947 */ /* 0x000fec000b800000 */
        /* <DEDUP_REMOVED lines=32> */
.L_x_3330:
        /* <DEDUP_REMOVED lines=10> */
.L_x_3251:
        /* <DEDUP_REMOVED lines=10> */
.L_x_3252:
[----:B------:R-:W-:Y:S01]  /*2aa60*/  VIADD R0, R17, 0x20400 ;  /* 0x0002040011007836 */ /* 0x000fe20000000000 */
[----:B------:R-:W-:Y:S01]  /*2aa70*/  LOP3.LUT P1, RZ, R16, 0x40, RZ, 0xc0, !PT ;  /* 0x0000004010ff7812 */ /* 0x000fe2000782c0ff */
[----:B------:R1:W-:-:S12]  /*2aa80*/  SYNCS.ARRIVE.TRANS64.A1T0 RZ, [R22+URZ+0x38830], RZ ;  /* 0x038830ff16ff79a7 */ /* 0x0003d8000810003f */
[----:B------:R-:W-:Y:S05]  /*2aa90*/  WARPSYNC.ALL ;  /* 0x0000000000007948 */ /* 0x000fea0003800000 */
[----:B------:R-:W-:Y:S01]  /*2aaa0*/  BAR.SYNC.DEFER_BLOCKING 0x8, 0x100 ;  /* 0x0204000000007b1d */ /* 0x000fe20000010000 */
[----:B------:R-:W-:Y:S02]  /*2aab0*/  LOP3.LUT P0, RZ, R0, 0x3ff, RZ, 0xc0, !PT ;  /* 0x000003ff00ff7812 */ /* 0x000fe4000780c0ff */
[----:B------:R-:W-:-:S03]  /*2aac0*/  SHF.R.S32.HI R0, RZ, 0x1f, R27 ;  /* 0x0000001fff007819 */ /* 0x000fc6000001141b */
[----:B------:R-:W-:Y:S01]  /*2aad0*/  BSSY B6, `(.L_x_3253) ;  /* 0x0000018000067945 */ /* 0x000fe20003800000 */
[----:B------:R-:W-:Y:S02]  /*2aae0*/  SEL R30, R0, RZ, !P1 ;  /* 0x000000ff001e7207 */ /* 0x000fe40004800000 */
[----:B------:R-:W-:-:S03]  /*2aaf0*/  SEL R0, R27, RZ, !P1 ;  /* 0x000000ff1b007207 */ /* 0x000fc60004800000 */
[----:B------:R-:W-:Y:S04]  /*2ab00*/  STL [R1+0x424], R30 ;  /* 0x0004241e01007387 */ /* 0x000fe80000100800 */
[----:B------:R2:W-:Y:S02]  /*2ab10*/  STL [R1+0x418], R0 ;  /* 0x0004180001007387 */ /* 0x0005e40000100800 */
[----:B--2---:R-:W-:-:S05]  /*2ab20*/  SHF.R.S32.HI R0, RZ, 0x1f, R35 ;  /* 0x0000001fff007819 */ /* 0x004fca0000011423 */
[----:B------:R2:W-:Y:S01]  /*2ab30*/  STL [R1+0x41c], R0 ;  /* 0x00041c0001007387 */ /* 0x0005e20000100800 */
        /* <DEDUP_REMOVED lines=16> */
[----:B012---:R-:W-:Y:S05]  /*2ac40*/  CALL.ABS.NOINC R2 ;  /* 0x0000000002007343 */ /* 0x007fea0003c00000 */
.L_x_3254:
[----:B------:R-:W-:Y:S05]  /*2ac50*/  BSYNC B6 ;  /* 0x0000000000067941 */ /* 0x000fea0003800000 */
.L_x_3253:
[----:B------:R-:W3:Y:S01]  /*2ac60*/  LDL R20, [R1+0x41c] ;  /* 0x00041c0001147983 */ /* 0x000ee20000100800 */
[----:B------:R-:W-:Y:S01]  /*2ac70*/  IMAD.MOV.U32 R21, RZ, RZ, R30 ;  /* 0x000000ffff157224 */ /* 0x000fe200078e001e */
[----:B------:R-:W-:Y:S01]  /*2ac80*/  ULDC.64 UR4, c[0x0][0x298] ;  /* 0x0000a60000047ab9 */ /* 0x000fe20000000a00 */
[----:B------:R-:W4:Y:S01]  /*2ac90*/  LDC R5, c[0x0][0x448] ;  /* 0x00011200ff057b82 */ /* 0x000f220000000800 */
[----:B------:R1:W5:Y:S01]  /*2aca0*/  LDL R9, [R1+0x410] ;  /* 0x0004100001097983 */ /* 0x0003620000100800 */
[----:B0-----:R-:W0:Y:S01]  /*2acb0*/  S2R R2, SR_TID.X ;  /* 0x0000000000027919 */ /* 0x001e220000002100 */
[----:B------:R-:W1:Y:S01]  /*2acc0*/  S2R R30, SR_TID.X ;  /* 0x00000000001e7919 */ /* 0x000e620000002100 */
[----:B0-----:R-:W-:-:S04]  /*2acd0*/  LOP3.LUT R2, R2, 0x7f, RZ, 0xc0, !PT ;  /* 0x0000007f02027812 */ /* 0x001fc800078ec0ff */
[----:B--2---:R-:W-:Y:S02]  /*2ace0*/  SHF.R.U32.HI R0, RZ, 0x3, R2 ;  /* 0x00000003ff007819 */ /* 0x004fe40000011602 */
[----:B------:R-:W0:Y:S01]  /*2acf0*/  LDC R2, c[0x0][0x448] ;  /* 0x00011200ff027b82 */ /* 0x000e220000000800 */
[----:B---3--:R-:W-:Y:S02]  /*2ad00*/  IMAD.MOV.U32 R4, RZ, RZ, R20 ;  /* 0x000000ffff047224 */ /* 0x008fe400078e0014 */
[----:B------:R-:W2:Y:S01]  /*2ad10*/  LDL R20, [R1+0x418] ;  /* 0x0004180001147983 */ /* 0x000ea20000100800 */
[----:B0-----:R-:W-:Y:S01]  /*2ad20*/  ISETP.NE.AND P6, PT, R2, 0x1, PT ;  /* 0x000000010200780c */ /* 0x001fe20003fc5270 */
[----:B-1----:R-:W-:Y:S02]  /*2ad30*/  IMAD.SHL.U32 R30, R30, 0x10, RZ ;  /* 0x000000101e1e7824 */ /* 0x002fe400078e00ff */
[----:B------:R-:W-:-:S03]  /*2ad40*/  IMAD R4, R4, UR4, RZ ;  /* 0x0000000404047c24 */ /* 0x000fc6000f8e02ff */
[----:B------:R-:W-:Y:S01]  /*2ad50*/  LOP3.LUT R30, R0, 0x70, R30, 0xf8, !PT ;  /* 0x00000070001e7812 */ /* 0x000fe200078ef81e */
[----:B------:R-:W-:-:S04]  /*2ad60*/  IMAD R4, R35, UR5, R4 ;  /* 0x0000000523047c24 */ /* 0x000fc8000f8e0204 */
[----:B------:R-:W-:Y:S02]  /*2ad70*/  IMAD.IADD R30, R30, 0x1, R37 ;  /* 0x000000011e1e7824 */ /* 0x000fe400078e0225 */
[----:B------:R-:W0:Y:S02]  /*2ad80*/  @P6 LDC R3, c[0x0][0x44c] ;  /* 0x00011300ff036b82 */ /* 0x000e240000000800 */
[----:B------:R-:W-:-:S06]  /*2ad90*/  IMAD.MOV.U32 R0, RZ, RZ, R30 ;  /* 0x000000ffff007224 */ /* 0x000fcc00078e001e */
[----:B------:R-:W1:Y:S01]  /*2ada0*/  @P6 LDC R2, c[0x0][0x450] ;  /* 0x00011400ff026b82 */ /* 0x000e620000000800 */
[----:B0-----:R-:W-:-:S05]  /*2adb0*/  @P6 IMAD.HI.U32 R3, R30, R3, RZ ;  /* 0x000000031e036227 */ /* 0x001fca00078e00ff */
[----:B-1----:R-:W-:Y:S01]  /*2adc0*/  @P6 SHF.R.U32.HI R0, RZ, R2, R3 ;  /* 0x00000002ff006219 */ /* 0x002fe20000011603 */
        /* <DEDUP_REMOVED lines=14> */
[----:B------:R-:W-:-:S05]  /*2aeb0*/  SHF.R.S32.HI R4, RZ, 0x1f, R0 ;  /* 0x0000001fff047819 */ /* 0x000fca0000011400 */
[----:B------:R-:W-:Y:S02]  /*2aec0*/  IMAD R4, R4, UR4, RZ ;  /* 0x0000000404047c24 */ /* 0x000fe4000f8e02ff */
[----:B------:R-:W-:-:S04]  /*2aed0*/  IMAD.WIDE.U32 R2, R0, UR4, R2 ;  /* 0x0000000400027c25 */ /* 0x000fc8000f8e0002 */
[----:B------:R-:W-:Y:S01]  /*2aee0*/  IMAD R4, R0, UR5, R4 ;  /* 0x0000000500047c24 */ /* 0x000fe2000f8e0204 */
[----:B------:R-:W-:Y:S01]  /*2aef0*/  ULDC.64 UR4, c[0x0][0x2c8] ;  /* 0x0000b20000047ab9 */ /* 0x000fe20000000a00 */
[----:B------:R-:W-:-:S04]  /*2af00*/  IMAD.MOV R0, RZ, RZ, -R0 ;  /* 0x000000ffff007224 */ /* 0x000fc800078e0a00 */
[----:B----4-:R-:W-:Y:S02]  /*2af10*/  IMAD R0, R5, R0, R30 ;  /* 0x0000000005007224 */ /* 0x010fe400078e021e */
        /* <DEDUP_REMOVED lines=9> */
[----:B------:R-:W-:-:S03]  /*2afb0*/  LOP3.LUT R20, R6, 0x7f, RZ, 0xc0, !PT ;  /* 0x0000007f06147812 */ /* 0x000fc600078ec0ff */
[----:B------:R-:W-:Y:S01]  /*2afc0*/  LEA.HI.X R2, R2, UR5, R3, 0x1, P0 ;  /* 0x0000000502027c11 */ /* 0x000fe200080f0c03 */
[----:B------:R-:W-:Y:S01]  /*2afd0*/  UMOV UR5, 0xffffffff ;  /* 0xffffffff00057882 */ /* 0x000fe20000000000 */
[----:B------:R-:W-:Y:S02]  /*2afe0*/  ISETP.GE.AND P0, PT, R7, UR4, PT ;  /* 0x0000000407007c0c */ /* 0x000fe4000bf06270 */
[----:B------:R-:W-:Y:S01]  /*2aff0*/  SHF.R.U32.HI R8, RZ, 0x3, R20 ;  /* 0x00000003ff087819 */ /* 0x000fe20000011614 */
[----:B------:R-:W-:Y:S10]  /*2b000*/  BRA.DIV UR5, `(.L_x_3255) ;  /* 0x0000004a056c7947 */ /* 0x000ff4000b800000 */
[----:B-----5:R-:W-:Y:S01]  /*2b010*/  IMAD R3, R9, R5, RZ ;  /* 0x0000000509037224 */ /* 0x020fe200078e02ff */
[----:B------:R-:W-:Y:S01]  /*2b020*/  SHFL.IDX PT, R4, R2, RZ, 0x181f ;  /* 0x00181fff02047589 */ /* 0x000fe200000e0000 */
[----:B------:R-:W-:Y:S01]  /*2b030*/  IMAD.IADD R37, R8, 0x1, R37 ;  /* 0x0000000108257824 */ /* 0x000fe200078e0225 */
[----:B------:R-:W-:Y:S02]  /*2b040*/  LOP3.LUT R16, R16, 0xfffffeff, RZ, 0xc0, !PT ;  /* 0xfffffeff10107812 */ /* 0x000fe400078ec0ff */
[----:B------:R-:W0:Y:S02]  /*2b050*/  SHFL.IDX PT, R5, R0, RZ, 0x181f ;  /* 0x00181fff00057589 */ /* 0x000e2400000e0000 */
[----:B------:R-:W-:-:S13]  /*2b060*/  ISETP.GE.AND P2, PT, R37, R3, PT ;  /* 0x000000032500720c */ /* 0x000fda0003f46270 */
[----:B------:R-:W-:-:S04]  /*2b070*/  @P2 LOP3.LUT R16, R16, 0x100, RZ, 0xfc, !PT ;  /* 0x0000010010102812 */ /* 0x000fc800078efcff */
[----:B------:R-:W-:Y:S02]  /*2b080*/  LOP3.LUT R16, R16, 0xffffff7f, RZ, 0xc0, !PT ;  /* 0xffffff7f10107812 */ /* 0x000fe400078ec0ff */
[----:B0-----:R-:W-:-:S05]  /*2b090*/  @!P2 LEA R5, P1, R7, R5, 0x1 ;  /* 0x000000050705a211 */ /* 0x001fca00078208ff */
[----:B------:R-:W-:-:S05]  /*2b0a0*/  @!P2 IMAD.X R4, RZ, RZ, R4, P1 ;  /* 0x000000ffff04a224 */ /* 0x000fca00008e0604 */
        /* <DEDUP_REMOVED lines=30> */
.L_x_3339:
        /* <DEDUP_REMOVED lines=12> */
.L_x_3256:
        /* <DEDUP_REMOVED lines=28> */
.L_x_3258:
[----:B------:R-:W-:Y:S05]  /*2b510*/  BSYNC B6 ;  /* 0x0000000000067941 */ /* 0x000fea0003800000 */
.L_x_3257:
        /* <DEDUP_REMOVED lines=8> */
[----:B------:R-:W-:Y:S01]  /*2b5a0*/  IMAD.MOV.U32 R0, RZ, RZ, R30 ;  /* 0x000000ffff007224 */ /* 0x000fe200078e001e */
[----:B------:R-:W5:Y:S01]  /*2b5b0*/  S2R R7, SR_TID.X ;  /* 0x0000000000077919 */ /* 0x000f620000002100 */
[----:B0-----:R-:W-:-:S05]  /*2b5c0*/  @P6 IMAD.HI.U32 R3, R30, R3, RZ ;  /* 0x000000031e036227 */ /* 0x001fca00078e00ff */
[----:B-1----:R-:W-:Y:S01]  /*2b5d0*/  @P6 SHF.R.U32.HI R0, RZ, R2, R3 ;  /* 0x00000002ff006219 */ /* 0x002fe20000011603 */
[----:B------:R-:W-:Y:S01]  /*2b5e0*/  IMAD.WIDE.U32 R2, R35, UR4, RZ ;  /* 0x0000000423027c25 */ /* 0x000fe2000f8e00ff */
[----:B------:R-:W0:Y:S02]  /*2b5f0*/  S2R R10, SR_TID.X ;  /* 0x00000000000a7919 */ /* 0x000e240000002100 */
[----:B------:R-:W-:Y:S01]  /*2b600*/  SHF.R.S32.HI R5, RZ, 0x1f, R0 ;  /* 0x0000001fff057819 */ /* 0x000fe20000011400 */
[----:B------:R-:W1:Y:S01]  /*2b610*/  S2R R9, SR_TID.X ;  /* 0x0000000000097919 */ /* 0x000e620000002100 */
[----:B------:R-:W-:Y:S01]  /*2b620*/  LOP3.LUT R16, R16, 0xffffefff, RZ, 0xc0, !PT ;  /* 0xffffefff10107812 */ /* 0x000fe200078ec0ff */
[----:B-1----:R-:W-:-:S05]  /*2b630*/  IMAD.SHL.U32 R8, R9, 0x8, RZ ;  /* 0x0000000809087824 */ /* 0x002fca00078e00ff */
        /* <DEDUP_REMOVED lines=9> */
[----:B----4-:R-:W-:Y:S01]  /*2b6d0*/  IMAD.WIDE.U32 R2, R20, UR4, R2 ;  /* 0x0000000414027c25 */ /* 0x010fe2000f8e0002 */
[----:B------:R-:W-:-:S03]  /*2b6e0*/  ULDC UR4, c[0x0][0x448] ;  /* 0x0001120000047ab9 */ /* 0x000fc60000000800 */
[----:B------:R-:W-:-:S04]  /*2b6f0*/  IMAD R4, R20, UR5, R4 ;  /* 0x0000000514047c24 */ /* 0x000fc8000f8e0204 */
        /* <DEDUP_REMOVED lines=8> */
[----:B------:R-:W-:Y:S01]  /*2b780*/  ULDC.64 UR4, c[0x0][0x3c8] ;  /* 0x0000f20000047ab9 */ /* 0x000fe20000000a00 */
[----:B-----5:R-:W-:Y:S02]  /*2b790*/  IMAD.SHL.U32 R21, R7, 0x8, RZ ;  /* 0x0000000807157824 */ /* 0x020fe400078e00ff */
[----:B------:R-:W-:Y:S02]  /*2b7a0*/  IMAD.IADD R3, R3, 0x1, R5 ;  /* 0x0000000103037824 */ /* 0x000fe400078e0205 */
[----:B------:R-:W-:Y:S01]  /*2b7b0*/  IMAD R0, R0, UR4, RZ ;  /* 0x0000000400007c24 */ /* 0x000fe2000f8e02ff */
[----:B------:R-:W-:Y:S01]  /*2b7c0*/  LOP3.LUT R21, R21, 0x38, RZ, 0xc0, !PT ;  /* 0x0000003815157812 */ /* 0x000fe200078ec0ff */
[----:B------:R-:W-:-:S04]  /*2b7d0*/  IMAD.WIDE.U32 R2, R4, UR4, R2 ;  /* 0x0000000404027c25 */ /* 0x000fc8000f8e0002 */
[----:B------:R-:W-:Y:S01]  /*2b7e0*/  IMAD R0, R4, UR5, R0 ;  /* 0x0000000504007c24 */ /* 0x000fe2000f8e0200 */
[----:B------:R-:W-:Y:S01]  /*2b7f0*/  ULDC.64 UR4, c[0x0][0x390] ;  /* 0x0000e40000047ab9 */ /* 0x000fe20000000a00 */
[----:B------:R-:W-:Y:S01]  /*2b800*/  IMAD.SHL.U32 R20, R7, 0x8, RZ ;  /* 0x0000000807147824 */ /* 0x000fe200078e00ff */
[----:B------:R-:W-:Y:S01]  /*2b810*/  LOP3.LUT R7, R21, 0x80, RZ, 0xfc, !PT ;  /* 0x0000008015077812 */ /* 0x000fe200078efcff */
[----:B------:R-:W-:Y:S01]  /*2b820*/  IMAD.IADD R6, R3, 0x1, R0 ;  /* 0x0000000103067824 */ /* 0x000fe200078e0200 */
[----:B------:R-:W-:Y:S01]  /*2b830*/  LEA R0, P0, R2, UR4, 0x1 ;  /* 0x0000000402007c11 */ /* 0x000fe2000f8008ff */
[----:B------:R-:W-:Y:S01]  /*2b840*/  ULDC UR4, c[0x0][0x3b8] ;  /* 0x0000ee0000047ab9 */ /* 0x000fe20000000800 */
[----:B------:R-:W-:Y:S02]  /*2b850*/  LOP3.LUT R20, R20, 0x38, RZ, 0xc0, !PT ;  /* 0x0000003814147812 */ /* 0x000fe400078ec0ff */
[----:B------:R-:W-:Y:S02]  /*2b860*/  ISETP.GE.AND P4, PT, R7, UR4, PT ;  /* 0x0000000407007c0c */ /* 0x000fe4000bf86270 */
[----:B------:R-:W-:Y:S01]  /*2b870*/  LOP3.LUT R7, R20, 0x40, RZ, 0xfc, !PT ;  /* 0x0000004014077812 */ /* 0x000fe200078efcff */
[----:B0-----:R-:W-:-:S05]  /*2b880*/  IMAD.SHL.U32 R20, R10, 0x8, RZ ;  /* 0x000000080a147824 */ /* 0x001fca00078e00ff */
[----:B------:R-:W-:Y:S02]  /*2b890*/  LOP3.LUT R20, R20, 0x38, RZ, 0xc0, !PT ;  /* 0x0000003814147812 */ /* 0x000fe400078ec0ff */
[----:B------:R-:W-:Y:S02]  /*2b8a0*/  ISETP.GE.AND P5, PT, R7, UR4, PT ;  /* 0x0000000407007c0c */ /* 0x000fe4000bfa6270 */
[----:B------:R-:W-:Y:S01]  /*2b8b0*/  LOP3.LUT R7, R20, 0x100, RZ, 0xfc, !PT ;  /* 0x0000010014077812 */ /* 0x000fe200078efcff */
[----:B------:R-:W-:Y:S01]  /*2b8c0*/  IMAD.SHL.U32 R20, R10, 0x8, RZ ;  /* 0x000000080a147824 */ /* 0x000fe200078e00ff */
[----:B------:R-:W-:-:S04]  /*2b8d0*/  ISETP.GE.AND P1, PT, R8, UR4, PT ;  /* 0x0000000408007c0c */ /* 0x000fc8000bf26270 */
[----:B------:R-:W-:Y:S01]  /*2b8e0*/  LOP3.LUT R20, R20, 0x38, RZ, 0xc0, !PT ;  /* 0x0000003814147812 */ /* 0x000fe200078ec0ff */
[----:B------:R-:W-:Y:S01]  /*2b8f0*/  IMAD.SHL.U32 R21, R9, 0x8, RZ ;  /* 0x0000000809157824 */ /* 0x000fe200078e00ff */
[----:B------:R-:W-:Y:S02]  /*2b900*/  ISETP.GE.AND P2, PT, R7, UR4, PT ;  /* 0x0000000407007c0c */ /* 0x000fe4000bf46270 */
[----:B------:R-:W-:Y:S01]  /*2b910*/  LOP3.LUT R7, R20, 0xc0, RZ, 0xfc, !PT ;  /* 0x000000c014077812 */ /* 0x000fe200078efcff */
[----:B------:R-:W-:Y:S01]  /*2b920*/  IMAD.SHL.U32 R20, R9, 0x8, RZ ;  /* 0x0000000809147824 */ /* 0x000fe200078e00ff */
[----:B------:R-:W-:Y:S02]  /*2b930*/  LOP3.LUT R21, R21, 0x38, RZ, 0xc0, !PT ;  /* 0x0000003815157812 */ /* 0x000fe400078ec0ff */
[----:B------:R-:W-:Y:S02]  /*2b940*/  LEA.HI.X R6, R2, UR5, R6, 0x1, P0 ;  /* 0x0000000502067c11 */ /* 0x000fe400080f0c06 */
[----:B------:R-:W-:-:S02]  /*2b950*/  LOP3.LUT R20, R20, 0x38, RZ, 0xc0, !PT ;  /* 0x0000003814147812 */ /* 0x000fc400078ec0ff */
[----:B------:R-:W-:Y:S02]  /*2b960*/  SEL R2, RZ, 0x1, P1 ;  /* 0x00000001ff027807 */ /* 0x000fe40000800000 */
[----:B------:R-:W-:Y:S02]  /*2b970*/  SEL R3, RZ, 0x4, P4 ;  /* 0x00000004ff037807 */ /* 0x000fe40002000000 */
[----:B------:R-:W-:Y:S02]  /*2b980*/  SEL R4, RZ, 0x2, P5 ;  /* 0x00000002ff047807 */ /* 0x000fe40002800000 */
[----:B------:R-:W-:Y:S02]  /*2b990*/  ISETP.GE.AND P3, PT, R7, UR4, PT ;  /* 0x0000000407007c0c */ /* 0x000fe4000bf66270 */
[----:B------:R-:W-:Y:S02]  /*2b9a0*/  LOP3.LUT R7, R21, 0x180, RZ, 0xfc, !PT ;  /* 0x0000018015077812 */ /* 0x000fe400078efcff */
[----:B------:R-:W-:-:S02]  /*2b9b0*/  LOP3.LUT R9, R20, 0x140, RZ, 0xfc, !PT ;  /* 0x0000014014097812 */ /* 0x000fc400078efcff */
[----:B------:R-:W-:Y:S02]  /*2b9c0*/  IADD3 R2, R3, R4, R2 ;  /* 0x0000000403027210 */ /* 0x000fe40007ffe002 */
[----:B------:R-:W-:Y:S02]  /*2b9d0*/  SEL R3, RZ, 0x10, P2 ;  /* 0x00000010ff037807 */ /* 0x000fe40001000000 */
[----:B------:R-:W-:Y:S02]  /*2b9e0*/  SEL R4, RZ, 0x8, P3 ;  /* 0x00000008ff047807 */ /* 0x000fe40001800000 */
[----:B------:R-:W-:Y:S02]  /*2b9f0*/  @P1 LOP3.LUT R16, R16, 0x1000, RZ, 0xfc, !PT ;  /* 0x0000100010101812 */ /* 0x000fe400078efcff */
[----:B------:R-:W-:Y:S02]  /*2ba00*/  ISETP.GE.AND P0, PT, R7, UR4, PT ;  /* 0x0000000407007c0c */ /* 0x000fe4000bf06270 */
[----:B------:R-:W-:-:S02]  /*2ba10*/  LOP3.LUT R7, R20, 0x1c0, RZ, 0xfc, !PT ;  /* 0x000001c014077812 */ /* 0x000fc400078efcff */
[----:B------:R-:W-:Y:S02]  /*2ba20*/  ISETP.GE.AND P1, PT, R9, UR4, PT ;  /* 0x0000000409007c0c */ /* 0x000fe4000bf26270 */
[----:B------:R-:W-:Y:S02]  /*2ba30*/  IADD3 R4, R3, R2, R4 ;  /* 0x0000000203047210 */ /* 0x000fe40007ffe004 */
[----:B------:R-:W-:Y:S02]  /*2ba40*/  SEL R2, RZ, 0x40, P0 ;  /* 0x00000040ff027807 */ /* 0x000fe40000000000 */
[----:B------:R-:W-:Y:S02]  /*2ba50*/  SEL R3, RZ, 0x20, P1 ;  /* 0x00000020ff037807 */ /* 0x000fe40000800000 */
[----:B------:R-:W-:Y:S01]  /*2ba60*/  ISETP.GE.AND P0, PT, R7, UR4, PT ;  /* 0x0000000407007c0c */ /* 0x000fe2000bf06270 */
[----:B------:R-:W-:Y:S01]  /*2ba70*/  UMOV UR4, 0xffffffff ;  /* 0xffffffff00047882 */ /* 0x000fe20000000000 */
[----:B------:R-:W-:-:S02]  /*2ba80*/  IADD3 R4, R2, R4, R3 ;  /* 0x0000000402047210 */ /* 0x000fc40007ffe003 */
        /* <DEDUP_REMOVED lines=75> */
.L_x_3349:
        /* <DEDUP_REMOVED lines=23> */
.L_x_3261:
[----:B------:R-:W-:Y:S05]  /*2c0b0*/  BSYNC B0 ;  /* 0x0000000000007941 */ /* 0x000fea0003800000 */
.L_x_3260:
[----:B------:R-:W-:Y:S01]  /*2c0c0*/  NOP ;  /* 0x0000000000007918 */ /* 0x000fe20000000000 */
[----:B------:R-:W-:-:S13]  /*2c0d0*/  PLOP3.LUT P0, PT, PT, PT, PT, 0x80, 0x0 ;  /* 0x000000000000781c */ /* 0x000fda0003f0f070 */
.L_x_3262:
        /* <DEDUP_REMOVED lines=18> */
.L_x_3350:
[----:B------:R-:W-:Y:S05]  /*2c200*/  BSYNC B0 ;  /* 0x0000000000007941 */ /* 0x000fea0003800000 */
.L_x_3263:
[----:B------:R-:W-:-:S13]  /*2c210*/  LOP3.LUT P0, RZ, R16, 0x800, RZ, 0xc0, !PT ;  /* 0x0000080010ff7812 */ /* 0x000fda000780c0ff */
[----:B------:R-:W-:Y:S05]  /*2c220*/  @!P0 BRA `(.L_x_3265) ;  /* 0x0000000000048947 */ /* 0x000fea0003800000 */
[----:B------:R-:W-:Y:S01]  /*2c230*/  BPT.TRAP 0x1 ;  /* 0x000000040000795c */ /* 0x000fe20000300000 */
.L_x_3265:
[----:B0-----:R-:W-:Y:S01]  /*2c240*/  SHF.L.U32 R0, R23, 0x1f, RZ ;  /* 0x0000001f17007819 */ /* 0x001fe200000006ff */
[----:B------:R-:W-:Y:S03]  /*2c250*/  BSSY B0, `(.L_x_3266) ;  /* 0x0000003000007945 */ /* 0x000fe60003800000 */
[----:B------:R-:W0:Y:S02]  /*2c260*/  SYNCS.PHASECHK.TRANS64.TRYWAIT P0, [R22+URZ+0x38860], R0 ;  /* 0x03886000160075a7 */ /* 0x000e24000800017f */
[----:B0-----:R-:W-:Y:S05]  /*2c270*/  @!P0 BRA `(.L_x_3267) ;  /* 0x0000004400fc8947 */ /* 0x001fea0003800000 */
.L_x_3351:
[----:B------:R-:W-:Y:S05]  /*2c280*/  BSYNC B0 ;  /* 0x0000000000007941 */ /* 0x000fea0003800000 */
.L_x_3266:
[----:B------:R-:W0:Y:S01]  /*2c290*/  LDL.LU R3, [R1+0x428] ;  /* 0x0004280001037983 */ /* 0x000e220000300800 */
[----:B------:R-:W-:Y:S01]  /*2c2a0*/  ULDC.64 UR4, c[0x0][0x328] ;  /* 0x0000ca0000047ab9 */ /* 0x000fe20000000a00 */
[----:B------:R-:W-:Y:S02]  /*2c2b0*/  ULDC.64 UR6, c[0x0][0x318] ;  /* 0x0000c60000067ab9 */ /* 0x000fe40000000a00 */
[----:B------:R-:W2:Y:S04]  /*2c2c0*/  LDL.LU R2, [R1+0x414] ;  /* 0x0004140001027983 */ /* 0x000ea80000300800 */
[----:B------:R-:W3:Y:S01]  /*2c2d0*/  LDL.LU R4, [R1+0x42c] ;  /* 0x00042c0001047983 */ /* 0x000ee20000300800 */
        /* <DEDUP_REMOVED lines=22> */
[C---:B------:R-:W-:Y:S02]  /*2c440*/  LOP3.LUT P3, RZ, R29.reuse, 0x8, RZ, 0xc0, !PT ;  /* 0x000000081dff7812 */ /* 0x040fe4000786c0ff */
[----:B------:R-:W-:Y:S02]  /*2c450*/  LOP3.LUT P2, RZ, R29, 0x10, RZ, 0xc0, !PT ;  /* 0x000000101dff7812 */ /* 0x000fe4000784c0ff */
[----:B------:R-:W-:Y:S01]  /*2c460*/  LOP3.LUT R16, R16, 0xffffffbf, RZ, 0xc0, !PT ;  /* 0xffffffbf10107812 */ /* 0x000fe200078ec0ff */
[----:B0-----:R-:W-:-:S02]  /*2c470*/  IMAD.SHL.U32 R7, R3, 0x8, RZ ;  /* 0x0000000803077824 */ /* 0x001fc400078e00ff */
[----:B------:R-:W0:Y:S03]  /*2c480*/  SHFL.IDX PT, R3, R6, RZ, 0x181f ;  /* 0x00181fff06037589 */ /* 0x000e2600000e0000 */
[----:B------:R-:W-:-:S05]  /*2c490*/  LOP3.LUT R7, R7, 0x38, RZ, 0xc0, !PT ;  /* 0x0000003807077812 */ /* 0x000fca00078ec0ff */
[----:B------:R-:W-:Y:S01]  /*2c4a0*/  IMAD.SHL.U32 R0, R7, 0x2, RZ ;  /* 0x0000000207007824 */ /* 0x000fe200078e00ff */
[----:B------:R-:W-:-:S04]  /*2c4b0*/  LOP3.LUT R7, R29, 0x1, RZ, 0xc0, !PT ;  /* 0x000000011d077812 */ /* 0x000fc800078ec0ff */
[----:B-1----:R-:W-:Y:S02]  /*2c4c0*/  IADD3 R2, P0, R2, R0, RZ ;  /* 0x0000000002027210 */ /* 0x002fe40007f1e0ff */
[----:B------:R-:W-:Y:S02]  /*2c4d0*/  ISETP.NE.U32.AND P1, PT, R7, 0x1, PT ;  /* 0x000000010700780c */ /* 0x000fe40003f25070 */
[----:B------:R-:W-:Y:S01]  /*2c4e0*/  PRMT R7, R29, 0x8880, RZ ;  /* 0x000088801d077816 */ /* 0x000fe200000000ff */
[----:B0-----:R-:W-:Y:S01]  /*2c4f0*/  IMAD.X R3, RZ, RZ, R3, P0 ;  /* 0x000000ffff037224 */ /* 0x001fe200000e0603 */
[----:B------:R-:W-:-:S09]  /*2c500*/  ISETP.LT.OR P0, PT, R25, 0x1, P1 ;  /* 0x000000011900780c */ /* 0x000fd20000f01670 */
[----:B------:R-:W-:Y:S02]  /*2c510*/  @P1 LOP3.LUT R16, R16, 0x40, RZ, 0xfc, !PT ;  /* 0x0000004010101812 */ /* 0x000fe400078efcff */
[----:B------:R-:W-:Y:S02]  /*2c520*/  LOP3.LUT P1, RZ, R29, 0x20, RZ, 0xc0, !PT ;  /* 0x000000201dff7812 */ /* 0x000fe4000782c0ff */
[----:B------:R-:W-:Y:S01]  /*2c530*/  LOP3.LUT R16, R16, 0xffffff7f, RZ, 0xc0, !PT ;  /* 0xffffff7f10107812 */ /* 0x000fe200078ec0ff */
        /* <DEDUP_REMOVED lines=65> */
.L_x_3361:
        /* <DEDUP_REMOVED lines=34> */
.L_x_3269:
        /* <DEDUP_REMOVED lines=10> */
.L_x_3270:
[----:B-1----:R-:W2:Y:S01]  /*2cc10*/  LDL.LU R2, [R1+0x420] ;  /* 0x0004200001027983 */ /* 0x002ea20000300800 */
        /* <DEDUP_REMOVED lines=10> */
.L_x_3285:
[----:B01----:R-:W1:Y:S01]  /*2ccc0*/  S2R R2, SR_TID.X ;  /* 0x0000000000027919 */ /* 0x003e620000002100 */
[----:B0-----:R-:W0:Y:S01]  /*2ccd0*/  LDC R4, c[0x0][0x430] ;  /* 0x00010c00ff047b82 */ /* 0x001e220000000800 */
[----:B---34-:R-:W-:Y:S01]  /*2cce0*/  IMAD R6, R7, 0x40, R32 ;  /* 0x0000004007067824 */ /* 0x018fe200078e0220 */
[----:B------:R-:W-:Y:S01]  /*2ccf0*/  LOP3.LUT P1, RZ, R16, 0x800, RZ, 0xc0, !PT ;  /* 0x0000080010ff7812 */ /* 0x000fe2000782c0ff */
[----:B------:R-:W2:Y:S01]  /*2cd00*/  S2R R3, SR_TID.X ;  /* 0x0000000000037919 */ /* 0x000ea20000002100 */
[----:B------:R-:W-:Y:S01]  /*2cd10*/  VIADD R18, R18, 0x1 ;  /* 0x0000000112127836 */ /* 0x000fe20000000000 */
[----:B------:R-:W-:Y:S05]  /*2cd20*/  YIELD ;  /* 0x0000000000007946 */ /* 0x000fea0003800000 */
[----:B------:R-:W-:Y:S01]  /*2cd30*/  ULDC UR4, c[0x0][0x430] ;  /* 0x00010c0000047ab9 */ /* 0x000fe20000000800 */
[----:B0-----:R-:W-:-:S02]  /*2cd40*/  ISETP.NE.AND P0, PT, R4, 0x1, PT ;  /* 0x000000010400780c */ /* 0x001fc40003f05270 */
[----:B-1----:R-:W-:Y:S01]  /*2cd50*/  LOP3.LUT R2, R2, 0x7f, RZ, 0xc0, !PT ;  /* 0x0000007f02027812 */ /* 0x002fe200078ec0ff */
[----:B--2---:R-:W-:-:S03]  /*2cd60*/  IMAD.SHL.U32 R4, R3, 0x10, RZ ;  /* 0x0000001003047824 */ /* 0x004fc600078e00ff */
[----:B------:R-:W-:-:S07]  /*2cd70*/  SHF.R.U32.HI R2, RZ, 0x3, R2 ;  /* 0x00000003ff027819 */ /* 0x000fce0000011602 */
[----:B------:R-:W0:Y:S01]  /*2cd80*/  @P0 LDC R3, c[0x0][0x434] ;  /* 0x00010d00ff030b82 */ /* 0x000e220000000800 */
[----:B------:R-:W-:-:S04]  /*2cd90*/  LOP3.LUT R4, R2, 0x70, R4, 0xf8, !PT ;  /* 0x0000007002047812 */ /* 0x000fc800078ef804 */
[----:B------:R-:W-:-:S03]  /*2cda0*/  ISETP.GT.U32.AND P2, PT, R4, 0x3f, PT ;  /* 0x0000003f0400780c */ /* 0x000fc60003f44070 */
[----:B------:R-:W1:Y:S01]  /*2cdb0*/  @P0 LDC R2, c[0x0][0x438] ;  /* 0x00010e00ff020b82 */ /* 0x000e620000000800 */
[----:B------:R-:W-:-:S04]  /*2cdc0*/  IMAD.IADD R6, R4, 0x1, R6 ;  /* 0x0000000104067824 */ /* 0x000fc800078e0206 */
[----:B------:R-:W-:-:S05]  /*2cdd0*/  IMAD.MOV.U32 R10, RZ, RZ, R6 ;  /* 0x000000ffff0a7224 */ /* 0x000fca00078e0006 */
        /* <DEDUP_REMOVED lines=25> */
.L_x_3273:
[----:B------:R-:W-:Y:S01]  /*2cf70*/  IMAD R6, R18, 0x8, R17 ;  /* 0x0000000812067824 */ /* 0x000fe200078e0211 */
[----:B------:R-:W-:Y:S01]  /*2cf80*/  SHF.L.U32 R20, R23, 0x1f, RZ ;  /* 0x0000001f17147819 */ /* 0x000fe200000006ff */
[----:B------:R-:W-:Y:S01]  /*2cf90*/  BSSY B1, `(.L_x_3274) ;  /* 0x0000004000017945 */ /* 0x000fe20003800000 */
[----:B------:R-:W-:Y:S02]  /*2cfa0*/  SHF.R.S32.HI R9, RZ, 0x1f, R5 ;  /* 0x0000001fff097819 */ /* 0x000fe40000011405 */
[----:B------:R-:W0:Y:S02]  /*2cfb0*/  SYNCS.PHASECHK.TRANS64.TRYWAIT P0, [R6+URZ+0x38840], R20 ;  /* 0x03884014060075a7 */ /* 0x000e24000800017f */
[----:B0-----:R-:W-:Y:S05]  /*2cfc0*/  @!P0 BRA `(.L_x_3275) ;  /* 0x0000004000e48947 */ /* 0x001fea0003800000 */
.L_x_3362:
[----:B------:R-:W-:Y:S05]  /*2cfd0*/  BSYNC B1 ;  /* 0x0000000000017941 */ /* 0x000fea0003800000 */
.L_x_3274:
        /* <DEDUP_REMOVED lines=40> */
.L_x_3372:
        /* <DEDUP_REMOVED lines=8> */
.L_x_3277:
        /* <DEDUP_REMOVED lines=10> */
.L_x_3278:
[----:B------:R3:W-:Y:S01]  /*2d380*/  SYNCS.ARRIVE.TRANS64.A1T0 RZ, [R6+URZ+0x38830], RZ ;  /* 0x038830ff06ff79a7 */ /* 0x0007e2000810003f */
[----:B------:R-:W-:Y:S05]  /*2d390*/  @!P2 BRA `(.L_x_3279) ;  /* 0x000000000004a947 */ /* 0x000fea0003800000 */
[----:B------:R-:W-:Y:S01]  /*2d3a0*/  BPT.TRAP 0x1 ;  /* 0x000000040000795c */ /* 0x000fe20000300000 */
.L_x_3279:
[----:B------:R-:W4:Y:S01]  /*2d3b0*/  SYNCS.PHASECHK.TRANS64.TRYWAIT P0, [R6+URZ+0x38860], R20 ;  /* 0x03886014060075a7 */ /* 0x000f22000800017f */
[----:B------:R-:W-:Y:S04]  /*2d3c0*/  BSSY B1, `(.L_x_3280) ;  /* 0x0000002000017945 */ /* 0x000fe80003800000 */
[----:B----4-:R-:W-:Y:S05]  /*2d3d0*/  @!P0 BRA `(.L_x_3281) ;  /* 0x0000004400108947 */ /* 0x010fea0003800000 */
.L_x_3373:
[----:B------:R-:W-:Y:S05]  /*2d3e0*/  BSYNC B1 ;  /* 0x0000000000017941 */ /* 0x000fea0003800000 */
.L_x_3280:
[----:B------:R-:W-:Y:S01]  /*2d3f0*/  ULDC.64 UR4, c[0x0][0x328] ;  /* 0x0000ca0000047ab9 */ /* 0x000fe20000000a00 */
[----:B------:R-:W-:Y:S01]  /*2d400*/  ULDC.64 UR6, c[0x0][0x318] ;  /* 0x0000c60000067ab9 */ /* 0x000fe20000000a00 */
[----:B------:R-:W-:Y:S01]  /*2d410*/  IMAD R9, R9, UR4, RZ ;  /* 0x0000000409097c24 */ /* 0x000fe2000f8e02ff */
[C---:B------:R-:W-:Y:S01]  /*2d420*/  LOP3.LUT P5, RZ, R16.reuse, 0x8, RZ, 0xc0, !PT ;  /* 0x0000000810ff7812 */ /* 0x040fe200078ac0ff */
[----:B--2---:R-:W-:Y:S01]  /*2d430*/  IMAD.WIDE.U32 R2, R5, UR4, RZ ;  /* 0x0000000405027c25 */ /* 0x004fe2000f8e00ff */
        /* <DEDUP_REMOVED lines=20> */
[----:B------:R-:W2:Y:S01]  /*2d580*/  SHFL.IDX PT, R3, R10, RZ, 0x181f ;  /* 0x00181fff0a037589 */ /* 0x000ea200000e0000 */
        /* <DEDUP_REMOVED lines=11> */
[----:B--2---:R-:W-:Y:S01]  /*2d640*/  IMAD.X R3, RZ, RZ, R3, P0 ;  /* 0x000000ffff037224 */ /* 0x004fe200000e0603 */
        /* <DEDUP_REMOVED lines=41> */
.L_x_3383:
        /* <DEDUP_REMOVED lines=25> */
.L_x_3283:
        /* <DEDUP_REMOVED lines=10> */
.L_x_3284:
[----:B------:R1:W-:Y:S01]  /*2db10*/  SYNCS.ARRIVE.TRANS64.A1T0 RZ, [R6+URZ+0x38850], RZ ;  /* 0x038850ff06ff79a7 */ /* 0x0003e2000810003f */
[----:B------:R-:W-:Y:S05]  /*2db20*/  @P3 BRA `(.L_x_3285) ;  /* 0xfffffff000643947 */ /* 0x000fea000383ffff */
.L_x_3272:
[----:B------:R-:W-:Y:S05]  /*2db30*/  BSYNC B0 ;  /* 0x0000000000007941 */ /* 0x000fea0003800000 */
.L_x_3271:
[----:B0-----:R-:W0:Y:S01]  /*2db40*/  S2R R2, SR_TID.X ;  /* 0x0000000000027919 */ /* 0x001e220000002100 */
[----:B------:R-:W-:Y:S01]  /*2db50*/  VIADD R18, R18, 0x1 ;  /* 0x0000000112127836 */ /* 0x000fe20000000000 */
[----:B------:R-:W-:Y:S04]  /*2db60*/  BSSY B0, `(.L_x_3286) ;  /* 0x0000013000007945 */ /* 0x000fe80003800000 */
[----:B------:R-:W-:-:S04]  /*2db70*/  ISETP.NE.AND P0, PT, R18, 0x2, PT ;  /* 0x000000021200780c */ /* 0x000fc80003f05270 */
[----:B------:R-:W-:-:S04]  /*2db80*/  SEL R0, RZ, 0x1, P0 ;  /* 0x00000001ff007807 */ /* 0x000fc80000000000 */
[----:B------:R-:W-:Y:S02]  /*2db90*/  LOP3.LUT R23, R23, R0, RZ, 0x3c, !PT ;  /* 0x0000000017177212 */ /* 0x000fe400078e3cff */
[----:B0-----:R-:W-:-:S04]  /*2dba0*/  LOP3.LUT R2, R2, 0x7f, RZ, 0xc0, !PT ;  /* 0x0000007f02027812 */ /* 0x001fc800078ec0ff */
[----:B------:R-:W-:-:S13]  /*2dbb0*/  ISETP.NE.AND P1, PT, R2, RZ, PT ;  /* 0x000000ff0200720c */ /* 0x000fda0003f25270 */
[----:B------:R-:W-:Y:S05]  /*2dbc0*/  @P1 BRA `(.L_x_3287) ;  /* 0x0000000000301947 */ /* 0x000fea0003800000 */
[----:B------:R-:W0:Y:S01]  /*2dbd0*/  S2R R5, SR_LANEID ;  /* 0x0000000000057919 */ /* 0x000e220000000000 */
[----:B------:R-:W-:Y:S01]  /*2dbe0*/  VOTEU.ANY UR4, UPT, PT ;  /* 0x0000000000047886 */ /* 0x000fe200038e0100 */
[----:B------:R-:W2:Y:S01]  /*2dbf0*/  LDC.64 R2, c[0x0][0xd60] ;  /* 0x00035800ff027b82 */ /* 0x000ea20000000a00 */
[----:B------:R-:W0:Y:S02]  /*2dc00*/  FLO.U32 R0, UR4 ;  /* 0x0000000400007d00 */ /* 0x000e2400080e0000 */
[----:B0-----:R-:W-:-:S06]  /*2dc10*/  ISETP.EQ.U32.AND P1, PT, R0, R5, PT ;  /* 0x000000050000720c */ /* 0x001fcc0003f22070 */
[----:B------:R-:W2:Y:S07]  /*2dc20*/  POPC R5, UR4 ;  /* 0x0000000400057d09 */ /* 0x000eae0008000000 */
[----:B--2---:R-:W2:Y:S01]  /*2dc30*/  @P1 ATOMG.E.ADD.STRONG.GPU PT, R3, desc[UR36][R2.64], R5 ;  /* 0x00000005020319a8 */ /* 0x004ea200081ee1e4 */
[----:B------:R-:W0:Y:S02]  /*2dc40*/  S2R R4, SR_LTMASK ;  /* 0x0000000000047919 */ /* 0x000e240000003900 */
[----:B0-----:R-:W-:-:S04]  /*2dc50*/  LOP3.LUT R4, R4, UR4, RZ, 0xc0, !PT ;  /* 0x0000000404047c12 */ /* 0x001fc8000f8ec0ff */
[----:B------:R-:W0:Y:S01]  /*2dc60*/  POPC R7, R4 ;  /* 0x0000000400077309 */ /* 0x000e220000000000 */
[----:B--2---:R-:W0:Y:S02]  /*2dc70*/  SHFL.IDX PT, R0, R3, R0, 0x1f ;  /* 0x00001f0003007589 */ /* 0x004e2400000e0000 */
[----:B0-----:R-:W-:-:S07]  /*2dc80*/  IADD3 R24, R0, UR39, R7 ;  /* 0x0000002700187c10 */ /* 0x001fce000fffe007 */
.L_x_3287:
[----:B------:R-:W-:Y:S05]  /*2dc90*/  BSYNC B0 ;  /* 0x0000000000007941 */ /* 0x000fea0003800000 */
.L_x_3286:
[----:B------:R-:W-:-:S07]  /*2dca0*/  SEL R18, R18, RZ, P0 ;  /* 0x000000ff12127207 */ /* 0x000fce0000000000 */
.L_x_3240:
[----:B------:R-:W-:Y:S05]  /*2dcb0*/  BSYNC B7 ;  /* 0x0000000000077941 */ /* 0x000fea0003800000 */
.L_x_3238:
[----:B------:R-:W-:-:S13]  /*2dcc0*/  LOP3.LUT P0, RZ, R16, 0x200000, RZ, 0xc0, !PT ;  /* 0x0020000010ff7812 */ /* 0x000fda000780c0ff */
[----:B------:R-:W-:Y:S05]  /*2dcd0*/  @!P0 BRA `(.L_x_3288) ;  /* 0x0000000000248947 */ /* 0x000fea0003800000 */
[----:B------:R-:W-:Y:S05]  /*2dce0*/  WARPSYNC.ALL ;  /* 0x0000000000007948 */ /* 0x000fea0003800000 */
[----:B------:R-:W0:Y:S08]  /*2dcf0*/  S2UR UR5, SR_CgaCtaId ;  /* 0x00000000000579c3 */ /* 0x000e300000008800 */
[----:B------:R-:W-:Y:S06]  /*2dd00*/  BAR.SYNC.DEFER_BLOCKING 0x5, 0x180 ;  /* 0x0146000000007b1d */ /* 0x000fec0000010000 */
[----:B------:R-:W-:-:S02]  /*2dd10*/  UMOV UR4, 0x400 ;  /* 0x0000040000047882 */ /* 0x000fc40000000000 */
[----:B0-----:R-:W-:-:S06]  /*2dd20*/  ULEA UR4, UR5, UR4, 0x18 ;  /* 0x0000000405047291 */ /* 0x001fcc000f8ec03f */
[----:B------:R-:W-:-:S05]  /*2dd30*/  IMAD.U32 R17, RZ, RZ, UR4 ;  /* 0x00000004ff117e24 */ /* 0x000fca000f8e00ff */
[----:B------:R2:W0:Y:S01]  /*2dd40*/  LDS.128 R24, [R17+0x388d0] ;  /* 0x0388d00011187984 */ /* 0x0004220000000c00 */
[----:B------:R-:W-:Y:S06]  /*2dd50*/  BAR.ARV 0x4, 0x180 ;  /* 0x0106000000007b1d */ /* 0x000fec0000002000 */
[----:B------:R-:W-:Y:S05]  /*2dd60*/  BRA `(.L_x_3289) ;  /* 0x0000000c00d47947 */ /* 0x000fea0003800000 */
.L_x_3288:
[----:B------:R-:W0:Y:S01]  /*2dd70*/  S2R R0, SR_TID.X ;  /* 0x0000000000007919 */ /* 0x000e220000002100 */
[----:B------:R-:W-:Y:S01]  /*2dd80*/  UMOV UR4, 0xffffffff ;  /* 0xffffffff00047882 */ /* 0x000fe20000000000 */
[----:B0-----:R-:W-:-:S04]  /*2dd90*/  LOP3.LUT R8, R0, 0x1f, RZ, 0xc0, !PT ;  /* 0x0000001f00087812 */ /* 0x001fc800078ec0ff */
[----:B------:R-:W-:Y:S01]  /*2dda0*/  ISETP.NE.AND P0, PT, R8, 0x1f, PT ;  /* 0x0000001f0800780c */ /* 0x000fe20003f05270 */
[----:B------:R-:W-:-:S12]  /*2ddb0*/  BRA.DIV UR4, `(.L_x_3290) ;  /* 0x0000004204887947 */ /* 0x000fd8000b800000 */
[----:B------:R-:W-:Y:S01]  /*2ddc0*/  IMAD.IADD R9, R27, 0x1, R8 ;  /* 0x000000011b097824 */ /* 0x000fe200078e0208 */
[----:B------:R-:W-:-:S04]  /*2ddd0*/  ULDC UR4, c[0x0][0xd3c] ;  /* 0x00034f0000047ab9 */ /* 0x000fc80000000800 */
[----:B------:R-:W-:-:S13]  /*2dde0*/  ISETP.GE.OR P1, PT, R9, UR4, !P0 ;  /* 0x0000000409007c0c */ /* 0x000fda000c726670 */
[----:B------:R-:W0:Y:S08]  /*2ddf0*/  @!P1 LDC.64 R2, c[0x0][0xd80] ;  /* 0x00036000ff029b82 */ /* 0x000e300000000a00 */
[----:B------:R-:W2:Y:S01]  /*2de00*/  @!P1 LDC.64 R4, c[0x0][0xd78] ;  /* 0x00035e00ff049b82 */ /* 0x000ea20000000a00 */
[----:B0-----:R-:W-:-:S05]  /*2de10*/  @!P1 IMAD.WIDE R2, R9, 0x4, R2 ;  /* 0x0000000409029825 */ /* 0x001fca00078e0202 */
[----:B------:R2:W5:Y:S02]  /*2de20*/  @!P1 LDG.E R7, desc[UR36][R2.64] ;  /* 0x0000002402079981 */ /* 0x000564000c1e1900 */
[----:B--2---:R-:W-:-:S05]  /*2de30*/  @!P1 IMAD.WIDE R2, R9, 0x4, R4 ;  /* 0x0000000409029825 */ /* 0x004fca00078e0204 */
[----:B------:R-:W2:Y:S01]  /*2de40*/  @!P1 LDG.E R4, desc[UR36][R2.64] ;  /* 0x0000002402049981 */ /* 0x000ea2000c1e1900 */
[----:B------:R-:W-:Y:S01]  /*2de50*/  IMAD.MOV.U32 R25, RZ, RZ, RZ ;  /* 0x000000ffff197224 */ /* 0x000fe200078e00ff */
[C---:B------:R-:W-:Y:S01]  /*2de60*/  ISETP.GE.U32.AND P2, PT, R8.reuse, 0x2, PT ;  /* 0x000000020800780c */ /* 0x040fe20003f46070 */
[----:B------:R-:W-:Y:S01]  /*2de70*/  IMAD.MOV.U32 R5, RZ, RZ, RZ ;  /* 0x000000ffff057224 */ /* 0x000fe200078e00ff */
[C---:B------:R-:W-:Y:S01]  /*2de80*/  ISETP.GE.U32.AND P3, PT, R8.reuse, 0x4, PT ;  /* 0x000000040800780c */ /* 0x040fe20003f66070 */
[----:B------:R-:W-:Y:S01]  /*2de90*/  SHFL.IDX PT, R0, R24, RZ, 0x1f ;  /* 0x00001fff18007589 */ /* 0x000fe200000e0000 */
[C---:B------:R-:W-:Y:S02]  /*2dea0*/  ISETP.GE.U32.AND P4, PT, R8.reuse, 0x8, PT ;  /* 0x000000080800780c */ /* 0x040fe40003f86070 */
[----:B------:R-:W-:Y:S01]  /*2deb0*/  ISETP.GE.U32.AND P5, PT, R8, 0x10, PT ;  /* 0x000000100800780c */ /* 0x000fe20003fa6070 */
[----:B-1-34-:R0:W-:Y:S02]  /*2dec0*/  SHFL.IDX PT, R6, R24, 0x1, 0x1f ;  /* 0x00201f0018067f89 */ /* 0x01a1e400000e0000 */
[----:B0-----:R-:W-:-:S02]  /*2ded0*/  IMAD.MOV.U32 R24, RZ, RZ, RZ ;  /* 0x000000ffff187224 */ /* 0x001fc400078e00ff */
[----:B-----5:R-:W-:Y:S02]  /*2dee0*/  @!P1 IMAD.MOV.U32 R25, RZ, RZ, R7 ;  /* 0x000000ffff199224 */ /* 0x020fe400078e0007 */
[----:B--2---:R-:W-:Y:S01]  /*2def0*/  @!P1 IMAD.MOV.U32 R5, RZ, RZ, R4 ;  /* 0x000000ffff059224 */ /* 0x004fe200078e0004 */
        /* <DEDUP_REMOVED lines=18> */
.L_x_3393:
[----:B------:R-:W-:Y:S02]  /*2e020*/  ULDC UR4, c[0x0][0xd38] ;  /* 0x00034e0000047ab9 */ /* 0x000fe40000000800 */
[----:B------:R-:W-:-:S04]  /*2e030*/  IMAD.U32 R4, RZ, RZ, UR4 ;  /* 0x00000004ff047e24 */ /* 0x000fc8000f8e00ff */
[----:B-1----:R-:W-:-:S04]  /*2e040*/  IMAD R7, R14, R4, RZ ;  /* 0x000000040e077224 */ /* 0x002fc800078e02ff */
[----:B------:R-:W-:-:S05]  /*2e050*/  IMAD.IADD R6, R6, 0x1, R7 ;  /* 0x0000000106067824 */ /* 0x000fca00078e0207 */
[----:B------:R-:W-:-:S13]  /*2e060*/  ISETP.GT.AND P6, PT, R6, R0, PT ;  /* 0x000000000600720c */ /* 0x000fda0003fc4270 */
[----:B------:R-:W-:Y:S05]  /*2e070*/  @P6 BRA `(.L_x_3291) ;  /* 0x0000000000a46947 */ /* 0x000fea0003800000 */
.L_x_3294:
        /* <DEDUP_REMOVED lines=35> */
.L_x_3401:
[----:B------:R-:W-:Y:S02]  /*2e2b0*/  ULDC UR4, c[0x0][0xd38] ;  /* 0x00034e0000047ab9 */ /* 0x000fe40000000800 */
[----:B------:R-:W-:-:S04]  /*2e2c0*/  IMAD.U32 R4, RZ, RZ, UR4 ;  /* 0x00000004ff047e24 */ /* 0x000fc8000f8e00ff */
[----:B-1----:R-:W-:-:S04]  /*2e2d0*/  IMAD R7, R14, R4, RZ ;  /* 0x000000040e077224 */ /* 0x002fc800078e02ff */
[----:B------:R-:W-:-:S05]  /*2e2e0*/  IMAD.IADD R6, R7, 0x1, R6 ;  /* 0x0000000107067824 */ /* 0x000fca00078e0206 */
[----:B------:R-:W-:-:S13]  /*2e2f0*/  ISETP.GT.AND P6, PT, R6, R0, PT ;  /* 0x000000000600720c */ /* 0x000fda0003fc4270 */
[----:B------:R-:W-:Y:S05]  /*2e300*/  @!P6 BRA `(.L_x_3294) ;  /* 0xfffffffc005ce947 */ /* 0x000fea000383ffff */
.L_x_3291:
        /* <DEDUP_REMOVED lines=10> */
.L_x_3406:
[----:B------:R-:W-:-:S13]  /*2e3b0*/  ISETP.NE.AND P0, PT, R2, RZ, PT ;  /* 0x000000ff0200720c */ /* 0x000fda0003f05270 */
[----:B------:R-:W-:Y:S05]  /*2e3c0*/  @!P0 BRA `(.L_x_3296) ;  /* 0x0000000000108947 */ /* 0x000fea0003800000 */
[----:B------:R-:W-:Y:S01]  /*2e3d0*/  UMOV UR4, 0xffffffff ;  /* 0xffffffff00047882 */ /* 0x000fe20000000000 */
[----:B-1----:R-:W-:Y:S02]  /*2e3e0*/  VIADD R12, R12, 0xffffffff ;  /* 0xffffffff0c0c7836 */ /* 0x002fe40000000000 */
[----:B------:R-:W-:Y:S05]  /*2e3f0*/  BRA.DIV UR4, `(.L_x_3297) ;  /* 0x0000004604447947 */ /* 0x000fea000b800000 */
[----:B------:R4:W1:Y:S02]  /*2e400*/  SHFL.IDX PT, R24, R3, R12, 0x1f ;  /* 0x00001f0c03187589 */ /* 0x00086400000e0000 */
.L_x_3296:
        /* <DEDUP_REMOVED lines=10> */
[----:B-1----:R-:W-:Y:S01]  /*2e4b0*/  VIADD R2, R7, 0xffffffe ;  /* 0x0ffffffe07027836 */ /* 0x002fe20000000000 */
[----:B------:R-:W-:-:S06]  /*2e4c0*/  IABS R7, R25 ;  /* 0x0000001900077213 */ /* 0x000fcc0000000000 */
[----:B0---4-:R0:W1:Y:S02]  /*2e4d0*/  F2I.FTZ.U32.TRUNC.NTZ R3, R2 ;  /* 0x0000000200037305 */ /* 0x011064000021f000 */
[----:B0-----:R-:W-:Y:S02]  /*2e4e0*/  IMAD.MOV.U32 R2, RZ, RZ, RZ ;  /* 0x000000ffff027224 */ /* 0x001fe400078e00ff */
[----:B-1----:R-:W-:-:S04]  /*2e4f0*/  IMAD.MOV R9, RZ, RZ, -R3 ;  /* 0x000000ffff097224 */ /* 0x002fc800078e0a03 */
[----:B------:R-:W-:-:S04]  /*2e500*/  IMAD R9, R9, R4, RZ ;  /* 0x0000000409097224 */ /* 0x000fc800078e02ff */
[----:B------:R-:W-:Y:S01]  /*2e510*/  IMAD.HI.U32 R3, R3, R9, R2 ;  /* 0x0000000903037227 */ /* 0x000fe200078e0002 */
[----:B------:R-:W-:-:S03]  /*2e520*/  IABS R2, R0 ;  /* 0x0000000000027213 */ /* 0x000fc60000000000 */
[----:B------:R-:W-:Y:S02]  /*2e530*/  IMAD.MOV R9, RZ, RZ, -R7 ;  /* 0x000000ffff097224 */ /* 0x000fe400078e0a07 */
[----:B------:R-:W-:-:S04]  /*2e540*/  IMAD.HI.U32 R7, R3, R2, RZ ;  /* 0x0000000203077227 */ /* 0x000fc800078e00ff */
[----:B------:R-:W-:Y:S02]  /*2e550*/  IMAD R9, R7, R9, R2 ;  /* 0x0000000907097224 */ /* 0x000fe400078e0202 */
[----:B------:R-:W-:Y:S02]  /*2e560*/  VIADD R3, R8, 0xffffffe ;  /* 0x0ffffffe08037836 */ /* 0x000fe40000000000 */
[----:B------:R-:W-:Y:S01]  /*2e570*/  IMAD.MOV.U32 R2, RZ, RZ, RZ ;  /* 0x000000ffff027224 */ /* 0x000fe200078e00ff */
[----:B------:R-:W-:-:S03]  /*2e580*/  ISETP.GT.U32.AND P1, PT, R4, R9, PT ;  /* 0x000000090400720c */ /* 0x000fc60003f24070 */
        /* <DEDUP_REMOVED lines=35> */
.L_x_3298:
        /* <DEDUP_REMOVED lines=60> */
.L_x_3299:
[----:B------:R-:W-:-:S05]  /*2eb80*/  LOP3.LUT R0, RZ, R3, RZ, 0x33, !PT ;  /* 0x00000003ff007212 */ /* 0x000fca00078e33ff */
[----:B------:R-:W-:Y:S01]  /*2eb90*/  IMAD.IADD R25, R25, 0x1, R0 ;  /* 0x0000000119197824 */ /* 0x000fe200078e0200 */
[----:B------:R-:W-:Y:S06]  /*2eba0*/  BRA `(.L_x_3300) ;  /* 0x00000000001c7947 */ /* 0x000fec0003800000 */
.L_x_3292:
[----:B------:R-:W-:Y:S01]  /*2ebb0*/  UMOV UR4, URZ ;  /* 0x0000003f00047c82 */ /* 0x000fe20008000000 */
[----:B------:R-:W-:Y:S01]  /*2ebc0*/  UMOV UR5, URZ ;  /* 0x0000003f00057c82 */ /* 0x000fe20008000000 */
[----:B------:R-:W-:Y:S01]  /*2ebd0*/  ULDC UR6, c[0x0][0xd3c] ;  /* 0x00034f0000067ab9 */ /* 0x000fe20000000800 */
[----:B------:R-:W-:Y:S02]  /*2ebe0*/  IMAD.MOV.U32 R24, RZ, RZ, R0 ;  /* 0x000000ffff187224 */ /* 0x000fe400078e0000 */
[----:B------:R-:W-:Y:S02]  /*2ebf0*/  IMAD.U32 R25, RZ, RZ, UR4 ;  /* 0x00000004ff197e24 */ /* 0x000fe4000f8e00ff */
[----:B------:R-:W-:Y:S02]  /*2ec00*/  IMAD.U32 R26, RZ, RZ, UR5 ;  /* 0x00000005ff1a7e24 */ /* 0x000fe4000f8e00ff */
[----:B------:R-:W-:-:S07]  /*2ec10*/  IMAD.U32 R27, RZ, RZ, UR6 ;  /* 0x00000006ff1b7e24 */ /* 0x000fce000f8e00ff */
.L_x_3300:
        /* <DEDUP_REMOVED lines=10> */
.L_x_3289:
[----:B------:R-:W-:Y:S02]  /*2ecc0*/  ULDC UR4, c[0x0][0xd3c] ;  /* 0x00034f0000047ab9 */ /* 0x000fe40000000800 */
[----:B0-----:R-:W-:-:S13]  /*2ecd0*/  ISETP.GE.AND P0, PT, R27, UR4, PT ;  /* 0x000000041b007c0c */ /* 0x001fda000bf06270 */
[----:B------:R-:W-:Y:S05]  /*2ece0*/  @!P0 BRA `(.L_x_3301) ;  /* 0xffffffa000388947 */ /* 0x000fea000383ffff */
[----:B------:R-:W-:Y:S05]  /*2ecf0*/  BSYNC B8 ;  /* 0x0000000000087941 */ /* 0x000fea0003800000 */
.L_x_3224:
[----:B-1----:R-:W5:Y:S01]  /*2ed00*/  LDL.LU R0, [R1+0x430] ;  /* 0x0004300001007983 */ /* 0x002f620000300800 */
[----:B------:R-:W-:Y:S01]  /*2ed10*/  BSSY B0, `(.L_x_3302) ;  /* 0x000000b000007945 */ /* 0x000fe20003800000 */
[----:B------:R-:W0:Y:S01]  /*2ed20*/  S2R R5, SR_CgaCtaId ;  /* 0x0000000000057919 */ /* 0x000e220000008800 */
[----:B-----5:R-:W-:-:S05]  /*2ed30*/  VIADD R0, R0, 0x1 ;  /* 0x0000000100007836 */ /* 0x020fca0000000000 */
[----:B------:R-:W-:-:S04]  /*2ed40*/  LEA.HI R2, R0, R0, RZ, 0x1 ;  /* 0x0000000000027211 */ /* 0x000fc800078f08ff */
[----:B------:R-:W-:Y:S02]  /*2ed50*/  LOP3.LUT R3, R2, 0xfffffffe, RZ, 0xc0, !PT ;  /* 0xfffffffe02037812 */ /* 0x000fe400078ec0ff */
[----:B------:R-:W-:-:S03]  /*2ed60*/  MOV R2, 0x400 ;  /* 0x0000040000027802 */ /* 0x000fc60000000f00 */
[----:B------:R-:W-:Y:S01]  /*2ed70*/  IMAD.IADD R0, R0, 0x1, -R3 ;  /* 0x0000000100007824 */ /* 0x000fe200078e0a03 */
[----:B0-----:R-:W-:-:S04]  /*2ed80*/  LEA R5, R5, R2, 0x18 ;  /* 0x0000000205057211 */ /* 0x001fc800078ec0ff */
[----:B------:R-:W-:-:S04]  /*2ed90*/  SHF.L.U32 R0, R0, 0x1f, RZ ;  /* 0x0000001f00007819 */ /* 0x000fc800000006ff */
[----:B------:R-:W0:Y:S02]  /*2eda0*/  SYNCS.PHASECHK.TRANS64.TRYWAIT P0, [R5+URZ+0x38820], R0 ;  /* 0x03882000050075a7 */ /* 0x000e24000800017f */
[----:B0-----:R-:W-:Y:S05]  /*2edb0*/  @!P0 BRA `(.L_x_3303) ;  /* 0x0000003800fc8947 */ /* 0x001fea0003800000 */
.L_x_3409:
[----:B------:R-:W-:Y:S05]  /*2edc0*/  BSYNC B0 ;  /* 0x0000000000007941 */ /* 0x000fea0003800000 */
.L_x_3302:
[----:B------:R-:W-:-:S03]  /*2edd0*/  UMOV UR4, 0xffffffff ;  /* 0xffffffff00047882 */ /* 0x000fc60000000000 */
[----:B------:R-:W-:Y:S05]  /*2ede0*/  BRA.DIV UR4, `(.L_x_3304) ;  /* 0x0000003e04047947 */ /* 0x000fea000b800000 */
[----:B0-----:R-:W0:Y:S02]  /*2edf0*/  S2R R0, SR_TID.X ;  /* 0x0000000000007919 */ /* 0x001e240000002100 */
[----:B0-----:R-:W-:-:S04]  /*2ee00*/  SHF.R.U32.HI R0, RZ, 0x5, R0 ;  /* 0x00000005ff007819 */ /* 0x001fc80000011600 */
[----:B------:R-:W-:-:S05]  /*2ee10*/  LOP3.LUT R0, R0, 0x3, RZ, 0xc0, !PT ;  /* 0x0000000300007812 */ /* 0x000fca00078ec0ff */
[----:B------:R0:W1:Y:S02]  /*2ee20*/  SHFL.IDX PT, R14, R0, RZ, 0x1f ;  /* 0x00001fff000e7589 */ /* 0x00006400000e0000 */
.L_x_3412:
[----:B-1----:R-:W-:Y:S01]  /*2ee30*/  ISETP.NE.AND P0, PT, R14, RZ, PT ;  /* 0x000000ff0e00720c */ /* 0x002fe20003f05270 */
[----:B------:R-:W-:-:S12]  /*2ee40*/  BSSY B0, `(.L_x_3305) ;  /* 0x0000026000007945 */ /* 0x000fd80003800000 */
[----:B------:R-:W-:Y:S05]  /*2ee50*/  @P0 BRA `(.L_x_3306) ;  /* 0x0000000000900947 */ /* 0x000fea0003800000 */
[----:B------:R-:W-:-:S03]  /*2ee60*/  UMOV UR4, 0xffffffff ;  /* 0xffffffff00047882 */ /* 0x000fc60000000000 */
[----:B------:R-:W-:Y:S05]  /*2ee70*/  BRA.DIV UR4, `(.L_x_3307) ;  /* 0x0000003e04147947 */ /* 0x000fea000b800000 */
[----:B------:R-:W-:-:S13]  /*2ee80*/  ELECT P6, URZ, PT ;  /* 0x00000000003f782f */ /* 0x000fda00038c0000 */
.L_x_3415:
[----:B------:R-:W-:Y:S05]  /*2ee90*/  @!P6 BRA `(.L_x_3306) ;  /* 0x000000000080e947 */ /* 0x000fea0003800000 */
[----:B0-----:R-:W5:Y:S02]  /*2eea0*/  LDL R0, [R1+0x454] ;  /* 0x0004540001007983 */ /* 0x001f640000100800 */
[----:B-----5:R-:W-:-:S13]  /*2eeb0*/  R2UR UR4, R0 ;  /* 0x00000000000472ca */ /* 0x020fda00000e0000 */
[----:B------:R-:W-:-:S06]  /*2eec0*/  ULOP3.LUT UR4, UR4, 0x2, URZ, 0xfc, !UPT ;  /* 0x0000000204047892 */ /* 0x000fcc000f8efc3f */
[----:B------:R-:W-:-:S05]  /*2eed0*/  IMAD.U32 R0, RZ, RZ, UR4 ;  /* 0x00000004ff007e24 */ /* 0x000fca000f8e00ff */
[----:B------:R-:W-:-:S13]  /*2eee0*/  ISETP.NE.AND P0, PT, R0, 0x3, PT ;  /* 0x000000030000780c */ /* 0x000fda0003f05270 */
[----:B------:R-:W-:Y:S05]  /*2eef0*/  @!P0 BRA `(.L_x_3308) ;  /* 0x0000000000048947 */ /* 0x000fea0003800000 */
[----:B------:R-:W-:Y:S01]  /*2ef00*/  BPT.TRAP 0x1 ;  /* 0x000000040000795c */ /* 0x000fe20000300000 */
.L_x_3308:
[C---:B------:R-:W-:Y:S01]  /*2ef10*/  IMAD R3, R18.reuse, 0x8, R5 ;  /* 0x0000000812037824 */ /* 0x040fe200078e0205 */
[----:B------:R-:W-:Y:S01]  /*2ef20*/  SHF.L.U32 R2, R23, 0x1f, RZ ;  /* 0x0000001f17027819 */ /* 0x000fe200000006ff */
[----:B------:R-:W-:-:S03]  /*2ef30*/  VIADD R18, R18, 0x1 ;  /* 0x0000000112127836 */ /* 0x000fc60000000000 */
[----:B------:R-:W0:Y:S02]  /*2ef40*/  SYNCS.PHASECHK.TRANS64.TRYWAIT P1, [R3+URZ+0x38840], R2 ;  /* 0x03884002030075a7 */ /* 0x000e24000802017f */
[----:B------:R-:W-:-:S04]  /*2ef50*/  ISETP.NE.AND P2, PT, R18, 0x2, PT ;  /* 0x000000021200780c */ /* 0x000fc80003f45270 */
[----:B------:R-:W-:Y:S01]  /*2ef60*/  SEL R0, RZ, 0x1, P2 ;  /* 0x00000001ff007807 */ /* 0x000fe20001000000 */
[----:B0-----:R-:W-:Y:S08]  /*2ef70*/  @!P1 BRA `(.L_x_3309) ;  /* 0x0000003800f49947 */ /* 0x001ff00003800000 */
.L_x_3416:
[----:B------:R-:W-:Y:S02]  /*2ef80*/  SEL R18, R18, RZ, P2 ;  /* 0x000000ff12127207 */ /* 0x000fe40001000000 */
[----:B------:R-:W-:Y:S01]  /*2ef90*/  LOP3.LUT R0, R23, R0, RZ, 0x3c, !PT ;  /* 0x0000000017007212 */ /* 0x000fe200078e3cff */
[----:B------:R-:W-:Y:S06]  /*2efa0*/  @!P0 BRA `(.L_x_3310) ;  /* 0x0000000000048947 */ /* 0x000fec0003800000 */
[----:B------:R-:W-:Y:S01]  /*2efb0*/  BPT.TRAP 0x1 ;  /* 0x000000040000795c */ /* 0x000fe20000300000 */
.L_x_3310:
[----:B------:R-:W-:Y:S01]  /*2efc0*/  IMAD R5, R18, 0x8, R5 ;  /* 0x0000000812057824 */ /* 0x000fe200078e0205 */
[----:B------:R-:W-:-:S04]  /*2efd0*/  SHF.L.U32 R0, R0, 0x1f, RZ ;  /* 0x0000001f00007819 */ /* 0x000fc800000006ff */
[----:B------:R-:W1:Y:S02]  /*2efe0*/  SYNCS.PHASECHK.TRANS64.TRYWAIT P1, [R5+URZ+0x38840], R0 ;  /* 0x03884000050075a7 */ /* 0x000e64000802017f */
[----:B-1----:R-:W-:Y:S05]  /*2eff0*/  @!P1 BRA `(.L_x_3311) ;  /* 0x0000003800e89947 */ /* 0x002fea0003800000 */
.L_x_3417:
[----:B------:R-:W-:Y:S05]  /*2f000*/  @!P0 BRA `(.L_x_3312) ;  /* 0x0000000000048947 */ /* 0x000fea0003800000 */
[----:B------:R-:W-:Y:S01]  /*2f010*/  BPT.TRAP 0x1 ;  /* 0x000000040000795c */ /* 0x000fe20000300000 */
.L_x_3312:
[----:B------:R-:W5:Y:S02]  /*2f020*/  SYNCS.PHASECHK.TRANS64.TRYWAIT P1, [R3+URZ+0x38860], R2 ;  /* 0x03886002030075a7 */ /* 0x000f64000802017f */
[----:B-----5:R-:W-:Y:S05]  /*2f030*/  @!P1 BRA `(.L_x_3313) ;  /* 0x0000003800ec9947 */ /* 0x020fea0003800000 */
.L_x_3418:
[----:B------:R-:W-:Y:S05]  /*2f040*/  @!P0 BRA `(.L_x_3314) ;  /* 0x0000000000048947 */ /* 0x000fea0003800000 */
[----:B------:R-:W-:Y:S01]  /*2f050*/  BPT.TRAP 0x1 ;  /* 0x000000040000795c */ /* 0x000fe20000300000 */
.L_x_3314:
[----:B------:R0:W0:Y:S02]  /*2f060*/  SYNCS.PHASECHK.TRANS64.TRYWAIT P0, [R5+URZ+0x38860], R0 ;  /* 0x03886000050075a7 */ /* 0x000024000800017f */
[----:B0-----:R-:W-:Y:S05]  /*2f070*/  @!P0 NANOSLEEP.SYNCS 0x989680 ;  /* 0x009896800000895d */ /* 0x001fea0003900000 */
[----:B------:R-:W0:Y:S02]  /*2f080*/  @!P0 SYNCS.PHASECHK.TRANS64 P0, [R5+URZ+0x38860], R0 ;  /* 0x03886000050085a7 */ /* 0x000e24000800007f */
[----:B0-----:R-:W-:Y:S05]  /*2f090*/  @!P0 BRA `(.L_x_3314) ;  /* 0xfffffffc00f08947 */ /* 0x001fea000383ffff */
.L_x_3306:
[----:B------:R-:W-:Y:S05]  /*2f0a0*/  BSYNC B0 ;  /* 0x0000000000007941 */ /* 0x000fea0003800000 */
.L_x_3305:
[----:B------:R-:W-:Y:S05]  /*2f0b0*/  EXIT ;  /* 0x000000000000794d */ /* 0x000fea0003800000 */
.L_x_3095:
[----:B0-----:R-:W-:-:S04]  /*2f0c0*/  IMAD.U32 R3, RZ, RZ, UR44 ;  /* 0x0000002cff037e24 */ /* 0x001fc8000f8e00ff */
[----:B------:R0:W1:Y:S03]  /*2f0d0*/  SYNCS.PHASECHK.TRANS64.TRYWAIT P0, [R3+URZ+0x38800], R0 ;  /* 0x03880000030075a7 */ /* 0x000066000800017f */
[----:B-1----:R-:W-:Y:S05]  /*2f0e0*/  @!P0 NANOSLEEP.SYNCS 0x989680 ;  /* 0x009896800000895d */ /* 0x002fea0003900000 */
[----:B------:R-:W1:Y:S02]  /*2f0f0*/  @!P0 SYNCS.PHASECHK.TRANS64 P0, [R3+URZ+0x38800], R0 ;  /* 0x03880000030085a7 */ /* 0x000e64000800007f */
[----:B-1----:R-:W-:Y:S05]  /*2f100*/  @!P0 BRA `(.L_x_3095) ;  /* 0xfffffffc00ec8947 */ /* 0x002fea000383ffff */
[----:B------:R-:W-:Y:S05]  /*2f110*/  BRA `(.L_x_3315) ;  /* 0xfffffdc000ac7947 */ /* 0x000fea000383ffff */
.L_x_3102:
[----:B-1----:R1:W2:Y:S02]  /*2f120*/  SYNCS.PHASECHK.TRANS64.TRYWAIT P0, [R20+URZ], R21 ;  /* 0x00000015140075a7 */ /* 0x0022a4000800017f */
[----:B--2---:R-:W-:Y:S05]  /*2f130*/  @!P0 NANOSLEEP.SYNCS 0x989680 ;  /* 0x009896800000895d */ /* 0x004fea0003900000 */
[----:B------:R-:W2:Y:S02]  /*2f140*/  @!P0 SYNCS.PHASECHK.TRANS64 P0, [R20+URZ], R21 ;  /* 0x00000015140085a7 */ /* 0x000ea4000800007f */
[----:B--2---:R-:W-:Y:S05]  /*2f150*/  @!P0 BRA `(.L_x_3102) ;  /* 0xfffffffc00f08947 */ /* 0x004fea000383ffff */
[----:B------:R-:W-:Y:S05]  /*2f160*/  BRA `(.L_x_3101) ;  /* 0xfffffdc400dc7947 */ /* 0x000fea000383ffff */
.L_x_3104:
[----:B0-----:R-:W-:-:S04]  /*2f170*/  IMAD.U32 R4, RZ, RZ, UR44 ;  /* 0x0000002cff047e24 */ /* 0x001fc8000f8e00ff */
[----:B------:R0:W1:Y:S03]  /*2f180*/  SYNCS.PHASECHK.TRANS64.TRYWAIT P0, [R4+URZ+0x38810], R3 ;  /* 0x03881003040075a7 */ /* 0x000066000800017f */
[----:B-1----:R-:W-:Y:S05]  /*2f190*/  @!P0 NANOSLEEP.SYNCS 0x989680 ;  /* 0x009896800000895d */ /* 0x002fea0003900000 */
[----:B------:R-:W1:Y:S02]  /*2f1a0*/  @!P0 SYNCS.PHASECHK.TRANS64 P0, [R4+URZ+0x38810], R3 ;  /* 0x03881003040085a7 */ /* 0x000e64000800007f */
[----:B-1----:R-:W-:Y:S05]  /*2f1b0*/  @!P0 BRA `(.L_x_3104) ;  /* 0xfffffffc00ec8947 */ /* 0x002fea000383ffff */
[----:B------:R-:W-:Y:S05]  /*2f1c0*/  BRA `(.L_x_3316) ;  /* 0xfffffdc800b07947 */ /* 0x000fea000383ffff */
.L_x_3111:
[----:B-1----:R1:W2:Y:S02]  /*2f1d0*/  SYNCS.PHASECHK.TRANS64.TRYWAIT P0, [R12+URZ], R13 ;  /* 0x0000000d0c0075a7 */ /* 0x0022a4000800017f */
[----:B--2---:R-:W-:Y:S05]  /*2f1e0*/  @!P0 NANOSLEEP.SYNCS 0x989680 ;  /* 0x009896800000895d */ /* 0x004fea0003900000 */
[----:B------:R-:W2:Y:S02]  /*2f1f0*/  @!P0 SYNCS.PHASECHK.TRANS64 P0, [R12+URZ], R13 ;  /* 0x0000000d0c0085a7 */ /* 0x000ea4000800007f */
[----:B--2---:R-:W-:Y:S05]  /*2f200*/  @!P0 BRA `(.L_x_3111) ;  /* 0xfffffffc00f08947 */ /* 0x004fea000383ffff */
[----:B------:R-:W-:Y:S05]  /*2f210*/  BRA `(.L_x_3110) ;  /* 0xfffffdc800f47947 */ /* 0x000fea000383ffff */
.L_x_3145:
[----:B-1----:R1:W2:Y:S02]  /*2f220*/  SYNCS.PHASECHK.TRANS64.TRYWAIT P0, [R8+URZ], R9 ;  /* 0x00000009080075a7 */ /* 0x0022a4000800017f */
[----:B--2---:R-:W-:Y:S05]  /*2f230*/  @!P0 NANOSLEEP.SYNCS 0x989680 ;  /* 0x009896800000895d */ /* 0x004fea0003900000 */
[----:B------:R-:W2:Y:S02]  /*2f240*/  @!P0 SYNCS.PHASECHK.TRANS64 P0, [R8+URZ], R9 ;  /* 0x00000009080085a7 */ /* 0x000ea4000800007f */
[----:B--2---:R-:W-:Y:S05]  /*2f250*/  @!P0 BRA `(.L_x_3145) ;  /* 0xfffffffc00f08947 */ /* 0x004fea000383ffff */
[----:B------:R-:W-:Y:S05]  /*2f260*/  BRA `(.L_x_3144) ;  /* 0xfffffe3400e07947 */ /* 0x000fea000383ffff */
.L_x_3152:
[----:B-1----:R1:W2:Y:S02]  /*2f270*/  SYNCS.PHASECHK.TRANS64.TRYWAIT P0, [R4+URZ], R5 ;  /* 0x00000005040075a7 */ /* 0x0022a4000800017f */
[----:B--2---:R-:W-:Y:S05]  /*2f280*/  @!P0 NANOSLEEP.SYNCS 0x989680 ;  /* 0x009896800000895d */ /* 0x004fea0003900000 */
[----:B------:R-:W2:Y:S02]  /*2f290*/  @!P0 SYNCS.PHASECHK.TRANS64 P0, [R4+URZ], R5 ;  /* 0x00000005040085a7 */ /* 0x000ea4000800007f */
[----:B--2---:R-:W-:Y:S05]  /*2f2a0*/  @!P0 BRA `(.L_x_3152) ;  /* 0xfffffffc00f08947 */ /* 0x004fea000383ffff */
[----:B------:R-:W-:Y:S05]  /*2f2b0*/  BRA `(.L_x_3151) ;  /* 0xfffffe3800ec7947 */ /* 0x000fea000383ffff */
.L_x_3169:
[----:B-1----:R1:W2:Y:S02]  /*2f2c0*/  SYNCS.PHASECHK.TRANS64.TRYWAIT P0, [R8+URZ], R9 ;  /* 0x00000009080075a7 */ /* 0x0022a4000800017f */
[----:B--2---:R-:W-:Y:S05]  /*2f2d0*/  @!P0 NANOSLEEP.SYNCS 0x989680 ;  /* 0x009896800000895d */ /* 0x004fea0003900000 */
[----:B------:R-:W2:Y:S02]  /*2f2e0*/  @!P0 SYNCS.PHASECHK.TRANS64 P0, [R8+URZ], R9 ;  /* 0x00000009080085a7 */ /* 0x000ea4000800007f */
[----:B--2---:R-:W-:Y:S05]  /*2f2f0*/  @!P0 BRA `(.L_x_3169) ;  /* 0xfffffffc00f08947 */ /* 0x004fea000383ffff */
[----:B------:R-:W-:Y:S05]  /*2f300*/  BRA `(.L_x_3168) ;  /* 0xfffffea800047947 */ /* 0x000fea000383ffff */
.L_x_3176:
[----:B-1----:R1:W2:Y:S02]  /*2f310*/  SYNCS.PHASECHK.TRANS64.TRYWAIT P0, [R4+URZ], R5 ;  /* 0x00000005040075a7 */ /* 0x0022a4000800017f */
[----:B--2---:R-:W-:Y:S05]  /*2f320*/  @!P0 NANOSLEEP.SYNCS 0x989680 ;  /* 0x009896800000895d */ /* 0x004fea0003900000 */
[----:B------:R-:W2:Y:S02]  /*2f330*/  @!P0 SYNCS.PHASECHK.TRANS64 P0, [R4+URZ], R5 ;  /* 0x00000005040085a7 */ /* 0x000ea4000800007f */
[----:B--2---:R-:W-:Y:S05]  /*2f340*/  @!P0 BRA `(.L_x_3176) ;  /* 0xfffffffc00f08947 */ /* 0x004fea000383ffff */
[----:B------:R-:W-:Y:S05]  /*2f350*/  BRA `(.L_x_3175) ;  /* 0xfffffeac00107947 */ /* 0x000fea000383ffff */
.L_x_3246:
        /* <DEDUP_REMOVED lines=11> */
.L_x_3318:
[----:B------:R-:W-:Y:S05]  /*2f410*/  BSYNC B0 ;  /* 0x0000000000007941 */ /* 0x000fea0003800000 */
.L_x_3317:
[----:B------:R-:W-:Y:S05]  /*2f420*/  BRA `(.L_x_3319) ;  /* 0xffffffac00287947 */ /* 0x000fea000383ffff */
.L_x_3249:
[----:B0-----:R0:W1:Y:S02]  /*2f430*/  SYNCS.PHASECHK.TRANS64.TRYWAIT P0, [R22+URZ+0x38840], R0 ;  /* 0x03884000160075a7 */ /* 0x001064000800017f */
[----:B-1----:R-:W-:Y:S05]  /*2f440*/  @!P0 NANOSLEEP.SYNCS 0x989680 ;  /* 0x009896800000895d */ /* 0x002fea0003900000 */
[----:B------:R-:W1:Y:S02]  /*2f450*/  @!P0 SYNCS.PHASECHK.TRANS64 P0, [R22+URZ+0x38840], R0 ;  /* 0x03884000160085a7 */ /* 0x000e64000800007f */
[----:B-1----:R-:W-:Y:S05]  /*2f460*/  @!P0 BRA `(.L_x_3249) ;  /* 0xfffffffc00f08947 */ /* 0x002fea000383ffff */
[----:B------:R-:W-:Y:S05]  /*2f470*/  BRA `(.L_x_3320) ;  /* 0xffffffb000247947 */ /* 0x000fea000383ffff */
.L_x_3250:
        /* <DEDUP_REMOVED lines=8> */
.L_x_3322:
[----:B------:R-:W-:Y:S05]  /*2f500*/  BSYNC B0 ;  /* 0x0000000000007941 */ /* 0x000fea0003800000 */
.L_x_3321:
        /* <DEDUP_REMOVED lines=9> */
.L_x_3323:
[----:B------:R-:W-:Y:S02]  /*2f5a0*/  IMAD.MOV.U32 R13, RZ, RZ, R5 ;  /* 0x000000ffff0d7224 */ /* 0x000fe400078e0005 */
[----:B------:R-:W-:Y:S02]  /*2f5b0*/  IMAD.MOV.U32 R12, RZ, RZ, 0x1 ;  /* 0x00000001ff0c7424 */ /* 0x000fe400078e00ff */
[----:B------:R-:W-:-:S07]  /*2f5c0*/  IMAD.MOV.U32 R3, RZ, RZ, R14 ;  /* 0x000000ffff037224 */ /* 0x000fce00078e000e */
[----:B------:R-:W-:Y:S05]  /*2f5d0*/  WARPSYNC.COLLECTIVE R15, `(.L_x_3324) ;  /* 0x000000000f087348 */ /* 0x000fea0003c00000 */
[----:B------:R0:W1:Y:S02]  /*2f5e0*/  SHFL.IDX P6, R14, R13, R12, R11 ;  /* 0x0000000c0d0e7389 */ /* 0x00006400000c000b */
[----:B01----:R-:W-:Y:S01]  /*2f5f0*/  ENDCOLLECTIVE ;  /* 0x000000000000791b */ /* 0x003fe20003800000 */
.L_x_3324:
        /* <DEDUP_REMOVED lines=15> */
.L_x_3325:
[----:B------:R-:W-:Y:S02]  /*2f6f0*/  @P0 IMAD R6, R4, 0x2, R17 ;  /* 0x0000000204060824 */ /* 0x000fe400078e0211 */
[----:B------:R-:W-:Y:S02]  /*2f700*/  IMAD.MOV.U32 R13, RZ, RZ, R5 ;  /* 0x000000ffff0d7224 */ /* 0x000fe400078e0005 */
[----:B------:R-:W-:Y:S02]  /*2f710*/  IMAD.MOV.U32 R12, RZ, RZ, 0x2 ;  /* 0x00000002ff0c7424 */ /* 0x000fe400078e00ff */
[----:B------:R-:W-:-:S07]  /*2f720*/  IMAD.MOV.U32 R3, RZ, RZ, R14 ;  /* 0x000000ffff037224 */ /* 0x000fce00078e000e */
[----:B------:R-:W-:Y:S05]  /*2f730*/  WARPSYNC.COLLECTIVE R15, `(.L_x_3326) ;  /* 0x000000000f087348 */ /* 0x000fea0003c00000 */
[----:B------:R0:W1:Y:S02]  /*2f740*/  SHFL.IDX P6, R14, R13, R12, R11 ;  /* 0x0000000c0d0e7389 */ /* 0x00006400000c000b */
[----:B01----:R-:W-:Y:S01]  /*2f750*/  ENDCOLLECTIVE ;  /* 0x000000000000791b */ /* 0x003fe20003800000 */
.L_x_3326:
        /* <DEDUP_REMOVED lines=15> */
.L_x_3327:
[----:B------:R-:W-:Y:S02]  /*2f850*/  @P0 IMAD R6, R4, 0x2, R17 ;  /* 0x0000000204060824 */ /* 0x000fe400078e0211 */
[----:B------:R-:W-:Y:S02]  /*2f860*/  IMAD.MOV.U32 R13, RZ, RZ, R5 ;  /* 0x000000ffff0d7224 */ /* 0x000fe400078e0005 */
[----:B------:R-:W-:Y:S02]  /*2f870*/  IMAD.MOV.U32 R12, RZ, RZ, 0x3 ;  /* 0x00000003ff0c7424 */ /* 0x000fe400078e00ff */
[----:B------:R-:W-:-:S07]  /*2f880*/  IMAD.MOV.U32 R3, RZ, RZ, R14 ;  /* 0x000000ffff037224 */ /* 0x000fce00078e000e */
[----:B------:R-:W-:Y:S05]  /*2f890*/  WARPSYNC.COLLECTIVE R15, `(.L_x_3328) ;  /* 0x000000000f087348 */ /* 0x000fea0003c00000 */
[----:B------:R0:W1:Y:S02]  /*2f8a0*/  SHFL.IDX P6, R14, R13, R12, R11 ;  /* 0x0000000c0d0e7389 */ /* 0x00006400000c000b */
[----:B01----:R-:W-:Y:S01]  /*2f8b0*/  ENDCOLLECTIVE ;  /* 0x000000000000791b */ /* 0x003fe20003800000 */
.L_x_3328:
        /* <DEDUP_REMOVED lines=10> */
.L_x_3329:
[----:B------:R-:W-:Y:S01]  /*2f960*/  @!PT LDS RZ, [RZ] ;  /* 0x00000000fffff984 */ /* 0x000fe20000000800 */
[----:B------:R-:W-:Y:S01]  /*2f970*/  @!PT LDS RZ, [RZ] ;  /* 0x00000000fffff984 */ /* 0x000fe20000000800 */
[----:B------:R-:W-:Y:S01]  /*2f980*/  @!PT LDS RZ, [RZ] ;  /* 0x00000000fffff984 */ /* 0x000fe20000000800 */
[----:B------:R0:W-:Y:S01]  /*2f990*/  @P0 LDGSTS.E.BYPASS.LTC128B.128 [R6+0x23400], desc[UR36][R2.64], !P2 ;  /* 0x2340000002060fae */ /* 0x0001e2000d101d64 */
[----:B------:R-:W-:Y:S01]  /*2f9a0*/  IMAD.MOV.U32 R0, RZ, RZ, R14 ;  /* 0x000000ffff007224 */ /* 0x000fe200078e000e */
[----:B------:R-:W-:Y:S06]  /*2f9b0*/  BRA `(.L_x_3330) ;  /* 0xffffffac00d87947 */ /* 0x000fec000383ffff */
.L_x_3255:
[----:B------:R-:W-:Y:S01]  /*2f9c0*/  IMAD.MOV.U32 R13, RZ, RZ, R2 ;  /* 0x000000ffff0d7224 */ /* 0x000fe200078e0002 */
[----:B------:R-:W-:Y:S01]  /*2f9d0*/  LOP3.LUT R16, R16, 0xfffffeff, RZ, 0xc0, !PT ;  /* 0xfffffeff10107812 */ /* 0x000fe200078ec0ff */
        /* <DEDUP_REMOVED lines=8> */
.L_x_3331:
        /* <DEDUP_REMOVED lines=9> */
.L_x_3332:
[----:B------:R-:W-:Y:S02]  /*2faf0*/  IMAD.MOV.U32 R13, RZ, RZ, R2 ;  /* 0x000000ffff0d7224 */ /* 0x000fe400078e0002 */
[----:B------:R-:W-:Y:S02]  /*2fb00*/  IMAD.MOV.U32 R12, RZ, RZ, 0x1 ;  /* 0x00000001ff0c7424 */ /* 0x000fe400078e00ff */
[----:B------:R-:W-:-:S07]  /*2fb10*/  IMAD.MOV.U32 R5, RZ, RZ, R14 ;  /* 0x000000ffff057224 */ /* 0x000fce00078e000e */
[----:B------:R-:W-:Y:S05]  /*2fb20*/  WARPSYNC.COLLECTIVE R15, `(.L_x_3333) ;  /* 0x000000000f087348 */ /* 0x000fea0003c00000 */
[----:B------:R0:W1:Y:S02]  /*2fb30*/  SHFL.IDX P6, R14, R13, R12, R11 ;  /* 0x0000000c0d0e7389 */ /* 0x00006400000c000b */
[----:B01----:R-:W-:Y:S01]  /*2fb40*/  ENDCOLLECTIVE ;  /* 0x000000000000791b */ /* 0x003fe20003800000 */
.L_x_3333:
        /* <DEDUP_REMOVED lines=15> */
.L_x_3334:
        /* <DEDUP_REMOVED lines=8> */
.L_x_3335:
        /* <DEDUP_REMOVED lines=16> */
.L_x_3336:
[----:B------:R-:W-:Y:S01]  /*2fdc0*/  @P2 LOP3.LUT R16, R16, 0x40, RZ, 0xfc, !PT ;  /* 0x0000004010102812 */ /* 0x000fe200078efcff */
[----:B------:R-:W-:Y:S02]  /*2fdd0*/  IMAD.MOV.U32 R13, RZ, RZ, R2 ;  /* 0x000000ffff0d7224 */ /* 0x000fe400078e0002 */
[----:B------:R-:W-:Y:S02]  /*2fde0*/  IMAD.MOV.U32 R12, RZ, RZ, 0x3 ;  /* 0x00000003ff0c7424 */ /* 0x000fe400078e00ff */
[----:B------:R-:W-:-:S07]  /*2fdf0*/  IMAD.MOV.U32 R5, RZ, RZ, R14 ;  /* 0x000000ffff057224 */ /* 0x000fce00078e000e */
[----:B------:R-:W-:Y:S05]  /*2fe00*/  WARPSYNC.COLLECTIVE R15, `(.L_x_3337) ;  /* 0x000000000f087348 */ /* 0x000fea0003c00000 */
[----:B------:R0:W1:Y:S02]  /*2fe10*/  SHFL.IDX P6, R14, R13, R12, R11 ;  /* 0x0000000c0d0e7389 */ /* 0x00006400000c000b */
[----:B01----:R-:W-:Y:S01]  /*2fe20*/  ENDCOLLECTIVE ;  /* 0x000000000000791b */ /* 0x003fe20003800000 */
.L_x_3337:
        /* <DEDUP_REMOVED lines=14> */
.L_x_3338:
[----:B------:R-:W-:Y:S01]  /*2ff10*/  IMAD.MOV.U32 R0, RZ, RZ, R14 ;  /* 0x000000ffff007224 */ /* 0x000fe200078e000e */
[----:B------:R-:W-:Y:S06]  /*2ff20*/  BRA `(.L_x_3339) ;  /* 0xffffffb000d87947 */ /* 0x000fec000383ffff */
.L_x_3259:
        /* <DEDUP_REMOVED lines=47> */
.L_x_3341:
[----:B------:R-:W-:Y:S05]  /*30220*/  BSYNC B0 ;  /* 0x0000000000007941 */ /* 0x000fea0003800000 */
.L_x_3340:
        /* <DEDUP_REMOVED lines=11> */
.L_x_3342:
        /* <DEDUP_REMOVED lines=39> */
.L_x_3343:
[----:B------:R-:W-:Y:S02]  /*30550*/  IMAD.MOV.U32 R13, RZ, RZ, R0 ;  /* 0x000000ffff0d7224 */ /* 0x000fe400078e0000 */
[----:B------:R-:W-:-:S07]  /*30560*/  IMAD.MOV.U32 R7, RZ, RZ, R14 ;  /* 0x000000ffff077224 */ /* 0x000fce00078e000e */
[----:B------:R-:W-:Y:S05]  /*30570*/  WARPSYNC.COLLECTIVE R15, `(.L_x_3344) ;  /* 0x000000000f087348 */ /* 0x000fea0003c00000 */
[----:B------:R0:W1:Y:S02]  /*30580*/  SHFL.IDX P6, R14, R13, R12, R11 ;  /* 0x0000000c0d0e7389 */ /* 0x00006400000c000b */
[----:B01----:R-:W-:Y:S01]  /*30590*/  ENDCOLLECTIVE ;  /* 0x000000000000791b */ /* 0x003fe20003800000 */
.L_x_3344:
        /* <DEDUP_REMOVED lines=33> */
.L_x_3345:
[----:B------:R-:W-:Y:S02]  /*307b0*/  IMAD.MOV.U32 R13, RZ, RZ, R0 ;  /* 0x000000ffff0d7224 */ /* 0x000fe400078e0000 */
[----:B------:R-:W-:-:S07]  /*307c0*/  IMAD.MOV.U32 R7, RZ, RZ, R14 ;  /* 0x000000ffff077224 */ /* 0x000fce00078e000e */
[----:B------:R-:W-:Y:S05]  /*307d0*/  WARPSYNC.COLLECTIVE R15, `(.L_x_3346) ;  /* 0x000000000f087348 */ /* 0x000fea0003c00000 */
[----:B------:R0:W1:Y:S02]  /*307e0*/  SHFL.IDX P6, R14, R13, R12, R11 ;  /* 0x0000000c0d0e7389 */ /* 0x00006400000c000b */
[----:B01----:R-:W-:Y:S01]  /*307f0*/  ENDCOLLECTIVE ;  /* 0x000000000000791b */ /* 0x003fe20003800000 */
.L_x_3346:
        /* <DEDUP_REMOVED lines=27> */
.L_x_3347:
[----:B------:R-:W-:Y:S02]  /*309b0*/  IMAD.MOV.U32 R13, RZ, RZ, R0 ;  /* 0x000000ffff0d7224 */ /* 0x000fe400078e0000 */
[----:B------:R-:W-:-:S07]  /*309c0*/  IMAD.MOV.U32 R6, RZ, RZ, R14 ;  /* 0x000000ffff067224 */ /* 0x000fce00078e000e */
[----:B------:R-:W-:Y:S05]  /*309d0*/  WARPSYNC.COLLECTIVE R15, `(.L_x_3348) ;  /* 0x000000000f087348 */ /* 0x000fea0003c00000 */
[----:B------:R0:W1:Y:S02]  /*309e0*/  SHFL.IDX P6, R14, R13, R12, R11 ;  /* 0x0000000c0d0e7389 */ /* 0x00006400000c000b */
[----:B01----:R-:W-:Y:S01]  /*309f0*/  ENDCOLLECTIVE ;  /* 0x000000000000791b */ /* 0x003fe20003800000 */
.L_x_3348:
[----:B------:R-:W-:Y:S01]  /*30a00*/  IMAD.MOV.U32 R0, RZ, RZ, R14 ;  /* 0x000000ffff007224 */ /* 0x000fe200078e000e */
[----:B------:R-:W-:Y:S06]  /*30a10*/  BRA `(.L_x_3349) ;  /* 0xffffffb400487947 */ /* 0x000fec000383ffff */
.L_x_3264:
[----:B0-----:R0:W1:Y:S02]  /*30a20*/  SYNCS.PHASECHK.TRANS64.TRYWAIT P0, [R17+URZ+0x38820], R0 ;  /* 0x03882000110075a7 */ /* 0x001064000800017f */
[----:B-1----:R-:W-:Y:S05]  /*30a30*/  @!P0 NANOSLEEP.SYNCS 0x989680 ;  /* 0x009896800000895d */ /* 0x002fea0003900000 */
[----:B------:R-:W1:Y:S02]  /*30a40*/  @!P0 SYNCS.PHASECHK.TRANS64 P0, [R17+URZ+0x38820], R0 ;  /* 0x03882000110085a7 */ /* 0x000e64000800007f */
[----:B-1----:R-:W-:Y:S05]  /*30a50*/  @!P0 BRA `(.L_x_3264) ;  /* 0xfffffffc00f08947 */ /* 0x002fea000383ffff */
[----:B------:R-:W-:Y:S05]  /*30a60*/  BRA `(.L_x_3350) ;  /* 0xffffffb400e47947 */ /* 0x000fea000383ffff */
.L_x_3267:
[----:B0-----:R0:W1:Y:S02]  /*30a70*/  SYNCS.PHASECHK.TRANS64.TRYWAIT P0, [R22+URZ+0x38860], R0 ;  /* 0x03886000160075a7 */ /* 0x001064000800017f */
[----:B-1----:R-:W-:Y:S05]  /*30a80*/  @!P0 NANOSLEEP.SYNCS 0x989680 ;  /* 0x009896800000895d */ /* 0x002fea0003900000 */
[----:B------:R-:W1:Y:S02]  /*30a90*/  @!P0 SYNCS.PHASECHK.TRANS64 P0, [R22+URZ+0x38860], R0 ;  /* 0x03886000160085a7 */ /* 0x000e64000800007f */
[----:B-1----:R-:W-:Y:S05]  /*30aa0*/  @!P0 BRA `(.L_x_3267) ;  /* 0xfffffffc00f08947 */ /* 0x002fea000383ffff */
[----:B------:R-:W-:Y:S05]  /*30ab0*/  BRA `(.L_x_3351) ;  /* 0xffffffb400f07947 */ /* 0x000fea000383ffff */
.L_x_3268:
        /* <DEDUP_REMOVED lines=8> */
.L_x_3353:
[----:B------:R-:W-:Y:S05]  /*30b40*/  BSYNC B0 ;  /* 0x0000000000007941 */ /* 0x000fea0003800000 */
.L_x_3352:
        /* <DEDUP_REMOVED lines=15> */
.L_x_3354:
        /* <DEDUP_REMOVED lines=39> */
.L_x_3355:
[----:B------:R-:W-:Y:S02]  /*30eb0*/  IMAD.MOV.U32 R13, RZ, RZ, R4 ;  /* 0x000000ffff0d7224 */ /* 0x000fe400078e0004 */
[----:B------:R-:W-:-:S07]  /*30ec0*/  IMAD.MOV.U32 R3, RZ, RZ, R14 ;  /* 0x000000ffff037224 */ /* 0x000fce00078e000e */
[----:B------:R-:W-:Y:S05]  /*30ed0*/  WARPSYNC.COLLECTIVE R15, `(.L_x_3356) ;  /* 0x000000000f087348 */ /* 0x000fea0003c00000 */
[----:B------:R0:W1:Y:S02]  /*30ee0*/  SHFL.IDX P6, R14, R13, R12, R11 ;  /* 0x0000000c0d0e7389 */ /* 0x00006400000c000b */
[----:B01----:R-:W-:Y:S01]  /*30ef0*/  ENDCOLLECTIVE ;  /* 0x000000000000791b */ /* 0x003fe20003800000 */
.L_x_3356:
        /* <DEDUP_REMOVED lines=29> */
.L_x_3357:
[----:B------:R-:W-:Y:S02]  /*310d0*/  IMAD.MOV.U32 R13, RZ, RZ, R4 ;  /* 0x000000ffff0d7224 */ /* 0x000fe400078e0004 */
[----:B------:R-:W-:-:S07]  /*310e0*/  IMAD.MOV.U32 R7, RZ, RZ, R14 ;  /* 0x000000ffff077224 */ /* 0x000fce00078e000e */
[----:B------:R-:W-:Y:S05]  /*310f0*/  WARPSYNC.COLLECTIVE R15, `(.L_x_3358) ;  /* 0x000000000f087348 */ /* 0x000fea0003c00000 */
[----:B------:R0:W1:Y:S02]  /*31100*/  SHFL.IDX P6, R14, R13, R12, R11 ;  /* 0x0000000c0d0e7389 */ /* 0x00006400000c000b */
[----:B01----:R-:W-:Y:S01]  /*31110*/  ENDCOLLECTIVE ;  /* 0x000000000000791b */ /* 0x003fe20003800000 */
.L_x_3358:
        /* <DEDUP_REMOVED lines=29> */
.L_x_3359:
[----:B------:R-:W-:Y:S02]  /*312f0*/  IMAD.MOV.U32 R13, RZ, RZ, R4 ;  /* 0x000000ffff0d7224 */ /* 0x000fe400078e0004 */
[----:B------:R-:W-:-:S07]  /*31300*/  IMAD.MOV.U32 R6, RZ, RZ, R14 ;  /* 0x000000ffff067224 */ /* 0x000fce00078e000e */
[----:B------:R-:W-:Y:S05]  /*31310*/  WARPSYNC.COLLECTIVE R15, `(.L_x_3360) ;  /* 0x000000000f087348 */ /* 0x000fea0003c00000 */
[----:B------:R0:W1:Y:S02]  /*31320*/  SHFL.IDX P6, R14, R13, R12, R11 ;  /* 0x0000000c0d0e7389 */ /* 0x00006400000c000b */
[----:B01----:R-:W-:Y:S01]  /*31330*/  ENDCOLLECTIVE ;  /* 0x000000000000791b */ /* 0x003fe20003800000 */
.L_x_3360:
[----:B------:R-:W-:Y:S01]  /*31340*/  IMAD.MOV.U32 R2, RZ, RZ, R14 ;  /* 0x000000ffff027224 */ /* 0x000fe200078e000e */
[----:B------:R-:W-:Y:S06]  /*31350*/  BRA `(.L_x_3361) ;  /* 0xffffffb4007c7947 */ /* 0x000fec000383ffff */
.L_x_3275:
[----:B0-----:R0:W1:Y:S02]  /*31360*/  SYNCS.PHASECHK.TRANS64.TRYWAIT P0, [R6+URZ+0x38840], R20 ;  /* 0x03884014060075a7 */ /* 0x001064000800017f */
[----:B-1----:R-:W-:Y:S05]  /*31370*/  @!P0 NANOSLEEP.SYNCS 0x989680 ;  /* 0x009896800000895d */ /* 0x002fea0003900000 */
[----:B------:R-:W1:Y:S02]  /*31380*/  @!P0 SYNCS.PHASECHK.TRANS64 P0, [R6+URZ+0x38840], R20 ;  /* 0x03884014060085a7 */ /* 0x000e64000800007f */
[----:B-1----:R-:W-:Y:S05]  /*31390*/  @!P0 BRA `(.L_x_3275) ;  /* 0xfffffffc00f08947 */ /* 0x002fea000383ffff */
[----:B------:R-:W-:Y:S05]  /*313a0*/  BRA `(.L_x_3362) ;  /* 0xffffffbc00087947 */ /* 0x000fea000383ffff */
.L_x_3276:
        /* <DEDUP_REMOVED lines=8> */
.L_x_3364:
[----:B------:R-:W-:Y:S05]  /*31430*/  BSYNC B1 ;  /* 0x0000000000017941 */ /* 0x000fea0003800000 */
.L_x_3363:
        /* <DEDUP_REMOVED lines=9> */
.L_x_3365:
[----:B------:R-:W-:Y:S02]  /*314d0*/  IMAD.MOV.U32 R13, RZ, RZ, R25 ;  /* 0x000000ffff0d7224 */ /* 0x000fe400078e0019 */
[----:B------:R-:W-:Y:S02]  /*314e0*/  IMAD.MOV.U32 R12, RZ, RZ, 0x1 ;  /* 0x00000001ff0c7424 */ /* 0x000fe400078e00ff */
[----:B------:R-:W-:-:S07]  /*314f0*/  IMAD.MOV.U32 R2, RZ, RZ, R14 ;  /* 0x000000ffff027224 */ /* 0x000fce00078e000e */
[----:B------:R-:W-:Y:S05]  /*31500*/  WARPSYNC.COLLECTIVE R15, `(.L_x_3366) ;  /* 0x000000000f087348 */ /* 0x000fea0003c00000 */
[----:B------:R0:W1:Y:S02]  /*31510*/  SHFL.IDX P6, R14, R13, R12, R11 ;  /* 0x0000000c0d0e7389 */ /* 0x00006400000c000b */
[----:B01----:R-:W-:Y:S01]  /*31520*/  ENDCOLLECTIVE ;  /* 0x000000000000791b */ /* 0x003fe20003800000 */
.L_x_3366:
        /* <DEDUP_REMOVED lines=11> */
.L_x_3367:
[----:B------:R-:W-:Y:S02]  /*315e0*/  IMAD.MOV.U32 R13, RZ, RZ, R25 ;  /* 0x000000ffff0d7224 */ /* 0x000fe400078e0019 */
[----:B------:R-:W-:Y:S02]  /*315f0*/  IMAD.MOV.U32 R12, RZ, RZ, 0x2 ;  /* 0x00000002ff0c7424 */ /* 0x000fe400078e00ff */
[----:B------:R-:W-:-:S07]  /*31600*/  IMAD.MOV.U32 R2, RZ, RZ, R14 ;  /* 0x000000ffff027224 */ /* 0x000fce00078e000e */
[----:B------:R-:W-:Y:S05]  /*31610*/  WARPSYNC.COLLECTIVE R15, `(.L_x_3368) ;  /* 0x000000000f087348 */ /* 0x000fea0003c00000 */
[----:B------:R0:W1:Y:S02]  /*31620*/  SHFL.IDX P6, R14, R13, R12, R11 ;  /* 0x0000000c0d0e7389 */ /* 0x00006400000c000b */
[----:B01----:R-:W-:Y:S01]  /*31630*/  ENDCOLLECTIVE ;  /* 0x000000000000791b */ /* 0x003fe20003800000 */
.L_x_3368:
        /* <DEDUP_REMOVED lines=11> */
.L_x_3369:
[----:B------:R-:W-:Y:S02]  /*316f0*/  IMAD.MOV.U32 R13, RZ, RZ, R25 ;  /* 0x000000ffff0d7224 */ /* 0x000fe400078e0019 */
[----:B------:R-:W-:Y:S02]  /*31700*/  IMAD.MOV.U32 R12, RZ, RZ, 0x3 ;  /* 0x00000003ff0c7424 */ /* 0x000fe400078e00ff */
[----:B------:R-:W-:-:S07]  /*31710*/  IMAD.MOV.U32 R2, RZ, RZ, R14 ;  /* 0x000000ffff027224 */ /* 0x000fce00078e000e */
[----:B------:R-:W-:Y:S05]  /*31720*/  WARPSYNC.COLLECTIVE R15, `(.L_x_3370) ;  /* 0x000000000f087348 */ /* 0x000fea0003c00000 */
[----:B------:R0:W1:Y:S02]  /*31730*/  SHFL.IDX P6, R14, R13, R12, R11 ;  /* 0x0000000c0d0e7389 */ /* 0x00006400000c000b */
[----:B01----:R-:W-:Y:S01]  /*31740*/  ENDCOLLECTIVE ;  /* 0x000000000000791b */ /* 0x003fe20003800000 */
.L_x_3370:
        /* <DEDUP_REMOVED lines=11> */
.L_x_3371:
[----:B------:R-:W-:Y:S01]  /*31800*/  IMAD.MOV.U32 R2, RZ, RZ, R14 ;  /* 0x000000ffff027224 */ /* 0x000fe200078e000e */
[----:B------:R-:W-:Y:S06]  /*31810*/  BRA `(.L_x_3372) ;  /* 0xffffffb800907947 */ /* 0x000fec000383ffff */
.L_x_3281:
[----:B----4-:R4:W0:Y:S02]  /*31820*/  SYNCS.PHASECHK.TRANS64.TRYWAIT P0, [R6+URZ+0x38860], R20 ;  /* 0x03886014060075a7 */ /* 0x010824000800017f */
[----:B0-----:R-:W-:Y:S05]  /*31830*/  @!P0 NANOSLEEP.SYNCS 0x989680 ;  /* 0x009896800000895d */ /* 0x001fea0003900000 */
[----:B------:R-:W0:Y:S02]  /*31840*/  @!P0 SYNCS.PHASECHK.TRANS64 P0, [R6+URZ+0x38860], R20 ;  /* 0x03886014060085a7 */ /* 0x000e24000800007f */
[----:B0-----:R-:W-:Y:S05]  /*31850*/  @!P0 BRA `(.L_x_3281) ;  /* 0xfffffffc00f08947 */ /* 0x001fea000383ffff */
[----:B------:R-:W-:Y:S05]  /*31860*/  BRA `(.L_x_3373) ;  /* 0xffffffb800dc7947 */ /* 0x000fea000383ffff */
.L_x_3282:
[----:B------:R-:W-:Y:S01]  /*31870*/  BSSY B1, `(.L_x_3374) ;  /* 0x0000008000017945 */ /* 0x000fe20003800000 */
[----:B------:R-:W-:Y:S02]  /*31880*/  IMAD.MOV.U32 R13, RZ, RZ, R10 ;  /* 0x000000ffff0d7224 */ /* 0x000fe400078e000a */
[----:B------:R-:W-:Y:S02]  /*31890*/  IMAD.MOV.U32 R12, RZ, RZ, RZ ;  /* 0x000000ffff0c7224 */ /* 0x000fe400078e00ff */
[----:B------:R-:W-:Y:S02]  /*318a0*/  IMAD.MOV.U32 R11, RZ, RZ, 0x181f ;  /* 0x0000181fff0b7424 */ /* 0x000fe400078e00ff */
[----:B------:R-:W-:-:S07]  /*318b0*/  IMAD.MOV.U32 R15, RZ, RZ, -0x1 ;  /* 0xffffffffff0f7424 */ /* 0x000fce00078e00ff */
[----:B0--34-:R-:W-:Y:S05]  /*318c0*/  WARPSYNC.COLLECTIVE R15, `(.L_x_3375) ;  /* 0x000000000f087348 */ /* 0x019fea0003c00000 */
[----:B------:R1:W2:Y:S02]  /*318d0*/  SHFL.IDX P6, R14, R13, R12, R11 ;  /* 0x0000000c0d0e7389 */ /* 0x0002a400000c000b */
[----:B01234-:R-:W-:Y:S01]  /*318e0*/  ENDCOLLECTIVE ;  /* 0x000000000000791b */ /* 0x01ffe20003800000 */
.L_x_3375:
[----:B------:R-:W-:Y:S05]  /*318f0*/  BSYNC B1 ;  /* 0x0000000000017941 */ /* 0x000fea0003800000 */
.L_x_3374:
        /* <DEDUP_REMOVED lines=13> */
.L_x_3376:
        /* <DEDUP_REMOVED lines=17> */
.L_x_3377:
        /* <DEDUP_REMOVED lines=16> */
.L_x_3378:
        /* <DEDUP_REMOVED lines=19> */
.L_x_3379:
        /* <DEDUP_REMOVED lines=14> */
.L_x_3380:
        /* <DEDUP_REMOVED lines=16> */
.L_x_3381:
        /* <DEDUP_REMOVED lines=14> */
.L_x_3382:
[----:B------:R-:W-:Y:S05]  /*31fd0*/  BRA `(.L_x_3383) ;  /* 0xffffffb800407947 */ /* 0x000fea000383ffff */
.L_x_3290:
[----:B------:R-:W-:Y:S01]  /*31fe0*/  BSSY B0, `(.L_x_3384) ;  /* 0x0000008000007945 */ /* 0x000fe20003800000 */
[----:B------:R-:W-:Y:S02]  /*31ff0*/  IMAD.MOV.U32 R13, RZ, RZ, R24 ;  /* 0x000000ffff0d7224 */ /* 0x000fe400078e0018 */
[----:B------:R-:W-:Y:S02]  /*32000*/  IMAD.MOV.U32 R12, RZ, RZ, RZ ;  /* 0x000000ffff0c7224 */ /* 0x000fe400078e00ff */
[----:B------:R-:W-:Y:S02]  /*32010*/  IMAD.MOV.U32 R11, RZ, RZ, 0x1f ;  /* 0x0000001fff0b7424 */ /* 0x000fe400078e00ff */
[----:B------:R-:W-:-:S07]  /*32020*/  IMAD.MOV.U32 R15, RZ, RZ, -0x1 ;  /* 0xffffffffff0f7424 */ /* 0x000fce00078e00ff */
[----:B-1-34-:R-:W-:Y:S05]  /*32030*/  WARPSYNC.COLLECTIVE R15, `(.L_x_3385) ;  /* 0x000000000f087348 */ /* 0x01afea0003c00000 */
[----:B------:R0:W2:Y:S02]  /*32040*/  SHFL.IDX P6, R14, R13, R12, R11 ;  /* 0x0000000c0d0e7389 */ /* 0x0000a400000c000b */
[----:B01234-:R-:W-:Y:S01]  /*32050*/  ENDCOLLECTIVE ;  /* 0x000000000000791b */ /* 0x01ffe20003800000 */
.L_x_3385:
[----:B------:R-:W-:Y:S05]  /*32060*/  BSYNC B0 ;  /* 0x0000000000007941 */ /* 0x000fea0003800000 */
.L_x_3384:
        /* <DEDUP_REMOVED lines=9> */
.L_x_3386:
        /* <DEDUP_REMOVED lines=23> */
.L_x_3387:
[----:B------:R-:W-:Y:S01]  /*32270*/  IMAD.MOV.U32 R12, RZ, RZ, 0x2 ;  /* 0x00000002ff0c7424 */ /* 0x000fe200078e00ff */
[----:B------:R-:W-:-:S05]  /*32280*/  SEL R4, R14, RZ, P1 ;  /* 0x000000ff0e047207 */ /* 0x000fca0000800000 */
[----:B------:R-:W-:-:S04]  /*32290*/  IMAD.IADD R4, R13, 0x1, R4 ;  /* 0x000000010d047824 */ /* 0x000fc800078e0204 */
[----:B------:R-:W-:-:S07]  /*322a0*/  IMAD.MOV.U32 R13, RZ, RZ, R4 ;  /* 0x000000ffff0d7224 */ /* 0x000fce00078e0004 */
[----:B------:R-:W-:Y:S05]  /*322b0*/  WARPSYNC.COLLECTIVE R15, `(.L_x_3388) ;  /* 0x000000000f087348 */ /* 0x000fea0003c00000 */
[----:B------:R0:W1:Y:S02]  /*322c0*/  SHFL.UP P6, R14, R13, R12, R11 ;  /* 0x0400000c0d0e7389 */ /* 0x00006400000c000b */
[----:B01----:R-:W-:Y:S01]  /*322d0*/  ENDCOLLECTIVE ;  /* 0x000000000000791b */ /* 0x003fe20003800000 */
.L_x_3388:
[----:B------:R-:W-:Y:S01]  /*322e0*/  IMAD.MOV.U32 R12, RZ, RZ, 0x4 ;  /* 0x00000004ff0c7424 */ /* 0x000fe200078e00ff */
[----:B------:R-:W-:-:S05]  /*322f0*/  SEL R3, R14, RZ, P2 ;  /* 0x000000ff0e037207 */ /* 0x000fca0001000000 */
[----:B------:R-:W-:-:S04]  /*32300*/  IMAD.IADD R2, R4, 0x1, R3 ;  /* 0x0000000104027824 */ /* 0x000fc800078e0203 */
[----:B------:R-:W-:-:S07]  /*32310*/  IMAD.MOV.U32 R13, RZ, RZ, R2 ;  /* 0x000000ffff0d7224 */ /* 0x000fce00078e0002 */
[----:B------:R-:W-:Y:S05]  /*32320*/  WARPSYNC.COLLECTIVE R15, `(.L_x_3389) ;  /* 0x000000000f087348 */ /* 0x000fea0003c00000 */
[----:B------:R0:W1:Y:S02]  /*32330*/  SHFL.UP P6, R14, R13, R12, R11 ;  /* 0x0400000c0d0e7389 */ /* 0x00006400000c000b */
[----:B01----:R-:W-:Y:S01]  /*32340*/  ENDCOLLECTIVE ;  /* 0x000000000000791b */ /* 0x003fe20003800000 */
.L_x_3389:
[----:B------:R-:W-:Y:S01]  /*32350*/  IMAD.MOV.U32 R12, RZ, RZ, 0x8 ;  /* 0x00000008ff0c7424 */ /* 0x000fe200078e00ff */
[----:B------:R-:W-:-:S05]  /*32360*/  SEL R3, R14, RZ, P3 ;  /* 0x000000ff0e037207 */ /* 0x000fca0001800000 */
[----:B------:R-:W-:-:S04]  /*32370*/  IMAD.IADD R3, R2, 0x1, R3 ;  /* 0x0000000102037824 */ /* 0x000fc800078e0203 */
[----:B------:R-:W-:-:S07]  /*32380*/  IMAD.MOV.U32 R13, RZ, RZ, R3 ;  /* 0x000000ffff0d7224 */ /* 0x000fce00078e0003 */
[----:B------:R-:W-:Y:S05]  /*32390*/  WARPSYNC.COLLECTIVE R15, `(.L_x_3390) ;  /* 0x000000000f087348 */ /* 0x000fea0003c00000 */
[----:B------:R0:W1:Y:S02]  /*323a0*/  SHFL.UP P6, R14, R13, R12, R11 ;  /* 0x0400000c0d0e7389 */ /* 0x00006400000c000b */
[----:B01----:R-:W-:Y:S01]  /*323b0*/  ENDCOLLECTIVE ;  /* 0x000000000000791b */ /* 0x003fe20003800000 */
.L_x_3390:
[----:B------:R-:W-:Y:S01]  /*323c0*/  IMAD.MOV.U32 R12, RZ, RZ, 0x10 ;  /* 0x00000010ff0c7424 */ /* 0x000fe200078e00ff */
[----:B------:R-:W-:-:S05]  /*323d0*/  SEL R4, R14, RZ, P4 ;  /* 0x000000ff0e047207 */ /* 0x000fca0002000000 */
[----:B------:R-:W-:-:S04]  /*323e0*/  IMAD.IADD R4, R3, 0x1, R4 ;  /* 0x0000000103047824 */ /* 0x000fc800078e0204 */
[----:B------:R-:W-:-:S07]  /*323f0*/  IMAD.MOV.U32 R13, RZ, RZ, R4 ;  /* 0x000000ffff0d7224 */ /* 0x000fce00078e0004 */
[----:B------:R-:W-:Y:S05]  /*32400*/  WARPSYNC.COLLECTIVE R15, `(.L_x_3391) ;  /* 0x000000000f087348 */ /* 0x000fea0003c00000 */
[----:B------:R0:W1:Y:S02]  /*32410*/  SHFL.UP P6, R14, R13, R12, R11 ;  /* 0x0400000c0d0e7389 */ /* 0x00006400000c000b */
[----:B01----:R-:W-:Y:S01]  /*32420*/  ENDCOLLECTIVE ;  /* 0x000000000000791b */ /* 0x003fe20003800000 */
.L_x_3391:
        /* <DEDUP_REMOVED lines=8> */
.L_x_3392:
[----:B------:R-:W-:Y:S05]  /*324b0*/  BRA `(.L_x_3393) ;  /* 0xffffffb800d87947 */ /* 0x000fea000383ffff */
.L_x_3293:
[----:B------:R-:W-:Y:S01]  /*324c0*/  BSSY B0, `(.L_x_3394) ;  /* 0x0000007000007945 */ /* 0x000fe20003800000 */
[----:B------:R-:W-:Y:S02]  /*324d0*/  IMAD.MOV.U32 R12, RZ, RZ, 0x1 ;  /* 0x00000001ff0c7424 */ /* 0x000fe400078e00ff */
[----:B------:R-:W-:Y:S02]  /*324e0*/  IMAD.MOV.U32 R11, RZ, RZ, RZ ;  /* 0x000000ffff0b7224 */ /* 0x000fe400078e00ff */
[----:B------:R-:W-:-:S07]  /*324f0*/  IMAD.MOV.U32 R15, RZ, RZ, -0x1 ;  /* 0xffffffffff0f7424 */ /* 0x000fce00078e00ff */
[----:B------:R-:W-:Y:S05]  /*32500*/  WARPSYNC.COLLECTIVE R15, `(.L_x_3395) ;  /* 0x000000000f087348 */ /* 0x000fea0003c00000 */
[----:B------:R0:W1:Y:S02]  /*32510*/  SHFL.UP P6, R14, R13, R12, R11 ;  /* 0x0400000c0d0e7389 */ /* 0x00006400000c000b */
[----:B01----:R-:W-:Y:S01]  /*32520*/  ENDCOLLECTIVE ;  /* 0x000000000000791b */ /* 0x003fe20003800000 */
.L_x_3395:
[----:B------:R-:W-:Y:S05]  /*32530*/  BSYNC B0 ;  /* 0x0000000000007941 */ /* 0x000fea0003800000 */
.L_x_3394:
        /* <DEDUP_REMOVED lines=8> */
.L_x_3396:
[----:B------:R-:W-:Y:S01]  /*325c0*/  IMAD.MOV.U32 R12, RZ, RZ, 0x4 ;  /* 0x00000004ff0c7424 */ /* 0x000fe200078e00ff */
[----:B------:R-:W-:-:S05]  /*325d0*/  SEL R2, R14, RZ, P2 ;  /* 0x000000ff0e027207 */ /* 0x000fca0001000000 */
[----:B------:R-:W-:-:S04]  /*325e0*/  IMAD.IADD R2, R13, 0x1, R2 ;  /* 0x000000010d027824 */ /* 0x000fc800078e0202 */
[----:B------:R-:W-:-:S07]  /*325f0*/  IMAD.MOV.U32 R13, RZ, RZ, R2 ;  /* 0x000000ffff0d7224 */ /* 0x000fce00078e0002 */
[----:B------:R-:W-:Y:S05]  /*32600*/  WARPSYNC.COLLECTIVE R15, `(.L_x_3397) ;  /* 0x000000000f087348 */ /* 0x000fea0003c00000 */
[----:B------:R0:W1:Y:S02]  /*32610*/  SHFL.UP P6, R14, R13, R12, R11 ;  /* 0x0400000c0d0e7389 */ /* 0x00006400000c000b */
[----:B01----:R-:W-:Y:S01]  /*32620*/  ENDCOLLECTIVE ;  /* 0x000000000000791b */ /* 0x003fe20003800000 */
.L_x_3397:
[----:B------:R-:W-:Y:S01]  /*32630*/  IMAD.MOV.U32 R12, RZ, RZ, 0x8 ;  /* 0x00000008ff0c7424 */ /* 0x000fe200078e00ff */
[----:B------:R-:W-:-:S05]  /*32640*/  SEL R3, R14, RZ, P3 ;  /* 0x000000ff0e037207 */ /* 0x000fca0001800000 */
[----:B------:R-:W-:-:S04]  /*32650*/  IMAD.IADD R3, R2, 0x1, R3 ;  /* 0x0000000102037824 */ /* 0x000fc800078e0203 */
[----:B------:R-:W-:-:S07]  /*32660*/  IMAD.MOV.U32 R13, RZ, RZ, R3 ;  /* 0x000000ffff0d7224 */ /* 0x000fce00078e0003 */
[----:B------:R-:W-:Y:S05]  /*32670*/  WARPSYNC.COLLECTIVE R15, `(.L_x_3398) ;  /* 0x000000000f087348 */ /* 0x000fea0003c00000 */
[----:B------:R0:W1:Y:S02]  /*32680*/  SHFL.UP P6, R14, R13, R12, R11 ;  /* 0x0400000c0d0e7389 */ /* 0x00006400000c000b */
[----:B01----:R-:W-:Y:S01]  /*32690*/  ENDCOLLECTIVE ;  /* 0x000000000000791b */ /* 0x003fe20003800000 */
.L_x_3398:
[----:B------:R-:W-:Y:S01]  /*326a0*/  IMAD.MOV.U32 R12, RZ, RZ, 0x10 ;  /* 0x00000010ff0c7424 */ /* 0x000fe200078e00ff */
[----:B------:R-:W-:-:S05]  /*326b0*/  SEL R4, R14, RZ, P4 ;  /* 0x000000ff0e047207 */ /* 0x000fca0002000000 */
[----:B------:R-:W-:-:S04]  /*326c0*/  IMAD.IADD R4, R3, 0x1, R4 ;  /* 0x0000000103047824 */ /* 0x000fc800078e0204 */
[----:B------:R-:W-:-:S07]  /*326d0*/  IMAD.MOV.U32 R13, RZ, RZ, R4 ;  /* 0x000000ffff0d7224 */ /* 0x000fce00078e0004 */
[----:B------:R-:W-:Y:S05]  /*326e0*/  WARPSYNC.COLLECTIVE R15, `(.L_x_3399) ;  /* 0x000000000f087348 */ /* 0x000fea0003c00000 */
[----:B------:R0:W1:Y:S02]  /*326f0*/  SHFL.UP P6, R14, R13, R12, R11 ;  /* 0x0400000c0d0e7389 */ /* 0x00006400000c000b */
[----:B01----:R-:W-:Y:S01]  /*32700*/  ENDCOLLECTIVE ;  /* 0x000000000000791b */ /* 0x003fe20003800000 */
.L_x_3399:
        /* <DEDUP_REMOVED lines=8> */
.L_x_3400:
[----:B------:R-:W-:Y:S05]  /*32790*/  BRA `(.L_x_3401) ;  /* 0xffffffb800c47947 */ /* 0x000fea000383ffff */
.L_x_3295:
[----:B------:R-:W-:Y:S01]  /*327a0*/  BSSY B0, `(.L_x_3402) ;  /* 0x0000006000007945 */ /* 0x000fe20003800000 */
[----:B------:R-:W-:Y:S01]  /*327b0*/  PLOP3.LUT P6, PT, P6, PT, PT, 0x8, 0x0 ;  /* 0x000000000000781c */ /* 0x000fe200037ce170 */
[----:B------:R-:W-:-:S12]  /*327c0*/  IMAD.MOV.U32 R15, RZ, RZ, -0x1 ;  /* 0xffffffffff0f7424 */ /* 0x000fd800078e00ff */
[----:B0-----:R-:W-:Y:S05]  /*327d0*/  WARPSYNC.COLLECTIVE R15, `(.L_x_3403) ;  /* 0x000000000f087348 */ /* 0x001fea0003c00000 */
[----:B------:R-:W-:Y:S01]  /*327e0*/  VOTE.ANY R14, PT, P6 ;  /* 0x00000000000e7806 */ /* 0x000fe200030e0100 */
[----:B0-----:R-:W-:Y:S06]  /*327f0*/  ENDCOLLECTIVE ;  /* 0x000000000000791b */ /* 0x001fec0003800000 */
.L_x_3403:
[----:B------:R-:W-:Y:S05]  /*32800*/  BSYNC B0 ;  /* 0x0000000000007941 */ /* 0x000fea0003800000 */
.L_x_3402:
        /* <DEDUP_REMOVED lines=8> */
.L_x_3404:
[----:B------:R-:W-:Y:S02]  /*32890*/  IMAD.IADD R27, R12, 0x1, R27 ;  /* 0x000000010c1b7824 */ /* 0x000fe400078e021b */
[----:B------:R-:W-:Y:S02]  /*328a0*/  IMAD.MOV.U32 R13, RZ, RZ, R5 ;  /* 0x000000ffff0d7224 */ /* 0x000fe400078e0005 */
[----:B------:R-:W-:-:S07]  /*328b0*/  IMAD.MOV.U32 R25, RZ, RZ, R14 ;  /* 0x000000ffff197224 */ /* 0x000fce00078e000e */
[----:B------:R-:W-:Y:S05]  /*328c0*/  WARPSYNC.COLLECTIVE R15, `(.L_x_3405) ;  /* 0x000000000f087348 */ /* 0x000fea0003c00000 */
[----:B------:R0:W1:Y:S02]  /*328d0*/  SHFL.IDX P6, R14, R13, R12, R11 ;  /* 0x0000000c0d0e7389 */ /* 0x00006400000c000b */
[----:B01----:R-:W-:Y:S01]  /*328e0*/  ENDCOLLECTIVE ;  /* 0x000000000000791b */ /* 0x003fe20003800000 */
.L_x_3405:
[----:B------:R-:W-:Y:S01]  /*328f0*/  IMAD.MOV.U32 R5, RZ, RZ, R14 ;  /* 0x000000ffff057224 */ /* 0x000fe200078e000e */
[----:B------:R-:W-:Y:S06]  /*32900*/  BRA `(.L_x_3406) ;  /* 0xffffffb800a87947 */ /* 0x000fec000383ffff */
.L_x_3297:
[----:B------:R-:W-:Y:S01]  /*32910*/  BSSY B0, `(.L_x_3407) ;  /* 0x0000007000007945 */ /* 0x000fe20003800000 */
[----:B------:R-:W-:Y:S02]  /*32920*/  IMAD.MOV.U32 R13, RZ, RZ, R3 ;  /* 0x000000ffff0d7224 */ /* 0x000fe400078e0003 */
[----:B------:R-:W-:Y:S02]  /*32930*/  IMAD.MOV.U32 R11, RZ, RZ, 0x1f ;  /* 0x0000001fff0b7424 */ /* 0x000fe400078e00ff */
[----:B------:R-:W-:-:S07]  /*32940*/  IMAD.MOV.U32 R15, RZ, RZ, -0x1 ;  /* 0xffffffffff0f7424 */ /* 0x000fce00078e00ff */
[----:B0-23--:R-:W-:Y:S05]  /*32950*/  WARPSYNC.COLLECTIVE R15, `(.L_x_3408) ;  /* 0x000000000f087348 */ /* 0x00dfea0003c00000 */
[----:B------:R1:W4:Y:S02]  /*32960*/  SHFL.IDX P6, R14, R13, R12, R11 ;  /* 0x0000000c0d0e7389 */ /* 0x00032400000c000b */
[----:B01234-:R-:W-:Y:S01]  /*32970*/  ENDCOLLECTIVE ;  /* 0x000000000000791b */ /* 0x01ffe20003800000 */
.L_x_3408:
[----:B------:R-:W-:Y:S05]  /*32980*/  BSYNC B0 ;  /* 0x0000000000007941 */ /* 0x000fea0003800000 */
.L_x_3407:
[----:B------:R-:W-:Y:S01]  /*32990*/  IMAD.MOV.U32 R24, RZ, RZ, R14 ;  /* 0x000000ffff187224 */ /* 0x000fe200078e000e */
[----:B------:R-:W-:Y:S06]  /*329a0*/  BRA `(.L_x_3296) ;  /* 0xffffffb800987947 */ /* 0x000fec000383ffff */
.L_x_3303:
[----:B0-----:R0:W1:Y:S02]  /*329b0*/  SYNCS.PHASECHK.TRANS64.TRYWAIT P0, [R5+URZ+0x38820], R0 ;  /* 0x03882000050075a7 */ /* 0x001064000800017f */
[----:B-1----:R-:W-:Y:S05]  /*329c0*/  @!P0 NANOSLEEP.SYNCS 0x989680 ;  /* 0x009896800000895d */ /* 0x002fea0003900000 */
[----:B------:R-:W1:Y:S02]  /*329d0*/  @!P0 SYNCS.PHASECHK.TRANS64 P0, [R5+URZ+0x38820], R0 ;  /* 0x03882000050085a7 */ /* 0x000e64000800007f */
[----:B-1----:R-:W-:Y:S05]  /*329e0*/  @!P0 BRA `(.L_x_3303) ;  /* 0xfffffffc00f08947 */ /* 0x002fea000383ffff */
[----:B------:R-:W-:Y:S05]  /*329f0*/  BRA `(.L_x_3409) ;  /* 0xffffffc000f07947 */ /* 0x000fea000383ffff */
.L_x_3304:
        /* <DEDUP_REMOVED lines=11> */
.L_x_3411:
[----:B------:R-:W-:Y:S05]  /*32ab0*/  BSYNC B0 ;  /* 0x0000000000007941 */ /* 0x000fea0003800000 */
.L_x_3410:
[----:B------:R-:W-:Y:S05]  /*32ac0*/  BRA `(.L_x_3412) ;  /* 0xffffffc000d87947 */ /* 0x000fea000383ffff */
.L_x_3307:
[----:B------:R-:W-:Y:S01]  /*32ad0*/  BSSY B1, `(.L_x_3413) ;  /* 0x0000006000017945 */ /* 0x000fe20003800000 */
[----:B------:R-:W-:-:S07]  /*32ae0*/  IMAD.MOV.U32 R15, RZ, RZ, -0x1 ;  /* 0xffffffffff0f7424 */ /* 0x000fce00078e00ff */
[----:B0-234-:R-:W-:Y:S05]  /*32af0*/  WARPSYNC.COLLECTIVE R15, `(.L_x_3414) ;  /* 0x000000000f0c7348 */ /* 0x01dfea0003c00000 */
[----:B------:R-:W-:Y:S02]  /*32b00*/  ELECT P6, UR62, PT ;  /* 0x00000000003e782f */ /* 0x000fe400038c0000 */
[----:B------:R-:W-:Y:S01]  /*32b10*/  MOV R14, UR62 ;  /* 0x0000003e000e7c02 */ /* 0x000fe20008000f00 */
[----:B0-234-:R-:W-:Y:S10]  /*32b20*/  ENDCOLLECTIVE ;  /* 0x000000000000791b */ /* 0x01dff40003800000 */
.L_x_3414:
[----:B------:R-:W-:Y:S05]  /*32b30*/  BSYNC B1 ;  /* 0x0000000000017941 */ /* 0x000fea0003800000 */
.L_x_3413:
[----:B------:R-:W-:Y:S05]  /*32b40*/  BRA `(.L_x_3415) ;  /* 0xffffffc000d07947 */ /* 0x000fea000383ffff */
.L_x_3309:
[----:B0-----:R0:W1:Y:S02]  /*32b50*/  SYNCS.PHASECHK.TRANS64.TRYWAIT P1, [R3+URZ+0x38840], R2 ;  /* 0x03884002030075a7 */ /* 0x001064000802017f */
[----:B-1----:R-:W-:Y:S05]  /*32b60*/  @!P1 NANOSLEEP.SYNCS 0x989680 ;  /* 0x009896800000995d */ /* 0x002fea0003900000 */
[----:B------:R-:W1:Y:S02]  /*32b70*/  @!P1 SYNCS.PHASECHK.TRANS64 P1, [R3+URZ+0x38840], R2 ;  /* 0x03884002030095a7 */ /* 0x000e64000802007f */
[----:B-1----:R-:W-:Y:S05]  /*32b80*/  @!P1 BRA `(.L_x_3309) ;  /* 0xfffffffc00f09947 */ /* 0x002fea000383ffff */
[----:B------:R-:W-:Y:S05]  /*32b90*/  BRA `(.L_x_3416) ;  /* 0xffffffc000f87947 */ /* 0x000fea000383ffff */
.L_x_3311:
[----:B-1----:R1:W0:Y:S02]  /*32ba0*/  SYNCS.PHASECHK.TRANS64.TRYWAIT P1, [R5+URZ+0x38840], R0 ;  /* 0x03884000050075a7 */ /* 0x002224000802017f */
[----:B0-----:R-:W-:Y:S05]  /*32bb0*/  @!P1 NANOSLEEP.SYNCS 0x989680 ;  /* 0x009896800000995d */ /* 0x001fea0003900000 */
[----:B------:R-:W0:Y:S02]  /*32bc0*/  @!P1 SYNCS.PHASECHK.TRANS64 P1, [R5+URZ+0x38840], R0 ;  /* 0x03884000050095a7 */ /* 0x000e24000802007f */
[----:B0-----:R-:W-:Y:S05]  /*32bd0*/  @!P1 BRA `(.L_x_3311) ;  /* 0xfffffffc00f09947 */ /* 0x001fea000383ffff */
[----:B------:R-:W-:Y:S05]  /*32be0*/  BRA `(.L_x_3417) ;  /* 0xffffffc400047947 */ /* 0x000fea000383ffff */
.L_x_3313:
[----:B------:R0:W0:Y:S02]  /*32bf0*/  SYNCS.PHASECHK.TRANS64.TRYWAIT P1, [R3+URZ+0x38860], R2 ;  /* 0x03886002030075a7 */ /* 0x000024000802017f */
[----:B0-----:R-:W-:Y:S05]  /*32c00*/  @!P1 NANOSLEEP.SYNCS 0x989680 ;  /* 0x009896800000995d */ /* 0x001fea0003900000 */
[----:B------:R-:W0:Y:S02]  /*32c10*/  @!P1 SYNCS.PHASECHK.TRANS64 P1, [R3+URZ+0x38860], R2 ;  /* 0x03886002030095a7 */ /* 0x000e24000802007f */
[----:B0-----:R-:W-:Y:S05]  /*32c20*/  @!P1 BRA `(.L_x_3313) ;  /* 0xfffffffc00f09947 */ /* 0x001fea000383ffff */
[----:B------:R-:W-:Y:S05]  /*32c30*/  BRA `(.L_x_3418) ;  /* 0xffffffc400007947 */ /* 0x000fea000383ffff */
        .type           $_ZN7cutlass13device_kernelIN5flash11enable_sm90INS1_16FlashAttnFwdSm90INS1_25CollectiveMainloopFwdSm90ILi2EN4cute5tupleIJNS5_1CILi1EEES8_S8_EEENS6_IJNS7_ILi64EEESA_SA_EEELi512ENS_10bfloat16_tEfNS_4arch4Sm90ELb0ELb1ELb1ELb1ELb1ELb0ELb1ELb0ELb0ELb1ELb1ELb0EEENS1_21CollectiveEpilogueFwdINS6_IJSA_NS7_ILi512EEESA_EEES9_SC_SE_Li256ELb1ELb1ELb1ELb0EEENS1_36VarlenDynamicPersistentTileSchedulerILi64ELi64ELi256ELi128ELb1ELb1ELb1ELb1ELb0ELb1EEEEEEEEEvNT_6ParamsE$_ZZN5flash25CollectiveMainloopFwdSm90ILi2EN4cute5tupleIJNS1_1CILi1EEES4_S4_EEENS2_IJNS3_ILi64EEES6_S6_EEELi512EN7cutlass10bfloat16_tEfNS8_4arch4Sm90ELb0ELb1ELb1ELb1ELb1ELb0ELb1ELb0ELb0ELb1ELb1ELb0EE3mmaINS_16FlashAttnFwdSm90ISC_NS_21CollectiveEpilogueFwdINS2_IJS6_NS3_ILi512EEES6_EEES5_S9_SB_Li256ELb1ELb1ELb1ELb0EEENS_36VarlenDynamicPersistentTileSchedulerILi64ELi64ELi256ELi128ELb1ELb1ELb1ELb1ELb0ELb1EEEE13SharedStorageENS1_6TensorINS1_11ArrayEngineIfLm128EEENS1_6LayoutINS2_IJNS2_IJNS3_ILi2EEESR_NS3_ILi32EEEEEES4_S4_EEENS2_IJNS2_IJS4_SR_NS3_ILi4EEEEEENS3_ILi0EEESX_EEEEEEENS_7SoftmaxILi2ELi0EEEEEbRKNSC_6ParamsENS8_13PipelineAsyncILi2EEES17_RNS8_13PipelineStateILj2EEERT0_RT1_iRiRKNS_16SeqlenInfoQKNewKILb1ELb0EEENS2_IJiiiiEEERT_ENKUliT_T0_T1_E_clIZSD_ISM_S10_S12_EbS15_S17_S17_S1A_S1C_S1E_iS1F_S1J_S1K_S1M_EUlRS1N_iE1_NS3_ILb0EEENS3_ILb1EEEEEDaiS1N_S1O_S1P_,@function
        .size           $_ZN7cutlass13device_kernelIN5flash11enable_sm90INS1_16FlashAttnFwdSm90INS1_25CollectiveMainloopFwdSm90ILi2EN4cute5tupleIJNS5_1CILi1EEES8_S8_EEENS6_IJNS7_ILi64EEESA_SA_EEELi512ENS_10bfloat16_tEfNS_4arch4Sm90ELb0ELb1ELb1ELb1ELb1ELb0ELb1ELb0ELb0ELb1ELb1ELb0EEENS1_21CollectiveEpilogueFwdINS6_IJSA_NS7_ILi512EEESA_EEES9_SC_SE_Li256ELb1ELb1ELb1ELb0EEENS1_36VarlenDynamicPersistentTileSchedulerILi64ELi64ELi256ELi128ELb1ELb1ELb1ELb1ELb0ELb1EEEEEEEEEvNT_6ParamsE$_ZZN5flash25CollectiveMainloopFwdSm90ILi2EN4cute5tupleIJNS1_1CILi1EEES4_S4_EEENS2_IJNS3_ILi64EEES6_S6_EEELi512EN7cutlass10bfloat16_tEfNS8_4arch4Sm90ELb0ELb1ELb1ELb1ELb1ELb0ELb1ELb0ELb0ELb1ELb1ELb0EE3mmaINS_16FlashAttnFwdSm90ISC_NS_21CollectiveEpilogueFwdINS2_IJS6_NS3_ILi512EEES6_EEES5_S9_SB_Li256ELb1ELb1ELb1ELb0EEENS_36VarlenDynamicPersistentTileSchedulerILi64ELi64ELi256ELi128ELb1ELb1ELb1ELb1ELb0ELb1EEEE13SharedStorageENS1_6TensorINS1_11ArrayEngineIfLm128EEENS1_6LayoutINS2_IJNS2_IJNS3_ILi2EEESR_NS3_ILi32EEEEEES4_S4_EEENS2_IJNS2_IJS4_SR_NS3_ILi4EEEEEENS3_ILi0EEESX_EEEEEEENS_7SoftmaxILi2ELi0EEEEEbRKNSC_6ParamsENS8_13PipelineAsyncILi2EEES17_RNS8_13PipelineStateILj2EEERT0_RT1_iRiRKNS_16SeqlenInfoQKNewKILb1ELb0EEENS2_IJiiiiEEERT_ENKUliT_T0_T1_E_clIZSD_ISM_S10_S12_EbS15_S17_S17_S1A_S1C_S1E_iS1F_S1J_S1K_S1M_EUlRS1N_iE1_NS3_ILb0EEENS3_ILb1EEEEEDaiS1N_S1O_S1P_,(.L_x_5838 - $_ZN7cutlass13device_kernelIN5flash11enable_sm90INS1_16FlashAttnFwdSm90INS1_25CollectiveMainloopFwdSm90ILi2EN4cute5tupleIJNS5_1CILi1EEES8_S8_EEENS6_IJNS7_ILi64EEESA_SA_EEELi512ENS_10bfloat16_tEfNS_4arch4Sm90ELb0ELb1ELb1ELb1ELb1ELb0ELb1ELb0ELb0ELb1ELb1ELb0EEENS1_21CollectiveEpilogueFwdINS6_IJSA_NS7_ILi512EEESA_EEES9_SC_SE_Li256ELb1ELb1ELb1ELb0EEENS1_36VarlenDynamicPersistentTileSchedulerILi64ELi64ELi256ELi128ELb1ELb1ELb1ELb1ELb0ELb1EEEEEEEEEvNT_6ParamsE$_ZZN5flash25CollectiveMainloopFwdSm90ILi2EN4cute5tupleIJNS1_1CILi1EEES4_S4_EEENS2_IJNS3_ILi64EEES6_S6_EEELi512EN7cutlass10bfloat16_tEfNS8_4arch4Sm90ELb0ELb1ELb1ELb1ELb1ELb0ELb1ELb0ELb0ELb1ELb1ELb0EE3mmaINS_16FlashAttnFwdSm90ISC_NS_21CollectiveEpilogueFwdINS2_IJS6_NS3_ILi512EEES6_EEES5_S9_SB_Li256ELb1ELb1ELb1ELb0EEENS_36VarlenDynamicPersistentTileSchedulerILi64ELi64ELi256ELi128ELb1ELb1ELb1ELb1ELb0ELb1EEEE13SharedStorageENS1_6TensorINS1_11ArrayEngineIfLm128EEENS1_6LayoutINS2_IJNS2_IJNS3_ILi2EEESR_NS3_ILi32EEEEEES4_S4_EEENS2_IJNS2_IJS4_SR_NS3_ILi4EEEEEENS3_ILi0EEESX_EEEEEEENS_7SoftmaxILi2ELi0EEEEEbRKNSC_6ParamsENS8_13PipelineAsyncILi2EEES17_RNS8_13PipelineStateILj2EEERT0_RT1_iRiRKNS_16SeqlenInfoQKNewKILb1ELb0EEENS2_IJiiiiEEERT_ENKUliT_T0_T1_E_clIZSD_ISM_S10_S12_EbS15_S17_S17_S1A_S1C_S1E_iS1F_S1J_S1K_S1M_EUlRS1N_iE1_NS3_ILb0EEENS3_ILb1EEEEEDaiS1N_S1O_S1P_)
$_ZN7cutlass13device_kernelIN5flash11enable_sm90INS1_16FlashAttnFwdSm90INS1_25CollectiveMainloopFwdSm90ILi2EN4cute5tupleIJNS5_1CILi1EEES8_S8_EEENS6_IJNS7_ILi64EEESA_SA_EEELi512ENS_10bfloat16_tEfNS_4arch4Sm90ELb0ELb1ELb1ELb1ELb1ELb0ELb1ELb0ELb0ELb1ELb1ELb0EEENS1_21CollectiveEpilogueFwdINS6_IJSA_NS7_ILi512EEESA_EEES9_SC_SE_Li256ELb1ELb1ELb1ELb0EEENS1_36VarlenDynamicPersistentTileSchedulerILi64ELi64ELi256ELi128ELb1ELb1ELb1ELb1ELb0ELb1EEEEEEEEEvNT_6ParamsE$_ZZN5flash25CollectiveMainloopFwdSm90ILi2EN4cute5tupleIJNS1_1CILi1EEES4_S4_EEENS2_IJNS3_ILi64EEES6_S6_EEELi512EN7cutlass10bfloat16_tEfNS8_4arch4Sm90ELb0ELb1ELb1ELb1ELb1ELb0ELb1ELb0ELb0ELb1ELb1ELb0EE3mmaINS_16FlashAttnFwdSm90ISC_NS_21CollectiveEpilogueFwdINS2_IJS6_NS3_ILi512EEES6_EEES5_S9_SB_Li256ELb1ELb1ELb1ELb0EEENS_36VarlenDynamicPersistentTileSchedulerILi64ELi64ELi256ELi128ELb1ELb1ELb1ELb1ELb0ELb1EEEE13SharedStorageENS1_6TensorINS1_11ArrayEngineIfLm128EEENS1_6LayoutINS2_IJNS2_IJNS3_ILi2EEESR_NS3_ILi32EEEEEES4_S4_EEENS2_IJNS2_IJS4_SR_NS3_ILi4EEEEEENS3_ILi0EEESX_EEEEEEENS_7SoftmaxILi2ELi0EEEEEbRKNSC_6ParamsENS8_13PipelineAsyncILi2EEES17_RNS8_13PipelineStateILj2EEERT0_RT1_iRiRKNS_16SeqlenInfoQKNewKILb1ELb0EEENS2_IJiiiiEEERT_ENKUliT_T0_T1_E_clIZSD_ISM_S10_S12_EbS15_S17_S17_S1A_S1C_S1E_iS1F_S1J_S1K_S1M_EUlRS1N_iE1_NS3_ILb0EEENS3_ILb1EEEEEDaiS1N_S1O_S1P_:
        /* <DEDUP_REMOVED lines=48> */
.L_x_3420:
[----:B------:R-:W-:Y:S05]  /*32f40*/  BSYNC B2 ;  /* 0x0000000000027941 */ /* 0x000fea0003800000 */
.L_x_3419:
        /* <DEDUP_REMOVED lines=17> */
.L_x_3422:
[----:B------:R-:W-:Y:S05]  /*33060*/  BSYNC B2 ;  /* 0x0000000000027941 */ /* 0x000fea0003800000 */
.L_x_3421:
        /* <DEDUP_REMOVED lines=10> */
.L_x_3424:
[----:B------:R-:W-:Y:S05]  /*33110*/  BSYNC B2 ;  /* 0x0000000000027941 */ /* 0x000fea0003800000 */
.L_x_3423:
        /* <DEDUP_REMOVED lines=15> */
[----:B----4-:R-:W-:Y:S04]  /*33210*/  ST.E desc[UR4][R20.64], RZ ;  /* 0x000000ff14007985 */ /* 0x010fe8000c101904 */
[----:B------:R-:W3:Y:S01]  /*33220*/  LD.E.64 R24, desc[UR6][R56.64] ;  /* 0x0000000638187980 */ /* 0x000ee2000c101b00 */
[----:B--2---:R-:W-:Y:S01]  /*33230*/  IMAD R10, R9, 0x200, R10 ;  /* 0x00000200090a7824 */ /* 0x004fe200078e020a */
[----:B------:R-:W-:Y:S01]  /*33240*/  R2UR UR7, R11 ;  /* 0x000000000b0772ca */ /* 0x000fe200000e0000 */
[----:B------:R-:W-:Y:S01]  /*33250*/  IMAD.MOV.U32 R9, RZ, RZ, 0x1 ;  /* 0x00000001ff097424 */ /* 0x000fe200078e00ff */
[----:B------:R-:W-:Y:S02]  /*33260*/  R2UR UR8, R4 ;  /* 0x00000000040872ca */ /* 0x000fe400000e0000 */
[----:B------:R-:W-:-:S02]  /*33270*/  R2UR UR6, R10 ;  /* 0x000000000a0672ca */ /* 0x000fc400000e0000 */
[C---:B------:R-:W-:Y:S02]  /*33280*/  R2UR UR9, R5.reuse ;  /* 0x00000000050972ca */ /* 0x040fe400000e0000 */
[----:B------:R-:W-:Y:S02]  /*33290*/  R2UR UR10, R4 ;  /* 0x00000000040a72ca */ /* 0x000fe400000e0000 */
[----:B------:R-:W-:Y:S02]  /*332a0*/  R2UR UR11, R5 ;  /* 0x00000000050b72ca */ /* 0x000fe400000e0000 */
[----:B---3--:R-:W-:Y:S02]  /*332b0*/  R2UR UR4, R24 ;  /* 0x00000000180472ca */ /* 0x008fe400000e0000 */
[----:B------:R-:W-:Y:S02]  /*332c0*/  R2UR UR5, R25 ;  /* 0x00000000190572ca */ /* 0x000fe400000e0000 */
[----:B------:R-:W-:-:S11]  /*332d0*/  WARPGROUP.ARRIVE ;  /* 0x00000000000079c5 */ /* 0x000fd60000000000 */
[----:B------:R-:W-:Y:S03]  /*332e0*/  HGMMA.64x64x16.F32.BF16 R24, gdesc[UR4], RZ, !UPT, gsb0 ;  /* 0x00e00000041879f0 */ /* 0x000fe6000c0018ff */
        /* <DEDUP_REMOVED lines=36> */
[----:B------:R-:W-:Y:S01]  /*33530*/  R2UR UR7, R11 ;  /* 0x000000000b0772ca */ /* 0x000fe200000e0000 */
[----:B------:R-:W-:Y:S01]  /*33540*/  WARPGROUP.ARRIVE ;  /* 0x00000000000079c5 */ /* 0x000fe20000000000 */
[----:B------:R-:W-:-:S02]  /*33550*/  R2UR UR8, R4 ;  /* 0x00000000040872ca */ /* 0x000fc400000e0000 */
        /* <DEDUP_REMOVED lines=11> */
[----:B0-----:R-:W3:-:S12]  /*33610*/  LDL.64 R20, [R12] ;  /* 0x000000000c147983 */ /* 0x001ed80000100a00 */
        /* <DEDUP_REMOVED lines=12> */
.L_x_3427:
[----:B------:R-:W-:Y:S05]  /*336e0*/  BSYNC B2 ;  /* 0x0000000000027941 */ /* 0x000fea0003800000 */
.L_x_3426:
        /* <DEDUP_REMOVED lines=17> */
.L_x_3429:
[----:B------:R-:W-:Y:S05]  /*33800*/  BSYNC B2 ;  /* 0x0000000000027941 */ /* 0x000fea0003800000 */
.L_x_3428:
        /* <DEDUP_REMOVED lines=10> */
.L_x_3431:
[----:B------:R-:W-:Y:S05]  /*338b0*/  BSYNC B2 ;  /* 0x0000000000027941 */ /* 0x000fea0003800000 */
.L_x_3430:
        /* <DEDUP_REMOVED lines=295> */
[----:B------:R-:W-:Y:S04]  /*34b30*/  ST.E desc[UR10][R20.64], R9 ;  /* 0x0000000914007985 */ /* 0x000fe8000c10190a */
        /* <DEDUP_REMOVED lines=17> */
[----:B------:R-:W-:Y:S04]  /*34c50*/  ST.E desc[UR8][R20.64], R9 ;  /* 0x0000000914007985 */ /* 0x000fe8000c101908 */
        /* <DEDUP_REMOVED lines=16> */
[----:B------:R-:W-:Y:S04]  /*34d60*/  ST.E desc[UR8][R20.64], R9 ;  /* 0x0000000914007985 */ /* 0x000fe8000c101908 */
[----:B------:R-:W2:Y:S01]  /*34d70*/  LD.E.64 R58, desc[UR10][R56.64] ;  /* 0x0000000a383a7980 */ /* 0x000ea2000c101b00 */
[----:B------:R-:W-:Y:S01]  /*34d80*/  IMAD.MOV.U32 R60, RZ, RZ, 0x28 ;  /* 0x00000028ff3c7424 */ /* 0x000fe200078e00ff */
[----:B------:R-:W-:Y:S01]  /*34d90*/  WARPGROUP.ARRIVE ;  /* 0x00000000000079c5 */ /* 0x000fe20000000000 */
[----:B------:R-:W-:Y:S01]  /*34da0*/  IMAD.MOV.U32 R61, RZ, RZ, 0xa00 ;  /* 0x00000a00ff3d7424 */ /* 0x000fe200078e00ff */
[----:B------:R-:W-:-:S02]  /*34db0*/  R2UR UR8, R4 ;  /* 0x00000000040872ca */ /* 0x000fc400000e0000 */
[----:B------:R-:W-:Y:S02]  /*34dc0*/  SEL R60, R60, 0x26, P0 ;  /* 0x000000263c3c7807 */ /* 0x000fe40000000000 */
[----:B------:R-:W-:Y:S02]  /*34dd0*/  SEL R61, R61, 0x980, P0 ;  /* 0x000009803d3d7807 */ /* 0x000fe40000000000 */
[C---:B------:R-:W-:Y:S02]  /*34de0*/  R2UR UR9, R5.reuse ;  /* 0x00000000050972ca */ /* 0x040fe400000e0000 */
[----:B------:R-:W-:Y:S01]  /*34df0*/  R2UR UR10, R4 ;  /* 0x00000000040a72ca */ /* 0x000fe200000e0000 */
[----:B------:R-:W-:Y:S01]  /*34e00*/  IMAD.IADD R60, R60, 0x1, R61 ;  /* 0x000000013c3c7824 */ /* 0x000fe200078e023d */
[----:B------:R-:W-:-:S04]  /*34e10*/  R2UR UR11, R5 ;  /* 0x00000000050b72ca */ /* 0x000fc800000e0000 */
[----:B------:R-:W-:-:S05]  /*34e20*/  LOP3.LUT R61, R60, 0xa06, RZ, 0xc0, !PT ;  /* 0x00000a063c3d7812 */ /* 0x000fca00078ec0ff */
[----:B------:R-:W-:-:S05]  /*34e30*/  IMAD.IADD R60, R10, 0x1, R61 ;  /* 0x000000010a3c7824 */ /* 0x000fca00078e023d */
[----:B------:R-:W-:Y:S01]  /*34e40*/  R2UR UR6, R60 ;  /* 0x000000003c0672ca */ /* 0x000fe200000e0000 */
[----:B--2---:R-:W-:Y:S01]  /*34e50*/  IMAD.IADD R58, R61, 0x1, R58 ;  /* 0x000000013d3a7824 */ /* 0x004fe200078e023a */
[----:B------:R-:W-:Y:S01]  /*34e60*/  R2UR UR5, R59 ;  /* 0x000000003b0572ca */ /* 0x000fe200000e0000 */
[----:B------:R-:W-:-:S03]  /*34e70*/  IMAD.MOV.U32 R61, RZ, RZ, R11 ;  /* 0x000000ffff3d7224 */ /* 0x000fc600078e000b */
[----:B------:R-:W-:Y:S02]  /*34e80*/  R2UR UR4, R58 ;  /* 0x000000003a0472ca */ /* 0x000fe400000e0000 */
        /* <DEDUP_REMOVED lines=20> */
[----:B------:R-:W-:Y:S04]  /*34fd0*/  ST.E desc[UR8][R20.64], R9 ;  /* 0x0000000914007985 */ /* 0x000fe8000c101908 */
        /* <DEDUP_REMOVED lines=176> */
[----:B------:R-:W-:Y:S01]  /*35ae0*/  R2UR UR7, R11 ;  /* 0x000000000b0772ca */ /* 0x000fe200000e0000 */
[----:B------:R-:W-:Y:S01]  /*35af0*/  IMAD.MOV.U32 R59, RZ, RZ, 0x1000 ;  /* 0x00001000ff3b7424 */ /* 0x000fe200078e00ff */
[----:B------:R-:W-:Y:S01]  /*35b00*/  WARPGROUP.ARRIVE ;  /* 0x00000000000079c5 */ /* 0x000fe20000000000 */
        /* <DEDUP_REMOVED lines=8> */
[----:B--2---:R-:W-:Y:S01]  /*35b90*/  IMAD.IADD R56, R59, 0x1, R56 ;  /* 0x000000013b387824 */ /* 0x004fe200078e0238 */
        /* <DEDUP_REMOVED lines=18> */
.L_x_3434:
[----:B------:R-:W-:Y:S05]  /*35cc0*/  BSYNC B2 ;  /* 0x0000000000027941 */ /* 0x000fea0003800000 */
.L_x_3433:
        /* <DEDUP_REMOVED lines=12> */
[----:B0-----:R-:W4:Y:S04]  /*35d90*/  LD.E R9, desc[UR4][R14.64+0x24] ;  /* 0x000024040e097980 */ /* 0x001f28000c101900 */
[----:B------:R0:W3:Y:S04]  /*35da0*/  LD.E R69, desc[UR4][R6.64] ;  /* 0x0000000406457980 */ /* 0x0000e8000c101900 */
[----:B--2---:R-:W2:Y:S01]  /*35db0*/  LD.E.64 R10, desc[UR4][R10.64] ;  /* 0x000000040a0a7980 */ /* 0x004ea2000c101b00 */
[----:B----4-:R-:W-:-:S13]  /*35dc0*/  ISETP.NE.AND P0, PT, R9, 0x1, PT ;  /* 0x000000010900780c */ /* 0x010fda0003f05270 */
[C---:B------:R-:W-:Y:S02]  /*35dd0*/  @P0 R2UR UR6, R4.reuse ;  /* 0x00000000040602ca */ /* 0x040fe400000e0000 */
[C---:B------:R-:W-:Y:S02]  /*35de0*/  @P0 R2UR UR7, R5.reuse ;  /* 0x00000000050702ca */ /* 0x040fe400000e0000 */
[C---:B------:R-:W-:Y:S02]  /*35df0*/  R2UR UR14, R4.reuse ;  /* 0x00000000040e72ca */ /* 0x040fe400000e0000 */
[----:B------:R-:W-:Y:S02]  /*35e00*/  R2UR UR15, R5 ;  /* 0x00000000050f72ca */ /* 0x000fe400000e0000 */
[----:B------:R-:W-:-:S07]  /*35e10*/  R2UR UR10, R4 ;  /* 0x00000000040a72ca */ /* 0x000fce00000e0000 */
[----:B------:R-:W4:Y:S01]  /*35e20*/  @P0 LD.E R63, desc[UR6][R14.64+0x2c] ;  /* 0x00002c060e3f0980 */ /* 0x000f22000c101900 */
[C---:B------:R-:W-:Y:S02]  /*35e30*/  R2UR UR6, R4.reuse ;  /* 0x00000000040672ca */ /* 0x040fe400000e0000 */
[C---:B------:R-:W-:Y:S01]  /*35e40*/  R2UR UR7, R5.reuse ;  /* 0x00000000050772ca */ /* 0x040fe200000e0000 */
[----:B------:R-:W3:Y:S01]  /*35e50*/  LD.E R9, desc[UR14][R14.64+0x18] ;  /* 0x0000180e0e097980 */ /* 0x000ee2000c101900 */
[C---:B------:R-:W-:Y:S02]  /*35e60*/  R2UR UR11, R5.reuse ;  /* 0x00000000050b72ca */ /* 0x040fe400000e0000 */
[C---:B------:R-:W-:Y:S02]  /*35e70*/  R2UR UR8, R4.reuse ;  /* 0x00000000040872ca */ /* 0x040fe400000e0000 */
[----:B------:R-:W-:Y:S02]  /*35e80*/  R2UR UR9, R5 ;  /* 0x00000000050972ca */ /* 0x000fe400000e0000 */
[----:B------:R-:W-:-:S02]  /*35e90*/  R2UR UR12, R4 ;  /* 0x00000000040c72ca */ /* 0x000fc400000e0000 */
[----:B------:R-:W-:-:S05]  /*35ea0*/  R2UR UR13, R5 ;  /* 0x00000000050d72ca */ /* 0x000fca00000e0000 */
[----:B------:R-:W4:Y:S04]  /*35eb0*/  LD.E R57, desc[UR10][R14.64+0xc] ;  /* 0x00000c0a0e397980 */ /* 0x000f28000c101900 */
[----:B------:R-:W4:Y:S04]  /*35ec0*/  LD.E R58, desc[UR8][R14.64+0x10] ;  /* 0x000010080e3a7980 */ /* 0x000f28000c101900 */
[----:B------:R-:W4:Y:S04]  /*35ed0*/  LD.E R59, desc[UR12][R14.64+0x14] ;  /* 0x0000140c0e3b7980 */ /* 0x000f28000c101900 */
[----:B--2---:R-:W2:Y:S01]  /*35ee0*/  LD.E R56, desc[UR4][R10.64] ;  /* 0x000000040a387980 */ /* 0x004ea2000c101900 */
[----:B------:R-:W-:-:S02]  /*35ef0*/  @P0 R2UR UR4, R4 ;  /* 0x00000000040402ca */ /* 0x000fc400000e0000 */
[----:B------:R-:W-:Y:S01]  /*35f00*/  @P0 R2UR UR5, R5 ;  /* 0x00000000050502ca */ /* 0x000fe200000e0000 */
[----:B------:R-:W2:-:S12]  /*35f10*/  LD.E R10, desc[UR6][R14.64+0x4] ;  /* 0x000004060e0a7980 */ /* 0x000e98000c101900 */
[----:B------:R-:W2:Y:S01]  /*35f20*/  @P0 LD.E R65, desc[UR4][R14.64+0x28] ;  /* 0x000028040e410980 */ /* 0x000ea2000c101900 */
[----:B------:R-:W-:Y:S02]  /*35f30*/  R2UR UR4, R4 ;  /* 0x00000000040472ca */ /* 0x000fe400000e0000 */
[----:B------:R-:W-:-:S13]  /*35f40*/  R2UR UR5, R5 ;  /* 0x00000000050572ca */ /* 0x000fda00000e0000 */
[----:B------:R-:W2:Y:S01]  /*35f50*/  LD.E R7, desc[UR4][R14.64+0x8] ;  /* 0x000008040e077980 */ /* 0x000ea2000c101900 */
[----:B------:R-:W-:Y:S01]  /*35f60*/  IMAD.SHL.U32 R70, R0, 0x40, RZ ;  /* 0x0000004000467824 */ /* 0x000fe200078e00ff */
[----:B---3--:R-:W-:Y:S01]  /*35f70*/  ISETP.GE.AND P1, PT, R9, 0x1, PT ;  /* 0x000000010900780c */ /* 0x008fe20003f26270 */
[----:B------:R-:W-:Y:S02]  /*35f80*/  BSSY B2, `(.L_x_3435) ;  /* 0x0000088000027945 */ /* 0x000fe40003800000 */
[----:B----4-:R-:W-:Y:S02]  /*35f90*/  IMAD.IADD R59, R59, 0x1, -R70 ;  /* 0x000000013b3b7824 */ /* 0x010fe400078e0a46 */
[-C--:B--2---:R-:W-:Y:S01]  /*35fa0*/  FMUL.FTZ R64, R37, R56.reuse ;  /* 0x0000003825407220 */ /* 0x084fe20000410000 */
[----:B------:R-:W-:Y:S01]  /*35fb0*/  SHF.R.S32.HI R37, RZ, 0x1f, R68 ;  /* 0x0000001fff257819 */ /* 0x000fe20000011444 */
[-C--:B0-----:R-:W-:Y:S01]  /*35fc0*/  FMUL.FTZ R6, R26, R56.reuse ;  /* 0x000000381a067220 */ /* 0x081fe20000410000 */
[----:B------:R-:W-:-:S02]  /*35fd0*/  FMUL.FTZ R26, R35, R56 ;  /* 0x00000038231a7220 */ /* 0x000fc40000410000 */
[----:B------:R-:W-:Y:S01]  /*35fe0*/  LEA.HI R35, R37, R68, RZ, 0x7 ;  /* 0x0000004425237211 */ /* 0x000fe200078f38ff */
[-C--:B------:R-:W-:Y:S01]  /*35ff0*/  FMUL.FTZ R61, R29, R56.reuse ;  /* 0x000000381d3d7220 */ /* 0x080fe20000410000 */
[-C--:B------:R-:W-:Y:S02]  /*36000*/  FMUL.FTZ R29, R39, R56.reuse ;  /* 0x00000038271d7220 */ /* 0x080fe40000410000 */
[----:B------:R-:W-:Y:S01]  /*36010*/  LOP3.LUT R39, R35, 0xffffff80, RZ, 0xc0, !PT ;  /* 0xffffff8023277812 */ /* 0x000fe200078ec0ff */
[----:B------:R-:W-:-:S04]  /*36020*/  FMUL.FTZ R62, R36, R56 ;  /* 0x00000038243e7220 */ /* 0x000fc80000410000 */
[----:B------:R-:W-:Y:S02]  /*36030*/  IMAD.IADD R39, R68, 0x1, -R39 ;  /* 0x0000000144277824 */ /* 0x000fe400078e0a27 */
[----:B------:R-:W-:Y:S01]  /*36040*/  FMUL.FTZ R20, R27, R56 ;  /* 0x000000381b147220 */ /* 0x000fe20000410000 */
[----:B------:R-:W-:Y:S01]  /*36050*/  LEA.HI R37, R37, R68, RZ, 0x2 ;  /* 0x0000004425257211 */ /* 0x000fe200078f10ff */
[-C--:B------:R-:W-:Y:S01]  /*36060*/  FMUL.FTZ R27, R28, R56.reuse ;  /* 0x000000381c1b7220 */ /* 0x080fe20000410000 */
[----:B------:R-:W-:Y:S01]  /*36070*/  SHF.R.S32.HI R36, RZ, 0x1f, R39 ;  /* 0x0000001fff247819 */ /* 0x000fe20000011427 */
[-C--:B------:R-:W-:Y:S01]  /*36080*/  FMUL.FTZ R28, R38, R56.reuse ;  /* 0x00000038261c7220 */ /* 0x080fe20000410000 */
[-C--:B------:R-:W-:Y:S01]  /*36090*/  FMUL.FTZ R67, R41, R56.reuse ;  /* 0x0000003829437220 */ /* 0x080fe20000410000 */
[----:B------:R-:W-:Y:S02]  /*360a0*/  LOP3.LUT R41, R37, 0xfffffffc, RZ, 0xc0, !PT ;  /* 0xfffffffc25297812 */ /* 0x000fe400078ec0ff */
[----:B------:R-:W-:Y:S01]  /*360b0*/  LEA.HI R38, R36, R39, RZ, 0x2 ;  /* 0x0000002724267211 */ /* 0x000fe200078f10ff */
[----:B------:R-:W-:-:S03]  /*360c0*/  FMUL.FTZ R66, R40, R56 ;  /* 0x0000003828427220 */ /* 0x000fc60000410000 */
[--C-:B------:R-:W-:Y:S02]  /*360d0*/  SHF.R.S32.HI R37, RZ, 0x2, R38.reuse ;  /* 0x00000002ff257819 */ /* 0x100fe40000011426 */
[----:B------:R-:W-:Y:S01]  /*360e0*/  SHF.R.S32.HI R40, RZ, 0x1f, R38 ;  /* 0x0000001fff287819 */ /* 0x000fe20000011426 */
[----:B------:R-:W-:Y:S02]  /*360f0*/  IMAD.IADD R41, R68, 0x1, -R41 ;  /* 0x0000000144297824 */ /* 0x000fe400078e0a29 */
[-C--:B------:R-:W-:Y:S01]  /*36100*/  FMUL.FTZ R11, R24, R56.reuse ;  /* 0x00000038180b7220 */ /* 0x080fe20000410000 */
[-C--:B------:R-:W-:Y:S01]  /*36110*/  FMUL.FTZ R24, R31, R56.reuse ;  /* 0x000000381f187220 */ /* 0x080fe20000410000 */
[----:B------:R-:W-:Y:S01]  /*36120*/  LEA.HI R36, R36, R39, RZ, 0x5 ;  /* 0x0000002724247211 */ /* 0x000fe200078f28ff */
[-C--:B------:R-:W-:Y:S01]  /*36130*/  FMUL.FTZ R31, R32, R56.reuse ;  /* 0x00000038201f7220 */ /* 0x080fe20000410000 */
[----:B------:R-:W-:Y:S01]  /*36140*/  LEA.HI R40, R40, R37, RZ, 0x3 ;  /* 0x0000002528287211 */ /* 0x000fe200078f18ff */
[----:B------:R-:W-:Y:S01]  /*36150*/  FMUL.FTZ R32, R42, R56 ;  /* 0x000000382a207220 */ /* 0x000fe20000410000 */
[----:B------:R-:W-:-:S02]  /*36160*/  LEA.HI R42, R41, R41, RZ, 0x1 ;  /* 0x00000029292a7211 */ /* 0x000fc400078f08ff */
[----:B------:R-:W-:Y:S02]  /*36170*/  SHF.R.S32.HI R36, RZ, 0x5, R36 ;  /* 0x00000005ff247819 */ /* 0x000fe40000011424 */
[----:B------:R-:W-:Y:S02]  /*36180*/  LOP3.LUT R40, R40, 0xfffffff8, RZ, 0xc0, !PT ;  /* 0xfffffff828287812 */ /* 0x000fe400078ec0ff */
[----:B------:R-:W-:Y:S01]  /*36190*/  LOP3.LUT R42, R42, 0x1ffffffe, RZ, 0xc0, !PT ;  /* 0x1ffffffe2a2a7812 */ /* 0x000fe200078ec0ff */
[----:B------:R-:W-:Y:S02]  /*361a0*/  IMAD R69, R69, 0x4, R36 ;  /* 0x0000000445457824 */ /* 0x000fe400078e0224 */
[----:B------:R-:W-:Y:S02]  /*361b0*/  IMAD.IADD R40, R37, 0x1, -R40 ;  /* 0x0000000125287824 */ /* 0x000fe400078e0a28 */
[----:B------:R-:W-:Y:S02]  /*361c0*/  IMAD.IADD R42, R41, 0x1, -R42 ;  /* 0x00000001292a7824 */ /* 0x000fe400078e0a2a */
[----:B------:R-:W-:-:S04]  /*361d0*/  IMAD.U32 R41, R69, 0x10, R40 ;  /* 0x0000001045297824 */ /* 0x000fc800078e0028 */
[----:B------:R-:W-:-:S04]  /*361e0*/  IMAD R68, R42, 0x8, R41 ;  /* 0x000000082a447824 */ /* 0x000fc800078e0229 */
[----:B------:R-:W-:-:S04]  /*361f0*/  @P0 IMAD.HI.U32 R40, R68, R65, RZ ;  /* 0x0000004144280227 */ /* 0x000fc800078e00ff */
[-C--:B------:R-:W-:Y:S01]  /*36200*/  FMUL.FTZ R21, R30, R56.reuse ;  /* 0x000000381e157220 */ /* 0x080fe20000410000 */
[-C--:B------:R-:W-:Y:S01]  /*36210*/  FMUL.FTZ R30, R43, R56.reuse ;  /* 0x000000382b1e7220 */ /* 0x080fe20000410000 */
[----:B------:R-:W-:Y:S01]  /*36220*/  @P0 SHF.R.U32.HI R68, RZ, R63, R40 ;  /* 0x0000003fff440219 */ /* 0x000fe20000011628 */
[-C--:B------:R-:W-:Y:S01]  /*36230*/  FMUL.FTZ R43, R44, R56.reuse ;  /* 0x000000382c2b7220 */ /* 0x080fe20000410000 */
[-C--:B------:R-:W-:Y:S01]  /*36240*/  FMUL.FTZ R44, R45, R56.reuse ;  /* 0x000000382d2c7220 */ /* 0x080fe20000410000 */
[----:B------:R-:W-:Y:S02]  /*36250*/  LOP3.LUT R38, R38, 0x7ffffffc, RZ, 0xc0, !PT ;  /* 0x7ffffffc26267812 */ /* 0x000fe400078ec0ff */
[----:B------:R-:W0:Y:S01]  /*36260*/  SHFL.IDX PT, R45, R68, RZ, 0x1c1f ;  /* 0x001c1fff442d7589 */ /* 0x000e2200000e0000 */
[-C--:B------:R-:W-:Y:S01]  /*36270*/  FMUL.FTZ R36, R50, R56.reuse ;  /* 0x0000003832247220 */ /* 0x080fe20000410000 */
[----:B------:R-:W-:Y:S01]  /*36280*/  FMUL.FTZ R60, R25, R56 ;  /* 0x00000038193c7220 */ /* 0x000fe20000410000 */
[----:B------:R-:W-:-:S02]  /*36290*/  IMAD.IADD R50, R39, 0x1, -R38 ;  /* 0x0000000127327824 */ /* 0x000fc400078e0a26 */
[-C--:B------:R-:W-:Y:S01]  /*362a0*/  FMUL.FTZ R25, R34, R56.reuse ;  /* 0x0000003822197220 */ /* 0x080fe20000410000 */
        /* <DEDUP_REMOVED lines=9> */
[----:B------:R-:W-:Y:S01]  /*36340*/  IMAD R41, R50, -0x2, R41 ;  /* 0xfffffffe32297824 */ /* 0x000fe200078e0229 */
[----:B------:R-:W1:Y:S01]  /*36350*/  MUFU.TANH R11, R11 ;  /* 0x0000000b000b7308 */ /* 0x000e620000002400 */
[----:B------:R-:W-:Y:S01]  /*36360*/  FMUL.FTZ R52, R52, R56 ;  /* 0x0000003834347220 */ /* 0x000fe20000410000 */
[----:B------:R-:W-:-:S02]  /*36370*/  LOP3.LUT R38, RZ, R57, RZ, 0x33, !PT ;  /* 0x00000039ff267212 */ /* 0x000fc400078e33ff */
[----:B------:R-:W-:-:S04]  /*36380*/  IADD3 R41, -R10, R41, R7 ;  /* 0x000000290a297210 */ /* 0x000fc80007ffe107 */
[----:B------:R-:W2:Y:S01]  /*36390*/  MUFU.TANH R60, R60 ;  /* 0x0000003c003c7308 */ /* 0x000ea20000002400 */
[----:B------:R-:W-:-:S07]  /*363a0*/  FMUL.FTZ R48, R48, R56 ;  /* 0x0000003830307220 */ /* 0x000fce0000410000 */
[----:B------:R-:W3:Y:S08]  /*363b0*/  MUFU.TANH R6, R6 ;  /* 0x0000000600067308 */ /* 0x000ef00000002400 */
        /* <DEDUP_REMOVED lines=27> */
[----:B------:R-:W-:-:S07]  /*36570*/  IMAD.IADD R58, R41, 0x1, R58 ;  /* 0x00000001293a7824 */ /* 0x000fce00078e023a */
[----:B------:R1:W2:Y:S02]  /*36580*/  MUFU.TANH R47, R52 ;  /* 0x00000034002f7308 */ /* 0x0002a40000002400 */
[----:B-1----:R-:W-:-:S06]  /*36590*/  IMAD.IADD R52, R41, 0x1, R38 ;  /* 0x0000000129347824 */ /* 0x002fcc00078e0226 */
[----:B------:R1:W2:Y:S01]  /*365a0*/  MUFU.TANH R46, R48 ;  /* 0x00000030002e7308 */ /* 0x0002a20000002400 */
[--C-:B0-----:R-:W-:Y:S02]  /*365b0*/  IMAD.IADD R51, R52, 0x1, R45.reuse ;  /* 0x0000000134337824 */ /* 0x101fe400078e022d */
[----:B-1----:R-:W-:Y:S01]  /*365c0*/  IMAD.IADD R48, R58, 0x1, R45 ;  /* 0x000000013a307824 */ /* 0x002fe200078e022d */
[----:B---34-:R-:W-:Y:S06]  /*365d0*/  @!P1 BRA `(.L_x_3436) ;  /* 0x0000000000889947 */ /* 0x018fec0003800000 */
        /* <DEDUP_REMOVED lines=12> */
[----:B------:R-:W3:Y:S04]  /*366a0*/  LD.E R41, desc[UR4][R14.64+0x1c] ;  /* 0x00001c040e297980 */ /* 0x000ee8000c101900 */
[----:B------:R-:W4:Y:S01]  /*366b0*/  LD.E R45, desc[UR6][R14.64+0x20] ;  /* 0x000020060e2d7980 */ /* 0x000f22000c101900 */
[----:B---3--:R-:W-:-:S05]  /*366c0*/  IMAD.HI.U32 R38, R38, R41, RZ ;  /* 0x0000002926267227 */ /* 0x008fca00078e00ff */
[----:B----4-:R-:W-:-:S07]  /*366d0*/  SHF.R.U32.HI R38, RZ, R45, R38 ;  /* 0x0000002dff267219 */ /* 0x010fce0000011626 */
.L_x_3440:
[----:B------:R-:W-:Y:S05]  /*366e0*/  BSYNC B4 ;  /* 0x0000000000047941 */ /* 0x000fea0003800000 */
.L_x_3439:
[----:B------:R-:W-:Y:S01]  /*366f0*/  LOP3.LUT R38, RZ, R38, RZ, 0x33, !PT ;  /* 0x00000026ff267212 */ /* 0x000fe200078e33ff */
[----:B------:R-:W-:Y:S06]  /*36700*/  BRA `(.L_x_3441) ;  /* 0x0000000000287947 */ /* 0x000fec0003800000 */
.L_x_3438:
[----:B------:R-:W-:-:S13]  /*36710*/  ISETP.NE.AND P0, PT, R9, 0x1, PT ;  /* 0x000000010900780c */ /* 0x000fda0003f05270 */
        /* <DEDUP_REMOVED lines=9> */
.L_x_3441:
[----:B------:R-:W-:Y:S05]  /*367b0*/  BSYNC B3 ;  /* 0x0000000000037941 */ /* 0x000fea0003800000 */
.L_x_3437:
[----:B------:R-:W-:-:S04]  /*367c0*/  IMAD R41, R9, R38, -R70 ;  /* 0x0000002609297224 */ /* 0x000fc800078e0a46 */
[----:B------:R-:W-:-:S05]  /*367d0*/  IMAD R38, R50, -0x2, R41 ;  /* 0xfffffffe32267824 */ /* 0x000fca00078e0229 */
[----:B------:R-:W-:Y:S02]  /*367e0*/  VIMNMX R51, R51, R38, !PT ;  /* 0x0000002633337248 */ /* 0x000fe40007fe0100 */
[----:B------:R-:W-:-:S07]  /*367f0*/  VIADDMNMX R48, R38, R9, R48, PT ;  /* 0x0000000926307246 */ /* 0x000fce0003800130 */
.L_x_3436:
[----:B------:R-:W-:Y:S05]  /*36800*/  BSYNC B2 ;  /* 0x0000000000027941 */ /* 0x000fea0003800000 */
.L_x_3435:
        /* <DEDUP_REMOVED lines=11> */
[----:B--2---:R-:W-:Y:S02]  /*368c0*/  FSEL R60, R60, -INF , !P3 ;  /* 0xff8000003c3c7808 */ /* 0x004fe40005800000 */
[----:B------:R-:W-:-:S02]  /*368d0*/  P2R R63, PR, RZ, 0x10 ;  /* 0x00000010ff3f7803 */ /* 0x000fc40000000000 */
[C---:B------:R-:W-:Y:S02]  /*368e0*/  ISETP.LT.OR P2, PT, R48.reuse, 0x11, P2 ;  /* 0x000000113000780c */ /* 0x040fe40001741670 */
        /* <DEDUP_REMOVED lines=56> */
[----:B------:R-:W-:Y:S01]  /*36c70*/  ISETP.GE.AND P6, PT, R59, 0x3a, PT ;  /* 0x0000003a3b00780c */ /* 0x000fe20003fc6270 */
[----:B------:R-:W0:Y:S03]  /*36c80*/  SHFL.IDX PT, R11, R68, 0x1, 0x1c1f ;  /* 0x003c1f00440b7f89 */ /* 0x000e2600000e0000 */
[----:B------:R-:W-:Y:S02]  /*36c90*/  P2R R59, PR, RZ, 0x40 ;  /* 0x00000040ff3b7803 */ /* 0x000fe40000000000 */
[----:B------:R-:W-:-:S04]  /*36ca0*/  ISETP.GT.AND P6, PT, R51, 0x39, !P6 ;  /* 0x000000393300780c */ /* 0x000fc800077c4270 */
[----:B------:R-:W-:-:S04]  /*36cb0*/  ISETP.LT.OR P6, PT, R48, 0x3a, P6 ;  /* 0x0000003a3000780c */ /* 0x000fc800037c1670 */
[----:B------:R-:W-:Y:S02]  /*36cc0*/  FSEL R48, R53, -INF , !P6 ;  /* 0xff80000035307808 */ /* 0x000fe40007000000 */
[----:B------:R-:W-:Y:S01]  /*36cd0*/  ISETP.GE.AND P6, PT, R9, 0x1, PT ;  /* 0x000000010900780c */ /* 0x000fe20003fc6270 */
[--C-:B0-----:R-:W-:Y:S02]  /*36ce0*/  IMAD.IADD R56, R58, 0x1, R11.reuse ;  /* 0x000000013a387824 */ /* 0x101fe400078e020b */
[----:B------:R-:W-:-:S10]  /*36cf0*/  IMAD.IADD R51, R52, 0x1, R11 ;  /* 0x0000000134337824 */ /* 0x000fd400078e020b */
        /* <DEDUP_REMOVED lines=17> */
.L_x_3447:
[----:B------:R-:W-:Y:S05]  /*36e10*/  BSYNC B4 ;  /* 0x0000000000047941 */ /* 0x000fea0003800000 */
.L_x_3446:
[----:B------:R-:W-:Y:S01]  /*36e20*/  LOP3.LUT R10, RZ, R10, RZ, 0x33, !PT ;  /* 0x0000000aff0a7212 */ /* 0x000fe200078e33ff */
[----:B------:R-:W-:Y:S06]  /*36e30*/  BRA `(.L_x_3448) ;  /* 0x0000000000287947 */ /* 0x000fec0003800000 */
.L_x_3445:
        /* <DEDUP_REMOVED lines=10> */
.L_x_3448:
[----:B------:R-:W-:Y:S05]  /*36ee0*/  BSYNC B3 ;  /* 0x0000000000037941 */ /* 0x000fea0003800000 */
.L_x_3444:
[----:B------:R-:W-:-:S04]  /*36ef0*/  IMAD R7, R9, R10, -R70 ;  /* 0x0000000a09077224 */ /* 0x000fc800078e0a46 */
[----:B------:R-:W-:-:S05]  /*36f00*/  IMAD R50, R50, -0x2, R7 ;  /* 0xfffffffe32327824 */ /* 0x000fca00078e0207 */
[----:B------:R-:W-:Y:S02]  /*36f10*/  VIADDMNMX R56, R50, R9, R56, PT ;  /* 0x0000000932387246 */ /* 0x000fe40003800138 */
[----:B------:R-:W-:-:S07]  /*36f20*/  VIMNMX R51, R51, R50, !PT ;  /* 0x0000003233337248 */ /* 0x000fce0007fe0100 */
.L_x_3443:
[----:B------:R-:W-:Y:S05]  /*36f30*/  BSYNC B2 ;  /* 0x0000000000027941 */ /* 0x000fea0003800000 */
.L_x_3442:
[C---:B------:R-:W-:Y:S02]  /*36f40*/  ISETP.GT.AND P0, PT, R51.reuse, 0x1, !P0 ;  /* 0x000000013300780c */ /* 0x040fe40004704270 */
[----:B------:R-:W-:Y:S02]  /*36f50*/  ISETP.NE.AND P6, PT, R62, RZ, PT ;  /* 0x000000ff3e00720c */ /* 0x000fe40003fc5270 */
[----:B------:R-:W-:Y:S02]  /*36f60*/  ISETP.LT.OR P0, PT, R56, 0x2, P0 ;  /* 0x000000023800780c */ /* 0x000fe40000701670 */
[----:B------:R-:W-:Y:S02]  /*36f70*/  ISETP.GT.AND P1, PT, R51, 0x8, !P1 ;  /* 0x000000083300780c */ /* 0x000fe40004f24270 */
[----:B------:R-:W-:Y:S02]  /*36f80*/  FSEL R9, R20, -INF , !P0 ;  /* 0xff80000014097808 */ /* 0x000fe40004000000 */
[----:B------:R-:W-:-:S02]  /*36f90*/  ISETP.NE.AND P0, PT, R57, RZ, PT ;  /* 0x000000ff3900720c */ /* 0x000fc40003f05270 */
[----:B------:R-:W-:Y:S02]  /*36fa0*/  R2UR UR4, R4 ;  /* 0x00000000040472ca */ /* 0x000fe400000e0000 */
[----:B------:R-:W-:Y:S02]  /*36fb0*/  ISETP.GT.AND P0, PT, R51, 0x9, !P0 ;  /* 0x000000093300780c */ /* 0x000fe40004704270 */
[----:B------:R-:W-:Y:S02]  /*36fc0*/  R2UR UR5, R5 ;  /* 0x00000000050572ca */ /* 0x000fe400000e0000 */
[C---:B------:R-:W-:Y:S02]  /*36fd0*/  ISETP.LT.OR P0, PT, R56.reuse, 0xa, P0 ;  /* 0x0000000a3800780c */ /* 0x040fe40000701670 */
[----:B------:R-:W-:Y:S02]  /*36fe0*/  ISETP.LT.OR P1, PT, R56, 0x9, P1 ;  /* 0x000000093800780c */ /* 0x000fe40000f21670 */
[----:B------:R-:W-:-:S02]  /*36ff0*/  FSEL R24, R24, -INF , !P0 ;  /* 0xff80000018187808 */ /* 0x000fc40004000000 */
[----:B------:R-:W-:Y:S02]  /*37000*/  ISETP.NE.AND P0, PT, R63, RZ, PT ;  /* 0x000000ff3f00720c */ /* 0x000fe40003f05270 */
        /* <DEDUP_REMOVED lines=19> */
[----:B------:R-:W-:Y:S02]  /*37140*/  ISETP.NE.AND P6, PT, R59, RZ, PT ;  /* 0x000000ff3b00720c */ /* 0x000fe40003fc5270 */
[----:B------:R-:W-:-:S04]  /*37150*/  ISETP.GT.AND P0, PT, R51, 0x20, !P0 ;  /* 0x000000203300780c */ /* 0x000fc80004704270 */
[----:B------:R-:W-:-:S04]  /*37160*/  ISETP.LT.OR P0, PT, R56, 0x21, P0 ;  /* 0x000000213800780c */ /* 0x000fc80000701670 */
[----:B------:R-:W-:Y:S02]  /*37170*/  FSEL R32, R32, -INF , !P0 ;  /* 0xff80000020207808 */ /* 0x000fe40004000000 */
[----:B------:R-:W-:-:S04]  /*37180*/  ISETP.NE.AND P0, PT, R55, RZ, PT ;  /* 0x000000ff3700720c */ /* 0x000fc80003f05270 */
[----:B------:R-:W-:-:S04]  /*37190*/  ISETP.GT.AND P0, PT, R51, RZ, !P0 ;  /* 0x000000ff3300720c */ /* 0x000fc80004704270 */
[----:B------:R-:W-:-:S04]  /*371a0*/  ISETP.LT.OR P0, PT, R56, 0x1, P0 ;  /* 0x000000013800780c */ /* 0x000fc80000701670 */
[----:B------:R-:W-:Y:S02]  /*371b0*/  FSEL R52, R6, -INF , !P0 ;  /* 0xff80000006347808 */ /* 0x000fe40004000000 */
[----:B------:R-:W2:Y:S01]  /*371c0*/  LDL.64 R6, [R12+0x70] ;  /* 0x000070000c067983 */ /* 0x000ea20000100a00 */
[----:B------:R-:W-:-:S03]  /*371d0*/  ISETP.NE.AND P0, PT, R66, RZ, PT ;  /* 0x000000ff4200720c */ /* 0x000fc60003f05270 */
[----:B--2---:R-:W2:Y:S01]  /*371e0*/  LD.E.64 R10, desc[UR4][R6.64] ;  /* 0x00000004060a7980 */ /* 0x004ea2000c101b00 */
[----:B------:R-:W-:-:S04]  /*371f0*/  ISETP.GT.AND P0, PT, R51, 0x21, !P0 ;  /* 0x000000213300780c */ /* 0x000fc80004704270 */
[C---:B------:R-:W-:Y:S02]  /*37200*/  ISETP.LT.OR P0, PT, R56.reuse, 0x22, P0 ;  /* 0x000000223800780c */ /* 0x040fe40000701670 */
[----:B------:R-:W-:Y:S02]  /*37210*/  ISETP.LT.OR P1, PT, R56, 0x29, P1 ;  /* 0x000000293800780c */ /* 0x000fe40000f21670 */
[----:B------:R-:W-:Y:S02]  /*37220*/  FSEL R30, R30, -INF , !P0 ;  /* 0xff8000001e1e7808 */ /* 0x000fe40004000000 */
[----:B------:R-:W-:Y:S02]  /*37230*/  ISETP.GT.AND P3, PT, R51, 0x30, !P3 ;  /* 0x000000303300780c */ /* 0x000fe40005f64270 */
[----:B------:R-:W-:Y:S02]  /*37240*/  ISETP.LT.OR P2, PT, R56, 0x2a, P2 ;  /* 0x0000002a3800780c */ /* 0x000fe40001741670 */
[----:B------:R-:W-:-:S02]  /*37250*/  FSEL R34, R34, -INF , !P1 ;  /* 0xff80000022227808 */ /* 0x000fc40004800000 */
[C---:B------:R-:W-:Y:S02]  /*37260*/  ISETP.GT.AND P4, PT, R51.reuse, 0x31, !P4 ;  /* 0x000000313300780c */ /* 0x040fe40006784270 */
[C---:B------:R-:W-:Y:S02]  /*37270*/  ISETP.GT.AND P5, PT, R51.reuse, 0x38, !P5 ;  /* 0x000000383300780c */ /* 0x040fe40006fa4270 */
[----:B------:R-:W-:Y:S02]  /*37280*/  ISETP.GT.AND P6, PT, R51, 0x39, !P6 ;  /* 0x000000393300780c */ /* 0x000fe400077c4270 */
[C---:B------:R-:W-:Y:S02]  /*37290*/  ISETP.LT.OR P3, PT, R56.reuse, 0x31, P3 ;  /* 0x000000313800780c */ /* 0x040fe40001f61670 */
[----:B------:R-:W-:Y:S02]  /*372a0*/  FSEL R51, R35, -INF , !P2 ;  /* 0xff80000023337808 */ /* 0x000fe40005000000 */
[----:B------:R-:W-:-:S02]  /*372b0*/  ISETP.LT.OR P4, PT, R56, 0x32, P4 ;  /* 0x000000323800780c */ /* 0x000fc40002781670 */
[----:B------:R-:W-:Y:S02]  /*372c0*/  FSEL R36, R36, -INF , !P3 ;  /* 0xff80000024247808 */ /* 0x000fe40005800000 */
[C---:B------:R-:W-:Y:S02]  /*372d0*/  ISETP.LT.OR P5, PT, R56.reuse, 0x39, P5 ;  /* 0x000000393800780c */ /* 0x040fe40002fa1670 */
[----:B------:R-:W-:Y:S02]  /*372e0*/  FSEL R53, R37, -INF , !P4 ;  /* 0xff80000025357808 */ /* 0x000fe40006000000 */
[----:B------:R-:W-:Y:S02]  /*372f0*/  ISETP.LT.OR P6, PT, R56, 0x3a, P6 ;  /* 0x0000003a3800780c */ /* 0x000fe400037c1670 */
[----:B------:R-:W-:Y:S01]  /*37300*/  FSEL R39, R39, -INF , !P5 ;  /* 0xff80000027277808 */ /* 0x000fe20006800000 */
[----:B------:R-:W3:Y:S01]  /*37310*/  LD.E R56, desc[UR4][R6.64+0x10] ;  /* 0x0000100406387980 */ /* 0x000ee2000c101900 */
[----:B------:R-:W-:-:S02]  /*37320*/  R2UR UR6, R4 ;  /* 0x00000000040672ca */ /* 0x000fc400000e0000 */
        /* <DEDUP_REMOVED lines=57> */
[----:B------:R-:W-:Y:S02]  /*376c0*/  FMUL.FTZ R37, R20, R11 ;  /* 0x0000000b14257220 */ /* 0x000fe40000410000 */
        /* <DEDUP_REMOVED lines=26> */
.L_x_3450:
[----:B------:R-:W-:Y:S05]  /*37870*/  BSYNC B2 ;  /* 0x0000000000027941 */ /* 0x000fea0003800000 */
.L_x_3449:
        /* <DEDUP_REMOVED lines=13> */
.L_x_3452:
[----:B------:R-:W-:Y:S05]  /*37950*/  BSYNC B2 ;  /* 0x0000000000027941 */ /* 0x000fea0003800000 */
.L_x_3451:
        /* <DEDUP_REMOVED lines=23> */
[-CC-:B------:R-:W-:Y:S01]  /*37ad0*/  FFMA.FTZ R9, R9, R11.reuse, -R14.reuse ;  /* 0x0000000b09097223 */ /* 0x180fe2000001080e */
[----:B------:R-:W0:Y:S01]  /*37ae0*/  MUFU.EX2 R49, R49 ;  /* 0x0000003100317308 */ /* 0x000e220000000800 */
[-CC-:B------:R-:W-:Y:S01]  /*37af0*/  FFMA.FTZ R50, R50, R11.reuse, -R14.reuse ;  /* 0x0000000b32327223 */ /* 0x180fe2000001080e */
[-C--:B------:R-:W-:Y:S01]  /*37b00*/  FFMA.FTZ R24, R24, R11.reuse, -R14 ;  /* 0x0000000b18187223 */ /* 0x080fe2000001080e */
[-C--:B------:R-:W-:Y:S01]  /*37b10*/  FFMA.FTZ R31, R31, R11.reuse, -R10 ;  /* 0x0000000b1f1f7223 */ /* 0x080fe2000001080a */
[-C--:B------:R-:W-:Y:S01]  /*37b20*/  FFMA.FTZ R8, R25, R11.reuse, -R14 ;  /* 0x0000000b19087223 */ /* 0x080fe2000001080e */
        /* <DEDUP_REMOVED lines=10> */
[-C--:B------:R-:W-:Y:S01]  /*37bd0*/  FFMA.FTZ R47, R47, R11.reuse, -R10 ;  /* 0x0000000b2f2f7223 */ /* 0x080fe2000001080a */
[----:B------:R-:W2:Y:S01]  /*37be0*/  MUFU.EX2 R60, R60 ;  /* 0x0000003c003c7308 */ /* 0x000ea20000000800 */
[-C--:B------:R-:W-:Y:S01]  /*37bf0*/  FFMA.FTZ R26, R26, R11.reuse, -R14 ;  /* 0x0000000b1a1a7223 */ /* 0x080fe2000001080e */
[-C--:B------:R-:W-:Y:S01]  /*37c00*/  FFMA.FTZ R10, R48, R11.reuse, -R10 ;  /* 0x0000000b300a7223 */ /* 0x080fe2000001080a */
        /* <DEDUP_REMOVED lines=9> */
[-CC-:B------:R-:W-:Y:S01]  /*37ca0*/  FFMA.FTZ R39, R39, R11.reuse, -R14.reuse ;  /* 0x0000000b27277223 */ /* 0x180fe2000001080e */
[----:B------:R-:W-:Y:S01]  /*37cb0*/  FFMA.FTZ R11, R54, R11, -R14 ;  /* 0x0000000b360b7223 */ /* 0x000fe2000001080e */
[----:B0-----:R-:W-:Y:S01]  /*37cc0*/  FADD.FTZ R15, R49, R20 ;  /* 0x00000014310f7221 */ /* 0x001fe20000010000 */
[----:B-1----:R-:W-:Y:S01]  /*37cd0*/  FADD.FTZ R14, R52, R21 ;  /* 0x00000015340e7221 */ /* 0x002fe20000010000 */
[----:B------:R-:W0:Y:S02]  /*37ce0*/  MUFU.EX2 R27, R27 ;  /* 0x0000001b001b7308 */ /* 0x000e240000000800 */
[----:B--2---:R-:W-:-:S06]  /*37cf0*/  FADD.FTZ R20, R60, R15 ;  /* 0x0000000f3c147221 */ /* 0x004fcc0000010000 */
[----:B------:R-:W-:Y:S01]  /*37d00*/  MUFU.EX2 R50, R50 ;  /* 0x0000003200327308 */ /* 0x000fe20000000800 */
[----:B---3--:R-:W-:-:S07]  /*37d10*/  FADD.FTZ R15, R161, R14 ;  /* 0x0000000ea10f7221 */ /* 0x008fce0000010000 */
[----:B------:R-:W1:Y:S01]  /*37d20*/  MUFU.EX2 R162, R61 ;  /* 0x0000003d00a27308 */ /* 0x000e620000000800 */
[----:B0-----:R-:W-:-:S07]  /*37d30*/  FADD.FTZ R21, R27, R20 ;  /* 0x000000141b157221 */ /* 0x001fce0000010000 */
[----:B------:R-:W-:Y:S08]  /*37d40*/  MUFU.EX2 R163, R24 ;  /* 0x0000001800a37308 */ /* 0x000ff00000000800 */
[----:B------:R-:W0:Y:S01]  /*37d50*/  MUFU.EX2 R31, R31 ;  /* 0x0000001f001f7308 */ /* 0x000e220000000800 */
[----:B-1----:R-:W-:-:S07]  /*37d60*/  FADD.FTZ R14, R162, R21 ;  /* 0x00000015a20e7221 */ /* 0x002fce0000010000 */
[----:B------:R-:W-:Y:S08]  /*37d70*/  MUFU.EX2 R165, R8 ;  /* 0x0000000800a57308 */ /* 0x000ff00000000800 */
[----:B------:R-:W1:Y:S01]  /*37d80*/  MUFU.EX2 R164, R33 ;  /* 0x0000002100a47308 */ /* 0x000e620000000800 */
[----:B0-----:R-:W-:-:S07]  /*37d90*/  FADD.FTZ R9, R31, R14 ;  /* 0x0000000e1f097221 */ /* 0x001fce0000010000 */
[----:B------:R-:W-:Y:S08]  /*37da0*/  MUFU.EX2 R26, R26 ;  /* 0x0000001a001a7308 */ /* 0x000ff00000000800 */
[----:B------:R-:W0:Y:S01]  /*37db0*/  MUFU.EX2 R38, R38 ;  /* 0x0000002600267308 */ /* 0x000e220000000800 */
[----:B-1----:R-:W-:-:S07]  /*37dc0*/  FADD.FTZ R9, R164, R9 ;  /* 0x00000009a4097221 */ /* 0x002fce0000010000 */
[----:B------:R1:W-:Y:S08]  /*37dd0*/  MUFU.EX2 R174, R10 ;  /* 0x0000000a00ae7308 */ /* 0x0003f00000000800 */
[----:B------:R-:W2:Y:S01]  /*37de0*/  MUFU.EX2 R28, R28 ;  /* 0x0000001c001c7308 */ /* 0x000ea20000000800 */
[----:B-1----:R-:W-:Y:S01]  /*37df0*/  FADD.FTZ R10, R50, R15 ;  /* 0x0000000f320a7221 */ /* 0x002fe20000010000 */
[----:B0-----:R-:W-:-:S03]  /*37e00*/  FADD.FTZ R8, R38, R9 ;  /* 0x0000000926087221 */ /* 0x001fc60000010000 */
[----:B------:R-:W-:-:S03]  /*37e10*/  FADD.FTZ R10, R163, R10 ;  /* 0x0000000aa30a7221 */ /* 0x000fc60000010000 */
[----:B------:R-:W0:Y:S01]  /*37e20*/  MUFU.EX2 R25, R40 ;  /* 0x0000002800197308 */ /* 0x000e220000000800 */
[----:B------:R-:W-:-:S04]  /*37e30*/  FADD.FTZ R15, R165, R10 ;  /* 0x0000000aa50f7221 */ /* 0x000fc80000010000 */
[----:B------:R-:W-:-:S03]  /*37e40*/  FADD.FTZ R15, R26, R15 ;  /* 0x0000000f1a0f7221 */ /* 0x000fc60000010000 */
        /* <DEDUP_REMOVED lines=63> */
[----:B------:R3:W-:Y:S04]  /*38240*/  STSM.16.M88.4 [R14], R160 ;  /* 0x000000a00e007844 */ /* 0x0007e80000000200 */
        /* <DEDUP_REMOVED lines=195> */
[----:B--2---:R-:W-:Y:S02]  /*38e80*/  FMUL.FTZ R35, R35, R6 ;  /* 0x0000000623237220 */ /* 0x004fe40000410000 */
        /* <DEDUP_REMOVED lines=70> */
[----:B------:R2:W-:Y:S04]  /*392f0*/  ST.E desc[UR4][R8.64+0xa8], R15 ;  /* 0x0000a80f08007985 */ /* 0x0005e8000c101904 */
[----:B------:R-:W-:Y:S04]  /*39300*/  ST.E desc[UR18][R8.64+0xf4], R31 ;  /* 0x0000f41f08007985 */ /* 0x000fe8000c101912 */
[----:B------:R-:W-:Y:S04]  /*39310*/  ST.E desc[UR10][R8.64+0x114], R21 ;  /* 0x0001141508007985 */ /* 0x000fe8000c10190a */
[----:B------:R-:W-:Y:S04]  /*39320*/  ST.E desc[UR12][R8.64+0x120], R25 ;  /* 0x0001201908007985 */ /* 0x000fe8000c10190c */
[----:B------:R-:W-:Y:S04]  /*39330*/  ST.E desc[UR14][R8.64+0x124], R27 ;  /* 0x0001241b08007985 */ /* 0x000fe8000c10190e */
[----:B------:R-:W-:Y:S04]  /*39340*/  ST.E desc[UR16][R8.64+0x130], R29 ;  /* 0x0001301d08007985 */ /* 0x000fe8000c101910 */
[----:B------:R-:W-:Y:S04]  /*39350*/  ST.E desc[UR4][R8.64+0x1f4], R35 ;  /* 0x0001f42308007985 */ /* 0x000fe8000c101904 */
[----:B------:R0:W-:Y:S04]  /*39360*/  ST.E desc[UR4][R8.64+0xac], R7 ;  /* 0x0000ac0708007985 */ /* 0x0001e8000c101904 */
[----:B------:R1:W-:Y:S01]  /*39370*/  ST.E desc[UR4][R8.64+0xb8], R11 ;  /* 0x0000b80b08007985 */ /* 0x0003e2000c101904 */
[----:B--2---:R-:W-:-:S05]  /*39380*/  FMUL.FTZ R15, R37, R6 ;  /* 0x00000006250f7220 */ /* 0x004fca0000410000 */
[----:B------:R2:W-:Y:S04]  /*39390*/  ST.E desc[UR4][R8.64+0xbc], R15 ;  /* 0x0000bc0f08007985 */ /* 0x0005e8000c101904 */
[----:B------:R-:W0:Y:S02]  /*393a0*/  LD.E R6, desc[UR6][R8.64+0xc8] ;  /* 0x0000c80608067980 */ /* 0x000e24000c101900 */
[----:B0-----:R-:W-:-:S05]  /*393b0*/  FMUL.FTZ R7, R37, R6 ;  /* 0x0000000625077220 */ /* 0x001fca0000410000 */
[----:B------:R0:W-:Y:S04]  /*393c0*/  ST.E desc[UR4][R8.64+0xc8], R7 ;  /* 0x0000c80708007985 */ /* 0x0001e8000c101904 */
[----:B------:R-:W1:Y:S02]  /*393d0*/  LD.E R6, desc[UR6][R8.64+0xcc] ;  /* 0x0000cc0608067980 */ /* 0x000e64000c101900 */
[----:B-1----:R-:W-:-:S05]  /*393e0*/  FMUL.FTZ R11, R37, R6 ;  /* 0x00000006250b7220 */ /* 0x002fca0000410000 */
[----:B------:R1:W-:Y:S04]  /*393f0*/  ST.E desc[UR4][R8.64+0xcc], R11 ;  /* 0x0000cc0b08007985 */ /* 0x0003e8000c101904 */
[----:B------:R-:W2:Y:S02]  /*39400*/  LD.E R6, desc[UR6][R8.64+0xd8] ;  /* 0x0000d80608067980 */ /* 0x000ea4000c101900 */
        /* <DEDUP_REMOVED lines=100> */
[----:B------:R-:W-:Y:S04]  /*39a50*/  ST.E desc[UR4][R8.64+0x1dc], R15 ;  /* 0x0001dc0f08007985 */ /* 0x000fe8000c101904 */
        /* <DEDUP_REMOVED lines=9> */
[----:B------:R-:W2:Y:S02]  /*39af0*/  LD.E R6, desc[UR6][R8.64+0x1fc] ;  /* 0x0001fc0608067980 */ /* 0x000ea4000c101900 */
[----:B--2---:R-:W-:-:S05]  /*39b00*/  FMUL.FTZ R37, R37, R6 ;  /* 0x0000000625257220 */ /* 0x004fca0000410000 */
[----:B------:R2:W-:Y:S04]  /*39b10*/  ST.E desc[UR4][R8.64+0x1fc], R37 ;  /* 0x0001fc2508007985 */ /* 0x0005e8000c101904 */
[----:B0-----:R-:W3:Y:S04]  /*39b20*/  LDL.64 R6, [R12+0x88] ;  /* 0x000088000c067983 */ /* 0x001ee80000100a00 */
[----:B-1----:R-:W4:Y:S04]  /*39b30*/  LDL.64 R10, [R12] ;  /* 0x000000000c0a7983 */ /* 0x002f280000100a00 */
[----:B------:R-:W2:Y:S04]  /*39b40*/  LDL.64 R14, [R12+0x90] ;  /* 0x000090000c0e7983 */ /* 0x000ea80000100a00 */
[----:B---3--:R-:W3:Y:S04]  /*39b50*/  LD.E R25, desc[UR4][R6.64] ;  /* 0x0000000406197980 */ /* 0x008ee8000c101900 */
[----:B----4-:R-:W4:Y:S04]  /*39b60*/  LD.E R11, desc[UR6][R10.64] ;  /* 0x000000060a0b7980 */ /* 0x010f28000c101900 */
[----:B--2---:R-:W4:Y:S04]  /*39b70*/  LD.E.64 R8, desc[UR4][R14.64] ;  /* 0x000000040e087980 */ /* 0x004f28000c101b00 */
[----:B---3--:R-:W-:Y:S04]  /*39b80*/  ST.E desc[UR8][R6.64], R25 ;  /* 0x0000001906007985 */ /* 0x008fe8000c101908 */
[----:B------:R-:W2:Y:S04]  /*39b90*/  LD.E R21, desc[UR10][R6.64+0x4] ;  /* 0x0000040a06157980 */ /* 0x000ea8000c101900 */
[----:B--2---:R0:W-:Y:S04]  /*39ba0*/  ST.E desc[UR4][R6.64+0x4], R21 ;  /* 0x0000041506007985 */ /* 0x0041e8000c101904 */
[----:B------:R-:W2:Y:S04]  /*39bb0*/  LD.E R27, desc[UR6][R6.64+0x8] ;  /* 0x00000806061b7980 */ /* 0x000ea8000c101900 */
[----:B--2---:R1:W-:Y:S04]  /*39bc0*/  ST.E desc[UR4][R6.64+0x8], R27 ;  /* 0x0000081b06007985 */ /* 0x0043e8000c101904 */
[----:B------:R-:W2:Y:S04]  /*39bd0*/  LD.E R29, desc[UR6][R6.64+0xc] ;  /* 0x00000c06061d7980 */ /* 0x000ea8000c101900 */
[----:B--2---:R-:W-:Y:S04]  /*39be0*/  ST.E desc[UR4][R6.64+0xc], R29 ;  /* 0x00000c1d06007985 */ /* 0x004fe8000c101904 */
[----:B------:R-:W2:Y:S04]  /*39bf0*/  LD.E R15, desc[UR6][R6.64+0x10] ;  /* 0x00001006060f7980 */ /* 0x000ea8000c101900 */
[----:B--2---:R2:W-:Y:S04]  /*39c00*/  ST.E desc[UR4][R6.64+0x10], R15 ;  /* 0x0000100f06007985 */ /* 0x0045e8000c101904 */
[----:B0-----:R-:W3:Y:S04]  /*39c10*/  LD.E R21, desc[UR6][R6.64+0x14] ;  /* 0x0000140606157980 */ /* 0x001ee8000c101900 */
[----:B---3--:R0:W-:Y:S04]  /*39c20*/  ST.E desc[UR4][R6.64+0x14], R21 ;  /* 0x0000141506007985 */ /* 0x0081e8000c101904 */
[----:B------:R-:W3:Y:S04]  /*39c30*/  LD.E R25, desc[UR6][R6.64+0x18] ;  /* 0x0000180606197980 */ /* 0x000ee8000c101900 */
[----:B---3--:R3:W-:Y:S04]  /*39c40*/  ST.E desc[UR4][R6.64+0x18], R25 ;  /* 0x0000181906007985 */ /* 0x0087e8000c101904 */
[----:B-1----:R-:W4:Y:S04]  /*39c50*/  LD.E R27, desc[UR6][R6.64+0x1c] ;  /* 0x00001c06061b7980 */ /* 0x002f28000c101900 */
[----:B----4-:R1:W-:Y:S04]  /*39c60*/  ST.E desc[UR4][R6.64+0x1c], R27 ;  /* 0x00001c1b06007985 */ /* 0x0103e8000c101904 */
[----:B--2---:R-:W2:Y:S04]  /*39c70*/  LD.E R15, desc[UR6][R6.64+0x20] ;  /* 0x00002006060f7980 */ /* 0x004ea8000c101900 */
[----:B--2---:R2:W-:Y:S04]  /*39c80*/  ST.E desc[UR4][R6.64+0x20], R15 ;  /* 0x0000200f06007985 */ /* 0x0045e8000c101904 */
[----:B0-----:R-:W4:Y:S04]  /*39c90*/  LD.E R21, desc[UR6][R6.64+0x24] ;  /* 0x0000240606157980 */ /* 0x001f28000c101900 */
[----:B----4-:R0:W-:Y:S04]  /*39ca0*/  ST.E desc[UR4][R6.64+0x24], R21 ;  /* 0x0000241506007985 */ /* 0x0101e8000c101904 */
[----:B---3--:R-:W3:Y:S04]  /*39cb0*/  LD.E R25, desc[UR6][R6.64+0x28] ;  /* 0x0000280606197980 */ /* 0x008ee8000c101900 */
        /* <DEDUP_REMOVED lines=228> */
[----:B--2---:R-:W-:Y:S04]  /*3ab00*/  ST.E desc[UR4][R6.64+0x1f0], R15 ;  /* 0x0001f00f06007985 */ /* 0x004fe8000c101904 */
[----:B0-----:R-:W2:Y:S04]  /*3ab10*/  LD.E R21, desc[UR6][R6.64+0x1f4] ;  /* 0x0001f40606157980 */ /* 0x001ea8000c101900 */
[----:B--2---:R-:W-:Y:S04]  /*3ab20*/  ST.E desc[UR4][R6.64+0x1f4], R21 ;  /* 0x0001f41506007985 */ /* 0x004fe8000c101904 */
[----:B---3--:R-:W2:Y:S01]  /*3ab30*/  LD.E R25, desc[UR6][R6.64+0x1f8] ;  /* 0x0001f80606197980 */ /* 0x008ea2000c101900 */
[----:B------:R-:W-:-:S02]  /*3ab40*/  R2UR UR30, R4 ;  /* 0x00000000041e72ca */ /* 0x000fc400000e0000 */
[C---:B------:R-:W-:Y:S02]  /*3ab50*/  R2UR UR31, R5.reuse ;  /* 0x00000000051f72ca */ /* 0x040fe400000e0000 */
[C---:B------:R-:W-:Y:S02]  /*3ab60*/  R2UR UR28, R4.reuse ;  /* 0x00000000041c72ca */ /* 0x040fe400000e0000 */
[C---:B------:R-:W-:Y:S02]  /*3ab70*/  R2UR UR29, R5.reuse ;  /* 0x00000000051d72ca */ /* 0x040fe400000e0000 */
[C---:B------:R-:W-:Y:S02]  /*3ab80*/  R2UR UR26, R4.reuse ;  /* 0x00000000041a72ca */ /* 0x040fe400000e0000 */
[----:B------:R-:W-:Y:S01]  /*3ab90*/  R2UR UR27, R5 ;  /* 0x00000000051b72ca */ /* 0x000fe200000e0000 */
[----:B--2---:R0:W-:Y:S04]  /*3aba0*/  ST.E desc[UR4][R6.64+0x1f8], R25 ;  /* 0x0001f81906007985 */ /* 0x0041e8000c101904 */
[----:B-1----:R-:W2:Y:S01]  /*3abb0*/  LD.E R27, desc[UR6][R6.64+0x1fc] ;  /* 0x0001fc06061b7980 */ /* 0x002ea2000c101900 */
        /* <DEDUP_REMOVED lines=26> */
[----:B0-----:R-:W2:Y:S04]  /*3ad60*/  LD.E R25, desc[UR28][R6.64+0x4] ;  /* 0x0000041c06197980 */ /* 0x001ea8000c101900 */
[----:B------:R-:W2:Y:S04]  /*3ad70*/  LD.E R26, desc[UR26][R6.64+0x8] ;  /* 0x0000081a061a7980 */ /* 0x000ea8000c101900 */
[----:B-1----:R-:W2:Y:S04]  /*3ad80*/  LD.E R27, desc[UR24][R6.64+0xc] ;  /* 0x00000c18061b7980 */ /* 0x002ea8000c101900 */
        /* <DEDUP_REMOVED lines=2475> */
.L_x_3454:
[----:B------:R-:W-:Y:S05]  /*44840*/  BSYNC B2 ;  /* 0x0000000000027941 */ /* 0x000fea0003800000 */
.L_x_3453:
[C---:B------:R-:W-:Y:S02]  /*44850*/  R2UR UR6, R4.reuse ;  /* 0x00000000040672ca */ /* 0x040fe400000e0000 */
[C---:B------:R-:W-:Y:S02]  /*44860*/  R2UR UR7, R5.reuse ;  /* 0x00000000050772ca */ /* 0x040fe400000e0000 */
[----:B------:R-:W-:Y:S02]  /*44870*/  R2UR UR4, R4 ;  /* 0x00000000040472ca */ /* 0x000fe400000e0000 */
[----:B------:R-:W-:-:S09]  /*44880*/  R2UR UR5, R5 ;  /* 0x00000000050572ca */ /* 0x000fd200000e0000 */
[----:B------:R-:W2:Y:S04]  /*44890*/  LD.E.64 R4, desc[UR6][R10.64+0x20] ;  /* 0x000020060a047980 */ /* 0x000ea8000c101b00 */
[----:B------:R-:W3:Y:S01]  /*448a0*/  LD.E R6, desc[UR4][R10.64+0xc] ;  /* 0x00000c040a067980 */ /* 0x000ee2000c101900 */
[----:B--2---:R-:W-:Y:S01]  /*448b0*/  MOV R5, R4 ;  /* 0x0000000400057202 */ /* 0x004fe20000000f00 */
[----:B------:R-:W-:-:S04]  /*448c0*/  IMAD.MOV.U32 R4, RZ, RZ, R13 ;  /* 0x000000ffff047224 */ /* 0x000fc800078e000d */
[----:B-----5:R-:W-:-:S05]  /*448d0*/  IMAD R5, R8, 0x8, R5 ;  /* 0x0000000808057824 */ /* 0x020fca00078e0205 */
[----:B---3--:R-:W-:-:S04]  /*448e0*/  PRMT R5, R6, 0x654, R5 ;  /* 0x0000065406057816 */ /* 0x008fc80000000005 */
[----:B------:R0:W-:Y:S02]  /*448f0*/  SYNCS.ARRIVE.TRANS64.RED.A1T0 RZ, [R5+URZ], RZ ;  /* 0x000000ff05ff79a7 */ /* 0x0001e4000810043f */
[----:B0-----:R-:W-:-:S04]  /*44900*/  IMAD.MOV.U32 R5, RZ, RZ, 0x0 ;  /* 0x00000000ff057424 */ /* 0x001fc800078e00ff */
[----:B------:R-:W-:Y:S05]  /*44910*/  RET.REL.NODEC R4 `(_ZN7cutlass13device_kernelIN5flash11enable_sm90INS1_16FlashAttnFwdSm90INS1_25CollectiveMainloopFwdSm90ILi2EN4cute5tupleIJNS5_1CILi1EEES8_S8_EEENS6_IJNS7_ILi64EEESA_SA_EEELi512ENS_10bfloat16_tEfNS_4arch4Sm90ELb0ELb1ELb1ELb1ELb1ELb0ELb1ELb0ELb0ELb1ELb1ELb0EEENS1_21CollectiveEpilogueFwdINS6_IJSA_NS7_ILi512EEESA_EEES9_SC_SE_Li256ELb1ELb1ELb1ELb0EEENS1_36VarlenDynamicPersistentTileSchedulerILi64ELi64ELi256ELi128ELb1ELb1ELb1ELb1ELb0ELb1EEEEEEEEEvNT_6ParamsE) ;  /* 0xfffffbb404b87950 */ /* 0x000fea0003c3ffff */
.L_x_3425:
[----:B0-----:R0:W1:Y:S02]  /*44920*/  SYNCS.PHASECHK.TRANS64.TRYWAIT P0, [R9+URZ], R24 ;  /* 0x00000018090075a7 */ /* 0x001064000800017f */
[----:B-1----:R-:W-:Y:S05]  /*44930*/  @!P0 NANOSLEEP.SYNCS 0x989680 ;  /* 0x009896800000895d */ /* 0x002fea0003900000 */
[----:B------:R-:W1:Y:S02]  /*44940*/  @!P0 SYNCS.PHASECHK.TRANS64 P0, [R9+URZ], R24 ;  /* 0x00000018090085a7 */ /* 0x000e64000800007f */
[----:B-1----:R-:W-:Y:S05]  /*44950*/  @!P0 BRA `(.L_x_3425) ;  /* 0xfffffffc00f08947 */ /* 0x002fea000383ffff */
[----:B------:R-:W-:Y:S05]  /*44960*/  BRA `(.L_x_3424) ;  /* 0xfffffee400e87947 */ /* 0x000fea000383ffff */
.L_x_3432:
[----:B0-----:R0:W1:Y:S02]  /*44970*/  SYNCS.PHASECHK.TRANS64.TRYWAIT P0, [R56+URZ], R57 ;  /* 0x00000039380075a7 */ /* 0x001064000800017f */
[----:B-1----:R-:W-:Y:S05]  /*44980*/  @!P0 NANOSLEEP.SYNCS 0x989680 ;  /* 0x009896800000895d */ /* 0x002fea0003900000 */
[----:B------:R-:W1:Y:S02]  /*44990*/  @!P0 SYNCS.PHASECHK.TRANS64 P0, [R56+URZ], R57 ;  /* 0x00000039380085a7 */ /* 0x000e64000800007f */
[----:B-1----:R-:W-:Y:S05]  /*449a0*/  @!P0 BRA `(.L_x_3432) ;  /* 0xfffffffc00f08947 */ /* 0x002fea000383ffff */
[----:B------:R-:W-:Y:S05]  /*449b0*/  BRA `(.L_x_3431) ;  /* 0xfffffeec00bc7947 */ /* 0x000fea000383ffff */
.L_x_3455:
        /* <DEDUP_REMOVED lines=12> */
.L_x_5838:


//--------------------- .text._ZN7cutlass13device_kernelIN5flash11enable_sm90INS1_16FlashAttnFwdSm90INS1_25CollectiveMainloopFwdSm90ILi2EN4cute5tupleIJNS5_1CILi1EEES8_S8_EEENS6_IJNS7_ILi64EEESA_SA_EEELi512ENS_10bfloat16_tEfNS_4arch4Sm90ELb0ELb1ELb1ELb1ELb1ELb1ELb1ELb0ELb0ELb1ELb1ELb0EEENS1_21CollectiveEpilogueFwdINS6_IJSA_NS7_ILi512EEESA_EEES9_SC_SE_Li256ELb1ELb1ELb1ELb0EEENS1_36VarlenDynamicPersistentTileSchedulerILi64ELi64ELi256ELi128ELb1ELb1ELb1ELb1ELb0ELb1EEEEEEEEEvNT_6ParamsE --------------------------
	.section	.text._ZN7cutlass13device_kernelIN5flash11enable_sm90INS1_16FlashAttnFwdSm90INS1_25CollectiveMainloopFwdSm90ILi2EN4cute5tupleIJNS5_1CILi1EEES8_S8_EEENS6_IJNS7_ILi64EEESA_SA_EEELi512ENS_10bfloat16_tEfNS_4arch4Sm90ELb0ELb1ELb1ELb1ELb1ELb1ELb1ELb0ELb0ELb1ELb1ELb0EEENS1_21CollectiveEpilogueFwdINS6_IJSA_NS7_ILi512EEESA_EEES9_SC_SE_Li256ELb1ELb1ELb1ELb0EEENS1_36VarlenDynamicPersistentTileSchedulerILi64ELi64ELi256ELi128ELb1ELb1ELb1ELb1ELb0ELb1EEEEEEEEEvNT_6ParamsE,"ax",@progbits
	.align	128
.text._ZN7cutlass13device_kernelIN5flash11enable_sm90INS1_16FlashAttnFwdSm90INS1_25CollectiveMainloopFwdSm90ILi2EN4cute5tupleIJNS5_1CILi1EEES8_S8_EEENS6_IJNS7_ILi64EEESA_SA_EEELi512ENS_10bfloat16_tEfNS_4arch4Sm90ELb0ELb1ELb1ELb1ELb1ELb1ELb1ELb0ELb0ELb1ELb1ELb0EEENS1_21CollectiveEpilogueFwdINS6_IJSA_NS7_ILi512EEESA_EEES9_SC_SE_Li256ELb1ELb1ELb1ELb0EEENS1_36VarlenDynamicPersistentTileSchedulerILi64ELi64ELi256ELi128ELb1ELb1ELb1ELb1ELb0ELb1EEEEEEEEEvNT_6ParamsE:
        .type           _ZN7cutlass13device_kernelIN5flash11enable_sm90INS1_16FlashAttnFwdSm90INS1_25CollectiveMainloopFwdSm90ILi2EN4cute5tupleIJNS5_1CILi1EEES8_S8_EEENS6_IJNS7_ILi64EEESA_SA_EEELi512ENS_10bfloat16_tEfNS_4arch4Sm90ELb0ELb1ELb1ELb1ELb1ELb1ELb1ELb0ELb0ELb1ELb1ELb0EEENS1_21CollectiveEpilogueFwdINS6_IJSA_NS7_ILi512EEESA_EEES9_SC_SE_Li256ELb1ELb1ELb1ELb0EEENS1_36VarlenDynamicPersistentTileSchedulerILi64ELi64ELi256ELi128ELb1ELb1ELb1ELb1ELb0ELb1EEEEEEEEEvNT_6ParamsE,@function
        .size           _ZN7cutlass13device_kernelIN5flash11enable_sm90INS1_16FlashAttnFwdSm90INS1_25CollectiveMainloopFwdSm90ILi2EN4cute5tupleIJNS5_1CILi1EEES8_S8_EEENS6_IJNS7_ILi64EEESA_SA_EEELi512ENS_10bfloat16_tEfNS_4arch4Sm90ELb0ELb1ELb1ELb1ELb1ELb1ELb1ELb0ELb0ELb1ELb1ELb0EEENS1_21CollectiveEpilogueFwdINS6_IJSA_NS7_ILi512EEESA_EEES9_SC_SE_Li256ELb1ELb1ELb1ELb0EEENS1_36VarlenDynamicPersistentTileSchedulerILi64ELi64ELi256ELi128ELb1ELb1ELb1ELb1ELb0ELb1EEEEEEEEEvNT_6ParamsE,(.L_x_5840 - _ZN7cutlass13device_kernelIN5flash11enable_sm90INS1_16FlashAttnFwdSm90INS1_25CollectiveMainloopFwdSm90ILi2EN4cute5tupleIJNS5_1CILi1EEES8_S8_EEENS6_IJNS7_ILi64EEESA_SA_EEELi512ENS_10bfloat16_tEfNS_4arch4Sm90ELb0ELb1ELb1ELb1ELb1ELb1ELb1ELb0ELb0ELb1ELb1ELb0EEENS1_21CollectiveEpilogueFwdINS6_IJSA_NS7_ILi512EEESA_EEES9_SC_SE_Li256ELb1ELb1ELb1ELb0EEENS1_36VarlenDynamicPersistentTileSchedulerILi64ELi64ELi256ELi128ELb1ELb1ELb1ELb1ELb0ELb1EEEEEEEEEvNT_6ParamsE)
        .other          _ZN7cutlass13device_kernelIN5flash11enable_sm90INS1_16FlashAttnFwdSm90INS1_25CollectiveMainloopFwdSm90ILi2EN4cute5tupleIJNS5_1CILi1EEES8_S8_EEENS6_IJNS7_ILi64EEESA_SA_EEELi512ENS_10bfloat16_tEfNS_4arch4Sm90ELb0ELb1ELb1ELb1ELb1ELb1ELb1ELb0ELb0ELb1ELb1ELb0EEENS1_21CollectiveEpilogueFwdINS6_IJSA_NS7_ILi512EEESA_EEES9_SC_SE_Li256ELb1ELb1ELb1ELb0EEENS1_36VarlenDynamicPersistentTileSchedulerILi64ELi64ELi256ELi128ELb1ELb1ELb1ELb1ELb0ELb1EEEEEEEEEvNT_6ParamsE,@"STO_CUDA_ENTRY STV_DEFAULT"
_ZN7cutlass13device_kernelIN5flash11enable_sm90INS1_16FlashAttnFwdSm90INS1_25CollectiveMainloopFwdSm90ILi2EN4cute5tupleIJNS5_1CILi1EEES8_S8_EEENS6_IJNS7_ILi64EEESA_SA_EEELi512ENS_10bfloat16_tEfNS_4arch4Sm90ELb0ELb1ELb1ELb1ELb1ELb1ELb1ELb0ELb0ELb1ELb1ELb0EEENS1_21CollectiveEpilogueFwdINS6_IJSA_NS7_ILi512EEESA_EEES9_SC_SE_Li256ELb1ELb1ELb1ELb0EEENS1_36VarlenDynamicPersistentTileSchedulerILi64ELi64ELi256ELi128ELb1ELb1ELb1ELb1ELb0ELb1EEEEEEEEEvNT_6ParamsE:
[----:B------:R-:W0:Y:S02]  /*0000*/  LDC R1, c[0x0][0x28] ;  /* 0x00000a00ff017b82 */ /* 0x000e240000000800 */
[----:B0-----:R-:W-:-:S05]  /*0010*/  VIADD R1, R1, 0xfffffb90 ;  /* 0xfffffb9001017836 */ /* 0x001fca0000000000 */
[----:B------:R-:W-:Y:S01]  /*0020*/  R2UR UR4, R1 ;  /* 0x00000000010472ca */ /* 0x000fe200000e0000 */
[----:B------:R-:W0:Y:S01]  /*0030*/  S2R R3, SR_TID.X ;  /* 0x0000000000037919 */ /* 0x000e220000002100 */
[----:B------:R-:W-:Y:S01]  /*0040*/  ELECT P0, URZ, PT ;  /* 0x00000000003f782f */ /* 0x000fe20003800000 */
[----:B------:R-:W-:Y:S01]  /*0050*/  BSSY B0, `(.L_x_3456) ;  /* 0x0000012000007945 */ /* 0x000fe20003800000 */
[----:B------:R-:W-:Y:S01]  /*0060*/  ULDC UR39, c[0x0][0x20] ;  /* 0x0000080000277ab9 */ /* 0x000fe20000000800 */
[----:B------:R-:W-:-:S08]  /*0070*/  ULDC UR42, c[0x0][0x24] ;  /* 0x00000900002a7ab9 */ /* 0x000fd00000000800 */
[----:B------:R-:W-:-:S04]  /*0080*/  UIADD3 UR39, UP0, UR4, UR39, URZ ;  /* 0x0000002704277290 */ /* 0x000fc8000ff1e03f */
[----:B------:R-:W-:Y:S01]  /*0090*/  UIADD3.X UR42, URZ, UR42, URZ, UP0, !UPT ;  /* 0x0000002a3f2a7290 */ /* 0x000fe200087fe43f */
        /* <DEDUP_REMOVED lines=13> */
.L_x_3457:
[----:B------:R-:W-:Y:S05]  /*0170*/  BSYNC B0 ;  /* 0x0000000000007941 */ /* 0x000fea0003800000 */
.L_x_3456:
        /* <DEDUP_REMOVED lines=17> */
[----:B------:R-:W-:Y:S01]  /*0290*/  @UP0 USHF.L.U32 UR6, UR6, 0x1, URZ ;  /* 0x0000000106060899 */ /* 0x000fe2000800063f */
[----:B------:R-:W-:-:S03]  /*02a0*/  VOTEU.ANY UP0, P0 ;  /* 0x00000000003f7886 */ /* 0x000fc60000000100 */
[----:B------:R-:W-:Y:S01]  /*02b0*/  UISETP.NE.AND UP3, UPT, UR38, URZ, UPT ;  /* 0x0000003f2600728c */ /* 0x000fe2000bf65270 */
[----:B------:R-:W0:Y:S02]  /*02c0*/  FENCE.VIEW.ASYNC.S ;  /* 0x00000000000073c6 */ /* 0x000e240000000000 */
[----:B0-----:R0:W1:Y:S01]  /*02d0*/  @UP0 SYNCS.EXCH.64 URZ, [UR8+0x38800], UR4 ;  /* 0x03880004083f05b2 */ /* 0x0010620008000100 */
[----:B------:R-:W-:Y:S01]  /*02e0*/  UP2UR UR61, UPR, URZ, 0x8 ;  /* 0x000000083f3d7883 */ /* 0x000fe20008000000 */
[----:B------:R0:W2:Y:S03]  /*02f0*/  @UP1 SYNCS.EXCH.64 URZ, [UR8+0x38810], UR4 ;  /* 0x03881004083f15b2 */ /* 0x0000a60008000100 */
[----:B------:R0:W3:Y:S01]  /*0300*/  @UP2 SYNCS.EXCH.64 URZ, [UR8+0x38820], UR6 ;  /* 0x03882006083f25b2 */ /* 0x0000e20008000100 */
[----:B------:R-:W-:Y:S07]  /*0310*/  @P1 BRA `(.L_x_3458) ;  /* 0x0000000000381947 */ /* 0x000fee0003800000 */
        /* <DEDUP_REMOVED lines=14> */
.L_x_3458:
        /* <DEDUP_REMOVED lines=22> */
.L_x_3459:
        /* <DEDUP_REMOVED lines=18> */
.L_x_3460:
        /* <DEDUP_REMOVED lines=22> */
.L_x_3461:
        /* <DEDUP_REMOVED lines=22> */
.L_x_3462:
[----:B------:R-:W-:Y:S01]  /*0940*/  UISETP.NE.AND UP0, UPT, UR38, URZ, UPT ;  /* 0x0000003f2600728c */ /* 0x000fe2000bf05270 */
[----:B------:R-:W-:Y:S01]  /*0950*/  NOP ;  /* 0x0000000000007918 */ /* 0x000fe20000000000 */
[----:B------:R-:W-:Y:S01]  /*0960*/  UMOV UR60, 0x1 ;  /* 0x00000001003c7882 */ /* 0x000fe20000000000 */
[----:B------:R-:W-:Y:S01]  /*0970*/  ULDC.64 UR36, c[0x0][0x208] ;  /* 0x0000820000247ab9 */ /* 0x000fe20000000a00 */
[----:B------:R-:W-:Y:S01]  /*0980*/  USEL UR60, UR60, 0x2, !UP0 ;  /* 0x000000023c3c7887 */ /* 0x000fe2000c000000 */
[----:B------:R-:W-:Y:S01]  /*0990*/  BSSY B9, `(.L_x_3463) ;  /* 0x00038bc000097945 */ /* 0x000fe20003800000 */
[----:B0123--:R-:W-:Y:S01]  /*09a0*/  BAR.SYNC.DEFER_BLOCKING 0x0 ;  /* 0x0000000000007b1d */ /* 0x00ffe20000010000 */
[----:B------:R-:W-:-:S13]  /*09b0*/  PLOP3.LUT P0, PT, PT, PT, UP0, 0x40, 0x0 ;  /* 0x000000000000781c */ /* 0x000fda0003f0e808 */
[----:B------:R-:W-:Y:S05]  /*09c0*/  @P0 BRA `(.L_x_3464) ;  /* 0x000002f000fc0947 */ /* 0x000fea0003800000 */
.L_x_3465:
[----:B------:R-:W-:-:S08]  /*09d0*/  NOP ;  /* 0x0000000000007918 */ /* 0x000fd00000000000 */
[----:B------:R-:W0:Y:S02]  /*09e0*/  USETMAXREG.TRY_ALLOC.CTAPOOL UP0, 0xe8 ;  /* 0x000000e8000079c8 */ /* 0x000e240008000600 */
[----:B0-----:R-:W-:-:S13]  /*09f0*/  PLOP3.LUT P0, PT, PT, PT, UP0, 0x80, 0x0 ;  /* 0x000000000000781c */ /* 0x001fda0003f0f008 */
[----:B------:R-:W-:Y:S05]  /*0a00*/  @!P0 BRA `(.L_x_3465) ;  /* 0xfffffffc00f08947 */ /* 0x000fea000383ffff */
[----:B------:R-:W0:Y:S01]  /*0a10*/  S2R R0, SR_TID.X ;  /* 0x0000000000007919 */ /* 0x000e220000002100 */
[----:B------:R-:W1:Y:S01]  /*0a20*/  S2UR UR4, SR_CgaCtaId ;  /* 0x00000000000479c3 */ /* 0x000e620000008800 */
[----:B------:R-:W-:Y:S04]  /*0a30*/  STL.64 [R1+0x1c8], RZ ;  /* 0x0001c8ff01007387 */ /* 0x000fe80000100a00 */
[----:B------:R-:W-:Y:S04]  /*0a40*/  STL [R1+0x1d0], RZ ;  /* 0x0001d0ff01007387 */ /* 0x000fe80000100800 */
[----:B------:R-:W-:Y:S01]  /*0a50*/  STL [R1+0x1d4], RZ ;  /* 0x0001d4ff01007387 */ /* 0x000fe20000100800 */
[----:B-1----:R-:W-:Y:S01]  /*0a60*/  IMAD.U32 R155, RZ, RZ, UR4 ;  /* 0x00000004ff9b7e24 */ /* 0x002fe2000f8e00ff */
[----:B------:R-:W-:Y:S01]  /*0a70*/  ULDC UR4, c[0x0][0xd3c] ;  /* 0x00034f0000047ab9 */ /* 0x000fe20000000800 */
[----:B0-----:R-:W-:-:S04]  /*0a80*/  SHF.R.U32.HI R2, RZ, 0x7, R0 ;  /* 0x00000007ff027819 */ /* 0x001fc80000011600 */
[----:B------:R-:W-:Y:S02]  /*0a90*/  ISETP.NE.AND P0, PT, R2, 0x1, PT ;  /* 0x000000010200780c */ /* 0x000fe40003f05270 */
[----:B------:R-:W-:-:S04]  /*0aa0*/  MOV R2, 0x400 ;  /* 0x0000040000027802 */ /* 0x000fc80000000f00 */
[----:B------:R-:W-:-:S07]  /*0ab0*/  LEA R2, R155, R2, 0x18 ;  /* 0x000000029b027211 */ /* 0x000fce00078ec0ff */
[----:B------:R-:W-:Y:S06]  /*0ac0*/  @!P0 BAR.ARV 0x8, 0x100 ;  /* 0x0204000000008b1d */ /* 0x000fec0000002000 */
[----:B------:R-:W-:-:S13]  /*0ad0*/  ISETP.GE.U32.AND P0, PT, R0, 0x100, PT ;  /* 0x000001000000780c */ /* 0x000fda0003f06070 */
[----:B------:R-:W-:Y:S08]  /*0ae0*/  @P0 BAR.ARV 0xf, 0x100 ;  /* 0x03c4000000000b1d */ /* 0x000ff00000002000 */
[----:B------:R-:W-:Y:S06]  /*0af0*/  BAR.SYNC.DEFER_BLOCKING 0x5, 0x180 ;  /* 0x0146000000007b1d */ /* 0x000fec0000010000 */
[----:B------:R-:W0:Y:S02]  /*0b00*/  LDS.128 R84, [R2+0x388d0] ;  /* 0x0388d00002547984 */ /* 0x000e240000000c00 */
[----:B------:R-:W-:Y:S06]  /*0b10*/  BAR.ARV 0x4, 0x180 ;  /* 0x0106000000007b1d */ /* 0x000fec0000002000 */
[----:B0-----:R-:W-:-:S13]  /*0b20*/  ISETP.GE.AND P0, PT, R87, UR4, PT ;  /* 0x0000000457007c0c */ /* 0x001fda000bf06270 */
[----:B------:R-:W-:Y:S05]  /*0b30*/  @P0 BRA `(.L_x_3466) ;  /* 0x0000038800840947 */ /* 0x000fea0003800000 */
[----:B------:R-:W-:Y:S01]  /*0b40*/  VIADD R221, R0, 0xffffff80 ;  /* 0xffffff8000dd7836 */ /* 0x000fe20000000000 */
[----:B------:R-:W0:Y:S01]  /*0b50*/  S2UR UR4, SR_SWINHI ;  /* 0x00000000000479c3 */ /* 0x000e220000002f00 */
[----:B------:R-:W-:Y:S01]  /*0b60*/  R2UR UR40, R2 ;  /* 0x00000000022872ca */ /* 0x000fe200000e0000 */
[----:B------:R-:W-:Y:S02]  /*0b70*/  IMAD.MOV.U32 R161, RZ, RZ, 0x2 ;  /* 0x00000002ffa17424 */ /* 0x000fe400078e00ff */
[----:B------:R-:W-:Y:S01]  /*0b80*/  SHF.R.S32.HI R0, RZ, 0x1f, R221 ;  /* 0x0000001fff007819 */ /* 0x000fe200000114dd */
[----:B------:R-:W-:Y:S02]  /*0b90*/  IMAD.MOV.U32 R156, RZ, RZ, RZ ;  /* 0x000000ffff9c7224 */ /* 0x000fe400078e00ff */
[----:B------:R-:W-:Y:S01]  /*0ba0*/  IMAD.MOV.U32 R158, RZ, RZ, RZ ;  /* 0x000000ffff9e7224 */ /* 0x000fe200078e00ff */
[CC--:B------:R-:W-:Y:S02]  /*0bb0*/  LEA.HI R5, R0.reuse, R221.reuse, RZ, 0x7 ;  /* 0x000000dd00057211 */ /* 0x0c0fe400078f38ff */
[----:B------:R-:W-:-:S02]  /*0bc0*/  LEA.HI R3, R0, R221, RZ, 0x4 ;  /* 0x000000dd00037211 */ /* 0x000fc400078f20ff */
[----:B------:R-:W-:Y:S02]  /*0bd0*/  LOP3.LUT R4, R5, 0xffffff80, RZ, 0xc0, !PT ;  /* 0xffffff8005047812 */ /* 0x000fe400078ec0ff */
[CC--:B------:R-:W-:Y:S02]  /*0be0*/  LEA.HI R11, R0.reuse, R221.reuse, RZ, 0x2 ;  /* 0x000000dd000b7211 */ /* 0x0c0fe400078f10ff */
[CC--:B------:R-:W-:Y:S01]  /*0bf0*/  LEA.HI R13, R0.reuse, R221.reuse, RZ, 0x3 ;  /* 0x000000dd000d7211 */ /* 0x0c0fe200078f18ff */
[----:B------:R-:W-:Y:S01]  /*0c00*/  IMAD.IADD R6, R221, 0x1, -R4 ;  /* 0x00000001dd067824 */ /* 0x000fe200078e0a04 */
[----:B------:R-:W-:Y:S02]  /*0c10*/  LEA.HI R4, R0, R221, RZ, 0x5 ;  /* 0x000000dd00047211 */ /* 0x000fe400078f28ff */
[----:B------:R-:W-:Y:S02]  /*0c20*/  LOP3.LUT R0, R3, 0xfffffff0, RZ, 0xc0, !PT ;  /* 0xfffffff003007812 */ /* 0x000fe400078ec0ff */
[----:B------:R-:W-:-:S02]  /*0c30*/  SHF.R.S32.HI R7, RZ, 0x1f, R6 ;  /* 0x0000001fff077819 */ /* 0x000fc40000011406 */
[----:B------:R-:W-:Y:S01]  /*0c40*/  SHF.R.S32.HI R167, RZ, 0x5, R4 ;  /* 0x00000005ffa77819 */ /* 0x000fe20000011404 */
[----:B------:R-:W-:Y:S01]  /*0c50*/  IMAD.IADD R15, R221, 0x1, -R0 ;  /* 0x00000001dd0f7824 */ /* 0x000fe200078e0a00 */
[CC--:B------:R-:W-:Y:S01]  /*0c60*/  LEA.HI R8, R7.reuse, R6.reuse, RZ, 0x2 ;  /* 0x0000000607087211 */ /* 0x0c0fe200078f10ff */
[----:B------:R-:W-:Y:S01]  /*0c70*/  UMOV UR40, UR40 ;  /* 0x0000002800287c82 */ /* 0x000fe20008000000 */
[----:B0-----:R-:W-:Y:S01]  /*0c80*/  UMOV UR41, UR4 ;  /* 0x0000000400297c82 */ /* 0x001fe20008000000 */
[----:B------:R-:W-:Y:S02]  /*0c90*/  SHF.R.S32.HI R0, RZ, 0x4, R3 ;  /* 0x00000004ff007819 */ /* 0x000fe40000011403 */
[--C-:B------:R-:W-:Y:S01]  /*0ca0*/  SHF.R.S32.HI R9, RZ, 0x2, R8.reuse ;  /* 0x00000002ff097819 */ /* 0x100fe20000011408 */
[----:B------:R0:W-:Y:S01]  /*0cb0*/  STL [R1+0x468], R15 ;  /* 0x0004680f01007387 */ /* 0x0001e20000100800 */
[----:B------:R-:W-:Y:S02]  /*0cc0*/  SHF.R.S32.HI R10, RZ, 0x1f, R8 ;  /* 0x0000001fff0a7819 */ /* 0x000fe40000011408 */
[----:B------:R-:W-:-:S02]  /*0cd0*/  LEA.HI R7, R7, R6, RZ, 0x5 ;  /* 0x0000000607077211 */ /* 0x000fc400078f28ff */
[----:B------:R-:W-:Y:S02]  /*0ce0*/  LEA.HI R10, R10, R9, RZ, 0x3 ;  /* 0x000000090a0a7211 */ /* 0x000fe400078f18ff */
[----:B------:R-:W-:Y:S02]  /*0cf0*/  SHF.R.S32.HI R4, RZ, 0x1f, R4 ;  /* 0x0000001fff047819 */ /* 0x000fe40000011404 */
[----:B------:R-:W-:Y:S02]  /*0d00*/  LOP3.LUT R10, R10, 0xfffffff8, RZ, 0xc0, !PT ;  /* 0xfffffff80a0a7812 */ /* 0x000fe400078ec0ff */
[----:B------:R-:W-:Y:S02]  /*0d10*/  LEA.HI R3, R3, R0, RZ, 0x1 ;  /* 0x0000000003037211 */ /* 0x000fe400078f08ff */
[----:B------:R-:W-:Y:S01]  /*0d20*/  LOP3.LUT R12, R11, 0xfffffffc, RZ, 0xc0, !PT ;  /* 0xfffffffc0b0c7812 */ /* 0x000fe200078ec0ff */
[----:B------:R-:W-:Y:S01]  /*0d30*/  IMAD.IADD R10, R9, 0x1, -R10 ;  /* 0x00000001090a7824 */ /* 0x000fe200078e0a0a */
[----:B------:R-:W-:-:S02]  /*0d40*/  SHF.R.S32.HI R7, RZ, 0x5, R7 ;  /* 0x00000005ff077819 */ /* 0x000fc40000011407 */
[----:B------:R-:W-:Y:S01]  /*0d50*/  SHF.R.S32.HI R18, RZ, 0x2, R11 ;  /* 0x00000002ff127819 */ /* 0x000fe2000001140b */
[----:B------:R-:W-:Y:S01]  /*0d60*/  IMAD.IADD R20, R221, 0x1, -R12 ;  /* 0x00000001dd147824 */ /* 0x000fe200078e0a0c */
[----:B------:R-:W-:Y:S01]  /*0d70*/  LEA.HI R4, R4, R167, RZ, 0x2 ;  /* 0x000000a704047211 */ /* 0x000fe200078f10ff */
[----:B------:R-:W-:Y:S01]  /*0d80*/  IMAD R162, R7, 0x10, R10 ;  /* 0x0000001007a27824 */ /* 0x000fe200078e020a */
[----:B------:R-:W-:Y:S01]  /*0d90*/  LOP3.LUT R3, R3, 0x1ffffffe, RZ, 0xc0, !PT ;  /* 0x1ffffffe03037812 */ /* 0x000fe200078ec0ff */
[----:B------:R-:W-:Y:S01]  /*0da0*/  VIADD R7, R18, 0x20 ;  /* 0x0000002012077836 */ /* 0x000fe20000000000 */
[----:B------:R-:W-:Y:S01]  /*0db0*/  LOP3.LUT R9, R8, 0x7ffffffc, RZ, 0xc0, !PT ;  /* 0x7ffffffc08097812 */ /* 0x000fe200078ec0ff */
[----:B------:R-:W-:Y:S01]  /*0dc0*/  IMAD.SHL.U32 R16, R20, 0x8, RZ ;  /* 0x0000000814107824 */ /* 0x000fe200078e00ff */
[----:B------:R-:W-:Y:S01]  /*0dd0*/  SHF.R.S32.HI R19, RZ, 0x7, R5 ;  /* 0x00000007ff137819 */ /* 0x000fe20000011405 */
[----:B------:R-:W-:Y:S01]  /*0de0*/  IMAD.IADD R3, R0, 0x1, -R3 ;  /* 0x0000000100037824 */ /* 0x000fe200078e0a03 */
[----:B------:R-:W-:Y:S01]  /*0df0*/  LOP3.LUT R4, R4, 0x3ffffc, RZ, 0xc0, !PT ;  /* 0x003ffffc04047812 */ /* 0x000fe200078ec0ff */
[----:B------:R-:W-:Y:S01]  /*0e00*/  IMAD.IADD R9, R6, 0x1, -R9 ;  /* 0x0000000106097824 */ /* 0x000fe200078e0a09 */
[----:B------:R-:W-:Y:S01]  /*0e10*/  SHF.R.S32.HI R0, RZ, 0x3, R13 ;  /* 0x00000003ff007819 */ /* 0x000fe2000001140d */
[----:B0-----:R-:W-:Y:S01]  /*0e20*/  IMAD R15, R19, 0x100, R15 ;  /* 0x00000100130f7824 */ /* 0x001fe200078e020f */
[----:B------:R-:W-:Y:S01]  /*0e30*/  LEA.HI R5, R5, R19, RZ, 0x1 ;  /* 0x0000001305057211 */ /* 0x000fe200078f08ff */
[----:B------:R-:W-:Y:S01]  /*0e40*/  IMAD.IADD R4, R167, 0x1, -R4 ;  /* 0x00000001a7047824 */ /* 0x000fe200078e0a04 */
[----:B------:R-:W-:Y:S01]  /*0e50*/  LEA.HI R0, R20, R20, RZ, 0x1 ;  /* 0x0000001414007211 */ /* 0x000fe200078f08ff */
[----:B------:R-:W-:Y:S01]  /*0e60*/  VIADD R192, R16, 0xc0 ;  /* 0x000000c010c07836 */ /* 0x000fe20000000000 */
[----:B------:R-:W-:Y:S01]  /*0e70*/  SHF.R.S32.HI R6, RZ, 0x1f, R7 ;  /* 0x0000001fff067819 */ /* 0x000fe20000011407 */
[----:B------:R-:W-:Y:S01]  /*0e80*/  IMAD R15, R4, 0x10, R15 ;  /* 0x00000010040f7824 */ /* 0x000fe200078e020f */
[----:B------:R-:W-:Y:S01]  /*0e90*/  LOP3.LUT R5, R5, 0xfffffe, RZ, 0xc0, !PT ;  /* 0x00fffffe05057812 */ /* 0x000fe200078ec0ff */
[----:B------:R-:W-:Y:S01]  /*0ea0*/  IMAD.SHL.U32 R4, R7, 0x40, RZ ;  /* 0x0000004007047824 */ /* 0x000fe200078e00ff */
[----:B------:R-:W-:Y:S01]  /*0eb0*/  LOP3.LUT R0, R0, 0x1ffffffe, RZ, 0xc0, !PT ;  /* 0x1ffffffe00007812 */ /* 0x000fe200078ec0ff */
[----:B------:R-:W-:Y:S01]  /*0ec0*/  IMAD.SHL.U32 R22, R20, 0x4, RZ ;  /* 0x0000000414167824 */ /* 0x000fe200078e00ff */
[----:B------:R-:W-:Y:S01]  /*0ed0*/  LEA.HI R6, R6, R7, RZ, 0x3 ;  /* 0x0000000706067211 */ /* 0x000fe200078f18ff */
[----:B------:R-:W-:Y:S01]  /*0ee0*/  IMAD.SHL.U32 R7, R3, 0x8, RZ ;  /* 0x0000000803077824 */ /* 0x000fe200078e00ff */
[----:B------:R-:W-:Y:S01]  /*0ef0*/  LOP3.LUT R14, R13, 0xfffffff8, RZ, 0xc0, !PT ;  /* 0xfffffff80d0e7812 */ /* 0x000fe200078ec0ff */
[----:B------:R-:W-:Y:S01]  /*0f00*/  IMAD.IADD R5, R19, 0x1, -R5 ;  /* 0x0000000113057824 */ /* 0x000fe200078e0a05 */
[----:B------:R-:W-:Y:S01]  /*0f10*/  SHF.R.S32.HI R11, RZ, 0x1f, R11 ;  /* 0x0000001fff0b7819 */ /* 0x000fe2000001140b */
[----:B------:R-:W-:Y:S01]  /*0f20*/  IMAD.IADD R3, R20, 0x1, -R0 ;  /* 0x0000000114037824 */ /* 0x000fe200078e0a00 */
[----:B------:R-:W-:Y:S01]  /*0f30*/  LOP3.LUT R4, R4, 0x1c0, RZ, 0xc0, !PT ;  /* 0x000001c004047812 */ /* 0x000fe200078ec0ff */
[----:B------:R-:W-:Y:S01]  /*0f40*/  IMAD.SHL.U32 R6, R6, 0x40, RZ ;  /* 0x0000004006067824 */ /* 0x000fe200078e00ff */
[----:B------:R-:W-:Y:S01]  /*0f50*/  LEA.HI R11, R11, R18, RZ, 0x3 ;  /* 0x000000120b0b7211 */ /* 0x000fe200078f18ff */
[----:B------:R-:W-:Y:S01]  /*0f60*/  IMAD.IADD R221, R221, 0x1, -R14 ;  /* 0x00000001dddd7824 */ /* 0x000fe200078e0a0e */
[----:B------:R-:W-:Y:S01]  /*0f70*/  LOP3.LUT R0, R4, 0x38, R16, 0xf8, !PT ;  /* 0x0000003804007812 */ /* 0x000fe200078ef810 */
[----:B------:R-:W-:Y:S01]  /*0f80*/  IMAD.SHL.U32 R8, R5, 0x100, RZ ;  /* 0x0000010005087824 */ /* 0x000fe200078e00ff */
[----:B------:R-:W-:Y:S01]  /*0f90*/  SHF.R.S32.HI R5, RZ, 0x1f, R192 ;  /* 0x0000001fff057819 */ /* 0x000fe200000114c0 */
[----:B------:R-:W-:Y:S01]  /*0fa0*/  IMAD R25, R3, 0x8, R162 ;  /* 0x0000000803197824 */ /* 0x000fe200078e02a2 */
[----:B------:R-:W-:Y:S01]  /*0fb0*/  LOP3.LUT R11, R11, 0xfffffff8, RZ, 0xc0, !PT ;  /* 0xfffffff80b0b7812 */ /* 0x000fe200078ec0ff */
[----:B------:R-:W-:Y:S01]  /*0fc0*/  IMAD.SHL.U32 R166, R221, 0x8, RZ ;  /* 0x00000008dda67824 */ /* 0x000fe200078e00ff */
[----:B------:R-:W-:Y:S01]  /*0fd0*/  SHF.R.U32.HI R10, RZ, 0x3, R4 ;  /* 0x00000003ff0a7819 */ /* 0x000fe20000011604 */
[----:B------:R0:W-:Y:S01]  /*0fe0*/  STL [R1+0x464], R7 ;  /* 0x0004640701007387 */ /* 0x0001e20000100800 */
[----:B------:R-:W-:Y:S01]  /*0ff0*/  LOP3.LUT R6, R6, 0xfffffe00, RZ, 0xc0, !PT ;  /* 0xfffffe0006067812 */ /* 0x000fe200078ec0ff */
[----:B------:R-:W-:Y:S01]  /*1000*/  IMAD.U32 R160, R15, 0x40, R7 ;  /* 0x000000400fa07824 */ /* 0x000fe200078e0007 */
[----:B------:R-:W-:Y:S01]  /*1010*/  SHF.L.U64.HI R202, R192, 0x1, R5 ;  /* 0x00000001c0ca7819 */ /* 0x000fe20000010205 */
[----:B------:R-:W-:Y:S01]  /*1020*/  STL [R1+0x454], R25 ;  /* 0x0004541901007387 */ /* 0x000fe20000100800 */
[----:B------:R-:W-:Y:S01]  /*1030*/  VIADD R191, R16, 0xe0 ;  /* 0x000000e010bf7836 */ /* 0x000fe20000000000 */
[----:B------:R-:W-:Y:S01]  /*1040*/  LOP3.LUT R5, R6, R0, R10, 0xf6, !PT ;  /* 0x0000000006057212 */ /* 0x000fe200078ef60a */
[----:B------:R-:W-:Y:S01]  /*1050*/  VIADD R218, R166, 0x80 ;  /* 0x00000080a6da7836 */ /* 0x000fe20000000000 */
[----:B------:R-:W-:Y:S01]  /*1060*/  STL [R1+0x45c], R8 ;  /* 0x00045c0801007387 */ /* 0x000fe20000100800 */
[----:B------:R-:W-:Y:S01]  /*1070*/  IMAD.IADD R159, R18, 0x1, -R11 ;  /* 0x00000001129f7824 */ /* 0x000fe200078e0a0b */
[----:B------:R-:W-:Y:S01]  /*1080*/  SHF.R.S32.HI R4, RZ, 0x1f, R191 ;  /* 0x0000001fff047819 */ /* 0x000fe200000114bf */
[----:B0-----:R-:W-:Y:S01]  /*1090*/  IMAD.SHL.U32 R7, R9, 0x2, RZ ;  /* 0x0000000209077824 */ /* 0x001fe200078e00ff */
[----:B------:R-:W-:Y:S01]  /*10a0*/  SHF.R.S32.HI R14, RZ, 0x1f, R218 ;  /* 0x0000001fff0e7819 */ /* 0x000fe200000114da */
[C---:B------:R-:W-:Y:S01]  /*10b0*/  VIADD R215, R166.reuse, 0x140 ;  /* 0x00000140a6d77836 */ /* 0x040fe20000000000 */
[----:B------:R-:W-:Y:S01]  /*10c0*/  SHF.L.U64.HI R203, R191, 0x1, R4 ;  /* 0x00000001bfcb7819 */ /* 0x000fe20000010204 */
[C---:B------:R-:W-:Y:S01]  /*10d0*/  VIADD R217, R166.reuse, 0xc0 ;  /* 0x000000c0a6d97836 */ /* 0x040fe20000000000 */
[----:B------:R-:W-:Y:S01]  /*10e0*/  STL [R1+0x458], R6 ;  /* 0x0004580601007387 */ /* 0x000fe20000100800 */
[----:B------:R-:W-:Y:S01]  /*10f0*/  VIADD R11, R166, 0x1c0 ;  /* 0x000001c0a60b7836 */ /* 0x000fe20000000000 */
[----:B------:R-:W-:Y:S01]  /*1100*/  SHF.R.S32.HI R14, RZ, 0x1f, R215 ;  /* 0x0000001fff0e7819 */ /* 0x000fe200000114d7 */
[----:B------:R-:W-:Y:S01]  /*1110*/  IMAD.IADD R163, R7, 0x1, R8 ;  /* 0x0000000107a37824 */ /* 0x000fe200078e0208 */
[----:B------:R-:W-:Y:S01]  /*1120*/  SHF.R.S32.HI R13, RZ, 0x1f, R217 ;  /* 0x0000001fff0d7819 */ /* 0x000fe200000114d9 */
[----:B------:R-:W-:Y:S01]  /*1130*/  VIADD R165, R22, 0x10 ;  /* 0x0000001016a57836 */ /* 0x000fe20000000000 */
[----:B------:R-:W-:Y:S01]  /*1140*/  SHF.R.S32.HI R11, RZ, 0x1f, R11 ;  /* 0x0000001fff0b7819 */ /* 0x000fe2000001140b */
[C---:B------:R-:W-:Y:S01]  /*1150*/  VIADD R12, R166.reuse, 0x180 ;  /* 0x00000180a60c7836 */ /* 0x040fe20000000000 */
[----:B------:R0:W-:Y:S01]  /*1160*/  STL [R1+0x448], R20 ;  /* 0x0004481401007387 */ /* 0x0001e20000100800 */
[----:B------:R-:W-:Y:S01]  /*1170*/  IMAD R0, R5, 0x2, R2 ;  /* 0x0000000205007824 */ /* 0x000fe200078e0202 */
        /* <DEDUP_REMOVED lines=63> */
[C---:B------:R-:W-:Y:S01]  /*1570*/  VIADD R20, R163.reuse, 0x58 ;  /* 0x00000058a3147836 */ /* 0x040fe20000000000 */
[----:B------:R-:W-:Y:S01]  /*1580*/  SHF.R.S32.HI R4, RZ, 0x1f, R227 ;  /* 0x0000001fff047819 */ /* 0x000fe200000114e3 */
[C---:B0-----:R-:W-:Y:S01]  /*1590*/  VIADD R13, R163.reuse, 0x70 ;  /* 0x00000070a30d7836 */ /* 0x041fe20000000000 */
[----:B------:R-:W-:Y:S01]  /*15a0*/  SHF.R.S32.HI R3, RZ, 0x1f, R226 ;  /* 0x0000001fff037819 */ /* 0x000fe200000114e2 */
[C---:B------:R-:W-:Y:S01]  /*15b0*/  VIADD R10, R163.reuse, 0x88 ;  /* 0x00000088a30a7836 */ /* 0x040fe20000000000 */
[----:B------:R-:W-:Y:S01]  /*15c0*/  SHF.R.S32.HI R0, RZ, 0x1f, R225 ;  /* 0x0000001fff007819 */ /* 0x000fe200000114e1 */
[C---:B--2---:R-:W-:Y:S01]  /*15d0*/  VIADD R7, R163.reuse, 0xa0 ;  /* 0x000000a0a3077836 */ /* 0x044fe20000000000 */
[----:B------:R-:W-:Y:S01]  /*15e0*/  SHF.R.S32.HI R17, RZ, 0x1f, R16 ;  /* 0x0000001fff117819 */ /* 0x000fe20000011410 */
[C---:B------:R-:W-:Y:S01]  /*15f0*/  VIADD R224, R163.reuse, 0xe8 ;  /* 0x000000e8a3e07836 */ /* 0x040fe20000000000 */
[----:B------:R-:W-:Y:S01]  /*1600*/  SHF.R.S32.HI R164, RZ, 0x1f, R19 ;  /* 0x0000001fffa47819 */ /* 0x000fe20000011413 */
[----:B------:R-:W-:Y:S01]  /*1610*/  VIADD R223, R163, 0xf0 ;  /* 0x000000f0a3df7836 */ /* 0x000fe20000000000 */
[----:B------:R-:W-:Y:S01]  /*1620*/  SHF.L.U64.HI R198, R197, 0x1, R198 ;  /* 0x00000001c5c67819 */ /* 0x000fe200000102c6 */
[----:B------:R-:W-:Y:S01]  /*1630*/  VIADD R222, R163, 0xf8 ;  /* 0x000000f8a3de7836 */ /* 0x000fe20000000000 */
[----:B------:R-:W-:Y:S01]  /*1640*/  SHF.L.U64.HI R199, R196, 0x1, R199 ;  /* 0x00000001c4c77819 */ /* 0x000fe200000102c7 */
[----:B------:R-:W-:Y:S01]  /*1650*/  IMAD.WIDE R160, R160, R161, UR40 ;  /* 0x00000028a0a07e25 */ /* 0x000fe2000f8e02a1 */
[----:B------:R-:W-:-:S02]  /*1660*/  SHF.L.U64.HI R200, R195, 0x1, R200 ;  /* 0x00000001c3c87819 */ /* 0x000fc400000102c8 */
[----:B------:R-:W-:Y:S02]  /*1670*/  SHF.L.U64.HI R201, R194, 0x1, R201 ;  /* 0x00000001c2c97819 */ /* 0x000fe400000102c9 */
[----:B------:R-:W-:Y:S02]  /*1680*/  SHF.L.U64.HI R204, R189, 0x1, R204 ;  /* 0x00000001bdcc7819 */ /* 0x000fe400000102cc */
[----:B------:R-:W-:Y:S02]  /*1690*/  SHF.L.U64.HI R205, R188, 0x1, R205 ;  /* 0x00000001bccd7819 */ /* 0x000fe400000102cd */
[----:B------:R-:W-:Y:S02]  /*16a0*/  SHF.L.U64.HI R206, R187, 0x1, R206 ;  /* 0x00000001bbce7819 */ /* 0x000fe400000102ce */
[----:B------:R-:W-:Y:S02]  /*16b0*/  SHF.L.U64.HI R207, R186, 0x1, R207 ;  /* 0x00000001bacf7819 */ /* 0x000fe400000102cf */
[----:B------:R-:W-:-:S02]  /*16c0*/  SHF.L.U64.HI R208, R185, 0x1, R208 ;  /* 0x00000001b9d07819 */ /* 0x000fc400000102d0 */
[----:B------:R-:W-:Y:S02]  /*16d0*/  SHF.L.U64.HI R209, R184, 0x1, R209 ;  /* 0x00000001b8d17819 */ /* 0x000fe400000102d1 */
[----:B------:R-:W-:Y:S02]  /*16e0*/  SHF.L.U64.HI R210, R183, 0x1, R210 ;  /* 0x00000001b7d27819 */ /* 0x000fe400000102d2 */
[----:B------:R-:W-:Y:S02]  /*16f0*/  SHF.L.U64.HI R211, R182, 0x1, R211 ;  /* 0x00000001b6d37819 */ /* 0x000fe400000102d3 */
[----:B------:R-:W-:Y:S02]  /*1700*/  SHF.R.S32.HI R20, RZ, 0x1f, R20 ;  /* 0x0000001fff147819 */ /* 0x000fe40000011414 */
[----:B------:R-:W-:Y:S02]  /*1710*/  SHF.R.S32.HI R13, RZ, 0x1f, R13 ;  /* 0x0000001fff0d7819 */ /* 0x000fe4000001140d */
[----:B------:R-:W-:-:S02]  /*1720*/  SHF.R.S32.HI R10, RZ, 0x1f, R10 ;  /* 0x0000001fff0a7819 */ /* 0x000fc4000001140a */
[----:B------:R-:W-:Y:S02]  /*1730*/  SHF.R.S32.HI R7, RZ, 0x1f, R7 ;  /* 0x0000001fff077819 */ /* 0x000fe40000011407 */
[----:B------:R-:W-:Y:S02]  /*1740*/  SHF.R.S32.HI R4, RZ, 0x1f, R224 ;  /* 0x0000001fff047819 */ /* 0x000fe400000114e0 */
[----:B------:R-:W-:Y:S02]  /*1750*/  SHF.R.S32.HI R3, RZ, 0x1f, R223 ;  /* 0x0000001fff037819 */ /* 0x000fe400000114df */
[----:B------:R-:W-:-:S07]  /*1760*/  SHF.R.S32.HI R0, RZ, 0x1f, R222 ;  /* 0x0000001fff007819 */ /* 0x000fce00000114de */
.L_x_3700:
[----:B------:R-:W-:Y:S01]  /*1770*/  ULDC.64 UR4, c[0x0][0xb20] ;  /* 0x0002c80000047ab9 */ /* 0x000fe20000000a00 */
[----:B0-234-:R-:W0:Y:S01]  /*1780*/  LDC.64 R4, c[0x0][0xb00] ;  /* 0x0002c000ff047b82 */ /* 0x01de220000000a00 */
        /* <DEDUP_REMOVED lines=10> */
[----:B------:R-:W1:Y:S01]  /*1830*/  @P0 LDC.64 R8, c[0x0][0xb20] ;  /* 0x0002c800ff080b82 */ /* 0x000e620000000a00 */
[----:B------:R-:W-:Y:S01]  /*1840*/  ISETP.NE.AND.EX P3, PT, RZ, UR5, PT, P3 ;  /* 0x00000005ff007c0c */ /* 0x000fe2000bf65330 */
[----:B0-----:R-:W-:-:S06]  /*1850*/  IMAD.WIDE R4, R87, 0x4, R4 ;  /* 0x0000000457047825 */ /* 0x001fcc00078e0204 */
[----:B------:R-:W0:Y:S01]  /*1860*/  @P1 LDC.64 R6, c[0x0][0xb10] ;  /* 0x0002c400ff061b82 */ /* 0x000e220000000a00 */
[----:B------:R-:W-:Y:S02]  /*1870*/  ULDC UR4, c[0x0][0x288] ;  /* 0x0000a20000047ab9 */ /* 0x000fe40000000800 */
[----:B------:R-:W-:Y:S01]  /*1880*/  IMAD.U32 R24, RZ, RZ, UR4 ;  /* 0x00000004ff187e24 */ /* 0x000fe2000f8e00ff */
[----:B------:R-:W-:Y:S02]  /*1890*/  ULDC.64 UR4, c[0x0][0x418] ;  /* 0x0001060000047ab9 */ /* 0x000fe40000000a00 */
        /* <DEDUP_REMOVED lines=17> */
[----:B------:R-:W-:Y:S01]  /*19b0*/  LEA.HI R213, R0, R3, RZ, 0x10 ;  /* 0x0000000300d57211 */ /* 0x000fe200078f80ff */
[----:B------:R-:W-:Y:S01]  /*19c0*/  IMAD.MOV.U32 R214, RZ, RZ, R87 ;  /* 0x000000ffffd67224 */ /* 0x000fe200078e0057 */
        /* <DEDUP_REMOVED lines=11> */
.L_x_3467:
[----:B------:R-:W-:Y:S02]  /*1a80*/  IMAD.U32 R27, RZ, RZ, UR5 ;  /* 0x00000005ff1b7e24 */ /* 0x000fe4000f8e00ff */
[----:B------:R-:W-:Y:S01]  /*1a90*/  IMAD.U32 R29, RZ, RZ, UR4 ;  /* 0x00000004ff1d7e24 */ /* 0x000fe2000f8e00ff */
[----:B------:R-:W-:Y:S06]  /*1aa0*/  @!P2 BRA `(.L_x_3468) ;  /* 0x000000000010a947 */ /* 0x000fec0003800000 */
[----:B------:R-:W0:Y:S02]  /*1ab0*/  LDC.64 R4, c[0x0][0xb18] ;  /* 0x0002c600ff047b82 */ /* 0x000e240000000a00 */
[----:B0-----:R-:W-:-:S05]  /*1ac0*/  IMAD.WIDE R4, R87, 0x4, R4 ;  /* 0x0000000457047825 */ /* 0x001fca00078e0204 */
[----:B------:R0:W5:Y:S01]  /*1ad0*/  LDG.E R29, desc[UR36][R4.64] ;  /* 0x00000024041d7981 */ /* 0x000162000c1e1900 */
[----:B------:R-:W-:Y:S05]  /*1ae0*/  BRA `(.L_x_3469) ;  /* 0x0000000000107947 */ /* 0x000fea0003800000 */
.L_x_3468:
[----:B------:R-:W-:Y:S05]  /*1af0*/  @!P3 BRA `(.L_x_3469) ;  /* 0x00000000000cb947 */ /* 0x000fea0003800000 */
[----:B------:R-:W2:Y:S04]  /*1b00*/  LDG.E R0, desc[UR36][R4.64] ;  /* 0x0000002404007981 */ /* 0x000ea8000c1e1900 */
[----:B------:R-:W2:Y:S02]  /*1b10*/  LDG.E R29, desc[UR36][R4.64+0x4] ;  /* 0x00000424041d7981 */ /* 0x000ea4000c1e1900 */
[----:B--2---:R-:W-:-:S07]  /*1b20*/  IMAD.IADD R29, R29, 0x1, -R0 ;  /* 0x000000011d1d7824 */ /* 0x004fce00078e0a00 */
.L_x_3469:
        /* <DEDUP_REMOVED lines=47> */
.L_x_3472:
[----:B------:R-:W-:-:S13]  /*1e20*/  ISETP.NE.AND P0, PT, R5, 0x1, PT ;  /* 0x000000010500780c */ /* 0x000fda0003f05270 */
[----:B------:R-:W0:Y:S02]  /*1e30*/  @P0 LDC.64 R6, c[0x0][0xae0] ;  /* 0x0002b800ff060b82 */ /* 0x000e240000000a00 */
[----:B0-----:R-:W-:-:S05]  /*1e40*/  @P0 IMAD.HI.U32 R6, R0, R6, RZ ;  /* 0x0000000600060227 */ /* 0x001fca00078e00ff */
[----:B------:R-:W-:-:S07]  /*1e50*/  @P0 SHF.R.U32.HI R0, RZ, R7, R6 ;  /* 0x00000007ff000219 */ /* 0x000fce0000011606 */
.L_x_3473:
[----:B------:R-:W-:Y:S05]  /*1e60*/  BSYNC B0 ;  /* 0x0000000000007941 */ /* 0x000fea0003800000 */
.L_x_3471:
[----:B------:R-:W-:-:S05]  /*1e70*/  IMAD R3, R0, R5, R5 ;  /* 0x0000000500037224 */ /* 0x000fca00078e0205 */
[----:B------:R-:W-:-:S07]  /*1e80*/  VIMNMX R4, R4, R3, PT ;  /* 0x0000000304047248 */ /* 0x000fce0003fe0100 */
.L_x_3470:
        /* <DEDUP_REMOVED lines=25> */
.L_x_3476:
[----:B------:R-:W-:-:S13]  /*2020*/  ISETP.NE.AND P0, PT, R5, 0x1, PT ;  /* 0x000000010500780c */ /* 0x000fda0003f05270 */
[----:B------:R-:W0:Y:S02]  /*2030*/  @P0 LDC.64 R6, c[0x0][0xae0] ;  /* 0x0002b800ff060b82 */ /* 0x000e240000000a00 */
[----:B0-----:R-:W-:-:S05]  /*2040*/  @P0 IMAD.HI.U32 R6, R0, R6, RZ ;  /* 0x0000000600060227 */ /* 0x001fca00078e00ff */
[----:B------:R-:W-:-:S07]  /*2050*/  @P0 SHF.R.U32.HI R0, RZ, R7, R6 ;  /* 0x00000007ff000219 */ /* 0x000fce0000011606 */
.L_x_3477:
[----:B------:R-:W-:Y:S05]  /*2060*/  BSYNC B0 ;  /* 0x0000000000007941 */ /* 0x000fea0003800000 */
.L_x_3475:
[----:B------:R-:W-:-:S05]  /*2070*/  IMAD R0, R0, R5, RZ ;  /* 0x0000000500007224 */ /* 0x000fca00078e02ff */
[----:B------:R-:W-:-:S07]  /*2080*/  VIMNMX R3, R3, R0, !PT ;  /* 0x0000000003037248 */ /* 0x000fce0007fe0100 */
.L_x_3474:
[----:B------:R-:W-:Y:S01]  /*2090*/  SHF.R.S32.HI R0, RZ, 0x1f, R3 ;  /* 0x0000001fff007819 */ /* 0x000fe20000011403 */
[----:B------:R-:W-:Y:S01]  /*20a0*/  BSSY B0, `(.L_x_3478) ;  /* 0x0000028000007945 */ /* 0x000fe20003800000 */
[----:B------:R-:W-:Y:S02]  /*20b0*/  LOP3.LUT R220, R213, 0xff, RZ, 0xc0, !PT ;  /* 0x000000ffd5dc7812 */ /* 0x000fe400078ec0ff */
[----:B------:R-:W-:Y:S01]  /*20c0*/  LEA.HI R0, R0, R3, RZ, 0x6 ;  /* 0x0000000300007211 */ /* 0x000fe200078f30ff */
[----:B------:R-:W-:Y:S01]  /*20d0*/  IMAD.MOV.U32 R3, RZ, RZ, RZ ;  /* 0x000000ffff037224 */ /* 0x000fe200078e00ff */
        /* <DEDUP_REMOVED lines=36> */
.L_x_3479:
[----:B------:R-:W-:Y:S05]  /*2320*/  BSYNC B0 ;  /* 0x0000000000007941 */ /* 0x000fea0003800000 */
.L_x_3478:
        /* <DEDUP_REMOVED lines=36> */
.L_x_3482:
[----:B------:R-:W-:Y:S05]  /*2570*/  BSYNC B6 ;  /* 0x0000000000067941 */ /* 0x000fea0003800000 */
.L_x_3481:
        /* <DEDUP_REMOVED lines=20> */
.L_x_3484:
[----:B------:R-:W-:Y:S05]  /*26c0*/  BSYNC B6 ;  /* 0x0000000000067941 */ /* 0x000fea0003800000 */
.L_x_3483:
[----:B------:R-:W-:Y:S01]  /*26d0*/  ULDC.64 UR4, c[0x0][0xaf0] ;  /* 0x0002bc0000047ab9 */ /* 0x000fe20000000a00 */
[----:B------:R-:W-:Y:S01]  /*26e0*/  IMAD.MOV.U32 R39, RZ, RZ, R87 ;  /* 0x000000ffff277224 */ /* 0x000fe200078e0057 */
[----:B------:R-:W-:Y:S01]  /*26f0*/  ISETP.NE.U32.AND P0, PT, RZ, UR4, PT ;  /* 0x00000004ff007c0c */ /* 0x000fe2000bf05070 */
[----:B------:R-:W2:Y:S01]  /*2700*/  LDL R20, [R1+0x448] ;  /* 0x0004480001147983 */ /* 0x000ea20000100800 */
[----:B------:R-:W0:Y:S02]  /*2710*/  LDC R3, c[0x0][0x3f4] ;  /* 0x0000fd00ff037b82 */ /* 0x000e240000000800 */
[----:B------:R-:W-:-:S13]  /*2720*/  ISETP.NE.AND.EX P0, PT, RZ, UR5, PT, P0 ;  /* 0x00000005ff007c0c */ /* 0x000fda000bf05300 */
[----:B------:R-:W1:Y:S02]  /*2730*/  @P0 LDC.64 R4, c[0x0][0xaf0] ;  /* 0x0002bc00ff040b82 */ /* 0x000e640000000a00 */
[----:B-1----:R-:W-:-:S05]  /*2740*/  @P0 IMAD.WIDE R4, R87, 0x4, R4 ;  /* 0x0000000457040825 */ /* 0x002fca00078e0204 */
[----:B------:R-:W3:Y:S01]  /*2750*/  @P0 LDG.E R39, desc[UR36][R4.64] ;  /* 0x0000002404270981 */ /* 0x000ee2000c1e1900 */
[----:B0-----:R-:W-:Y:S01]  /*2760*/  ISETP.GE.AND P1, PT, R16, R3, PT ;  /* 0x000000031000720c */ /* 0x001fe20003f26270 */
[----:B------:R-:W-:-:S03]  /*2770*/  IMAD.IADD R38, R38, 0x1, R29 ;  /* 0x0000000126267824 */ /* 0x000fc600078e021d */
[----:B------:R-:W-:-:S05]  /*2780*/  SEL R3, R3, RZ, P1 ;  /* 0x000000ff03037207 */ /* 0x000fca0000800000 */
[----:B------:R-:W-:-:S05]  /*2790*/  IMAD.IADD R3, R16, 0x1, R3 ;  /* 0x0000000110037824 */ /* 0x000fca00078e0203 */
[----:B------:R-:W-:-:S04]  /*27a0*/  SHF.R.S32.HI R0, RZ, 0x1f, R3 ;  /* 0x0000001fff007819 */ /* 0x000fc80000011403 */
[----:B------:R-:W-:-:S04]  /*27b0*/  LEA.HI R0, R0, R3, RZ, 0x3 ;  /* 0x0000000300007211 */ /* 0x000fc800078f18ff */
[----:B------:R-:W-:Y:S01]  /*27c0*/  SHF.R.S32.HI R0, RZ, 0x3, R0 ;  /* 0x00000003ff007819 */ /* 0x000fe20000011400 */
[----:B--2---:R-:W-:Y:S01]  /*27d0*/  IMAD R35, R20, 0x40, R18 ;  /* 0x0000004014237824 */ /* 0x004fe200078e0212 */
[----:B---3--:R-:W-:-:S07]  /*27e0*/  SHF.R.S32.HI R3, RZ, 0x1f, R39 ;  /* 0x0000001fff037819 */ /* 0x008fce0000011427 */
.L_x_3517:
[----:B0-----:R-:W0:Y:S01]  /*27f0*/  LDC R43, c[0x0][0x430] ;  /* 0x00010c00ff2b7b82 */ /* 0x001e220000000800 */
[----:B------:R-:W-:Y:S02]  /*2800*/  VIADD R33, R33, 0xffffffff ;  /* 0xffffffff21217836 */ /* 0x000fe40000000000 */
[----:B------:R-:W-:Y:S02]  /*2810*/  IMAD.MOV.U32 R41, RZ, RZ, RZ ;  /* 0x000000ffff297224 */ /* 0x000fe400078e00ff */
[----:B------:R-:W-:-:S03]  /*2820*/  IMAD R4, R33, 0x40, R35 ;  /* 0x0000004021047824 */ /* 0x000fc600078e0223 */
[----:B------:R-:W1:Y:S01]  /*2830*/  LDC R37, c[0x0][0x3f4] ;  /* 0x0000fd00ff257b82 */ /* 0x000e620000000800 */
        /* <DEDUP_REMOVED lines=16> */
[----:B--2---:R-:W-:Y:S01]  /*2940*/  @!P0 LEA R4, P2, R6, R4, 0x2 ;  /* 0x0000000406048211 */ /* 0x004fe200078410ff */
[----:B------:R-:W-:-:S03]  /*2950*/  IMAD.SHL.U32 R52, R159, 0x40, RZ ;  /* 0x000000409f347824 */ /* 0x000fc600078e00ff */
[----:B------:R-:W-:Y:S02]  /*2960*/  @!P0 LEA.HI.X R5, R6, R5, R7, 0x2, P2 ;  /* 0x0000000506058211 */ /* 0x000fe400010f1407 */
[----:B------:R-:W-:Y:S01]  /*2970*/  LOP3.LUT R52, R52, 0x1c0, RZ, 0xc0, !PT ;  /* 0x000001c034347812 */ /* 0x000fe200078ec0ff */
[----:B------:R-:W-:Y:S02]  /*2980*/  IMAD.SHL.U32 R50, R167, 0x200, RZ ;  /* 0x00000200a7327824 */ /* 0x000fe400078e00ff */
[----:B-----5:R0:W5:Y:S01]  /*2990*/  @!P0 LDG.E R41, desc[UR36][R4.64] ;  /* 0x0000002404298981 */ /* 0x020162000c1e1900 */
[----:B-1----:R-:W-:Y:S01]  /*29a0*/  ISETP.GE.AND P0, PT, R37, 0x1, PT ;  /* 0x000000012500780c */ /* 0x002fe20003f06270 */
[----:B------:R-:W-:Y:S01]  /*29b0*/  IMAD.SHL.U32 R36, R156, 0x1000, RZ ;  /* 0x000010009c247824 */ /* 0x000fe200078e00ff */
[----:B------:R-:W-:Y:S01]  /*29c0*/  LOP3.LUT R42, R52, 0x18, R16, 0xf8, !PT ;  /* 0x00000018342a7812 */ /* 0x000fe200078ef810 */
[----:B------:R-:W-:Y:S01]  /*29d0*/  IMAD.MOV R6, RZ, RZ, -R8 ;  /* 0x000000ffff067224 */ /* 0x000fe200078e0a08 */
[----:B------:R-:W-:Y:S01]  /*29e0*/  SHF.R.U32.HI R55, RZ, 0x3, R52 ;  /* 0x00000003ff377819 */ /* 0x000fe20000011634 */
[----:B------:R-:W-:Y:S05]  /*29f0*/  YIELD ;  /* 0x0000000000007946 */ /* 0x000fea0003800000 */
[----:B------:R-:W-:Y:S01]  /*2a00*/  LOP3.LUT R42, R50, R42, R55, 0xf6, !PT ;  /* 0x0000002a322a7212 */ /* 0x000fe200078ef637 */
[----:B------:R-:W-:Y:S01]  /*2a10*/  BSSY B0, `(.L_x_3485) ;  /* 0x00001e5000007945 */ /* 0x000fe20003800000 */
[----:B------:R-:W-:Y:S01]  /*2a20*/  IMAD R43, R43, R6, R12 ;  /* 0x000000062b2b7224 */ /* 0x000fe200078e020c */
[----:B------:R-:W-:-:S02]  /*2a30*/  ISETP.GT.AND P2, PT, R33, R32, PT ;  /* 0x000000202100720c */ /* 0x000fc40003f44270 */
[----:B0-----:R-:W-:-:S04]  /*2a40*/  IMAD.IADD R5, R42, 0x1, R36 ;  /* 0x000000012a057824 */ /* 0x001fc800078e0224 */
[----:B------:R-:W-:Y:S01]  /*2a50*/  IMAD R48, R5, 0x2, R2 ;  /* 0x0000000205307824 */ /* 0x000fe200078e0202 */
[----:B------:R-:W-:Y:S06]  /*2a60*/  @!P0 BRA `(.L_x_3486) ;  /* 0x0000001800a88947 */ /* 0x000fec0003800000 */
[----:B------:R-:W-:Y:S01]  /*2a70*/  SHF.R.S32.HI R44, RZ, 0x1f, R43 ;  /* 0x0000001fff2c7819 */ /* 0x000fe2000001142b */
[----:B------:R-:W-:Y:S01]  /*2a80*/  ULDC.64 UR4, c[0x0][0x300] ;  /* 0x0000c00000047ab9 */ /* 0x000fe20000000a00 */
[----:B-----5:R-:W-:Y:S01]  /*2a90*/  SHF.R.S32.HI R45, RZ, 0x1f, R41 ;  /* 0x0000001fff2d7819 */ /* 0x020fe20000011429 */
[----:B------:R-:W-:Y:S01]  /*2aa0*/  IMAD.WIDE.U32 R6, R43, UR4, RZ ;  /* 0x000000042b067c25 */ /* 0x000fe2000f8e00ff */
[----:B------:R-:W-:Y:S01]  /*2ab0*/  SHF.R.S32.HI R11, RZ, 0x1f, R33 ;  /* 0x0000001fff0b7819 */ /* 0x000fe20000011421 */
[----:B------:R-:W-:Y:S02]  /*2ac0*/  ULDC.U8 UR6, c[0x0][0x410] ;  /* 0x0001040000067ab9 */ /* 0x000fe40000000000 */
[----:B------:R-:W-:Y:S01]  /*2ad0*/  IMAD R4, R44, UR4, RZ ;  /* 0x000000042c047c24 */ /* 0x000fe2000f8e02ff */
[----:B------:R-:W-:-:S03]  /*2ae0*/  ISETP.NE.AND P0, PT, RZ, UR6, PT ;  /* 0x00000006ff007c0c */ /* 0x000fc6000bf05270 */
[----:B------:R-:W-:Y:S01]  /*2af0*/  IMAD R9, R43, UR5, R4 ;  /* 0x000000052b097c24 */ /* 0x000fe2000f8e0204 */
[----:B------:R-:W-:Y:S01]  /*2b00*/  ULDC.64 UR4, c[0x0][0x310] ;  /* 0x0000c40000047ab9 */ /* 0x000fe20000000a00 */
[----:B------:R-:W0:Y:S01]  /*2b10*/  LDC.64 R4, c[0x0][0x3f8] ;  /* 0x0000fe00ff047b82 */ /* 0x000e220000000a00 */
        /* <DEDUP_REMOVED lines=8> */
[----:B------:R-:W-:Y:S02]  /*2ba0*/  ULDC.64 UR4, c[0x0][0x2e8] ;  /* 0x0000ba0000047ab9 */ /* 0x000fe40000000a00 */
[C---:B------:R-:W-:Y:S01]  /*2bb0*/  LEA R47, P3, R6.reuse, UR4, 0x1 ;  /* 0x00000004062f7c11 */ /* 0x040fe2000f8608ff */
[-C--:B0-----:R-:W-:Y:S02]  /*2bc0*/  IMAD R10, R11, R4.reuse, RZ ;  /* 0x000000040b0a7224 */ /* 0x081fe400078e02ff */
[----:B------:R-:W-:Y:S01]  /*2bd0*/  IMAD.WIDE.U32 R8, R33, R4, RZ ;  /* 0x0000000421087225 */ /* 0x000fe200078e00ff */
[----:B------:R-:W-:-:S03]  /*2be0*/  LEA.HI.X R49, R6, UR5, R49, 0x1, P3 ;  /* 0x0000000506317c11 */ /* 0x000fc600098f0c31 */
[----:B------:R-:W-:Y:S02]  /*2bf0*/  IMAD R7, R33, R5, R10 ;  /* 0x0000000521077224 */ /* 0x000fe400078e020a */
[----:B------:R-:W-:Y:S02]  /*2c00*/  IMAD.SHL.U32 R57, R8, 0x40, RZ ;  /* 0x0000004008397824 */ /* 0x000fe400078e00ff */
[----:B------:R-:W-:-:S05]  /*2c10*/  IMAD.IADD R7, R9, 0x1, R7 ;  /* 0x0000000109077824 */ /* 0x000fca00078e0207 */
[----:B------:R-:W-:Y:S01]  /*2c20*/  SHF.L.U64.HI R53, R8, 0x6, R7 ;  /* 0x0000000608357819 */ /* 0x000fe20000010207 */
[----:B------:R-:W-:Y:S06]  /*2c30*/  @!P0 BRA `(.L_x_3487) ;  /* 0x0000000c00288947 */ /* 0x000fec0003800000 */
[----:B------:R-:W0:Y:S01]  /*2c40*/  LDC.64 R6, c[0x0][0x408] ;  /* 0x00010200ff067b82 */ /* 0x000e220000000a00 */
[----:B------:R-:W-:Y:S01]  /*2c50*/  IMAD R46, R33, -0x40, R27 ;  /* 0xffffffc0212e7824 */ /* 0x000fe200078e021b */
[----:B------:R-:W-:Y:S01]  /*2c60*/  BSSY B1, `(.L_x_3488) ;  /* 0x0000031000017945 */ /* 0x000fe20003800000 */
[----:B------:R-:W-:Y:S02]  /*2c70*/  CS2R R8, SRZ ;  /* 0x0000000000087805 */ /* 0x000fe4000001ff00 */
[----:B------:R-:W-:Y:S02]  /*2c80*/  CS2R R28, SRZ ;  /* 0x00000000001c7805 */ /* 0x000fe4000001ff00 */
[----:B------:R-:W-:Y:S02]  /*2c90*/  CS2R R20, SRZ ;  /* 0x0000000000147805 */ /* 0x000fe4000001ff00 */
[----:B------:R-:W-:Y:S02]  /*2ca0*/  VIMNMX R46, R46, 0x40, PT ;  /* 0x000000402e2e7848 */ /* 0x000fe40003fe0100 */
[----:B------:R-:W-:-:S02]  /*2cb0*/  CS2R R30, SRZ ;  /* 0x00000000001e7805 */ /* 0x000fc4000001ff00 */
[----:B------:R-:W-:Y:S01]  /*2cc0*/  ISETP.GE.AND P0, PT, R18, R46, PT ;  /* 0x0000002e1200720c */ /* 0x000fe20003f06270 */
[----:B0-----:R-:W-:-:S04]  /*2cd0*/  IMAD R10, R11, R6, RZ ;  /* 0x000000060b0a7224 */ /* 0x001fc800078e02ff */
[----:B------:R-:W-:-:S08]  /*2ce0*/  IMAD R15, R33, R7, R10 ;  /* 0x00000007210f7224 */ /* 0x000fd000078e020a */
[----:B------:R-:W-:Y:S05]  /*2cf0*/  @P0 BRA `(.L_x_3489) ;  /* 0x00000000009c0947 */ /* 0x000fea0003800000 */
[----:B------:R-:W-:Y:S01]  /*2d00*/  SHF.R.S32.HI R9, RZ, 0x1f, R18 ;  /* 0x0000001fff097819 */ /* 0x000fe20000011412 */
[----:B------:R-:W-:Y:S01]  /*2d10*/  ULDC.64 UR4, c[0x0][0x3e8] ;  /* 0x0000fa0000047ab9 */ /* 0x000fe20000000a00 */
[----:B------:R-:W-:Y:S01]  /*2d20*/  SHF.R.S32.HI R23, RZ, 0x1f, R22 ;  /* 0x0000001fff177819 */ /* 0x000fe20000011416 */
[----:B------:R-:W-:Y:S01]  /*2d30*/  ULDC.64 UR6, c[0x0][0x400] ;  /* 0x0001000000067ab9 */ /* 0x000fe20000000a00 */
[----:B------:R-:W-:Y:S01]  /*2d40*/  SHF.R.S32.HI R13, RZ, 0x1f, R34 ;  /* 0x0000001fff0d7819 */ /* 0x000fe20000011422 */
[C---:B------:R-:W-:Y:S01]  /*2d50*/  IMAD R8, R9.reuse, R6, RZ ;  /* 0x0000000609087224 */ /* 0x040fe200078e02ff */
[-C--:B------:R-:W-:Y:S01]  /*2d60*/  ISETP.GE.AND P3, PT, R22, R37.reuse, PT ;  /* 0x000000251600720c */ /* 0x080fe20003f66270 */
[----:B------:R-:W-:Y:S01]  /*2d70*/  IMAD R10, R9, R4, RZ ;  /* 0x00000004090a7224 */ /* 0x000fe200078e02ff */
[----:B------:R-:W-:Y:S01]  /*2d80*/  ISETP.GE.AND P5, PT, R165, R37, PT ;  /* 0x00000025a500720c */ /* 0x000fe20003fa6270 */
[C---:B------:R-:W-:Y:S02]  /*2d90*/  IMAD R51, R18.reuse, R7, R8 ;  /* 0x0000000712337224 */ /* 0x040fe400078e0208 */
[----:B------:R-:W-:-:S04]  /*2da0*/  IMAD.WIDE.U32 R8, R18, R6, R22 ;  /* 0x0000000612087225 */ /* 0x000fc800078e0016 */
[----:B------:R-:W-:Y:S02]  /*2db0*/  IMAD R12, R13, R6, RZ ;  /* 0x000000060d0c7224 */ /* 0x000fe400078e02ff */
[C---:B------:R-:W-:Y:S02]  /*2dc0*/  IMAD R21, R18.reuse, R5, R10 ;  /* 0x0000000512157224 */ /* 0x040fe400078e020a */
[----:B------:R-:W-:-:S04]  /*2dd0*/  IMAD.WIDE.U32 R10, R18, R4, R22 ;  /* 0x00000004120a7225 */ /* 0x000fc800078e0016 */
[----:B------:R-:W-:Y:S02]  /*2de0*/  IMAD.IADD R9, R9, 0x1, R51 ;  /* 0x0000000109097824 */ /* 0x000fe400078e0233 */
[C---:B------:R-:W-:Y:S02]  /*2df0*/  IMAD R51, R34.reuse, R7, R12 ;  /* 0x0000000722337224 */ /* 0x040fe400078e020c */
[----:B------:R-:W-:Y:S01]  /*2e00*/  IMAD.IADD R7, R11, 0x1, R21 ;  /* 0x000000010b077824 */ /* 0x000fe200078e0215 */
[----:B------:R-:W-:Y:S01]  /*2e10*/  CS2R R20, SRZ ;  /* 0x0000000000147805 */ /* 0x000fe2000001ff00 */
[----:B------:R-:W-:Y:S02]  /*2e20*/  IMAD R11, R13, R4, RZ ;  /* 0x000000040d0b7224 */ /* 0x000fe400078e02ff */
[----:B------:R-:W-:-:S04]  /*2e30*/  IMAD.WIDE.U32 R8, R34, R6, R8 ;  /* 0x0000000622087225 */ /* 0x000fc800078e0008 */
[----:B------:R-:W-:-:S04]  /*2e40*/  IMAD.WIDE.U32 R12, R33, R6, RZ ;  /* 0x00000006210c7225 */ /* 0x000fc800078e00ff */
[----:B------:R-:W-:Y:S01]  /*2e50*/  IMAD.MOV.U32 R6, RZ, RZ, R10 ;  /* 0x000000ffff067224 */ /* 0x000fe200078e000a */
[----:B------:R-:W-:Y:S01]  /*2e60*/  LEA R10, P4, R12, R8, 0x6 ;  /* 0x000000080c0a7211 */ /* 0x000fe200078830ff */
[C---:B------:R-:W-:Y:S02]  /*2e70*/  IMAD R11, R34.reuse, R5, R11 ;  /* 0x00000005220b7224 */ /* 0x040fe400078e020b */
[----:B------:R-:W-:-:S04]  /*2e80*/  IMAD.WIDE.U32 R6, R34, R4, R6 ;  /* 0x0000000422067225 */ /* 0x000fc800078e0006 */
[----:B------:R-:W-:Y:S01]  /*2e90*/  IMAD.IADD R5, R9, 0x1, R51 ;  /* 0x0000000109057824 */ /* 0x000fe200078e0233 */
[----:B------:R-:W-:Y:S01]  /*2ea0*/  IADD3 R8, P6, R57, R6, RZ ;  /* 0x0000000639087210 */ /* 0x000fe20007fde0ff */
[----:B------:R-:W-:-:S03]  /*2eb0*/  IMAD.IADD R13, R13, 0x1, R15 ;  /* 0x000000010d0d7824 */ /* 0x000fc600078e020f */
[----:B------:R-:W-:Y:S02]  /*2ec0*/  IADD3.X R7, R53, R7, R11, P6, !PT ;  /* 0x0000000735077210 */ /* 0x000fe400037fe40b */
[----:B------:R-:W-:Y:S02]  /*2ed0*/  LEA R4, P6, R8, UR4, 0x1 ;  /* 0x0000000408047c11 */ /* 0x000fe4000f8c08ff */
[----:B------:R-:W-:Y:S02]  /*2ee0*/  LEA.HI.X R13, R12, R5, R13, 0x6, P4 ;  /* 0x000000050c0d7211 */ /* 0x000fe400020f340d */
[----:B------:R-:W-:Y:S02]  /*2ef0*/  LEA R6, P4, R10, UR6, 0x1 ;  /* 0x000000060a067c11 */ /* 0x000fe4000f8808ff */
[----:B------:R-:W-:Y:S02]  /*2f00*/  LEA.HI.X R5, R8, UR5, R7, 0x1, P6 ;  /* 0x0000000508057c11 */ /* 0x000fe4000b0f0c07 */
[----:B------:R-:W-:-:S02]  /*2f10*/  CS2R R8, SRZ ;  /* 0x0000000000087805 */ /* 0x000fc4000001ff00 */
[----:B------:R-:W-:Y:S01]  /*2f20*/  LEA.HI.X R7, R10, UR7, R13, 0x1, P4 ;  /* 0x000000070a077c11 */ /* 0x000fe2000a0f0c0d */
[----:B------:R0:W5:Y:S04]  /*2f30*/  @!P3 LDG.E.64 R28, desc[UR36][R4.64] ;  /* 0x00000024041cb981 */ /* 0x000168000c1e1b00 */
[----:B------:R0:W5:Y:S04]  /*2f40*/  @!P5 LDG.E.64 R8, desc[UR36][R4.64+0x20] ;  /* 0x000020240408d981 */ /* 0x000168000c1e1b00 */
[----:B------:R0:W5:Y:S04]  /*2f50*/  @!P3 LDG.E.64 R30, desc[UR36][R6.64] ;  /* 0x00000024061eb981 */ /* 0x000168000c1e1b00 */
[----:B------:R0:W5:Y:S02]  /*2f60*/  @!P5 LDG.E.64 R20, desc[UR36][R6.64+0x20] ;  /* 0x000020240614d981 */ /* 0x000164000c1e1b00 */
.L_x_3489:
[----:B------:R-:W-:Y:S05]  /*2f70*/  BSYNC B1 ;  /* 0x0000000000017941 */ /* 0x000fea0003800000 */
.L_x_3488:
[----:B------:R-:W-:Y:S01]  /*2f80*/  UISETP.NE.AND UP0, UPT, UR38, URZ, UPT ;  /* 0x0000003f2600728c */ /* 0x000fe2000bf05270 */
        /* <DEDUP_REMOVED lines=12> */
[----:B------:R-:W-:-:S03]  /*3050*/  IMAD.MOV.U32 R6, RZ, RZ, R30 ;  /* 0x000000ffff067224 */ /* 0x000fc600078e001e */
[----:B------:R-:W-:Y:S02]  /*3060*/  PRMT R58, R58, 0x5410, R4 ;  /* 0x000054103a3a7816 */ /* 0x000fe40000000004 */
[----:B------:R-:W-:Y:S01]  /*3070*/  PRMT R55, R55, 0x5410, R6 ;  /* 0x0000541037377816 */ /* 0x000fe20000000006 */
[----:B------:R-:W-:Y:S06]  /*3080*/  @P3 BRA `(.L_x_3490) ;  /* 0x0000000000043947 */ /* 0x000fec0003800000 */
[----:B------:R-:W-:Y:S01]  /*3090*/  BPT.TRAP 0x1 ;  /* 0x000000040000795c */ /* 0x000fe20000300000 */
.L_x_3490:
[----:B------:R-:W-:Y:S01]  /*30a0*/  IMAD R40, R156, 0x8, R2 ;  /* 0x000000089c287824 */ /* 0x000fe200078e0202 */
[----:B------:R-:W-:Y:S01]  /*30b0*/  SHF.L.U32 R51, R158, 0x1f, RZ ;  /* 0x0000001f9e337819 */ /* 0x000fe200000006ff */
[----:B------:R-:W-:Y:S03]  /*30c0*/  BSSY B1, `(.L_x_3491) ;  /* 0x0000003000017945 */ /* 0x000fe60003800000 */
[----:B------:R-:W0:Y:S02]  /*30d0*/  SYNCS.PHASECHK.TRANS64.TRYWAIT P4, [R40+URZ+0x38890], R51 ;  /* 0x03889033280075a7 */ /* 0x000e24000808017f */
[----:B0-----:R-:W-:Y:S05]  /*30e0*/  @!P4 BRA `(.L_x_3492) ;  /* 0x000003640020c947 */ /* 0x001fea0003800000 */
.L_x_3855:
[----:B------:R-:W-:Y:S05]  /*30f0*/  BSYNC B1 ;  /* 0x0000000000017941 */ /* 0x000fea0003800000 */
.L_x_3491:
[----:B------:R-:W-:-:S03]  /*3100*/  UMOV UR4, 0xffffffff ;  /* 0xffffffff00047882 */ /* 0x000fc60000000000 */
[----:B------:R-:W-:Y:S05]  /*3110*/  BRA.DIV UR4, `(.L_x_3493) ;  /* 0x0000036604287947 */ /* 0x000fea000b800000 */
[----:B------:R-:W1:Y:S04]  /*3120*/  SHFL.IDX PT, R49, R49, RZ, 0x1c1f ;  /* 0x001c1fff31317589 */ /* 0x000e6800000e0000 */
[----:B------:R2:W3:Y:S02]  /*3130*/  SHFL.IDX PT, R14, R47, RZ, 0x1c1f ;  /* 0x001c1fff2f0e7589 */ /* 0x0004e400000e0000 */
.L_x_3859:
[----:B------:R-:W-:Y:S05]  /*3140*/  @P0 BRA `(.L_x_3494) ;  /* 0x0000001400c40947 */ /* 0x000fea0003800000 */
[----:B------:R-:W4:Y:S01]  /*3150*/  LDC R54, c[0x0][0x2f4] ;  /* 0x0000bd00ff367b82 */ /* 0x000f220000000800 */
[----:B------:R-:W-:Y:S01]  /*3160*/  BSSY B1, `(.L_x_3495) ;  /* 0x0000039000017945 */ /* 0x000fe20003800000 */
[----:B----4-:R-:W-:-:S13]  /*3170*/  ISETP.GE.AND P0, PT, R16, R54, PT ;  /* 0x000000361000720c */ /* 0x010fda0003f06270 */
[----:B------:R-:W-:Y:S05]  /*3180*/  @P0 BRA `(.L_x_3496) ;  /* 0x0000000000d80947 */ /* 0x000fea0003800000 */
[----:B------:R4:W0:Y:S01]  /*3190*/  LDS.128 R4, [R48+0x22400] ;  /* 0x0224000030047984 */ /* 0x0008220000000c00 */
[----:B------:R-:W-:Y:S01]  /*31a0*/  ISETP.GE.AND P4, PT, R22, R37, PT ;  /* 0x000000251600720c */ /* 0x000fe20003f86270 */
[----:B------:R-:W-:Y:S01]  /*31b0*/  BSSY B2, `(.L_x_3497) ;  /* 0x0000032000027945 */ /* 0x000fe20003800000 */
[----:B---3--:R-:W-:-:S04]  /*31c0*/  LEA R10, P0, R16, R14, 0x1 ;  /* 0x0000000e100a7211 */ /* 0x008fc800078008ff */
[----:B-1----:R-:W-:-:S07]  /*31d0*/  LEA.HI.X R11, R16, R49, R17, 0x1, P0 ;  /* 0x00000031100b7211 */ /* 0x002fce00000f0c11 */
[----:B----4-:R-:W-:Y:S05]  /*31e0*/  @P4 BRA `(.L_x_3498) ;  /* 0x0000000000b84947 */ /* 0x010fea0003800000 */
[----:B------:R-:W-:Y:S01]  /*31f0*/  SHF.R.U32.HI R52, RZ, 0x10, R31 ;  /* 0x00000010ff347819 */ /* 0x000fe2000001161f */
[----:B0-----:R-:W-:Y:S01]  /*3200*/  IMAD.U32 R15, R7, 0x10000, RZ ;  /* 0x00010000070f7824 */ /* 0x001fe200078e00ff */
[----:B--2---:R-:W-:Y:S01]  /*3210*/  SHF.R.U32.HI R47, RZ, 0x10, R29 ;  /* 0x00000010ff2f7819 */ /* 0x004fe2000001161d */
[----:B------:R-:W-:Y:S01]  /*3220*/  IMAD.U32 R12, R6, 0x10000, RZ ;  /* 0x00010000060c7824 */ /* 0x000fe200078e00ff */
[----:B------:R-:W-:Y:S02]  /*3230*/  SHF.R.U64 R48, R30, 0x10, R31 ;  /* 0x000000101e307819 */ /* 0x000fe4000000121f */
[----:B------:R-:W-:Y:S02]  /*3240*/  SHF.R.U64 R50, R28, 0x10, R29 ;  /* 0x000000101c327819 */ /* 0x000fe4000000121d */
[----:B------:R-:W-:Y:S02]  /*3250*/  PRMT R52, R57, 0x5432, R52 ;  /* 0x0000543239347816 */ /* 0x000fe40000000034 */
[----:B------:R-:W-:-:S02]  /*3260*/  PRMT R31, R53, 0x5410, R47 ;  /* 0x00005410351f7816 */ /* 0x000fc4000000002f */
[----:B------:R-:W-:Y:S02]  /*3270*/  PRMT R48, R55, 0x5432, R48 ;  /* 0x0000543237307816 */ /* 0x000fe40000000030 */
[----:B------:R-:W-:Y:S01]  /*3280*/  LOP3.LUT R13, R6, 0xffff0000, RZ, 0xc0, !PT ;  /* 0xffff0000060d7812 */ /* 0x000fe200078ec0ff */
[----:B------:R-:W-:Y:S01]  /*3290*/  IMAD.U32 R47, R31, 0x10000, RZ ;  /* 0x000100001f2f7824 */ /* 0x000fe200078e00ff */
[----:B------:R-:W-:Y:S01]  /*32a0*/  LOP3.LUT R28, R7, 0xffff0000, RZ, 0xc0, !PT ;  /* 0xffff0000071c7812 */ /* 0x000fe200078ec0ff */
[----:B------:R-:W-:Y:S01]  /*32b0*/  IMAD.U32 R6, R5, 0x10000, RZ ;  /* 0x0001000005067824 */ /* 0x000fe200078e00ff */
[----:B------:R-:W-:Y:S01]  /*32c0*/  PRMT R29, R53, 0x5432, R50 ;  /* 0x00005432351d7816 */ /* 0x000fe20000000032 */
[----:B------:R-:W-:Y:S01]  /*32d0*/  IMAD.U32 R53, R52, 0x10000, RZ ;  /* 0x0001000034357824 */ /* 0x000fe200078e00ff */
[----:B------:R-:W-:Y:S01]  /*32e0*/  LOP3.LUT R7, R5, 0xffff0000, RZ, 0xc0, !PT ;  /* 0xffff000005077812 */ /* 0x000fe200078ec0ff */
[----:B------:R-:W-:Y:S01]  /*32f0*/  IMAD.U32 R5, R4, 0x10000, RZ ;  /* 0x0001000004057824 */ /* 0x000fe200078e00ff */
[----:B------:R-:W-:Y:S01]  /*3300*/  LOP3.LUT R50, R48, 0xffff0000, RZ, 0xc0, !PT ;  /* 0xffff000030327812 */ /* 0x000fe200078ec0ff */
[----:B------:R-:W-:Y:S01]  /*3310*/  FMUL.FTZ R57, R13, R53 ;  /* 0x000000350d397220 */ /* 0x000fe20000410000 */
[----:B------:R-:W-:Y:S01]  /*3320*/  LOP3.LUT R30, R29, 0xffff0000, RZ, 0xc0, !PT ;  /* 0xffff00001d1e7812 */ /* 0x000fe200078ec0ff */
[-C--:B------:R-:W-:Y:S01]  /*3330*/  FMUL.FTZ R13, R13, R47.reuse ;  /* 0x0000002f0d0d7220 */ /* 0x080fe20000410000 */
[----:B------:R-:W-:Y:S01]  /*3340*/  LOP3.LUT R52, R52, 0xffff0000, RZ, 0xc0, !PT ;  /* 0xffff000034347812 */ /* 0x000fe200078ec0ff */
[----:B------:R-:W-:Y:S01]  /*3350*/  FMUL.FTZ R55, R7, R50 ;  /* 0x0000003207377220 */ /* 0x000fe20000410000 */
[----:B------:R-:W-:Y:S01]  /*3360*/  LOP3.LUT R31, R31, 0xffff0000, RZ, 0xc0, !PT ;  /* 0xffff00001f1f7812 */ /* 0x000fe200078ec0ff */
[----:B------:R-:W-:Y:S01]  /*3370*/  FFMA.FTZ R57, R12, R47, -R57 ;  /* 0x0000002f0c397223 */ /* 0x000fe20000010839 */
[-C--:B------:R-:W-:Y:S01]  /*3380*/  FMUL.FTZ R7, R7, R30.reuse ;  /* 0x0000001e07077220 */ /* 0x080fe20000410000 */
[----:B------:R-:W-:Y:S01]  /*3390*/  LOP3.LUT R4, R4, 0xffff0000, RZ, 0xc0, !PT ;  /* 0xffff000004047812 */ /* 0x000fe200078ec0ff */
[----:B------:R-:W-:Y:S01]  /*33a0*/  FFMA.FTZ R55, R6, R30, -R55 ;  /* 0x0000001e06377223 */ /* 0x000fe20000010837 */
[----:B------:R-:W-:Y:S01]  /*33b0*/  FFMA.FTZ R12, R12, R53, R13 ;  /* 0x000000350c0c7223 */ /* 0x000fe2000001000d */
[----:B------:R-:W-:-:S02]  /*33c0*/  IMAD.U32 R48, R48, 0x10000, RZ ;  /* 0x0001000030307824 */ /* 0x000fc400078e00ff */
[C---:B------:R-:W-:Y:S01]  /*33d0*/  FMUL.FTZ R30, R28.reuse, R52 ;  /* 0x000000341c1e7220 */ /* 0x040fe20000410000 */
[----:B------:R-:W-:Y:S02]  /*33e0*/  IMAD.U32 R29, R29, 0x10000, RZ ;  /* 0x000100001d1d7824 */ /* 0x000fe400078e00ff */
[----:B------:R-:W-:Y:S01]  /*33f0*/  FMUL.FTZ R13, R28, R31 ;  /* 0x0000001f1c0d7220 */ /* 0x000fe20000410000 */
[----:B------:R-:W-:Y:S01]  /*3400*/  FFMA.FTZ R50, R6, R50, R7 ;  /* 0x0000003206327223 */ /* 0x000fe20000010007 */
        /* <DEDUP_REMOVED lines=8> */
[----:B------:R-:W-:Y:S01]  /*3490*/  F2FP.BF16.F32.PACK_AB R4, R7, R6 ;  /* 0x000000060704723e */ /* 0x000fe200000010ff */
[----:B------:R-:W-:Y:S01]  /*34a0*/  IMAD.MOV.U32 R6, RZ, RZ, R12 ;  /* 0x000000ffff067224 */ /* 0x000fe200078e000c */
[----:B------:R-:W-:Y:S01]  /*34b0*/  F2FP.BF16.F32.PACK_AB R5, R50, R55 ;  /* 0x000000373205723e */ /* 0x000fe200000010ff */
[----:B------:R-:W-:-:S07]  /*34c0*/  IMAD.MOV.U32 R7, RZ, RZ, R13 ;  /* 0x000000ffff077224 */ /* 0x000fce00078e000d */
.L_x_3498:
[----:B------:R-:W-:Y:S05]  /*34d0*/  BSYNC B2 ;  /* 0x0000000000027941 */ /* 0x000fea0003800000 */
.L_x_3497:
[----:B0-----:R4:W-:Y:S02]  /*34e0*/  ST.E.128 desc[UR36][R10.64], R4 ;  /* 0x000000040a007985 */ /* 0x0019e4000c101d24 */
.L_x_3496:
[----:B------:R-:W-:Y:S05]  /*34f0*/  BSYNC B1 ;  /* 0x0000000000017941 */ /* 0x000fea0003800000 */
.L_x_3495:
[----:B------:R-:W-:-:S13]  /*3500*/  ISETP.GE.AND P0, PT, R19, R54, PT ;  /* 0x000000361300720c */ /* 0x000fda0003f06270 */
        /* <DEDUP_REMOVED lines=8> */
[----:B-1----:R-:W-:-:S03]  /*3590*/  LEA.HI.X R11, R19, R49, R164, 0x1, P0 ;  /* 0x00000031130b7211 */ /* 0x002fc600000f0ca4 */
[----:B------:R-:W-:-:S06]  /*35a0*/  IMAD R4, R5, 0x2, R2 ;  /* 0x0000000205047824 */ /* 0x000fcc00078e0202 */
[----:B------:R-:W1:Y:S01]  /*35b0*/  LDS.128 R4, [R4+0x22400] ;  /* 0x0224000004047984 */ /* 0x000e620000000c00 */
[----:B------:R-:W-:Y:S05]  /*35c0*/  @P4 BRA `(.L_x_3500) ;  /* 0x0000000000b84947 */ /* 0x000fea0003800000 */
[----:B------:R-:W-:Y:S01]  /*35d0*/  SHF.R.U64 R14, R8, 0x10, R9 ;  /* 0x00000010080e7819 */ /* 0x000fe20000001209 */
[----:B-1----:R-:W-:Y:S01]  /*35e0*/  IMAD.U32 R12, R7, 0x10000, RZ ;  /* 0x00010000070c7824 */ /* 0x002fe200078e00ff */
[--C-:B------:R-:W-:Y:S01]  /*35f0*/  SHF.R.U64 R28, R20, 0x10, R21.reuse ;  /* 0x00000010141c7819 */ /* 0x100fe20000001215 */
[----:B------:R-:W-:Y:S01]  /*3600*/  IMAD.U32 R8, R6, 0x10000, RZ ;  /* 0x0001000006087824 */ /* 0x000fe200078e00ff */
[----:B------:R-:W-:Y:S02]  /*3610*/  SHF.R.U32.HI R30, RZ, 0x10, R21 ;  /* 0x00000010ff1e7819 */ /* 0x000fe40000011615 */
[----:B------:R-:W-:Y:S02]  /*3620*/  SHF.R.U32.HI R15, RZ, 0x10, R9 ;  /* 0x00000010ff0f7819 */ /* 0x000fe40000011609 */
[----:B------:R-:W-:Y:S02]  /*3630*/  PRMT R14, R56, 0x5432, R14 ;  /* 0x00005432380e7816 */ /* 0x000fe4000000000e */
[----:B------:R-:W-:-:S02]  /*3640*/  PRMT R28, R58, 0x5432, R28 ;  /* 0x000054323a1c7816 */ /* 0x000fc4000000001c */
[----:B------:R-:W-:Y:S02]  /*3650*/  PRMT R30, R59, 0x5432, R30 ;  /* 0x000054323b1e7816 */ /* 0x000fe4000000001e */
[----:B------:R-:W-:Y:S02]  /*3660*/  PRMT R20, R56, 0x5410, R15 ;  /* 0x0000541038147816 */ /* 0x000fe4000000000f */
[----:B------:R-:W-:Y:S01]  /*3670*/  LOP3.LUT R13, R7, 0xffff0000, RZ, 0xc0, !PT ;  /* 0xffff0000070d7812 */ /* 0x000fe200078ec0ff */
[----:B------:R-:W-:Y:S01]  /*3680*/  IMAD.U32 R31, R30, 0x10000, RZ ;  /* 0x000100001e1f7824 */ /* 0x000fe200078e00ff */
[----:B------:R-:W-:Y:S01]  /*3690*/  LOP3.LUT R7, R5, 0xffff0000, RZ, 0xc0, !PT ;  /* 0xffff000005077812 */ /* 0x000fe200078ec0ff */
[----:B------:R-:W-:Y:S01]  /*36a0*/  IMAD.U32 R21, R20, 0x10000, RZ ;  /* 0x0001000014157824 */ /* 0x000fe200078e00ff */
[C---:B------:R-:W-:Y:S01]  /*36b0*/  LOP3.LUT R29, R28.reuse, 0xffff0000, RZ, 0xc0, !PT ;  /* 0xffff00001c1d7812 */ /* 0x040fe200078ec0ff */
[----:B------:R-:W-:Y:S01]  /*36c0*/  IMAD.U32 R28, R28, 0x10000, RZ ;  /* 0x000100001c1c7824 */ /* 0x000fe200078e00ff */
[C---:B------:R-:W-:Y:S01]  /*36d0*/  LOP3.LUT R15, R14.reuse, 0xffff0000, RZ, 0xc0, !PT ;  /* 0xffff00000e0f7812 */ /* 0x040fe200078ec0ff */
[----:B------:R-:W-:Y:S01]  /*36e0*/  IMAD.U32 R14, R14, 0x10000, RZ ;  /* 0x000100000e0e7824 */ /* 0x000fe200078e00ff */
[----:B------:R-:W-:Y:S01]  /*36f0*/  LOP3.LUT R9, R6, 0xffff0000, RZ, 0xc0, !PT ;  /* 0xffff000006097812 */ /* 0x000fe200078ec0ff */
[C---:B------:R-:W-:Y:S01]  /*3700*/  FMUL.FTZ R37, R7.reuse, R29 ;  /* 0x0000001d07257220 */ /* 0x040fe20000410000 */
[----:B------:R-:W-:Y:S01]  /*3710*/  LOP3.LUT R30, R30, 0xffff0000, RZ, 0xc0, !PT ;  /* 0xffff00001e1e7812 */ /* 0x000fe200078ec0ff */
[----:B------:R-:W-:Y:S01]  /*3720*/  FMUL.FTZ R36, R7, R15 ;  /* 0x0000000f07247220 */ /* 0x000fe20000410000 */
[----:B------:R-:W-:Y:S01]  /*3730*/  LOP3.LUT R20, R20, 0xffff0000, RZ, 0xc0, !PT ;  /* 0xffff000014147812 */ /* 0x000fe200078ec0ff */
[C---:B------:R-:W-:Y:S01]  /*3740*/  FMUL.FTZ R7, R9.reuse, R31 ;  /* 0x0000001f09077220 */ /* 0x040fe20000410000 */
[----:B------:R-:W-:Y:S01]  /*3750*/  FMUL.FTZ R9, R9, R21 ;  /* 0x0000001509097220 */ /* 0x000fe20000410000 */
[----:B------:R-:W-:-:S02]  /*3760*/  IMAD.U32 R6, R5, 0x10000, RZ ;  /* 0x0001000005067824 */ /* 0x000fc400078e00ff */
[----:B------:R-:W-:Y:S01]  /*3770*/  FFMA.FTZ R21, R8, R21, -R7 ;  /* 0x0000001508157223 */ /* 0x000fe20000010807 */
[----:B------:R-:W-:Y:S02]  /*3780*/  IMAD.U32 R5, R4, 0x10000, RZ ;  /* 0x0001000004057824 */ /* 0x000fe400078e00ff */
[----:B------:R-:W-:Y:S01]  /*3790*/  FFMA.FTZ R8, R8, R31, R9 ;  /* 0x0000001f08087223 */ /* 0x000fe20000010009 */
[----:B------:R-:W-:Y:S01]  /*37a0*/  LOP3.LUT R4, R4, 0xffff0000, RZ, 0xc0, !PT ;  /* 0xffff000004047812 */ /* 0x000fe200078ec0ff */
[C---:B------:R-:W-:Y:S01]  /*37b0*/  FMUL.FTZ R9, R13.reuse, R30 ;  /* 0x0000001e0d097220 */ /* 0x040fe20000410000 */
[-C--:B------:R-:W-:Y:S01]  /*37c0*/  FMUL.FTZ R13, R13, R20.reuse ;  /* 0x000000140d0d7220 */ /* 0x080fe20000410000 */
[C---:B------:R-:W-:Y:S01]  /*37d0*/  FFMA.FTZ R37, R6.reuse, R15, -R37 ;  /* 0x0000000f06257223 */ /* 0x040fe20000010825 */
[----:B------:R-:W-:Y:S01]  /*37e0*/  FFMA.FTZ R36, R6, R29, R36 ;  /* 0x0000001d06247223 */ /* 0x000fe20000010024 */
[----:B------:R-:W-:Y:S01]  /*37f0*/  FFMA.FTZ R9, R12, R20, -R9 ;  /* 0x000000140c097223 */ /* 0x000fe20000010809 */
[C---:B------:R-:W-:Y:S01]  /*3800*/  FMUL.FTZ R6, R4.reuse, R28 ;  /* 0x0000001c04067220 */ /* 0x040fe20000410000 */
[----:B------:R-:W-:Y:S01]  /*3810*/  FMUL.FTZ R7, R4, R14 ;  /* 0x0000000e04077220 */ /* 0x000fe20000410000 */
[----:B------:R-:W-:Y:S01]  /*3820*/  FFMA.FTZ R12, R12, R30, R13 ;  /* 0x0000001e0c0c7223 */ /* 0x000fe2000001000d */
[----:B------:R-:W-:Y:S01]  /*3830*/  F2FP.BF16.F32.PACK_AB R8, R8, R21 ;  /* 0x000000150808723e */ /* 0x000fe200000010ff */
[C---:B------:R-:W-:Y:S01]  /*3840*/  FFMA.FTZ R6, R5.reuse, R14, -R6 ;  /* 0x0000000e05067223 */ /* 0x040fe20000010806 */
[----:B------:R-:W-:Y:S01]  /*3850*/  FFMA.FTZ R7, R5, R28, R7 ;  /* 0x0000001c05077223 */ /* 0x000fe20000010007 */
[----:B------:R-:W-:-:S02]  /*3860*/  F2FP.BF16.F32.PACK_AB R5, R36, R37 ;  /* 0x000000252405723e */ /* 0x000fc400000010ff */
[----:B------:R-:W-:Y:S02]  /*3870*/  F2FP.BF16.F32.PACK_AB R9, R12, R9 ;  /* 0x000000090c09723e */ /* 0x000fe400000010ff */
[----:B------:R-:W-:Y:S01]  /*3880*/  F2FP.BF16.F32.PACK_AB R4, R7, R6 ;  /* 0x000000060704723e */ /* 0x000fe200000010ff */
[----:B------:R-:W-:Y:S02]  /*3890*/  IMAD.MOV.U32 R6, RZ, RZ, R8 ;  /* 0x000000ffff067224 */ /* 0x000fe400078e0008 */
[----:B------:R-:W-:-:S07]  /*38a0*/  IMAD.MOV.U32 R7, RZ, RZ, R9 ;  /* 0x000000ffff077224 */ /* 0x000fce00078e0009 */
.L_x_3500:
[----:B------:R-:W-:Y:S05]  /*38b0*/  BSYNC B1 ;  /* 0x0000000000017941 */ /* 0x000fea0003800000 */
.L_x_3499:
[----:B-1----:R1:W-:Y:S01]  /*38c0*/  ST.E.128 desc[UR36][R10.64], R4 ;  /* 0x000000040a007985 */ /* 0x0023e2000c101d24 */
[----:B------:R-:W-:Y:S05]  /*38d0*/  BRA `(.L_x_3494) ;  /* 0x0000000c00e07947 */ /* 0x000fea0003800000 */
.L_x_3487:
[----:B------:R-:W-:Y:S01]  /*38e0*/  SHF.R.S32.HI R7, RZ, 0x1f, R18 ;  /* 0x0000001fff077819 */ /* 0x000fe20000011412 */
[-C--:B------:R-:W-:Y:S01]  /*38f0*/  IMAD.WIDE.U32 R8, R18, R4.reuse, R16 ;  /* 0x0000000412087225 */ /* 0x080fe200078e0010 */
[----:B------:R-:W-:Y:S01]  /*3900*/  ULDC.64 UR6, c[0x0][0x408] ;  /* 0x0001020000067ab9 */ /* 0x000fe20000000a00 */
[----:B------:R-:W-:Y:S01]  /*3910*/  ISETP.GE.AND P4, PT, R16, R37, PT ;  /* 0x000000251000720c */ /* 0x000fe20003f86270 */
[----:B------:R-:W-:Y:S01]  /*3920*/  ULDC.64 UR4, c[0x0][0x3e8] ;  /* 0x0000fa0000047ab9 */ /* 0x000fe20000000a00 */
[C---:B------:R-:W-:Y:S02]  /*3930*/  IMAD R6, R7.reuse, R4, RZ ;  /* 0x0000000407067224 */ /* 0x040fe400078e02ff */
[----:B------:R-:W-:Y:S02]  /*3940*/  IMAD R15, R7, UR6, RZ ;  /* 0x00000006070f7c24 */ /* 0x000fe4000f8e02ff */
[C---:B------:R-:W-:Y:S02]  /*3950*/  IMAD R13, R18.reuse, R5, R6 ;  /* 0x00000005120d7224 */ /* 0x040fe400078e0206 */
[----:B------:R-:W-:-:S04]  /*3960*/  IMAD.WIDE.U32 R6, R18, UR6, R16 ;  /* 0x0000000612067c25 */ /* 0x000fc8000f8e0010 */
[----:B------:R-:W-:Y:S01]  /*3970*/  IMAD.IADD R9, R13, 0x1, R9 ;  /* 0x000000010d097824 */ /* 0x000fe200078e0209 */
[----:B------:R-:W-:Y:S01]  /*3980*/  SHF.R.S32.HI R13, RZ, 0x1f, R34 ;  /* 0x0000001fff0d7819 */ /* 0x000fe20000011422 */
[----:B------:R-:W-:Y:S02]  /*3990*/  IMAD R15, R18, UR7, R15 ;  /* 0x00000007120f7c24 */ /* 0x000fe4000f8e020f */
[----:B------:R-:W-:-:S04]  /*39a0*/  IMAD.WIDE.U32 R8, R34, R4, R8 ;  /* 0x0000000422087225 */ /* 0x000fc800078e0008 */
[----:B------:R-:W-:Y:S02]  /*39b0*/  IMAD R4, R13, R4, RZ ;  /* 0x000000040d047224 */ /* 0x000fe400078e02ff */
[----:B------:R-:W-:Y:S02]  /*39c0*/  IMAD R46, R33, -0x40, R27 ;  /* 0xffffffc0212e7824 */ /* 0x000fe400078e021b */
[----:B------:R-:W-:Y:S01]  /*39d0*/  IMAD R5, R34, R5, R4 ;  /* 0x0000000522057224 */ /* 0x000fe200078e0204 */
[----:B------:R-:W-:Y:S01]  /*39e0*/  IADD3 R4, P0, R57, R8, RZ ;  /* 0x0000000839047210 */ /* 0x000fe20007f1e0ff */
[----:B------:R-:W-:Y:S01]  /*39f0*/  IMAD.IADD R7, R15, 0x1, R7 ;  /* 0x000000010f077824 */ /* 0x000fe200078e0207 */
[----:B------:R-:W-:Y:S01]  /*3a00*/  VIMNMX R46, R46, 0x40, PT ;  /* 0x000000402e2e7848 */ /* 0x000fe20003fe0100 */
[----:B------:R-:W-:Y:S01]  /*3a10*/  IMAD R13, R13, UR6, RZ ;  /* 0x000000060d0d7c24 */ /* 0x000fe2000f8e02ff */
[----:B------:R-:W-:Y:S01]  /*3a20*/  IADD3.X R5, R53, R5, R9, P0, !PT ;  /* 0x0000000535057210 */ /* 0x000fe200007fe409 */
[----:B------:R-:W-:Y:S01]  /*3a30*/  IMAD R10, R11, UR6, RZ ;  /* 0x000000060b0a7c24 */ /* 0x000fe2000f8e02ff */
[----:B------:R-:W-:Y:S01]  /*3a40*/  ISETP.GE.OR P0, PT, R18, R46, P4 ;  /* 0x0000002e1200720c */ /* 0x000fe20002706670 */
[----:B------:R-:W-:-:S04]  /*3a50*/  IMAD.WIDE.U32 R8, R33, UR6, RZ ;  /* 0x0000000621087c25 */ /* 0x000fc8000f8e00ff */
[C---:B------:R-:W-:Y:S02]  /*3a60*/  IMAD R13, R34.reuse, UR7, R13 ;  /* 0x00000007220d7c24 */ /* 0x040fe4000f8e020d */
[----:B------:R-:W-:-:S04]  /*3a70*/  IMAD.WIDE.U32 R6, R34, UR6, R6 ;  /* 0x0000000622067c25 */ /* 0x000fc8000f8e0006 */
[----:B------:R-:W-:Y:S01]  /*3a80*/  IMAD R15, R33, UR7, R10 ;  /* 0x00000007210f7c24 */ /* 0x000fe2000f8e020a */
[----:B------:R-:W-:Y:S01]  /*3a90*/  LEA R10, P3, R4, UR4, 0x1 ;  /* 0x00000004040a7c11 */ /* 0x000fe2000f8608ff */
[----:B------:R-:W-:Y:S01]  /*3aa0*/  IMAD.IADD R13, R13, 0x1, R7 ;  /* 0x000000010d0d7824 */ /* 0x000fe200078e0207 */
[----:B------:R-:W-:Y:S01]  /*3ab0*/  LEA R12, P5, R8, R6, 0x6 ;  /* 0x00000006080c7211 */ /* 0x000fe200078a30ff */
[----:B------:R-:W-:Y:S01]  /*3ac0*/  IMAD.IADD R9, R15, 0x1, R9 ;  /* 0x000000010f097824 */ /* 0x000fe200078e0209 */
[----:B------:R-:W-:Y:S01]  /*3ad0*/  LEA.HI.X R11, R4, UR5, R5, 0x1, P3 ;  /* 0x00000005040b7c11 */ /* 0x000fe200098f0c05 */
[----:B------:R-:W-:Y:S01]  /*3ae0*/  ULDC.64 UR4, c[0x0][0x400] ;  /* 0x0001000000047ab9 */ /* 0x000fe20000000a00 */
[----:B------:R-:W-:Y:S02]  /*3af0*/  CS2R R6, SRZ ;  /* 0x0000000000067805 */ /* 0x000fe4000001ff00 */
[----:B------:R-:W-:Y:S02]  /*3b00*/  CS2R R4, SRZ ;  /* 0x0000000000047805 */ /* 0x000fe4000001ff00 */
[----:B------:R-:W-:-:S02]  /*3b10*/  LEA.HI.X R9, R8, R13, R9, 0x6, P5 ;  /* 0x0000000d08097211 */ /* 0x000fc400028f3409 */
[C---:B------:R-:W-:Y:S02]  /*3b20*/  LEA R8, P3, R12.reuse, UR4, 0x1 ;  /* 0x000000040c087c11 */ /* 0x040fe4000f8608ff */
[----:B------:R-:W-:Y:S02]  /*3b30*/  CS2R R30, SRZ ;  /* 0x00000000001e7805 */ /* 0x000fe4000001ff00 */
[----:B------:R-:W-:Y:S01]  /*3b40*/  CS2R R28, SRZ ;  /* 0x00000000001c7805 */ /* 0x000fe2000001ff00 */
[----:B------:R-:W2:Y:S01]  /*3b50*/  @!P0 LDG.E.128 R4, desc[UR36][R10.64] ;  /* 0x000000240a048981 */ /* 0x000ea2000c1e1d00 */
[----:B------:R-:W-:-:S05]  /*3b60*/  LEA.HI.X R9, R12, UR5, R9, 0x1, P3 ;  /* 0x000000050c097c11 */ /* 0x000fca00098f0c09 */
[----:B------:R-:W3:Y:S01]  /*3b70*/  @!P0 LDG.E.128 R28, desc[UR36][R8.64] ;  /* 0x00000024081c8981 */ /* 0x000ee2000c1e1d00 */
[----:B------:R-:W-:-:S06]  /*3b80*/  UISETP.NE.AND UP0, UPT, UR38, URZ, UPT ;  /* 0x0000003f2600728c */ /* 0x000fcc000bf05270 */
        /* <DEDUP_REMOVED lines=16> */
[----:B------:R-:W-:Y:S06]  /*3c90*/  @P3 BRA `(.L_x_3501) ;  /* 0x0000000000043947 */ /* 0x000fec0003800000 */
[----:B------:R-:W-:Y:S01]  /*3ca0*/  BPT.TRAP 0x1 ;  /* 0x000000040000795c */ /* 0x000fe20000300000 */
.L_x_3501:
[----:B------:R-:W-:Y:S01]  /*3cb0*/  IMAD R40, R156, 0x8, R2 ;  /* 0x000000089c287824 */ /* 0x000fe200078e0202 */
[----:B------:R-:W-:Y:S01]  /*3cc0*/  SHF.L.U32 R51, R158, 0x1f, RZ ;  /* 0x0000001f9e337819 */ /* 0x000fe200000006ff */
[----:B------:R-:W0:Y:S01]  /*3cd0*/  LDC R53, c[0x0][0x2f4] ;  /* 0x0000bd00ff357b82 */ /* 0x000e220000000800 */
[----:B------:R-:W-:Y:S02]  /*3ce0*/  BSSY B1, `(.L_x_3502) ;  /* 0x0000004000017945 */ /* 0x000fe40003800000 */
[----:B------:R-:W1:Y:S01]  /*3cf0*/  SYNCS.PHASECHK.TRANS64.TRYWAIT P5, [R40+URZ+0x38890], R51 ;  /* 0x03889033280075a7 */ /* 0x000e6200080a017f */
[----:B0-----:R-:W-:Y:S01]  /*3d00*/  ISETP.GE.AND P0, PT, R16, R53, PT ;  /* 0x000000351000720c */ /* 0x001fe20003f06270 */
[----:B-1----:R-:W-:-:S12]  /*3d10*/  @!P5 BRA `(.L_x_3503) ;  /* 0x000003580070d947 */ /* 0x002fd80003800000 */
.L_x_3860:
[----:B------:R-:W-:Y:S05]  /*3d20*/  BSYNC B1 ;  /* 0x0000000000017941 */ /* 0x000fea0003800000 */
.L_x_3502:
[----:B------:R-:W-:-:S03]  /*3d30*/  UMOV UR4, 0xffffffff ;  /* 0xffffffff00047882 */ /* 0x000fc60000000000 */
[----:B------:R-:W-:Y:S05]  /*3d40*/  BRA.DIV UR4, `(.L_x_3504) ;  /* 0x0000035a04787947 */ /* 0x000fea000b800000 */
[----:B------:R1:W2:Y:S04]  /*3d50*/  SHFL.IDX PT, R21, R49, RZ, 0x1c1f ;  /* 0x001c1fff31157589 */ /* 0x0002a800000e0000 */
[----:B------:R1:W3:Y:S02]  /*3d60*/  SHFL.IDX PT, R20, R47, RZ, 0x1c1f ;  /* 0x001c1fff2f147589 */ /* 0x0002e400000e0000 */
.L_x_3864:
[----:B------:R-:W-:-:S13]  /*3d70*/  ISETP.GE.OR P0, PT, R18, R46, P0 ;  /* 0x0000002e1200720c */ /* 0x000fda0000706670 */
[----:B------:R-:W-:Y:S05]  /*3d80*/  @P0 BRA `(.L_x_3494) ;  /* 0x0000000800b40947 */ /* 0x000fea0003800000 */
[----:B------:R-:W-:Y:S01]  /*3d90*/  IMAD.SHL.U32 R8, R37, 0x2, RZ ;  /* 0x0000000225087824 */ /* 0x000fe200078e00ff */
[----:B------:R-:W-:Y:S01]  /*3da0*/  BSSY B1, `(.L_x_3505) ;  /* 0x0000070000017945 */ /* 0x000fe20003800000 */
[----:B------:R-:W-:Y:S02]  /*3db0*/  IMAD.SHL.U32 R37, R0, 0x8, RZ ;  /* 0x0000000800257824 */ /* 0x000fe400078e00ff */
[----:B------:R-:W-:-:S05]  /*3dc0*/  @P1 IMAD.IADD R8, R53, 0x1, -R8 ;  /* 0x0000000135081824 */ /* 0x000fca00078e0a08 */
[----:B------:R-:W-:-:S04]  /*3dd0*/  SHF.R.S32.HI R9, RZ, 0x1f, R8 ;  /* 0x0000001fff097819 */ /* 0x000fc80000011408 */
[----:B------:R-:W-:Y:S02]  /*3de0*/  LEA.HI R9, R9, R8, RZ, 0x4 ;  /* 0x0000000809097211 */ /* 0x000fe400078f20ff */
[----:B------:R-:W-:Y:S02]  /*3df0*/  LOP3.LUT R8, R52, 0x38, R37, 0xf8, !PT ;  /* 0x0000003834087812 */ /* 0x000fe400078ef825 */
[----:B------:R-:W-:-:S05]  /*3e00*/  LEA.HI.SX32 R9, R9, R0, 0x1c ;  /* 0x0000000009097211 */ /* 0x000fca00078fe2ff */
[----:B-1----:R-:W-:Y:S01]  /*3e10*/  IMAD.SHL.U32 R47, R9, 0x8, RZ ;  /* 0x00000008092f7824 */ /* 0x002fe200078e00ff */
[----:B------:R-:W-:-:S04]  /*3e20*/  LOP3.LUT R9, R50, R8, R55, 0xf6, !PT ;  /* 0x0000000832097212 */ /* 0x000fc800078ef637 */
[----:B------:R-:W-:Y:S01]  /*3e30*/  LOP3.LUT R52, R52, 0x38, R47, 0xf8, !PT ;  /* 0x0000003834347812 */ /* 0x000fe200078ef82f */
[----:B------:R-:W-:-:S03]  /*3e40*/  IMAD.IADD R9, R36, 0x1, R9 ;  /* 0x0000000124097824 */ /* 0x000fc600078e0209 */
[----:B------:R-:W-:Y:S01]  /*3e50*/  LOP3.LUT R55, R50, R52, R55, 0xf6, !PT ;  /* 0x0000003432377212 */ /* 0x000fe200078ef637 */
[----:B------:R-:W-:-:S04]  /*3e60*/  IMAD R9, R9, 0x2, R2 ;  /* 0x0000000209097824 */ /* 0x000fc800078e0202 */
[----:B------:R-:W-:Y:S02]  /*3e70*/  IMAD.IADD R55, R36, 0x1, R55 ;  /* 0x0000000124377824 */ /* 0x000fe400078e0237 */
[----:B------:R-:W1:Y:S01]  /*3e80*/  LDS.128 R8, [R9+0x22400] ;  /* 0x0224000009087984 */ /* 0x000e620000000c00 */
[----:B--23--:R-:W-:-:S04]  /*3e90*/  IMAD.WIDE R36, R37, 0x2, R20 ;  /* 0x0000000225247825 */ /* 0x00cfc800078e0214 */
[----:B------:R-:W-:-:S05]  /*3ea0*/  IMAD R55, R55, 0x2, R2 ;  /* 0x0000000237377824 */ /* 0x000fca00078e0202 */
[----:B------:R2:W3:Y:S01]  /*3eb0*/  LDS.128 R12, [R55+0x22400] ;  /* 0x02240000370c7984 */ /* 0x0004e20000000c00 */
[----:B------:R-:W-:Y:S05]  /*3ec0*/  @P4 BRA `(.L_x_3506) ;  /* 0x0000000400744947 */ /* 0x000fea0003800000 */
[----:B------:R-:W-:Y:S01]  /*3ed0*/  SHF.R.U32.HI R50, RZ, 0x10, R5 ;  /* 0x00000010ff327819 */ /* 0x000fe20000011605 */
[----:B---3--:R-:W-:Y:S01]  /*3ee0*/  IMAD.U32 R48, R15, 0x10000, RZ ;  /* 0x000100000f307824 */ /* 0x008fe200078e00ff */
[----:B------:R-:W-:Y:S02]  /*3ef0*/  SHF.R.U32.HI R56, RZ, 0x10, R29 ;  /* 0x00000010ff387819 */ /* 0x000fe4000001161d */
[----:B--2---:R-:W-:Y:S01]  /*3f00*/  SHF.R.U64 R55, R6, 0x10, R7 ;  /* 0x0000001006377819 */ /* 0x004fe20000001207 */
[----:B-1----:R-:W-:Y:S01]  /*3f10*/  IMAD.U32 R6, R8, 0x10000, RZ ;  /* 0x0001000008067824 */ /* 0x002fe200078e00ff */
[----:B------:R-:W-:Y:S02]  /*3f20*/  PRMT R50, R63, 0x5432, R50 ;  /* 0x000054323f327816 */ /* 0x000fe40000000032 */
[----:B------:R-:W-:Y:S02]  /*3f30*/  PRMT R56, R57, 0x5432, R56 ;  /* 0x0000543239387816 */ /* 0x000fe40000000038 */
[----:B------:R-:W-:Y:S01]  /*3f40*/  SHF.R.U64 R54, R28, 0x10, R29 ;  /* 0x000000101c367819 */ /* 0x000fe2000000121d */
[C---:B------:R-:W-:Y:S01]  /*3f50*/  IMAD.U32 R28, R9.reuse, 0x10000, RZ ;  /* 0x00010000091c7824 */ /* 0x040fe200078e00ff */
[----:B------:R-:W-:-:S02]  /*3f60*/  LOP3.LUT R29, R9, 0xffff0000, RZ, 0xc0, !PT ;  /* 0xffff0000091d7812 */ /* 0x000fc400078ec0ff */
[----:B------:R-:W-:Y:S01]  /*3f70*/  SHF.R.U64 R49, R4, 0x10, R5 ;  /* 0x0000001004317819 */ /* 0x000fe20000001205 */
[----:B------:R-:W-:Y:S01]  /*3f80*/  IMAD.U32 R5, R14, 0x10000, RZ ;  /* 0x000100000e057824 */ /* 0x000fe200078e00ff */
[----:B------:R-:W-:Y:S01]  /*3f90*/  SHF.R.U64 R58, R30, 0x10, R31 ;  /* 0x000000101e3a7819 */ /* 0x000fe2000000121f */
[----:B------:R-:W-:Y:S01]  /*3fa0*/  IMAD.U32 R30, R13, 0x10000, RZ ;  /* 0x000100000d1e7824 */ /* 0x000fe200078e00ff */
[----:B------:R-:W-:Y:S01]  /*3fb0*/  PRMT R9, R57, 0x5410, R55 ;  /* 0x0000541039097816 */ /* 0x000fe20000000037 */
[----:B------:R-:W-:Y:S01]  /*3fc0*/  IMAD.U32 R57, R56, 0x10000, RZ ;  /* 0x0001000038397824 */ /* 0x000fe200078e00ff */
[----:B------:R-:W-:Y:S01]  /*3fd0*/  SHF.R.U32.HI R52, RZ, 0x10, R7 ;  /* 0x00000010ff347819 */ /* 0x000fe20000011607 */
[----:B------:R-:W-:Y:S01]  /*3fe0*/  IMAD.U32 R55, R50, 0x10000, RZ ;  /* 0x0001000032377824 */ /* 0x000fe200078e00ff */
[----:B------:R-:W-:Y:S01]  /*3ff0*/  SHF.R.U32.HI R59, RZ, 0x10, R31 ;  /* 0x00000010ff3b7819 */ /* 0x000fe2000001161f */
[----:B------:R-:W-:Y:S01]  /*4000*/  IMAD.U32 R7, R12, 0x10000, RZ ;  /* 0x000100000c077824 */ /* 0x000fe200078e00ff */
[----:B------:R-:W-:Y:S01]  /*4010*/  LOP3.LUT R31, R13, 0xffff0000, RZ, 0xc0, !PT ;  /* 0xffff00000d1f7812 */ /* 0x000fe200078ec0ff */
[C---:B------:R-:W-:Y:S01]  /*4020*/  FMUL.FTZ R63, R30.reuse, R55 ;  /* 0x000000371e3f7220 */ /* 0x040fe20000410000 */
[----:B------:R-:W-:Y:S01]  /*4030*/  PRMT R49, R61, 0x5410, R49 ;  /* 0x000054103d317816 */ /* 0x000fe20000000031 */
[----:B------:R-:W-:Y:S01]  /*4040*/  IMAD.U32 R13, R11, 0x10000, RZ ;  /* 0x000100000b0d7824 */ /* 0x000fe200078e00ff */
[----:B------:R-:W-:Y:S01]  /*4050*/  PRMT R54, R61, 0x5432, R54 ;  /* 0x000054323d367816 */ /* 0x000fe20000000036 */
[-C--:B------:R-:W-:Y:S01]  /*4060*/  FMUL.FTZ R61, R30, R57.reuse ;  /* 0x000000391e3d7220 */ /* 0x080fe20000410000 */
[----:B------:R-:W-:Y:S01]  /*4070*/  LOP3.LUT R56, R56, 0xffff0000, RZ, 0xc0, !PT ;  /* 0xffff000038387812 */ /* 0x000fe200078ec0ff */
[----:B------:R-:W-:Y:S01]  /*4080*/  FFMA.FTZ R63, R28, R57, R63 ;  /* 0x000000391c3f7223 */ /* 0x000fe2000001003f */
[----:B------:R-:W-:Y:S01]  /*4090*/  PRMT R52, R62, 0x5432, R52 ;  /* 0x000054323e347816 */ /* 0x000fe20000000034 */
[----:B------:R-:W-:Y:S01]  /*40a0*/  FFMA.FTZ R61, R28, R55, -R61 ;  /* 0x000000371c3d7223 */ /* 0x000fe2000001083d */
[----:B------:R-:W-:Y:S01]  /*40b0*/  PRMT R59, R60, 0x5410, R59 ;  /* 0x000054103c3b7816 */ /* 0x000fe2000000003b */
[----:B------:R-:W-:Y:S01]  /*40c0*/  IMAD.U32 R4, R10, 0x10000, RZ ;  /* 0x000100000a047824 */ /* 0x000fe200078e00ff */
[----:B------:R-:W-:Y:S01]  /*40d0*/  PRMT R58, R60, 0x5432, R58 ;  /* 0x000054323c3a7816 */ /* 0x000fe2000000003a */
[----:B------:R-:W-:Y:S01]  /*40e0*/  FMUL.FTZ R60, R31, R56 ;  /* 0x000000381f3c7220 */ /* 0x000fe20000410000 */
[----:B------:R-:W-:Y:S01]  /*40f0*/  LOP3.LUT R50, R50, 0xffff0000, RZ, 0xc0, !PT ;  /* 0xffff000032327812 */ /* 0x000fe200078ec0ff */
[----:B------:R-:W-:Y:S01]  /*4100*/  IMAD.U32 R30, R59, 0x10000, RZ ;  /* 0x000100003b1e7824 */ /* 0x000fe200078e00ff */
[----:B------:R-:W-:Y:S01]  /*4110*/  LOP3.LUT R15, R15, 0xffff0000, RZ, 0xc0, !PT ;  /* 0xffff00000f0f7812 */ /* 0x000fe200078ec0ff */
[C---:B------:R-:W-:Y:S01]  /*4120*/  IMAD.U32 R28, R52.reuse, 0x10000, RZ ;  /* 0x00010000341c7824 */ /* 0x040fe200078e00ff */
[----:B------:R-:W-:Y:S01]  /*4130*/  LOP3.LUT R52, R52, 0xffff0000, RZ, 0xc0, !PT ;  /* 0xffff000034347812 */ /* 0x000fe200078ec0ff */
[-C--:B------:R-:W-:Y:S01]  /*4140*/  FMUL.FTZ R62, R31, R50.reuse ;  /* 0x000000321f3e7220 */ /* 0x080fe20000410000 */
[----:B------:R-:W-:Y:S01]  /*4150*/  FFMA.FTZ R60, R29, R50, -R60 ;  /* 0x000000321d3c7223 */ /* 0x000fe2000001083c */
[C---:B------:R-:W-:Y:S01]  /*4160*/  FMUL.FTZ R64, R48.reuse, R30 ;  /* 0x0000001e30407220 */ /* 0x040fe20000410000 */
[----:B------:R-:W-:Y:S01]  /*4170*/  LOP3.LUT R50, R59, 0xffff0000, RZ, 0xc0, !PT ;  /* 0xffff00003b327812 */ /* 0x000fe200078ec0ff */
[-C--:B------:R-:W-:Y:S01]  /*4180*/  FMUL.FTZ R31, R48, R28.reuse ;  /* 0x0000001c301f7220 */ /* 0x080fe20000410000 */
[----:B------:R-:W-:Y:S01]  /*4190*/  LOP3.LUT R11, R11, 0xffff0000, RZ, 0xc0, !PT ;  /* 0xffff00000b0b7812 */ /* 0x000fe200078ec0ff */
[----:B------:R-:W-:Y:S01]  /*41a0*/  FFMA.FTZ R64, R13, R28, -R64 ;  /* 0x0000001c0d407223 */ /* 0x000fe20000010840 */
[----:B------:R-:W-:-:S02]  /*41b0*/  IMAD.U32 R28, R54, 0x10000, RZ ;  /* 0x00010000361c7824 */ /* 0x000fc400078e00ff */
[----:B------:R-:W-:Y:S01]  /*41c0*/  FFMA.FTZ R31, R13, R30, R31 ;  /* 0x0000001e0d1f7223 */ /* 0x000fe2000001001f */
[C---:B------:R-:W-:Y:S01]  /*41d0*/  FMUL.FTZ R30, R15.reuse, R50 ;  /* 0x000000320f1e7220 */ /* 0x040fe20000410000 */
[----:B------:R-:W-:Y:S01]  /*41e0*/  FMUL.FTZ R48, R15, R52 ;  /* 0x000000340f307220 */ /* 0x000fe20000410000 */
[----:B------:R-:W-:Y:S01]  /*41f0*/  LOP3.LUT R12, R12, 0xffff0000, RZ, 0xc0, !PT ;  /* 0xffff00000c0c7812 */ /* 0x000fe200078ec0ff */
[----:B------:R-:W-:Y:S01]  /*4200*/  IMAD.U32 R13, R49, 0x10000, RZ ;  /* 0x00010000310d7824 */ /* 0x000fe200078e00ff */
[----:B------:R-:W-:Y:S01]  /*4210*/  LOP3.LUT R15, R54, 0xffff0000, RZ, 0xc0, !PT ;  /* 0xffff0000360f7812 */ /* 0x000fe200078ec0ff */
[----:B------:R-:W-:Y:S01]  /*4220*/  FFMA.FTZ R62, R29, R56, R62 ;  /* 0x000000381d3e7223 */ /* 0x000fe2000001003e */
[----:B------:R-:W-:Y:S01]  /*4230*/  LOP3.LUT R49, R49, 0xffff0000, RZ, 0xc0, !PT ;  /* 0xffff000031317812 */ /* 0x000fe200078ec0ff */
[----:B------:R-:W-:Y:S01]  /*4240*/  FMUL.FTZ R29, R7, R28 ;  /* 0x0000001c071d7220 */ /* 0x000fe20000410000 */
[----:B------:R-:W-:Y:S01]  /*4250*/  LOP3.LUT R8, R8, 0xffff0000, RZ, 0xc0, !PT ;  /* 0xffff000008087812 */ /* 0x000fe200078ec0ff */
[C---:B------:R-:W-:Y:S01]  /*4260*/  FFMA.FTZ R55, R11.reuse, R52, -R30 ;  /* 0x000000340b377223 */ /* 0x040fe2000001081e */
[----:B------:R-:W-:Y:S01]  /*4270*/  FFMA.FTZ R48, R11, R50, R48 ;  /* 0x000000320b307223 */ /* 0x000fe20000010030 */
[----:B------:R-:W-:Y:S01]  /*4280*/  FMUL.FTZ R7, R7, R13 ;  /* 0x0000000d07077220 */ /* 0x000fe20000410000 */
[----:B------:R-:W-:Y:S01]  /*4290*/  FMUL.FTZ R11, R12, R15 ;  /* 0x0000000f0c0b7220 */ /* 0x000fe20000410000 */
[----:B------:R-:W-:Y:S01]  /*42a0*/  FFMA.FTZ R29, R6, R13, -R29 ;  /* 0x0000000d061d7223 */ /* 0x000fe2000001081d */
[-C--:B------:R-:W-:Y:S01]  /*42b0*/  FMUL.FTZ R13, R12, R49.reuse ;  /* 0x000000310c0d7220 */ /* 0x080fe20000410000 */
[----:B------:R-:W-:Y:S01]  /*42c0*/  FFMA.FTZ R28, R6, R28, R7 ;  /* 0x0000001c061c7223 */ /* 0x000fe20000010007 */
[----:B------:R-:W-:Y:S01]  /*42d0*/  FFMA.FTZ R12, R8, R49, -R11 ;  /* 0x00000031080c7223 */ /* 0x000fe2000001080b */
[----:B------:R-:W-:Y:S01]  /*42e0*/  LOP3.LUT R14, R14, 0xffff0000, RZ, 0xc0, !PT ;  /* 0xffff00000e0e7812 */ /* 0x000fe200078ec0ff */
[C---:B------:R-:W-:Y:S01]  /*42f0*/  IMAD.U32 R7, R58.reuse, 0x10000, RZ ;  /* 0x000100003a077824 */ /* 0x040fe200078e00ff */
[----:B------:R-:W-:Y:S01]  /*4300*/  LOP3.LUT R11, R58, 0xffff0000, RZ, 0xc0, !PT ;  /* 0xffff00003a0b7812 */ /* 0x000fe200078ec0ff */
[C---:B------:R-:W-:Y:S01]  /*4310*/  IMAD.U32 R6, R9.reuse, 0x10000, RZ ;  /* 0x0001000009067824 */ /* 0x040fe200078e00ff */
[----:B------:R-:W-:Y:S01]  /*4320*/  LOP3.LUT R9, R9, 0xffff0000, RZ, 0xc0, !PT ;  /* 0xffff000009097812 */ /* 0x000fe200078ec0ff */
[----:B------:R-:W-:Y:S01]  /*4330*/  FFMA.FTZ R13, R8, R15, R13 ;  /* 0x0000000f080d7223 */ /* 0x000fe2000001000d */
[C---:B------:R-:W-:Y:S01]  /*4340*/  FMUL.FTZ R15, R5.reuse, R7 ;  /* 0x00000007050f7220 */ /* 0x040fe20000410000 */
[-C--:B------:R-:W-:Y:S01]  /*4350*/  FMUL.FTZ R8, R5, R6.reuse ;  /* 0x0000000605087220 */ /* 0x080fe20000410000 */
[----:B------:R-:W-:Y:S01]  /*4360*/  LOP3.LUT R10, R10, 0xffff0000, RZ, 0xc0, !PT ;  /* 0xffff00000a0a7812 */ /* 0x000fe200078ec0ff */
        /* <DEDUP_REMOVED lines=10> */
[----:B------:R-:W-:Y:S01]  /*4410*/  F2FP.BF16.F32.PACK_AB R5, R13, R28 ;  /* 0x0000001c0d05723e */ /* 0x000fe200000010ff */
[----:B------:R-:W-:Y:S01]  /*4420*/  IMAD.MOV.U32 R13, RZ, RZ, R62 ;  /* 0x000000ffff0d7224 */ /* 0x000fe200078e003e */
[----:B------:R-:W-:Y:S01]  /*4430*/  F2FP.BF16.F32.PACK_AB R14, R11, R8 ;  /* 0x000000080b0e723e */ /* 0x000fe200000010ff */
[----:B------:R-:W-:Y:S01]  /*4440*/  IMAD.MOV.U32 R8, RZ, RZ, R12 ;  /* 0x000000ffff087224 */ /* 0x000fe200078e000c */
[----:B------:R-:W-:Y:S01]  /*4450*/  F2FP.BF16.F32.PACK_AB R10, R4, R15 ;  /* 0x0000000f040a723e */ /* 0x000fe200000010ff */
[----:B------:R-:W-:Y:S01]  /*4460*/  IMAD.MOV.U32 R12, RZ, RZ, R5 ;  /* 0x000000ffff0c7224 */ /* 0x000fe200078e0005 */
[----:B------:R-:W-:Y:S01]  /*4470*/  F2FP.BF16.F32.PACK_AB R9, R60, R61 ;  /* 0x0000003d3c09723e */ /* 0x000fe200000010ff */
[----:B------:R-:W-:-:S02]  /*4480*/  IMAD.MOV.U32 R11, RZ, RZ, R55 ;  /* 0x000000ffff0b7224 */ /* 0x000fc400078e0037 */
[----:B------:R-:W-:-:S07]  /*4490*/  IMAD.MOV.U32 R15, RZ, RZ, R31 ;  /* 0x000000ffff0f7224 */ /* 0x000fce00078e001f */
.L_x_3506:
[----:B------:R-:W-:Y:S05]  /*44a0*/  BSYNC B1 ;  /* 0x0000000000017941 */ /* 0x000fea0003800000 */
.L_x_3505:
[----:B-1----:R1:W-:Y:S01]  /*44b0*/  ST.E.128 desc[UR36][R36.64], R8 ;  /* 0x0000000824007985 */ /* 0x0023e2000c101d24 */
[----:B------:R-:W-:-:S13]  /*44c0*/  ISETP.GE.AND P0, PT, R47, R53, PT ;  /* 0x000000352f00720c */ /* 0x000fda0003f06270 */
[----:B------:R-:W-:Y:S05]  /*44d0*/  @P0 BRA `(.L_x_3494) ;  /* 0x0000000000e00947 */ /* 0x000fea0003800000 */
[----:B------:R-:W-:-:S05]  /*44e0*/  IMAD.WIDE R20, R47, 0x2, R20 ;  /* 0x000000022f147825 */ /* 0x000fca00078e0214 */
[----:B---3--:R3:W-:Y:S01]  /*44f0*/  ST.E.128 desc[UR36][R20.64], R12 ;  /* 0x0000000c14007985 */ /* 0x0087e2000c101d24 */
[----:B------:R-:W-:Y:S05]  /*4500*/  BRA `(.L_x_3494) ;  /* 0x0000000000d47947 */ /* 0x000fea0003800000 */
.L_x_3486:
[----:B------:R-:W-:-:S06]  /*4510*/  UISETP.NE.AND UP0, UPT, UR38, URZ, UPT ;  /* 0x0000003f2600728c */ /* 0x000fcc000bf05270 */
[----:B------:R-:W-:-:S13]  /*4520*/  PLOP3.LUT P3, PT, PT, PT, UP0, 0x80, 0x0 ;  /* 0x000000000000781c */ /* 0x000fda0003f6f008 */
[----:B------:R-:W-:Y:S05]  /*4530*/  @P3 BRA `(.L_x_3507) ;  /* 0x0000000000043947 */ /* 0x000fea0003800000 */
[----:B------:R-:W-:Y:S01]  /*4540*/  BPT.TRAP 0x1 ;  /* 0x000000040000795c */ /* 0x000fe20000300000 */
.L_x_3507:
[----:B------:R-:W-:Y:S01]  /*4550*/  IMAD R40, R156, 0x8, R2 ;  /* 0x000000089c287824 */ /* 0x000fe200078e0202 */
[----:B------:R-:W-:Y:S01]  /*4560*/  SHF.L.U32 R51, R158, 0x1f, RZ ;  /* 0x0000001f9e337819 */ /* 0x000fe200000006ff */
[----:B------:R-:W-:Y:S01]  /*4570*/  BSSY B1, `(.L_x_3508) ;  /* 0x0000004000017945 */ /* 0x000fe20003800000 */
[----:B------:R-:W-:Y:S02]  /*4580*/  SHF.R.S32.HI R44, RZ, 0x1f, R43 ;  /* 0x0000001fff2c7819 */ /* 0x000fe4000001142b */
[----:B------:R-:W0:Y:S02]  /*4590*/  SYNCS.PHASECHK.TRANS64.TRYWAIT P0, [R40+URZ+0x38890], R51 ;  /* 0x03889033280075a7 */ /* 0x000e24000800017f */
[----:B0-----:R-:W-:Y:S05]  /*45a0*/  @!P0 BRA `(.L_x_3509) ;  /* 0x0000035000ac8947 */ /* 0x001fea0003800000 */
.L_x_3865:
[----:B------:R-:W-:Y:S05]  /*45b0*/  BSYNC B1 ;  /* 0x0000000000017941 */ /* 0x000fea0003800000 */
.L_x_3508:
        /* <DEDUP_REMOVED lines=24> */
.L_x_3869:
[----:B------:R-:W-:Y:S05]  /*4740*/  @!P0 BRA `(.L_x_3494) ;  /* 0x0000000000448947 */ /* 0x000fea0003800000 */
[----:B------:R-:W-:Y:S02]  /*4750*/  ULDC UR4, c[0x0][0x2f4] ;  /* 0x0000bd0000047ab9 */ /* 0x000fe40000000800 */
[----:B------:R-:W-:-:S13]  /*4760*/  ISETP.GE.AND P4, PT, R16, UR4, PT ;  /* 0x0000000410007c0c */ /* 0x000fda000bf86270 */
[----:B-1----:R-:W1:Y:S01]  /*4770*/  @!P4 LDS.128 R4, [R48+0x22400] ;  /* 0x022400003004c984 */ /* 0x002e620000000c00 */
[----:B---3--:R-:W-:-:S04]  /*4780*/  @!P4 LEA R8, P0, R16, R14, 0x1 ;  /* 0x0000000e1008c211 */ /* 0x008fc800078008ff */
[----:B--2---:R-:W-:Y:S02]  /*4790*/  @!P4 LEA.HI.X R9, R16, R21, R17, 0x1, P0 ;  /* 0x000000151009c211 */ /* 0x004fe400000f0c11 */
[----:B------:R-:W-:-:S03]  /*47a0*/  ISETP.GE.AND P0, PT, R19, UR4, PT ;  /* 0x0000000413007c0c */ /* 0x000fc6000bf06270 */
[----:B-1----:R4:W-:Y:S10]  /*47b0*/  @!P4 ST.E.128 desc[UR36][R8.64], R4 ;  /* 0x000000040800c985 */ /* 0x0029f4000c101d24 */
        /* <DEDUP_REMOVED lines=10> */
.L_x_3494:
[----:B------:R-:W-:Y:S05]  /*4860*/  BSYNC B0 ;  /* 0x0000000000007941 */ /* 0x000fea0003800000 */
.L_x_3485:
[----:B-1--4-:R-:W1:Y:S01]  /*4870*/  S2R R4, SR_TID.X ;  /* 0x0000000000047919 */ /* 0x012e620000002100 */
[----:B------:R-:W-:Y:S01]  /*4880*/  @!PT LDS RZ, [RZ] ;  /* 0x00000000fffff984 */ /* 0x000fe20000000800 */
[----:B------:R-:W-:Y:S01]  /*4890*/  @!PT LDS RZ, [RZ] ;  /* 0x00000000fffff984 */ /* 0x000fe20000000800 */
[----:B------:R-:W-:Y:S01]  /*48a0*/  @!PT LDS RZ, [RZ] ;  /* 0x00000000fffff984 */ /* 0x000fe20000000800 */
[----:B------:R-:W-:Y:S01]  /*48b0*/  @!PT LDS RZ, [RZ] ;  /* 0x00000000fffff984 */ /* 0x000fe20000000800 */
[----:B------:R4:W-:Y:S06]  /*48c0*/  MEMBAR.ALL.CTA ;  /* 0x0000000000007992 */ /* 0x0009ec0000008000 */
[----:B----4-:R-:W4:Y:S01]  /*48d0*/  FENCE.VIEW.ASYNC.S ;  /* 0x00000000000073c6 */ /* 0x010f220000000000 */
[----:B------:R-:W-:Y:S05]  /*48e0*/  WARPSYNC.ALL ;  /* 0x0000000000007948 */ /* 0x000fea0003800000 */
[----:B------:R-:W-:Y:S01]  /*48f0*/  BSSY B0, `(.L_x_3511) ;  /* 0x000000a000007945 */ /* 0x000fe20003800000 */
[----:B-1----:R-:W-:-:S02]  /*4900*/  SHF.R.U32.HI R5, RZ, 0x7, R4 ;  /* 0x00000007ff057819 */ /* 0x002fc40000011604 */
[----:B------:R-:W-:-:S03]  /*4910*/  LOP3.LUT P0, RZ, R4, 0x7f, RZ, 0xc0, !PT ;  /* 0x0000007f04ff7812 */ /* 0x000fc6000780c0ff */
[----:B------:R-:W-:-:S10]  /*4920*/  VIADD R10, R5, 0x8 ;  /* 0x00000008050a7836 */ /* 0x000fd40000000000 */
[----:B------:R-:W-:-:S05]  /*4930*/  @!P0 VIADD R4, R40, 0x388a0 ;  /* 0x000388a028048836 */ /* 0x000fca0000000000 */
[----:B------:R-:W-:Y:S01]  /*4940*/  @!P0 PRMT R4, RZ, 0x654, R4 ;  /* 0x00000654ff048816 */ /* 0x000fe20000000004 */
[----:B----4-:R1:W-:Y:S06]  /*4950*/  BAR.SYNC.DEFER_BLOCKING R10, 0x80 ;  /* 0x0002000a0000751d */ /* 0x0103ec0000010000 */
[----:B------:R1:W-:Y:S01]  /*4960*/  @!P0 SYNCS.ARRIVE.TRANS64.RED.A1T0 RZ, [R4+URZ], RZ ;  /* 0x000000ff04ff89a7 */ /* 0x0003e2000810043f */
[----:B------:R-:W-:Y:S05]  /*4970*/  @P3 BRA `(.L_x_3512) ;  /* 0x0000000000043947 */ /* 0x000fea0003800000 */
[----:B------:R-:W-:Y:S01]  /*4980*/  BPT.TRAP 0x1 ;  /* 0x000000040000795c */ /* 0x000fe20000300000 */
.L_x_3512:
[----:B------:R-:W-:Y:S05]  /*4990*/  BSYNC B0 ;  /* 0x0000000000007941 */ /* 0x000fea0003800000 */
.L_x_3511:
[----:B------:R-:W4:Y:S01]  /*49a0*/  SYNCS.PHASECHK.TRANS64.TRYWAIT P3, [R40+URZ+0x388b0], R51 ;  /* 0x0388b033280075a7 */ /* 0x000f22000806017f */
[----:B------:R-:W-:Y:S04]  /*49b0*/  BSSY B0, `(.L_x_3513) ;  /* 0x0000002000007945 */ /* 0x000fe80003800000 */
[----:B----4-:R-:W-:Y:S05]  /*49c0*/  @!P3 BRA `(.L_x_3514) ;  /* 0x0000034c00fcb947 */ /* 0x010fea0003800000 */
.L_x_3870:
[----:B------:R-:W-:Y:S05]  /*49d0*/  BSYNC B0 ;  /* 0x0000000000007941 */ /* 0x000fea0003800000 */
.L_x_3513:
[----:B------:R-:W-:Y:S01]  /*49e0*/  ULDC.64 UR4, c[0x0][0x328] ;  /* 0x0000ca0000047ab9 */ /* 0x000fe20000000a00 */
[----:B------:R-:W-:Y:S01]  /*49f0*/  ULDC.64 UR6, c[0x0][0x318] ;  /* 0x0000c60000067ab9 */ /* 0x000fe20000000a00 */
[----:B------:R-:W-:Y:S01]  /*4a00*/  IMAD R44, R44, UR4, RZ ;  /* 0x000000042c2c7c24 */ /* 0x000fe2000f8e02ff */
[----:B------:R-:W-:Y:S01]  /*4a10*/  BSSY B0, `(.L_x_3515) ;  /* 0x0000077000007945 */ /* 0x000fe20003800000 */
[----:B-1----:R-:W-:-:S04]  /*4a20*/  IMAD.WIDE.U32 R4, R43, UR4, RZ ;  /* 0x000000042b047c25 */ /* 0x002fc8000f8e00ff */
[----:B------:R-:W-:Y:S01]  /*4a30*/  IMAD R43, R43, UR5, R44 ;  /* 0x000000052b2b7c24 */ /* 0x000fe2000f8e022c */
[----:B------:R-:W-:Y:S01]  /*4a40*/  ULDC.64 UR4, c[0x0][0x338] ;  /* 0x0000ce0000047ab9 */ /* 0x000fe20000000a00 */
[----:B------:R-:W-:Y:S02]  /*4a50*/  IMAD R9, R156, 0x8000, R42 ;  /* 0x000080009c097824 */ /* 0x000fe400078e022a */
        /* <DEDUP_REMOVED lines=8> */
[----:B---3--:R-:W-:-:S04]  /*4ae0*/  LEA R12, P3, R4, UR6, 0x1 ;  /* 0x00000006040c7c11 */ /* 0x008fc8000f8608ff */
[----:B------:R-:W-:Y:S02]  /*4af0*/  LEA.HI.X R11, R4, UR7, R11, 0x1, P3 ;  /* 0x00000007040b7c11 */ /* 0x000fe400098f0c0b */
[----:B------:R-:W-:Y:S01]  /*4b00*/  ISETP.GT.AND P3, PT, R46, R18, PT ;  /* 0x000000122e00720c */ /* 0x000fe20003f64270 */
[----:B------:R-:W1:Y:S04]  /*4b10*/  SHFL.IDX PT, R12, R12, RZ, 0x1c1f ;  /* 0x001c1fff0c0c7589 */ /* 0x000e6800000e0000 */
[----:B------:R-:W3:Y:S08]  /*4b20*/  SHFL.IDX PT, R11, R11, RZ, 0x1c1f ;  /* 0x001c1fff0b0b7589 */ /* 0x000ef000000e0000 */
[----:B------:R-:W-:Y:S05]  /*4b30*/  @!P3 BRA `(.L_x_3516) ;  /* 0x000000040090b947 */ /* 0x000fea0003800000 */
[----:B------:R-:W-:Y:S01]  /*4b40*/  ULDC UR4, c[0x0][0x320] ;  /* 0x0000c80000047ab9 */ /* 0x000fe20000000800 */
[C---:B------:R-:W-:Y:S01]  /*4b50*/  IMAD R14, R9.reuse, 0x2, R2 ;  /* 0x00000002090e7824 */ /* 0x040fe200078e0202 */
[C---:B------:R-:W-:Y:S01]  /*4b60*/  ISETP.GE.AND P4, PT, R16.reuse, UR4, PT ;  /* 0x0000000410007c0c */ /* 0x040fe2000bf86270 */
[----:B------:R-:W-:Y:S01]  /*4b70*/  VIADD R13, R9, 0x20 ;  /* 0x00000020090d7836 */ /* 0x000fe20000000000 */
[----:B------:R-:W-:Y:S01]  /*4b80*/  LOP3.LUT P6, RZ, R159, 0x4, RZ, 0xc0, !PT ;  /* 0x000000049fff7812 */ /* 0x000fe200078cc0ff */
[----:B------:R-:W-:Y:S01]  /*4b90*/  VIADD R15, R16, 0x40 ;  /* 0x00000040100f7836 */ /* 0x000fe20000000000 */
[----:B------:R-:W-:-:S09]  /*4ba0*/  ISETP.GE.AND P3, PT, R19, UR4, PT ;  /* 0x0000000413007c0c */ /* 0x000fd2000bf66270 */
[----:B------:R-:W5:Y:S01]  /*4bb0*/  @!P4 LDS.128 R4, [R14+0x400] ;  /* 0x000400000e04c984 */ /* 0x000f620000000c00 */
[----:B-1----:R-:W-:Y:S01]  /*4bc0*/  @!P4 LEA R8, P5, R16, R12, 0x1 ;  /* 0x0000000c1008c211 */ /* 0x002fe200078a08ff */
[----:B------:R-:W-:-:S03]  /*4bd0*/  @P6 VIADD R13, R9, 0xffffffe0 ;  /* 0xffffffe0090d6836 */ /* 0x000fc60000000000 */
[----:B---3--:R-:W-:Y:S01]  /*4be0*/  @!P4 LEA.HI.X R9, R16, R11, R17, 0x1, P5 ;  /* 0x0000000b1009c211 */ /* 0x008fe200028f0c11 */
[----:B------:R-:W-:-:S04]  /*4bf0*/  IMAD R13, R13, 0x2, R2 ;  /* 0x000000020d0d7824 */ /* 0x000fc800078e0202 */
[----:B-----5:R1:W-:Y:S01]  /*4c00*/  @!P4 ST.E.128 desc[UR36][R8.64], R4 ;  /* 0x000000040800c985 */ /* 0x0203e2000c101d24 */
[----:B------:R-:W-:Y:S01]  /*4c10*/  ISETP.GE.AND P4, PT, R15, UR4, PT ;  /* 0x000000040f007c0c */ /* 0x000fe2000bf86270 */
[----:B------:R-:W-:Y:S02]  /*4c20*/  VIADD R15, R16, 0x60 ;  /* 0x00000060100f7836 */ /* 0x000fe40000000000 */
[----:B------:R-:W3:Y:S01]  /*4c30*/  @!P3 LDS.128 R4, [R13+0x400] ;  /* 0x000400000d04b984 */ /* 0x000ee20000000c00 */
[----:B-1----:R-:W-:-:S04]  /*4c40*/  @!P3 LEA R8, P5, R19, R12, 0x1 ;  /* 0x0000000c1308b211 */ /* 0x002fc800078a08ff */
[----:B------:R-:W-:-:S05]  /*4c50*/  @!P3 LEA.HI.X R9, R19, R11, R164, 0x1, P5 ;  /* 0x0000000b1309b211 */ /* 0x000fca00028f0ca4 */
[----:B---3--:R1:W-:Y:S01]  /*4c60*/  @!P3 ST.E.128 desc[UR36][R8.64], R4 ;  /* 0x000000040800b985 */ /* 0x0083e2000c101d24 */
[----:B------:R-:W-:Y:S01]  /*4c70*/  ISETP.GE.AND P3, PT, R15, UR4, PT ;  /* 0x000000040f007c0c */ /* 0x000fe2000bf66270 */
[----:B------:R-:W-:Y:S02]  /*4c80*/  VIADD R15, R16, 0x80 ;  /* 0x00000080100f7836 */ /* 0x000fe40000000000 */
[----:B------:R-:W3:Y:S01]  /*4c90*/  @!P4 LDS.128 R4, [R14+0x2400] ;  /* 0x002400000e04c984 */ /* 0x000ee20000000c00 */
[----:B-1----:R-:W-:-:S05]  /*4ca0*/  @!P4 LEA R8, P5, R197, R12, 0x1 ;  /* 0x0000000cc508c211 */ /* 0x002fca00078a08ff */
[----:B------:R-:W-:-:S05]  /*4cb0*/  @!P4 IMAD.X R9, R11, 0x1, R198, P5 ;  /* 0x000000010b09c824 */ /* 0x000fca00028e06c6 */
        /* <DEDUP_REMOVED lines=67> */
[----:B------:R-:W-:-:S03]  /*50f0*/  ISETP.GE.AND P3, PT, R15, UR4, PT ;  /* 0x000000040f007c0c */ /* 0x000fc6000bf66270 */
[----:B------:R-:W3:Y:S01]  /*5100*/  @!P4 LDS.128 R4, [R14+0xe400] ;  /* 0x00e400000e04c984 */ /* 0x000ee20000000c00 */
[----:B-1----:R-:W-:-:S05]  /*5110*/  @!P4 LEA R8, P5, R183, R12, 0x1 ;  /* 0x0000000cb708c211 */ /* 0x002fca00078a08ff */
[----:B------:R-:W-:-:S05]  /*5120*/  @!P4 IMAD.X R9, R11, 0x1, R210, P5 ;  /* 0x000000010b09c824 */ /* 0x000fca00028e06d2 */
[----:B---3--:R1:W-:Y:S04]  /*5130*/  @!P4 ST.E.128 desc[UR36][R8.64], R4 ;  /* 0x000000040800c985 */ /* 0x0083e8000c101d24 */
[----:B------:R-:W3:Y:S01]  /*5140*/  @!P3 LDS.128 R4, [R13+0xe400] ;  /* 0x00e400000d04b984 */ /* 0x000ee20000000c00 */
[----:B-1----:R-:W-:-:S05]  /*5150*/  @!P3 LEA R8, P4, R182, R12, 0x1 ;  /* 0x0000000cb608b211 */ /* 0x002fca00078808ff */
[----:B------:R-:W-:-:S05]  /*5160*/  @!P3 IMAD.X R9, R11, 0x1, R211, P4 ;  /* 0x000000010b09b824 */ /* 0x000fca00020e06d3 */
[----:B---3--:R1:W-:Y:S03]  /*5170*/  @!P3 ST.E.128 desc[UR36][R8.64], R4 ;  /* 0x000000040800b985 */ /* 0x0083e6000c101d24 */
.L_x_3516:
[----:B------:R-:W-:Y:S05]  /*5180*/  BSYNC B0 ;  /* 0x0000000000007941 */ /* 0x000fea0003800000 */
.L_x_3515:
[----:B------:R-:W-:Y:S01]  /*5190*/  @!PT LDS RZ, [RZ] ;  /* 0x00000000fffff984 */ /* 0x000fe20000000800 */
[----:B------:R-:W-:Y:S01]  /*51a0*/  @!PT LDS RZ, [RZ] ;  /* 0x00000000fffff984 */ /* 0x000fe20000000800 */
[----:B------:R-:W-:Y:S01]  /*51b0*/  @!PT LDS RZ, [RZ] ;  /* 0x00000000fffff984 */ /* 0x000fe20000000800 */
[----:B------:R-:W-:Y:S01]  /*51c0*/  @!PT LDS RZ, [RZ] ;  /* 0x00000000fffff984 */ /* 0x000fe20000000800 */
[----:B------:R5:W-:Y:S06]  /*51d0*/  MEMBAR.ALL.CTA ;  /* 0x0000000000007992 */ /* 0x000bec0000008000 */
[----:B-----5:R-:W5:Y:S01]  /*51e0*/  FENCE.VIEW.ASYNC.S ;  /* 0x00000000000073c6 */ /* 0x020f620000000000 */
[----:B------:R-:W-:Y:S02]  /*51f0*/  VIADD R156, R156, 0x1 ;  /* 0x000000019c9c7836 */ /* 0x000fe40000000000 */
[----:B0---4-:R-:W-:Y:S01]  /*5200*/  @!P0 VIADD R40, R40, 0x388c0 ;  /* 0x000388c028288836 */ /* 0x011fe20000000000 */
[----:B-----5:R0:W-:Y:S02]  /*5210*/  BAR.SYNC.DEFER_BLOCKING R10, 0x80 ;  /* 0x0002000a0000751d */ /* 0x0201e40000010000 */
[----:B------:R-:W-:-:S02]  /*5220*/  ISETP.NE.AND P3, PT, R156, 0x2, PT ;  /* 0x000000029c00780c */ /* 0x000fc40003f65270 */
[----:B------:R-:W-:Y:S02]  /*5230*/  @!P0 PRMT R40, RZ, 0x654, R40 ;  /* 0x00000654ff288816 */ /* 0x000fe40000000028 */
[----:B-1----:R-:W-:Y:S02]  /*5240*/  SEL R5, RZ, 0x1, P3 ;  /* 0x00000001ff057807 */ /* 0x002fe40001800000 */
[----:B------:R-:W-:Y:S02]  /*5250*/  SEL R156, R156, RZ, P3 ;  /* 0x000000ff9c9c7207 */ /* 0x000fe40001800000 */
[----:B------:R-:W-:Y:S01]  /*5260*/  LOP3.LUT R158, R158, R5, RZ, 0x3c, !PT ;  /* 0x000000059e9e7212 */ /* 0x000fe200078e3cff */
[----:B------:R0:W-:Y:S01]  /*5270*/  @!P0 SYNCS.ARRIVE.TRANS64.RED.A1T0 RZ, [R40+URZ], RZ ;  /* 0x000000ff28ff89a7 */ /* 0x0001e2000810043f */
[----:B------:R-:W-:Y:S01]  /*5280*/  PLOP3.LUT P0, PT, PT, PT, PT, 0x8, 0x0 ;  /* 0x000000000000781c */ /* 0x000fe20003f0e170 */
[----:B------:R-:W-:-:S12]  /*5290*/  @P2 BRA `(.L_x_3517) ;  /* 0xffffffd400542947 */ /* 0x000fd8000383ffff */
.L_x_3480:
[----:B------:R-:W1:Y:S01]  /*52a0*/  LDC R0, c[0x0][0xa80] ;  /* 0x0002a000ff007b82 */ /* 0x000e620000000800 */
[----:B------:R4:W-:Y:S01]  /*52b0*/  STL.128 [R1+0x1e0], RZ ;  /* 0x0001e0ff01007387 */ /* 0x0009e20000100c00 */
[----:B------:R-:W-:Y:S01]  /*52c0*/  BSSY B0, `(.L_x_3518) ;  /* 0x0000027000007945 */ /* 0x000fe20003800000 */
[----:B------:R-:W-:Y:S02]  /*52d0*/  IMAD.U32 R37, RZ, RZ, UR39 ;  /* 0x00000027ff257e24 */ /* 0x000fe4000f8e00ff */
[----:B------:R4:W-:Y:S04]  /*52e0*/  STL.128 [R1+0x1f0], RZ ;  /* 0x0001f0ff01007387 */ /* 0x0009e80000100c00 */
[----:B------:R4:W-:Y:S04]  /*52f0*/  STL.128 [R1+0x210], RZ ;  /* 0x000210ff01007387 */ /* 0x0009e80000100c00 */
[----:B------:R4:W-:Y:S04]  /*5300*/  STL.128 [R1+0x220], RZ ;  /* 0x000220ff01007387 */ /* 0x0009e80000100c00 */
[----:B------:R4:W-:Y:S04]  /*5310*/  STL.128 [R1+0x230], RZ ;  /* 0x000230ff01007387 */ /* 0x0009e80000100c00 */
[----:B------:R4:W-:Y:S04]  /*5320*/  STL.128 [R1+0x240], RZ ;  /* 0x000240ff01007387 */ /* 0x0009e80000100c00 */
[----:B-1----:R4:W-:Y:S04]  /*5330*/  STL [R1+0x200], R0 ;  /* 0x0002000001007387 */ /* 0x0029e80000100800 */
        /* <DEDUP_REMOVED lines=28> */
[----:B------:R-:W-:Y:S05]  /*5500*/  @P0 BRA `(.L_x_3519) ;  /* 0x0000000000080947 */ /* 0x000fea0003800000 */
[----:B------:R-:W1:Y:S02]  /*5510*/  FENCE.VIEW.ASYNC.G ;  /* 0x00000000000073c6 */ /* 0x000e640000000100 */
[----:B-1----:R-:W-:Y:S06]  /*5520*/  BAR.ARV 0xc, 0x180 ;  /* 0x0306000000007b1d */ /* 0x002fec0000002000 */
.L_x_3519:
[----:B------:R-:W-:Y:S05]  /*5530*/  BSYNC B0 ;  /* 0x0000000000007941 */ /* 0x000fea0003800000 */
.L_x_3518:
[----:B------:R-:W-:Y:S01]  /*5540*/  UISETP.NE.AND UP0, UPT, UR38, 0x1, UPT ;  /* 0x000000012600788c */ /* 0x000fe2000bf05270 */
[----:B------:R-:W-:Y:S01]  /*5550*/  IMAD.U32 R32, RZ, RZ, UR39 ;  /* 0x00000027ff207e24 */ /* 0x000fe2000f8e00ff */
[----:B------:R-:W-:Y:S01]  /*5560*/  IADD3 R37, P0, R37, 0x1e0, RZ ;  /* 0x000001e025257810 */ /* 0x000fe20007f1e0ff */
[----:B------:R-:W-:Y:S03]  /*5570*/  BSSY B7, `(.L_x_3520) ;  /* 0x0002571000077945 */ /* 0x000fe60003800000 */
[----:B------:R-:W-:Y:S01]  /*5580*/  PLOP3.LUT P2, PT, PT, PT, UP0, 0x80, 0x0 ;  /* 0x000000000000781c */ /* 0x000fe20003f4f008 */
[----:B------:R-:W-:Y:S01]  /*5590*/  IMAD.X R38, RZ, RZ, UR42, P0 ;  /* 0x0000002aff267e24 */ /* 0x000fe200080e06ff */
[----:B------:R-:W-:-:S05]  /*55a0*/  IADD3 R32, P1, R32, 0x210, RZ ;  /* 0x0000021020207810 */ /* 0x000fca0007f3e0ff */
[----:B------:R-:W-:-:S06]  /*55b0*/  IMAD.X R31, RZ, RZ, UR42, P1 ;  /* 0x0000002aff1f7e24 */ /* 0x000fcc00088e06ff */
[----:B------:R-:W-:Y:S05]  /*55c0*/  @!P2 BRA `(.L_x_3521) ;  /* 0x0000008000b8a947 */ /* 0x000fea0003800000 */
[----:B----4-:R-:W1:Y:S01]  /*55d0*/  LDC R0, c[0x0][0x448] ;  /* 0x00011200ff007b82 */ /* 0x010e620000000800 */
[----:B------:R-:W-:-:S07]  /*55e0*/  VIADD R3, R181, 0x3f ;  /* 0x0000003fb5037836 */ /* 0x000fce0000000000 */
[----:B------:R-:W4:Y:S01]  /*55f0*/  LDC.64 R4, c[0x0][0xad8] ;  /* 0x0002b600ff047b82 */ /* 0x000f220000000a00 */
[----:B-1----:R-:W-:Y:S02]  /*5600*/  ISETP.NE.AND P1, PT, R0, 0x1, PT ;  /* 0x000000010000780c */ /* 0x002fe40003f25270 */
[----:B----4-:R-:W-:-:S11]  /*5610*/  ISETP.GE.AND P2, PT, R5, 0x1, PT ;  /* 0x000000010500780c */ /* 0x010fd60003f46270 */
[----:B------:R-:W1:Y:S08]  /*5620*/  @P1 LDC R0, c[0x0][0x44c] ;  /* 0x00011300ff001b82 */ /* 0x000e700000000800 */
[----:B------:R-:W4:Y:S01]  /*5630*/  @P1 LDC R7, c[0x0][0x450] ;  /* 0x00011400ff071b82 */ /* 0x000f220000000800 */
[----:B-1----:R-:W-:-:S05]  /*5640*/  @P1 IMAD.HI.U32 R0, R3, R0, RZ ;  /* 0x0000000003001227 */ /* 0x002fca00078e00ff */
[----:B----4-:R-:W-:-:S05]  /*5650*/  @P1 SHF.R.U32.HI R3, RZ, R7, R0 ;  /* 0x00000007ff031219 */ /* 0x010fca0000011600 */
        /* <DEDUP_REMOVED lines=9> */
[----:B------:R-:W1:Y:S02]  /*56f0*/  @P0 LDC.64 R6, c[0x0][0xae0] ;  /* 0x0002b800ff060b82 */ /* 0x000e640000000a00 */
[----:B-1----:R-:W-:-:S05]  /*5700*/  @P0 IMAD.HI.U32 R6, R3, R6, RZ ;  /* 0x0000000603060227 */ /* 0x002fca00078e00ff */
[----:B------:R-:W-:-:S04]  /*5710*/  @P0 SHF.R.U32.HI R3, RZ, R7, R6 ;  /* 0x00000007ff030219 */ /* 0x000fc80000011606 */
[----:B------:R-:W-:Y:S01]  /*5720*/  LOP3.LUT R0, RZ, R3, RZ, 0x33, !PT ;  /* 0x00000003ff007212 */ /* 0x000fe200078e33ff */
[----:B------:R-:W-:Y:S06]  /*5730*/  BRA `(.L_x_3525) ;  /* 0x0000000000107947 */ /* 0x000fec0003800000 */
.L_x_3524:
[----:B------:R-:W-:-:S13]  /*5740*/  ISETP.NE.AND P0, PT, R5, 0x1, PT ;  /* 0x000000010500780c */ /* 0x000fda0003f05270 */
[----:B------:R-:W1:Y:S02]  /*5750*/  @P0 LDC.64 R6, c[0x0][0xae0] ;  /* 0x0002b800ff060b82 */ /* 0x000e640000000a00 */
[----:B-1----:R-:W-:-:S05]  /*5760*/  @P0 IMAD.HI.U32 R6, R0, R6, RZ ;  /* 0x0000000600060227 */ /* 0x002fca00078e00ff */
[----:B------:R-:W-:-:S07]  /*5770*/  @P0 SHF.R.U32.HI R0, RZ, R7, R6 ;  /* 0x00000007ff000219 */ /* 0x000fce0000011606 */
.L_x_3525:
[----:B------:R-:W-:Y:S05]  /*5780*/  BSYNC B0 ;  /* 0x0000000000007941 */ /* 0x000fea0003800000 */
.L_x_3523:
[----:B------:R-:W-:-:S05]  /*5790*/  IMAD R3, R0, R5, R5 ;  /* 0x0000000500037224 */ /* 0x000fca00078e0205 */
[----:B------:R-:W-:-:S07]  /*57a0*/  VIMNMX R4, R4, R3, PT ;  /* 0x0000000304047248 */ /* 0x000fce0003fe0100 */
.L_x_3522:
[----:B------:R-:W1:Y:S01]  /*57b0*/  @P1 LDC R0, c[0x0][0x44c] ;  /* 0x00011300ff001b82 */ /* 0x000e620000000800 */
[----:B------:R-:W-:Y:S01]  /*57c0*/  VIADD R4, R4, 0x3f ;  /* 0x0000003f04047836 */ /* 0x000fe20000000000 */
[----:B------:R-:W-:Y:S01]  /*57d0*/  ULDC UR4, c[0x0][0xad4] ;  /* 0x0002b50000047ab9 */ /* 0x000fe20000000800 */
[----:B------:R-:W-:-:S03]  /*57e0*/  IMAD.MOV.U32 R7, RZ, RZ, R181 ;  /* 0x000000ffff077224 */ /* 0x000fc600078e00b5 */
[----:B------:R-:W-:Y:S02]  /*57f0*/  SHF.R.S32.HI R3, RZ, 0x1f, R4 ;  /* 0x0000001fff037819 */ /* 0x000fe40000011404 */
[----:B------:R-:W4:Y:S02]  /*5800*/  @P1 LDC R9, c[0x0][0x450] ;  /* 0x00011400ff091b82 */ /* 0x000f240000000800 */
[----:B------:R-:W-:-:S04]  /*5810*/  LEA.HI R3, R3, R4, RZ, 0x6 ;  /* 0x0000000403037211 */ /* 0x000fc800078f30ff */
[----:B------:R-:W-:-:S04]  /*5820*/  SHF.R.S32.HI R3, RZ, 0x6, R3 ;  /* 0x00000006ff037819 */ /* 0x000fc80000011403 */
[----:B------:R-:W-:Y:S01]  /*5830*/  VIMNMX R12, R26, R3, PT ;  /* 0x000000031a0c7248 */ /* 0x000fe20003fe0100 */
[----:B-1----:R-:W-:-:S05]  /*5840*/  @P1 IMAD.HI.U32 R0, R181, R0, RZ ;  /* 0x00000000b5001227 */ /* 0x002fca00078e00ff */
[----:B----4-:R-:W-:-:S05]  /*5850*/  @P1 SHF.R.U32.HI R7, RZ, R9, R0 ;  /* 0x00000009ff071219 */ /* 0x010fca0000011600 */
        /* <DEDUP_REMOVED lines=8> */
[----:B------:R-:W1:Y:S02]  /*58e0*/  @P0 LDC.64 R6, c[0x0][0xae0] ;  /* 0x0002b800ff060b82 */ /* 0x000e640000000a00 */
[----:B-1----:R-:W-:-:S05]  /*58f0*/  @P0 IMAD.HI.U32 R6, R3, R6, RZ ;  /* 0x0000000603060227 */ /* 0x002fca00078e00ff */
[----:B------:R-:W-:-:S04]  /*5900*/  @P0 SHF.R.U32.HI R3, RZ, R7, R6 ;  /* 0x00000007ff030219 */ /* 0x000fc80000011606 */
[----:B------:R-:W-:Y:S01]  /*5910*/  LOP3.LUT R190, RZ, R3, RZ, 0x33, !PT ;  /* 0x00000003ffbe7212 */ /* 0x000fe200078e33ff */
[----:B------:R-:W-:Y:S06]  /*5920*/  BRA `(.L_x_3529) ;  /* 0x0000000000107947 */ /* 0x000fec0003800000 */
.L_x_3528:
[----:B------:R-:W-:-:S13]  /*5930*/  ISETP.NE.AND P0, PT, R5, 0x1, PT ;  /* 0x000000010500780c */ /* 0x000fda0003f05270 */
[----:B------:R-:W1:Y:S02]  /*5940*/  @P0 LDC.64 R6, c[0x0][0xae0] ;  /* 0x0002b800ff060b82 */ /* 0x000e640000000a00 */
[----:B-1----:R-:W-:-:S05]  /*5950*/  @P0 IMAD.HI.U32 R6, R190, R6, RZ ;  /* 0x00000006be060227 */ /* 0x002fca00078e00ff */
[----:B------:R-:W-:-:S07]  /*5960*/  @P0 SHF.R.U32.HI R190, RZ, R7, R6 ;  /* 0x00000007ffbe0219 */ /* 0x000fce0000011606 */
.L_x_3529:
[----:B------:R-:W-:Y:S05]  /*5970*/  BSYNC B0 ;  /* 0x0000000000007941 */ /* 0x000fea0003800000 */
.L_x_3527:
[----:B------:R-:W-:-:S05]  /*5980*/  IMAD R5, R190, R5, RZ ;  /* 0x00000005be057224 */ /* 0x000fca00078e02ff */
[----:B------:R-:W-:-:S07]  /*5990*/  VIMNMX R0, R0, R5, !PT ;  /* 0x0000000500007248 */ /* 0x000fce0007fe0100 */
.L_x_3526:
        /* <DEDUP_REMOVED lines=8> */
[----:B------:R-:W-:Y:S01]  /*5a20*/  ISETP.NE.AND P0, PT, R213, RZ, PT ;  /* 0x000000ffd500720c */ /* 0x000fe20003f05270 */
[----:B------:R-:W-:-:S03]  /*5a30*/  ULDC UR4, c[0x0][0xae8] ;  /* 0x0002ba0000047ab9 */ /* 0x000fc60000000800 */
[----:B---3--:R-:W-:-:S04]  /*5a40*/  SEL R11, R213, UR4, P0 ;  /* 0x00000004d50b7c07 */ /* 0x008fc80008000000 */
[-C--:B------:R-:W-:Y:S02]  /*5a50*/  IABS R6, R11.reuse ;  /* 0x0000000b00067213 */ /* 0x080fe40000000000 */
[----:B------:R-:W-:Y:S02]  /*5a60*/  IADD3 R0, R11, -0x1, R12 ;  /* 0xffffffff0b007810 */ /* 0x000fe40007ffe00c */
[----:B------:R-:W1:Y:S01]  /*5a70*/  I2F.RP R3, R6 ;  /* 0x0000000600037306 */ /* 0x000e620000209400 */
[----:B0-----:R-:W-:Y:S02]  /*5a80*/  IABS R10, R11 ;  /* 0x0000000b000a7213 */ /* 0x001fe40000000000 */
[----:B------:R-:W-:-:S05]  /*5a90*/  IMAD.IADD R0, R0, 0x1, -R9 ;  /* 0x0000000100007824 */ /* 0x000fca00078e0a09 */
[----:B------:R-:W-:Y:S02]  /*5aa0*/  IABS R8, R0 ;  /* 0x0000000000087213 */ /* 0x000fe40000000000 */
[----:B------:R-:W-:-:S04]  /*5ab0*/  LOP3.LUT R0, R0, R11, RZ, 0x3c, !PT ;  /* 0x0000000b00007212 */ /* 0x000fc800078e3cff */
[----:B------:R-:W-:Y:S01]  /*5ac0*/  ISETP.GE.AND P2, PT, R0, RZ, PT ;  /* 0x000000ff0000720c */ /* 0x000fe20003f46270 */
[----:B-1----:R-:W0:Y:S02]  /*5ad0*/  MUFU.RCP R3, R3 ;  /* 0x0000000300037308 */ /* 0x002e240000001000 */
        /* <DEDUP_REMOVED lines=19> */
.L_x_3531:
[----:B------:R-:W-:Y:S05]  /*5c10*/  BSYNC B0 ;  /* 0x0000000000007941 */ /* 0x000fea0003800000 */
.L_x_3530:
[----:B------:R-:W-:Y:S01]  /*5c20*/  IMAD R0, R220, R3, R9 ;  /* 0x00000003dc007224 */ /* 0x000fe200078e0209 */
[----:B------:R-:W-:-:S04]  /*5c30*/  PRMT R4, RZ, 0x7610, R4 ;  /* 0x00007610ff047816 */ /* 0x000fc80000000004 */
[----:B------:R-:W-:-:S04]  /*5c40*/  VIADDMNMX R12, R0, R3, R12, PT ;  /* 0x00000003000c7246 */ /* 0x000fc8000380010c */
[----:B------:R-:W-:-:S13]  /*5c50*/  ISETP.GT.AND P0, PT, R12, R0, PT ;  /* 0x000000000c00720c */ /* 0x000fda0003f04270 */
[----:B------:R-:W-:Y:S05]  /*5c60*/  @!P0 BRA `(.L_x_3532) ;  /* 0x0000025000048947 */ /* 0x000fea0003800000 */
[----:B0-----:R-:W4:Y:S04]  /*5c70*/  LDL R10, [R1+0x214] ;  /* 0x00021400010a7983 */ /* 0x001f280000100800 */
[----:B------:R-:W4:Y:S04]  /*5c80*/  LDL R9, [R1+0x210] ;  /* 0x0002100001097983 */ /* 0x000f280000100800 */
[----:B------:R-:W4:Y:S04]  /*5c90*/  LDL R8, [R1+0x218] ;  /* 0x0002180001087983 */ /* 0x000f280000100800 */
[----:B-----5:R-:W4:Y:S04]  /*5ca0*/  LDL R34, [R1+0x228] ;  /* 0x0002280001227983 */ /* 0x020f280000100800 */
        /* <DEDUP_REMOVED lines=114> */
[----:B---3--:R-:W0:Y:S03]  /*63d0*/  S2R R11, SR_TID.X ;  /* 0x00000000000b7919 */ /* 0x008e260000002100 */
[----:B------:R-:W3:Y:S04]  /*63e0*/  LDL R14, [R1+0x3f4] ;  /* 0x0003f400010e7983 */ /* 0x000ee80000100800 */
[----:B------:R-:W3:Y:S04]  /*63f0*/  LDL R15, [R1+0x3f8] ;  /* 0x0003f800010f7983 */ /* 0x000ee80000100800 */
[----:B------:R-:W3:Y:S04]  /*6400*/  LDL R20, [R1+0x3fc] ;  /* 0x0003fc0001147983 */ /* 0x000ee80000100800 */
[----:B------:R-:W3:Y:S04]  /*6410*/  LDL R21, [R1+0x400] ;  /* 0x0004000001157983 */ /* 0x000ee80000100800 */
[----:B------:R-:W3:Y:S04]  /*6420*/  LDL R152, [R1+0x404] ;  /* 0x0004040001987983 */ /* 0x000ee80000100800 */
[----:B------:R-:W3:Y:S01]  /*6430*/  LDL R153, [R1+0x408] ;  /* 0x0004080001997983 */ /* 0x000ee20000100800 */
[----:B0-----:R-:W-:-:S02]  /*6440*/  VIADD R13, R11, 0xffffff80 ;  /* 0xffffff800b0d7836 */ /* 0x001fc40000000000 */
[----:B------:R-:W-:-:S05]  /*6450*/  VIADD R11, R11, 0xffffff80 ;  /* 0xffffff800b0b7836 */ /* 0x000fca0000000000 */
[----:B------:R-:W-:-:S04]  /*6460*/  SHF.R.S32.HI R11, RZ, 0x1f, R11 ;  /* 0x0000001fff0b7819 */ /* 0x000fc8000001140b */
[----:B------:R-:W-:Y:S01]  /*6470*/  LEA.HI R11, R11, R13, RZ, 0x7 ;  /* 0x0000000d0b0b7211 */ /* 0x000fe200078f38ff */
[----:B----4-:R0:W-:Y:S03]  /*6480*/  STL [R1+0x214], R10 ;  /* 0x0002140a01007387 */ /* 0x0101e60000100800 */
[----:B------:R-:W-:Y:S01]  /*6490*/  SHF.R.S32.HI R11, RZ, 0x7, R11 ;  /* 0x00000007ff0b7819 */ /* 0x000fe2000001140b */
[----:B------:R1:W-:Y:S04]  /*64a0*/  STL [R1+0x210], R9 ;  /* 0x0002100901007387 */ /* 0x0003e80000100800 */
[----:B------:R-:W4:Y:S04]  /*64b0*/  SHFL.IDX PT, R132, R11, RZ, 0x1f ;  /* 0x00001fff0b847589 */ /* 0x000f2800000e0000 */
[----:B0-----:R-:W3:Y:S04]  /*64c0*/  LDL R10, [R1+0x3e8] ;  /* 0x0003e800010a7983 */ /* 0x001ee80000100800 */
[----:B------:R0:W-:Y:S04]  /*64d0*/  STL [R1+0x218], R8 ;  /* 0x0002180801007387 */ /* 0x0001e80000100800 */
[----:B-1----:R-:W3:Y:S04]  /*64e0*/  LDL R9, [R1+0x3e4] ;  /* 0x0003e40001097983 */ /* 0x002ee80000100800 */
[----:B------:R-:W3:Y:S04]  /*64f0*/  LDL R13, [R1+0x3f0] ;  /* 0x0003f000010d7983 */ /* 0x000ee80000100800 */
[----:B0-----:R-:W3:Y:S01]  /*6500*/  LDL R8, [R1+0x40c] ;  /* 0x00040c0001087983 */ /* 0x001ee20000100800 */
[----:B----4-:R-:W-:-:S04]  /*6510*/  LEA.HI R11, R132, R132, RZ, 0x1 ;  /* 0x00000084840b7211 */ /* 0x010fc800078f08ff */
[----:B------:R-:W-:-:S05]  /*6520*/  LOP3.LUT R11, R11, 0x1fffe, RZ, 0xc0, !PT ;  /* 0x0001fffe0b0b7812 */ /* 0x000fca00078ec0ff */
[----:B------:R-:W-:Y:S02]  /*6530*/  IMAD.IADD R132, R132, 0x1, -R11 ;  /* 0x0000000184847824 */ /* 0x000fe400078e0a0b */
[----:B------:R-:W4:Y:S02]  /*6540*/  LDL R11, [R1+0x3ec] ;  /* 0x0003ec00010b7983 */ /* 0x000f240000100800 */
[----:B------:R-:W-:-:S04]  /*6550*/  IMAD R132, R132, 0x8000, R2 ;  /* 0x0000800084847824 */ /* 0x000fc800078e0202 */
[----:B------:R-:W-:Y:S01]  /*6560*/  VIADD R132, R132, 0x400 ;  /* 0x0000040084847836 */ /* 0x000fe20000000000 */
[----:B------:R0:W-:Y:S04]  /*6570*/  STL [R1+0x228], R34 ;  /* 0x0002282201007387 */ /* 0x0001e80000100800 */
[----:B------:R-:W-:Y:S01]  /*6580*/  SHF.R.U32.HI R132, RZ, 0x4, R132 ;  /* 0x00000004ff847819 */ /* 0x000fe20000011684 */
[----:B------:R1:W-:Y:S01]  /*6590*/  STL [R1+0x224], R3 ;  /* 0x0002240301007387 */ /* 0x0003e20000100800 */
[----:B0-----:R-:W-:Y:S02]  /*65a0*/  VIADD R34, R2, 0x36400 ;  /* 0x0003640002227836 */ /* 0x001fe40000000000 */
[----:B-1----:R-:W-:-:S03]  /*65b0*/  LOP3.LUT R3, R132, 0x3fff, RZ, 0xc0, !PT ;  /* 0x00003fff84037812 */ /* 0x002fc600078ec0ff */
[----:B------:R-:W-:Y:S02]  /*65c0*/  SHF.R.U32.HI R34, RZ, 0x4, R34 ;  /* 0x00000004ff227819 */ /* 0x000fe40000011622 */
[----:B------:R-:W-:Y:S02]  /*65d0*/  LOP3.LUT R3, R3, 0x2000000, RZ, 0xfc, !PT ;  /* 0x0200000003037812 */ /* 0x000fe400078efcff */
[----:B------:R-:W-:Y:S01]  /*65e0*/  LOP3.LUT R34, R34, 0x3fff, RZ, 0xc0, !PT ;  /* 0x00003fff22227812 */ /* 0x000fe200078ec0ff */
[----:B------:R0:W-:Y:S04]  /*65f0*/  STL [R1+0x3b0], R6 ;  /* 0x0003b00601007387 */ /* 0x0001e80000100800 */
[----:B------:R1:W-:Y:S04]  /*6600*/  STL [R1+0x3bc], R5 ;  /* 0x0003bc0501007387 */ /* 0x0003e80000100800 */
[----:B------:R1:W-:Y:S01]  /*6610*/  STL [R1+0x3c0], R7 ;  /* 0x0003c00701007387 */ /* 0x0003e20000100800 */
[----:B0-----:R-:W-:-:S03]  /*6620*/  IMAD R6, R33, 0x1000, R3 ;  /* 0x0000100021067824 */ /* 0x001fc600078e0203 */
[----:B------:R0:W-:Y:S01]  /*6630*/  STL [R1+0x3b8], R4 ;  /* 0x0003b80401007387 */ /* 0x0001e20000100800 */
[----:B-1----:R-:W-:Y:S02]  /*6640*/  IMAD.MOV.U32 R5, RZ, RZ, 0x40000040 ;  /* 0x40000040ff057424 */ /* 0x002fe400078e00ff */
[----:B------:R-:W-:Y:S01]  /*6650*/  IMAD.MOV.U32 R7, RZ, RZ, 0x40000040 ;  /* 0x40000040ff077424 */ /* 0x000fe200078e00ff */
[----:B0-----:R-:W-:Y:S01]  /*6660*/  LOP3.LUT R4, R34, 0x10000, RZ, 0xfc, !PT ;  /* 0x0001000022047812 */ /* 0x001fe200078efcff */
[----:B------:R0:W-:Y:S01]  /*6670*/  STL [R1+0x3c4], R24 ;  /* 0x0003c41801007387 */ /* 0x0001e20000100800 */
[----:B------:R-:W-:Y:S02]  /*6680*/  R2UR UR6, R6 ;  /* 0x00000000060672ca */ /* 0x000fe400000e0000 */
[----:B------:R-:W-:Y:S01]  /*6690*/  R2UR UR7, R7 ;  /* 0x00000000070772ca */ /* 0x000fe200000e0000 */
[----:B------:R1:W-:Y:S01]  /*66a0*/  STL [R1+0x3d4], R25 ;  /* 0x0003d41901007387 */ /* 0x0003e20000100800 */
[----:B------:R-:W-:-:S02]  /*66b0*/  R2UR UR4, R4 ;  /* 0x00000000040472ca */ /* 0x000fc400000e0000 */
[----:B------:R-:W-:Y:S01]  /*66c0*/  R2UR UR5, R5 ;  /* 0x00000000050572ca */ /* 0x000fe200000e0000 */
[----:B0-----:R-:W-:Y:S02]  /*66d0*/  VIADD R24, R6, 0x80 ;  /* 0x0000008006187836 */ /* 0x001fe40000000000 */
        /* <DEDUP_REMOVED lines=110> */
[----:B0-----:R-:W-:-:S06]  /*6dc0*/  WARPGROUP.ARRIVE ;  /* 0x00000000000079c5 */ /* 0x001fcc0000000000 */
[----:B------:R-:W-:Y:S01]  /*6dd0*/  HGMMA.64x256x16.F32.BF16 R24, gdesc[UR4].tnspB, RZ, !UPT, gsb0 ;  /* 0x43e00000041879f0 */ /* 0x000fe2000c0018ff */
[----:B---3--:R0:W-:Y:S04]  /*6de0*/  STL [R1+0x3e8], R10 ;  /* 0x0003e80a01007387 */ /* 0x0081e80000100800 */
[----:B----4-:R1:W-:Y:S01]  /*6df0*/  STL [R1+0x3ec], R11 ;  /* 0x0003ec0b01007387 */ /* 0x0103e20000100800 */
[----:B0-----:R-:W-:Y:S02]  /*6e00*/  VIADD R10, R4, 0x2 ;  /* 0x00000002040a7836 */ /* 0x001fe40000000000 */
[----:B-1----:R-:W-:-:S03]  /*6e10*/  IMAD.MOV.U32 R11, RZ, RZ, 0x40000040 ;  /* 0x40000040ff0b7424 */ /* 0x002fc600078e00ff */
[----:B------:R-:W-:Y:S02]  /*6e20*/  R2UR UR8, R10 ;  /* 0x000000000a0872ca */ /* 0x000fe400000e0000 */
[----:B------:R-:W-:Y:S01]  /*6e30*/  R2UR UR9, R11 ;  /* 0x000000000b0972ca */ /* 0x000fe200000e0000 */
[----:B------:R0:W-:Y:S04]  /*6e40*/  STL [R1+0x3e4], R9 ;  /* 0x0003e40901007387 */ /* 0x0001e80000100800 */
[----:B------:R1:W-:Y:S04]  /*6e50*/  STL [R1+0x3f0], R13 ;  /* 0x0003f00d01007387 */ /* 0x0003e80000100800 */
[----:B------:R-:W-:Y:S04]  /*6e60*/  STL [R1+0x3f4], R14 ;  /* 0x0003f40e01007387 */ /* 0x000fe80000100800 */
[----:B------:R-:W-:Y:S04]  /*6e70*/  STL [R1+0x3f8], R15 ;  /* 0x0003f80f01007387 */ /* 0x000fe80000100800 */
[----:B------:R-:W-:Y:S04]  /*6e80*/  STL [R1+0x3fc], R20 ;  /* 0x0003fc1401007387 */ /* 0x000fe80000100800 */
[----:B------:R-:W-:Y:S04]  /*6e90*/  STL [R1+0x400], R21 ;  /* 0x0004001501007387 */ /* 0x000fe80000100800 */
[----:B------:R-:W-:Y:S04]  /*6ea0*/  STL [R1+0x404], R152 ;  /* 0x0004049801007387 */ /* 0x000fe80000100800 */
[----:B------:R-:W-:Y:S04]  /*6eb0*/  STL [R1+0x408], R153 ;  /* 0x0004089901007387 */ /* 0x000fe80000100800 */
[----:B------:R2:W-:Y:S01]  /*6ec0*/  STL [R1+0x40c], R8 ;  /* 0x00040c0801007387 */ /* 0x0005e20000100800 */
[----:B0-----:R-:W-:-:S02]  /*6ed0*/  IMAD.MOV.U32 R9, RZ, RZ, 0x40000040 ;  /* 0x40000040ff097424 */ /* 0x001fc400078e00ff */
[----:B------:R-:W-:Y:S01]  /*6ee0*/  IMAD.MOV.U32 R7, RZ, RZ, 0x40000040 ;  /* 0x40000040ff077424 */ /* 0x000fe200078e00ff */
[----:B-1----:R0:W5:Y:S01]  /*6ef0*/  LDL R13, [R1+0x1c8] ;  /* 0x0001c800010d7983 */ /* 0x0021620000100800 */
[----:B--2---:R-:W-:Y:S01]  /*6f00*/  VIADD R8, R6, 0x100 ;  /* 0x0000010006087836 */ /* 0x004fe20000000000 */
[----:B------:R-:W-:Y:S01]  /*6f10*/  R2UR UR7, R9 ;  /* 0x00000000090772ca */ /* 0x000fe200000e0000 */
[----:B------:R-:W-:-:S03]  /*6f20*/  IMAD.MOV.U32 R9, RZ, RZ, 0x40000040 ;  /* 0x40000040ff097424 */ /* 0x000fc600078e00ff */
        /* <DEDUP_REMOVED lines=38> */
[----:B------:R-:W-:Y:S01]  /*7190*/  HGMMA.64x256x16.F32.BF16 R24, gdesc[UR8].tnspB, R24, gsb0 ;  /* 0x43e00000081879f0 */ /* 0x000fe20008001818 */
        /* <DEDUP_REMOVED lines=36> */
[----:B------:R-:W-:Y:S01]  /*73e0*/  R2UR UR6, R6 ;  /* 0x00000000060672ca */ /* 0x000fe200000e0000 */
[----:B------:R-:W-:Y:S01]  /*73f0*/  VIADD R6, R4, 0x6 ;  /* 0x0000000604067836 */ /* 0x000fe20000000000 */
[----:B------:R-:W-:Y:S01]  /*7400*/  R2UR UR7, R7 ;  /* 0x00000000070772ca */ /* 0x000fe200000e0000 */
[----:B------:R-:W-:-:S03]  /*7410*/  IMAD.MOV.U32 R7, RZ, RZ, 0x40000040 ;  /* 0x40000040ff077424 */ /* 0x000fc600078e00ff */
        /* <DEDUP_REMOVED lines=330> */
.L_x_3533:
[----:B------:R-:W-:Y:S01]  /*88c0*/  VIADD R20, R12, 0xfffffffe ;  /* 0xfffffffe0c147836 */ /* 0x000fe20000000000 */
[----:B------:R-:W-:Y:S01]  /*88d0*/  BSSY B0, `(.L_x_3534) ;  /* 0x00003e8000007945 */ /* 0x000fe20003800000 */
[----:B-----5:R-:W-:-:S03]  /*88e0*/  IMAD R13, R13, 0x8, R2 ;  /* 0x000000080d0d7824 */ /* 0x020fc600078e0202 */
[----:B------:R-:W-:Y:S01]  /*88f0*/  ISETP.GE.AND P0, PT, R20, R0, PT ;  /* 0x000000001400720c */ /* 0x000fe20003f06270 */
[----:B------:R-:W-:-:S05]  /*8900*/  VIADD R14, R13, 0x38860 ;  /* 0x000388600d0e7836 */ /* 0x000fca0000000000 */
[----:B------:R-:W-:-:S04]  /*8910*/  PRMT R14, R155, 0x654, R14 ;  /* 0x000006549b0e7816 */ /* 0x000fc8000000000e */
[----:B------:R0:W-:Y:S03]  /*8920*/  SYNCS.ARRIVE.TRANS64.RED.A1T0 RZ, [R14+URZ], RZ ;  /* 0x000000ff0eff79a7 */ /* 0x0001e6000810043f */
[----:B------:R-:W-:Y:S05]  /*8930*/  @!P0 BRA `(.L_x_3535) ;  /* 0x0000003c00848947 */ /* 0x000fea0003800000 */
.L_x_3537:
[----:B0-----:R-:W2:Y:S04]  /*8940*/  LDL R21, [R1+0x1c8] ;  /* 0x0001c80001157983 */ /* 0x001ea80000100800 */
        /* <DEDUP_REMOVED lines=63> */
[----:B01----:R-:W4:Y:S01]  /*8d40*/  LDL.64 R14, [R1+0x408] ;  /* 0x00040800010e7983 */ /* 0x003f220000100a00 */
[----:B--2---:R-:W-:-:S04]  /*8d50*/  IMAD R148, R21, 0x40, R162 ;  /* 0x0000004015947824 */ /* 0x004fc800078e02a2 */
[----:B------:R-:W-:Y:S01]  /*8d60*/  IMAD R148, R148, 0x4, R2 ;  /* 0x0000000494947824 */ /* 0x000fe200078e0202 */
[----:B------:R-:W-:Y:S06]  /*8d70*/  BAR.SYNC.DEFER_BLOCKING 0xe, 0x100 ;  /* 0x0384000000007b1d */ /* 0x000fec0000010000 */
[----:B------:R-:W3:Y:S04]  /*8d80*/  LDS R149, [R148+0x38400] ;  /* 0x0384000094957984 */ /* 0x000ee80000000800 */
        /* <DEDUP_REMOVED lines=193> */
[----:B0-----:R-:W2:Y:S04]  /*99a0*/  LDL R12, [R1+0x214] ;  /* 0x00021400010c7983 */ /* 0x001ea80000100800 */
[----:B------:R-:W3:Y:S04]  /*99b0*/  LDL R13, [R1+0x218] ;  /* 0x00021800010d7983 */ /* 0x000ee80000100800 */
        /* <DEDUP_REMOVED lines=126> */
[----:B--2---:R-:W-:Y:S04]  /*a1a0*/  STL [R1+0x214], R12 ;  /* 0x0002140c01007387 */ /* 0x004fe80000100800 */
[----:B---3--:R-:W-:Y:S04]  /*a1b0*/  STL [R1+0x218], R13 ;  /* 0x0002180d01007387 */ /* 0x008fe80000100800 */
[----:B----4-:R-:W-:Y:S04]  /*a1c0*/  STL [R1+0x21c], R14 ;  /* 0x00021c0e01007387 */ /* 0x010fe80000100800 */
        /* <DEDUP_REMOVED lines=156> */
[----:B------:R-:W-:Y:S01]  /*ab90*/  VIADD R12, R21, 0x1 ;  /* 0x00000001150c7836 */ /* 0x000fe20000000000 */
[----:B------:R-:W-:Y:S01]  /*aba0*/  R2UR UR4, R4 ;  /* 0x00000000040472ca */ /* 0x000fe200000e0000 */
[----:B------:R-:W-:Y:S01]  /*abb0*/  IMAD.MOV.U32 R13, RZ, RZ, 0x40000040 ;  /* 0x40000040ff0d7424 */ /* 0x000fe200078e00ff */
[----:B------:R-:W-:Y:S01]  /*abc0*/  R2UR UR5, R5 ;  /* 0x00000000050572ca */ /* 0x000fe200000e0000 */
[----:B------:R-:W-:Y:S01]  /*abd0*/  IMAD.MOV.U32 R15, RZ, RZ, 0x40000040 ;  /* 0x40000040ff0f7424 */ /* 0x000fe200078e00ff */
[----:B------:R-:W-:Y:S01]  /*abe0*/  ISETP.NE.AND P0, PT, R12, 0x2, PT ;  /* 0x000000020c00780c */ /* 0x000fe20003f05270 */
[----:B------:R0:W-:Y:S01]  /*abf0*/  STL [R1+0x1c8], R12 ;  /* 0x0001c80c01007387 */ /* 0x0001e20000100800 */
[----:B------:R-:W-:Y:S01]  /*ac00*/  R2UR UR7, R13 ;  /* 0x000000000d0772ca */ /* 0x000fe200000e0000 */
[----:B------:R-:W-:-:S10]  /*ac10*/  IMAD.MOV.U32 R13, RZ, RZ, 0x40000040 ;  /* 0x40000040ff0d7424 */ /* 0x000fd400078e00ff */
[----:B0-----:R-:W-:-:S04]  /*ac20*/  @!P0 IMAD.MOV.U32 R12, RZ, RZ, RZ ;  /* 0x000000ffff0c8224 */ /* 0x001fc800078e00ff */
[----:B------:R-:W-:-:S04]  /*ac30*/  IMAD R12, R12, 0x1000, R3 ;  /* 0x000010000c0c7824 */ /* 0x000fc800078e0203 */
[C---:B------:R-:W-:Y:S01]  /*ac40*/  VIADD R14, R12.reuse, 0x80 ;  /* 0x000000800c0e7836 */ /* 0x040fe20000000000 */
[----:B------:R-:W-:Y:S01]  /*ac50*/  R2UR UR6, R12 ;  /* 0x000000000c0672ca */ /* 0x000fe200000e0000 */
[----:B--2---:R-:W-:-:S12]  /*ac60*/  WARPGROUP.ARRIVE ;  /* 0x00000000000079c5 */ /* 0x004fd80000000000 */
        /* <DEDUP_REMOVED lines=43> */
[----:B------:R-:W-:Y:S02]  /*af20*/  R2UR UR6, R14 ;  /* 0x000000000e0672ca */ /* 0x000fe400000e0000 */
[----:B------:R-:W-:Y:S02]  /*af30*/  R2UR UR7, R15 ;  /* 0x000000000f0772ca */ /* 0x000fe400000e0000 */
        /* <DEDUP_REMOVED lines=38> */
[----:B------:R-:W-:Y:S01]  /*b1a0*/  R2UR UR7, R13 ;  /* 0x000000000d0772ca */ /* 0x000fe200000e0000 */
[----:B------:R-:W2:Y:S01]  /*b1b0*/  @!P0 LDL R12, [R1+0x1cc] ;  /* 0x0001cc00010c8983 */ /* 0x000ea20000100800 */
[----:B------:R-:W-:Y:S02]  /*b1c0*/  R2UR UR4, R6 ;  /* 0x00000000060472ca */ /* 0x000fe400000e0000 */
[----:B------:R-:W-:Y:S01]  /*b1d0*/  R2UR UR5, R7 ;  /* 0x00000000070572ca */ /* 0x000fe200000e0000 */
[----:B------:R-:W3:Y:S04]  /*b1e0*/  LDL R13, [R1+0x1d0] ;  /* 0x0001d000010d7983 */ /* 0x000ee80000100800 */
        /* <DEDUP_REMOVED lines=70> */
[----:B-1----:R-:W3:Y:S04]  /*b650*/  LDL R139, [R1+0x238] ;  /* 0x00023800018b7983 */ /* 0x002ee80000100800 */
[----:B----4-:R-:W4:Y:S04]  /*b660*/  LDL R143, [R1+0x228] ;  /* 0x00022800018f7983 */ /* 0x010f280000100800 */
[----:B0-----:R-:W4:Y:S04]  /*b670*/  LDL R147, [R1+0x218] ;  /* 0x0002180001937983 */ /* 0x001f280000100800 */
[----:B--2---:R-:W2:Y:S04]  /*b680*/  LDL R149, [R1+0x210] ;  /* 0x0002100001957983 */ /* 0x004ea80000100800 */
        /* <DEDUP_REMOVED lines=126> */
[----:B--2---:R0:W-:Y:S04]  /*be70*/  STL [R1+0x210], R149 ;  /* 0x0002109501007387 */ /* 0x0041e80000100800 */
        /* <DEDUP_REMOVED lines=129> */
[----:B------:R-:W-:-:S02]  /*c690*/  PLOP3.LUT P1, PT, PT, PT, UP0, 0x80, 0x0 ;  /* 0x000000000000781c */ /* 0x000fc40003f2f008 */
[----:B------:R-:W-:-:S05]  /*c6a0*/  @!P0 LOP3.LUT R12, R12, 0x1, RZ, 0x3c, !PT ;  /* 0x000000010c0c8812 */ /* 0x000fca00078e3cff */
[----:B------:R0:W-:Y:S01]  /*c6b0*/  @!P0 STL [R1+0x1cc], R12 ;  /* 0x0001cc0c01008387 */ /* 0x0001e20000100800 */
[C---:B------:R-:W-:Y:S01]  /*c6c0*/  ISETP.GT.AND P0, PT, R20.reuse, R0, PT ;  /* 0x000000001400720c */ /* 0x040fe20003f04270 */
[----:B------:R-:W-:-:S04]  /*c6d0*/  VIADD R20, R20, 0xffffffff ;  /* 0xffffffff14147836 */ /* 0x000fc80000000000 */
[----:B------:R-:W-:Y:S08]  /*c6e0*/  @P1 BRA `(.L_x_3536) ;  /* 0x0000000000041947 */ /* 0x000ff00003800000 */
[----:B------:R-:W-:Y:S01]  /*c6f0*/  BPT.TRAP 0x1 ;  /* 0x000000040000795c */ /* 0x000fe20000300000 */
.L_x_3536:
[----:B-----5:R-:W-:-:S04]  /*c700*/  IMAD R14, R14, 0x8, R2 ;  /* 0x000000080e0e7824 */ /* 0x020fc800078e0202 */
[----:B------:R-:W-:-:S05]  /*c710*/  VIADD R14, R14, 0x38860 ;  /* 0x000388600e0e7836 */ /* 0x000fca0000000000 */
[----:B------:R-:W-:-:S04]  /*c720*/  PRMT R14, R155, 0x654, R14 ;  /* 0x000006549b0e7816 */ /* 0x000fc8000000000e */
[----:B------:R1:W-:Y:S01]  /*c730*/  SYNCS.ARRIVE.TRANS64.RED.A1T0 RZ, [R14+URZ], RZ ;  /* 0x000000ff0eff79a7 */ /* 0x0003e2000810043f */
[----:B------:R-:W-:Y:S05]  /*c740*/  @P0 BRA `(.L_x_3537) ;  /* 0xffffffc0007c0947 */ /* 0x000fea000383ffff */
.L_x_3535:
[----:B------:R-:W-:Y:S05]  /*c750*/  BSYNC B0 ;  /* 0x0000000000007941 */ /* 0x000fea0003800000 */
.L_x_3534:
[----:B------:R-:W2:Y:S04]  /*c760*/  LDL R3, [R1+0x1c8] ;  /* 0x0001c80001037983 */ /* 0x000ea80000100800 */
[----:B0-----:R-:W3:Y:S04]  /*c770*/  LDL.64 R52, [R1+0x220] ;  /* 0x0002200001347983 */ /* 0x001ee80000100a00 */
[----:B------:R-:W4:Y:S04]  /*c780*/  LDL.64 R48, [R1+0x240] ;  /* 0x0002400001307983 */ /* 0x000f280000100a00 */
[----:B------:R-:W5:Y:S04]  /*c790*/  LDL.64 R50, [R1+0x210] ;  /* 0x0002100001327983 */ /* 0x000f680000100a00 */
        /* <DEDUP_REMOVED lines=44> */
[----:B------:R-:W4:Y:S04]  /*ca60*/  LDL R106, [R1+0x1d0] ;  /* 0x0001d000016a7983 */ /* 0x000f280000100800 */
[----:B------:R-:W4:Y:S01]  /*ca70*/  LDL R105, [R1+0x1c8] ;  /* 0x0001c80001697983 */ /* 0x000f220000100800 */
[----:B--2---:R-:W-:-:S04]  /*ca80*/  IMAD R3, R3, 0x40, R162 ;  /* 0x0000004003037824 */ /* 0x004fc800078e02a2 */
[----:B------:R-:W-:Y:S01]  /*ca90*/  IMAD R104, R3, 0x4, R2 ;  /* 0x0000000403687824 */ /* 0x000fe200078e0202 */
[----:B------:R-:W-:Y:S06]  /*caa0*/  BAR.SYNC.DEFER_BLOCKING 0xe, 0x100 ;  /* 0x0384000000007b1d */ /* 0x000fec0000010000 */
[----:B------:R-:W3:Y:S04]  /*cab0*/  LDS R0, [R104+0x38400] ;  /* 0x0384000068007984 */ /* 0x000ee80000000800 */
[----:B------:R-:W0:Y:S01]  /*cac0*/  LDS R104, [R104+0x38420] ;  /* 0x0384200068687984 */ /* 0x000e220000000800 */
[C---:B---3--:R-:W-:Y:S01]  /*cad0*/  FMUL.FTZ R3, R0.reuse, R53 ;  /* 0x0000003500037220 */ /* 0x048fe20000410000 */
[C---:B------:R-:W-:Y:S01]  /*cae0*/  FMUL.FTZ R2, R0.reuse, R52 ;  /* 0x0000003400027220 */ /* 0x040fe20000410000 */
[C---:B-----5:R-:W-:Y:S01]  /*caf0*/  FMUL.FTZ R51, R0.reuse, R51 ;  /* 0x0000003300337220 */ /* 0x060fe20000410000 */
[C---:B------:R-:W-:Y:S01]  /*cb00*/  FMUL.FTZ R50, R0.reuse, R50 ;  /* 0x0000003200327220 */ /* 0x040fe20000410000 */
[C---:B----4-:R-:W-:Y:S01]  /*cb10*/  FMUL.FTZ R47, R0.reuse, R47 ;  /* 0x0000002f002f7220 */ /* 0x050fe20000410000 */
        /* <DEDUP_REMOVED lines=13> */
[C---:B-1----:R-:W-:Y:S01]  /*cbf0*/  FMUL.FTZ R3, R0.reuse, R49 ;  /* 0x0000003100037220 */ /* 0x042fe20000410000 */
        /* <DEDUP_REMOVED lines=13> */
[----:B------:R-:W-:Y:S01]  /*ccd0*/  STL.64 [R1+0x210], R50 ;  /* 0x0002103201007387 */ /* 0x000fe20000100a00 */
[C---:B-1----:R-:W-:Y:S01]  /*cce0*/  FMUL.FTZ R3, R0.reuse, R43 ;  /* 0x0000002b00037220 */ /* 0x042fe20000410000 */
[----:B------:R-:W-:-:S02]  /*ccf0*/  FMUL.FTZ R2, R0, R42 ;  /* 0x0000002a00027220 */ /* 0x000fc40000410000 */
[----:B------:R1:W-:Y:S04]  /*cd00*/  STL.64 [R1+0x230], R46 ;  /* 0x0002302e01007387 */ /* 0x0003e80000100a00 */
[----:B------:R-:W-:Y:S04]  /*cd10*/  STL.64 [R1+0x250], R44 ;  /* 0x0002502c01007387 */ /* 0x000fe80000100a00 */
[----:B------:R-:W-:Y:S04]  /*cd20*/  STL.64 [R1+0x260], R2 ;  /* 0x0002600201007387 */ /* 0x000fe80000100a00 */
[----:B------:R-:W-:Y:S04]  /*cd30*/  STL.64 [R1+0x270], R40 ;  /* 0x0002702801007387 */ /* 0x000fe80000100a00 */
[----:B------:R-:W-:Y:S04]  /*cd40*/  STL.64 [R1+0x280], R34 ;  /* 0x0002802201007387 */ /* 0x000fe80000100a00 */
        /* <DEDUP_REMOVED lines=8> */
[----:B-1----:R-:W5:Y:S04]  /*cdd0*/  LDL.64 R46, [R1+0x2f8] ;  /* 0x0002f800012e7983 */ /* 0x002f680000100a00 */
[----:B------:R-:W5:Y:S04]  /*cde0*/  LDL.64 R52, [R1+0x318] ;  /* 0x0003180001347983 */ /* 0x000f680000100a00 */
[----:B------:R-:W5:Y:S04]  /*cdf0*/  LDL.64 R50, [R1+0x328] ;  /* 0x0003280001327983 */ /* 0x000f680000100a00 */
[----:B------:R-:W5:Y:S04]  /*ce00*/  LDL.64 R48, [R1+0x338] ;  /* 0x0003380001307983 */ /* 0x000f680000100a00 */
[----:B--2---:R-:W2:Y:S04]  /*ce10*/  LDL.64 R36, [R1+0x348] ;  /* 0x0003480001247983 */ /* 0x004ea80000100a00 */
[----:B------:R-:W2:Y:S04]  /*ce20*/  LDL.64 R44, [R1+0x358] ;  /* 0x00035800012c7983 */ /* 0x000ea80000100a00 */
[----:B------:R-:W2:Y:S04]  /*ce30*/  LDL.64 R42, [R1+0x368] ;  /* 0x00036800012a7983 */ /* 0x000ea80000100a00 */
[----:B------:R-:W2:Y:S04]  /*ce40*/  LDL.64 R40, [R1+0x378] ;  /* 0x0003780001287983 */ /* 0x000ea80000100a00 */
[----:B---3--:R-:W3:Y:S04]  /*ce50*/  LDL.64 R38, [R1+0x388] ;  /* 0x0003880001267983 */ /* 0x008ee80000100a00 */
[----:B----4-:R-:W4:Y:S04]  /*ce60*/  LDL.64 R26, [R1+0x398] ;  /* 0x00039800011a7983 */ /* 0x010f280000100a00 */
[----:B------:R-:W4:Y:S04]  /*ce70*/  LDL.64 R34, [R1+0x3a8] ;  /* 0x0003a80001227983 */ /* 0x000f280000100a00 */
[----:B-----5:R-:W5:Y:S04]  /*ce80*/  LDL.64 R32, [R1+0x3b8] ;  /* 0x0003b80001207983 */ /* 0x020f680000100a00 */
[----:B------:R-:W5:Y:S04]  /*ce90*/  LDL.64 R30, [R1+0x3c8] ;  /* 0x0003c800011e7983 */ /* 0x000f680000100a00 */
[----:B------:R-:W5:Y:S04]  /*cea0*/  LDL.64 R28, [R1+0x3d8] ;  /* 0x0003d800011c7983 */ /* 0x000f680000100a00 */
[----:B------:R-:W5:Y:S04]  /*ceb0*/  LDL.64 R2, [R1+0x3e8] ;  /* 0x0003e80001027983 */ /* 0x000f680000100a00 */
[----:B0-----:R-:W5:Y:S04]  /*cec0*/  LDL.64 R24, [R1+0x3f8] ;  /* 0x0003f80001187983 */ /* 0x001f680000100a00 */
[----:B------:R-:W5:Y:S01]  /*ced0*/  LDL.64 R20, [R1+0x408] ;  /* 0x0004080001147983 */ /* 0x000f620000100a00 */
        /* <DEDUP_REMOVED lines=63> */
[----:B------:R-:W-:Y:S01]  /*d2d0*/  VIADD R0, R105, 0x1 ;  /* 0x0000000169007836 */ /* 0x000fe20000000000 */
        /* <DEDUP_REMOVED lines=31> */
[----:B------:R-:W-:Y:S01]  /*d4d0*/  STL [R1+0x1c8], R0 ;  /* 0x0001c80001007387 */ /* 0x000fe20000100800 */
[----:B------:R-:W-:-:S03]  /*d4e0*/  ISETP.NE.AND P0, PT, R0, 0x2, PT ;  /* 0x000000020000780c */ /* 0x000fc60003f05270 */
[----:B------:R0:W-:Y:S02]  /*d4f0*/  STL.64 [R1+0x310], R4 ;  /* 0x0003100401007387 */ /* 0x0001e40000100a00 */
[----:B0-----:R-:W-:Y:S02]  /*d500*/  IMAD.MOV.U32 R4, RZ, RZ, 0x1 ;  /* 0x00000001ff047424 */ /* 0x001fe400078e00ff */
        /* <DEDUP_REMOVED lines=18> */
[C---:B----4-:R-:W-:Y:S01]  /*d630*/  FMUL.FTZ R27, R104.reuse, R27 ;  /* 0x0000001b681b7220 */ /* 0x050fe20000410000 */
[C---:B------:R-:W-:Y:S01]  /*d640*/  FMUL.FTZ R26, R104.reuse, R26 ;  /* 0x0000001a681a7220 */ /* 0x040fe20000410000 */
[C---:B------:R-:W-:Y:S01]  /*d650*/  FMUL.FTZ R35, R104.reuse, R35 ;  /* 0x0000002368237220 */ /* 0x040fe20000410000 */
[C---:B------:R-:W-:Y:S01]  /*d660*/  FMUL.FTZ R34, R104.reuse, R34 ;  /* 0x0000002268227220 */ /* 0x040fe20000410000 */
[C---:B-----5:R-:W-:Y:S01]  /*d670*/  FMUL.FTZ R33, R104.reuse, R33 ;  /* 0x0000002168217220 */ /* 0x060fe20000410000 */
        /* <DEDUP_REMOVED lines=28> */
[----:B------:R-:W-:Y:S06]  /*d840*/  BAR.ARV 0xf, 0x100 ;  /* 0x03c4000000007b1d */ /* 0x000fec0000002000 */
[----:B------:R-:W-:Y:S05]  /*d850*/  @P0 BRA `(.L_x_3532) ;  /* 0x000001d400080947 */ /* 0x000fea0003800000 */
[----:B------:R-:W2:Y:S04]  /*d860*/  LDL R0, [R1+0x1cc] ;  /* 0x0001cc0001007983 */ /* 0x000ea80000100800 */
[----:B------:R4:W-:Y:S01]  /*d870*/  STL [R1+0x1c8], RZ ;  /* 0x0001c8ff01007387 */ /* 0x0009e20000100800 */
[----:B--2---:R-:W-:-:S05]  /*d880*/  LOP3.LUT R0, R0, 0x1, RZ, 0x3c, !PT ;  /* 0x0000000100007812 */ /* 0x004fca00078e3cff */
[----:B------:R4:W-:Y:S01]  /*d890*/  STL [R1+0x1cc], R0 ;  /* 0x0001cc0001007387 */ /* 0x0009e20000100800 */
[----:B------:R-:W-:Y:S05]  /*d8a0*/  BRA `(.L_x_3532) ;  /* 0x000001d000f47947 */ /* 0x000fea0003800000 */
.L_x_3521:
[----:B----4-:R-:W1:Y:S01]  /*d8b0*/  LDC R0, c[0x0][0x448] ;  /* 0x00011200ff007b82 */ /* 0x010e620000000800 */
[----:B------:R-:W-:Y:S01]  /*d8c0*/  UIADD3 UR10, UP0, UR40, 0x38830, URZ ;  /* 0x00038830280a7890 */ /* 0x000fe2000ff1e03f */
[----:B------:R-:W-:Y:S01]  /*d8d0*/  IMAD.U32 R4, RZ, RZ, UR60 ;  /* 0x0000003cff047e24 */ /* 0x000fe2000f8e00ff */
[----:B------:R-:W-:Y:S01]  /*d8e0*/  UIADD3 UR8, UP1, UR40, 0x38840, URZ ;  /* 0x0003884028087890 */ /* 0x000fe2000ff3e03f */
[----:B------:R-:W-:Y:S01]  /*d8f0*/  IMAD.MOV.U32 R5, RZ, RZ, 0x80 ;  /* 0x00000080ff057424 */ /* 0x000fe200078e00ff */
[----:B------:R-:W-:Y:S01]  /*d900*/  UIADD3 UR6, UP2, UR40, 0x38850, URZ ;  /* 0x0003885028067890 */ /* 0x000fe2000ff5e03f */
[----:B------:R-:W-:Y:S01]  /*d910*/  IMAD.MOV.U32 R7, RZ, RZ, R155 ;  /* 0x000000ffff077224 */ /* 0x000fe200078e009b */
[----:B------:R-:W-:Y:S01]  /*d920*/  UIADD3 UR4, UP3, UR40, 0x38860, URZ ;  /* 0x0003886028047890 */ /* 0x000fe2000ff7e03f */
[----:B------:R-:W4:Y:S01]  /*d930*/  LDC.64 R8, c[0x0][0xad8] ;  /* 0x0002b600ff087b82 */ /* 0x000f220000000a00 */
[----:B------:R-:W-:Y:S01]  /*d940*/  IMAD.MOV.U32 R6, RZ, RZ, 0x100 ;  /* 0x00000100ff067424 */ /* 0x000fe200078e00ff */
[----:B------:R-:W-:Y:S01]  /*d950*/  UIADD3.X UR11, URZ, UR41, URZ, UP0, !UPT ;  /* 0x000000293f0b7290 */ /* 0x000fe200087fe43f */
[----:B------:R-:W-:Y:S01]  /*d960*/  IMAD.U32 R3, RZ, RZ, UR6 ;  /* 0x00000006ff037e24 */ /* 0x000fe2000f8e00ff */
[----:B------:R-:W-:Y:S01]  /*d970*/  UIADD3.X UR9, URZ, UR41, URZ, UP1, !UPT ;  /* 0x000000293f097290 */ /* 0x000fe20008ffe43f */
[----:B------:R-:W-:Y:S01]  /*d980*/  IMAD.U32 R14, RZ, RZ, UR4 ;  /* 0x00000004ff0e7e24 */ /* 0x000fe2000f8e00ff */
[----:B------:R-:W-:Y:S01]  /*d990*/  UIADD3.X UR7, URZ, UR41, URZ, UP2, !UPT ;  /* 0x000000293f077290 */ /* 0x000fe200097fe43f */
[----:B------:R2:W-:Y:S01]  /*d9a0*/  STL.64 [R1+0x28], R4 ;  /* 0x0000280401007387 */ /* 0x0005e20000100a00 */
[----:B------:R-:W-:Y:S01]  /*d9b0*/  UIADD3.X UR5, URZ, UR41, URZ, UP3, !UPT ;  /* 0x000000293f057290 */ /* 0x000fe20009ffe43f */
[----:B------:R-:W-:-:S02]  /*d9c0*/  IMAD.U32 R152, RZ, RZ, UR60 ;  /* 0x0000003cff987e24 */ /* 0x000fc4000f8e00ff */
[----:B------:R3:W-:Y:S01]  /*d9d0*/  STL.64 [R1+0x30], R6 ;  /* 0x0000300601007387 */ /* 0x0007e20000100a00 */
[----:B------:R-:W-:Y:S02]  /*d9e0*/  IMAD.MOV.U32 R153, RZ, RZ, 0x80 ;  /* 0x00000080ff997424 */ /* 0x000fe400078e00ff */
[----:B------:R-:W-:Y:S01]  /*d9f0*/  IMAD.MOV.U32 R154, RZ, RZ, 0x80 ;  /* 0x00000080ff9a7424 */ /* 0x000fe200078e00ff */
[----:B------:R0:W-:Y:S01]  /*da00*/  STL [R1+0x50], R85 ;  /* 0x0000505501007387 */ /* 0x0001e20000100800 */
[----:B-1----:R-:W-:Y:S01]  /*da10*/  ISETP.NE.AND P2, PT, R0, 0x1, PT ;  /* 0x000000010000780c */ /* 0x002fe20003f45270 */
[----:B0-----:R-:W-:Y:S02]  /*da20*/  IMAD.U32 R10, RZ, RZ, UR10 ;  /* 0x0000000aff0a7e24 */ /* 0x001fe4000f8e00ff */
[----:B--2---:R-:W-:Y:S01]  /*da30*/  IMAD.U32 R5, RZ, RZ, UR7 ;  /* 0x00000007ff057e24 */ /* 0x004fe2000f8e00ff */
[----:B------:R0:W-:Y:S01]  /*da40*/  STL.128 [R1], R152 ;  /* 0x0000009801007387 */ /* 0x0001e20000100c00 */
[----:B------:R-:W-:-:S02]  /*da50*/  IMAD.U32 R12, RZ, RZ, UR8 ;  /* 0x00000008ff0c7e24 */ /* 0x000fc4000f8e00ff */
[----:B---3--:R-:W-:Y:S01]  /*da60*/  IMAD.U32 R7, RZ, RZ, UR5 ;  /* 0x00000005ff077e24 */ /* 0x008fe2000f8e00ff */
[----:B------:R0:W-:Y:S01]  /*da70*/  STL [R1+0x10], RZ ;  /* 0x000010ff01007387 */ /* 0x0001e20000100800 */
[----:B------:R-:W-:Y:S01]  /*da80*/  IMAD.U32 R11, RZ, RZ, UR11 ;  /* 0x0000000bff0b7e24 */ /* 0x000fe2000f8e00ff */
[----:B----4-:R-:W-:Y:S01]  /*da90*/  ISETP.GE.AND P3, PT, R9, 0x1, PT ;  /* 0x000000010900780c */ /* 0x010fe20003f66270 */
[----:B------:R-:W-:Y:S01]  /*daa0*/  IMAD.U32 R13, RZ, RZ, UR9 ;  /* 0x00000009ff0d7e24 */ /* 0x000fe2000f8e00ff */
[----:B------:R0:W-:Y:S01]  /*dab0*/  STL [R1+0x38], RZ ;  /* 0x000038ff01007387 */ /* 0x0001e20000100800 */
[----:B------:R-:W1:Y:S01]  /*dac0*/  @P2 LDC R0, c[0x0][0x44c] ;  /* 0x00011300ff002b82 */ /* 0x000e620000000800 */
[----:B------:R-:W-:Y:S02]  /*dad0*/  IMAD.MOV.U32 R4, RZ, RZ, R3 ;  /* 0x000000ffff047224 */ /* 0x000fe400078e0003 */
[----:B------:R-:W-:Y:S01]  /*dae0*/  IMAD.MOV.U32 R6, RZ, RZ, R14 ;  /* 0x000000ffff067224 */ /* 0x000fe200078e000e */
[----:B------:R0:W-:Y:S01]  /*daf0*/  STL.64 [R1+0x18], R10 ;  /* 0x0000180a01007387 */ /* 0x0001e20000100a00 */
[----:B------:R-:W-:-:S02]  /*db00*/  VIADD R3, R181, 0x3f ;  /* 0x0000003fb5037836 */ /* 0x000fc40000000000 */
[----:B------:R-:W-:Y:S01]  /*db10*/  IMAD.U32 R30, RZ, RZ, UR39 ;  /* 0x00000027ff1e7e24 */ /* 0x000fe2000f8e00ff */
[----:B------:R-:W2:Y:S01]  /*db20*/  @P2 LDC R15, c[0x0][0x450] ;  /* 0x00011400ff0f2b82 */ /* 0x000ea20000000800 */
[----:B------:R0:W-:Y:S01]  /*db30*/  STL.128 [R1+0x40], R4 ;  /* 0x0000400401007387 */ /* 0x0001e20000100c00 */
[----:B------:R-:W-:Y:S02]  /*db40*/  IMAD.U32 R56, RZ, RZ, UR39 ;  /* 0x00000027ff387e24 */ /* 0x000fe4000f8e00ff */
[----:B------:R-:W-:Y:S01]  /*db50*/  IADD3 R30, P0, R30, 0x28, RZ ;  /* 0x000000281e1e7810 */ /* 0x000fe20007f1e0ff */
[----:B------:R0:W-:Y:S02]  /*db60*/  STL.64 [R1+0x20], R12 ;  /* 0x0000200c01007387 */ /* 0x0001e40000100a00 */
[----:B------:R-:W-:Y:S02]  /*db70*/  IADD3 R56, P1, R56, 0x50, RZ ;  /* 0x0000005038387810 */ /* 0x000fe40007f3e0ff */
[----:B------:R-:W-:-:S03]  /*db80*/  IMAD.X R33, RZ, RZ, UR42, P0 ;  /* 0x0000002aff217e24 */ /* 0x000fc600080e06ff */
[----:B------:R-:W-:Y:S02]  /*db90*/  IMAD.X R57, RZ, RZ, UR42, P1 ;  /* 0x0000002aff397e24 */ /* 0x000fe400088e06ff */
[----:B-1----:R-:W-:-:S05]  /*dba0*/  @P2 IMAD.HI.U32 R0, R3, R0, RZ ;  /* 0x0000000003002227 */ /* 0x002fca00078e00ff */
[----:B--2---:R-:W-:-:S05]  /*dbb0*/  @P2 SHF.R.U32.HI R3, RZ, R15, R0 ;  /* 0x0000000fff032219 */ /* 0x004fca0000011600 */
[----:B------:R-:W-:-:S04]  /*dbc0*/  IMAD.IADD R3, R212, 0x1, R3 ;  /* 0x00000001d4037824 */ /* 0x000fc800078e0203 */
[----:B------:R-:W-:Y:S01]  /*dbd0*/  IMAD.IADD R8, R3, 0x1, R8 ;  /* 0x0000000103087824 */ /* 0x000fe200078e0208 */
[----:B0-----:R-:W-:Y:S06]  /*dbe0*/  @!P3 BRA `(.L_x_3538) ;  /* 0x000000000048b947 */ /* 0x001fec0003800000 */
        /* <DEDUP_REMOVED lines=11> */
.L_x_3540:
[----:B------:R-:W-:-:S13]  /*dca0*/  ISETP.NE.AND P0, PT, R9, 0x1, PT ;  /* 0x000000010900780c */ /* 0x000fda0003f05270 */
[----:B------:R-:W0:Y:S02]  /*dcb0*/  @P0 LDC.64 R4, c[0x0][0xae0] ;  /* 0x0002b800ff040b82 */ /* 0x000e240000000a00 */
[----:B0-----:R-:W-:-:S05]  /*dcc0*/  @P0 IMAD.HI.U32 R4, R0, R4, RZ ;  /* 0x0000000400040227 */ /* 0x001fca00078e00ff */
[----:B------:R-:W-:-:S07]  /*dcd0*/  @P0 SHF.R.U32.HI R0, RZ, R5, R4 ;  /* 0x00000005ff000219 */ /* 0x000fce0000011604 */
.L_x_3541:
[----:B------:R-:W-:Y:S05]  /*dce0*/  BSYNC B0 ;  /* 0x0000000000007941 */ /* 0x000fea0003800000 */
.L_x_3539:
[----:B------:R-:W-:-:S05]  /*dcf0*/  IMAD R3, R0, R9, R9 ;  /* 0x0000000900037224 */ /* 0x000fca00078e0209 */
[----:B------:R-:W-:-:S07]  /*dd00*/  VIMNMX R8, R8, R3, PT ;  /* 0x0000000308087248 */ /* 0x000fce0003fe0100 */
.L_x_3538:
[----:B------:R-:W0:Y:S01]  /*dd10*/  @P2 LDC R0, c[0x0][0x44c] ;  /* 0x00011300ff002b82 */ /* 0x000e220000000800 */
[----:B------:R-:W-:Y:S01]  /*dd20*/  VIADD R8, R8, 0x3f ;  /* 0x0000003f08087836 */ /* 0x000fe20000000000 */
[----:B------:R-:W-:Y:S01]  /*dd30*/  ULDC UR4, c[0x0][0xad4] ;  /* 0x0002b50000047ab9 */ /* 0x000fe20000000800 */
[----:B------:R-:W-:-:S03]  /*dd40*/  IMAD.MOV.U32 R5, RZ, RZ, R181 ;  /* 0x000000ffff057224 */ /* 0x000fc600078e00b5 */
        /* <DEDUP_REMOVED lines=20> */
.L_x_3544:
[----:B------:R-:W-:-:S13]  /*de90*/  ISETP.NE.AND P0, PT, R9, 0x1, PT ;  /* 0x000000010900780c */ /* 0x000fda0003f05270 */
[----:B------:R-:W0:Y:S02]  /*dea0*/  @P0 LDC.64 R4, c[0x0][0xae0] ;  /* 0x0002b800ff040b82 */ /* 0x000e240000000a00 */
[----:B0-----:R-:W-:-:S05]  /*deb0*/  @P0 IMAD.HI.U32 R4, R0, R4, RZ ;  /* 0x0000000400040227 */ /* 0x001fca00078e00ff */
[----:B------:R-:W-:-:S07]  /*dec0*/  @P0 SHF.R.U32.HI R0, RZ, R5, R4 ;  /* 0x00000005ff000219 */ /* 0x000fce0000011604 */
.L_x_3545:
[----:B------:R-:W-:Y:S05]  /*ded0*/  BSYNC B0 ;  /* 0x0000000000007941 */ /* 0x000fea0003800000 */
.L_x_3543:
[----:B------:R-:W-:-:S05]  /*dee0*/  IMAD R0, R0, R9, RZ ;  /* 0x0000000900007224 */ /* 0x000fca00078e02ff */
[----:B------:R-:W-:-:S07]  /*def0*/  VIMNMX R3, R3, R0, !PT ;  /* 0x0000000003037248 */ /* 0x000fce0007fe0100 */
.L_x_3542:
        /* <DEDUP_REMOVED lines=39> */
.L_x_3547:
[----:B------:R-:W-:Y:S05]  /*e170*/  BSYNC B0 ;  /* 0x0000000000007941 */ /* 0x000fea0003800000 */
.L_x_3546:
[----:B------:R-:W-:Y:S01]  /*e180*/  IMAD R180, R220, R193, R9 ;  /* 0x000000c1dcb47224 */ /* 0x000fe200078e0209 */
[----:B------:R-:W-:-:S04]  /*e190*/  PRMT R4, RZ, 0x7610, R4 ;  /* 0x00007610ff047816 */ /* 0x000fc80000000004 */
[----:B------:R-:W-:-:S04]  /*e1a0*/  VIADDMNMX R193, R180, R193, R26, PT ;  /* 0x000000c1b4c17246 */ /* 0x000fc8000380011a */
[----:B------:R-:W-:-:S13]  /*e1b0*/  ISETP.GT.AND P0, PT, R193, R180, PT ;  /* 0x000000b4c100720c */ /* 0x000fda0003f04270 */
[----:B------:R-:W-:Y:S05]  /*e1c0*/  @!P0 BRA `(.L_x_3532) ;  /* 0x000001c800ac8947 */ /* 0x000fea0003800000 */
[----:B------:R-:W0:Y:S01]  /*e1d0*/  S2R R0, SR_TID.X ;  /* 0x0000000000007919 */ /* 0x000e220000002100 */
[----:B------:R-:W-:Y:S01]  /*e1e0*/  VIADD R10, R2, 0x36400 ;  /* 0x00036400020a7836 */ /* 0x000fe20000000000 */
[----:B------:R-:W-:Y:S01]  /*e1f0*/  UIADD3 UR4, UP0, UR40, 0x38400, URZ ;  /* 0x0003840028047890 */ /* 0x000fe2000ff1e03f */
[----:B------:R-:W-:Y:S01]  /*e200*/  IMAD.MOV.U32 R4, RZ, RZ, 0x1 ;  /* 0x00000001ff047424 */ /* 0x000fe200078e00ff */
[----:B------:R1:W5:Y:S01]  /*e210*/  LDL R13, [R1+0x464] ;  /* 0x00046400010d7983 */ /* 0x0003620000100800 */
[----:B------:R-:W-:Y:S01]  /*e220*/  IMAD.MOV.U32 R5, RZ, RZ, RZ ;  /* 0x000000ffff057224 */ /* 0x000fe200078e00ff */
[----:B------:R-:W-:Y:S01]  /*e230*/  LOP3.LUT P0, RZ, R10, 0x3ff, RZ, 0xc0, !PT ;  /* 0x000003ff0aff7812 */ /* 0x000fe2000780c0ff */
[----:B------:R-:W-:Y:S01]  /*e240*/  IMAD.MOV.U32 R6, RZ, RZ, 0x1 ;  /* 0x00000001ff067424 */ /* 0x000fe200078e00ff */
[----:B------:R-:W2:Y:S01]  /*e250*/  S2R R28, SR_TID.X ;  /* 0x00000000001c7919 */ /* 0x000ea20000002100 */
[----:B------:R-:W-:Y:S01]  /*e260*/  IMAD.MOV.U32 R7, RZ, RZ, RZ ;  /* 0x000000ffff077224 */ /* 0x000fe200078e00ff */
[----:B------:R-:W-:Y:S01]  /*e270*/  UIADD3.X UR5, URZ, UR41, URZ, UP0, !UPT ;  /* 0x000000293f057290 */ /* 0x000fe200087fe43f */
[----:B------:R-:W-:-:S02]  /*e280*/  VIADD R10, R2, 0x26400 ;  /* 0x00026400020a7836 */ /* 0x000fc40000000000 */
[C---:B------:R-:W-:Y:S01]  /*e290*/  VIADD R11, R2.reuse, 0x400 ;  /* 0x00000400020b7836 */ /* 0x040fe20000000000 */
[----:B------:R3:W-:Y:S01]  /*e2a0*/  STL.128 [R1+0x60], R4 ;  /* 0x0000600401007387 */ /* 0x0007e20000100c00 */
[----:B------:R-:W-:Y:S01]  /*e2b0*/  VIADD R60, R2, 0x20400 ;  /* 0x00020400023c7836 */ /* 0x000fe20000000000 */
[----:B------:R-:W-:Y:S01]  /*e2c0*/  SHF.R.U32.HI R10, RZ, 0x4, R10 ;  /* 0x00000004ff0a7819 */ /* 0x000fe2000001160a */
[----:B------:R-:W-:Y:S02]  /*e2d0*/  IMAD.U32 R8, RZ, RZ, UR4 ;  /* 0x00000004ff087e24 */ /* 0x000fe4000f8e00ff */
[----:B------:R-:W-:Y:S01]  /*e2e0*/  IMAD.U32 R9, RZ, RZ, UR5 ;  /* 0x00000005ff097e24 */ /* 0x000fe2000f8e00ff */
[----:B------:R-:W-:Y:S01]  /*e2f0*/  LOP3.LUT R10, R10, 0x3fff, RZ, 0xc0, !PT ;  /* 0x00003fff0a0a7812 */ /* 0x000fe200078ec0ff */
[----:B------:R-:W-:Y:S02]  /*e300*/  IMAD.U32 R26, RZ, RZ, UR39 ;  /* 0x00000027ff1a7e24 */ /* 0x000fe4000f8e00ff */
[----:B------:R-:W-:Y:S01]  /*e310*/  IMAD.U32 R52, RZ, RZ, UR39 ;  /* 0x00000027ff347e24 */ /* 0x000fe2000f8e00ff */
[----:B------:R-:W-:Y:S01]  /*e320*/  LOP3.LUT R10, R10, 0x10000, RZ, 0xfc, !PT ;  /* 0x000100000a0a7812 */ /* 0x000fe200078efcff */
[----:B------:R4:W-:Y:S01]  /*e330*/  STL.64 [R1+0x58], R8 ;  /* 0x0000580801007387 */ /* 0x0009e20000100a00 */
[----:B------:R-:W-:-:S02]  /*e340*/  IMAD.U32 R48, RZ, RZ, UR39 ;  /* 0x00000027ff307e24 */ /* 0x000fc4000f8e00ff */
[----:B------:R-:W-:Y:S01]  /*e350*/  IMAD.U32 R41, RZ, RZ, UR39 ;  /* 0x00000027ff297e24 */ /* 0x000fe2000f8e00ff */
[----:B---3--:R-:W-:Y:S01]  /*e360*/  SHF.R.U32.HI R5, RZ, 0x4, R11 ;  /* 0x00000004ff057819 */ /* 0x008fe2000001160b */
[----:B------:R-:W-:Y:S02]  /*e370*/  IMAD.MOV.U32 R7, RZ, RZ, 0x40000040 ;  /* 0x40000040ff077424 */ /* 0x000fe400078e00ff */
[C---:B0-----:R-:W-:Y:S01]  /*e380*/  VIADD R3, R0.reuse, 0xffffff80 ;  /* 0xffffff8000037836 */ /* 0x041fe20000000000 */
[----:B------:R-:W-:Y:S01]  /*e390*/  LOP3.LUT R5, R5, 0x3fff, RZ, 0xc0, !PT ;  /* 0x00003fff05057812 */ /* 0x000fe200078ec0ff */
[----:B------:R-:W-:Y:S02]  /*e3a0*/  VIADD R0, R0, 0xffffff80 ;  /* 0xffffff8000007836 */ /* 0x000fe40000000000 */
[----:B----4-:R-:W-:Y:S01]  /*e3b0*/  IMAD.MOV.U32 R9, RZ, RZ, 0x40000040 ;  /* 0x40000040ff097424 */ /* 0x010fe200078e00ff */
[----:B------:R-:W-:Y:S01]  /*e3c0*/  LOP3.LUT R6, R5, 0x10000, RZ, 0xfc, !PT ;  /* 0x0001000005067812 */ /* 0x000fe200078efcff */
[----:B------:R-:W-:Y:S01]  /*e3d0*/  IMAD.MOV.U32 R5, RZ, RZ, 0x40000040 ;  /* 0x40000040ff057424 */ /* 0x000fe200078e00ff */
[----:B------:R-:W-:Y:S01]  /*e3e0*/  SHF.R.S32.HI R0, RZ, 0x1f, R0 ;  /* 0x0000001fff007819 */ /* 0x000fe20000011400 */
[----:B--2---:R-:W-:-:S02]  /*e3f0*/  VIADD R12, R28, 0xffffff80 ;  /* 0xffffff801c0c7836 */ /* 0x004fc40000000000 */
[----:B------:R-:W-:Y:S01]  /*e400*/  IMAD.U32 R50, RZ, RZ, UR39 ;  /* 0x00000027ff327e24 */ /* 0x000fe2000f8e00ff */
[----:B------:R-:W-:Y:S01]  /*e410*/  LEA.HI R0, R0, R3, RZ, 0x7 ;  /* 0x0000000300007211 */ /* 0x000fe200078f38ff */
[----:B------:R-:W-:Y:S01]  /*e420*/  IMAD.U32 R43, RZ, RZ, UR39 ;  /* 0x00000027ff2b7e24 */ /* 0x000fe2000f8e00ff */
[----:B------:R-:W-:Y:S01]  /*e430*/  STL [R1+0x74], R12 ;  /* 0x0000740c01007387 */ /* 0x000fe20000100800 */
[----:B------:R-:W-:Y:S01]  /*e440*/  IMAD.U32 R45, RZ, RZ, UR39 ;  /* 0x00000027ff2d7e24 */ /* 0x000fe2000f8e00ff */
[----:B------:R-:W-:Y:S01]  /*e450*/  SHF.R.S32.HI R0, RZ, 0x7, R0 ;  /* 0x00000007ff007819 */ /* 0x000fe20000011400 */
[----:B------:R-:W-:-:S05]  /*e460*/  IMAD.U32 R35, RZ, RZ, UR39 ;  /* 0x00000027ff237e24 */ /* 0x000fca000f8e00ff */
[----:B------:R-:W0:Y:S02]  /*e470*/  SHFL.IDX PT, R0, R0, RZ, 0x1f ;  /* 0x00001fff00007589 */ /* 0x000e2400000e0000 */
[----:B0-----:R-:W-:-:S04]  /*e480*/  LEA.HI R3, R0, R0, RZ, 0x1 ;  /* 0x0000000000037211 */ /* 0x001fc800078f08ff */
[----:B------:R-:W-:-:S05]  /*e490*/  LOP3.LUT R3, R3, 0x6, RZ, 0xc0, !PT ;  /* 0x0000000603037812 */ /* 0x000fca00078ec0ff */
[----:B------:R-:W-:Y:S02]  /*e4a0*/  IMAD.IADD R0, R0, 0x1, -R3 ;  /* 0x0000000100007824 */ /* 0x000fe400078e0a03 */
[----:B------:R-:W-:Y:S02]  /*e4b0*/  VIADD R3, R2, 0x22400 ;  /* 0x0002240002037836 */ /* 0x000fe40000000000 */
[----:B------:R-:W-:Y:S01]  /*e4c0*/  IMAD R4, R0, 0x8000, R11 ;  /* 0x0000800000047824 */ /* 0x000fe200078e020b */
[----:B------:R-:W-:Y:S02]  /*e4d0*/  SHF.R.U32.HI R0, RZ, 0x4, R60 ;  /* 0x00000004ff007819 */ /* 0x000fe4000001163c */
[----:B------:R-:W-:Y:S02]  /*e4e0*/  SHF.R.U32.HI R3, RZ, 0x4, R3 ;  /* 0x00000004ff037819 */ /* 0x000fe40000011603 */
[----:B------:R-:W-:Y:S02]  /*e4f0*/  SHF.R.U32.HI R4, RZ, 0x4, R4 ;  /* 0x00000004ff047819 */ /* 0x000fe40000011604 */
[----:B------:R-:W-:-:S02]  /*e500*/  LOP3.LUT R3, R3, 0x3fff, RZ, 0xc0, !PT ;  /* 0x00003fff03037812 */ /* 0x000fc400078ec0ff */
[----:B------:R-:W-:Y:S02]  /*e510*/  LOP3.LUT R0, R0, 0x3fff, RZ, 0xc0, !PT ;  /* 0x00003fff00007812 */ /* 0x000fe400078ec0ff */
[----:B------:R-:W-:Y:S02]  /*e520*/  LOP3.LUT R11, R3, 0x10000, RZ, 0xfc, !PT ;  /* 0x00010000030b7812 */ /* 0x000fe400078efcff */
[----:B------:R-:W-:Y:S01]  /*e530*/  LOP3.LUT R3, R4, 0x3fff, RZ, 0xc0, !PT ;  /* 0x00003fff04037812 */ /* 0x000fe200078ec0ff */
[----:B------:R-:W-:Y:S01]  /*e540*/  IMAD.MOV.U32 R4, RZ, RZ, R10 ;  /* 0x000000ffff047224 */ /* 0x000fe200078e000a */
[----:B------:R-:W-:Y:S01]  /*e550*/  LOP3.LUT R8, R0, 0x10000, RZ, 0xfc, !PT ;  /* 0x0001000000087812 */ /* 0x000fe200078efcff */
[----:B------:R-:W-:Y:S01]  /*e560*/  IMAD.U32 R10, RZ, RZ, UR39 ;  /* 0x00000027ff0a7e24 */ /* 0x000fe2000f8e00ff */
[----:B------:R-:W-:Y:S01]  /*e570*/  LOP3.LUT R3, R3, 0x2000000, RZ, 0xfc, !PT ;  /* 0x0200000003037812 */ /* 0x000fe200078efcff */
[----:B------:R-:W-:Y:S01]  /*e580*/  BSSY B6, `(.L_x_3548) ;  /* 0x0000037000067945 */ /* 0x000fe20003800000 */
[----:B------:R0:W-:Y:S01]  /*e590*/  STL.128 [R1+0x90], R4 ;  /* 0x0000900401007387 */ /* 0x0001e20000100c00 */
[----:B------:R-:W-:Y:S01]  /*e5a0*/  IADD3 R26, P6, R26, 0x58, RZ ;  /* 0x000000581a1a7810 */ /* 0x000fe20007fde0ff */
[----:B------:R-:W-:-:S02]  /*e5b0*/  IMAD.MOV.U32 R0, RZ, RZ, R167 ;  /* 0x000000ffff007224 */ /* 0x000fc400078e00a7 */
[----:B------:R1:W-:Y:S01]  /*e5c0*/  STL.64 [R1+0x78], R8 ;  /* 0x0000780801007387 */ /* 0x0003e20000100a00 */
[----:B0-----:R-:W-:-:S03]  /*e5d0*/  IMAD.MOV.U32 R6, RZ, RZ, R3 ;  /* 0x000000ffff067224 */ /* 0x001fc600078e0003 */
[----:B------:R1:W5:Y:S01]  /*e5e0*/  LDL R3, [R1+0x468] ;  /* 0x0004680001037983 */ /* 0x0003620000100800 */
[----:B------:R-:W-:-:S05]  /*e5f0*/  IMAD.MOV.U32 R4, RZ, RZ, R11 ;  /* 0x000000ffff047224 */ /* 0x000fca00078e000b */
[----:B------:R1:W-:Y:S01]  /*e600*/  STL.128 [R1+0x80], R4 ;  /* 0x0000800401007387 */ /* 0x0003e20000100c00 */
[----:B------:R-:W-:Y:S02]  /*e610*/  IADD3 R39, P2, R10, 0x74, RZ ;  /* 0x000000740a277810 */ /* 0x000fe40007f5e0ff */
[----:B------:R-:W-:Y:S01]  /*e620*/  IADD3 R52, P5, R52, 0x60, RZ ;  /* 0x0000006034347810 */ /* 0x000fe20007fbe0ff */
[----:B------:R-:W-:Y:S01]  /*e630*/  IMAD.X R27, RZ, RZ, UR42, P6 ;  /* 0x0000002aff1b7e24 */ /* 0x000fe2000b0e06ff */
[----:B------:R-:W-:Y:S01]  /*e640*/  IADD3 R48, P1, R48, 0x68, RZ ;  /* 0x0000006830307810 */ /* 0x000fe20007f3e0ff */
[----:B------:R-:W-:Y:S01]  /*e650*/  IMAD.X R44, RZ, RZ, UR42, P2 ;  /* 0x0000002aff2c7e24 */ /* 0x000fe200090e06ff */
[----:B------:R-:W-:Y:S01]  /*e660*/  IADD3 R41, P4, R41, 0x78, RZ ;  /* 0x0000007829297810 */ /* 0x000fe20007f9e0ff */
[----:B------:R-:W-:Y:S01]  /*e670*/  IMAD.X R51, RZ, RZ, UR42, P5 ;  /* 0x0000002aff337e24 */ /* 0x000fe2000a8e06ff */
[----:B------:R-:W-:Y:S02]  /*e680*/  IADD3 R50, P3, R50, 0x80, RZ ;  /* 0x0000008032327810 */ /* 0x000fe40007f7e0ff */
[----:B------:R-:W-:-:S02]  /*e690*/  IADD3 R43, P2, R43, 0x88, RZ ;  /* 0x000000882b2b7810 */ /* 0x000fc40007f5e0ff */
[----:B------:R-:W-:Y:S02]  /*e6a0*/  IADD3 R45, P6, R45, 0x90, RZ ;  /* 0x000000902d2d7810 */ /* 0x000fe40007fde0ff */
[----:B------:R-:W-:Y:S01]  /*e6b0*/  IADD3 R35, P5, R35, 0x98, RZ ;  /* 0x0000009823237810 */ /* 0x000fe20007fbe0ff */
[----:B------:R-:W-:Y:S02]  /*e6c0*/  IMAD.X R47, RZ, RZ, UR42, P1 ;  /* 0x0000002aff2f7e24 */ /* 0x000fe400088e06ff */
[----:B------:R-:W-:Y:S02]  /*e6d0*/  IMAD.X R40, RZ, RZ, UR42, P4 ;  /* 0x0000002aff287e24 */ /* 0x000fe4000a0e06ff */
[----:B------:R-:W-:Y:S02]  /*e6e0*/  IMAD.X R49, RZ, RZ, UR42, P3 ;  /* 0x0000002aff317e24 */ /* 0x000fe400098e06ff */
[----:B------:R-:W-:Y:S02]  /*e6f0*/  IMAD.X R42, RZ, RZ, UR42, P2 ;  /* 0x0000002aff2a7e24 */ /* 0x000fe400090e06ff */
[----:B------:R-:W-:-:S02]  /*e700*/  IMAD.X R46, RZ, RZ, UR42, P6 ;  /* 0x0000002aff2e7e24 */ /* 0x000fc4000b0e06ff */
[----:B------:R-:W-:Y:S01]  /*e710*/  IMAD.X R36, RZ, RZ, UR42, P5 ;  /* 0x0000002aff247e24 */ /* 0x000fe2000a8e06ff */
        /* <DEDUP_REMOVED lines=14> */
[----:B-----5:R-:W-:-:S07]  /*e800*/  IMAD.MOV.U32 R13, RZ, RZ, RZ ;  /* 0x000000ffff0d7224 */ /* 0x020fce00078e00ff */
[----:B------:R-:W-:-:S07]  /*e810*/  LEPC R20, `(.L_x_3550) ;  /* 0x000000001014794e */ /* 0x000fce0000000000 */
[----:B0-----:R-:W-:Y:S05]  /*e820*/  CALL.ABS.NOINC R14 ;  /* 0x000000000e007343 */ /* 0x001fea0003c00000 */
.L_x_3550:
        /* <DEDUP_REMOVED lines=12> */
.L_x_3549:
[----:B------:R-:W-:Y:S05]  /*e8f0*/  BSYNC B6 ;  /* 0x0000000000067941 */ /* 0x000fea0003800000 */
.L_x_3548:
[----:B-----5:R-:W-:Y:S01]  /*e900*/  SHF.R.S32.HI R4, RZ, 0x1f, R3 ;  /* 0x0000001fff047819 */ /* 0x020fe20000011403 */
[----:B------:R-:W-:Y:S01]  /*e910*/  UIADD3 UR4, UP1, UR39, 0x70, URZ ;  /* 0x0000007027047890 */ /* 0x000fe2000ff3e03f */
[----:B------:R-:W-:Y:S01]  /*e920*/  VIADD R8, R28, 0xffffff80 ;  /* 0xffffff801c087836 */ /* 0x000fe20000000000 */
[----:B------:R-:W-:Y:S01]  /*e930*/  UIADD3 UR6, UP0, UR39, 0xfc, URZ ;  /* 0x000000fc27067890 */ /* 0x000fe2000ff1e03f */
[----:B------:R-:W-:Y:S01]  /*e940*/  LEA.HI R5, R4, R3, RZ, 0x3 ;  /* 0x0000000304057211 */ /* 0x000fe200078f18ff */
[----:B------:R-:W-:Y:S01]  /*e950*/  UIADD3.X UR5, URZ, UR42, URZ, UP1, !UPT ;  /* 0x0000002a3f057290 */ /* 0x000fe20008ffe43f */
[----:B------:R-:W0:Y:S01]  /*e960*/  LDC.64 R28, c[0x0][0xad8] ;  /* 0x0002b600ff1c7b82 */ /* 0x000e220000000a00 */
[----:B------:R-:W-:Y:S01]  /*e970*/  UIADD3.X UR7, URZ, UR42, URZ, UP0, !UPT ;  /* 0x0000002a3f077290 */ /* 0x000fe200087fe43f */
[C---:B------:R-:W-:Y:S01]  /*e980*/  LOP3.LUT R4, R5.reuse, 0xfffffff8, RZ, 0xc0, !PT ;  /* 0xfffffff805047812 */ /* 0x040fe200078ec0ff */
[----:B------:R-:W-:Y:S01]  /*e990*/  IMAD.SHL.U32 R5, R5, 0x40, RZ ;  /* 0x0000004005057824 */ /* 0x000fe200078e00ff */
[----:B------:R1:W-:Y:S01]  /*e9a0*/  STL [R1+0xcc], R8 ;  /* 0x0000cc0801007387 */ /* 0x0003e20000100800 */
[----:B------:R-:W-:Y:S01]  /*e9b0*/  IMAD.U32 R7, RZ, RZ, UR6 ;  /* 0x00000006ff077e24 */ /* 0x000fe2000f8e00ff */
[----:B------:R-:W-:Y:S01]  /*e9c0*/  UIADD3 UR6, UP0, UR39, 0xb0, URZ ;  /* 0x000000b027067890 */ /* 0x000fe2000ff1e03f */
[----:B------:R-:W-:Y:S01]  /*e9d0*/  IMAD.IADD R3, R3, 0x1, -R4 ;  /* 0x0000000103037824 */ /* 0x000fe200078e0a04 */
[----:B------:R-:W-:Y:S01]  /*e9e0*/  LOP3.LUT R9, R5, 0xfffffe00, RZ, 0xc0, !PT ;  /* 0xfffffe0005097812 */ /* 0x000fe200078ec0ff */
[----:B------:R-:W-:Y:S01]  /*e9f0*/  IMAD.U32 R12, RZ, RZ, UR5 ;  /* 0x00000005ff0c7e24 */ /* 0x000fe2000f8e00ff */
[----:B------:R-:W2:Y:S01]  /*ea00*/  LDC.64 R20, c[0x0][0xae0] ;  /* 0x0002b800ff147b82 */ /* 0x000ea20000000a00 */
[C---:B------:R-:W-:Y:S01]  /*ea10*/  IMAD.SHL.U32 R4, R3.reuse, 0x40, RZ ;  /* 0x0000004003047824 */ /* 0x040fe200078e00ff */
[----:B------:R-:W-:Y:S01]  /*ea20*/  LOP3.LUT P0, RZ, R3, 0x2, RZ, 0xc0, !PT ;  /* 0x0000000203ff7812 */ /* 0x000fe2000780c0ff */
[----:B------:R-:W-:Y:S01]  /*ea30*/  IMAD.U32 R10, RZ, RZ, UR7 ;  /* 0x00000007ff0a7e24 */ /* 0x000fe2000f8e00ff */
[----:B------:R-:W-:Y:S01]  /*ea40*/  UIADD3.X UR7, URZ, UR42, URZ, UP0, !UPT ;  /* 0x0000002a3f077290 */ /* 0x000fe200087fe43f */
[----:B------:R-:W-:Y:S01]  /*ea50*/  IMAD.U32 R11, RZ, RZ, UR4 ;  /* 0x00000004ff0b7e24 */ /* 0x000fe2000f8e00ff */
[----:B------:R-:W-:Y:S01]  /*ea60*/  LOP3.LUT R6, R4, 0x1c0, RZ, 0xc0, !PT ;  /* 0x000001c004067812 */ /* 0x000fe200078ec0ff */
[----:B------:R-:W-:Y:S01]  /*ea70*/  IMAD.MOV.U32 R4, RZ, RZ, R7 ;  /* 0x000000ffff047224 */ /* 0x000fe200078e0007 */
[----:B------:R-:W-:Y:S01]  /*ea80*/  UIADD3 UR4, UP1, UR39, 0xa0, URZ ;  /* 0x000000a027047890 */ /* 0x000fe2000ff3e03f */
[----:B------:R-:W-:Y:S01]  /*ea90*/  IMAD R9, R0, 0x400, R9 ;  /* 0x0000040000097824 */ /* 0x000fe200078e0209 */
[----:B-1----:R-:W-:Y:S01]  /*eaa0*/  LOP3.LUT R8, R6, 0x8, R13, 0xf8, !PT ;  /* 0x0000000806087812 */ /* 0x002fe200078ef80d */
[----:B------:R-:W-:Y:S01]  /*eab0*/  IMAD.MOV.U32 R5, RZ, RZ, R10 ;  /* 0x000000ffff057224 */ /* 0x000fe200078e000a */
[----:B------:R-:W-:Y:S01]  /*eac0*/  SHF.R.U32.HI R13, RZ, 0x3, R6 ;  /* 0x00000003ff0d7819 */ /* 0x000fe20000011606 */
[----:B------:R-:W-:Y:S01]  /*ead0*/  IMAD.MOV.U32 R6, RZ, RZ, R11 ;  /* 0x000000ffff067224 */ /* 0x000fe200078e000b */
[----:B------:R-:W-:Y:S01]  /*eae0*/  UIADD3.X UR5, URZ, UR42, URZ, UP1, !UPT ;  /* 0x0000002a3f057290 */ /* 0x000fe20008ffe43f */
[----:B------:R-:W-:Y:S01]  /*eaf0*/  IMAD.MOV.U32 R7, RZ, RZ, R12 ;  /* 0x000000ffff077224 */ /* 0x000fe200078e000c */
[----:B------:R-:W-:Y:S01]  /*eb00*/  LOP3.LUT R0, R8, R13, RZ, 0x3c, !PT ;  /* 0x0000000d08007212 */ /* 0x000fe200078e3cff */
[----:B------:R-:W-:Y:S01]  /*eb10*/  IMAD.MOV.U32 R15, RZ, RZ, 0x2 ;  /* 0x00000002ff0f7424 */ /* 0x000fe200078e00ff */
[----:B------:R-:W1:Y:S01]  /*eb20*/  LDC.64 R12, c[0x0][0xad0] ;  /* 0x0002b400ff0c7b82 */ /* 0x000e620000000a00 */
[----:B------:R-:W-:Y:S01]  /*eb30*/  IMAD.MOV.U32 R54, RZ, RZ, 0x10 ;  /* 0x00000010ff367424 */ /* 0x000fe200078e00ff */
[----:B------:R3:W-:Y:S01]  /*eb40*/  STL.128 [R1+0x100], R4 ;  /* 0x0001000401007387 */ /* 0x0007e20000100c00 */
[----:B------:R-:W-:Y:S01]  /*eb50*/  IMAD.IADD R0, R9, 0x1, R0 ;  /* 0x0000000109007824 */ /* 0x000fe200078e0200 */
[----:B------:R-:W-:Y:S01]  /*eb60*/  LOP3.LUT P1, RZ, R3, 0x4, RZ, 0xc0, !PT ;  /* 0x0000000403ff7812 */ /* 0x000fe2000782c0ff */
[----:B------:R-:W-:Y:S01]  /*eb70*/  IMAD.MOV.U32 R8, RZ, RZ, R39 ;  /* 0x000000ffff087224 */ /* 0x000fe200078e0027 */
[----:B------:R4:W-:Y:S01]  /*eb80*/  STL.64 [R1+0xc0], R26 ;  /* 0x0000c01a01007387 */ /* 0x0009e20000100a00 */
[----:B------:R-:W-:Y:S01]  /*eb90*/  IMAD.WIDE.U32 R14, R0, R15, UR40 ;  /* 0x00000028000e7e25 */ /* 0x000fe2000f8e000f */
[----:B------:R-:W-:-:S02]  /*eba0*/  SEL R54, R54, 0xfffffff0, !P0 ;  /* 0xfffffff036367807 */ /* 0x000fc40004000000 */
[----:B------:R-:W-:Y:S01]  /*ebb0*/  STL.64 [R1+0xb0], R162 ;  /* 0x0000b0a201007387 */ /* 0x000fe20000100a00 */
[----:B------:R-:W-:Y:S01]  /*ebc0*/  IMAD.MOV.U32 R9, RZ, RZ, R44 ;  /* 0x000000ffff097224 */ /* 0x000fe200078e002c */
[----:B------:R-:W-:Y:S01]  /*ebd0*/  IADD3 R14, P0, R14, 0x36400, RZ ;  /* 0x000364000e0e7810 */ /* 0x000fe20007f1e0ff */
[----:B------:R-:W-:Y:S01]  /*ebe0*/  IMAD.U32 R10, RZ, RZ, UR4 ;  /* 0x00000004ff0a7e24 */ /* 0x000fe2000f8e00ff */
[----:B------:R-:W-:Y:S01]  /*ebf0*/  STL.U8 [R1+0xc8], RZ ;  /* 0x0000c8ff01007387 */ /* 0x000fe20000100000 */
[----:B------:R-:W-:Y:S01]  /*ec00*/  IMAD.U32 R11, RZ, RZ, UR5 ;  /* 0x00000005ff0b7e24 */ /* 0x000fe2000f8e00ff */
[----:B------:R-:W-:Y:S01]  /*ec10*/  ULDC UR4, c[0x0][0x3f4] ;  /* 0x0000fd0000047ab9 */ /* 0x000fe20000000800 */
[----:B------:R-:W-:Y:S01]  /*ec20*/  IMAD.X R15, RZ, RZ, R15, P0 ;  /* 0x000000ffff0f7224 */ /* 0x000fe200000e060f */
[----:B---3--:R-:W3:Y:S01]  /*ec30*/  LDC R6, c[0x0][0x450] ;  /* 0x00011400ff067b82 */ /* 0x008ee20000000800 */
[----:B----4-:R-:W-:Y:S01]  /*ec40*/  IMAD.U32 R26, RZ, RZ, UR6 ;  /* 0x00000006ff1a7e24 */ /* 0x010fe2000f8e00ff */
[----:B------:R4:W-:Y:S01]  /*ec50*/  STL.128 [R1+0x110], R8 ;  /* 0x0001100801007387 */ /* 0x0009e20000100c00 */
[----:B------:R-:W-:Y:S01]  /*ec60*/  IMAD.U32 R27, RZ, RZ, UR7 ;  /* 0x00000007ff1b7e24 */ /* 0x000fe2000f8e00ff */
[----:B------:R-:W-:Y:S01]  /*ec70*/  ISETP.LT.AND P0, PT, RZ, UR4, PT ;  /* 0x00000004ff007c0c */ /* 0x000fe2000bf01270 */
[----:B------:R-:W-:Y:S01]  /*ec80*/  IMAD.MOV.U32 R55, RZ, RZ, 0x20 ;  /* 0x00000020ff377424 */ /* 0x000fe200078e00ff */
[----:B------:R-:W-:Y:S01]  /*ec90*/  STL.64 [R1+0xa8], R14 ;  /* 0x0000a80e01007387 */ /* 0x000fe20000100a00 */
[----:B-1----:R-:W-:Y:S01]  /*eca0*/  IMAD.MOV.U32 R7, RZ, RZ, R12 ;  /* 0x000000ffff077224 */ /* 0x002fe200078e000c */
[----:B------:R-:W3:Y:S01]  /*ecb0*/  LDC.64 R4, c[0x0][0x448] ;  /* 0x00011200ff047b82 */ /* 0x000ee20000000a00 */
[----:B------:R-:W-:Y:S01]  /*ecc0*/  IMAD.U32 R39, RZ, RZ, UR39 ;  /* 0x00000027ff277e24 */ /* 0x000fe2000f8e00ff */
[----:B------:R1:W-:Y:S01]  /*ecd0*/  STL.64 [R1+0xb8], R26 ;  /* 0x0000b81a01007387 */ /* 0x0003e20000100a00 */
[----:B------:R-:W-:Y:S01]  /*ece0*/  SEL R55, R55, 0xffffffe0, !P1 ;  /* 0xffffffe037377807 */ /* 0x000fe20004800000 */
[----:B------:R-:W-:-:S02]  /*ecf0*/  IMAD.U32 R67, RZ, RZ, UR39 ;  /* 0x00000027ff437e24 */ /* 0x000fc4000f8e00ff */
[----:B------:R-:W-:Y:S01]  /*ed00*/  STL.U8 [R1+0x120], RZ ;  /* 0x000120ff01007387 */ /* 0x000fe20000100000 */
[----:B------:R-:W-:Y:S01]  /*ed10*/  IMAD.U32 R58, RZ, RZ, UR39 ;  /* 0x00000027ff3a7e24 */ /* 0x000fe2000f8e00ff */
[----:B------:R-:W-:Y:S01]  /*ed20*/  IADD3 R39, P2, R39, 0xcc, RZ ;  /* 0x000000cc27277810 */ /* 0x000fe20007f5e0ff */
[----:B------:R-:W-:Y:S01]  /*ed30*/  IMAD.U32 R59, RZ, RZ, UR39 ;  /* 0x00000027ff3b7e24 */ /* 0x000fe2000f8e00ff */
[----:B------:R2:W-:Y:S01]  /*ed40*/  STL.64 [R1+0xa0], R54 ;  /* 0x0000a03601007387 */ /* 0x0005e20000100a00 */
[----:B----4-:R-:W-:Y:S01]  /*ed50*/  IMAD.MOV.U32 R8, RZ, RZ, RZ ;  /* 0x000000ffff087224 */ /* 0x010fe200078e00ff */
[----:B------:R-:W-:Y:S01]  /*ed60*/  IADD3 R67, P3, R67, 0xc8, RZ ;  /* 0x000000c843437810 */ /* 0x000fe20007f7e0ff */
[----:B0-----:R-:W-:Y:S01]  /*ed70*/  IMAD.MOV.U32 R9, RZ, RZ, R29 ;  /* 0x000000ffff097224 */ /* 0x001fe200078e001d */
[----:B------:R-:W-:Y:S01]  /*ed80*/  IADD3 R58, P4, R58, 0xb8, RZ ;  /* 0x000000b83a3a7810 */ /* 0x000fe20007f9e0ff */
[----:B-1----:R-:W-:Y:S01]  /*ed90*/  IMAD.MOV.U32 R26, RZ, RZ, R13 ;  /* 0x000000ffff1a7224 */ /* 0x002fe200078e000d */
[----:B------:R-:W-:Y:S01]  /*eda0*/  IADD3 R59, P5, R59, 0x100, RZ ;  /* 0x000001003b3b7810 */ /* 0x000fe20007fbe0ff */
[----:B------:R-:W-:-:S02]  /*edb0*/  IMAD.MOV.U32 R27, RZ, RZ, R28 ;  /* 0x000000ffff1b7224 */ /* 0x000fc400078e001c */
[----:B--2---:R-:W-:Y:S02]  /*edc0*/  IMAD.MOV.U32 R10, RZ, RZ, R20 ;  /* 0x000000ffff0a7224 */ /* 0x004fe400078e0014 */
[----:B------:R-:W-:Y:S01]  /*edd0*/  IMAD.MOV.U32 R11, RZ, RZ, R21 ;  /* 0x000000ffff0b7224 */ /* 0x000fe200078e0015 */
[----:B------:R0:W-:Y:S01]  /*ede0*/  STL.128 [R1+0xd0], R24 ;  /* 0x0000d01801007387 */ /* 0x0001e20000100c00 */
[----:B------:R-:W-:Y:S02]  /*edf0*/  IMAD.U32 R28, RZ, RZ, UR39 ;  /* 0x00000027ff1c7e24 */ /* 0x000fe4000f8e00ff */
[----:B------:R-:W-:Y:S01]  /*ee00*/  IMAD.U32 R54, RZ, RZ, UR39 ;  /* 0x00000027ff367e24 */ /* 0x000fe2000f8e00ff */
[----:B------:R0:W-:Y:S01]  /*ee10*/  STL.128 [R1+0xe0], R8 ;  /* 0x0000e00801007387 */ /* 0x0001e20000100c00 */
[----:B------:R-:W-:Y:S01]  /*ee20*/  IMAD.X R44, RZ, RZ, UR42, P2 ;  /* 0x0000002aff2c7e24 */ /* 0x000fe200090e06ff */
[----:B------:R-:W-:Y:S01]  /*ee30*/  IADD3 R28, P1, R28, 0x120, RZ ;  /* 0x000001201c1c7810 */ /* 0x000fe20007f3e0ff */
[----:B------:R-:W-:Y:S01]  /*ee40*/  IMAD.X R68, RZ, RZ, UR42, P3 ;  /* 0x0000002aff447e24 */ /* 0x000fe200098e06ff */
[----:B---3--:R0:W-:Y:S01]  /*ee50*/  STL.128 [R1+0xf0], R4 ;  /* 0x0000f00401007387 */ /* 0x0081e20000100c00 */
[----:B------:R-:W-:Y:S01]  /*ee60*/  IADD3 R54, P6, R54, 0x108, RZ ;  /* 0x0000010836367810 */ /* 0x000fe20007fde0ff */
[----:B------:R-:W-:-:S02]  /*ee70*/  IMAD.X R55, RZ, RZ, UR42, P4 ;  /* 0x0000002aff377e24 */ /* 0x000fc4000a0e06ff */
[----:B------:R-:W-:Y:S02]  /*ee80*/  IMAD.X R29, RZ, RZ, UR42, P1 ;  /* 0x0000002aff1d7e24 */ /* 0x000fe400088e06ff */
[----:B------:R-:W-:Y:S02]  /*ee90*/  IMAD.X R66, RZ, RZ, UR42, P5 ;  /* 0x0000002aff427e24 */ /* 0x000fe4000a8e06ff */
[----:B------:R-:W-:Y:S01]  /*eea0*/  IMAD.X R53, RZ, RZ, UR42, P6 ;  /* 0x0000002aff357e24 */ /* 0x000fe2000b0e06ff */
[----:B------:R-:W-:Y:S06]  /*eeb0*/  @P0 BRA `(.L_x_3551) ;  /* 0x0000000000400947 */ /* 0x000fec0003800000 */
        /* <DEDUP_REMOVED lines=10> */
.L_x_3554:
[----:B--2---:R2:W3:Y:S02]  /*ef60*/  SYNCS.PHASECHK.TRANS64.TRYWAIT P0, [R2+URZ+0x38800], R3 ;  /* 0x03880003020075a7 */ /* 0x0044e4000800017f */
[----:B---3--:R-:W-:Y:S05]  /*ef70*/  @!P0 NANOSLEEP.SYNCS 0x989680 ;  /* 0x009896800000895d */ /* 0x008fea0003900000 */
[----:B------:R-:W3:Y:S02]  /*ef80*/  @!P0 SYNCS.PHASECHK.TRANS64 P0, [R2+URZ+0x38800], R3 ;  /* 0x03880003020085a7 */ /* 0x000ee4000800007f */
[----:B---3--:R-:W-:Y:S05]  /*ef90*/  @!P0 BRA `(.L_x_3554) ;  /* 0xfffffffc00f08947 */ /* 0x008fea000383ffff */
.L_x_3553:
[----:B------:R-:W-:Y:S05]  /*efa0*/  BSYNC B0 ;  /* 0x0000000000007941 */ /* 0x000fea0003800000 */
.L_x_3552:
[----:B------:R-:W-:Y:S05]  /*efb0*/  BRA `(.L_x_3555) ;  /* 0x0000002c00bc7947 */ /* 0x000fea0003800000 */
.L_x_3551:
[----:B------:R-:W-:Y:S01]  /*efc0*/  LOP3.LUT P0, RZ, R60, 0x3ff, RZ, 0xc0, !PT ;  /* 0x000003ff3cff7812 */ /* 0x000fe2000780c0ff */
[----:B------:R-:W-:Y:S01]  /*efd0*/  ULDC.64 UR4, c[0x0][0x3f8] ;  /* 0x0000fe0000047ab9 */ /* 0x000fe20000000a00 */
[----:B------:R-:W-:Y:S01]  /*efe0*/  SHF.R.S32.HI R0, RZ, 0x1f, R34 ;  /* 0x0000001fff007819 */ /* 0x000fe20000011422 */
[----:B------:R-:W-:Y:S01]  /*eff0*/  ULDC.64 UR6, c[0x0][0x408] ;  /* 0x0001020000067ab9 */ /* 0x000fe20000000a00 */
[----:B0-----:R-:W-:Y:S01]  /*f000*/  IMAD.WIDE.U32 R26, R34, UR4, RZ ;  /* 0x00000004221a7c25 */ /* 0x001fe2000f8e00ff */
[----:B------:R-:W-:Y:S03]  /*f010*/  BSSY B6, `(.L_x_3556) ;  /* 0x0000019000067945 */ /* 0x000fe60003800000 */
        /* <DEDUP_REMOVED lines=24> */
.L_x_3557:
[----:B------:R-:W-:Y:S05]  /*f1a0*/  BSYNC B6 ;  /* 0x0000000000067941 */ /* 0x000fea0003800000 */
.L_x_3556:
[----:B------:R-:W2:Y:S01]  /*f1b0*/  LDL R3, [R1+0x50] ;  /* 0x0000500001037983 */ /* 0x000ea20000100800 */
[----:B------:R-:W-:Y:S01]  /*f1c0*/  ULDC.U8 UR4, c[0x0][0x410] ;  /* 0x0001040000047ab9 */ /* 0x000fe20000000000 */
[----:B------:R-:W-:Y:S01]  /*f1d0*/  BSSY B0, `(.L_x_3558) ;  /* 0x00002c5000007945 */ /* 0x000fe20003800000 */
[----:B------:R-:W-:Y:S01]  /*f1e0*/  ISETP.NE.AND P0, PT, RZ, UR4, PT ;  /* 0x00000004ff007c0c */ /* 0x000fe2000bf05270 */
[----:B--2---:R-:W-:-:S12]  /*f1f0*/  IMAD R0, R3, 0x40, R18 ;  /* 0x0000004003007824 */ /* 0x004fd800078e0212 */
[----:B------:R-:W-:Y:S05]  /*f200*/  @!P0 BRA `(.L_x_3559) ;  /* 0x0000001400ac8947 */ /* 0x000fea0003800000 */
[----:B------:R-:W2:Y:S01]  /*f210*/  LDL R20, [R1+0x448] ;  /* 0x0004480001147983 */ /* 0x000ea20000100800 */
[----:B------:R-:W0:Y:S01]  /*f220*/  LDC R65, c[0x0][0x448] ;  /* 0x00011200ff417b82 */ /* 0x000e220000000800 */
[----:B------:R-:W-:Y:S01]  /*f230*/  ULDC.64 UR4, c[0x0][0x3f8] ;  /* 0x0000fe0000047ab9 */ /* 0x000fe20000000a00 */
[----:B------:R-:W-:Y:S01]  /*f240*/  ULDC.64 UR6, c[0x0][0x408] ;  /* 0x0001020000067ab9 */ /* 0x000fe20000000a00 */
[----:B------:R-:W-:Y:S02]  /*f250*/  IMAD.MOV.U32 R27, RZ, RZ, R25 ;  /* 0x000000ffff1b7224 */ /* 0x000fe400078e0019 */
[----:B------:R-:W-:Y:S01]  /*f260*/  IMAD.MOV.U32 R61, RZ, RZ, R63 ;  /* 0x000000ffff3d7224 */ /* 0x000fe200078e003f */
[----:B0-----:R-:W-:-:S13]  /*f270*/  ISETP.NE.AND P0, PT, R65, 0x1, PT ;  /* 0x000000014100780c */ /* 0x001fda0003f05270 */
[----:B------:R-:W0:Y:S08]  /*f280*/  @P0 LDC R4, c[0x0][0x44c] ;  /* 0x00011300ff040b82 */ /* 0x000e300000000800 */
[----:B------:R-:W1:Y:S01]  /*f290*/  @P0 LDC R5, c[0x0][0x450] ;  /* 0x00011400ff050b82 */ /* 0x000e620000000800 */
[----:B--2---:R-:W-:-:S04]  /*f2a0*/  IMAD R3, R20, 0x20, R0 ;  /* 0x0000002014037824 */ /* 0x004fc800078e0200 */
[----:B0-----:R-:W-:-:S05]  /*f2b0*/  @P0 IMAD.HI.U32 R4, R3, R4, RZ ;  /* 0x0000000403040227 */ /* 0x001fca00078e00ff */
[----:B-1----:R-:W-:-:S04]  /*f2c0*/  @P0 SHF.R.U32.HI R3, RZ, R5, R4 ;  /* 0x00000005ff030219 */ /* 0x002fc80000011604 */
        /* <DEDUP_REMOVED lines=17> */
[----:B------:R0:W1:Y:S04]  /*f3e0*/  SHFL.IDX PT, R7, R64, RZ, 0x1c1f ;  /* 0x001c1fff40077589 */ /* 0x00006800000e0000 */
[----:B------:R0:W2:Y:S04]  /*f3f0*/  SHFL.IDX PT, R6, R10, RZ, 0x1c1f ;  /* 0x001c1fff0a067589 */ /* 0x0000a800000e0000 */
[----:B------:R0:W3:Y:S04]  /*f400*/  SHFL.IDX PT, R20, R34, RZ, 0x1c1f ;  /* 0x001c1fff22147589 */ /* 0x0000e800000e0000 */
[----:B------:R0:W4:Y:S02]  /*f410*/  SHFL.IDX PT, R8, R3, RZ, 0x1c1f ;  /* 0x001c1fff03087589 */ /* 0x00012400000e0000 */
.L_x_3876:
        /* <DEDUP_REMOVED lines=8> */
[----:B------:R-:W3:Y:S01]  /*f4a0*/  LDL R11, [R1+0x44c] ;  /* 0x00044c00010b7983 */ /* 0x000ee20000100800 */
[----:B------:R-:W-:Y:S01]  /*f4b0*/  ULDC UR4, c[0x0][0x3f4] ;  /* 0x0000fd0000047ab9 */ /* 0x000fe20000000800 */
[----:B--2---:R-:W-:Y:S01]  /*f4c0*/  IMAD.MOV.U32 R4, RZ, RZ, R6 ;  /* 0x000000ffff047224 */ /* 0x004fe200078e0006 */
[----:B------:R-:W-:Y:S01]  /*f4d0*/  ISETP.GE.AND P2, PT, R22, UR4, PT ;  /* 0x0000000416007c0c */ /* 0x000fe2000bf46270 */
[----:B-1----:R-:W-:Y:S01]  /*f4e0*/  IMAD.MOV.U32 R5, RZ, RZ, R7 ;  /* 0x000000ffff057224 */ /* 0x002fe200078e0007 */
[----:B------:R-:W-:Y:S02]  /*f4f0*/  ISETP.GE.AND P3, PT, R165, UR4, PT ;  /* 0x00000004a5007c0c */ /* 0x000fe4000bf66270 */
[----:B------:R-:W-:-:S09]  /*f500*/  CS2R R60, SRZ ;  /* 0x00000000003c7805 */ /* 0x000fd2000001ff00 */
[----:B------:R-:W-:-:S04]  /*f510*/  @!P2 IMAD.WIDE R4, R22, 0x2, R4 ;  /* 0x000000021604a825 */ /* 0x000fc800078e0204 */
[----:B------:R-:W-:Y:S01]  /*f520*/  @!P3 IMAD.SHL.U32 R9, R165, 0x2, RZ ;  /* 0x00000002a509b824 */ /* 0x000fe200078e00ff */
[----:B------:R1:W5:Y:S01]  /*f530*/  @!P2 LD.E.64 R60, desc[UR36][R4.64] ;  /* 0x00000024043ca980 */ /* 0x000362000c101b00 */
[----:B------:R-:W-:Y:S02]  /*f540*/  CS2R R62, SRZ ;  /* 0x00000000003e7805 */ /* 0x000fe4000001ff00 */
[----:B------:R-:W-:Y:S02]  /*f550*/  CS2R R26, SRZ ;  /* 0x00000000001a7805 */ /* 0x000fe4000001ff00 */
[----:B------:R-:W-:Y:S02]  /*f560*/  CS2R R24, SRZ ;  /* 0x0000000000187805 */ /* 0x000fe4000001ff00 */
[-C--:B-1----:R-:W-:Y:S02]  /*f570*/  @!P3 IADD3 R4, P0, R6, R9.reuse, RZ ;  /* 0x000000090604b210 */ /* 0x082fe40007f1e0ff */
[----:B----4-:R-:W-:Y:S01]  /*f580*/  @!P3 IADD3 R6, P1, R8, R9, RZ ;  /* 0x000000090806b210 */ /* 0x010fe20007f3e0ff */
[----:B---3--:R-:W-:-:S02]  /*f590*/  IMAD.MOV.U32 R9, RZ, RZ, R20 ;  /* 0x000000ffff097224 */ /* 0x008fc400078e0014 */
[----:B------:R-:W-:-:S05]  /*f5a0*/  @!P2 IMAD.WIDE R8, R22, 0x2, R8 ;  /* 0x000000021608a825 */ /* 0x000fca00078e0208 */
[----:B------:R1:W5:Y:S01]  /*f5b0*/  @!P2 LD.E.64 R62, desc[UR36][R8.64] ;  /* 0x00000024083ea980 */ /* 0x000362000c101b00 */
[----:B------:R-:W-:-:S05]  /*f5c0*/  @!P3 SHF.L.U64.HI R11, R165, 0x1, R11 ;  /* 0x00000001a50bb819 */ /* 0x000fca000001020b */
[--C-:B------:R-:W-:Y:S02]  /*f5d0*/  @!P3 IMAD.X R5, R7, 0x1, R11.reuse, P0 ;  /* 0x000000010705b824 */ /* 0x100fe400000e060b */
[----:B------:R-:W-:-:S03]  /*f5e0*/  @!P3 IMAD.X R7, R20, 0x1, R11, P1 ;  /* 0x000000011407b824 */ /* 0x000fc600008e060b */
[----:B------:R1:W5:Y:S04]  /*f5f0*/  @!P3 LD.E.64 R26, desc[UR36][R4.64] ;  /* 0x00000024041ab980 */ /* 0x000368000c101b00 */
[----:B------:R1:W5:Y:S02]  /*f600*/  @!P3 LD.E.64 R24, desc[UR36][R6.64] ;  /* 0x000000240618b980 */ /* 0x000364000c101b00 */
.L_x_3562:
[----:B------:R-:W-:Y:S05]  /*f610*/  BSYNC B1 ;  /* 0x0000000000017941 */ /* 0x000fea0003800000 */
.L_x_3561:
[----:B-1---5:R-:W-:Y:S01]  /*f620*/  IMAD.MOV.U32 R4, RZ, RZ, R26 ;  /* 0x000000ffff047224 */ /* 0x022fe200078e001a */
[----:B------:R-:W-:Y:S01]  /*f630*/  UMOV UR4, 0xffffffff ;  /* 0xffffffff00047882 */ /* 0x000fe20000000000 */
[----:B------:R-:W-:Y:S01]  /*f640*/  IMAD.MOV.U32 R5, RZ, RZ, R27 ;  /* 0x000000ffff057224 */ /* 0x000fe200078e001b */
[----:B---3--:R-:W-:Y:S01]  /*f650*/  CS2R R20, SRZ ;  /* 0x0000000000147805 */ /* 0x008fe2000001ff00 */
[----:B--2---:R-:W-:Y:S02]  /*f660*/  IMAD.MOV.U32 R6, RZ, RZ, R60 ;  /* 0x000000ffff067224 */ /* 0x004fe400078e003c */
        /* <DEDUP_REMOVED lines=12> */
[----:B------:R-:W-:Y:S06]  /*f730*/  BRA.DIV UR4, `(.L_x_3563) ;  /* 0x000002a604287947 */ /* 0x000fec000b800000 */
[----:B------:R1:W2:Y:S04]  /*f740*/  SHFL.IDX PT, R7, R64, 0x1, 0x1c1f ;  /* 0x003c1f0040077f89 */ /* 0x0002a800000e0000 */
[----:B------:R1:W3:Y:S04]  /*f750*/  SHFL.IDX PT, R6, R10, 0x1, 0x1c1f ;  /* 0x003c1f000a067f89 */ /* 0x0002e800000e0000 */
[----:B0-----:R-:W0:Y:S04]  /*f760*/  SHFL.IDX PT, R34, R34, 0x1, 0x1c1f ;  /* 0x003c1f0022227f89 */ /* 0x001e2800000e0000 */
[----:B------:R1:W0:Y:S02]  /*f770*/  SHFL.IDX PT, R14, R3, 0x1, 0x1c1f ;  /* 0x003c1f00030e7f89 */ /* 0x00022400000e0000 */
.L_x_3882:
[----:B------:R-:W5:Y:S01]  /*f780*/  LDL R4, [R1+0x1d4] ;  /* 0x0001d40001047983 */ /* 0x000f620000100800 */
[----:B------:R-:W-:Y:S01]  /*f790*/  VIADD R0, R0, 0x20 ;  /* 0x0000002000007836 */ /* 0x000fe20000000000 */
[----:B------:R-:W-:Y:S01]  /*f7a0*/  BSSY B1, `(.L_x_3564) ;  /* 0x0000022000017945 */ /* 0x000fe20003800000 */
[----:B-1----:R-:W-:Y:S02]  /*f7b0*/  CS2R R10, SRZ ;  /* 0x00000000000a7805 */ /* 0x002fe4000001ff00 */
[----:B----4-:R-:W-:Y:S02]  /*f7c0*/  CS2R R8, SRZ ;  /* 0x0000000000087805 */ /* 0x010fe4000001ff00 */
[----:B------:R-:W-:Y:S02]  /*f7d0*/  CS2R R12, SRZ ;  /* 0x00000000000c7805 */ /* 0x000fe4000001ff00 */
[----:B------:R-:W-:Y:S02]  /*f7e0*/  ISETP.GE.AND P0, PT, R0, R65, PT ;  /* 0x000000410000720c */ /* 0x000fe40003f06270 */
[----:B-----5:R-:W-:-:S04]  /*f7f0*/  LEA.HI R3, R4, R4, RZ, 0x1 ;  /* 0x0000000404037211 */ /* 0x020fc800078f08ff */
[----:B------:R-:W-:-:S05]  /*f800*/  LOP3.LUT R3, R3, 0xfffffffe, RZ, 0xc0, !PT ;  /* 0xfffffffe03037812 */ /* 0x000fca00078ec0ff */
[----:B------:R-:W-:-:S05]  /*f810*/  IMAD.IADD R3, R4, 0x1, -R3 ;  /* 0x0000000104037824 */ /* 0x000fca00078e0a03 */
[----:B------:R-:W-:Y:S01]  /*f820*/  SHF.L.U32 R3, R3, 0x1f, RZ ;  /* 0x0000001f03037819 */ /* 0x000fe200000006ff */
[----:B------:R-:W-:Y:S06]  /*f830*/  @P0 BRA `(.L_x_3565) ;  /* 0x0000000000600947 */ /* 0x000fec0003800000 */
[----:B------:R-:W4:Y:S01]  /*f840*/  LDL R15, [R1+0x44c] ;  /* 0x00044c00010f7983 */ /* 0x000f220000100800 */
[----:B------:R-:W-:Y:S01]  /*f850*/  ULDC UR4, c[0x0][0x3f4] ;  /* 0x0000fd0000047ab9 */ /* 0x000fe20000000800 */
[----:B---3--:R-:W-:Y:S01]  /*f860*/  IMAD.MOV.U32 R4, RZ, RZ, R6 ;  /* 0x000000ffff047224 */ /* 0x008fe200078e0006 */
[----:B------:R-:W-:Y:S01]  /*f870*/  ISETP.GE.AND P2, PT, R22, UR4, PT ;  /* 0x0000000416007c0c */ /* 0x000fe2000bf46270 */
[----:B--2---:R-:W-:Y:S01]  /*f880*/  IMAD.MOV.U32 R5, RZ, RZ, R7 ;  /* 0x000000ffff057224 */ /* 0x004fe200078e0007 */
[----:B------:R-:W-:Y:S02]  /*f890*/  ISETP.GE.AND P3, PT, R165, UR4, PT ;  /* 0x00000004a5007c0c */ /* 0x000fe4000bf66270 */
[----:B------:R-:W-:Y:S01]  /*f8a0*/  CS2R R10, SRZ ;  /* 0x00000000000a7805 */ /* 0x000fe2000001ff00 */
[----:B0-----:R-:W-:-:S08]  /*f8b0*/  IMAD.MOV.U32 R8, RZ, RZ, R14 ;  /* 0x000000ffff087224 */ /* 0x001fd000078e000e */
[----:B------:R-:W-:-:S04]  /*f8c0*/  @!P2 IMAD.WIDE R4, R22, 0x2, R4 ;  /* 0x000000021604a825 */ /* 0x000fc800078e0204 */
[C---:B------:R-:W-:Y:S01]  /*f8d0*/  @!P3 IMAD.SHL.U32 R9, R165.reuse, 0x2, RZ ;  /* 0x00000002a509b824 */ /* 0x040fe200078e00ff */
[----:B------:R0:W5:Y:S01]  /*f8e0*/  @!P2 LD.E.64 R10, desc[UR36][R4.64] ;  /* 0x00000024040aa980 */ /* 0x000162000c101b00 */
[----:B------:R-:W-:Y:S02]  /*f8f0*/  CS2R R12, SRZ ;  /* 0x00000000000c7805 */ /* 0x000fe4000001ff00 */
[----:B------:R-:W-:Y:S02]  /*f900*/  CS2R R20, SRZ ;  /* 0x0000000000147805 */ /* 0x000fe4000001ff00 */
[-C--:B0-----:R-:W-:Y:S02]  /*f910*/  @!P3 IADD3 R4, P0, R6, R9.reuse, RZ ;  /* 0x000000090604b210 */ /* 0x081fe40007f1e0ff */
[----:B------:R-:W-:Y:S01]  /*f920*/  @!P3 IADD3 R6, P1, R14, R9, RZ ;  /* 0x000000090e06b210 */ /* 0x000fe20007f3e0ff */
[----:B------:R-:W-:Y:S01]  /*f930*/  IMAD.MOV.U32 R9, RZ, RZ, R34 ;  /* 0x000000ffff097224 */ /* 0x000fe200078e0022 */
[----:B----4-:R-:W-:Y:S01]  /*f940*/  @!P3 SHF.L.U64.HI R0, R165, 0x1, R15 ;  /* 0x00000001a500b819 */ /* 0x010fe2000001020f */
[----:B------:R-:W-:Y:S01]  /*f950*/  @!P2 IMAD.WIDE R14, R22, 0x2, R8 ;  /* 0x00000002160ea825 */ /* 0x000fe200078e0208 */
[----:B------:R-:W-:-:S03]  /*f960*/  CS2R R8, SRZ ;  /* 0x0000000000087805 */ /* 0x000fc6000001ff00 */
[--C-:B------:R-:W-:Y:S01]  /*f970*/  @!P3 IMAD.X R5, R7, 0x1, R0.reuse, P0 ;  /* 0x000000010705b824 */ /* 0x100fe200000e0600 */
[----:B------:R1:W5:Y:S01]  /*f980*/  @!P2 LD.E.64 R12, desc[UR36][R14.64] ;  /* 0x000000240e0ca980 */ /* 0x000362000c101b00 */
[----:B------:R-:W-:-:S03]  /*f990*/  @!P3 IMAD.X R7, R34, 0x1, R0, P1 ;  /* 0x000000012207b824 */ /* 0x000fc600008e0600 */
[----:B------:R1:W5:Y:S04]  /*f9a0*/  @!P3 LD.E.64 R20, desc[UR36][R4.64] ;  /* 0x000000240414b980 */ /* 0x000368000c101b00 */
[----:B------:R1:W5:Y:S02]  /*f9b0*/  @!P3 LD.E.64 R8, desc[UR36][R6.64] ;  /* 0x000000240608b980 */ /* 0x000364000c101b00 */
.L_x_3565:
[----:B------:R-:W-:Y:S05]  /*f9c0*/  BSYNC B1 ;  /* 0x0000000000017941 */ /* 0x000fea0003800000 */
.L_x_3564:
[----:B------:R-:W4:Y:S01]  /*f9d0*/  SYNCS.PHASECHK.TRANS64.TRYWAIT P0, [R2+URZ+0x38800], R3 ;  /* 0x03880003020075a7 */ /* 0x000f22000800017f */
[----:B------:R-:W-:Y:S04]  /*f9e0*/  BSSY B1, `(.L_x_3566) ;  /* 0x0000002000017945 */ /* 0x000fe80003800000 */
[----:B----4-:R-:W-:Y:S05]  /*f9f0*/  @!P0 BRA `(.L_x_3567) ;  /* 0x000002a000e88947 */ /* 0x010fea0003800000 */
.L_x_3883:
[----:B------:R-:W-:Y:S05]  /*fa00*/  BSYNC B1 ;  /* 0x0000000000017941 */ /* 0x000fea0003800000 */
.L_x_3566:
[----:B-1-3--:R-:W3:Y:S01]  /*fa10*/  LDL R6, [R1+0x50] ;  /* 0x0000500001067983 */ /* 0x00aee20000100800 */
[C---:B------:R-:W-:Y:S01]  /*fa20*/  IMAD.SHL.U32 R0, R159.reuse, 0x40, RZ ;  /* 0x000000409f007824 */ /* 0x040fe200078e00ff */
[----:B------:R-:W-:Y:S01]  /*fa30*/  LOP3.LUT P1, RZ, R159, 0x4, RZ, 0xc0, !PT ;  /* 0x000000049fff7812 */ /* 0x000fe2000782c0ff */
[----:B-----5:R-:W-:Y:S01]  /*fa40*/  IMAD.MOV.U32 R4, RZ, RZ, R21 ;  /* 0x000000ffff047224 */ /* 0x020fe200078e0015 */
[----:B------:R-:W-:Y:S01]  /*fa50*/  BSSY B1, `(.L_x_3568) ;  /* 0x000007f000017945 */ /* 0x000fe20003800000 */
[----:B------:R-:W-:Y:S01]  /*fa60*/  IMAD.MOV.U32 R5, RZ, RZ, R8 ;  /* 0x000000ffff057224 */ /* 0x000fe200078e0008 */
[----:B----4-:R-:W-:Y:S02]  /*fa70*/  LOP3.LUT R3, R0, 0x1c0, RZ, 0xc0, !PT ;  /* 0x000001c000037812 */ /* 0x010fe400078ec0ff */
[----:B0-----:R-:W-:Y:S01]  /*fa80*/  PRMT R14, R4, 0x7610, R14 ;  /* 0x00007610040e7816 */ /* 0x001fe2000000000e */
[----:B------:R-:W-:Y:S01]  /*fa90*/  IMAD.MOV.U32 R4, RZ, RZ, R11 ;  /* 0x000000ffff047224 */ /* 0x000fe200078e000b */
[----:B------:R-:W-:-:S02]  /*faa0*/  LOP3.LUT R0, R3, 0x18, R16, 0xf8, !PT ;  /* 0x0000001803007812 */ /* 0x000fc400078ef810 */
[----:B------:R-:W-:Y:S02]  /*fab0*/  SHF.R.U32.HI R3, RZ, 0x3, R3 ;  /* 0x00000003ff037819 */ /* 0x000fe40000011603 */
[----:B------:R-:W-:Y:S01]  /*fac0*/  PRMT R73, R4, 0x7610, R73 ;  /* 0x0000761004497816 */ /* 0x000fe20000000049 */
[----:B------:R-:W-:Y:S01]  /*fad0*/  IMAD.MOV.U32 R4, RZ, RZ, R9 ;  /* 0x000000ffff047224 */ /* 0x000fe200078e0009 */
[----:B------:R-:W-:Y:S02]  /*fae0*/  LOP3.LUT R0, R0, R3, RZ, 0x3c, !PT ;  /* 0x0000000300007212 */ /* 0x000fe400078e3cff */
[----:B------:R-:W-:Y:S01]  /*faf0*/  PRMT R34, R5, 0x7610, R34 ;  /* 0x0000761005227816 */ /* 0x000fe20000000022 */
[----:B------:R-:W-:Y:S01]  /*fb00*/  IMAD.MOV.U32 R5, RZ, RZ, R12 ;  /* 0x000000ffff057224 */ /* 0x000fe200078e000c */
[----:B------:R-:W-:Y:S01]  /*fb10*/  PRMT R64, R4, 0x7610, R64 ;  /* 0x0000761004407816 */ /* 0x000fe20000000040 */
[----:B------:R-:W-:Y:S02]  /*fb20*/  IMAD R3, R167, 0x200, R0 ;  /* 0x00000200a7037824 */ /* 0x000fe400078e0200 */
[----:B------:R-:W-:Y:S01]  /*fb30*/  IMAD.MOV.U32 R0, RZ, RZ, R20 ;  /* 0x000000ffff007224 */ /* 0x000fe200078e0014 */
[----:B------:R-:W-:Y:S01]  /*fb40*/  PRMT R74, R5, 0x7610, R74 ;  /* 0x00007610054a7816 */ /* 0x000fe2000000004a */
[----:B------:R-:W-:-:S02]  /*fb50*/  IMAD R2, R3, 0x2, R2 ;  /* 0x0000000203027824 */ /* 0x000fc400078e0202 */
[----:B------:R-:W-:Y:S02]  /*fb60*/  IMAD.MOV.U32 R3, RZ, RZ, R10 ;  /* 0x000000ffff037224 */ /* 0x000fe400078e000a */
[----:B--2---:R-:W-:Y:S02]  /*fb70*/  VIADD R7, R2, 0x20400 ;  /* 0x0002040002077836 */ /* 0x004fe40000000000 */
[--C-:B---3--:R-:W-:Y:S01]  /*fb80*/  IMAD R6, R6, -0x40, R65.reuse ;  /* 0xffffffc006067824 */ /* 0x108fe200078e0241 */
[----:B------:R-:W-:Y:S01]  /*fb90*/  PRMT R65, R3, 0x7610, R65 ;  /* 0x0000761003417816 */ /* 0x000fe20000000041 */
[----:B------:R-:W-:Y:S02]  /*fba0*/  VIADD R3, R2, 0x20440 ;  /* 0x0002044002037836 */ /* 0x000fe40000000000 */
[----:B------:R-:W-:Y:S01]  /*fbb0*/  @P1 VIADD R3, R7, 0xffffffc0 ;  /* 0xffffffc007031836 */ /* 0x000fe20000000000 */
[----:B------:R-:W-:Y:S01]  /*fbc0*/  VIMNMX R15, R6, 0x40, PT ;  /* 0x00000040060f7848 */ /* 0x000fe20003fe0100 */
[----:B------:R-:W-:-:S03]  /*fbd0*/  IMAD.MOV.U32 R6, RZ, RZ, R13 ;  /* 0x000000ffff067224 */ /* 0x000fc600078e000d */
[----:B------:R-:W-:Y:S02]  /*fbe0*/  ISETP.GE.AND P0, PT, R18, R15, PT ;  /* 0x0000000f1200720c */ /* 0x000fe40003f06270 */
[----:B------:R-:W-:-:S11]  /*fbf0*/  PRMT R75, R6, 0x7610, R75 ;  /* 0x00007610064b7816 */ /* 0x000fd6000000004b */
[----:B------:R-:W-:Y:S05]  /*fc00*/  @P0 BRA `(.L_x_3569) ;  /* 0x00000004008c0947 */ /* 0x000fea0003800000 */
[----:B------:R-:W0:Y:S01]  /*fc10*/  LDC R4, c[0x0][0x3f4] ;  /* 0x0000fd00ff047b82 */ /* 0x000e220000000800 */
[----:B------:R-:W-:Y:S01]  /*fc20*/  BSSY B2, `(.L_x_3570) ;  /* 0x0000032000027945 */ /* 0x000fe20003800000 */
[-C--:B0-----:R-:W-:Y:S02]  /*fc30*/  ISETP.GE.AND P0, PT, R22, R4.reuse, PT ;  /* 0x000000041600720c */ /* 0x081fe40003f06270 */
[----:B------:R-:W-:-:S11]  /*fc40*/  ISETP.GE.AND P1, PT, R165, R4, PT ;  /* 0x00000004a500720c */ /* 0x000fd60003f26270 */
[----:B------:R-:W-:Y:S05]  /*fc50*/  @P0 BRA `(.L_x_3571) ;  /* 0x0000000000b80947 */ /* 0x000fea0003800000 */
[----:B------:R-:W0:Y:S01]  /*fc60*/  LDS.128 R4, [R2+0x20400] ;  /* 0x0204000002047984 */ /* 0x000e220000000c00 */
[----:B------:R-:W-:Y:S02]  /*fc70*/  SHF.R.U32.HI R80, RZ, 0x10, R63 ;  /* 0x00000010ff507819 */ /* 0x000fe4000001163f */
[----:B------:R-:W-:Y:S02]  /*fc80*/  SHF.R.U32.HI R77, RZ, 0x10, R61 ;  /* 0x00000010ff4d7819 */ /* 0x000fe4000001163d */
[----:B------:R-:W-:Y:S02]  /*fc90*/  SHF.R.U64 R79, R62, 0x10, R63 ;  /* 0x000000103e4f7819 */ /* 0x000fe4000000123f */
[----:B------:R-:W-:Y:S02]  /*fca0*/  PRMT R80, R70, 0x5432, R80 ;  /* 0x0000543246507816 */ /* 0x000fe40000000050 */
[----:B------:R-:W-:Y:S02]  /*fcb0*/  PRMT R77, R78, 0x5410, R77 ;  /* 0x000054104e4d7816 */ /* 0x000fe4000000004d */
[----:B------:R-:W-:-:S02]  /*fcc0*/  SHF.R.U64 R76, R60, 0x10, R61 ;  /* 0x000000103c4c7819 */ /* 0x000fc4000000123d */
[----:B------:R-:W-:Y:S01]  /*fcd0*/  PRMT R79, R81, 0x5410, R79 ;  /* 0x00005410514f7816 */ /* 0x000fe2000000004f */
[C---:B------:R-:W-:Y:S01]  /*fce0*/  IMAD.U32 R81, R80.reuse, 0x10000, RZ ;  /* 0x0001000050517824 */ /* 0x040fe200078e00ff */
[----:B------:R-:W-:Y:S01]  /*fcf0*/  LOP3.LUT R80, R80, 0xffff0000, RZ, 0xc0, !PT ;  /* 0xffff000050507812 */ /* 0x000fe200078ec0ff */
[C---:B------:R-:W-:Y:S01]  /*fd00*/  IMAD.U32 R78, R77.reuse, 0x10000, RZ ;  /* 0x000100004d4e7824 */ /* 0x040fe200078e00ff */
[----:B------:R-:W-:Y:S02]  /*fd10*/  LOP3.LUT R77, R77, 0xffff0000, RZ, 0xc0, !PT ;  /* 0xffff00004d4d7812 */ /* 0x000fe400078ec0ff */
[----:B------:R-:W-:Y:S02]  /*fd20*/  PRMT R76, R69, 0x5432, R76 ;  /* 0x00005432454c7816 */ /* 0x000fe4000000004c */
[C---:B0-----:R-:W-:Y:S01]  /*fd30*/  LOP3.LUT R61, R6.reuse, 0xffff0000, RZ, 0xc0, !PT ;  /* 0xffff0000063d7812 */ /* 0x041fe200078ec0ff */
[----:B------:R-:W-:Y:S01]  /*fd40*/  IMAD.U32 R60, R6, 0x10000, RZ ;  /* 0x00010000063c7824 */ /* 0x000fe200078e00ff */
[C---:B------:R-:W-:Y:S01]  /*fd50*/  LOP3.LUT R63, R7.reuse, 0xffff0000, RZ, 0xc0, !PT ;  /* 0xffff0000073f7812 */ /* 0x040fe200078ec0ff */
[----:B------:R-:W-:-:S02]  /*fd60*/  IMAD.U32 R62, R7, 0x10000, RZ ;  /* 0x00010000073e7824 */ /* 0x000fc400078e00ff */
[CC--:B------:R-:W-:Y:S01]  /*fd70*/  FMUL.FTZ R83, R61.reuse, R81.reuse ;  /* 0x000000513d537220 */ /* 0x0c0fe20000410000 */
[----:B------:R-:W-:Y:S01]  /*fd80*/  FMUL.FTZ R82, R61, R78 ;  /* 0x0000004e3d527220 */ /* 0x000fe20000410000 */
[----:B------:R-:W-:Y:S01]  /*fd90*/  FMUL.FTZ R61, R63, R80 ;  /* 0x000000503f3d7220 */ /* 0x000fe20000410000 */
[----:B------:R-:W-:Y:S02]  /*fda0*/  IMAD.U32 R6, R4, 0x10000, RZ ;  /* 0x0001000004067824 */ /* 0x000fe400078e00ff */
        /* <DEDUP_REMOVED lines=25> */
.L_x_3571:
[----:B------:R-:W-:Y:S05]  /*ff40*/  BSYNC B2 ;  /* 0x0000000000027941 */ /* 0x000fea0003800000 */
.L_x_3570:
[----:B------:R-:W-:Y:S05]  /*ff50*/  @P1 BRA `(.L_x_3569) ;  /* 0x0000000000b81947 */ /* 0x000fea0003800000 */
[----:B0-----:R-:W0:Y:S01]  /*ff60*/  LDS.128 R4, [R3] ;  /* 0x0000000003047984 */ /* 0x001e220000000c00 */
        /* <DEDUP_REMOVED lines=16> */
[C---:B------:R-:W-:Y:S01]  /*10070*/  FMUL.FTZ R62, R25.reuse, R60 ;  /* 0x0000003c193e7220 */ /* 0x040fe20000410000 */
[-C--:B------:R-:W-:Y:S01]  /*10080*/  FMUL.FTZ R63, R25, R61.reuse ;  /* 0x0000003d193f7220 */ /* 0x080fe20000410000 */
[----:B------:R-:W-:Y:S01]  /*10090*/  FMUL.FTZ R25, R27, R72 ;  /* 0x000000481b197220 */ /* 0x000fe20000410000 */
[----:B------:R-:W-:Y:S02]  /*100a0*/  IMAD.U32 R6, R4, 0x10000, RZ ;  /* 0x0001000004067824 */ /* 0x000fe400078e00ff */
[C---:B------:R-:W-:Y:S01]  /*100b0*/  FFMA.FTZ R77, R24.reuse, R61, R62 ;  /* 0x0000003d184d7223 */ /* 0x040fe2000001003e */
[----:B------:R-:W-:Y:S02]  /*100c0*/  IMAD.U32 R7, R5, 0x10000, RZ ;  /* 0x0001000005077824 */ /* 0x000fe400078e00ff */
[----:B------:R-:W-:Y:S01]  /*100d0*/  FFMA.FTZ R76, R24, R60, -R63 ;  /* 0x0000003c184c7223 */ /* 0x000fe2000001083f */
[-C--:B------:R-:W-:Y:S01]  /*100e0*/  FMUL.FTZ R61, R27, R70.reuse ;  /* 0x000000461b3d7220 */ /* 0x080fe20000410000 */
[----:B------:R-:W-:Y:S01]  /*100f0*/  LOP3.LUT R4, R4, 0xffff0000, RZ, 0xc0, !PT ;  /* 0xffff000004047812 */ /* 0x000fe200078ec0ff */
[C---:B------:R-:W-:Y:S01]  /*10100*/  FFMA.FTZ R70, R26.reuse, R70, -R25 ;  /* 0x000000461a467223 */ /* 0x040fe20000010819 */
        /* <DEDUP_REMOVED lines=19> */
.L_x_3569:
[----:B------:R-:W-:Y:S05]  /*10240*/  BSYNC B1 ;  /* 0x0000000000017941 */ /* 0x000fea0003800000 */
.L_x_3568:
[----:B01----:R-:W-:-:S05]  /*10250*/  VIADD R4, R18, 0x20 ;  /* 0x0000002012047836 */ /* 0x003fca0000000000 */
[----:B------:R-:W-:-:S13]  /*10260*/  ISETP.GE.AND P0, PT, R4, R15, PT ;  /* 0x0000000f0400720c */ /* 0x000fda0003f06270 */
[----:B------:R-:W-:Y:S05]  /*10270*/  @P0 BRA `(.L_x_3572) ;  /* 0x0000001800e80947 */ /* 0x000fea0003800000 */
[----:B------:R-:W0:Y:S01]  /*10280*/  LDC R4, c[0x0][0x3f4] ;  /* 0x0000fd00ff047b82 */ /* 0x000e220000000800 */
[----:B------:R-:W-:Y:S01]  /*10290*/  BSSY B1, `(.L_x_3573) ;  /* 0x0000032000017945 */ /* 0x000fe20003800000 */
[-C--:B0-----:R-:W-:Y:S02]  /*102a0*/  ISETP.GE.AND P0, PT, R22, R4.reuse, PT ;  /* 0x000000041600720c */ /* 0x081fe40003f06270 */
[----:B------:R-:W-:-:S11]  /*102b0*/  ISETP.GE.AND P1, PT, R165, R4, PT ;  /* 0x00000004a500720c */ /* 0x000fd60003f26270 */
[----:B------:R-:W-:Y:S05]  /*102c0*/  @P0 BRA `(.L_x_3574) ;  /* 0x0000000000b80947 */ /* 0x000fea0003800000 */
[----:B------:R-:W0:Y:S01]  /*102d0*/  LDS.128 R4, [R2+0x21400] ;  /* 0x0214000002047984 */ /* 0x000e220000000c00 */
[--C-:B------:R-:W-:Y:S02]  /*102e0*/  SHF.R.U64 R24, R10, 0x10, R11.reuse ;  /* 0x000000100a187819 */ /* 0x100fe4000000120b */
[----:B------:R-:W-:Y:S02]  /*102f0*/  SHF.R.U32.HI R10, RZ, 0x10, R11 ;  /* 0x00000010ff0a7819 */ /* 0x000fe4000001160b */
[--C-:B------:R-:W-:Y:S02]  /*10300*/  SHF.R.U64 R11, R12, 0x10, R13.reuse ;  /* 0x000000100c0b7819 */ /* 0x100fe4000000120d */
[----:B------:R-:W-:Y:S02]  /*10310*/  SHF.R.U32.HI R12, RZ, 0x10, R13 ;  /* 0x00000010ff0c7819 */ /* 0x000fe4000001160d */
[----:B------:R-:W-:Y:S02]  /*10320*/  PRMT R73, R73, 0x5410, R10 ;  /* 0x0000541049497816 */ /* 0x000fe4000000000a */
[----:B------:R-:W-:-:S02]  /*10330*/  PRMT R75, R75, 0x5410, R12 ;  /* 0x000054104b4b7816 */ /* 0x000fc4000000000c */
[----:B------:R-:W-:Y:S01]  /*10340*/  PRMT R74, R74, 0x5410, R11 ;  /* 0x000054104a4a7816 */ /* 0x000fe2000000000b */
[----:B------:R-:W-:Y:S01]  /*10350*/  IMAD.U32 R15, R73, 0x10000, RZ ;  /* 0x00010000490f7824 */ /* 0x000fe200078e00ff */
[----:B------:R-:W-:Y:S01]  /*10360*/  PRMT R65, R65, 0x5410, R24 ;  /* 0x0000541041417816 */ /* 0x000fe20000000018 */
[C---:B------:R-:W-:Y:S01]  /*10370*/  IMAD.U32 R24, R75.reuse, 0x10000, RZ ;  /* 0x000100004b187824 */ /* 0x040fe200078e00ff */
[----:B------:R-:W-:Y:S02]  /*10380*/  LOP3.LUT R75, R75, 0xffff0000, RZ, 0xc0, !PT ;  /* 0xffff00004b4b7812 */ /* 0x000fe400078ec0ff */
[----:B------:R-:W-:Y:S02]  /*10390*/  LOP3.LUT R73, R73, 0xffff0000, RZ, 0xc0, !PT ;  /* 0xffff000049497812 */ /* 0x000fe400078ec0ff */
[C---:B0-----:R-:W-:Y:S01]  /*103a0*/  LOP3.LUT R11, R6.reuse, 0xffff0000, RZ, 0xc0, !PT ;  /* 0xffff0000060b7812 */ /* 0x041fe200078ec0ff */
[----:B------:R-:W-:Y:S01]  /*103b0*/  IMAD.U32 R10, R6, 0x10000, RZ ;  /* 0x00010000060a7824 */ /* 0x000fe200078e00ff */
[C---:B------:R-:W-:Y:S01]  /*103c0*/  LOP3.LUT R13, R7.reuse, 0xffff0000, RZ, 0xc0, !PT ;  /* 0xffff0000070d7812 */ /* 0x040fe200078ec0ff */
[----:B------:R-:W-:-:S02]  /*103d0*/  IMAD.U32 R12, R7, 0x10000, RZ ;  /* 0x00010000070c7824 */ /* 0x000fc400078e00ff */
[CC--:B------:R-:W-:Y:S01]  /*103e0*/  FMUL.FTZ R25, R11.reuse, R24.reuse ;  /* 0x000000180b197220 */ /* 0x0c0fe20000410000 */
[----:B------:R-:W-:Y:S01]  /*103f0*/  FMUL.FTZ R11, R11, R15 ;  /* 0x0000000f0b0b7220 */ /* 0x000fe20000410000 */
[C---:B------:R-:W-:Y:S01]  /*10400*/  FMUL.FTZ R61, R13.reuse, R75 ;  /* 0x0000004b0d3d7220 */ /* 0x040fe20000410000 */
[----:B------:R-:W-:Y:S02]  /*10410*/  IMAD.U32 R6, R4, 0x10000, RZ ;  /* 0x0001000004067824 */ /* 0x000fe400078e00ff */
[C---:B------:R-:W-:Y:S01]  /*10420*/  FFMA.FTZ R26, R10.reuse, R15, -R25 ;  /* 0x0000000f0a1a7223 */ /* 0x040fe20000010819 */
[-C--:B------:R-:W-:Y:S01]  /*10430*/  FMUL.FTZ R15, R13, R73.reuse ;  /* 0x000000490d0f7220 */ /* 0x080fe20000410000 */
        /* <DEDUP_REMOVED lines=23> */
.L_x_3574:
[----:B------:R-:W-:Y:S05]  /*105b0*/  BSYNC B1 ;  /* 0x0000000000017941 */ /* 0x000fea0003800000 */
.L_x_3573:
[----:B------:R-:W-:Y:S05]  /*105c0*/  @P1 BRA `(.L_x_3572) ;  /* 0x0000001800141947 */ /* 0x000fea0003800000 */
[----:B0-----:R-:W0:Y:S01]  /*105d0*/  LDS.128 R4, [R3+0x1000] ;  /* 0x0010000003047984 */ /* 0x001e220000000c00 */
[----:B------:R-:W-:Y:S02]  /*105e0*/  SHF.R.U64 R13, R20, 0x10, R21 ;  /* 0x00000010140d7819 */ /* 0x000fe40000001215 */
[----:B------:R-:W-:Y:S02]  /*105f0*/  SHF.R.U64 R11, R8, 0x10, R9 ;  /* 0x00000010080b7819 */ /* 0x000fe40000001209 */
[----:B------:R-:W-:Y:S02]  /*10600*/  SHF.R.U32.HI R21, RZ, 0x10, R21 ;  /* 0x00000010ff157819 */ /* 0x000fe40000011615 */
[----:B------:R-:W-:Y:S02]  /*10610*/  SHF.R.U32.HI R9, RZ, 0x10, R9 ;  /* 0x00000010ff097819 */ /* 0x000fe40000011609 */
[----:B------:R-:W-:Y:S02]  /*10620*/  PRMT R14, R14, 0x5410, R21 ;  /* 0x000054100e0e7816 */ /* 0x000fe40000000015 */
[----:B------:R-:W-:-:S02]  /*10630*/  PRMT R64, R64, 0x5410, R9 ;  /* 0x0000541040407816 */ /* 0x000fc40000000009 */
[----:B------:R-:W-:Y:S02]  /*10640*/  PRMT R10, R0, 0x5410, R13 ;  /* 0x00005410000a7816 */ /* 0x000fe4000000000d */
[----:B------:R-:W-:Y:S01]  /*10650*/  PRMT R34, R34, 0x5410, R11 ;  /* 0x0000541022227816 */ /* 0x000fe2000000000b */
[C---:B------:R-:W-:Y:S01]  /*10660*/  IMAD.U32 R13, R64.reuse, 0x10000, RZ ;  /* 0x00010000400d7824 */ /* 0x040fe200078e00ff */
[----:B------:R-:W-:Y:S01]  /*10670*/  LOP3.LUT R64, R64, 0xffff0000, RZ, 0xc0, !PT ;  /* 0xffff000040407812 */ /* 0x000fe200078ec0ff */
[C---:B------:R-:W-:Y:S01]  /*10680*/  IMAD.U32 R11, R14.reuse, 0x10000, RZ ;  /* 0x000100000e0b7824 */ /* 0x040fe200078e00ff */
[----:B------:R-:W-:Y:S01]  /*10690*/  LOP3.LUT R14, R14, 0xffff0000, RZ, 0xc0, !PT ;  /* 0xffff00000e0e7812 */ /* 0x000fe200078ec0ff */
[C---:B0-----:R-:W-:Y:S01]  /*106a0*/  IMAD.U32 R8, R6.reuse, 0x10000, RZ ;  /* 0x0001000006087824 */ /* 0x041fe200078e00ff */
[----:B------:R-:W-:Y:S01]  /*106b0*/  LOP3.LUT R6, R6, 0xffff0000, RZ, 0xc0, !PT ;  /* 0xffff000006067812 */ /* 0x000fe200078ec0ff */
[C---:B------:R-:W-:Y:S01]  /*106c0*/  IMAD.U32 R9, R7.reuse, 0x10000, RZ ;  /* 0x0001000007097824 */ /* 0x040fe200078e00ff */
[----:B------:R-:W-:Y:S01]  /*106d0*/  LOP3.LUT R7, R7, 0xffff0000, RZ, 0xc0, !PT ;  /* 0xffff000007077812 */ /* 0x000fe200078ec0ff */
[C---:B------:R-:W-:Y:S01]  /*106e0*/  IMAD.U32 R0, R4.reuse, 0x10000, RZ ;  /* 0x0001000004007824 */ /* 0x040fe200078e00ff */
[----:B------:R-:W-:Y:S01]  /*106f0*/  LOP3.LUT R2, R4, 0xffff0000, RZ, 0xc0, !PT ;  /* 0xffff000004027812 */ /* 0x000fe200078ec0ff */
[C---:B------:R-:W-:Y:S01]  /*10700*/  FMUL.FTZ R15, R6.reuse, R13 ;  /* 0x0000000d060f7220 */ /* 0x040fe20000410000 */
[----:B------:R-:W-:Y:S01]  /*10710*/  FMUL.FTZ R12, R6, R11 ;  /* 0x0000000b060c7220 */ /* 0x000fe20000410000 */
[----:B------:R-:W-:Y:S01]  /*10720*/  FMUL.FTZ R20, R7, R64 ;  /* 0x0000004007147220 */ /* 0x000fe20000410000 */
[----:B------:R-:W-:-:S02]  /*10730*/  IMAD.U32 R4, R5, 0x10000, RZ ;  /* 0x0001000005047824 */ /* 0x000fc400078e00ff */
[C---:B------:R-:W-:Y:S01]  /*10740*/  FFMA.FTZ R6, R8.reuse, R11, -R15 ;  /* 0x0000000b08067223 */ /* 0x040fe2000001080f */
[----:B------:R-:W-:Y:S01]  /*10750*/  FFMA.FTZ R21, R8, R13, R12 ;  /* 0x0000000d08157223 */ /* 0x000fe2000001000c */
[-C--:B------:R-:W-:Y:S01]  /*10760*/  FMUL.FTZ R8, R7, R14.reuse ;  /* 0x0000000e07087220 */ /* 0x080fe20000410000 */
[----:B------:R-:W-:Y:S01]  /*10770*/  IMAD.U32 R11, R34, 0x10000, RZ ;  /* 0x00010000220b7824 */ /* 0x000fe200078e00ff */
[----:B------:R-:W-:Y:S01]  /*10780*/  LOP3.LUT R5, R5, 0xffff0000, RZ, 0xc0, !PT ;  /* 0xffff000005057812 */ /* 0x000fe200078ec0ff */
[----:B------:R-:W-:Y:S01]  /*10790*/  IMAD.U32 R7, R10, 0x10000, RZ ;  /* 0x000100000a077824 */ /* 0x000fe200078e00ff */
[----:B------:R-:W-:Y:S01]  /*107a0*/  LOP3.LUT R34, R34, 0xffff0000, RZ, 0xc0, !PT ;  /* 0xffff000022227812 */ /* 0x000fe200078ec0ff */
[C---:B------:R-:W-:Y:S01]  /*107b0*/  FFMA.FTZ R20, R9.reuse, R14, -R20 ;  /* 0x0000000e09147223 */ /* 0x040fe20000010814 */
        /* <DEDUP_REMOVED lines=16> */
.L_x_3559:
        /* <DEDUP_REMOVED lines=30> */
[----:B------:R-:W1:Y:S01]  /*10aa0*/  SHFL.IDX PT, R5, R34, RZ, 0x1c1f ;  /* 0x001c1fff22057589 */ /* 0x000e6200000e0000 */
[----:B------:R-:W-:-:S03]  /*10ab0*/  IMAD R3, R24, R7, RZ ;  /* 0x0000000718037224 */ /* 0x000fc600078e02ff */
[----:B------:R-:W2:Y:S04]  /*10ac0*/  SHFL.IDX PT, R4, R27, RZ, 0x1c1f ;  /* 0x001c1fff1b047589 */ /* 0x000ea800000e0000 */
[----:B------:R-:W3:Y:S04]  /*10ad0*/  SHFL.IDX PT, R14, R70, RZ, 0x1c1f ;  /* 0x001c1fff460e7589 */ /* 0x000ee800000e0000 */
[----:B------:R-:W4:Y:S01]  /*10ae0*/  SHFL.IDX PT, R8, R25, RZ, 0x1c1f ;  /* 0x001c1fff19087589 */ /* 0x000f2200000e0000 */
[----:B0-----:R-:W-:-:S04]  /*10af0*/  ISETP.GE.AND P0, PT, R16, R69, PT ;  /* 0x000000451000720c */ /* 0x001fc80003f06270 */
[----:B------:R-:W-:-:S13]  /*10b00*/  ISETP.GE.OR P1, PT, R0, R3, P0 ;  /* 0x000000030000720c */ /* 0x000fda0000726670 */
[C---:B------:R-:W-:Y:S01]  /*10b10*/  @!P1 IMAD.SHL.U32 R9, R16.reuse, 0x2, RZ ;  /* 0x0000000210099824 */ /* 0x040fe200078e00ff */
[----:B------:R-:W-:-:S04]  /*10b20*/  @!P1 SHF.L.U64.HI R21, R16, 0x1, R17 ;  /* 0x0000000110159819 */ /* 0x000fc80000010211 */
[----:B-1----:R-:W-:-:S05]  /*10b30*/  @!P1 IADD3 R6, P2, R5, R9, RZ ;  /* 0x0000000905069210 */ /* 0x002fca0007f5e0ff */
[----:B--2---:R-:W-:Y:S02]  /*10b40*/  @!P1 IMAD.X R5, R4, 0x1, R21, P2 ;  /* 0x0000000104059824 */ /* 0x004fe400010e0615 */
[----:B------:R-:W-:Y:S01]  /*10b50*/  @!P1 IMAD.MOV.U32 R4, RZ, RZ, R6 ;  /* 0x000000ffff049224 */ /* 0x000fe200078e0006 */
[----:B---3--:R-:W-:-:S05]  /*10b60*/  @!P1 IADD3 R14, P2, R14, R9, RZ ;  /* 0x000000090e0e9210 */ /* 0x008fca0007f5e0ff */
[----:B------:R-:W2:Y:S01]  /*10b70*/  @!P1 LD.E.128 R4, desc[UR36][R4.64] ;  /* 0x0000002404049980 */ /* 0x000ea2000c101d00 */
[----:B----4-:R-:W-:Y:S02]  /*10b80*/  @!P1 IMAD.X R9, R8, 0x1, R21, P2 ;  /* 0x0000000108099824 */ /* 0x010fe400010e0615 */
[----:B------:R-:W-:-:S06]  /*10b90*/  @!P1 IMAD.MOV.U32 R8, RZ, RZ, R14 ;  /* 0x000000ffff089224 */ /* 0x000fcc00078e000e */
[----:B------:R-:W3:Y:S01]  /*10ba0*/  @!P1 LD.E.128 R8, desc[UR36][R8.64] ;  /* 0x0000002408089980 */ /* 0x000ee2000c101d00 */
[----:B------:R-:W-:Y:S02]  /*10bb0*/  CS2R R20, SRZ ;  /* 0x0000000000147805 */ /* 0x000fe4000001ff00 */
[----:B------:R-:W-:Y:S02]  /*10bc0*/  CS2R R60, SRZ ;  /* 0x00000000003c7805 */ /* 0x000fe4000001ff00 */
[----:B------:R-:W-:Y:S01]  /*10bd0*/  CS2R R62, SRZ ;  /* 0x00000000003e7805 */ /* 0x000fe2000001ff00 */
[----:B------:R-:W0:Y:S01]  /*10be0*/  SHFL.IDX PT, R24, R27, 0x1, 0x1c1f ;  /* 0x003c1f001b187f89 */ /* 0x000e2200000e0000 */
[----:B------:R-:W-:-:S03]  /*10bf0*/  CS2R R64, SRZ ;  /* 0x0000000000407805 */ /* 0x000fc6000001ff00 */
[----:B------:R-:W1:Y:S04]  /*10c00*/  SHFL.IDX PT, R25, R25, 0x1, 0x1c1f ;  /* 0x003c1f0019197f89 */ /* 0x000e6800000e0000 */
[----:B------:R-:W4:Y:S04]  /*10c10*/  SHFL.IDX PT, R26, R34, 0x1, 0x1c1f ;  /* 0x003c1f00221a7f89 */ /* 0x000f2800000e0000 */
[----:B------:R5:W0:Y:S01]  /*10c20*/  SHFL.IDX PT, R14, R70, 0x1, 0x1c1f ;  /* 0x003c1f00460e7f89 */ /* 0x000a2200000e0000 */
[----:B--2---:R-:W-:Y:S02]  /*10c30*/  @!P1 IMAD.MOV.U32 R20, RZ, RZ, R4 ;  /* 0x000000ffff149224 */ /* 0x004fe400078e0004 */
[----:B------:R-:W-:-:S02]  /*10c40*/  @!P1 IMAD.MOV.U32 R21, RZ, RZ, R5 ;  /* 0x000000ffff159224 */ /* 0x000fc400078e0005 */
[----:B------:R-:W-:Y:S02]  /*10c50*/  IMAD.MOV.U32 R12, RZ, RZ, R20 ;  /* 0x000000ffff0c7224 */ /* 0x000fe400078e0014 */
[----:B------:R-:W-:Y:S02]  /*10c60*/  IMAD.MOV.U32 R13, RZ, RZ, R21 ;  /* 0x000000ffff0d7224 */ /* 0x000fe400078e0015 */
[----:B------:R-:W-:Y:S01]  /*10c70*/  @!P1 IMAD.MOV.U32 R60, RZ, RZ, R6 ;  /* 0x000000ffff3c9224 */ /* 0x000fe200078e0006 */
[----:B------:R-:W-:Y:S01]  /*10c80*/  PRMT R71, R71, 0x5410, R12 ;  /* 0x0000541047477816 */ /* 0x000fe2000000000c */
[----:B------:R-:W-:Y:S01]  /*10c90*/  @!P1 IMAD.MOV.U32 R61, RZ, RZ, R7 ;  /* 0x000000ffff3d9224 */ /* 0x000fe200078e0007 */
[----:B------:R-:W-:Y:S01]  /*10ca0*/  PRMT R72, R72, 0x5410, R13 ;  /* 0x0000541048487816 */ /* 0x000fe2000000000d */
[----:B------:R-:W-:Y:S02]  /*10cb0*/  IMAD.MOV.U32 R4, RZ, RZ, R60 ;  /* 0x000000ffff047224 */ /* 0x000fe400078e003c */
[----:B------:R-:W-:-:S02]  /*10cc0*/  IMAD.MOV.U32 R5, RZ, RZ, R61 ;  /* 0x000000ffff057224 */ /* 0x000fc400078e003d */
[----:B---3--:R-:W-:Y:S01]  /*10cd0*/  @!P1 IMAD.MOV.U32 R62, RZ, RZ, R8 ;  /* 0x000000ffff3e9224 */ /* 0x008fe200078e0008 */
[----:B------:R-:W-:Y:S01]  /*10ce0*/  PRMT R71, R4, 0x7610, R71 ;  /* 0x0000761004477816 */ /* 0x000fe20000000047 */
[----:B------:R-:W-:Y:S01]  /*10cf0*/  @!P1 IMAD.MOV.U32 R63, RZ, RZ, R9 ;  /* 0x000000ffff3f9224 */ /* 0x000fe200078e0009 */
[----:B------:R-:W-:Y:S01]  /*10d00*/  PRMT R72, R5, 0x7610, R72 ;  /* 0x0000761005487816 */ /* 0x000fe20000000048 */
[----:B------:R-:W-:Y:S01]  /*10d10*/  @!P1 IMAD.MOV.U32 R64, RZ, RZ, R10 ;  /* 0x000000ffff409224 */ /* 0x000fe200078e000a */
[----:B------:R-:W-:Y:S01]  /*10d20*/  CS2R R8, SRZ ;  /* 0x0000000000087805 */ /* 0x000fe2000001ff00 */
[----:B------:R-:W-:Y:S02]  /*10d30*/  @!P1 IMAD.MOV.U32 R65, RZ, RZ, R11 ;  /* 0x000000ffff419224 */ /* 0x000fe400078e000b */
[----:B------:R-:W-:Y:S02]  /*10d40*/  IMAD.MOV.U32 R4, RZ, RZ, R62 ;  /* 0x000000ffff047224 */ /* 0x000fe400078e003e */
[----:B------:R-:W-:-:S02]  /*10d50*/  IMAD.MOV.U32 R5, RZ, RZ, R63 ;  /* 0x000000ffff057224 */ /* 0x000fc400078e003f */
[----:B------:R-:W-:Y:S02]  /*10d60*/  IMAD.MOV.U32 R6, RZ, RZ, R64 ;  /* 0x000000ffff067224 */ /* 0x000fe400078e0040 */
[----:B------:R-:W-:Y:S01]  /*10d70*/  IMAD.MOV.U32 R7, RZ, RZ, R65 ;  /* 0x000000ffff077224 */ /* 0x000fe200078e0041 */
[----:B-----5:R-:W-:Y:S02]  /*10d80*/  PRMT R70, R5, 0x7610, R70 ;  /* 0x0000761005467816 */ /* 0x020fe40000000046 */
[----:B------:R-:W-:Y:S02]  /*10d90*/  PRMT R85, R6, 0x7610, R85 ;  /* 0x0000761006557816 */ /* 0x000fe40000000055 */
[----:B01--4-:R-:W-:-:S07]  /*10da0*/  PRMT R34, R4, 0x5410, R7 ;  /* 0x0000541004227816 */ /* 0x013fce0000000007 */
.L_x_3893:
        /* <DEDUP_REMOVED lines=24> */
.L_x_3577:
[----:B------:R-:W-:Y:S05]  /*10f30*/  BSYNC B1 ;  /* 0x0000000000017941 */ /* 0x000fea0003800000 */
.L_x_3576:
[----:B------:R-:W0:Y:S01]  /*10f40*/  SYNCS.PHASECHK.TRANS64.TRYWAIT P1, [R2+URZ+0x38800], R13 ;  /* 0x0388000d020075a7 */ /* 0x000e22000802017f */
[----:B------:R-:W-:Y:S04]  /*10f50*/  BSSY B1, `(.L_x_3578) ;  /* 0x0000002000017945 */ /* 0x000fe80003800000 */
[----:B0-----:R-:W-:Y:S05]  /*10f60*/  @!P1 BRA `(.L_x_3579) ;  /* 0x0000029400109947 */ /* 0x001fea0003800000 */
.L_x_3894:
[----:B------:R-:W-:Y:S05]  /*10f70*/  BSYNC B1 ;  /* 0x0000000000017941 */ /* 0x000fea0003800000 */
.L_x_3578:
[----:B------:R-:W2:Y:S01]  /*10f80*/  LDL R0, [R1+0x50] ;  /* 0x0000500001007983 */ /* 0x000ea20000100800 */
[----:B------:R-:W-:Y:S01]  /*10f90*/  VIADD R14, R18, 0x20 ;  /* 0x00000020120e7836 */ /* 0x000fe20000000000 */
[----:B------:R-:W-:Y:S01]  /*10fa0*/  BSSY B1, `(.L_x_3580) ;  /* 0x000007a000017945 */ /* 0x000fe20003800000 */
[----:B-----5:R-:W-:Y:S02]  /*10fb0*/  IMAD.MOV.U32 R12, RZ, RZ, R9 ;  /* 0x000000ffff0c7224 */ /* 0x020fe400078e0009 */
[----:B0-----:R-:W-:Y:S02]  /*10fc0*/  IMAD.MOV.U32 R13, RZ, RZ, R4 ;  /* 0x000000ffff0d7224 */ /* 0x001fe400078e0004 */
[----:B------:R-:W-:Y:S01]  /*10fd0*/  IMAD.MOV.U32 R74, RZ, RZ, R7 ;  /* 0x000000ffff4a7224 */ /* 0x000fe200078e0007 */
[----:B------:R-:W-:Y:S01]  /*10fe0*/  PRMT R73, R12, 0x7610, R73 ;  /* 0x000076100c497816 */ /* 0x000fe20000000049 */
[----:B------:R-:W-:Y:S01]  /*10ff0*/  IMAD.MOV.U32 R12, RZ, RZ, R11 ;  /* 0x000000ffff0c7224 */ /* 0x000fe200078e000b */
[----:B------:R-:W-:-:S04]  /*11000*/  PRMT R81, R13, 0x7610, R81 ;  /* 0x000076100d517816 */ /* 0x000fc80000000051 */
[----:B------:R-:W-:Y:S01]  /*11010*/  PRMT R78, R12, 0x7610, R78 ;  /* 0x000076100c4e7816 */ /* 0x000fe2000000004e */
[----:B--2---:R-:W-:Y:S02]  /*11020*/  IMAD R3, R0, -0x40, R3 ;  /* 0xffffffc000037824 */ /* 0x004fe400078e0203 */
[----:B------:R-:W-:-:S03]  /*11030*/  IMAD.MOV.U32 R0, RZ, RZ, R8 ;  /* 0x000000ffff007224 */ /* 0x000fc600078e0008 */
[----:B------:R-:W-:-:S04]  /*11040*/  VIMNMX R3, R3, 0x40, PT ;  /* 0x0000004003037848 */ /* 0x000fc80003fe0100 */
[-C--:B------:R-:W-:Y:S02]  /*11050*/  ISETP.GE.OR P1, PT, R18, R3.reuse, P0 ;  /* 0x000000031200720c */ /* 0x080fe40000726670 */
[----:B------:R-:W-:Y:S01]  /*11060*/  ISETP.GE.OR P0, PT, R14, R3, P0 ;  /* 0x000000030e00720c */ /* 0x000fe20000706670 */
[----:B------:R-:W-:Y:S02]  /*11070*/  IMAD.MOV.U32 R3, RZ, RZ, R10 ;  /* 0x000000ffff037224 */ /* 0x000fe400078e000a */
[----:B------:R-:W-:-:S03]  /*11080*/  IMAD.MOV.U32 R14, RZ, RZ, R5 ;  /* 0x000000ffff0e7224 */ /* 0x000fc600078e0005 */
[----:B------:R-:W-:Y:S01]  /*11090*/  PRMT R77, R3, 0x7610, R77 ;  /* 0x00007610034d7816 */ /* 0x000fe2000000004d */
[----:B------:R-:W-:Y:S01]  /*110a0*/  IMAD.MOV.U32 R3, RZ, RZ, R6 ;  /* 0x000000ffff037224 */ /* 0x000fe200078e0006 */
[----:B------:R-:W-:-:S03]  /*110b0*/  PRMT R79, R14, 0x7610, R79 ;  /* 0x000076100e4f7816 */ /* 0x000fc6000000004f */
[----:B------:R-:W-:Y:S05]  /*110c0*/  @P1 BRA `(.L_x_3581) ;  /* 0x00000004009c1947 */ /* 0x000fea0003800000 */
[----:B------:R-:W-:Y:S01]  /*110d0*/  IMAD.SHL.U32 R12, R159, 0x40, RZ ;  /* 0x000000409f0c7824 */ /* 0x000fe200078e00ff */
[----:B------:R-:W-:Y:S01]  /*110e0*/  SHF.R.U64 R82, R60, 0x10, R61 ;  /* 0x000000103c527819 */ /* 0x000fe2000000123d */
[----:B------:R-:W-:Y:S01]  /*110f0*/  IMAD.IADD R13, R16, 0x1, R69 ;  /* 0x00000001100d7824 */ /* 0x000fe200078e0245 */
[----:B------:R-:W-:Y:S01]  /*11100*/  SHF.R.U32.HI R83, RZ, 0x10, R61 ;  /* 0x00000010ff537819 */ /* 0x000fe2000001163d */
[----:B------:R-:W-:Y:S01]  /*11110*/  IMAD.SHL.U32 R24, R167, 0x200, RZ ;  /* 0x00000200a7187824 */ /* 0x000fe200078e00ff */
[----:B------:R-:W-:Y:S02]  /*11120*/  LOP3.LUT R14, R12, 0x1c0, RZ, 0xc0, !PT ;  /* 0x000001c00c0e7812 */ /* 0x000fe400078ec0ff */
[----:B------:R-:W-:Y:S02]  /*11130*/  SHF.R.U64 R80, R20, 0x10, R21 ;  /* 0x0000001014507819 */ /* 0x000fe40000001215 */
[----:B------:R-:W-:Y:S02]  /*11140*/  LOP3.LUT R12, R14, 0x38, R16, 0xf8, !PT ;  /* 0x000000380e0c7812 */ /* 0x000fe400078ef810 */
[----:B------:R-:W-:-:S02]  /*11150*/  SHF.R.U32.HI R25, RZ, 0x3, R14 ;  /* 0x00000003ff197819 */ /* 0x000fc4000001160e */
[----:B------:R-:W-:Y:S02]  /*11160*/  LOP3.LUT R13, R14, 0x38, R13, 0xf8, !PT ;  /* 0x000000380e0d7812 */ /* 0x000fe400078ef80d */
[C-C-:B------:R-:W-:Y:S02]  /*11170*/  LOP3.LUT R75, R24.reuse, R12, R25.reuse, 0xf6, !PT ;  /* 0x0000000c184b7212 */ /* 0x140fe400078ef619 */
[----:B------:R-:W-:Y:S02]  /*11180*/  LOP3.LUT R25, R24, R13, R25, 0xf6, !PT ;  /* 0x0000000d18197212 */ /* 0x000fe400078ef619 */
[----:B------:R-:W-:Y:S01]  /*11190*/  SHF.R.U64 R61, R62, 0x10, R63 ;  /* 0x000000103e3d7819 */ /* 0x000fe2000000123f */
[--C-:B------:R-:W-:Y:S01]  /*111a0*/  IMAD R75, R75, 0x2, R2.reuse ;  /* 0x000000024b4b7824 */ /* 0x100fe200078e0202 */
[----:B------:R-:W-:Y:S01]  /*111b0*/  SHF.R.U32.HI R84, RZ, 0x10, R21 ;  /* 0x00000010ff547819 */ /* 0x000fe20000011615 */
[----:B------:R-:W-:Y:S01]  /*111c0*/  IMAD R76, R25, 0x2, R2 ;  /* 0x00000002194c7824 */ /* 0x000fe200078e0202 */
[----:B------:R-:W-:-:S02]  /*111d0*/  SHF.R.U64 R21, R64, 0x10, R65 ;  /* 0x0000001040157819 */ /* 0x000fc40000001241 */
[----:B------:R-:W0:Y:S01]  /*111e0*/  LDS.128 R12, [R75+0x20400] ;  /* 0x020400004b0c7984 */ /* 0x000e220000000c00 */
[----:B------:R-:W-:Y:S02]  /*111f0*/  SHF.R.U32.HI R20, RZ, 0x10, R65 ;  /* 0x00000010ff147819 */ /* 0x000fe40000011641 */
[C---:B------:R-:W-:Y:S01]  /*11200*/  PRMT R80, R71.reuse, 0x5432, R80 ;  /* 0x0000543247507816 */ /* 0x040fe20000000050 */
[----:B------:R-:W1:Y:S01]  /*11210*/  LDS.128 R24, [R76+0x20400] ;  /* 0x020400004c187984 */ /* 0x000e620000000c00 */
[----:B------:R-:W-:Y:S02]  /*11220*/  PRMT R86, R34, 0x5410, R61 ;  /* 0x0000541022567816 */ /* 0x000fe4000000003d */
[----:B------:R-:W-:Y:S02]  /*11230*/  SHF.R.U32.HI R63, RZ, 0x10, R63 ;  /* 0x00000010ff3f7819 */ /* 0x000fe4000001163f */
[----:B------:R-:W-:Y:S01]  /*11240*/  PRMT R60, R72, 0x5432, R84 ;  /* 0x00005432483c7816 */ /* 0x000fe20000000054 */
[----:B------:R-:W-:Y:S01]  /*11250*/  IMAD.U32 R87, R86, 0x10000, RZ ;  /* 0x0001000056577824 */ /* 0x000fe200078e00ff */
[----:B------:R-:W-:-:S02]  /*11260*/  PRMT R71, R71, 0x5410, R82 ;  /* 0x0000541047477816 */ /* 0x000fc40000000052 */
[----:B------:R-:W-:Y:S02]  /*11270*/  PRMT R21, R85, 0x5410, R21 ;  /* 0x0000541055157816 */ /* 0x000fe40000000015 */
[----:B------:R-:W-:Y:S02]  /*11280*/  PRMT R72, R72, 0x5410, R83 ;  /* 0x0000541048487816 */ /* 0x000fe40000000053 */
[----:B------:R-:W-:Y:S02]  /*11290*/  PRMT R20, R34, 0x5432, R20 ;  /* 0x0000543222147816 */ /* 0x000fe40000000014 */
[----:B------:R-:W-:Y:S02]  /*112a0*/  PRMT R70, R70, 0x5410, R63 ;  /* 0x0000541046467816 */ /* 0x000fe4000000003f */
[----:B------:R-:W-:Y:S01]  /*112b0*/  LOP3.LUT R86, R86, 0xffff0000, RZ, 0xc0, !PT ;  /* 0xffff000056567812 */ /* 0x000fe200078ec0ff */
[C---:B0-----:R-:W-:Y:S01]  /*112c0*/  IMAD.U32 R82, R12.reuse, 0x10000, RZ ;  /* 0x000100000c527824 */ /* 0x041fe200078e00ff */
[----:B------:R-:W-:Y:S01]  /*112d0*/  LOP3.LUT R65, R12, 0xffff0000, RZ, 0xc0, !PT ;  /* 0xffff00000c417812 */ /* 0x000fe200078ec0ff */
[C---:B------:R-:W-:Y:S01]  /*112e0*/  IMAD.U32 R62, R13.reuse, 0x10000, RZ ;  /* 0x000100000d3e7824 */ /* 0x040fe200078e00ff */
[----:B------:R-:W-:Y:S01]  /*112f0*/  LOP3.LUT R61, R13, 0xffff0000, RZ, 0xc0, !PT ;  /* 0xffff00000d3d7812 */ /* 0x000fe200078ec0ff */
[C---:B-1----:R-:W-:Y:S01]  /*11300*/  IMAD.U32 R85, R25.reuse, 0x10000, RZ ;  /* 0x0001000019557824 */ /* 0x042fe200078e00ff */
[----:B------:R-:W-:Y:S01]  /*11310*/  LOP3.LUT R64, R25, 0xffff0000, RZ, 0xc0, !PT ;  /* 0xffff000019407812 */ /* 0x000fe200078ec0ff */
[C---:B------:R-:W-:Y:S01]  /*11320*/  IMAD.U32 R34, R14.reuse, 0x10000, RZ ;  /* 0x000100000e227824 */ /* 0x040fe200078e00ff */
[----:B------:R-:W-:Y:S01]  /*11330*/  LOP3.LUT R12, R14, 0xffff0000, RZ, 0xc0, !PT ;  /* 0xffff00000e0c7812 */ /* 0x000fe200078ec0ff */
[----:B------:R-:W-:Y:S01]  /*11340*/  IMAD.U32 R83, R24, 0x10000, RZ ;  /* 0x0001000018537824 */ /* 0x000fe200078e00ff */
[C---:B------:R-:W-:Y:S01]  /*11350*/  LOP3.LUT R14, R15.reuse, 0xffff0000, RZ, 0xc0, !PT ;  /* 0xffff00000f0e7812 */ /* 0x040fe200078ec0ff */
[----:B------:R-:W-:Y:S01]  /*11360*/  IMAD.U32 R25, R80, 0x10000, RZ ;  /* 0x0001000050197824 */ /* 0x000fe200078e00ff */
[----:B------:R-:W-:Y:S01]  /*11370*/  LOP3.LUT R84, R24, 0xffff0000, RZ, 0xc0, !PT ;  /* 0xffff000018547812 */ /* 0x000fe200078ec0ff */
[----:B------:R-:W-:Y:S01]  /*11380*/  IMAD.U32 R13, R15, 0x10000, RZ ;  /* 0x000100000f0d7824 */ /* 0x000fe200078e00ff */
[C---:B------:R-:W-:Y:S01]  /*11390*/  LOP3.LUT R15, R26.reuse, 0xffff0000, RZ, 0xc0, !PT ;  /* 0xffff00001a0f7812 */ /* 0x040fe200078ec0ff */
[----:B------:R-:W-:Y:S01]  /*113a0*/  IMAD.U32 R63, R26, 0x10000, RZ ;  /* 0x000100001a3f7824 */ /* 0x000fe200078e00ff */
[C---:B------:R-:W-:Y:S01]  /*113b0*/  LOP3.LUT R26, R27.reuse, 0xffff0000, RZ, 0xc0, !PT ;  /* 0xffff00001b1a7812 */ /* 0x040fe200078ec0ff */
[----:B------:R-:W-:-:S02]  /*113c0*/  IMAD.U32 R24, R27, 0x10000, RZ ;  /* 0x000100001b187824 */ /* 0x000fc400078e00ff */
[C---:B------:R-:W-:Y:S01]  /*113d0*/  FMUL.FTZ R89, R83.reuse, R87 ;  /* 0x0000005753597220 */ /* 0x040fe20000410000 */
[-C--:B------:R-:W-:Y:S01]  /*113e0*/  FMUL.FTZ R27, R83, R25.reuse ;  /* 0x00000019531b7220 */ /* 0x080fe20000410000 */
[----:B------:R-:W-:Y:S01]  /*113f0*/  LOP3.LUT R80, R80, 0xffff0000, RZ, 0xc0, !PT ;  /* 0xffff000050507812 */ /* 0x000fe200078ec0ff */
[----:B------:R-:W-:Y:S02]  /*11400*/  IMAD.U32 R83, R70, 0x10000, RZ ;  /* 0x0001000046537824 */ /* 0x000fe400078e00ff */
[----:B------:R-:W-:Y:S01]  /*11410*/  FFMA.FTZ R25, R82, R25, -R89 ;  /* 0x0000001952197223 */ /* 0x000fe20000010859 */
[----:B------:R-:W-:Y:S01]  /*11420*/  FMUL.FTZ R88, R84, R86 ;  /* 0x0000005654587220 */ /* 0x000fe20000410000 */
[----:B------:R-:W-:Y:S01]  /*11430*/  FFMA.FTZ R27, R82, R87, R27 ;  /* 0x00000057521b7223 */ /* 0x000fe2000001001b */
[----:B------:R-:W-:Y:S02]  /*11440*/  IMAD.U32 R82, R60, 0x10000, RZ ;  /* 0x000100003c527824 */ /* 0x000fe400078e00ff */
[-C--:B------:R-:W-:Y:S01]  /*11450*/  FMUL.FTZ R90, R84, R80.reuse ;  /* 0x00000050545a7220 */ /* 0x080fe20000410000 */
[----:B------:R-:W-:Y:S01]  /*11460*/  FFMA.FTZ R80, R65, R80, -R88 ;  /* 0x0000005041507223 */ /* 0x000fe20000010858 */
[CC--:B------:R-:W-:Y:S01]  /*11470*/  FMUL.FTZ R87, R85.reuse, R83.reuse ;  /* 0x0000005355577220 */ /* 0x0c0fe20000410000 */
[----:B------:R-:W-:Y:S01]  /*11480*/  LOP3.LUT R84, R70, 0xffff0000, RZ, 0xc0, !PT ;  /* 0xffff000046547812 */ /* 0x000fe200078ec0ff */
[----:B------:R-:W-:Y:S01]  /*11490*/  FMUL.FTZ R88, R85, R82 ;  /* 0x0000005255587220 */ /* 0x000fe20000410000 */
[----:B------:R-:W-:Y:S01]  /*114a0*/  FFMA.FTZ R70, R65, R86, R90 ;  /* 0x0000005641467223 */ /* 0x000fe2000001005a */
[----:B------:R-:W-:Y:S01]  /*114b0*/  LOP3.LUT R60, R60, 0xffff0000, RZ, 0xc0, !PT ;  /* 0xffff00003c3c7812 */ /* 0x000fe200078ec0ff */
[C---:B------:R-:W-:Y:S01]  /*114c0*/  FFMA.FTZ R65, R62.reuse, R82, -R87 ;  /* 0x000000523e417223 */ /* 0x040fe20000010857 */
[----:B------:R-:W-:Y:S01]  /*114d0*/  FFMA.FTZ R62, R62, R83, R88 ;  /* 0x000000533e3e7223 */ /* 0x000fe20000010058 */
[----:B------:R-:W-:Y:S01]  /*114e0*/  FMUL.FTZ R86, R64, R84 ;  /* 0x0000005440567220 */ /* 0x000fe20000410000 */
[----:B------:R-:W-:-:S02]  /*114f0*/  IMAD.U32 R82, R71, 0x10000, RZ ;  /* 0x0001000047527824 */ /* 0x000fc400078e00ff */
[-C--:B------:R-:W-:Y:S01]  /*11500*/  FMUL.FTZ R88, R64, R60.reuse ;  /* 0x0000003c40587220 */ /* 0x080fe20000410000 */
[----:B------:R-:W-:Y:S02]  /*11510*/  IMAD.U32 R83, R21, 0x10000, RZ ;  /* 0x0001000015537824 */ /* 0x000fe400078e00ff */
[----:B------:R-:W-:Y:S01]  /*11520*/  FFMA.FTZ R60, R61, R60, -R86 ;  /* 0x0000003c3d3c7223 */ /* 0x000fe20000010856 */
[C---:B------:R-:W-:Y:S01]  /*11530*/  FMUL.FTZ R86, R63.reuse, R82 ;  /* 0x000000523f567220 */ /* 0x040fe20000410000 */
[----:B------:R-:W-:Y:S02]  /*11540*/  IMAD.U32 R85, R20, 0x10000, RZ ;  /* 0x0001000014557824 */ /* 0x000fe400078e00ff */
[-C--:B------:R-:W-:Y:S01]  /*11550*/  FMUL.FTZ R87, R63, R83.reuse ;  /* 0x000000533f577220 */ /* 0x080fe20000410000 */
[----:B------:R-:W-:Y:S02]  /*11560*/  IMAD.U32 R64, R72, 0x10000, RZ ;  /* 0x0001000048407824 */ /* 0x000fe400078e00ff */
[----:B------:R-:W-:Y:S01]  /*11570*/  FFMA.FTZ R61, R61, R84, R88 ;  /* 0x000000543d3d7223 */ /* 0x000fe20000010058 */
[C---:B------:R-:W-:Y:S01]  /*11580*/  FFMA.FTZ R86, R34.reuse, R83, R86 ;  /* 0x0000005322567223 */ /* 0x040fe20000010056 */
[----:B------:R-:W-:Y:S01]  /*11590*/  FFMA.FTZ R63, R34, R82, -R87 ;  /* 0x00000052223f7223 */ /* 0x000fe20000010857 */
[C---:B------:R-:W-:Y:S01]  /*115a0*/  FMUL.FTZ R84, R24.reuse, R85 ;  /* 0x0000005518547220 */ /* 0x040fe20000410000 */
[----:B------:R-:W-:Y:S01]  /*115b0*/  FMUL.FTZ R34, R24, R64 ;  /* 0x0000004018227220 */ /* 0x000fe20000410000 */
[----:B------:R-:W-:-:S02]  /*115c0*/  LOP3.LUT R24, R21, 0xffff0000, RZ, 0xc0, !PT ;  /* 0xffff000015187812 */ /* 0x000fc400078ec0ff */
[----:B------:R-:W-:Y:S01]  /*115d0*/  LOP3.LUT R71, R71, 0xffff0000, RZ, 0xc0, !PT ;  /* 0xffff000047477812 */ /* 0x000fe200078ec0ff */
[C---:B------:R-:W-:Y:S01]  /*115e0*/  FFMA.FTZ R84, R13.reuse, R64, -R84 ;  /* 0x000000400d547223 */ /* 0x040fe20000010854 */
[----:B------:R-:W-:Y:S01]  /*115f0*/  LOP3.LUT R83, R20, 0xffff0000, RZ, 0xc0, !PT ;  /* 0xffff000014537812 */ /* 0x000fe200078ec0ff */
[----:B------:R-:W-:Y:S01]  /*11600*/  FFMA.FTZ R34, R13, R85, R34 ;  /* 0x000000550d227223 */ /* 0x000fe20000010022 */
[----:B------:R-:W-:Y:S01]  /*11610*/  LOP3.LUT R21, R72, 0xffff0000, RZ, 0xc0, !PT ;  /* 0xffff000048157812 */ /* 0x000fe200078ec0ff */
[CC--:B------:R-:W-:Y:S01]  /*11620*/  FMUL.FTZ R13, R15.reuse, R24.reuse ;  /* 0x000000180f0d7220 */ /* 0x0c0fe20000410000 */
[----:B------:R-:W-:Y:S01]  /*11630*/  FMUL.FTZ R15, R15, R71 ;  /* 0x000000470f0f7220 */ /* 0x000fe20000410000 */
[C---:B------:R-:W-:Y:S02]  /*11640*/  FMUL.FTZ R85, R26.reuse, R83 ;  /* 0x000000531a557220 */ /* 0x040fe40000410000 */
[----:B------:R-:W-:Y:S01]  /*11650*/  FMUL.FTZ R26, R26, R21 ;  /* 0x000000151a1a7220 */ /* 0x000fe20000410000 */
[C---:B------:R-:W-:Y:S01]  /*11660*/  FFMA.FTZ R15, R12.reuse, R24, R15 ;  /* 0x000000180c0f7223 */ /* 0x040fe2000001000f */
[----:B------:R-:W-:Y:S01]  /*11670*/  FFMA.FTZ R20, R12, R71, -R13 ;  /* 0x000000470c147223 */ /* 0x000fe2000001080d */
[C---:B------:R-:W-:Y:S01]  /*11680*/  FFMA.FTZ R85, R14.reuse, R21, -R85 ;  /* 0x000000150e557223 */ /* 0x040fe20000010855 */
        /* <DEDUP_REMOVED lines=11> */
.L_x_3581:
[----:B------:R-:W-:Y:S05]  /*11740*/  BSYNC B1 ;  /* 0x0000000000017941 */ /* 0x000fea0003800000 */
.L_x_3580:
[----:B------:R-:W-:Y:S02]  /*11750*/  PRMT R0, R0, 0x5410, R3 ;  /* 0x0000541000007816 */ /* 0x000fe40000000003 */
[----:B------:R-:W-:Y:S01]  /*11760*/  PRMT R21, R74, 0x7610, R21 ;  /* 0x000076104a157816 */ /* 0x000fe20000000015 */
[----:B------:R-:W-:Y:S06]  /*11770*/  @P0 BRA `(.L_x_3572) ;  /* 0x0000000400a80947 */ /* 0x000fec0003800000 */
[----:B0-----:R-:W2:Y:S01]  /*11780*/  LDL R12, [R1+0x458] ;  /* 0x00045800010c7983 */ /* 0x001ea20000100800 */
[C---:B------:R-:W-:Y:S02]  /*11790*/  VIADD R13, R18.reuse, 0x20 ;  /* 0x00000020120d7836 */ /* 0x040fe40000000000 */
[----:B------:R-:W-:Y:S01]  /*117a0*/  VIADD R14, R18, 0x20 ;  /* 0x00000020120e7836 */ /* 0x000fe20000000000 */
[----:B------:R-:W3:Y:S01]  /*117b0*/  LDL R65, [R1+0x450] ;  /* 0x0004500001417983 */ /* 0x000ee20000100800 */
[----:B------:R-:W-:Y:S02]  /*117c0*/  IMAD.SHL.U32 R13, R13, 0x40, RZ ;  /* 0x000000400d0d7824 */ /* 0x000fe400078e00ff */
[----:B------:R-:W-:Y:S02]  /*117d0*/  IMAD.SHL.U32 R14, R14, 0x40, RZ ;  /* 0x000000400e0e7824 */ /* 0x000fe400078e00ff */
[----:B------:R-:W-:Y:S01]  /*117e0*/  IMAD.IADD R3, R16, 0x1, R69 ;  /* 0x0000000110037824 */ /* 0x000fe200078e0245 */
[----:B------:R-:W-:-:S02]  /*117f0*/  LOP3.LUT R13, R13, 0x1c0, RZ, 0xc0, !PT ;  /* 0x000001c00d0d7812 */ /* 0x000fc400078ec0ff */
[----:B------:R-:W-:Y:S02]  /*11800*/  LOP3.LUT R14, R14, 0x1c0, RZ, 0xc0, !PT ;  /* 0x000001c00e0e7812 */ /* 0x000fe400078ec0ff */
[----:B------:R-:W-:Y:S02]  /*11810*/  SHF.R.U32.HI R13, RZ, 0x3, R13 ;  /* 0x00000003ff0d7819 */ /* 0x000fe4000001160d */
[----:B------:R-:W-:-:S04]  /*11820*/  LOP3.LUT R3, R14, 0x38, R3, 0xf8, !PT ;  /* 0x000000380e037812 */ /* 0x000fc800078ef803 */
[----:B------:R-:W-:Y:S02]  /*11830*/  LOP3.LUT R3, R3, R13, RZ, 0x3c, !PT ;  /* 0x0000000d03037212 */ /* 0x000fe400078e3cff */
[----:B------:R-:W-:Y:S02]  /*11840*/  SHF.R.U64 R34, R4, 0x10, R5 ;  /* 0x0000001004227819 */ /* 0x000fe40000001205 */
[----:B------:R-:W-:Y:S02]  /*11850*/  SHF.R.U64 R4, R6, 0x10, R7 ;  /* 0x0000001006047819 */ /* 0x000fe40000001207 */
[--C-:B------:R-:W-:Y:S02]  /*11860*/  SHF.R.U64 R61, R8, 0x10, R9.reuse ;  /* 0x00000010083d7819 */ /* 0x100fe40000001209 */
[----:B------:R-:W-:Y:S02]  /*11870*/  SHF.R.U32.HI R8, RZ, 0x10, R9 ;  /* 0x00000010ff087819 */ /* 0x000fe40000011609 */
[----:B------:R-:W-:-:S02]  /*11880*/  SHF.R.U64 R6, R10, 0x10, R11 ;  /* 0x000000100a067819 */ /* 0x000fc4000000120b */
[----:B------:R-:W-:Y:S02]  /*11890*/  SHF.R.U32.HI R11, RZ, 0x10, R11 ;  /* 0x00000010ff0b7819 */ /* 0x000fe4000001160b */
[C---:B------:R-:W-:Y:S02]  /*118a0*/  PRMT R61, R0.reuse, 0x5410, R61 ;  /* 0x00005410003d7816 */ /* 0x040fe4000000003d */
[----:B------:R-:W-:Y:S02]  /*118b0*/  PRMT R73, R73, 0x5410, R8 ;  /* 0x0000541049497816 */ /* 0x000fe40000000008 */
[----:B------:R-:W-:Y:S02]  /*118c0*/  SHF.R.U32.HI R20, RZ, 0x10, R5 ;  /* 0x00000010ff147819 */ /* 0x000fe40000011605 */
[----:B------:R-:W-:Y:S02]  /*118d0*/  PRMT R81, R81, 0x5410, R34 ;  /* 0x0000541051517816 */ /* 0x000fe40000000022 */
[----:B------:R-:W-:-:S02]  /*118e0*/  PRMT R4, R0, 0x5432, R4 ;  /* 0x0000543200047816 */ /* 0x000fc40000000004 */
[----:B------:R-:W-:Y:S01]  /*118f0*/  PRMT R78, R78, 0x5410, R11 ;  /* 0x000054104e4e7816 */ /* 0x000fe2000000000b */
[----:B------:R-:W-:Y:S01]  /*11900*/  IMAD.U32 R60, R61, 0x10000, RZ ;  /* 0x000100003d3c7824 */ /* 0x000fe200078e00ff */
[----:B------:R-:W-:Y:S02]  /*11910*/  PRMT R79, R79, 0x5410, R20 ;  /* 0x000054104f4f7816 */ /* 0x000fe40000000014 */
[----:B------:R-:W-:Y:S01]  /*11920*/  PRMT R77, R77, 0x5410, R6 ;  /* 0x000054104d4d7816 */ /* 0x000fe20000000006 */
[----:B------:R-:W-:Y:S02]  /*11930*/  IMAD.U32 R62, R73, 0x10000, RZ ;  /* 0x00010000493e7824 */ /* 0x000fe400078e00ff */
[----:B------:R-:W-:Y:S02]  /*11940*/  IMAD.U32 R34, R79, 0x10000, RZ ;  /* 0x000100004f227824 */ /* 0x000fe400078e00ff */
[----:B------:R-:W-:Y:S01]  /*11950*/  IMAD.U32 R64, R78, 0x10000, RZ ;  /* 0x000100004e407824 */ /* 0x000fe200078e00ff */
[----:B------:R-:W-:-:S02]  /*11960*/  LOP3.LUT R61, R61, 0xffff0000, RZ, 0xc0, !PT ;  /* 0xffff00003d3d7812 */ /* 0x000fc400078ec0ff */
[----:B------:R-:W-:Y:S02]  /*11970*/  LOP3.LUT R73, R73, 0xffff0000, RZ, 0xc0, !PT ;  /* 0xffff000049497812 */ /* 0x000fe400078ec0ff */
[----:B------:R-:W-:Y:S01]  /*11980*/  LOP3.LUT R79, R79, 0xffff0000, RZ, 0xc0, !PT ;  /* 0xffff00004f4f7812 */ /* 0x000fe200078ec0ff */
[----:B--2---:R-:W-:-:S04]  /*11990*/  IMAD.IADD R3, R12, 0x1, R3 ;  /* 0x000000010c037824 */ /* 0x004fc800078e0203 */
[----:B------:R-:W-:Y:S01]  /*119a0*/  IMAD R2, R3, 0x2, R2 ;  /* 0x0000000203027824 */ /* 0x000fe200078e0202 */
[----:B---3--:R-:W0:Y:S04]  /*119b0*/  LDS.128 R12, [R65+0x20400] ;  /* 0x02040000410c7984 */ /* 0x008e280000000c00 */
[----:B------:R-:W1:Y:S01]  /*119c0*/  LDS.128 R24, [R2+0x20400] ;  /* 0x0204000002187984 */ /* 0x000e620000000c00 */
[----:B------:R-:W-:-:S04]  /*119d0*/  SHF.R.U32.HI R3, RZ, 0x10, R7 ;  /* 0x00000010ff037819 */ /* 0x000fc80000011607 */
[----:B------:R-:W-:Y:S01]  /*119e0*/  PRMT R3, R21, 0x5410, R3 ;  /* 0x0000541015037816 */ /* 0x000fe20000000003 */
        /* <DEDUP_REMOVED lines=19> */
[C---:B------:R-:W-:Y:S01]  /*11b20*/  FFMA.FTZ R7, R8.reuse, R25, -R63 ;  /* 0x0000001908077223 */ /* 0x040fe2000001083f */
[----:B------:R-:W-:Y:S02]  /*11b30*/  FMUL.FTZ R70, R9, R62 ;  /* 0x0000003e09467220 */ /* 0x000fe40000410000 */
[----:B------:R-:W-:Y:S01]  /*11b40*/  FFMA.FTZ R8, R8, R60, R27 ;  /* 0x0000003c08087223 */ /* 0x000fe2000001001b */
[----:B------:R-:W-:Y:S02]  /*11b50*/  IMAD.U32 R60, R3, 0x10000, RZ ;  /* 0x00010000033c7824 */ /* 0x000fe400078e00ff */
[-C--:B------:R-:W-:Y:S01]  /*11b60*/  FMUL.FTZ R72, R9, R34.reuse ;  /* 0x0000002209487220 */ /* 0x080fe20000410000 */
[----:B------:R-:W-:Y:S01]  /*11b70*/  FFMA.FTZ R9, R11, R34, -R70 ;  /* 0x000000220b097223 */ /* 0x000fe20000010846 */
[C---:B------:R-:W-:Y:S01]  /*11b80*/  FMUL.FTZ R34, R21.reuse, R64 ;  /* 0x0000004015227220 */ /* 0x040fe20000410000 */
        /* <DEDUP_REMOVED lines=8> */
[----:B------:R-:W-:Y:S01]  /*11c10*/  FFMA.FTZ R34, R10, R81, -R11 ;  /* 0x000000510a227223 */ /* 0x000fe2000001080b */
[----:B------:R-:W-:Y:S02]  /*11c20*/  IMAD.U32 R11, R4, 0x10000, RZ ;  /* 0x00010000040b7824 */ /* 0x000fe400078e00ff */
[----:B------:R-:W-:Y:S01]  /*11c30*/  FMUL.FTZ R60, R20, R13 ;  /* 0x0000000d143c7220 */ /* 0x000fe20000410000 */
[----:B------:R-:W-:Y:S01]  /*11c40*/  LOP3.LUT R77, R77, 0xffff0000, RZ, 0xc0, !PT ;  /* 0xffff00004d4d7812 */ /* 0x000fe200078ec0ff */
[----:B------:R-:W-:Y:S01]  /*11c50*/  FFMA.FTZ R61, R10, R61, R15 ;  /* 0x0000003d0a3d7223 */ /* 0x000fe2000001000f */
[-C--:B------:R-:W-:Y:S01]  /*11c60*/  FMUL.FTZ R20, R20, R11.reuse ;  /* 0x0000000b14147220 */ /* 0x080fe20000410000 */
[C---:B------:R-:W-:Y:S01]  /*11c70*/  FFMA.FTZ R60, R5.reuse, R11, -R60 ;  /* 0x0000000b053c7223 */ /* 0x040fe2000001083c */
[----:B------:R-:W-:Y:S02]  /*11c80*/  LOP3.LUT R11, R4, 0xffff0000, RZ, 0xc0, !PT ;  /* 0xffff0000040b7812 */ /* 0x000fe400078ec0ff */
[----:B------:R-:W-:Y:S01]  /*11c90*/  LOP3.LUT R15, R78, 0xffff0000, RZ, 0xc0, !PT ;  /* 0xffff00004e0f7812 */ /* 0x000fe200078ec0ff */
[----:B------:R-:W-:Y:S01]  /*11ca0*/  FFMA.FTZ R20, R5, R13, R20 ;  /* 0x0000000d05147223 */ /* 0x000fe20000010014 */
[----:B------:R-:W-:Y:S01]  /*11cb0*/  LOP3.LUT R3, R3, 0xffff0000, RZ, 0xc0, !PT ;  /* 0xffff000003037812 */ /* 0x000fe200078ec0ff */
[C---:B------:R-:W-:Y:S01]  /*11cc0*/  FMUL.FTZ R5, R6.reuse, R77 ;  /* 0x0000004d06057220 */ /* 0x040fe20000410000 */
[----:B------:R-:W-:Y:S01]  /*11cd0*/  FMUL.FTZ R6, R6, R11 ;  /* 0x0000000b06067220 */ /* 0x000fe20000410000 */
[----:B------:R-:W-:Y:S01]  /*11ce0*/  FMUL.FTZ R21, R24, R73 ;  /* 0x0000004918157220 */ /* 0x000fe20000410000 */
[----:B------:R-:W-:Y:S01]  /*11cf0*/  FMUL.FTZ R13, R26, R15 ;  /* 0x0000000f1a0d7220 */ /* 0x000fe20000410000 */
[----:B------:R-:W-:Y:S01]  /*11d00*/  FMUL.FTZ R24, R24, R79 ;  /* 0x0000004f18187220 */ /* 0x000fe20000410000 */
[----:B------:R-:W-:Y:S01]  /*11d10*/  FMUL.FTZ R26, R26, R3 ;  /* 0x000000031a1a7220 */ /* 0x000fe20000410000 */
[C---:B------:R-:W-:Y:S01]  /*11d20*/  FFMA.FTZ R11, R0.reuse, R11, -R5 ;  /* 0x0000000b000b7223 */ /* 0x040fe20000010805 */
[----:B------:R-:W-:Y:S01]  /*11d30*/  FFMA.FTZ R77, R0, R77, R6 ;  /* 0x0000004d004d7223 */ /* 0x000fe20000010006 */
        /* <DEDUP_REMOVED lines=14> */
.L_x_3572:
[----:B------:R-:W-:Y:S05]  /*11e20*/  BSYNC B0 ;  /* 0x0000000000007941 */ /* 0x000fea0003800000 */
.L_x_3558:
[----:B------:R-:W-:Y:S01]  /*11e30*/  @!PT LDS RZ, [RZ] ;  /* 0x00000000fffff984 */ /* 0x000fe20000000800 */
[----:B------:R-:W-:Y:S01]  /*11e40*/  @!PT LDS RZ, [RZ] ;  /* 0x00000000fffff984 */ /* 0x000fe20000000800 */
[----:B------:R-:W-:Y:S01]  /*11e50*/  @!PT LDS RZ, [RZ] ;  /* 0x00000000fffff984 */ /* 0x000fe20000000800 */
[----:B------:R-:W-:Y:S01]  /*11e60*/  @!PT LDS RZ, [RZ] ;  /* 0x00000000fffff984 */ /* 0x000fe20000000800 */
[----:B------:R3:W-:Y:S06]  /*11e70*/  MEMBAR.ALL.CTA ;  /* 0x0000000000007992 */ /* 0x0007ec0000008000 */
[----:B---3--:R-:W3:Y:S01]  /*11e80*/  FENCE.VIEW.ASYNC.S ;  /* 0x00000000000073c6 */ /* 0x008ee20000000000 */
[----:B------:R-:W-:Y:S05]  /*11e90*/  WARPSYNC.ALL ;  /* 0x0000000000007948 */ /* 0x000fea0003800000 */
[----:B---3--:R-:W-:Y:S06]  /*11ea0*/  BAR.SYNC.DEFER_BLOCKING 0xd, 0x80 ;  /* 0x0342000000007b1d */ /* 0x008fec0000010000 */
.L_x_3555:
[----:B012---:R-:W-:Y:S01]  /*11eb0*/  IMAD.U32 R6, RZ, RZ, UR40 ;  /* 0x00000028ff067e24 */ /* 0x007fe2000f8e00ff */
[----:B------:R-:W-:Y:S01]  /*11ec0*/  UIADD3 UR6, UP1, UR39, 0x1c8, URZ ;  /* 0x000001c827067890 */ /* 0x000fe2000ff3e03f */
[----:B------:R-:W-:Y:S01]  /*11ed0*/  IMAD.U32 R7, RZ, RZ, UR41 ;  /* 0x00000029ff077e24 */ /* 0x000fe2000f8e00ff */
[----:B------:R-:W-:Y:S01]  /*11ee0*/  UIADD3 UR8, UP0, UR39, 0x1d4, URZ ;  /* 0x000001d427087890 */ /* 0x000fe2000ff1e03f */
[----:B------:R-:W-:Y:S01]  /*11ef0*/  IMAD.MOV.U32 R4, RZ, RZ, R50 ;  /* 0x000000ffff047224 */ /* 0x000fe200078e0032 */
[----:B------:R-:W-:Y:S01]  /*11f00*/  UIADD3.X UR7, URZ, UR42, URZ, UP1, !UPT ;  /* 0x0000002a3f077290 */ /* 0x000fe20008ffe43f */
[----:B------:R-:W-:Y:S01]  /*11f10*/  IMAD.MOV.U32 R5, RZ, RZ, R49 ;  /* 0x000000ffff057224 */ /* 0x000fe200078e0031 */
[----:B------:R-:W-:Y:S02]  /*11f20*/  UIADD3.X UR9, URZ, UR42, URZ, UP0, !UPT ;  /* 0x0000002a3f097290 */ /* 0x000fe400087fe43f */
[----:B------:R-:W-:Y:S01]  /*11f30*/  IMAD.U32 R3, RZ, RZ, UR42 ;  /* 0x0000002aff037e24 */ /* 0x000fe2000f8e00ff */
[----:B------:R-:W-:Y:S01]  /*11f40*/  STL.64 [R1+0x1c0], R28 ;  /* 0x0001c01c01007387 */ /* 0x000fe20000100a00 */
[----:B------:R-:W-:Y:S01]  /*11f50*/  IMAD.MOV.U32 R8, RZ, RZ, R52 ;  /* 0x000000ffff087224 */ /* 0x000fe200078e0034 */
[----:B------:R-:W-:Y:S01]  /*11f60*/  UIADD3 UR4, UP2, UR39, 0x1d8, URZ ;  /* 0x000001d827047890 */ /* 0x000fe2000ff5e03f */
[----:B------:R-:W-:Y:S01]  /*11f70*/  IMAD.MOV.U32 R9, RZ, RZ, R51 ;  /* 0x000000ffff097224 */ /* 0x000fe200078e0033 */
[----:B------:R0:W-:Y:S01]  /*11f80*/  STL.128 [R1+0x150], R4 ;  /* 0x0001500401007387 */ /* 0x0001e20000100c00 */
[----:B------:R-:W-:Y:S01]  /*11f90*/  IMAD.MOV.U32 R10, RZ, RZ, R67 ;  /* 0x000000ffff0a7224 */ /* 0x000fe200078e0043 */
[----:B------:R-:W-:Y:S01]  /*11fa0*/  UIADD3.X UR5, URZ, UR42, URZ, UP2, !UPT ;  /* 0x0000002a3f057290 */ /* 0x000fe200097fe43f */
[----:B------:R-:W-:-:S02]  /*11fb0*/  IMAD.MOV.U32 R11, RZ, RZ, R68 ;  /* 0x000000ffff0b7224 */ /* 0x000fc400078e0044 */
[----:B------:R-:W-:Y:S02]  /*11fc0*/  IMAD.U32 R2, RZ, RZ, UR6 ;  /* 0x00000006ff027e24 */ /* 0x000fe4000f8e00ff */
[----:B------:R-:W-:Y:S01]  /*11fd0*/  IMAD.U32 R0, RZ, RZ, UR39 ;  /* 0x00000027ff007e24 */ /* 0x000fe2000f8e00ff */
[----:B------:R1:W-:Y:S01]  /*11fe0*/  STL.128 [R1+0x130], R8 ;  /* 0x0001300801007387 */ /* 0x0003e20000100c00 */
[----:B0-----:R-:W-:Y:S02]  /*11ff0*/  IMAD.MOV.U32 R4, RZ, RZ, R59 ;  /* 0x000000ffff047224 */ /* 0x001fe400078e003b */
[----:B------:R-:W-:Y:S02]  /*12000*/  IMAD.MOV.U32 R5, RZ, RZ, R66 ;  /* 0x000000ffff057224 */ /* 0x000fe400078e0042 */
[----:B------:R-:W-:Y:S02]  /*12010*/  IMAD.MOV.U32 R6, RZ, RZ, R37 ;  /* 0x000000ffff067224 */ /* 0x000fe400078e0025 */
[----:B------:R-:W-:-:S02]  /*12020*/  IMAD.MOV.U32 R7, RZ, RZ, R38 ;  /* 0x000000ffff077224 */ /* 0x000fc400078e0026 */
[----:B-1----:R-:W-:Y:S02]  /*12030*/  IMAD.MOV.U32 R8, RZ, RZ, R48 ;  /* 0x000000ffff087224 */ /* 0x002fe400078e0030 */
[----:B------:R-:W-:Y:S01]  /*12040*/  IMAD.MOV.U32 R9, RZ, RZ, R47 ;  /* 0x000000ffff097224 */ /* 0x000fe200078e002f */
[----:B------:R0:W-:Y:S01]  /*12050*/  STL.128 [R1+0x190], R4 ;  /* 0x0001900401007387 */ /* 0x0001e20000100c00 */
[----:B------:R-:W-:Y:S02]  /*12060*/  IMAD.MOV.U32 R10, RZ, RZ, R45 ;  /* 0x000000ffff0a7224 */ /* 0x000fe400078e002d */
[----:B------:R-:W-:-:S05]  /*12070*/  IMAD.MOV.U32 R11, RZ, RZ, R46 ;  /* 0x000000ffff0b7224 */ /* 0x000fca00078e002e */
[----:B------:R1:W-:Y:S01]  /*12080*/  STL.128 [R1+0x170], R8 ;  /* 0x0001700801007387 */ /* 0x0003e20000100c00 */
[----:B0-----:R-:W-:Y:S02]  /*12090*/  IMAD.MOV.U32 R4, RZ, RZ, R58 ;  /* 0x000000ffff047224 */ /* 0x001fe400078e003a */
[----:B------:R-:W-:Y:S02]  /*120a0*/  IMAD.MOV.U32 R5, RZ, RZ, R55 ;  /* 0x000000ffff057224 */ /* 0x000fe400078e0037 */
[----:B------:R-:W-:Y:S02]  /*120b0*/  IMAD.MOV.U32 R6, RZ, RZ, R54 ;  /* 0x000000ffff067224 */ /* 0x000fe400078e0036 */
[----:B------:R-:W-:Y:S02]  /*120c0*/  IMAD.MOV.U32 R7, RZ, RZ, R53 ;  /* 0x000000ffff077224 */ /* 0x000fe400078e0035 */
[----:B-1----:R-:W-:Y:S02]  /*120d0*/  IMAD.U32 R9, RZ, RZ, UR9 ;  /* 0x00000009ff097e24 */ /* 0x002fe4000f8e00ff */
[----:B------:R-:W-:Y:S01]  /*120e0*/  IMAD.U32 R8, RZ, RZ, UR4 ;  /* 0x00000004ff087e24 */ /* 0x000fe2000f8e00ff */
[----:B------:R0:W-:Y:S01]  /*120f0*/  STL.128 [R1+0x1a0], R4 ;  /* 0x0001a00401007387 */ /* 0x0001e20000100c00 */
[----:B------:R-:W-:-:S02]  /*12100*/  IMAD.U32 R11, RZ, RZ, UR5 ;  /* 0x00000005ff0b7e24 */ /* 0x000fc4000f8e00ff */
[----:B0-----:R-:W-:Y:S02]  /*12110*/  IMAD.MOV.U32 R4, RZ, RZ, R32 ;  /* 0x000000ffff047224 */ /* 0x001fe400078e0020 */
[----:B------:R-:W-:Y:S02]  /*12120*/  IMAD.MOV.U32 R5, RZ, RZ, R31 ;  /* 0x000000ffff057224 */ /* 0x000fe400078e001f */
[----:B------:R-:W-:Y:S02]  /*12130*/  IMAD.MOV.U32 R6, RZ, RZ, R43 ;  /* 0x000000ffff067224 */ /* 0x000fe400078e002b */
[----:B------:R-:W-:-:S05]  /*12140*/  IMAD.MOV.U32 R7, RZ, RZ, R42 ;  /* 0x000000ffff077224 */ /* 0x000fca00078e002a */
[----:B------:R0:W-:Y:S02]  /*12150*/  STL.128 [R1+0x1b0], R4 ;  /* 0x0001b00401007387 */ /* 0x0001e40000100c00 */
[----:B0-----:R-:W-:Y:S02]  /*12160*/  IMAD.MOV.U32 R5, RZ, RZ, R3 ;  /* 0x000000ffff057224 */ /* 0x001fe400078e0003 */
[----:B------:R-:W-:Y:S02]  /*12170*/  IMAD.U32 R3, RZ, RZ, UR7 ;  /* 0x00000007ff037e24 */ /* 0x000fe4000f8e00ff */
[----:B------:R-:W-:Y:S02]  /*12180*/  IMAD.MOV.U32 R6, RZ, RZ, R41 ;  /* 0x000000ffff067224 */ /* 0x000fe400078e0029 */
[----:B------:R-:W-:Y:S01]  /*12190*/  IMAD.MOV.U32 R7, RZ, RZ, R40 ;  /* 0x000000ffff077224 */ /* 0x000fe200078e0028 */
[----:B------:R-:W-:Y:S01]  /*121a0*/  STL.64 [R1+0x128], R2 ;  /* 0x0001280201007387 */ /* 0x000fe20000100a00 */
[----:B------:R-:W-:-:S02]  /*121b0*/  IMAD.MOV.U32 R4, RZ, RZ, R0 ;  /* 0x000000ffff047224 */ /* 0x000fc400078e0000 */
[----:B------:R-:W-:-:S03]  /*121c0*/  IMAD.U32 R0, RZ, RZ, UR8 ;  /* 0x00000008ff007e24 */ /* 0x000fc6000f8e00ff */
[----:B------:R0:W-:Y:S02]  /*121d0*/  STL.128 [R1+0x140], R4 ;  /* 0x0001400401007387 */ /* 0x0001e40000100c00 */
[----:B0-----:R-:W-:Y:S02]  /*121e0*/  IMAD.MOV.U32 R6, RZ, RZ, R30 ;  /* 0x000000ffff067224 */ /* 0x001fe400078e001e */
[----:B------:R-:W-:Y:S02]  /*121f0*/  IMAD.MOV.U32 R7, RZ, RZ, R33 ;  /* 0x000000ffff077224 */ /* 0x000fe400078e0021 */
[----:B------:R-:W-:Y:S02]  /*12200*/  IMAD.MOV.U32 R4, RZ, RZ, R0 ;  /* 0x000000ffff047224 */ /* 0x000fe400078e0000 */
[----:B------:R-:W-:Y:S02]  /*12210*/  IMAD.MOV.U32 R5, RZ, RZ, R9 ;  /* 0x000000ffff057224 */ /* 0x000fe400078e0009 */
[----:B------:R-:W-:-:S03]  /*12220*/  IMAD.U32 R0, RZ, RZ, UR39 ;  /* 0x00000027ff007e24 */ /* 0x000fc6000f8e00ff */
[----:B------:R0:W-:Y:S01]  /*12230*/  STL.128 [R1+0x160], R4 ;  /* 0x0001600401007387 */ /* 0x0001e20000100c00 */
[----:B------:R-:W-:Y:S02]  /*12240*/  VIADD R0, R0, 0x128 ;  /* 0x0000012800007836 */ /* 0x000fe40000000000 */
[----:B0-----:R-:W-:Y:S02]  /*12250*/  IMAD.MOV.U32 R4, RZ, RZ, R35 ;  /* 0x000000ffff047224 */ /* 0x001fe400078e0023 */
[----:B------:R-:W-:Y:S02]  /*12260*/  IMAD.MOV.U32 R5, RZ, RZ, R36 ;  /* 0x000000ffff057224 */ /* 0x000fe400078e0024 */
[----:B------:R-:W-:Y:S02]  /*12270*/  IMAD.MOV.U32 R6, RZ, RZ, R8 ;  /* 0x000000ffff067224 */ /* 0x000fe400078e0008 */
[----:B------:R-:W-:-:S05]  /*12280*/  IMAD.MOV.U32 R7, RZ, RZ, R11 ;  /* 0x000000ffff077224 */ /* 0x000fca00078e000b */
[----:B------:R0:W-:Y:S02]  /*12290*/  STL.128 [R1+0x180], R4 ;  /* 0x0001800401007387 */ /* 0x0001e40000100c00 */
[----:B0-----:R-:W-:-:S07]  /*122a0*/  VIADD R4, R193, 0xffffffff ;  /* 0xffffffffc1047836 */ /* 0x001fce0000000000 */
[----:B------:R-:W-:Y:S05]  /*122b0*/  CALL.REL.NOINC `($_ZN7cutlass13device_kernelIN5flash11enable_sm90INS1_16FlashAttnFwdSm90INS1_25CollectiveMainloopFwdSm90ILi2EN4cute5tupleIJNS5_1CILi1EEES8_S8_EEENS6_IJNS7_ILi64EEESA_SA_EEELi512ENS_10bfloat16_tEfNS_4arch4Sm90ELb0ELb1ELb1ELb1ELb1ELb1ELb1ELb0ELb0ELb1ELb1ELb0EEENS1_21CollectiveEpilogueFwdINS6_IJSA_NS7_ILi512EEESA_EEES9_SC_SE_Li256ELb1ELb1ELb1ELb0EEENS1_36VarlenDynamicPersistentTileSchedulerILi64ELi64ELi256ELi128ELb1ELb1ELb1ELb1ELb0ELb1EEEEEEEEEvNT_6ParamsE$_ZZN5flash25CollectiveMainloopFwdSm90ILi2EN4cute5tupleIJNS1_1CILi1EEES4_S4_EEENS2_IJNS3_ILi64EEES6_S6_EEELi512EN7cutlass10bfloat16_tEfNS8_4arch4Sm90ELb0ELb1ELb1ELb1ELb1ELb1ELb1ELb0ELb0ELb1ELb1ELb0EE3mmaINS_16FlashAttnFwdSm90ISC_NS_21CollectiveEpilogueFwdINS2_IJS6_NS3_ILi512EEES6_EEES5_S9_SB_Li256ELb1ELb1ELb1ELb0EEENS_36VarlenDynamicPersistentTileSchedulerILi64ELi64ELi256ELi128ELb1ELb1ELb1ELb1ELb0ELb1EEEE13SharedStorageENS1_6TensorINS1_11ArrayEngineIfLm128EEENS1_6LayoutINS2_IJNS2_IJNS3_ILi2EEESR_NS3_ILi32EEEEEES4_S4_EEENS2_IJNS2_IJS4_SR_NS3_ILi4EEEEEENS3_ILi0EEESX_EEEEEEENS_7SoftmaxILi2ELi0EEEEEbRKNSC_6ParamsENS8_13PipelineAsyncILi2EEES17_RNS8_13PipelineStateILj2EEERT0_RT1_iRiRKNS_16SeqlenInfoQKNewKILb1ELb1EEENS2_IJiiiiEEERT_ENKUliT_T0_T1_E_clIZSD_ISM_S10_S12_EbS15_S17_S17_S1A_S1C_S1E_iS1F_S1J_S1K_S1M_EUlRS1N_iE0_NS3_ILb1EEES1U_EEDaiS1N_S1O_S1P_) ;  /* 0x000002bc00a07944 */ /* 0x000fea0003c00000 */
[----:B------:R-:W2:Y:S01]  /*122c0*/  LDL R6, [R1+0x50] ;  /* 0x0000500001067983 */ /* 0x000ea20000100800 */
[----:B------:R-:W0:Y:S08]  /*122d0*/  LDC R0, c[0x0][0x448] ;  /* 0x00011200ff007b82 */ /* 0x000e300000000800 */
[----:B------:R-:W1:Y:S01]  /*122e0*/  LDC.64 R2, c[0x0][0xad8] ;  /* 0x0002b600ff027b82 */ /* 0x000e620000000a00 */
[----:B0-----:R-:W-:-:S13]  /*122f0*/  ISETP.NE.AND P0, PT, R0, 0x1, PT ;  /* 0x000000010000780c */ /* 0x001fda0003f05270 */
[----:B------:R-:W0:Y:S08]  /*12300*/  @P0 LDC R5, c[0x0][0x44c] ;  /* 0x00011300ff050b82 */ /* 0x000e300000000800 */
[----:B------:R-:W3:Y:S01]  /*12310*/  @P0 LDC R7, c[0x0][0x450] ;  /* 0x00011400ff070b82 */ /* 0x000ee20000000800 */
[----:B--2---:R-:W-:-:S04]  /*12320*/  IMAD.SHL.U32 R6, R6, 0x40, RZ ;  /* 0x0000004006067824 */ /* 0x004fc800078e00ff */
[----:B0-----:R-:W-:-:S04]  /*12330*/  @P0 IMAD.HI.U32 R0, R6, R5, RZ ;  /* 0x0000000506000227 */ /* 0x001fc800078e00ff */
[----:B------:R-:W-:Y:S01]  /*12340*/  IMAD.MOV.U32 R5, RZ, RZ, R6 ;  /* 0x000000ffff057224 */ /* 0x000fe200078e0006 */
[----:B---3--:R-:W-:Y:S01]  /*12350*/  @P0 SHF.R.U32.HI R5, RZ, R7, R0 ;  /* 0x00000007ff050219 */ /* 0x008fe20000011600 */
[----:B------:R-:W-:Y:S01]  /*12360*/  VIADD R0, R193, 0xfffffffe ;  /* 0xfffffffec1007836 */ /* 0x000fe20000000000 */
[----:B-1----:R-:W-:-:S03]  /*12370*/  ISETP.GE.AND P0, PT, R3, 0x1, PT ;  /* 0x000000010300780c */ /* 0x002fc60003f06270 */
[----:B------:R-:W-:-:S04]  /*12380*/  IMAD.IADD R9, R190, 0x1, R5 ;  /* 0x00000001be097824 */ /* 0x000fc800078e0205 */
[----:B------:R-:W-:-:S06]  /*12390*/  IMAD.IADD R2, R9, 0x1, R2 ;  /* 0x0000000109027824 */ /* 0x000fcc00078e0202 */
        /* <DEDUP_REMOVED lines=12> */
.L_x_3584:
[----:B------:R-:W-:-:S13]  /*12460*/  ISETP.NE.AND P0, PT, R3, 0x1, PT ;  /* 0x000000010300780c */ /* 0x000fda0003f05270 */
[----:B------:R-:W0:Y:S02]  /*12470*/  @P0 LDC.64 R4, c[0x0][0xae0] ;  /* 0x0002b800ff040b82 */ /* 0x000e240000000a00 */
[----:B0-----:R-:W-:-:S05]  /*12480*/  @P0 IMAD.HI.U32 R4, R7, R4, RZ ;  /* 0x0000000407040227 */ /* 0x001fca00078e00ff */
[----:B------:R-:W-:-:S07]  /*12490*/  @P0 SHF.R.U32.HI R7, RZ, R5, R4 ;  /* 0x00000005ff070219 */ /* 0x000fce0000011604 */
.L_x_3585:
[----:B------:R-:W-:Y:S05]  /*124a0*/  BSYNC B0 ;  /* 0x0000000000007941 */ /* 0x000fea0003800000 */
.L_x_3583:
[----:B------:R-:W-:-:S05]  /*124b0*/  IMAD R3, R7, R3, R3 ;  /* 0x0000000307037224 */ /* 0x000fca00078e0203 */
[----:B------:R-:W-:-:S07]  /*124c0*/  VIMNMX R2, R2, R3, PT ;  /* 0x0000000302027248 */ /* 0x000fce0003fe0100 */
.L_x_3582:
[----:B------:R-:W-:-:S04]  /*124d0*/  SHF.R.S32.HI R3, RZ, 0x1f, R2 ;  /* 0x0000001fff037819 */ /* 0x000fc80000011402 */
[----:B------:R-:W-:-:S04]  /*124e0*/  LEA.HI R3, R3, R2, RZ, 0x6 ;  /* 0x0000000203037211 */ /* 0x000fc800078f30ff */
[----:B------:R-:W-:-:S04]  /*124f0*/  SHF.R.S32.HI R3, RZ, 0x6, R3 ;  /* 0x00000006ff037819 */ /* 0x000fc80000011403 */
[----:B------:R-:W-:-:S04]  /*12500*/  VIMNMX R9, R180, R3, !PT ;  /* 0x00000003b4097248 */ /* 0x000fc80007fe0100 */
[----:B------:R-:W-:-:S13]  /*12510*/  ISETP.GE.AND P0, PT, R0, R9, PT ;  /* 0x000000090000720c */ /* 0x000fda0003f06270 */
[----:B------:R-:W-:Y:S05]  /*12520*/  @!P0 BRA `(.L_x_3586) ;  /* 0x0000007c00e88947 */ /* 0x000fea0003800000 */
.L_x_3619:
[----:B------:R-:W2:Y:S04]  /*12530*/  LDL R56, [R1+0x1c8] ;  /* 0x0001c80001387983 */ /* 0x000ea80000100800 */
[----:B------:R-:W3:Y:S04]  /*12540*/  LDL R2, [R1+0x1d0] ;  /* 0x0001d00001027983 */ /* 0x000ee80000100800 */
[----:B------:R-:W4:Y:S01]  /*12550*/  LDL R3, [R1] ;  /* 0x0000000001037983 */ /* 0x000f220000100800 */
[----:B0-2---:R-:W-:-:S05]  /*12560*/  VIADD R4, R56, 0x1 ;  /* 0x0000000138047836 */ /* 0x005fca0000000000 */
        /* <DEDUP_REMOVED lines=16> */
.L_x_3588:
[----:B------:R-:W-:Y:S05]  /*12670*/  BSYNC B0 ;  /* 0x0000000000007941 */ /* 0x000fea0003800000 */
.L_x_3587:
        /* <DEDUP_REMOVED lines=9> */
.L_x_3590:
[----:B------:R-:W-:Y:S05]  /*12710*/  BSYNC B0 ;  /* 0x0000000000007941 */ /* 0x000fea0003800000 */
.L_x_3589:
[----:B------:R-:W-:Y:S04]  /*12720*/  BSSY B0, `(.L_x_3591) ;  /* 0x0000006000007945 */ /* 0x000fe80003800000 */
[----:B-1----:R-:W-:Y:S05]  /*12730*/  @P0 BRA `(.L_x_3592) ;  /* 0x0000000000100947 */ /* 0x002fea0003800000 */
[----:B-----5:R-:W-:Y:S01]  /*12740*/  IMAD R2, R2, 0x8, R5 ;  /* 0x0000000802027824 */ /* 0x020fe200078e0205 */
[----:B------:R-:W-:-:S04]  /*12750*/  SHF.L.U32 R3, R3, 0x1f, RZ ;  /* 0x0000001f03037819 */ /* 0x000fc800000006ff */
[----:B------:R-:W1:Y:S02]  /*12760*/  SYNCS.PHASECHK.TRANS64.TRYWAIT P0, [R2+URZ], R3 ;  /* 0x00000003020075a7 */ /* 0x000e64000800017f */
[----:B-1----:R-:W-:Y:S05]  /*12770*/  @!P0 BRA `(.L_x_3593) ;  /* 0x0000027c00208947 */ /* 0x002fea0003800000 */
.L_x_3592:
[----:B------:R-:W-:Y:S05]  /*12780*/  BSYNC B0 ;  /* 0x0000000000007941 */ /* 0x000fea0003800000 */
.L_x_3591:
[----:B------:R-:W2:Y:S04]  /*12790*/  LDL R15, [R1+0x1c8] ;  /* 0x0001c800010f7983 */ /* 0x000ea80000100800 */
[----:B0-----:R-:W2:Y:S01]  /*127a0*/  LDL.64 R4, [R1+0x80] ;  /* 0x0000800001047983 */ /* 0x001ea20000100a00 */
[----:B------:R-:W-:Y:S05]  /*127b0*/  WARPSYNC.ALL ;  /* 0x0000000000007948 */ /* 0x000fea0003800000 */
[----:B-1---5:R-:W3:Y:S04]  /*127c0*/  LDL.64 R2, [R1+0x78] ;  /* 0x0000780001027983 */ /* 0x022ee80000100a00 */
[----:B------:R-:W4:Y:S04]  /*127d0*/  LDL.64 R6, [R1+0x78] ;  /* 0x0000780001067983 */ /* 0x000f280000100a00 */
        /* <DEDUP_REMOVED lines=52> */
.L_x_3595:
[----:B------:R-:W-:Y:S05]  /*12b20*/  BSYNC B0 ;  /* 0x0000000000007941 */ /* 0x000fea0003800000 */
.L_x_3594:
        /* <DEDUP_REMOVED lines=8> */
.L_x_3597:
[----:B------:R-:W-:Y:S05]  /*12bb0*/  BSYNC B0 ;  /* 0x0000000000007941 */ /* 0x000fea0003800000 */
.L_x_3596:
[----:B------:R-:W-:Y:S04]  /*12bc0*/  BSSY B0, `(.L_x_3598) ;  /* 0x0000004000007945 */ /* 0x000fe80003800000 */
[----:B-1----:R-:W-:Y:S05]  /*12bd0*/  @P0 BRA `(.L_x_3599) ;  /* 0x0000000000080947 */ /* 0x002fea0003800000 */
[----:B------:R-:W1:Y:S02]  /*12be0*/  SYNCS.PHASECHK.TRANS64.TRYWAIT P0, [R2+URZ], R3 ;  /* 0x00000003020075a7 */ /* 0x000e64000800017f */
[----:B-1----:R-:W-:Y:S05]  /*12bf0*/  @!P0 BRA `(.L_x_3600) ;  /* 0x0000027800148947 */ /* 0x002fea0003800000 */
.L_x_3599:
[----:B------:R-:W-:Y:S05]  /*12c00*/  BSYNC B0 ;  /* 0x0000000000007941 */ /* 0x000fea0003800000 */
.L_x_3598:
        /* <DEDUP_REMOVED lines=433> */
.L_x_3602:
[----:B------:R-:W-:Y:S05]  /*14720*/  BSYNC B0 ;  /* 0x0000000000007941 */ /* 0x000fea0003800000 */
.L_x_3601:
[----:B------:R-:W2:Y:S02]  /*14730*/  LDL.64 R2, [R1+0x20] ;  /* 0x0000200001027983 */ /* 0x000ea40000100a00 */
[----:B--2---:R-:W-:-:S05]  /*14740*/  MOV R3, R2 ;  /* 0x0000000200037202 */ /* 0x004fca0000000f00 */
[----:B-----5:R-:W-:-:S05]  /*14750*/  IMAD R10, R10, 0x8, R3 ;  /* 0x000000080a0a7824 */ /* 0x020fca00078e0203 */
[----:B------:R-:W-:-:S04]  /*14760*/  PRMT R10, R11, 0x654, R10 ;  /* 0x000006540b0a7816 */ /* 0x000fc8000000000a */
[----:B------:R0:W-:Y:S01]  /*14770*/  SYNCS.ARRIVE.TRANS64.RED.A1T0 RZ, [R10+URZ], RZ ;  /* 0x000000ff0aff79a7 */ /* 0x0001e2000810043f */
[----:B------:R-:W2:Y:S04]  /*14780*/  LDL.64 R2, [R1+0x100] ;  /* 0x0001000001027983 */ /* 0x000ea80000100a00 */
[----:B------:R-:W3:Y:S04]  /*14790*/  LDL R57, [R1+0xcc] ;  /* 0x0000cc0001397983 */ /* 0x000ee80000100800 */
[----:B------:R-:W4:Y:S04]  /*147a0*/  LDL R21, [R1+0x50] ;  /* 0x0000500001157983 */ /* 0x000f280000100800 */
[----:B------:R-:W4:Y:S04]  /*147b0*/  LDL R20, [R1+0xf8] ;  /* 0x0000f80001147983 */ /* 0x000f280000100800 */
[----:B------:R-:W3:Y:S04]  /*147c0*/  LDL.128 R12, [R1+0xe0] ;  /* 0x0000e000010c7983 */ /* 0x000ee80000100c00 */
[----:B------:R-:W4:Y:S04]  /*147d0*/  LDL.128 R4, [R1+0xd0] ;  /* 0x0000d00001047983 */ /* 0x000f280000100c00 */
[----:B--2---:R-:W2:Y:S04]  /*147e0*/  LD.E R11, desc[UR36][R2.64] ;  /* 0x00000024020b7980 */ /* 0x004ea8000c101900 */
[----:B------:R-:W4:Y:S01]  /*147f0*/  LDL.64 R2, [R1+0xf0] ;  /* 0x0000f00001027983 */ /* 0x000f220000100a00 */
[----:B---3--:R-:W-:Y:S01]  /*14800*/  ISETP.GE.AND P1, PT, R13, 0x1, PT ;  /* 0x000000010d00780c */ /* 0x008fe20003f26270 */
[----:B------:R-:W-:Y:S01]  /*14810*/  BSSY B0, `(.L_x_3603) ;  /* 0x000007a000007945 */ /* 0x000fe20003800000 */
[-C--:B--2---:R-:W-:Y:S01]  /*14820*/  FMUL.FTZ R80, R32, R11.reuse ;  /* 0x0000000b20507220 */ /* 0x084fe20000410000 */
[----:B------:R-:W-:Y:S01]  /*14830*/  SHF.R.S32.HI R32, RZ, 0x1f, R57 ;  /* 0x0000001fff207819 */ /* 0x000fe20000011439 */
[-C--:B0-----:R-:W-:Y:S01]  /*14840*/  FMUL.FTZ R10, R24, R11.reuse ;  /* 0x0000000b180a7220 */ /* 0x081fe20000410000 */
[----:B------:R-:W-:-:S02]  /*14850*/  FMUL.FTZ R24, R31, R11 ;  /* 0x0000000b1f187220 */ /* 0x000fc40000410000 */
[----:B------:R-:W-:Y:S01]  /*14860*/  LEA.HI R31, R32, R57, RZ, 0x7 ;  /* 0x00000039201f7211 */ /* 0x000fe200078f38ff */
[-C--:B------:R-:W-:Y:S01]  /*14870*/  FMUL.FTZ R90, R25, R11.reuse ;  /* 0x0000000b195a7220 */ /* 0x080fe20000410000 */
[----:B------:R-:W-:Y:S02]  /*14880*/  FMUL.FTZ R25, R34, R11 ;  /* 0x0000000b22197220 */ /* 0x000fe40000410000 */
[----:B------:R-:W-:-:S05]  /*14890*/  LOP3.LUT R34, R31, 0xffffff80, RZ, 0xc0, !PT ;  /* 0xffffff801f227812 */ /* 0x000fca00078ec0ff */
[----:B------:R-:W-:Y:S02]  /*148a0*/  IMAD.IADD R34, R57, 0x1, -R34 ;  /* 0x0000000139227824 */ /* 0x000fe400078e0a22 */
[-C--:B------:R-:W-:Y:S01]  /*148b0*/  FMUL.FTZ R76, R36, R11.reuse ;  /* 0x0000000b244c7220 */ /* 0x080fe20000410000 */
[----:B------:R-:W-:Y:S02]  /*148c0*/  FMUL.FTZ R78, R33, R11 ;  /* 0x0000000b214e7220 */ /* 0x000fe40000410000 */
[----:B------:R-:W-:Y:S02]  /*148d0*/  SHF.R.S32.HI R31, RZ, 0x1f, R34 ;  /* 0x0000001fff1f7819 */ /* 0x000fe40000011422 */
[----:B------:R-:W-:Y:S01]  /*148e0*/  LEA.HI R36, R32, R57, RZ, 0x2 ;  /* 0x0000003920247211 */ /* 0x000fe200078f10ff */
[-C--:B------:R-:W-:Y:S01]  /*148f0*/  FMUL.FTZ R88, R28, R11.reuse ;  /* 0x0000000b1c587220 */ /* 0x080fe20000410000 */
[----:B------:R-:W-:Y:S01]  /*14900*/  LEA.HI R33, R31, R34, RZ, 0x2 ;  /* 0x000000221f217211 */ /* 0x000fe200078f10ff */
[-C--:B------:R-:W-:Y:S01]  /*14910*/  FMUL.FTZ R62, R27, R11.reuse ;  /* 0x0000000b1b3e7220 */ /* 0x080fe20000410000 */
[-C--:B------:R-:W-:Y:S01]  /*14920*/  FMUL.FTZ R28, R38, R11.reuse ;  /* 0x0000000b261c7220 */ /* 0x080fe20000410000 */
[----:B------:R-:W-:Y:S01]  /*14930*/  FMUL.FTZ R27, R35, R11 ;  /* 0x0000000b231b7220 */ /* 0x000fe20000410000 */
[----:B------:R-:W-:-:S02]  /*14940*/  LOP3.LUT R38, R36, 0xfffffffc, RZ, 0xc0, !PT ;  /* 0xfffffffc24267812 */ /* 0x000fc400078ec0ff */
[--C-:B------:R-:W-:Y:S02]  /*14950*/  SHF.R.S32.HI R32, RZ, 0x2, R33.reuse ;  /* 0x00000002ff207819 */ /* 0x100fe40000011421 */
[----:B------:R-:W-:Y:S01]  /*14960*/  SHF.R.S32.HI R35, RZ, 0x1f, R33 ;  /* 0x0000001fff237819 */ /* 0x000fe20000011421 */
[----:B------:R-:W-:-:S03]  /*14970*/  IMAD.IADD R38, R57, 0x1, -R38 ;  /* 0x0000000139267824 */ /* 0x000fc600078e0a26 */
[----:B------:R-:W-:Y:S02]  /*14980*/  LEA.HI R36, R35, R32, RZ, 0x3 ;  /* 0x0000002023247211 */ /* 0x000fe400078f18ff */
[----:B------:R-:W-:Y:S01]  /*14990*/  LEA.HI R35, R31, R34, RZ, 0x5 ;  /* 0x000000221f237211 */ /* 0x000fe200078f28ff */
[-C--:B------:R-:W-:Y:S01]  /*149a0*/  FMUL.FTZ R82, R29, R11.reuse ;  /* 0x0000000b1d527220 */ /* 0x080fe20000410000 */
[-C--:B------:R-:W-:Y:S01]  /*149b0*/  FMUL.FTZ R74, R37, R11.reuse ;  /* 0x0000000b254a7220 */ /* 0x080fe20000410000 */
[----:B------:R-:W-:Y:S01]  /*149c0*/  FMUL.FTZ R29, R39, R11 ;  /* 0x0000000b271d7220 */ /* 0x000fe20000410000 */
[----:B------:R-:W-:Y:S02]  /*149d0*/  LOP3.LUT R37, R36, 0xfffffff8, RZ, 0xc0, !PT ;  /* 0xfffffff824257812 */ /* 0x000fe400078ec0ff */
[----:B------:R-:W-:Y:S02]  /*149e0*/  LEA.HI R39, R38, R38, RZ, 0x1 ;  /* 0x0000002626277211 */ /* 0x000fe400078f08ff */
[----:B------:R-:W-:Y:S01]  /*149f0*/  SHF.R.S32.HI R36, RZ, 0x5, R35 ;  /* 0x00000005ff247819 */ /* 0x000fe20000011423 */
[----:B------:R-:W-:Y:S01]  /*14a00*/  IMAD.IADD R37, R32, 0x1, -R37 ;  /* 0x0000000120257824 */ /* 0x000fe200078e0a25 */
[----:B------:R-:W-:-:S02]  /*14a10*/  LOP3.LUT R39, R39, 0x1ffffffe, RZ, 0xc0, !PT ;  /* 0x1ffffffe27277812 */ /* 0x000fc400078ec0ff */
[----:B----4-:R-:W-:Y:S01]  /*14a20*/  ISETP.NE.AND P0, PT, R2, 0x1, PT ;  /* 0x000000010200780c */ /* 0x010fe20003f05270 */
[----:B------:R-:W-:Y:S02]  /*14a30*/  IMAD R36, R21, 0x4, R36 ;  /* 0x0000000415247824 */ /* 0x000fe400078e0224 */
[----:B------:R-:W-:Y:S02]  /*14a40*/  IMAD.IADD R39, R38, 0x1, -R39 ;  /* 0x0000000126277824 */ /* 0x000fe400078e0a27 */
[----:B------:R-:W-:-:S04]  /*14a50*/  IMAD.U32 R2, R36, 0x10, R37 ;  /* 0x0000001024027824 */ /* 0x000fc800078e0025 */
[----:B------:R-:W-:-:S04]  /*14a60*/  IMAD R2, R39, 0x8, R2 ;  /* 0x0000000827027824 */ /* 0x000fc800078e0202 */
[----:B------:R-:W-:-:S05]  /*14a70*/  @P0 IMAD.HI.U32 R3, R2, R3, RZ ;  /* 0x0000000302030227 */ /* 0x000fca00078e00ff */
[----:B------:R-:W-:Y:S01]  /*14a80*/  @P0 SHF.R.U32.HI R2, RZ, R20, R3 ;  /* 0x00000014ff020219 */ /* 0x000fe20000011603 */
[----:B------:R-:W-:Y:S01]  /*14a90*/  IMAD.SHL.U32 R20, R0, 0x40, RZ ;  /* 0x0000004000147824 */ /* 0x000fe200078e00ff */
[----:B------:R-:W-:-:S03]  /*14aa0*/  LOP3.LUT R3, R33, 0x7ffffffc, RZ, 0xc0, !PT ;  /* 0x7ffffffc21037812 */ /* 0x000fc600078ec0ff */
[----:B------:R-:W0:Y:S01]  /*14ab0*/  SHFL.IDX PT, R35, R2, RZ, 0x1c1f ;  /* 0x001c1fff02237589 */ /* 0x000e2200000e0000 */
        /* <DEDUP_REMOVED lines=21> */
[----:B------:R-:W1:Y:S01]  /*14c10*/  MUFU.TANH R10, R10 ;  /* 0x0000000a000a7308 */ /* 0x000e620000002400 */
[----:B------:R-:W-:-:S03]  /*14c20*/  LOP3.LUT R11, RZ, R6, RZ, 0x33, !PT ;  /* 0x00000006ff0b7212 */ /* 0x000fc600078e33ff */
[----:B------:R-:W-:-:S04]  /*14c30*/  IADD3 R32, -R4, R32, R5 ;  /* 0x0000002004207210 */ /* 0x000fc80007ffe105 */
[----:B------:R-:W2:Y:S01]  /*14c40*/  MUFU.TANH R90, R90 ;  /* 0x0000005a005a7308 */ /* 0x000ea20000002400 */
[----:B------:R-:W-:-:S07]  /*14c50*/  IMAD.IADD R33, R32, 0x1, R7 ;  /* 0x0000000120217824 */ /* 0x000fce00078e0207 */
        /* <DEDUP_REMOVED lines=28> */
[----:B------:R-:W1:Y:S08]  /*14e20*/  MUFU.TANH R41, R41 ;  /* 0x0000002900297308 */ /* 0x000e700000002400 */
[----:B------:R-:W1:Y:S01]  /*14e30*/  MUFU.TANH R40, R40 ;  /* 0x0000002800287308 */ /* 0x000e620000002400 */
[----:B------:R-:W-:-:S02]  /*14e40*/  IMAD.IADD R32, R32, 0x1, R11 ;  /* 0x0000000120207824 */ /* 0x000fc400078e020b */
[----:B------:R-:W-:Y:S02]  /*14e50*/  IMAD.IADD R34, R12, 0x1, -R20 ;  /* 0x000000010c227824 */ /* 0x000fe400078e0a14 */
        /* <DEDUP_REMOVED lines=13> */
.L_x_3606:
[----:B------:R-:W-:-:S13]  /*14f30*/  ISETP.NE.AND P0, PT, R13, 0x1, PT ;  /* 0x000000010d00780c */ /* 0x000fda0003f05270 */
[----:B------:R-:W-:-:S05]  /*14f40*/  @P0 IMAD.HI.U32 R12, R11, R14, RZ ;  /* 0x0000000e0b0c0227 */ /* 0x000fca00078e00ff */
[----:B------:R-:W-:-:S07]  /*14f50*/  @P0 SHF.R.U32.HI R11, RZ, R15, R12 ;  /* 0x0000000fff0b0219 */ /* 0x000fce000001160c */
.L_x_3607:
[----:B------:R-:W-:Y:S05]  /*14f60*/  BSYNC B1 ;  /* 0x0000000000017941 */ /* 0x000fea0003800000 */
.L_x_3605:
[----:B------:R-:W-:-:S04]  /*14f70*/  IMAD R12, R11, R13, -R20 ;  /* 0x0000000d0b0c7224 */ /* 0x000fc800078e0a14 */
[----:B------:R-:W-:-:S05]  /*14f80*/  IMAD R12, R3, -0x2, R12 ;  /* 0xfffffffe030c7824 */ /* 0x000fca00078e020c */
[----:B------:R-:W-:Y:S02]  /*14f90*/  VIMNMX R7, R7, R12, !PT ;  /* 0x0000000c07077248 */ /* 0x000fe40007fe0100 */
[----:B------:R-:W-:-:S07]  /*14fa0*/  VIADDMNMX R6, R12, R13, R6, PT ;  /* 0x0000000d0c067246 */ /* 0x000fce0003800106 */
.L_x_3604:
[----:B------:R-:W-:Y:S05]  /*14fb0*/  BSYNC B0 ;  /* 0x0000000000007941 */ /* 0x000fea0003800000 */
.L_x_3603:
        /* <DEDUP_REMOVED lines=14> */
[----:B------:R-:W-:Y:S01]  /*150a0*/  ISETP.LT.OR P2, PT, R6, 0x11, P2 ;  /* 0x000000110600780c */ /* 0x000fe20001741670 */
[----:B0-----:R-:W-:Y:S01]  /*150b0*/  IMAD.IADD R11, R32, 0x1, R2 ;  /* 0x00000001200b7824 */ /* 0x001fe200078e0202 */
        /* <DEDUP_REMOVED lines=55> */
[----:B-1----:R-:W-:Y:S01]  /*15430*/  FSEL R84, R10, -INF , !P6 ;  /* 0xff8000000a547808 */ /* 0x002fe20007000000 */
        /* <DEDUP_REMOVED lines=18> */
.L_x_3611:
[----:B------:R-:W-:-:S13]  /*15560*/  ISETP.NE.AND P6, PT, R13, 0x1, PT ;  /* 0x000000010d00780c */ /* 0x000fda0003fc5270 */
[----:B------:R-:W-:-:S05]  /*15570*/  @P6 IMAD.HI.U32 R14, R5, R14, RZ ;  /* 0x0000000e050e6227 */ /* 0x000fca00078e00ff */
[----:B------:R-:W-:-:S07]  /*15580*/  @P6 SHF.R.U32.HI R5, RZ, R15, R14 ;  /* 0x0000000fff056219 */ /* 0x000fce000001160e */
.L_x_3612:
[----:B------:R-:W-:Y:S05]  /*15590*/  BSYNC B1 ;  /* 0x0000000000017941 */ /* 0x000fea0003800000 */
.L_x_3610:
[----:B------:R-:W-:-:S04]  /*155a0*/  IMAD R20, R5, R13, -R20 ;  /* 0x0000000d05147224 */ /* 0x000fc800078e0a14 */
[----:B------:R-:W-:-:S05]  /*155b0*/  IMAD R20, R3, -0x2, R20 ;  /* 0xfffffffe03147824 */ /* 0x000fca00078e0214 */
[----:B------:R-:W-:Y:S02]  /*155c0*/  VIADDMNMX R10, R20, R13, R10, PT ;  /* 0x0000000d140a7246 */ /* 0x000fe4000380010a */
[----:B------:R-:W-:-:S07]  /*155d0*/  VIMNMX R11, R11, R20, !PT ;  /* 0x000000140b0b7248 */ /* 0x000fce0007fe0100 */
.L_x_3609:
[----:B------:R-:W-:Y:S05]  /*155e0*/  BSYNC B0 ;  /* 0x0000000000007941 */ /* 0x000fea0003800000 */
.L_x_3608:
[----:B------:R-:W2:Y:S01]  /*155f0*/  LDL.64 R6, [R1+0x1e0] ;  /* 0x0001e00001067983 */ /* 0x000ea20000100a00 */
[C---:B------:R-:W-:Y:S02]  /*15600*/  ISETP.GT.AND P0, PT, R11.reuse, 0x1, !P0 ;  /* 0x000000010b00780c */ /* 0x040fe40004704270 */
[----:B------:R-:W-:Y:S01]  /*15610*/  ISETP.GT.AND P1, PT, R11, 0x8, !P1 ;  /* 0x000000080b00780c */ /* 0x000fe20004f24270 */
[----:B------:R-:W3:Y:S01]  /*15620*/  LDL R20, [R1+0x200] ;  /* 0x0002000001147983 */ /* 0x000ee20000100800 */
        /* <DEDUP_REMOVED lines=41> */
[----:B------:R-:W-:Y:S02]  /*158c0*/  ISETP.LT.OR P1, PT, R10, 0x29, P1 ;  /* 0x000000290a00780c */ /* 0x000fe40000f21670 */
        /* <DEDUP_REMOVED lines=47> */
[----:B------:R1:W-:Y:S04]  /*15bc0*/  STL.64 [R1+0x1e0], R2 ;  /* 0x0001e00201007387 */ /* 0x0003e80000100a00 */
[----:B------:R-:W2:Y:S01]  /*15bd0*/  LDL R24, [R1+0x1e4] ;  /* 0x0001e40001187983 */ /* 0x000ea20000100800 */
[----:B0-----:R-:W-:-:S03]  /*15be0*/  FMNMX.FTZ R10, R2, R5, !PT ;  /* 0x00000005020a7209 */ /* 0x001fc60007810000 */
[----:B-1----:R-:W4:Y:S04]  /*15bf0*/  LDL.64 R2, [R1+0xb8] ;  /* 0x0000b80001027983 */ /* 0x002f280000100a00 */
        /* <DEDUP_REMOVED lines=17> */
[----:B------:R-:W5:Y:S08]  /*15d10*/  MUFU.EX2 R135, R13 ;  /* 0x0000000d00877308 */ /* 0x000f700000000800 */
[----:B------:R-:W0:Y:S01]  /*15d20*/  MUFU.EX2 R134, R7 ;  /* 0x0000000700867308 */ /* 0x000e220000000800 */
[----:B------:R1:W-:Y:S01]  /*15d30*/  STL [R1+0x1e4], R14 ;  /* 0x0001e40e01007387 */ /* 0x0003e20000100800 */
[----:B-----5:R-:W-:Y:S01]  /*15d40*/  FMUL.FTZ R4, R135, R4 ;  /* 0x0000000487047220 */ /* 0x020fe20000410000 */
[----:B0-----:R-:W-:-:S05]  /*15d50*/  FMUL.FTZ R5, R5, R134 ;  /* 0x0000008605057220 */ /* 0x001fca0000410000 */
[----:B------:R1:W-:Y:S04]  /*15d60*/  STL.64 [R1+0x1f0], R4 ;  /* 0x0001f00401007387 */ /* 0x0003e80000100a00 */
[----:B----4-:R-:W2:Y:S01]  /*15d70*/  LD.E R6, desc[UR36][R2.64+0x4] ;  /* 0x0000042402067980 */ /* 0x010ea2000c101900 */
        /* <DEDUP_REMOVED lines=12> */
.L_x_3614:
[----:B------:R-:W-:Y:S05]  /*15e40*/  BSYNC B0 ;  /* 0x0000000000007941 */ /* 0x000fea0003800000 */
.L_x_3613:
        /* <DEDUP_REMOVED lines=9> */
.L_x_3616:
[----:B------:R-:W-:Y:S05]  /*15ee0*/  BSYNC B0 ;  /* 0x0000000000007941 */ /* 0x000fea0003800000 */
.L_x_3615:
        /* <DEDUP_REMOVED lines=30> */
[C---:B--2---:R-:W-:Y:S01]  /*160d0*/  FMUL.FTZ R57, R38.reuse, R55 ;  /* 0x0000003726397220 */ /* 0x044fe20000410000 */
[----:B------:R-:W-:-:S04]  /*160e0*/  FSETP.NEU.FTZ.AND P0, PT, R38, -INF , PT ;  /* 0xff8000002600780b */ /* 0x000fc80003f1d000 */
[----:B------:R-:W-:-:S05]  /*160f0*/  FSEL R57, R57, RZ, P0 ;  /* 0x000000ff39397208 */ /* 0x000fca0000000000 */
[-C--:B------:R-:W-:Y:S02]  /*16100*/  FFMA.FTZ R152, R84, R55.reuse, -R57 ;  /* 0x0000003754987223 */ /* 0x080fe40000010839 */
[----:B------:R-:W2:Y:S01]  /*16110*/  LDL.64 R84, [R1+0x218] ;  /* 0x0002180001547983 */ /* 0x000ea20000100a00 */
[C---:B------:R-:W-:Y:S01]  /*16120*/  FMUL.FTZ R38, R39.reuse, R55 ;  /* 0x0000003727267220 */ /* 0x040fe20000410000 */
[----:B------:R-:W-:-:S04]  /*16130*/  FSETP.NEU.FTZ.AND P0, PT, R39, -INF , PT ;  /* 0xff8000002700780b */ /* 0x000fc80003f1d000 */
[----:B------:R-:W-:-:S05]  /*16140*/  FSEL R38, R38, RZ, P0 ;  /* 0x000000ff26267208 */ /* 0x000fca0000000000 */
        /* <DEDUP_REMOVED lines=27> */
[----:B------:R-:W1:Y:S01]  /*16300*/  MUFU.EX2 R121, R121 ;  /* 0x0000007900797308 */ /* 0x000e620000000800 */
[----:B---3--:R-:W-:Y:S01]  /*16310*/  FADD.FTZ R6, R152, R6 ;  /* 0x0000000698067221 */ /* 0x008fe20000010000 */
[-CC-:B------:R-:W-:Y:S01]  /*16320*/  FFMA.FTZ R193, R60, R55.reuse, -R57.reuse ;  /* 0x000000373cc17223 */ /* 0x180fe20000010839 */
[-CC-:B------:R-:W-:Y:S01]  /*16330*/  FFMA.FTZ R172, R54, R55.reuse, -R57.reuse ;  /* 0x0000003736ac7223 */ /* 0x180fe20000010839 */
[-CC-:B------:R-:W-:Y:S01]  /*16340*/  FFMA.FTZ R8, R8, R55.reuse, -R38.reuse ;  /* 0x0000003708087223 */ /* 0x180fe20000010826 */
[-CC-:B------:R-:W-:Y:S01]  /*16350*/  FFMA.FTZ R174, R52, R55.reuse, -R57.reuse ;  /* 0x0000003734ae7223 */ /* 0x180fe20000010839 */
[-C--:B------:R-:W-:Y:S01]  /*16360*/  FFMA.FTZ R175, R41, R55.reuse, -R38 ;  /* 0x0000003729af7223 */ /* 0x080fe20000010826 */
[----:B------:R-:W-:Y:S01]  /*16370*/  FFMA.FTZ R190, R50, R55, -R57 ;  /* 0x0000003732be7223 */ /* 0x000fe20000010839 */
[----:B------:R-:W3:Y:S01]  /*16380*/  MUFU.EX2 R155, R155 ;  /* 0x0000009b009b7308 */ /* 0x000ee20000000800 */
[C---:B----4-:R-:W-:Y:S01]  /*16390*/  FMUL.FTZ R35, R135.reuse, R35 ;  /* 0x0000002387237220 */ /* 0x050fe20000410000 */
[C---:B------:R-:W-:Y:S01]  /*163a0*/  FMUL.FTZ R34, R135.reuse, R34 ;  /* 0x0000002287227220 */ /* 0x040fe20000410000 */
[C---:B------:R-:W-:Y:S01]  /*163b0*/  FMUL.FTZ R37, R134.reuse, R37 ;  /* 0x0000002586257220 */ /* 0x040fe20000410000 */
[----:B------:R-:W-:Y:S01]  /*163c0*/  FMUL.FTZ R36, R134, R36 ;  /* 0x0000002486247220 */ /* 0x000fe20000410000 */
        /* <DEDUP_REMOVED lines=17> */
[C---:B------:R-:W-:Y:S01]  /*164e0*/  FMUL.FTZ R15, R135.reuse, R15 ;  /* 0x0000000f870f7220 */ /* 0x040fe20000410000 */
[----:B------:R-:W-:Y:S01]  /*164f0*/  FMUL.FTZ R14, R135, R14 ;  /* 0x0000000e870e7220 */ /* 0x000fe20000410000 */
[----:B------:R-:W0:Y:S01]  /*16500*/  MUFU.EX2 R154, R154 ;  /* 0x0000009a009a7308 */ /* 0x000e220000000800 */
[----:B-1----:R-:W-:Y:S01]  /*16510*/  FADD.FTZ R44, R153, R44 ;  /* 0x0000002c992c7221 */ /* 0x002fe20000010000 */
[----:B------:R-:W-:Y:S01]  /*16520*/  FADD.FTZ R7, R121, R6 ;  /* 0x0000000679077221 */ /* 0x000fe20000010000 */
[C---:B------:R-:W-:Y:S01]  /*16530*/  FMUL.FTZ R13, R135.reuse, R13 ;  /* 0x0000000d870d7220 */ /* 0x040fe20000410000 */
[----:B------:R-:W-:Y:S01]  /*16540*/  FMUL.FTZ R12, R135, R12 ;  /* 0x0000000c870c7220 */ /* 0x000fe20000410000 */
[C---:B------:R-:W-:Y:S01]  /*16550*/  FMUL.FTZ R87, R134.reuse, R87 ;  /* 0x0000005786577220 */ /* 0x040fe20000410000 */
[C---:B------:R-:W-:Y:S01]  /*16560*/  FMUL.FTZ R86, R134.reuse, R86 ;  /* 0x0000005686567220 */ /* 0x040fe20000410000 */
[C---:B------:R-:W-:Y:S01]  /*16570*/  FMUL.FTZ R5, R134.reuse, R5 ;  /* 0x0000000586057220 */ /* 0x040fe20000410000 */
[----:B------:R-:W1:Y:S01]  /*16580*/  MUFU.EX2 R169, R169 ;  /* 0x000000a900a97308 */ /* 0x000e620000000800 */
[----:B------:R-:W-:Y:S01]  /*16590*/  FMUL.FTZ R4, R134, R4 ;  /* 0x0000000486047220 */ /* 0x000fe20000410000 */
[----:B------:R-:W2:Y:S04]  /*165a0*/  LDL.64 R82, [R1+0x350] ;  /* 0x0003500001527983 */ /* 0x000ea80000100a00 */
[----:B------:R-:W2:Y:S02]  /*165b0*/  LDL.64 R80, [R1+0x360] ;  /* 0x0003600001507983 */ /* 0x000ea40000100a00 */
        /* <DEDUP_REMOVED lines=13> */
[----:B------:R-:W0:Y:S03]  /*16690*/  MUFU.EX2 R171, R171 ;  /* 0x000000ab00ab7308 */ /* 0x000e260000000800 */
[----:B------:R-:W4:Y:S04]  /*166a0*/  LDL.64 R58, [R1+0x268] ;  /* 0x00026800013a7983 */ /* 0x000f280000100a00 */
[----:B------:R-:W4:Y:S01]  /*166b0*/  LDL.64 R48, [R1+0x2b8] ;  /* 0x0002b80001307983 */ /* 0x000f220000100a00 */
[----:B------:R-:W0:Y:S01]  /*166c0*/  MUFU.EX2 R129, R129 ;  /* 0x0000008100817308 */ /* 0x000e220000000800 */
[----:B-1----:R-:W-:Y:S01]  /*166d0*/  FADD.FTZ R39, R169, R44 ;  /* 0x0000002ca9277221 */ /* 0x002fe20000010000 */
[----:B------:R-:W-:Y:S01]  /*166e0*/  FADD.FTZ R7, R117, R6 ;  /* 0x0000000675077221 */ /* 0x000fe20000010000 */
[----:B------:R-:W4:Y:S04]  /*166f0*/  LDL.64 R72, [R1+0x3b0] ;  /* 0x0003b00001487983 */ /* 0x000f280000100a00 */
[----:B------:R-:W4:Y:S01]  /*16700*/  LDL.64 R90, [R1+0x3e8] ;  /* 0x0003e800015a7983 */ /* 0x000f220000100a00 */
[----:B------:R-:W1:Y:S03]  /*16710*/  MUFU.EX2 R128, R128 ;  /* 0x0000008000807308 */ /* 0x000e660000000800 */
[----:B------:R-:W4:Y:S05]  /*16720*/  LDL.64 R88, [R1+0x3f8] ;  /* 0x0003f80001587983 */ /* 0x000f2a0000100a00 */
        /* <DEDUP_REMOVED lines=9> */
[----:B------:R-:W4:Y:S05]  /*167c0*/  LDL.64 R56, [R1+0x3e0] ;  /* 0x0003e00001387983 */ /* 0x000f2a0000100a00 */
[----:B------:R-:W-:Y:S08]  /*167d0*/  MUFU.EX2 R127, R127 ;  /* 0x0000007f007f7308 */ /* 0x000ff00000000800 */
[----:B------:R-:W0:Y:S01]  /*167e0*/  MUFU.EX2 R126, R126 ;  /* 0x0000007e007e7308 */ /* 0x000e220000000800 */
[----:B-1----:R-:W-:Y:S01]  /*167f0*/  FADD.FTZ R6, R128, R39 ;  /* 0x0000002780067221 */ /* 0x002fe20000010000 */
[----:B------:R-:W-:Y:S01]  /*16800*/  FADD.FTZ R7, R170, R7 ;  /* 0x00000007aa077221 */ /* 0x000fe20000010000 */
[----:B------:R-:W4:Y:S05]  /*16810*/  LDL.64 R64, [R1+0x3f0] ;  /* 0x0003f00001407983 */ /* 0x000f2a0000100a00 */
[----:B------:R-:W-:Y:S08]  /*16820*/  MUFU.EX2 R125, R125 ;  /* 0x0000007d007d7308 */ /* 0x000ff00000000800 */
        /* <DEDUP_REMOVED lines=15> */
[----:B------:R-:W-:Y:S08]  /*16920*/  MUFU.EX2 R172, R172 ;  /* 0x000000ac00ac7308 */ /* 0x000ff00000000800 */
[----:B------:R-:W1:Y:S01]  /*16930*/  MUFU.EX2 R8, R8 ;  /* 0x0000000800087308 */ /* 0x000e620000000800 */
[----:B------:R-:W-:Y:S01]  /*16940*/  FADD.FTZ R38, R116, R41 ;  /* 0x0000002974267221 */ /* 0x000fe20000010000 */
[----:B------:R-:W-:Y:S01]  /*16950*/  FADD.FTZ R6, R178, R39 ;  /* 0x00000027b2067221 */ /* 0x000fe20000010000 */
[----:B------:R-:W4:Y:S04]  /*16960*/  LDL.64 R50, [R1+0x2a8] ;  /* 0x0002a80001327983 */ /* 0x000f280000100a00 */
[----:B------:R-:W4:Y:S01]  /*16970*/  LDL.64 R44, [R1+0x2d8] ;  /* 0x0002d800012c7983 */ /* 0x000f220000100a00 */
[----:B------:R-:W-:Y:S08]  /*16980*/  MUFU.EX2 R174, R174 ;  /* 0x000000ae00ae7308 */ /* 0x000ff00000000800 */
[----:B------:R-:W1:Y:S01]  /*16990*/  MUFU.EX2 R175, R175 ;  /* 0x000000af00af7308 */ /* 0x000e620000000800 */
[----:B0-----:R-:W-:Y:S01]  /*169a0*/  FADD.FTZ R41, R173, R38 ;  /* 0x00000026ad297221 */ /* 0x001fe20000010000 */
[----:B------:R-:W-:Y:S01]  /*169b0*/  FADD.FTZ R39, R193, R6 ;  /* 0x00000006c1277221 */ /* 0x000fe20000010000 */
[----:B------:R-:W4:Y:S05]  /*169c0*/  LDL.64 R42, [R1+0x2e8] ;  /* 0x0002e800012a7983 */ /* 0x000f2a0000100a00 */
[----:B------:R-:W0:Y:S08]  /*169d0*/  MUFU.EX2 R190, R190 ;  /* 0x000000be00be7308 */ /* 0x000e300000000800 */
[----:B------:R-:W0:Y:S01]  /*169e0*/  MUFU.EX2 R7, R7 ;  /* 0x0000000700077308 */ /* 0x000e220000000800 */
[----:B-1----:R-:W-:Y:S01]  /*169f0*/  FADD.FTZ R6, R8, R41 ;  /* 0x0000002908067221 */ /* 0x002fe20000010000 */
[----:B------:R-:W-:-:S03]  /*16a00*/  FADD.FTZ R39, R172, R39 ;  /* 0x00000027ac277221 */ /* 0x000fc60000010000 */
[----:B------:R-:W-:Y:S01]  /*16a10*/  FADD.FTZ R6, R175, R6 ;  /* 0x00000006af067221 */ /* 0x000fe20000010000 */
[----:B------:R-:W-:-:S04]  /*16a20*/  FADD.FTZ R41, R174, R39 ;  /* 0x00000027ae297221 */ /* 0x000fc80000010000 */
[----:B0-----:R-:W-:Y:S02]  /*16a30*/  FADD.FTZ R38, R190, R41 ;  /* 0x00000029be267221 */ /* 0x001fe40000010000 */
[----:B------:R-:W4:Y:S01]  /*16a40*/  LDL.64 R40, [R1+0x2f8] ;  /* 0x0002f80001287983 */ /* 0x000f220000100a00 */
[----:B------:R-:W-:-:S05]  /*16a50*/  FADD.FTZ R39, R7, R6 ;  /* 0x0000000607277221 */ /* 0x000fca0000010000 */
[----:B------:R0:W-:Y:S01]  /*16a60*/  STL.64 [R1+0x1f0], R38 ;  /* 0x0001f02601007387 */ /* 0x0001e20000100a00 */
[----:B------:R-:W-:Y:S06]  /*16a70*/  BAR.SYNC.DEFER_BLOCKING 0xf, 0x100 ;  /* 0x03c4000000007b1d */ /* 0x000fec0000010000 */
[----:B0-----:R-:W4:Y:S01]  /*16a80*/  LDL.64 R38, [R1+0x308] ;  /* 0x0003080001267983 */ /* 0x001f220000100a00 */
[C---:B--2---:R-:W-:Y:S01]  /*16a90*/  FMUL.FTZ R85, R134.reuse, R85 ;  /* 0x0000005586557220 */ /* 0x044fe20000410000 */
[C---:B------:R-:W-:Y:S02]  /*16aa0*/  FMUL.FTZ R84, R134.reuse, R84 ;  /* 0x0000005486547220 */ /* 0x040fe40000410000 */
[----:B------:R-:W2:Y:S04]  /*16ab0*/  LD.E.64 R96, desc[UR36][R2.64+0x8] ;  /* 0x0000082402607980 */ /* 0x000ea8000c101b00 */
[----:B------:R-:W2:Y:S04]  /*16ac0*/  LD.E.64 R2, desc[UR36][R2.64] ;  /* 0x0000002402027980 */ /* 0x000ea8000c101b00 */
[----:B------:R-:W-:Y:S04]  /*16ad0*/  STL.64 [R1+0x400], R34 ;  /* 0x0004002201007387 */ /* 0x000fe80000100a00 */
[----:B------:R0:W-:Y:S04]  /*16ae0*/  STL.64 [R1+0x408], R36 ;  /* 0x0004082401007387 */ /* 0x0001e80000100a00 */
[----:B------:R-:W-:Y:S04]  /*16af0*/  STL.64 [R1+0x210], R32 ;  /* 0x0002102001007387 */ /* 0x000fe80000100a00 */
        /* <DEDUP_REMOVED lines=123> */
[----:B--2---:R-:W-:-:S03]  /*172b0*/  MOV R6, R96 ;  /* 0x0000006000067202 */ /* 0x004fc60000000f00 */
        /* <DEDUP_REMOVED lines=275> */
[----:B----4-:R-:W-:Y:S04]  /*183f0*/  STL [R1+0x358], R86 ;  /* 0x0003585601007387 */ /* 0x010fe80000100800 */
        /* <DEDUP_REMOVED lines=513> */
.L_x_3618:
[----:B------:R-:W-:Y:S05]  /*1a410*/  BSYNC B0 ;  /* 0x0000000000007941 */ /* 0x000fea0003800000 */
.L_x_3617:
        /* <DEDUP_REMOVED lines=9> */
[----:B------:R-:W2:Y:S02]  /*1a4b0*/  LDL R6, [R1+0x50] ;  /* 0x0000500001067983 */ /* 0x000ea40000100800 */
[----:B--2---:R-:W-:-:S07]  /*1a4c0*/  IMAD.SHL.U32 R6, R6, 0x40, RZ ;  /* 0x0000004006067824 */ /* 0x004fce00078e00ff */
.L_x_3586:
[----:B------:R-:W1:Y:S01]  /*1a4d0*/  LDC R2, c[0x0][0x448] ;  /* 0x00011200ff027b82 */ /* 0x000e620000000800 */
[----:B------:R-:W-:Y:S01]  /*1a4e0*/  VIADD R3, R6, 0x3f ;  /* 0x0000003f06037836 */ /* 0x000fe20000000000 */
[----:B------:R-:W-:-:S06]  /*1a4f0*/  ULDC UR4, c[0x0][0xad4] ;  /* 0x0002b50000047ab9 */ /* 0x000fcc0000000800 */
[----:B------:R-:W2:Y:S01]  /*1a500*/  LDC R8, c[0x0][0xadc] ;  /* 0x0002b700ff087b82 */ /* 0x000ea20000000800 */
[----:B-1----:R-:W-:-:S13]  /*1a510*/  ISETP.NE.AND P0, PT, R2, 0x1, PT ;  /* 0x000000010200780c */ /* 0x002fda0003f05270 */
[----:B------:R-:W1:Y:S08]  /*1a520*/  @P0 LDC R2, c[0x0][0x44c] ;  /* 0x00011300ff020b82 */ /* 0x000e700000000800 */
[----:B------:R-:W3:Y:S01]  /*1a530*/  @P0 LDC R5, c[0x0][0x450] ;  /* 0x00011400ff050b82 */ /* 0x000ee20000000800 */
[----:B-1----:R-:W-:-:S05]  /*1a540*/  @P0 IMAD.HI.U32 R2, R3, R2, RZ ;  /* 0x0000000203020227 */ /* 0x002fca00078e00ff */
[----:B---3--:R-:W-:Y:S02]  /*1a550*/  @P0 SHF.R.U32.HI R3, RZ, R5, R2 ;  /* 0x00000005ff030219 */ /* 0x008fe40000011602 */
[----:B--2---:R-:W-:-:S03]  /*1a560*/  ISETP.GE.AND P0, PT, R8, 0x1, PT ;  /* 0x000000010800780c */ /* 0x004fc60003f06270 */
[----:B------:R-:W-:-:S04]  /*1a570*/  IMAD.IADD R3, R212, 0x1, R3 ;  /* 0x00000001d4037824 */ /* 0x000fc800078e0203 */
[----:B0-----:R-:W-:-:S06]  /*1a580*/  VIADD R4, R3, -UR4 ;  /* 0x8000000403047c36 */ /* 0x001fcc0008000000 */
[----:B------:R-:W-:Y:S05]  /*1a590*/  @!P0 BRA `(.L_x_3620) ;  /* 0x0000000000488947 */ /* 0x000fea0003800000 */
        /* <DEDUP_REMOVED lines=11> */
.L_x_3622:
[----:B------:R-:W-:-:S13]  /*1a650*/  ISETP.NE.AND P0, PT, R8, 0x1, PT ;  /* 0x000000010800780c */ /* 0x000fda0003f05270 */
[----:B------:R-:W0:Y:S02]  /*1a660*/  @P0 LDC.64 R2, c[0x0][0xae0] ;  /* 0x0002b800ff020b82 */ /* 0x000e240000000a00 */
[----:B0-----:R-:W-:-:S05]  /*1a670*/  @P0 IMAD.HI.U32 R2, R5, R2, RZ ;  /* 0x0000000205020227 */ /* 0x001fca00078e00ff */
[----:B------:R-:W-:-:S07]  /*1a680*/  @P0 SHF.R.U32.HI R5, RZ, R3, R2 ;  /* 0x00000003ff050219 */ /* 0x000fce0000011602 */
.L_x_3623:
[----:B------:R-:W-:Y:S05]  /*1a690*/  BSYNC B0 ;  /* 0x0000000000007941 */ /* 0x000fea0003800000 */
.L_x_3621:
[----:B------:R-:W-:-:S05]  /*1a6a0*/  IMAD R5, R5, R8, RZ ;  /* 0x0000000805057224 */ /* 0x000fca00078e02ff */
[----:B------:R-:W-:-:S07]  /*1a6b0*/  VIMNMX R4, R4, R5, !PT ;  /* 0x0000000504047248 */ /* 0x000fce0007fe0100 */
.L_x_3620:
[----:B------:R-:W-:-:S05]  /*1a6c0*/  VIADD R4, R4, 0x3f ;  /* 0x0000003f04047836 */ /* 0x000fca0000000000 */
[----:B------:R-:W-:-:S04]  /*1a6d0*/  SHF.R.S32.HI R3, RZ, 0x1f, R4 ;  /* 0x0000001fff037819 */ /* 0x000fc80000011404 */
[----:B------:R-:W-:-:S04]  /*1a6e0*/  LEA.HI R3, R3, R4, RZ, 0x6 ;  /* 0x0000000403037211 */ /* 0x000fc800078f30ff */
[----:B------:R-:W-:-:S04]  /*1a6f0*/  SHF.R.S32.HI R3, RZ, 0x6, R3 ;  /* 0x00000006ff037819 */ /* 0x000fc80000011403 */
[----:B------:R-:W-:-:S04]  /*1a700*/  VIMNMX R9, R180, R3, !PT ;  /* 0x00000003b4097248 */ /* 0x000fc80007fe0100 */
[----:B------:R-:W-:-:S13]  /*1a710*/  ISETP.GE.AND P0, PT, R0, R9, PT ;  /* 0x000000090000720c */ /* 0x000fda0003f06270 */
[----:B------:R-:W-:Y:S05]  /*1a720*/  @!P0 BRA `(.L_x_3624) ;  /* 0x0000007000448947 */ /* 0x000fea0003800000 */
.L_x_3647:
        /* <DEDUP_REMOVED lines=20> */
.L_x_3626:
[----:B------:R-:W-:Y:S05]  /*1a870*/  BSYNC B0 ;  /* 0x0000000000007941 */ /* 0x000fea0003800000 */
.L_x_3625:
        /* <DEDUP_REMOVED lines=9> */
.L_x_3628:
[----:B------:R-:W-:Y:S05]  /*1a910*/  BSYNC B0 ;  /* 0x0000000000007941 */ /* 0x000fea0003800000 */
.L_x_3627:
[----:B------:R-:W-:Y:S04]  /*1a920*/  BSSY B0, `(.L_x_3629) ;  /* 0x0000006000007945 */ /* 0x000fe80003800000 */
[----:B-1----:R-:W-:Y:S05]  /*1a930*/  @P0 BRA `(.L_x_3630) ;  /* 0x0000000000100947 */ /* 0x002fea0003800000 */
[----:B-----5:R-:W-:Y:S01]  /*1a940*/  IMAD R2, R2, 0x8, R5 ;  /* 0x0000000802027824 */ /* 0x020fe200078e0205 */
[----:B------:R-:W-:-:S04]  /*1a950*/  SHF.L.U32 R3, R3, 0x1f, RZ ;  /* 0x0000001f03037819 */ /* 0x000fc800000006ff */
[----:B------:R-:W1:Y:S02]  /*1a960*/  SYNCS.PHASECHK.TRANS64.TRYWAIT P0, [R2+URZ], R3 ;  /* 0x00000003020075a7 */ /* 0x000e64000800017f */
[----:B-1----:R-:W-:Y:S05]  /*1a970*/  @!P0 BRA `(.L_x_3631) ;  /* 0x000001f800c88947 */ /* 0x002fea0003800000 */
.L_x_3630:
[----:B------:R-:W-:Y:S05]  /*1a980*/  BSYNC B0 ;  /* 0x0000000000007941 */ /* 0x000fea0003800000 */
.L_x_3629:
        /* <DEDUP_REMOVED lines=57> */
.L_x_3633:
[----:B------:R-:W-:Y:S05]  /*1ad20*/  BSYNC B0 ;  /* 0x0000000000007941 */ /* 0x000fea0003800000 */
.L_x_3632:
        /* <DEDUP_REMOVED lines=8> */
.L_x_3635:
[----:B------:R-:W-:Y:S05]  /*1adb0*/  BSYNC B0 ;  /* 0x0000000000007941 */ /* 0x000fea0003800000 */
.L_x_3634:
[----:B------:R-:W-:Y:S04]  /*1adc0*/  BSSY B0, `(.L_x_3636) ;  /* 0x0000004000007945 */ /* 0x000fe80003800000 */
[----:B-1----:R-:W-:Y:S05]  /*1add0*/  @P0 BRA `(.L_x_3637) ;  /* 0x0000000000080947 */ /* 0x002fea0003800000 */
[----:B------:R-:W1:Y:S02]  /*1ade0*/  SYNCS.PHASECHK.TRANS64.TRYWAIT P0, [R2+URZ], R3 ;  /* 0x00000003020075a7 */ /* 0x000e64000800017f */
[----:B-1----:R-:W-:Y:S05]  /*1adf0*/  @!P0 BRA `(.L_x_3638) ;  /* 0x000001f400bc8947 */ /* 0x002fea0003800000 */
.L_x_3637:
[----:B------:R-:W-:Y:S05]  /*1ae00*/  BSYNC B0 ;  /* 0x0000000000007941 */ /* 0x000fea0003800000 */
.L_x_3636:
        /* <DEDUP_REMOVED lines=433> */
.L_x_3640:
[----:B------:R-:W-:Y:S05]  /*1c920*/  BSYNC B0 ;  /* 0x0000000000007941 */ /* 0x000fea0003800000 */
.L_x_3639:
        /* <DEDUP_REMOVED lines=23> */
[----:B------:R-:W1:Y:S01]  /*1caa0*/  MUFU.TANH R57, R57 ;  /* 0x0000003900397308 */ /* 0x000e620000002400 */
[-C--:B------:R-:W-:Y:S01]  /*1cab0*/  FMUL.FTZ R63, R38, R4.reuse ;  /* 0x00000004263f7220 */ /* 0x080fe20000410000 */
[-C--:B------:R-:W-:Y:S01]  /*1cac0*/  FMUL.FTZ R72, R37, R4.reuse ;  /* 0x0000000425487220 */ /* 0x080fe20000410000 */
[-C--:B------:R-:W-:Y:S01]  /*1cad0*/  FMUL.FTZ R62, R39, R4.reuse ;  /* 0x00000004273e7220 */ /* 0x080fe20000410000 */
[-C--:B------:R-:W-:Y:S01]  /*1cae0*/  FMUL.FTZ R75, R40, R4.reuse ;  /* 0x00000004284b7220 */ /* 0x080fe20000410000 */
[-C--:B------:R-:W-:Y:S01]  /*1caf0*/  FMUL.FTZ R64, R42, R4.reuse ;  /* 0x000000042a407220 */ /* 0x080fe20000410000 */
[-C--:B------:R-:W-:Y:S01]  /*1cb00*/  FMUL.FTZ R74, R41, R4.reuse ;  /* 0x00000004294a7220 */ /* 0x080fe20000410000 */
[----:B------:R-:W-:Y:S01]  /*1cb10*/  FMUL.FTZ R65, R43, R4 ;  /* 0x000000042b417220 */ /* 0x000fe20000410000 */
[----:B------:R-:W2:Y:S01]  /*1cb20*/  MUFU.TANH R66, R66 ;  /* 0x0000004200427308 */ /* 0x000ea20000002400 */
[----:B----4-:R-:W-:Y:S01]  /*1cb30*/  FMNMX.FTZ R5, R68, R2, !PT ;  /* 0x0000000244057209 */ /* 0x010fe20007810000 */
[-C--:B------:R-:W-:Y:S01]  /*1cb40*/  FMUL.FTZ R76, R45, R4.reuse ;  /* 0x000000042d4c7220 */ /* 0x080fe20000410000 */
        /* <DEDUP_REMOVED lines=12> */
[----:B------:R-:W-:Y:S01]  /*1cc10*/  FMUL.FTZ R40, R55, R4 ;  /* 0x0000000437287220 */ /* 0x000fe20000410000 */
        /* <DEDUP_REMOVED lines=55> */
[----:B--2---:R-:W-:Y:S02]  /*1cf90*/  FMNMX.FTZ R5, R42, R5, !PT ;  /* 0x000000052a057209 */ /* 0x004fe40007810000 */
[----:B0-----:R-:W-:Y:S02]  /*1cfa0*/  FMNMX.FTZ R4, R50, R7, !PT ;  /* 0x0000000732047209 */ /* 0x001fe40007810000 */
[----:B-1----:R-:W-:-:S03]  /*1cfb0*/  FMNMX.FTZ R5, R40, R5, !PT ;  /* 0x0000000528057209 */ /* 0x002fc60007810000 */
[----:B------:R-:W0:Y:S04]  /*1cfc0*/  SHFL.BFLY PT, R7, R4, 0x2, 0x1f ;  /* 0x0c401f0004077f89 */ /* 0x000e2800000e0000 */
[----:B------:R1:W-:Y:S04]  /*1cfd0*/  STL.64 [R1+0x1e0], R4 ;  /* 0x0001e00401007387 */ /* 0x0003e80000100a00 */
[----:B------:R-:W2:Y:S01]  /*1cfe0*/  LDL R20, [R1+0x1e4] ;  /* 0x0001e40001147983 */ /* 0x000ea20000100800 */
[----:B0-----:R-:W-:-:S03]  /*1cff0*/  FMNMX.FTZ R10, R4, R7, !PT ;  /* 0x00000007040a7209 */ /* 0x001fc60007810000 */
[----:B-1----:R-:W4:Y:S04]  /*1d000*/  LDL.64 R4, [R1+0xb8] ;  /* 0x0000b80001047983 */ /* 0x002f280000100a00 */
        /* <DEDUP_REMOVED lines=32> */
.L_x_3642:
[----:B------:R-:W-:Y:S05]  /*1d210*/  BSYNC B0 ;  /* 0x0000000000007941 */ /* 0x000fea0003800000 */
.L_x_3641:
        /* <DEDUP_REMOVED lines=9> */
.L_x_3644:
[----:B------:R-:W-:Y:S05]  /*1d2b0*/  BSYNC B0 ;  /* 0x0000000000007941 */ /* 0x000fea0003800000 */
.L_x_3643:
        /* <DEDUP_REMOVED lines=38> */
[-C--:B--2---:R-:W-:Y:S01]  /*1d520*/  FMUL.FTZ R39, R39, R46.reuse ;  /* 0x0000002e27277220 */ /* 0x084fe20000410000 */
[----:B------:R-:W-:-:S03]  /*1d530*/  FMUL.FTZ R51, R38, R46 ;  /* 0x0000002e26337220 */ /* 0x000fc60000410000 */
[-C--:B------:R-:W-:Y:S01]  /*1d540*/  FFMA.FTZ R132, R57, R46.reuse, -R39 ;  /* 0x0000002e39847223 */ /* 0x080fe20000010827 */
[-C--:B------:R-:W-:Y:S01]  /*1d550*/  FFMA.FTZ R121, R68, R46.reuse, -R51 ;  /* 0x0000002e44797223 */ /* 0x080fe20000010833 */
[-C--:B------:R-:W-:Y:S01]  /*1d560*/  FFMA.FTZ R153, R8, R46.reuse, -R39 ;  /* 0x0000002e08997223 */ /* 0x080fe20000010827 */
[-C--:B------:R-:W-:Y:S01]  /*1d570*/  FFMA.FTZ R152, R66, R46.reuse, -R51 ;  /* 0x0000002e42987223 */ /* 0x080fe20000010833 */
[-C--:B------:R-:W-:Y:S01]  /*1d580*/  FFMA.FTZ R155, R59, R46.reuse, -R39 ;  /* 0x0000002e3b9b7223 */ /* 0x080fe20000010827 */
[-C--:B------:R-:W-:Y:S01]  /*1d590*/  FFMA.FTZ R120, R67, R46.reuse, -R51 ;  /* 0x0000002e43787223 */ /* 0x080fe20000010833 */
[----:B------:R-:W0:Y:S01]  /*1d5a0*/  MUFU.EX2 R132, R132 ;  /* 0x0000008400847308 */ /* 0x000e220000000800 */
[-C--:B------:R-:W-:Y:S01]  /*1d5b0*/  FFMA.FTZ R131, R58, R46.reuse, -R39 ;  /* 0x0000002e3a837223 */ /* 0x080fe20000010827 */
[-C--:B------:R-:W-:Y:S01]  /*1d5c0*/  FFMA.FTZ R154, R69, R46.reuse, -R51 ;  /* 0x0000002e459a7223 */ /* 0x080fe20000010833 */
[-C--:B------:R-:W-:Y:S01]  /*1d5d0*/  FFMA.FTZ R169, R61, R46.reuse, -R39 ;  /* 0x0000002e3da97223 */ /* 0x080fe20000010827 */
[-C--:B------:R-:W-:Y:S01]  /*1d5e0*/  FFMA.FTZ R117, R71, R46.reuse, -R51 ;  /* 0x0000002e47757223 */ /* 0x080fe20000010833 */
[-C--:B------:R-:W-:Y:S01]  /*1d5f0*/  FFMA.FTZ R130, R60, R46.reuse, -R39 ;  /* 0x0000002e3c827223 */ /* 0x080fe20000010827 */
[-C--:B------:R-:W-:Y:S01]  /*1d600*/  FFMA.FTZ R168, R70, R46.reuse, -R51 ;  /* 0x0000002e46a87223 */ /* 0x080fe20000010833 */
[-C--:B------:R-:W-:Y:S01]  /*1d610*/  FFMA.FTZ R171, R63, R46.reuse, -R39 ;  /* 0x0000002e3fab7223 */ /* 0x080fe20000010827 */
[----:B------:R-:W1:Y:S01]  /*1d620*/  MUFU.EX2 R121, R121 ;  /* 0x0000007900797308 */ /* 0x000e620000000800 */
[-C--:B------:R-:W-:Y:S01]  /*1d630*/  FFMA.FTZ R129, R73, R46.reuse, -R51 ;  /* 0x0000002e49817223 */ /* 0x080fe20000010833 */
[-C--:B------:R-:W-:Y:S01]  /*1d640*/  FFMA.FTZ R128, R62, R46.reuse, -R39 ;  /* 0x0000002e3e807223 */ /* 0x080fe20000010827 */
[-C--:B------:R-:W-:Y:S01]  /*1d650*/  FFMA.FTZ R170, R72, R46.reuse, -R51 ;  /* 0x0000002e48aa7223 */ /* 0x080fe20000010833 */
[-C--:B------:R-:W-:Y:S01]  /*1d660*/  FFMA.FTZ R177, R64, R46.reuse, -R39 ;  /* 0x0000002e40b17223 */ /* 0x080fe20000010827 */
[-CC-:B------:R-:W-:Y:S01]  /*1d670*/  FFMA.FTZ R176, R75, R46.reuse, -R51.reuse ;  /* 0x0000002e4bb07223 */ /* 0x180fe20000010833 */
[-C--:B------:R-:W-:Y:S01]  /*1d680*/  FFMA.FTZ R127, R74, R46.reuse, -R51 ;  /* 0x0000002e4a7f7223 */ /* 0x080fe20000010833 */
[-CC-:B------:R-:W-:Y:S01]  /*1d690*/  FFMA.FTZ R126, R65, R46.reuse, -R39.reuse ;  /* 0x0000002e417e7223 */ /* 0x180fe20000010827 */
[----:B------:R-:W2:Y:S01]  /*1d6a0*/  MUFU.EX2 R153, R153 ;  /* 0x0000009900997308 */ /* 0x000ea20000000800 */
[-C--:B------:R-:W-:Y:S01]  /*1d6b0*/  FFMA.FTZ R116, R43, R46.reuse, -R39 ;  /* 0x0000002e2b747223 */ /* 0x080fe20000010827 */
[-C--:B------:R-:W-:Y:S01]  /*1d6c0*/  FFMA.FTZ R125, R77, R46.reuse, -R51 ;  /* 0x0000002e4d7d7223 */ /* 0x080fe20000010833 */
[-C--:B------:R-:W-:Y:S01]  /*1d6d0*/  FFMA.FTZ R179, R45, R46.reuse, -R39 ;  /* 0x0000002e2db37223 */ /* 0x080fe20000010827 */
[-CC-:B------:R-:W-:Y:S01]  /*1d6e0*/  FFMA.FTZ R178, R76, R46.reuse, -R51.reuse ;  /* 0x0000002e4cb27223 */ /* 0x180fe20000010833 */
[-C--:B------:R-:W-:Y:S01]  /*1d6f0*/  FFMA.FTZ R193, R48, R46.reuse, -R51 ;  /* 0x0000002e30c17223 */ /* 0x080fe20000010833 */
[-C--:B------:R-:W-:Y:S01]  /*1d700*/  FFMA.FTZ R173, R44, R46.reuse, -R39 ;  /* 0x0000002e2cad7223 */ /* 0x080fe20000010827 */
[-CC-:B------:R-:W-:Y:S01]  /*1d710*/  FFMA.FTZ R172, R47, R46.reuse, -R51.reuse ;  /* 0x0000002e2fac7223 */ /* 0x180fe20000010833 */
[----:B------:R-:W2:Y:S01]  /*1d720*/  MUFU.EX2 R152, R152 ;  /* 0x0000009800987308 */ /* 0x000ea20000000800 */
[-C--:B------:R-:W-:Y:S01]  /*1d730*/  FFMA.FTZ R174, R49, R46.reuse, -R51 ;  /* 0x0000002e31ae7223 */ /* 0x080fe20000010833 */
[-C--:B------:R-:W-:Y:S01]  /*1d740*/  FFMA.FTZ R175, R42, R46.reuse, -R39 ;  /* 0x0000002e2aaf7223 */ /* 0x080fe20000010827 */
        /* <DEDUP_REMOVED lines=29> */
[----:B------:R-:W1:Y:S01]  /*1d920*/  MUFU.EX2 R154, R154 ;  /* 0x0000009a009a7308 */ /* 0x000e620000000800 */
[----:B--2---:R-:W-:Y:S01]  /*1d930*/  FADD.FTZ R8, R153, R8 ;  /* 0x0000000899087221 */ /* 0x004fe20000010000 */
[----:B------:R-:W-:Y:S01]  /*1d940*/  FADD.FTZ R7, R152, R7 ;  /* 0x0000000798077221 */ /* 0x000fe20000010000 */
[C---:B------:R-:W-:Y:S01]  /*1d950*/  FMUL.FTZ R86, R122.reuse, R86 ;  /* 0x000000567a567220 */ /* 0x040fe20000410000 */
[C---:B------:R-:W-:Y:S01]  /*1d960*/  FMUL.FTZ R91, R122.reuse, R91 ;  /* 0x0000005b7a5b7220 */ /* 0x040fe20000410000 */
[C---:B------:R-:W-:Y:S01]  /*1d970*/  FMUL.FTZ R90, R122.reuse, R90 ;  /* 0x0000005a7a5a7220 */ /* 0x040fe20000410000 */
[C---:B------:R-:W-:Y:S01]  /*1d980*/  FMUL.FTZ R5, R122.reuse, R5 ;  /* 0x000000057a057220 */ /* 0x040fe20000410000 */
[----:B------:R-:W-:Y:S01]  /*1d990*/  FMUL.FTZ R4, R122, R4 ;  /* 0x000000047a047220 */ /* 0x000fe20000410000 */
[----:B------:R-:W2:Y:S01]  /*1d9a0*/  MUFU.EX2 R169, R169 ;  /* 0x000000a900a97308 */ /* 0x000ea20000000800 */
[----:B------:R-:W2:Y:S04]  /*1d9b0*/  LDL.64 R66, [R1+0x390] ;  /* 0x0003900001427983 */ /* 0x000ea80000100a00 */
[----:B------:R-:W2:Y:S03]  /*1d9c0*/  LDL.64 R68, [R1+0x3d0] ;  /* 0x0003d00001447983 */ /* 0x000ea60000100a00 */
[----:B------:R-:W2:Y:S01]  /*1d9d0*/  MUFU.EX2 R117, R117 ;  /* 0x0000007500757308 */ /* 0x000ea20000000800 */
[----:B---3--:R-:W-:Y:S01]  /*1d9e0*/  FADD.FTZ R8, R155, R8 ;  /* 0x000000089b087221 */ /* 0x008fe20000010000 */
[----:B----4-:R-:W-:Y:S01]  /*1d9f0*/  FADD.FTZ R7, R120, R7 ;  /* 0x0000000778077221 */ /* 0x010fe20000010000 */
[----:B------:R-:W3:Y:S04]  /*1da00*/  LDL.64 R76, [R1+0x380] ;  /* 0x00038000014c7983 */ /* 0x000ee80000100a00 */
[----:B------:R-:W4:Y:S01]  /*1da10*/  LDL.64 R70, [R1+0x3c0] ;  /* 0x0003c00001467983 */ /* 0x000f220000100a00 */
[----:B------:R-:W2:Y:S03]  /*1da20*/  MUFU.EX2 R130, R130 ;  /* 0x0000008200827308 */ /* 0x000ea60000000800 */
[----:B------:R-:W4:Y:S04]  /*1da30*/  LDL.64 R56, [R1+0x3e0] ;  /* 0x0003e00001387983 */ /* 0x000f280000100a00 */
[----:B------:R-:W4:Y:S01]  /*1da40*/  LDL.64 R60, [R1+0x258] ;  /* 0x00025800013c7983 */ /* 0x000f220000100a00 */
[----:B------:R-:W2:Y:S01]  /*1da50*/  MUFU.EX2 R168, R168 ;  /* 0x000000a800a87308 */ /* 0x000ea20000000800 */
[----:B0-----:R-:W-:Y:S01]  /*1da60*/  FADD.FTZ R8, R131, R8 ;  /* 0x0000000883087221 */ /* 0x001fe20000010000 */
[----:B-1----:R-:W-:Y:S01]  /*1da70*/  FADD.FTZ R6, R154, R7 ;  /* 0x000000079a067221 */ /* 0x002fe20000010000 */
[----:B------:R-:W4:Y:S04]  /*1da80*/  LDL.64 R74, [R1+0x3a0] ;  /* 0x0003a000014a7983 */ /* 0x000f280000100a00 */
[----:B------:R-:W4:Y:S01]  /*1da90*/  LDL.64 R72, [R1+0x3b0] ;  /* 0x0003b00001487983 */ /* 0x000f220000100a00 */
[----:B------:R-:W0:Y:S03]  /*1daa0*/  MUFU.EX2 R171, R171 ;  /* 0x000000ab00ab7308 */ /* 0x000e260000000800 */
[----:B------:R-:W4:Y:S04]  /*1dab0*/  LDL.64 R58, [R1+0x268] ;  /* 0x00026800013a7983 */ /* 0x000f280000100a00 */
[----:B------:R-:W4:Y:S01]  /*1dac0*/  LDL.64 R62, [R1+0x248] ;  /* 0x00024800013e7983 */ /* 0x000f220000100a00 */
[----:B------:R-:W1:Y:S01]  /*1dad0*/  MUFU.EX2 R129, R129 ;  /* 0x0000008100817308 */ /* 0x000e620000000800 */
[----:B--2---:R-:W-:Y:S01]  /*1dae0*/  FADD.FTZ R43, R169, R8 ;  /* 0x00000008a92b7221 */ /* 0x004fe20000010000 */
[----:B------:R-:W-:Y:S01]  /*1daf0*/  FADD.FTZ R7, R117, R6 ;  /* 0x0000000675077221 */ /* 0x000fe20000010000 */
[----:B------:R-:W2:Y:S05]  /*1db00*/  LDL.64 R64, [R1+0x3f0] ;  /* 0x0003f00001407983 */ /* 0x000eaa0000100a00 */
[----:B------:R-:W1:Y:S08]  /*1db10*/  MUFU.EX2 R128, R128 ;  /* 0x0000008000807308 */ /* 0x000e700000000800 */
[----:B------:R-:W1:Y:S01]  /*1db20*/  MUFU.EX2 R170, R170 ;  /* 0x000000aa00aa7308 */ /* 0x000e620000000800 */
[----:B------:R-:W-:Y:S01]  /*1db30*/  FADD.FTZ R38, R130, R43 ;  /* 0x0000002b82267221 */ /* 0x000fe20000010000 */
[----:B------:R-:W-:-:S06]  /*1db40*/  FADD.FTZ R6, R168, R7 ;  /* 0x00000007a8067221 */ /* 0x000fcc0000010000 */
[----:B------:R-:W1:Y:S01]  /*1db50*/  MUFU.EX2 R177, R177 ;  /* 0x000000b100b17308 */ /* 0x000e620000000800 */
[----:B------:R-:W-:-:S07]  /*1db60*/  FFMA.FTZ R8, R41, R46, -R39 ;  /* 0x0000002e29087223 */ /* 0x000fce0000010827 */
[----:B------:R-:W1:Y:S01]  /*1db70*/  MUFU.EX2 R176, R176 ;  /* 0x000000b000b07308 */ /* 0x000e620000000800 */
[----:B0-----:R-:W-:Y:S01]  /*1db80*/  FADD.FTZ R41, R171, R38 ;  /* 0x00000026ab297221 */ /* 0x001fe20000010000 */
[----:B-1----:R-:W-:Y:S01]  /*1db90*/  FADD.FTZ R7, R129, R6 ;  /* 0x0000000681077221 */ /* 0x002fe20000010000 */
[----:B------:R-:W2:Y:S05]  /*1dba0*/  LDL.64 R50, [R1+0x2a8] ;  /* 0x0002a80001327983 */ /* 0x000eaa0000100a00 */
[----:B------:R-:W-:Y:S08]  /*1dbb0*/  MUFU.EX2 R127, R127 ;  /* 0x0000007f007f7308 */ /* 0x000ff00000000800 */
[----:B------:R-:W0:Y:S01]  /*1dbc0*/  MUFU.EX2 R126, R126 ;  /* 0x0000007e007e7308 */ /* 0x000e220000000800 */
[----:B------:R-:W-:Y:S01]  /*1dbd0*/  FADD.FTZ R6, R128, R41 ;  /* 0x0000002980067221 */ /* 0x000fe20000010000 */
[----:B------:R-:W-:Y:S01]  /*1dbe0*/  FADD.FTZ R7, R170, R7 ;  /* 0x00000007aa077221 */ /* 0x000fe20000010000 */
[----:B------:R-:W2:Y:S05]  /*1dbf0*/  LDL.64 R48, [R1+0x2b8] ;  /* 0x0002b80001307983 */ /* 0x000eaa0000100a00 */
[----:B------:R-:W-:Y:S08]  /*1dc00*/  MUFU.EX2 R125, R125 ;  /* 0x0000007d007d7308 */ /* 0x000ff00000000800 */
[----:B------:R-:W1:Y:S01]  /*1dc10*/  MUFU.EX2 R179, R179 ;  /* 0x000000b300b37308 */ /* 0x000e620000000800 */
[----:B------:R-:W-:Y:S01]  /*1dc20*/  FADD.FTZ R41, R177, R6 ;  /* 0x00000006b1297221 */ /* 0x000fe20000010000 */
[----:B------:R-:W-:Y:S01]  /*1dc30*/  FADD.FTZ R6, R176, R7 ;  /* 0x00000007b0067221 */ /* 0x000fe20000010000 */
[----:B------:R-:W2:Y:S05]  /*1dc40*/  LDL.64 R44, [R1+0x2d8] ;  /* 0x0002d800012c7983 */ /* 0x000eaa0000100a00 */
        /* <DEDUP_REMOVED lines=11> */
[----:B------:R-:W-:Y:S08]  /*1dd00*/  MUFU.EX2 R172, R172 ;  /* 0x000000ac00ac7308 */ /* 0x000ff00000000800 */
[----:B------:R-:W1:Y:S01]  /*1dd10*/  MUFU.EX2 R8, R8 ;  /* 0x0000000800087308 */ /* 0x000e620000000800 */
[----:B------:R-:W-:Y:S01]  /*1dd20*/  FADD.FTZ R38, R116, R41 ;  /* 0x0000002974267221 */ /* 0x000fe20000010000 */
[----:B------:R-:W-:-:S06]  /*1dd30*/  FADD.FTZ R6, R178, R39 ;  /* 0x00000027b2067221 */ /* 0x000fcc0000010000 */
        /* <DEDUP_REMOVED lines=9> */
[----:B------:R-:W-:-:S04]  /*1ddd0*/  FADD.FTZ R41, R174, R39 ;  /* 0x00000027ae297221 */ /* 0x000fc80000010000 */
[----:B0-----:R-:W-:Y:S02]  /*1dde0*/  FADD.FTZ R38, R190, R41 ;  /* 0x00000029be267221 */ /* 0x001fe40000010000 */
[----:B------:R-:W2:Y:S01]  /*1ddf0*/  LDL.64 R40, [R1+0x2f8] ;  /* 0x0002f80001287983 */ /* 0x000ea20000100a00 */
[----:B------:R-:W-:-:S05]  /*1de00*/  FADD.FTZ R39, R7, R6 ;  /* 0x0000000607277221 */ /* 0x000fca0000010000 */
[----:B------:R0:W-:Y:S01]  /*1de10*/  STL.64 [R1+0x1f0], R38 ;  /* 0x0001f02601007387 */ /* 0x0001e20000100a00 */
[----:B------:R-:W-:Y:S06]  /*1de20*/  BAR.SYNC.DEFER_BLOCKING 0xf, 0x100 ;  /* 0x03c4000000007b1d */ /* 0x000fec0000010000 */
[----:B0-----:R-:W2:Y:S04]  /*1de30*/  LDL.64 R38, [R1+0x308] ;  /* 0x0003080001267983 */ /* 0x001ea80000100a00 */
        /* <DEDUP_REMOVED lines=404> */
[----:B---3--:R-:W-:Y:S04]  /*1f780*/  STL [R1+0x358], R86 ;  /* 0x0003585601007387 */ /* 0x008fe80000100800 */
[----:B------:R3:W-:Y:S04]  /*1f790*/  STL [R1+0x35c], R87 ;  /* 0x00035c5701007387 */ /* 0x0007e80000100800 */
[----:B------:R-:W-:Y:S04]  /*1f7a0*/  STL [R1+0x360], R88 ;  /* 0x0003605801007387 */ /* 0x000fe80000100800 */
        /* <DEDUP_REMOVED lines=511> */
.L_x_3646:
[----:B------:R-:W-:Y:S05]  /*217a0*/  BSYNC B0 ;  /* 0x0000000000007941 */ /* 0x000fea0003800000 */
.L_x_3645:
        /* <DEDUP_REMOVED lines=9> */
.L_x_3624:
[----:B------:R-:W-:-:S13]  /*21840*/  ISETP.GE.AND P0, PT, R0, R180, PT ;  /* 0x000000b40000720c */ /* 0x000fda0003f06270 */
[----:B------:R-:W-:Y:S05]  /*21850*/  @!P0 BRA `(.L_x_3648) ;  /* 0x0000007c00e08947 */ /* 0x000fea0003800000 */
.L_x_3681:
[----:B------:R-:W0:Y:S04]  /*21860*/  LDL R21, [R1+0x1c8] ;  /* 0x0001c80001157983 */ /* 0x000e280000100800 */
[----:B------:R-:W2:Y:S04]  /*21870*/  LDL R2, [R1+0x1d0] ;  /* 0x0001d00001027983 */ /* 0x000ea80000100800 */
[----:B------:R-:W3:Y:S01]  /*21880*/  LDL R3, [R1] ;  /* 0x0000000001037983 */ /* 0x000ee20000100800 */
[----:B01----:R-:W-:-:S05]  /*21890*/  VIADD R4, R21, 0x1 ;  /* 0x0000000115047836 */ /* 0x003fca0000000000 */
[----:B------:R-:W-:-:S13]  /*218a0*/  ISETP.NE.AND P0, PT, R4, 0x2, PT ;  /* 0x000000020400780c */ /* 0x000fda0003f05270 */
[----:B------:R0:W5:Y:S04]  /*218b0*/  @P0 LDL R6, [R1+0x1cc] ;  /* 0x0001cc0001060983 */ /* 0x0001680000100800 */
[----:B------:R-:W4:Y:S01]  /*218c0*/  @!P0 LDL R5, [R1+0x1cc] ;  /* 0x0001cc0001058983 */ /* 0x000f220000100800 */
[----:B--2---:R-:W-:Y:S01]  /*218d0*/  VIADD R2, R2, 0x1 ;  /* 0x0000000102027836 */ /* 0x004fe20000000000 */
[----:B---3--:R-:W-:Y:S02]  /*218e0*/  LOP3.LUT R3, R3, 0x1, RZ, 0xfc, !PT ;  /* 0x0000000103037812 */ /* 0x008fe400078efcff */
[----:B------:R1:W-:Y:S04]  /*218f0*/  STL [R1+0x1c8], R4 ;  /* 0x0001c80401007387 */ /* 0x0003e80000100800 */
[----:B------:R0:W-:Y:S04]  /*21900*/  STL [R1+0x1d0], R2 ;  /* 0x0001d00201007387 */ /* 0x0001e80000100800 */
[----:B------:R0:W-:Y:S01]  /*21910*/  @!P0 STL [R1+0x1c8], RZ ;  /* 0x0001c8ff01008387 */ /* 0x0001e20000100800 */
[----:B------:R-:W-:Y:S01]  /*21920*/  ISETP.NE.AND P1, PT, R3, 0x3, PT ;  /* 0x000000030300780c */ /* 0x000fe20003f25270 */
[----:B------:R-:W-:Y:S05]  /*21930*/  YIELD ;  /* 0x0000000000007946 */ /* 0x000fea0003800000 */
[----:B------:R-:W-:Y:S01]  /*21940*/  BSSY B0, `(.L_x_3649) ;  /* 0x0000006000007945 */ /* 0x000fe20003800000 */
[----:B-1----:R-:W-:Y:S01]  /*21950*/  @!P0 IMAD.MOV.U32 R4, RZ, RZ, RZ ;  /* 0x000000ffff048224 */ /* 0x002fe200078e00ff */
[----:B----4-:R-:W-:-:S05]  /*21960*/  @!P0 LOP3.LUT R6, R5, 0x1, RZ, 0x3c, !PT ;  /* 0x0000000105068812 */ /* 0x010fca00078e3cff */
[----:B------:R0:W-:Y:S01]  /*21970*/  @!P0 STL [R1+0x1cc], R6 ;  /* 0x0001cc0601008387 */ /* 0x0001e20000100800 */
[----:B------:R-:W-:Y:S05]  /*21980*/  @!P1 BRA `(.L_x_3650) ;  /* 0x0000000000049947 */ /* 0x000fea0003800000 */
[----:B------:R-:W-:Y:S01]  /*21990*/  BPT.TRAP 0x1 ;  /* 0x000000040000795c */ /* 0x000fe20000300000 */
.L_x_3650:
[----:B------:R-:W-:Y:S05]  /*219a0*/  BSYNC B0 ;  /* 0x0000000000007941 */ /* 0x000fea0003800000 */
.L_x_3649:
        /* <DEDUP_REMOVED lines=9> */
.L_x_3652:
[----:B------:R-:W-:Y:S05]  /*21a40*/  BSYNC B0 ;  /* 0x0000000000007941 */ /* 0x000fea0003800000 */
.L_x_3651:
[----:B------:R-:W-:Y:S04]  /*21a50*/  BSSY B0, `(.L_x_3653) ;  /* 0x0000006000007945 */ /* 0x000fe80003800000 */
[----:B-1----:R-:W-:Y:S05]  /*21a60*/  @P0 BRA `(.L_x_3654) ;  /* 0x0000000000100947 */ /* 0x002fea0003800000 */
[----:B-----5:R-:W-:Y:S01]  /*21a70*/  IMAD R2, R2, 0x8, R5 ;  /* 0x0000000802027824 */ /* 0x020fe200078e0205 */
[----:B------:R-:W-:-:S04]  /*21a80*/  SHF.L.U32 R3, R3, 0x1f, RZ ;  /* 0x0000001f03037819 */ /* 0x000fc800000006ff */
[----:B------:R-:W1:Y:S02]  /*21a90*/  SYNCS.PHASECHK.TRANS64.TRYWAIT P0, [R2+URZ], R3 ;  /* 0x00000003020075a7 */ /* 0x000e64000800017f */
[----:B-1----:R-:W-:Y:S05]  /*21aa0*/  @!P0 BRA `(.L_x_3655) ;  /* 0x0000018800a48947 */ /* 0x002fea0003800000 */
.L_x_3654:
[----:B------:R-:W-:Y:S05]  /*21ab0*/  BSYNC B0 ;  /* 0x0000000000007941 */ /* 0x000fea0003800000 */
.L_x_3653:
        /* <DEDUP_REMOVED lines=57> */
.L_x_3657:
[----:B------:R-:W-:Y:S05]  /*21e50*/  BSYNC B0 ;  /* 0x0000000000007941 */ /* 0x000fea0003800000 */
.L_x_3656:
        /* <DEDUP_REMOVED lines=8> */
.L_x_3659:
[----:B------:R-:W-:Y:S05]  /*21ee0*/  BSYNC B0 ;  /* 0x0000000000007941 */ /* 0x000fea0003800000 */
.L_x_3658:
[----:B------:R-:W-:Y:S04]  /*21ef0*/  BSSY B0, `(.L_x_3660) ;  /* 0x0000004000007945 */ /* 0x000fe80003800000 */
[----:B-1----:R-:W-:Y:S05]  /*21f00*/  @P0 BRA `(.L_x_3661) ;  /* 0x0000000000080947 */ /* 0x002fea0003800000 */
[----:B------:R-:W1:Y:S02]  /*21f10*/  SYNCS.PHASECHK.TRANS64.TRYWAIT P0, [R2+URZ], R3 ;  /* 0x00000003020075a7 */ /* 0x000e64000800017f */
[----:B-1----:R-:W-:Y:S05]  /*21f20*/  @!P0 BRA `(.L_x_3662) ;  /* 0x0000018400988947 */ /* 0x002fea0003800000 */
.L_x_3661:
[----:B------:R-:W-:Y:S05]  /*21f30*/  BSYNC B0 ;  /* 0x0000000000007941 */ /* 0x000fea0003800000 */
.L_x_3660:
        /* <DEDUP_REMOVED lines=248> */
[----:B------:R-:W-:Y:S01]  /*22ec0*/  IMAD.MOV.U32 R9, RZ, RZ, R3 ;  /* 0x000000ffff097224 */ /* 0x000fe200078e0003 */
        /* <DEDUP_REMOVED lines=91> */
[----:B------:R-:W-:Y:S01]  /*23480*/  R2UR UR6, R8 ;  /* 0x00000000080672ca */ /* 0x000fe200000e0000 */
[----:B------:R-:W2:Y:S01]  /*23490*/  LDL R12, [R1] ;  /* 0x00000000010c7983 */ /* 0x000ea20000100800 */
        /* <DEDUP_REMOVED lines=9> */
[----:B------:R-:W-:Y:S02]  /*23530*/  R2UR UR4, R4 ;  /* 0x00000000040472ca */ /* 0x000fe400000e0000 */
[----:B------:R-:W-:Y:S02]  /*23540*/  R2UR UR7, R9 ;  /* 0x00000000090772ca */ /* 0x000fe400000e0000 */
[----:B------:R-:W-:Y:S01]  /*23550*/  R2UR UR6, R8 ;  /* 0x00000000080672ca */ /* 0x000fe200000e0000 */
[----:B------:R0:W5:Y:S01]  /*23560*/  LDL R9, [R1+0xc] ;  /* 0x00000c0001097983 */ /* 0x0001620000100800 */
        /* <DEDUP_REMOVED lines=69> */
[----:B------:R-:W-:-:S03]  /*239c0*/  LOP3.LUT R2, R12, 0x1, RZ, 0xfc, !PT ;  /* 0x000000010c027812 */ /* 0x000fc600078efcff */
        /* <DEDUP_REMOVED lines=8> */
.L_x_3664:
[----:B------:R-:W-:Y:S05]  /*23a50*/  BSYNC B0 ;  /* 0x0000000000007941 */ /* 0x000fea0003800000 */
.L_x_3663:
        /* <DEDUP_REMOVED lines=9> */
[----:B0-----:R-:W3:Y:S04]  /*23af0*/  LDL.128 R8, [R1+0xe0] ;  /* 0x0000e00001087983 */ /* 0x001ee80000100c00 */
[----:B------:R-:W4:Y:S04]  /*23b00*/  LDL.128 R4, [R1+0xd0] ;  /* 0x0000d00001047983 */ /* 0x000f280000100c00 */
[----:B--2---:R-:W2:Y:S04]  /*23b10*/  LD.E R15, desc[UR36][R2.64] ;  /* 0x00000024020f7980 */ /* 0x004ea8000c101900 */
[----:B------:R-:W4:Y:S01]  /*23b20*/  LDL.64 R2, [R1+0xf0] ;  /* 0x0000f00001027983 */ /* 0x000f220000100a00 */
[----:B---3--:R-:W-:Y:S01]  /*23b30*/  ISETP.GE.AND P1, PT, R9, 0x1, PT ;  /* 0x000000010900780c */ /* 0x008fe20003f26270 */
[----:B------:R-:W-:Y:S01]  /*23b40*/  BSSY B0, `(.L_x_3665) ;  /* 0x000007a000007945 */ /* 0x000fe20003800000 */
[-C--:B--2---:R-:W-:Y:S01]  /*23b50*/  FMUL.FTZ R12, R26, R15.reuse ;  /* 0x0000000f1a0c7220 */ /* 0x084fe20000410000 */
[-C--:B------:R-:W-:Y:S01]  /*23b60*/  FMUL.FTZ R26, R34, R15.reuse ;  /* 0x0000000f221a7220 */ /* 0x080fe20000410000 */
[----:B------:R-:W-:Y:S01]  /*23b70*/  SHF.R.S32.HI R34, RZ, 0x1f, R57 ;  /* 0x0000001fff227819 */ /* 0x000fe20000011439 */
[----:B------:R-:W-:-:S03]  /*23b80*/  FMUL.FTZ R74, R33, R15 ;  /* 0x0000000f214a7220 */ /* 0x000fc60000410000 */
[----:B------:R-:W-:Y:S01]  /*23b90*/  LEA.HI R33, R34, R57, RZ, 0x7 ;  /* 0x0000003922217211 */ /* 0x000fe200078f38ff */
[----:B------:R-:W-:-:S03]  /*23ba0*/  FMUL.FTZ R72, R36, R15 ;  /* 0x0000000f24487220 */ /* 0x000fc60000410000 */
[----:B------:R-:W-:Y:S01]  /*23bb0*/  LOP3.LUT R36, R33, 0xffffff80, RZ, 0xc0, !PT ;  /* 0xffffff8021247812 */ /* 0x000fe200078ec0ff */
[-C--:B------:R-:W-:Y:S01]  /*23bc0*/  FMUL.FTZ R80, R28, R15.reuse ;  /* 0x0000000f1c507220 */ /* 0x080fe20000410000 */
[----:B------:R-:W-:-:S03]  /*23bd0*/  FMUL.FTZ R28, R35, R15 ;  /* 0x0000000f231c7220 */ /* 0x000fc60000410000 */
[----:B------:R-:W-:Y:S02]  /*23be0*/  IMAD.IADD R35, R57, 0x1, -R36 ;  /* 0x0000000139237824 */ /* 0x000fe400078e0a24 */
[----:B------:R-:W-:Y:S01]  /*23bf0*/  FMUL.FTZ R70, R37, R15 ;  /* 0x0000000f25467220 */ /* 0x000fe20000410000 */
[----:B------:R-:W-:Y:S02]  /*23c00*/  LEA.HI R34, R34, R57, RZ, 0x2 ;  /* 0x0000003922227211 */ /* 0x000fe400078f10ff */
[----:B------:R-:W-:Y:S01]  /*23c10*/  SHF.R.S32.HI R36, RZ, 0x1f, R35 ;  /* 0x0000001fff247819 */ /* 0x000fe20000011423 */
[-C--:B------:R-:W-:Y:S01]  /*23c20*/  FMUL.FTZ R78, R29, R15.reuse ;  /* 0x0000000f1d4e7220 */ /* 0x080fe20000410000 */
[----:B------:R-:W-:Y:S02]  /*23c30*/  FMUL.FTZ R58, R30, R15 ;  /* 0x0000000f1e3a7220 */ /* 0x000fe40000410000 */
        /* <DEDUP_REMOVED lines=8> */
[----:B------:R-:W-:Y:S01]  /*23cc0*/  LEA.HI R39, R39, R38, RZ, 0x3 ;  /* 0x0000002627277211 */ /* 0x000fe200078f18ff */
[-C--:B------:R-:W-:Y:S01]  /*23cd0*/  FMUL.FTZ R64, R41, R15.reuse ;  /* 0x0000000f29407220 */ /* 0x080fe20000410000 */
[----:B------:R-:W-:Y:S01]  /*23ce0*/  FMUL.FTZ R66, R40, R15 ;  /* 0x0000000f28427220 */ /* 0x000fe20000410000 */
[----:B------:R-:W-:Y:S02]  /*23cf0*/  LEA.HI R40, R57, R57, RZ, 0x1 ;  /* 0x0000003939287211 */ /* 0x000fe400078f08ff */
[----:B------:R-:W-:-:S02]  /*23d00*/  LOP3.LUT R41, R39, 0xfffffff8, RZ, 0xc0, !PT ;  /* 0xfffffff827297812 */ /* 0x000fc400078ec0ff */
[----:B------:R-:W-:Y:S02]  /*23d10*/  SHF.R.S32.HI R39, RZ, 0x5, R36 ;  /* 0x00000005ff277819 */ /* 0x000fe40000011424 */
[----:B------:R-:W-:Y:S01]  /*23d20*/  LOP3.LUT R40, R40, 0x1ffffffe, RZ, 0xc0, !PT ;  /* 0x1ffffffe28287812 */ /* 0x000fe200078ec0ff */
[----:B------:R-:W-:Y:S01]  /*23d30*/  IMAD.IADD R38, R38, 0x1, -R41 ;  /* 0x0000000126267824 */ /* 0x000fe200078e0a29 */
[----:B----4-:R-:W-:Y:S01]  /*23d40*/  ISETP.NE.AND P0, PT, R2, 0x1, PT ;  /* 0x000000010200780c */ /* 0x010fe20003f05270 */
[----:B------:R-:W-:Y:S02]  /*23d50*/  IMAD R39, R56, 0x4, R39 ;  /* 0x0000000438277824 */ /* 0x000fe400078e0227 */
[----:B------:R-:W-:Y:S02]  /*23d60*/  IMAD.IADD R40, R57, 0x1, -R40 ;  /* 0x0000000139287824 */ /* 0x000fe400078e0a28 */
[----:B------:R-:W-:-:S04]  /*23d70*/  IMAD.U32 R39, R39, 0x10, R38 ;  /* 0x0000001027277824 */ /* 0x000fc800078e0026 */
[----:B------:R-:W-:-:S04]  /*23d80*/  IMAD R36, R40, 0x8, R39 ;  /* 0x0000000828247824 */ /* 0x000fc800078e0227 */
[----:B------:R-:W-:-:S04]  /*23d90*/  @P0 IMAD.HI.U32 R3, R36, R3, RZ ;  /* 0x0000000324030227 */ /* 0x000fc800078e00ff */
[-C--:B------:R-:W-:Y:S01]  /*23da0*/  FMUL.FTZ R60, R44, R15.reuse ;  /* 0x0000000f2c3c7220 */ /* 0x080fe20000410000 */
[----:B------:R-:W-:Y:S01]  /*23db0*/  @P0 SHF.R.U32.HI R36, RZ, R20, R3 ;  /* 0x00000014ff240219 */ /* 0x000fe20000011603 */
[----:B------:R-:W-:Y:S01]  /*23dc0*/  IMAD.SHL.U32 R20, R0, 0x40, RZ ;  /* 0x0000004000147824 */ /* 0x000fe200078e00ff */
[----:B------:R-:W-:Y:S01]  /*23dd0*/  LOP3.LUT R2, R37, 0x7ffffffc, RZ, 0xc0, !PT ;  /* 0x7ffffffc25027812 */ /* 0x000fe200078ec0ff */
[-C--:B------:R-:W-:Y:S02]  /*23de0*/  FMUL.FTZ R13, R24, R15.reuse ;  /* 0x0000000f180d7220 */ /* 0x080fe40000410000 */
[----:B------:R-:W0:Y:S01]  /*23df0*/  SHFL.IDX PT, R44, R36, RZ, 0x1c1f ;  /* 0x001c1fff242c7589 */ /* 0x000e2200000e0000 */
[-C--:B------:R-:W-:Y:S01]  /*23e00*/  FMUL.FTZ R24, R25, R15.reuse ;  /* 0x0000000f19187220 */ /* 0x080fe20000410000 */
[-C--:B------:R-:W-:Y:S01]  /*23e10*/  FMUL.FTZ R14, R27, R15.reuse ;  /* 0x0000000f1b0e7220 */ /* 0x080fe20000410000 */
[----:B------:R-:W-:Y:S01]  /*23e20*/  FMUL.FTZ R25, R31, R15 ;  /* 0x0000000f1f197220 */ /* 0x000fe20000410000 */
[----:B------:R-:W-:-:S02]  /*23e30*/  IMAD.IADD R35, R35, 0x1, -R2 ;  /* 0x0000000123237824 */ /* 0x000fc400078e0a02 */
[-C--:B------:R-:W-:Y:S01]  /*23e40*/  FMUL.FTZ R76, R32, R15.reuse ;  /* 0x0000000f204c7220 */ /* 0x080fe20000410000 */
        /* <DEDUP_REMOVED lines=18> */
[----:B------:R-:W2:Y:S08]  /*23f70*/  MUFU.TANH R24, R24 ;  /* 0x0000001800187308 */ /* 0x000eb00000002400 */
        /* <DEDUP_REMOVED lines=27> */
[----:B------:R0:W0:Y:S08]  /*24130*/  MUFU.TANH R48, R53 ;  /* 0x0000003500307308 */ /* 0x0000300000002400 */
[----:B------:R-:W1:Y:S08]  /*24140*/  MUFU.TANH R39, R39 ;  /* 0x0000002700277308 */ /* 0x000e700000002400 */
[----:B------:R-:W1:Y:S01]  /*24150*/  MUFU.TANH R38, R38 ;  /* 0x0000002600267308 */ /* 0x000e620000002400 */
[----:B------:R-:W-:-:S02]  /*24160*/  IMAD.IADD R15, R2, 0x1, R7 ;  /* 0x00000001020f7824 */ /* 0x000fc400078e0207 */
[----:B------:R-:W-:Y:S02]  /*24170*/  IMAD.IADD R37, R2, 0x1, R3 ;  /* 0x0000000102257824 */ /* 0x000fe400078e0203 */
        /* <DEDUP_REMOVED lines=14> */
.L_x_3668:
[----:B------:R-:W-:-:S13]  /*24260*/  ISETP.NE.AND P0, PT, R9, 0x1, PT ;  /* 0x000000010900780c */ /* 0x000fda0003f05270 */
[----:B------:R-:W-:-:S05]  /*24270*/  @P0 IMAD.HI.U32 R6, R7, R10, RZ ;  /* 0x0000000a07060227 */ /* 0x000fca00078e00ff */
[----:B------:R-:W-:-:S07]  /*24280*/  @P0 SHF.R.U32.HI R7, RZ, R11, R6 ;  /* 0x0000000bff070219 */ /* 0x000fce0000011606 */
.L_x_3669:
[----:B------:R-:W-:Y:S05]  /*24290*/  BSYNC B1 ;  /* 0x0000000000017941 */ /* 0x000fea0003800000 */
.L_x_3667:
[----:B------:R-:W-:-:S04]  /*242a0*/  IMAD R6, R7, R9, -R20 ;  /* 0x0000000907067224 */ /* 0x000fc800078e0a14 */
[----:B------:R-:W-:-:S05]  /*242b0*/  IMAD R6, R35, -0x2, R6 ;  /* 0xfffffffe23067824 */ /* 0x000fca00078e0206 */
[----:B------:R-:W-:Y:S02]  /*242c0*/  VIMNMX R3, R3, R6, !PT ;  /* 0x0000000603037248 */ /* 0x000fe40007fe0100 */
[----:B------:R-:W-:-:S07]  /*242d0*/  VIADDMNMX R2, R6, R9, R2, PT ;  /* 0x0000000906027246 */ /* 0x000fce0003800102 */
.L_x_3666:
[----:B------:R-:W-:Y:S05]  /*242e0*/  BSYNC B0 ;  /* 0x0000000000007941 */ /* 0x000fea0003800000 */
.L_x_3665:
        /* <DEDUP_REMOVED lines=70> */
[----:B-1----:R-:W-:Y:S02]  /*24750*/  FSEL R57, R13, -INF , !P6 ;  /* 0xff8000000d397808 */ /* 0x002fe40007000000 */
[----:B------:R-:W-:Y:S01]  /*24760*/  ISETP.GE.AND P6, PT, R8, 0x3a, PT ;  /* 0x0000003a0800780c */ /* 0x000fe20003fc6270 */
[----:B0-----:R-:W-:-:S03]  /*24770*/  IMAD.IADD R8, R37, 0x1, R36 ;  /* 0x0000000125087824 */ /* 0x001fc600078e0224 */
        /* <DEDUP_REMOVED lines=17> */
.L_x_3673:
[----:B------:R-:W-:-:S13]  /*24890*/  ISETP.NE.AND P6, PT, R9, 0x1, PT ;  /* 0x000000010900780c */ /* 0x000fda0003fc5270 */
[----:B------:R-:W-:-:S05]  /*248a0*/  @P6 IMAD.HI.U32 R10, R5, R10, RZ ;  /* 0x0000000a050a6227 */ /* 0x000fca00078e00ff */
[----:B------:R-:W-:-:S07]  /*248b0*/  @P6 SHF.R.U32.HI R5, RZ, R11, R10 ;  /* 0x0000000bff056219 */ /* 0x000fce000001160a */
.L_x_3674:
[----:B------:R-:W-:Y:S05]  /*248c0*/  BSYNC B1 ;  /* 0x0000000000017941 */ /* 0x000fea0003800000 */
.L_x_3672:
[----:B------:R-:W-:-:S04]  /*248d0*/  IMAD R20, R5, R9, -R20 ;  /* 0x0000000905147224 */ /* 0x000fc800078e0a14 */
[----:B------:R-:W-:-:S05]  /*248e0*/  IMAD R35, R35, -0x2, R20 ;  /* 0xfffffffe23237824 */ /* 0x000fca00078e0214 */
[----:B------:R-:W-:Y:S02]  /*248f0*/  VIADDMNMX R2, R35, R9, R2, PT ;  /* 0x0000000923027246 */ /* 0x000fe40003800102 */
[----:B------:R-:W-:-:S07]  /*24900*/  VIMNMX R8, R8, R35, !PT ;  /* 0x0000002308087248 */ /* 0x000fce0007fe0100 */
.L_x_3671:
[----:B------:R-:W-:Y:S05]  /*24910*/  BSYNC B0 ;  /* 0x0000000000007941 */ /* 0x000fea0003800000 */
.L_x_3670:
[C---:B------:R-:W-:Y:S02]  /*24920*/  ISETP.GT.AND P0, PT, R8.reuse, 0x1, !P0 ;  /* 0x000000010800780c */ /* 0x040fe40004704270 */
[----:B------:R-:W-:Y:S02]  /*24930*/  ISETP.GT.AND P1, PT, R8, 0x8, !P1 ;  /* 0x000000080800780c */ /* 0x000fe40004f24270 */
[C---:B------:R-:W-:Y:S02]  /*24940*/  ISETP.LT.OR P0, PT, R2.reuse, 0x2, P0 ;  /* 0x000000020200780c */ /* 0x040fe40000701670 */
[----:B------:R-:W-:Y:S02]  /*24950*/  ISETP.LT.OR P1, PT, R2, 0x9, P1 ;  /* 0x000000090200780c */ /* 0x000fe40000f21670 */
[----:B------:R-:W-:Y:S02]  /*24960*/  FSEL R62, R14, -INF , !P0 ;  /* 0xff8000000e3e7808 */ /* 0x000fe40004000000 */
[----:B------:R-:W-:Y:S01]  /*24970*/  ISETP.NE.AND P0, PT, R7, RZ, PT ;  /* 0x000000ff0700720c */ /* 0x000fe20003f05270 */
[----:B------:R-:W2:Y:S01]  /*24980*/  LDL R14, [R1+0x200] ;  /* 0x00020000010e7983 */ /* 0x000ea20000100800 */
[----:B------:R-:W-:-:S02]  /*24990*/  FSEL R58, R58, -INF , !P1 ;  /* 0xff8000003a3a7808 */ /* 0x000fc40004800000 */
[----:B------:R-:W-:Y:S02]  /*249a0*/  ISETP.GT.AND P0, PT, R8, 0x9, !P0 ;  /* 0x000000090800780c */ /* 0x000fe40004704270 */
[----:B------:R-:W-:Y:S02]  /*249b0*/  ISETP.NE.AND P1, PT, R24, RZ, PT ;  /* 0x000000ff1800720c */ /* 0x000fe40003f25270 */
[----:B------:R-:W-:Y:S02]  /*249c0*/  ISETP.LT.OR P0, PT, R2, 0xa, P0 ;  /* 0x0000000a0200780c */ /* 0x000fe40000701670 */
[----:B------:R-:W-:Y:S02]  /*249d0*/  ISETP.NE.AND P6, PT, R46, RZ, PT ;  /* 0x000000ff2e00720c */ /* 0x000fe40003fc5270 */
[----:B------:R-:W-:Y:S02]  /*249e0*/  FSEL R54, R25, -INF , !P0 ;  /* 0xff80000019367808 */ /* 0x000fe40004000000 */
[----:B------:R-:W-:-:S02]  /*249f0*/  ISETP.GT.AND P0, PT, R8, 0x10, !P1 ;  /* 0x000000100800780c */ /* 0x000fc40004f04270 */
        /* <DEDUP_REMOVED lines=12> */
[----:B------:R-:W-:Y:S02]  /*24ac0*/  ISETP.GT.AND P1, PT, R8, 0x28, !P1 ;  /* 0x000000280800780c */ /* 0x000fe40004f24270 */
[----:B------:R-:W-:Y:S02]  /*24ad0*/  ISETP.LT.OR P0, PT, R2, 0x1a, P0 ;  /* 0x0000001a0200780c */ /* 0x000fe40000701670 */
[----:B------:R-:W-:Y:S02]  /*24ae0*/  ISETP.NE.AND P6, PT, R13, RZ, PT ;  /* 0x000000ff0d00720c */ /* 0x000fe40003fc5270 */
[----:B------:R-:W-:-:S02]  /*24af0*/  FSEL R46, R30, -INF , !P0 ;  /* 0xff8000001e2e7808 */ /* 0x000fc40004000000 */
[----:B------:R-:W-:-:S04]  /*24b00*/  ISETP.NE.AND P0, PT, R55, RZ, PT ;  /* 0x000000ff3700720c */ /* 0x000fc80003f05270 */
[----:B------:R-:W-:-:S04]  /*24b10*/  ISETP.GT.AND P0, PT, R8, 0x20, !P0 ;  /* 0x000000200800780c */ /* 0x000fc80004704270 */
[----:B------:R-:W-:-:S04]  /*24b20*/  ISETP.LT.OR P0, PT, R2, 0x21, P0 ;  /* 0x000000210200780c */ /* 0x000fc80000701670 */
[----:B------:R-:W-:Y:S02]  /*24b30*/  FSEL R44, R31, -INF , !P0 ;  /* 0xff8000001f2c7808 */ /* 0x000fe40004000000 */
[----:B------:R-:W-:Y:S02]  /*24b40*/  ISETP.NE.AND P0, PT, R6, RZ, PT ;  /* 0x000000ff0600720c */ /* 0x000fe40003f05270 */
[----:B------:R-:W3:Y:S02]  /*24b50*/  LDL.64 R6, [R1+0x1e0] ;  /* 0x0001e00001067983 */ /* 0x000ee40000100a00 */
[----:B------:R-:W-:-:S04]  /*24b60*/  ISETP.GT.AND P0, PT, R8, RZ, !P0 ;  /* 0x000000ff0800720c */ /* 0x000fc80004704270 */
[----:B------:R-:W-:-:S04]  /*24b70*/  ISETP.LT.OR P0, PT, R2, 0x1, P0 ;  /* 0x000000010200780c */ /* 0x000fc80000701670 */
[----:B------:R-:W-:Y:S02]  /*24b80*/  FSEL R68, R12, -INF , !P0 ;  /* 0xff8000000c447808 */ /* 0x000fe40004000000 */
[----:B------:R-:W-:-:S04]  /*24b90*/  ISETP.NE.AND P0, PT, R59, RZ, PT ;  /* 0x000000ff3b00720c */ /* 0x000fc80003f05270 */
[----:B------:R-:W-:-:S04]  /*24ba0*/  ISETP.GT.AND P0, PT, R8, 0x21, !P0 ;  /* 0x000000210800780c */ /* 0x000fc80004704270 */
[----:B------:R-:W-:Y:S02]  /*24bb0*/  ISETP.LT.OR P0, PT, R2, 0x22, P0 ;  /* 0x000000220200780c */ /* 0x000fe40000701670 */
[----:B------:R-:W-:Y:S02]  /*24bc0*/  ISETP.GT.AND P2, PT, R8, 0x29, !P2 ;  /* 0x000000290800780c */ /* 0x000fe40005744270 */
[----:B------:R-:W-:Y:S02]  /*24bd0*/  ISETP.LT.OR P1, PT, R2, 0x29, P1 ;  /* 0x000000290200780c */ /* 0x000fe40000f21670 */
[----:B------:R-:W-:Y:S02]  /*24be0*/  FSEL R45, R27, -INF , !P0 ;  /* 0xff8000001b2d7808 */ /* 0x000fe40004000000 */
[C---:B------:R-:W-:Y:S02]  /*24bf0*/  ISETP.GT.AND P3, PT, R8.reuse, 0x30, !P3 ;  /* 0x000000300800780c */ /* 0x040fe40005f64270 */
[----:B------:R-:W-:-:S02]  /*24c00*/  ISETP.GT.AND P4, PT, R8, 0x31, !P4 ;  /* 0x000000310800780c */ /* 0x000fc40006784270 */
[C---:B------:R-:W-:Y:S02]  /*24c10*/  ISETP.GT.AND P5, PT, R8.reuse, 0x38, !P5 ;  /* 0x000000380800780c */ /* 0x040fe40006fa4270 */
[----:B------:R-:W-:Y:S02]  /*24c20*/  ISETP.GT.AND P6, PT, R8, 0x39, !P6 ;  /* 0x000000390800780c */ /* 0x000fe400077c4270 */
[C---:B------:R-:W-:Y:S02]  /*24c30*/  ISETP.LT.OR P2, PT, R2.reuse, 0x2a, P2 ;  /* 0x0000002a0200780c */ /* 0x040fe40001741670 */
[----:B------:R-:W-:Y:S02]  /*24c40*/  FSEL R43, R43, -INF , !P1 ;  /* 0xff8000002b2b7808 */ /* 0x000fe40004800000 */
[----:B------:R-:W-:Y:S02]  /*24c50*/  ISETP.LT.OR P3, PT, R2, 0x31, P3 ;  /* 0x000000310200780c */ /* 0x000fe40001f61670 */
[----:B------:R-:W-:-:S02]  /*24c60*/  FSEL R42, R42, -INF , !P2 ;  /* 0xff8000002a2a7808 */ /* 0x000fc40005000000 */
[C---:B------:R-:W-:Y:S02]  /*24c70*/  ISETP.LT.OR P4, PT, R2.reuse, 0x32, P4 ;  /* 0x000000320200780c */ /* 0x040fe40002781670 */
[----:B------:R-:W-:Y:S02]  /*24c80*/  FSEL R41, R41, -INF , !P3 ;  /* 0xff80000029297808 */ /* 0x000fe40005800000 */
[----:B------:R-:W-:Y:S02]  /*24c90*/  ISETP.LT.OR P5, PT, R2, 0x39, P5 ;  /* 0x000000390200780c */ /* 0x000fe40002fa1670 */
[----:B------:R-:W-:Y:S02]  /*24ca0*/  FSEL R40, R40, -INF , !P4 ;  /* 0xff80000028287808 */ /* 0x000fe40006000000 */
[----:B------:R-:W-:Y:S02]  /*24cb0*/  ISETP.LT.OR P6, PT, R2, 0x3a, P6 ;  /* 0x0000003a0200780c */ /* 0x000fe400037c1670 */
[----:B------:R-:W-:-:S02]  /*24cc0*/  FSEL R39, R39, -INF , !P5 ;  /* 0xff80000027277808 */ /* 0x000fc40006800000 */
[----:B------:R-:W-:Y:S02]  /*24cd0*/  FSEL R38, R38, -INF , !P6 ;  /* 0xff80000026267808 */ /* 0x000fe40007000000 */
[----:B---3--:R-:W-:-:S04]  /*24ce0*/  FMNMX.FTZ R3, R57, R6, !PT ;  /* 0x0000000639037209 */ /* 0x008fc80007810000 */
        /* <DEDUP_REMOVED lines=33> */
[----:B------:R-:W3:Y:S01]  /*24f00*/  LDL R20, [R1+0x1e4] ;  /* 0x0001e40001147983 */ /* 0x000ee20000100800 */
[----:B0-----:R-:W-:-:S03]  /*24f10*/  FMNMX.FTZ R8, R2, R5, !PT ;  /* 0x0000000502087209 */ /* 0x001fc60007810000 */
[----:B-1----:R-:W4:Y:S04]  /*24f20*/  LDL.64 R2, [R1+0xb8] ;  /* 0x0000b80001027983 */ /* 0x002f280000100a00 */
[----:B------:R-:W0:Y:S02]  /*24f30*/  SHFL.BFLY PT, R5, R8, 0x1, 0x1f ;  /* 0x0c201f0008057f89 */ /* 0x000e2400000e0000 */
[----:B0-----:R-:W-:Y:S02]  /*24f40*/  FMNMX.FTZ R10, R8, R5, !PT ;  /* 0x00000005080a7209 */ /* 0x001fe40007810000 */
[----:B------:R-:W5:Y:S04]  /*24f50*/  LDL.64 R4, [R1+0x1f0] ;  /* 0x0001f00001047983 */ /* 0x000f680000100a00 */
[----:B------:R-:W-:Y:S04]  /*24f60*/  STL [R1+0x1e0], R10 ;  /* 0x0001e00a01007387 */ /* 0x000fe80000100800 */
[----:B------:R-:W2:Y:S04]  /*24f70*/  LDL R11, [R1+0x1e0] ;  /* 0x0001e000010b7983 */ /* 0x000ea80000100800 */
[----:B---3--:R-:W0:Y:S02]  /*24f80*/  SHFL.BFLY PT, R9, R20, 0x2, 0x1f ;  /* 0x0c401f0014097f89 */ /* 0x008e2400000e0000 */
[----:B0-----:R-:W-:-:S05]  /*24f90*/  FMNMX.FTZ R9, R9, R20, !PT ;  /* 0x0000001409097209 */ /* 0x001fca0007810000 */
[----:B------:R-:W0:Y:S01]  /*24fa0*/  SHFL.BFLY PT, R12, R9, 0x1, 0x1f ;  /* 0x0c201f00090c7f89 */ /* 0x000e2200000e0000 */
[----:B--2---:R-:W-:Y:S02]  /*24fb0*/  FSETP.NEU.FTZ.AND P0, PT, R11, -INF , PT ;  /* 0xff8000000b00780b */ /* 0x004fe40003f1d000 */
        /* <DEDUP_REMOVED lines=27> */
.L_x_3676:
[----:B------:R-:W-:Y:S05]  /*25170*/  BSYNC B0 ;  /* 0x0000000000007941 */ /* 0x000fea0003800000 */
.L_x_3675:
        /* <DEDUP_REMOVED lines=9> */
.L_x_3678:
[----:B------:R-:W-:Y:S05]  /*25210*/  BSYNC B0 ;  /* 0x0000000000007941 */ /* 0x000fea0003800000 */
.L_x_3677:
[----:B------:R-:W0:Y:S04]  /*25220*/  LDL R55, [R1+0x200] ;  /* 0x0002000001377983 */ /* 0x000e280000100800 */
[----:B------:R-:W0:Y:S04]  /*25230*/  LDL.64 R8, [R1+0x1e0] ;  /* 0x0001e00001087983 */ /* 0x000e280000100a00 */
        /* <DEDUP_REMOVED lines=30> */
[C---:B0-----:R-:W-:Y:S01]  /*25420*/  FMUL.FTZ R4, R8.reuse, R55 ;  /* 0x0000003708047220 */ /* 0x041fe20000410000 */
[----:B------:R-:W-:-:S04]  /*25430*/  FSETP.NEU.FTZ.AND P0, PT, R8, -INF , PT ;  /* 0xff8000000800780b */ /* 0x000fc80003f1d000 */
[----:B------:R-:W-:Y:S02]  /*25440*/  FSEL R59, R4, RZ, P0 ;  /* 0x000000ff043b7208 */ /* 0x000fe40000000000 */
[----:B------:R-:W4:Y:S01]  /*25450*/  LDL.64 R4, [R1+0x238] ;  /* 0x0002380001047983 */ /* 0x000f220000100a00 */
[----:B------:R-:W-:Y:S02]  /*25460*/  FSETP.NEU.FTZ.AND P0, PT, R9, -INF , PT ;  /* 0xff8000000900780b */ /* 0x000fe40003f1d000 */
[-C--:B------:R-:W-:Y:S01]  /*25470*/  FFMA.FTZ R174, R49, R55.reuse, -R59 ;  /* 0x0000003731ae7223 */ /* 0x080fe2000001083b */
[----:B------:R-:W-:-:S05]  /*25480*/  FMUL.FTZ R49, R9, R55 ;  /* 0x0000003709317220 */ /* 0x000fca0000410000 */
[----:B------:R-:W-:Y:S01]  /*25490*/  FSEL R49, R49, RZ, P0 ;  /* 0x000000ff31317208 */ /* 0x000fe20000000000 */
[----:B------:R-:W-:-:S04]  /*254a0*/  FFMA.FTZ R152, R57, R55, -R59 ;  /* 0x0000003739987223 */ /* 0x000fc8000001083b */
[-CC-:B------:R-:W-:Y:S01]  /*254b0*/  FFMA.FTZ R132, R68, R55.reuse, -R49.reuse ;  /* 0x0000003744847223 */ /* 0x180fe20000010831 */
[-C--:B------:R-:W-:Y:S01]  /*254c0*/  FFMA.FTZ R153, R62, R55.reuse, -R49 ;  /* 0x000000373e997223 */ /* 0x080fe20000010831 */
[-C--:B------:R-:W-:Y:S01]  /*254d0*/  FFMA.FTZ R121, R82, R55.reuse, -R59 ;  /* 0x0000003752797223 */ /* 0x080fe2000001083b */
[----:B------:R-:W2:Y:S01]  /*254e0*/  MUFU.EX2 R152, R152 ;  /* 0x0000009800987308 */ /* 0x000ea20000000800 */
        /* <DEDUP_REMOVED lines=14> */
[-CC-:B------:R-:W-:Y:S01]  /*255d0*/  FFMA.FTZ R176, R66, R55.reuse, -R59.reuse ;  /* 0x0000003742b07223 */ /* 0x180fe2000001083b */
[----:B------:R-:W1:Y:S01]  /*255e0*/  MUFU.EX2 R153, R153 ;  /* 0x0000009900997308 */ /* 0x000e620000000800 */
[-C--:B------:R-:W-:Y:S01]  /*255f0*/  FFMA.FTZ R127, R64, R55.reuse, -R59 ;  /* 0x00000037407f7223 */ /* 0x080fe2000001083b */
[-CC-:B------:R-:W-:Y:S01]  /*25600*/  FFMA.FTZ R126, R45, R55.reuse, -R49.reuse ;  /* 0x000000372d7e7223 */ /* 0x180fe20000010831 */
[-C--:B------:R-:W-:Y:S01]  /*25610*/  FFMA.FTZ R173, R41, R55.reuse, -R49 ;  /* 0x0000003729ad7223 */ /* 0x080fe20000010831 */
[-C--:B------:R-:W-:Y:S01]  /*25620*/  FFMA.FTZ R125, R60, R55.reuse, -R59 ;  /* 0x000000373c7d7223 */ /* 0x080fe2000001083b */
[-CC-:B------:R-:W-:Y:S01]  /*25630*/  FFMA.FTZ R179, R43, R55.reuse, -R49.reuse ;  /* 0x000000372bb37223 */ /* 0x180fe20000010831 */
[-C--:B------:R-:W-:Y:S01]  /*25640*/  FFMA.FTZ R116, R42, R55.reuse, -R49 ;  /* 0x000000372a747223 */ /* 0x080fe20000010831 */
[-CC-:B------:R-:W-:Y:S01]  /*25650*/  FFMA.FTZ R178, R56, R55.reuse, -R59.reuse ;  /* 0x0000003738b27223 */ /* 0x180fe2000001083b */
[----:B------:R-:W1:Y:S01]  /*25660*/  MUFU.EX2 R121, R121 ;  /* 0x0000007900797308 */ /* 0x000e620000000800 */
[----:B--2---:R-:W-:Y:S01]  /*25670*/  FADD.FTZ R6, R152, R6 ;  /* 0x0000000698067221 */ /* 0x004fe20000010000 */
[-CC-:B------:R-:W-:Y:S01]  /*25680*/  FFMA.FTZ R190, R53, R55.reuse, -R59.reuse ;  /* 0x0000003735be7223 */ /* 0x180fe2000001083b */
[-C--:B------:R-:W-:Y:S01]  /*25690*/  FFMA.FTZ R172, R51, R55.reuse, -R59 ;  /* 0x0000003733ac7223 */ /* 0x080fe2000001083b */
[-C--:B------:R-:W-:Y:S01]  /*256a0*/  FFMA.FTZ R175, R39, R55.reuse, -R49 ;  /* 0x0000003727af7223 */ /* 0x080fe20000010831 */
[----:B------:R-:W-:Y:S01]  /*256b0*/  FFMA.FTZ R9, R48, R55, -R59 ;  /* 0x0000003730097223 */ /* 0x000fe2000001083b */
[C---:B---3--:R-:W-:Y:S01]  /*256c0*/  FMUL.FTZ R35, R135.reuse, R35 ;  /* 0x0000002387237220 */ /* 0x048fe20000410000 */
[C---:B------:R-:W-:Y:S01]  /*256d0*/  FMUL.FTZ R34, R135.reuse, R34 ;  /* 0x0000002287227220 */ /* 0x040fe20000410000 */
[----:B------:R-:W2:Y:S01]  /*256e0*/  MUFU.EX2 R155, R155 ;  /* 0x0000009b009b7308 */ /* 0x000ea20000000800 */
[C---:B----4-:R-:W-:Y:S01]  /*256f0*/  FMUL.FTZ R37, R134.reuse, R37 ;  /* 0x0000002586257220 */ /* 0x050fe20000410000 */
[----:B------:R-:W-:Y:S01]  /*25700*/  FMUL.FTZ R36, R134, R36 ;  /* 0x0000002486247220 */ /* 0x000fe20000410000 */
[C---:B------:R-:W-:Y:S01]  /*25710*/  FMUL.FTZ R33, R135.reuse, R33 ;  /* 0x0000002187217220 */ /* 0x040fe20000410000 */
[C---:B------:R-:W-:Y:S01]  /*25720*/  FMUL.FTZ R32, R135.reuse, R32 ;  /* 0x0000002087207220 */ /* 0x040fe20000410000 */
[C---:B------:R-:W-:Y:S01]  /*25730*/  FMUL.FTZ R31, R135.reuse, R31 ;  /* 0x0000001f871f7220 */ /* 0x040fe20000410000 */
[C---:B------:R-:W-:Y:S01]  /*25740*/  FMUL.FTZ R30, R135.reuse, R30 ;  /* 0x0000001e871e7220 */ /* 0x040fe20000410000 */
[C---:B------:R-:W-:Y:S01]  /*25750*/  FMUL.FTZ R27, R135.reuse, R27 ;  /* 0x0000001b871b7220 */ /* 0x040fe20000410000 */
[----:B------:R-:W3:Y:S01]  /*25760*/  MUFU.EX2 R120, R120 ;  /* 0x0000007800787308 */ /* 0x000ee20000000800 */
        /* <DEDUP_REMOVED lines=16> */
[----:B-1----:R-:W-:Y:S01]  /*25870*/  FADD.FTZ R8, R153, R8 ;  /* 0x0000000899087221 */ /* 0x002fe20000010000 */
[----:B------:R-:W-:Y:S01]  /*25880*/  FADD.FTZ R7, R121, R6 ;  /* 0x0000000679077221 */ /* 0x000fe20000010000 */
[C---:B------:R-:W-:Y:S01]  /*25890*/  FMUL.FTZ R85, R134.reuse, R85 ;  /* 0x0000005586557220 */ /* 0x040fe20000410000 */
[C---:B------:R-:W-:Y:S01]  /*258a0*/  FMUL.FTZ R84, R134.reuse, R84 ;  /* 0x0000005486547220 */ /* 0x040fe20000410000 */
[C---:B------:R-:W-:Y:S01]  /*258b0*/  FMUL.FTZ R87, R134.reuse, R87 ;  /* 0x0000005786577220 */ /* 0x040fe20000410000 */
[----:B------:R-:W-:Y:S01]  /*258c0*/  FMUL.FTZ R86, R134, R86 ;  /* 0x0000005686567220 */ /* 0x000fe20000410000 */
[----:B------:R-:W4:Y:S01]  /*258d0*/  LDL.64 R82, [R1+0x350] ;  /* 0x0003500001527983 */ /* 0x000f220000100a00 */
[----:B------:R-:W1:Y:S03]  /*258e0*/  MUFU.EX2 R169, R169 ;  /* 0x000000a900a97308 */ /* 0x000e660000000800 */
[----:B------:R-:W4:Y:S04]  /*258f0*/  LDL.64 R80, [R1+0x360] ;  /* 0x0003600001507983 */ /* 0x000f280000100a00 */
[----:B------:R-:W4:Y:S01]  /*25900*/  LDL.64 R78, [R1+0x370] ;  /* 0x00037000014e7983 */ /* 0x000f220000100a00 */
[----:B------:R-:W1:Y:S01]  /*25910*/  MUFU.EX2 R117, R117 ;  /* 0x0000007500757308 */ /* 0x000e620000000800 */
[----:B--2---:R-:W-:Y:S01]  /*25920*/  FADD.FTZ R8, R155, R8 ;  /* 0x000000089b087221 */ /* 0x004fe20000010000 */
[----:B---3--:R-:W-:Y:S01]  /*25930*/  FADD.FTZ R7, R120, R7 ;  /* 0x0000000778077221 */ /* 0x008fe20000010000 */
[----:B------:R-:W2:Y:S04]  /*25940*/  LDL.64 R76, [R1+0x380] ;  /* 0x00038000014c7983 */ /* 0x000ea80000100a00 */
[----:B------:R-:W3:Y:S01]  /*25950*/  LDL.64 R74, [R1+0x3a0] ;  /* 0x0003a000014a7983 */ /* 0x000ee20000100a00 */
[----:B------:R-:W1:Y:S03]  /*25960*/  MUFU.EX2 R130, R130 ;  /* 0x0000008200827308 */ /* 0x000e660000000800 */
[----:B------:R-:W3:Y:S04]  /*25970*/  LDL.64 R68, [R1+0x3d0] ;  /* 0x0003d00001447983 */ /* 0x000ee80000100a00 */
[----:B------:R-:W3:Y:S01]  /*25980*/  LDL.64 R62, [R1+0x248] ;  /* 0x00024800013e7983 */ /* 0x000ee20000100a00 */
[----:B------:R-:W1:Y:S01]  /*25990*/  MUFU.EX2 R168, R168 ;  /* 0x000000a800a87308 */ /* 0x000e620000000800 */
[----:B0-----:R-:W-:Y:S01]  /*259a0*/  FADD.FTZ R8, R131, R8 ;  /* 0x0000000883087221 */ /* 0x001fe20000010000 */
[----:B----4-:R-:W-:Y:S01]  /*259b0*/  FADD.FTZ R6, R154, R7 ;  /* 0x000000079a067221 */ /* 0x010fe20000010000 */
[----:B------:R-:W4:Y:S04]  /*259c0*/  LDL.64 R66, [R1+0x390] ;  /* 0x0003900001427983 */ /* 0x000f280000100a00 */
[----:B------:R-:W3:Y:S01]  /*259d0*/  LDL.64 R72, [R1+0x3b0] ;  /* 0x0003b00001487983 */ /* 0x000ee20000100a00 */
[----:B------:R-:W0:Y:S08]  /*259e0*/  MUFU.EX2 R171, R171 ;  /* 0x000000ab00ab7308 */ /* 0x000e300000000800 */
[----:B------:R-:W0:Y:S01]  /*259f0*/  MUFU.EX2 R129, R129 ;  /* 0x0000008100817308 */ /* 0x000e220000000800 */
[----:B-1----:R-:W-:Y:S01]  /*25a00*/  FADD.FTZ R41, R169, R8 ;  /* 0x00000008a9297221 */ /* 0x002fe20000010000 */
[----:B------:R-:W-:Y:S01]  /*25a10*/  FADD.FTZ R7, R117, R6 ;  /* 0x0000000675077221 */ /* 0x000fe20000010000 */
[----:B------:R-:W3:Y:S04]  /*25a20*/  LDL.64 R70, [R1+0x3c0] ;  /* 0x0003c00001467983 */ /* 0x000ee80000100a00 */
[----:B------:R-:W3:Y:S01]  /*25a30*/  LDL.64 R46, [R1+0x278] ;  /* 0x00027800012e7983 */ /* 0x000ee20000100a00 */
[----:B------:R-:W1:Y:S08]  /*25a40*/  MUFU.EX2 R128, R128 ;  /* 0x0000008000807308 */ /* 0x000e700000000800 */
[----:B------:R-:W1:Y:S01]  /*25a50*/  MUFU.EX2 R170, R170 ;  /* 0x000000aa00aa7308 */ /* 0x000e620000000800 */
[----:B------:R-:W-:Y:S01]  /*25a60*/  FADD.FTZ R42, R130, R41 ;  /* 0x00000029822a7221 */ /* 0x000fe20000010000 */
[----:B------:R-:W-:Y:S01]  /*25a70*/  FADD.FTZ R6, R168, R7 ;  /* 0x00000007a8067221 */ /* 0x000fe20000010000 */
[----:B------:R-:W3:Y:S04]  /*25a80*/  LDL.64 R56, [R1+0x3e0] ;  /* 0x0003e00001387983 */ /* 0x000ee80000100a00 */
[----:B------:R-:W3:Y:S01]  /*25a90*/  LDL.64 R64, [R1+0x3f0] ;  /* 0x0003f00001407983 */ /* 0x000ee20000100a00 */
[----:B------:R-:W1:Y:S08]  /*25aa0*/  MUFU.EX2 R177, R177 ;  /* 0x000000b100b17308 */ /* 0x000e700000000800 */
[----:B------:R-:W1:Y:S01]  /*25ab0*/  MUFU.EX2 R176, R176 ;  /* 0x000000b000b07308 */ /* 0x000e620000000800 */
[----:B0-----:R-:W-:Y:S01]  /*25ac0*/  FADD.FTZ R41, R171, R42 ;  /* 0x0000002aab297221 */ /* 0x001fe20000010000 */
[----:B------:R-:W-:Y:S01]  /*25ad0*/  FADD.FTZ R7, R129, R6 ;  /* 0x0000000681077221 */ /* 0x000fe20000010000 */
[----:B------:R-:W3:Y:S04]  /*25ae0*/  LDL.64 R60, [R1+0x258] ;  /* 0x00025800013c7983 */ /* 0x000ee80000100a00 */
[----:B------:R-:W3:Y:S01]  /*25af0*/  LDL.64 R44, [R1+0x2d8] ;  /* 0x0002d800012c7983 */ /* 0x000ee20000100a00 */
[----:B------:R-:W-:Y:S08]  /*25b00*/  MUFU.EX2 R127, R127 ;  /* 0x0000007f007f7308 */ /* 0x000ff00000000800 */
[----:B------:R-:W0:Y:S01]  /*25b10*/  MUFU.EX2 R126, R126 ;  /* 0x0000007e007e7308 */ /* 0x000e220000000800 */
[----:B-1----:R-:W-:Y:S01]  /*25b20*/  FADD.FTZ R6, R128, R41 ;  /* 0x0000002980067221 */ /* 0x002fe20000010000 */
[----:B------:R-:W-:-:S06]  /*25b30*/  FADD.FTZ R7, R170, R7 ;  /* 0x00000007aa077221 */ /* 0x000fcc0000010000 */
[----:B------:R-:W-:Y:S01]  /*25b40*/  MUFU.EX2 R125, R125 ;  /* 0x0000007d007d7308 */ /* 0x000fe20000000800 */
[----:B------:R-:W-:-:S07]  /*25b50*/  FFMA.FTZ R8, R40, R55, -R49 ;  /* 0x0000003728087223 */ /* 0x000fce0000010831 */
[----:B------:R-:W1:Y:S01]  /*25b60*/  MUFU.EX2 R179, R179 ;  /* 0x000000b300b37308 */ /* 0x000e620000000800 */
[----:B------:R-:W-:Y:S01]  /*25b70*/  FADD.FTZ R39, R177, R6 ;  /* 0x00000006b1277221 */ /* 0x000fe20000010000 */
[----:B------:R-:W-:Y:S01]  /*25b80*/  FADD.FTZ R6, R176, R7 ;  /* 0x00000007b0067221 */ /* 0x000fe20000010000 */
[----:B------:R-:W3:Y:S05]  /*25b90*/  LDL.64 R52, [R1+0x298] ;  /* 0x0002980001347983 */ /* 0x000eea0000100a00 */
        /* <DEDUP_REMOVED lines=9> */
[----:B------:R-:W3:Y:S04]  /*25c30*/  LDL.64 R58, [R1+0x268] ;  /* 0x00026800013a7983 */ /* 0x000ee80000100a00 */
[----:B------:R-:W3:Y:S01]  /*25c40*/  LDL.64 R50, [R1+0x2a8] ;  /* 0x0002a80001327983 */ /* 0x000ee20000100a00 */
[----:B------:R-:W-:Y:S03]  /*25c50*/  MUFU.EX2 R172, R172 ;  /* 0x000000ac00ac7308 */ /* 0x000fe60000000800 */
[----:B------:R-:W3:Y:S05]  /*25c60*/  LDL.64 R42, [R1+0x2e8] ;  /* 0x0002e800012a7983 */ /* 0x000eea0000100a00 */
[----:B------:R-:W1:Y:S01]  /*25c70*/  MUFU.EX2 R8, R8 ;  /* 0x0000000800087308 */ /* 0x000e620000000800 */
[----:B------:R-:W-:Y:S01]  /*25c80*/  FADD.FTZ R6, R116, R41 ;  /* 0x0000002974067221 */ /* 0x000fe20000010000 */
[----:B------:R-:W-:Y:S01]  /*25c90*/  FADD.FTZ R39, R178, R39 ;  /* 0x00000027b2277221 */ /* 0x000fe20000010000 */
[----:B------:R-:W3:Y:S04]  /*25ca0*/  LDL.64 R54, [R1+0x288] ;  /* 0x0002880001367983 */ /* 0x000ee80000100a00 */
[----:B------:R-:W3:Y:S01]  /*25cb0*/  LDL.64 R48, [R1+0x2b8] ;  /* 0x0002b80001307983 */ /* 0x000ee20000100a00 */
[----:B------:R-:W-:Y:S08]  /*25cc0*/  MUFU.EX2 R174, R174 ;  /* 0x000000ae00ae7308 */ /* 0x000ff00000000800 */
[----:B------:R-:W1:Y:S01]  /*25cd0*/  MUFU.EX2 R175, R175 ;  /* 0x000000af00af7308 */ /* 0x000e620000000800 */
[----:B0-----:R-:W-:Y:S01]  /*25ce0*/  FADD.FTZ R41, R173, R6 ;  /* 0x00000006ad297221 */ /* 0x001fe20000010000 */
[----:B------:R-:W-:-:S06]  /*25cf0*/  FADD.FTZ R39, R190, R39 ;  /* 0x00000027be277221 */ /* 0x000fcc0000010000 */
[----:B------:R-:W0:Y:S08]  /*25d00*/  MUFU.EX2 R9, R9 ;  /* 0x0000000900097308 */ /* 0x000e300000000800 */
[----:B------:R-:W0:Y:S01]  /*25d10*/  MUFU.EX2 R7, R7 ;  /* 0x0000000700077308 */ /* 0x000e220000000800 */
[----:B-1----:R-:W-:Y:S01]  /*25d20*/  FADD.FTZ R6, R8, R41 ;  /* 0x0000002908067221 */ /* 0x002fe20000010000 */
[----:B------:R-:W-:Y:S01]  /*25d30*/  FADD.FTZ R39, R172, R39 ;  /* 0x00000027ac277221 */ /* 0x000fe20000010000 */
[----:B------:R-:W3:Y:S02]  /*25d40*/  LDL.64 R40, [R1+0x2f8] ;  /* 0x0002f80001287983 */ /* 0x000ee40000100a00 */
[----:B------:R-:W-:Y:S01]  /*25d50*/  FADD.FTZ R6, R175, R6 ;  /* 0x00000006af067221 */ /* 0x000fe20000010000 */
[----:B------:R-:W-:-:S04]  /*25d60*/  FADD.FTZ R38, R174, R39 ;  /* 0x00000027ae267221 */ /* 0x000fc80000010000 */
[----:B0-----:R-:W-:Y:S01]  /*25d70*/  FADD.FTZ R38, R9, R38 ;  /* 0x0000002609267221 */ /* 0x001fe20000010000 */
[----:B------:R-:W-:-:S05]  /*25d80*/  FADD.FTZ R39, R7, R6 ;  /* 0x0000000607277221 */ /* 0x000fca0000010000 */
[----:B------:R0:W-:Y:S01]  /*25d90*/  STL.64 [R1+0x1f0], R38 ;  /* 0x0001f02601007387 */ /* 0x0001e20000100a00 */
[----:B------:R-:W-:Y:S06]  /*25da0*/  BAR.SYNC.DEFER_BLOCKING 0xf, 0x100 ;  /* 0x03c4000000007b1d */ /* 0x000fec0000010000 */
[----:B0-----:R-:W3:Y:S01]  /*25db0*/  LDL.64 R38, [R1+0x308] ;  /* 0x0003080001267983 */ /* 0x001ee20000100a00 */
[C---:B------:R-:W-:Y:S01]  /*25dc0*/  FMUL.FTZ R5, R134.reuse, R5 ;  /* 0x0000000586057220 */ /* 0x040fe20000410000 */
[C---:B------:R-:W-:Y:S02]  /*25dd0*/  FMUL.FTZ R4, R134.reuse, R4 ;  /* 0x0000000486047220 */ /* 0x040fe40000410000 */
[----:B------:R-:W3:Y:S04]  /*25de0*/  LD.E.64 R96, desc[UR36][R2.64+0x8] ;  /* 0x0000082402607980 */ /* 0x000ee8000c101b00 */
[----:B------:R-:W3:Y:S04]  /*25df0*/  LD.E.64 R2, desc[UR36][R2.64] ;  /* 0x0000002402027980 */ /* 0x000ee8000c101b00 */
        /* <DEDUP_REMOVED lines=13> */
[----:B0-----:R-:W3:Y:S04]  /*25ed0*/  LDL.64 R36, [R1+0x2c8] ;  /* 0x0002c80001247983 */ /* 0x001ee80000100a00 */
[----:B-1----:R-:W3:Y:S04]  /*25ee0*/  LDL.64 R26, [R1+0x318] ;  /* 0x00031800011a7983 */ /* 0x002ee80000100a00 */
[----:B------:R-:W3:Y:S04]  /*25ef0*/  LDL.64 R34, [R1+0x328] ;  /* 0x0003280001227983 */ /* 0x000ee80000100a00 */
[----:B------:R-:W3:Y:S04]  /*25f00*/  LDL.64 R32, [R1+0x338] ;  /* 0x0003380001207983 */ /* 0x000ee80000100a00 */
[----:B------:R-:W3:Y:S04]  /*25f10*/  LDL.64 R30, [R1+0x348] ;  /* 0x00034800011e7983 */ /* 0x000ee80000100a00 */
[----:B------:R-:W3:Y:S04]  /*25f20*/  LDL.64 R28, [R1+0x358] ;  /* 0x00035800011c7983 */ /* 0x000ee80000100a00 */
[----:B------:R-:W3:Y:S04]  /*25f30*/  LDL.64 R10, [R1+0x368] ;  /* 0x00036800010a7983 */ /* 0x000ee80000100a00 */
[----:B------:R-:W3:Y:S04]  /*25f40*/  LDL.64 R24, [R1+0x378] ;  /* 0x0003780001187983 */ /* 0x000ee80000100a00 */
[----:B------:R-:W3:Y:S04]  /*25f50*/  LDL.64 R20, [R1+0x388] ;  /* 0x0003880001147983 */ /* 0x000ee80000100a00 */
[----:B--2---:R-:W2:Y:S04]  /*25f60*/  LDL.64 R14, [R1+0x398] ;  /* 0x00039800010e7983 */ /* 0x004ea80000100a00 */
[----:B------:R-:W2:Y:S04]  /*25f70*/  LDL.64 R12, [R1+0x3a8] ;  /* 0x0003a800010c7983 */ /* 0x000ea80000100a00 */
[----:B------:R-:W2:Y:S04]  /*25f80*/  LDL.64 R84, [R1+0x3b8] ;  /* 0x0003b80001547983 */ /* 0x000ea80000100a00 */
[----:B------:R-:W2:Y:S04]  /*25f90*/  LDL.64 R86, [R1+0x3c8] ;  /* 0x0003c80001567983 */ /* 0x000ea80000100a00 */
[----:B------:R0:W-:Y:S04]  /*25fa0*/  STL.64 [R1+0x238], R4 ;  /* 0x0002380401007387 */ /* 0x0001e80000100a00 */
        /* <DEDUP_REMOVED lines=889> */
.L_x_3680:
[----:B------:R-:W-:Y:S05]  /*29740*/  BSYNC B0 ;  /* 0x0000000000007941 */ /* 0x000fea0003800000 */
.L_x_3679:
        /* <DEDUP_REMOVED lines=9> */
.L_x_3648:
[----:B------:R-:W2:Y:S01]  /*297e0*/  LDL R5, [R1+0x1f0] ;  /* 0x0001f00001057983 */ /* 0x000ea20000100800 */
[----:B------:R-:W-:Y:S05]  /*297f0*/  WARPSYNC.ALL ;  /* 0x0000000000007948 */ /* 0x000fea0003800000 */
[----:B------:R-:W3:Y:S01]  /*29800*/  LDL R10, [R1+0x1f4] ;  /* 0x0001f400010a7983 */ /* 0x000ee20000100800 */
[----:B------:R-:W-:Y:S08]  /*29810*/  BAR.ARV 0x8, 0x100 ;  /* 0x0204000000007b1d */ /* 0x000ff00000002000 */
[----:B------:R-:W-:Y:S06]  /*29820*/  BAR.SYNC.DEFER_BLOCKING 0xf, 0x100 ;  /* 0x03c4000000007b1d */ /* 0x000fec0000010000 */
[----:B--2---:R-:W2:Y:S02]  /*29830*/  SHFL.BFLY PT, R0, R5, 0x2, 0x1f ;  /* 0x0c401f0005007f89 */ /* 0x004ea400000e0000 */
[----:B--2---:R-:W-:-:S05]  /*29840*/  FADD.FTZ R0, R5, R0 ;  /* 0x0000000005007221 */ /* 0x004fca0000010000 */
[----:B------:R-:W2:Y:S02]  /*29850*/  SHFL.BFLY PT, R3, R0, 0x1, 0x1f ;  /* 0x0c201f0000037f89 */ /* 0x000ea400000e0000 */
[----:B--2---:R-:W-:-:S05]  /*29860*/  FADD.FTZ R2, R0, R3 ;  /* 0x0000000300027221 */ /* 0x004fca0000010000 */
[----:B------:R-:W-:Y:S04]  /*29870*/  STL [R1+0x1f0], R2 ;  /* 0x0001f00201007387 */ /* 0x000fe80000100800 */
[----:B------:R-:W2:Y:S04]  /*29880*/  LDL R13, [R1+0x1f0] ;  /* 0x0001f000010d7983 */ /* 0x000ea80000100800 */
[----:B---3--:R-:W0:Y:S02]  /*29890*/  SHFL.BFLY PT, R3, R10, 0x2, 0x1f ;  /* 0x0c401f000a037f89 */ /* 0x008e2400000e0000 */
[----:B01----:R-:W-:-:S05]  /*298a0*/  FADD.FTZ R4, R3, R10 ;  /* 0x0000000a03047221 */ /* 0x003fca0000010000 */
[----:B------:R-:W0:Y:S02]  /*298b0*/  SHFL.BFLY PT, R3, R4, 0x1, 0x1f ;  /* 0x0c201f0004037f89 */ /* 0x000e2400000e0000 */
[----:B0-----:R-:W-:Y:S02]  /*298c0*/  FADD.FTZ R6, R4, R3 ;  /* 0x0000000304067221 */ /* 0x001fe40000010000 */
[----:B------:R-:W3:Y:S03]  /*298d0*/  LDL.64 R2, [R1+0xb8] ;  /* 0x0000b80001027983 */ /* 0x000ee60000100a00 */
[----:B------:R-:W-:-:S13]  /*298e0*/  FSETP.NE.FTZ.AND P2, PT, R6, RZ, PT ;  /* 0x000000ff0600720b */ /* 0x000fda0003f55000 */
[----:B------:R-:W4:Y:S04]  /*298f0*/  @P2 LDL R9, [R1+0x200] ;  /* 0x0002000001092983 */ /* 0x000f280000100800 */
[----:B------:R-:W5:Y:S01]  /*29900*/  @P2 LDL R12, [R1+0x1e4] ;  /* 0x0001e400010c2983 */ /* 0x000f620000100800 */
[----:B--2---:R-:W-:-:S13]  /*29910*/  FSETP.NE.FTZ.AND P1, PT, R13, RZ, PT ;  /* 0x000000ff0d00720b */ /* 0x004fda0003f35000 */
[----:B------:R-:W2:Y:S04]  /*29920*/  @P1 LDL R5, [R1+0x200] ;  /* 0x0002000001051983 */ /* 0x000ea80000100800 */
[----:B------:R-:W3:Y:S01]  /*29930*/  @P1 LDL R8, [R1+0x1e0] ;  /* 0x0001e00001081983 */ /* 0x000ee20000100800 */
[----:B------:R-:W0:Y:S08]  /*29940*/  @P2 MUFU.LG2 R11, R6 ;  /* 0x00000006000b2308 */ /* 0x000e300000000c00 */
[----:B------:R-:W1:Y:S01]  /*29950*/  @P1 MUFU.LG2 R7, R13 ;  /* 0x0000000d00071308 */ /* 0x000e620000000c00 */
[----:B------:R-:W-:-:S02]  /*29960*/  IMAD.MOV.U32 R0, RZ, RZ, -0x800000 ;  /* 0xff800000ff007424 */ /* 0x000fc400078e00ff */
[----:B------:R-:W-:Y:S02]  /*29970*/  IMAD.MOV.U32 R10, RZ, RZ, -0x800000 ;  /* 0xff800000ff0a7424 */ /* 0x000fe400078e00ff */
[----:B0-----:R-:W-:Y:S01]  /*29980*/  @P2 FMUL.FTZ R14, R11, 0.69314718246459960938 ;  /* 0x3f3172180b0e2820 */ /* 0x001fe20000410000 */
[----:B-1----:R-:W-:Y:S01]  /*29990*/  @P1 FMUL.FTZ R4, R7, 0.69314718246459960938 ;  /* 0x3f31721807041820 */ /* 0x002fe20000410000 */
[----:B------:R-:W-:Y:S04]  /*299a0*/  STL [R1+0x1f4], R6 ;  /* 0x0001f40601007387 */ /* 0x000fe80000100800 */
[----:B------:R-:W3:Y:S01]  /*299b0*/  LDL R7, [R1+0x1c8] ;  /* 0x0001c80001077983 */ /* 0x000ee20000100800 */
[----:B----4-:R-:W-:-:S04]  /*299c0*/  @P2 FMUL.FTZ R9, R9, 0.69314718246459960938 ;  /* 0x3f31721809092820 */ /* 0x010fc80000410000 */
[----:B-----5:R-:W-:-:S05]  /*299d0*/  @P2 FFMA.FTZ R10, R9, R12, R14 ;  /* 0x0000000c090a2223 */ /* 0x020fca000001000e */
[----:B------:R-:W-:Y:S01]  /*299e0*/  STL [R1+0x1f4], R10 ;  /* 0x0001f40a01007387 */ /* 0x000fe20000100800 */
[----:B--2---:R-:W-:-:S04]  /*299f0*/  @P1 FMUL.FTZ R5, R5, 0.69314718246459960938 ;  /* 0x3f31721805051820 */ /* 0x004fc80000410000 */
[----:B---3--:R-:W-:-:S05]  /*29a00*/  @P1 FFMA.FTZ R0, R5, R8, R4 ;  /* 0x0000000805001223 */ /* 0x008fca0000010004 */
[----:B------:R0:W-:Y:S04]  /*29a10*/  STL [R1+0x1f0], R0 ;  /* 0x0001f00001007387 */ /* 0x0001e80000100800 */
[----:B------:R-:W2:Y:S02]  /*29a20*/  LD.E R4, desc[UR36][R2.64+0x4] ;  /* 0x0000042402047980 */ /* 0x000ea4000c101900 */
[----:B--2---:R-:W-:-:S13]  /*29a30*/  ISETP.NE.AND P0, PT, R4, RZ, PT ;  /* 0x000000ff0400720c */ /* 0x004fda0003f05270 */
[----:B------:R-:W2:Y:S04]  /*29a40*/  @!P0 LDL.64 R4, [R1+0xc0] ;  /* 0x0000c00001048983 */ /* 0x000ea80000100a00 */
[----:B------:R-:W3:Y:S01]  /*29a50*/  @!P0 LD.E R8, desc[UR36][R2.64] ;  /* 0x0000002402088980 */ /* 0x000ee2000c101900 */
[----:B------:R-:W-:-:S06]  /*29a60*/  IMAD.MOV.U32 R102, RZ, RZ, RZ ;  /* 0x000000ffff667224 */ /* 0x000fcc00078e00ff */
[----:B------:R-:W1:Y:S01]  /*29a70*/  @P1 MUFU.RCP R102, R13 ;  /* 0x0000000d00661308 */ /* 0x000e620000001000 */
[----:B--2---:R-:W2:Y:S01]  /*29a80*/  @!P0 LD.E.64 R4, desc[UR36][R4.64] ;  /* 0x0000002404048980 */ /* 0x004ea2000c101b00 */
[----:B---3--:R-:W-:-:S04]  /*29a90*/  @!P0 IMAD R9, R7, 0x40, R8 ;  /* 0x0000004007098824 */ /* 0x008fc800078e0208 */
[----:B--2---:R-:W-:-:S05]  /*29aa0*/  @!P0 IMAD.WIDE R4, R9, 0x4, R4 ;  /* 0x0000000409048825 */ /* 0x004fca00078e0204 */
[----:B-1----:R1:W-:Y:S04]  /*29ab0*/  @!P0 ST.E desc[UR36][R4.64], R102 ;  /* 0x0000006604008985 */ /* 0x0023e8000c101924 */
[----:B------:R-:W0:Y:S04]  /*29ac0*/  @!P0 LDL.64 R2, [R1+0xb8] ;  /* 0x0000b80001028983 */ /* 0x000e280000100a00 */
[----:B0-----:R-:W2:Y:S02]  /*29ad0*/  @!P0 LD.E R0, desc[UR36][R2.64+0x4] ;  /* 0x0000042402008980 */ /* 0x001ea4000c101900 */
[----:B--2---:R-:W-:-:S13]  /*29ae0*/  @!P0 ISETP.NE.AND P0, PT, R0, RZ, PT ;  /* 0x000000ff0000820c */ /* 0x004fda0003f05270 */
[----:B-1----:R-:W2:Y:S04]  /*29af0*/  @!P0 LDL.64 R4, [R1+0xc0] ;  /* 0x0000c00001048983 */ /* 0x002ea80000100a00 */
[----:B------:R-:W3:Y:S01]  /*29b00*/  @!P0 LD.E R8, desc[UR36][R2.64] ;  /* 0x0000002402088980 */ /* 0x000ee2000c101900 */
[----:B------:R-:W-:-:S06]  /*29b10*/  IMAD.MOV.U32 R0, RZ, RZ, RZ ;  /* 0x000000ffff007224 */ /* 0x000fcc00078e00ff */
[----:B------:R-:W0:Y:S01]  /*29b20*/  @P2 MUFU.RCP R0, R6 ;  /* 0x0000000600002308 */ /* 0x000e220000001000 */
[----:B--2---:R-:W2:Y:S01]  /*29b30*/  @!P0 LD.E.64 R4, desc[UR36][R4.64] ;  /* 0x0000002404048980 */ /* 0x004ea2000c101b00 */
[----:B---3--:R-:W-:-:S04]  /*29b40*/  @!P0 IMAD R8, R7, 0x40, R8 ;  /* 0x0000004007088824 */ /* 0x008fc800078e0208 */
[----:B------:R-:W-:-:S04]  /*29b50*/  @!P0 VIADD R7, R8, 0x8 ;  /* 0x0000000808078836 */ /* 0x000fc80000000000 */
[----:B--2---:R-:W-:-:S05]  /*29b60*/  @!P0 IMAD.WIDE R4, R7, 0x4, R4 ;  /* 0x0000000407048825 */ /* 0x004fca00078e0204 */
[----:B0-----:R0:W-:Y:S04]  /*29b70*/  @!P0 ST.E desc[UR36][R4.64], R0 ;  /* 0x0000000004008985 */ /* 0x0011e8000c101924 */
        /* <DEDUP_REMOVED lines=53> */
[----:B------:R-:W-:Y:S01]  /*29ed0*/  FMUL.FTZ R40, R40, R102 ;  /* 0x0000006628287220 */ /* 0x000fe20000410000 */
[-C--:B----4-:R-:W-:Y:S01]  /*29ee0*/  FMUL.FTZ R39, R39, R0.reuse ;  /* 0x0000000027277220 */ /* 0x090fe20000410000 */
[----:B------:R-:W-:Y:S01]  /*29ef0*/  FMUL.FTZ R38, R38, R0 ;  /* 0x0000000026267220 */ /* 0x000fe20000410000 */
        /* <DEDUP_REMOVED lines=30> */
[----:B------:R-:W-:Y:S04]  /*2a0e0*/  STL.64 [R1+0x400], R40 ;  /* 0x0004002801007387 */ /* 0x000fe80000100a00 */
[----:B------:R0:W-:Y:S04]  /*2a0f0*/  STL.64 [R1+0x408], R38 ;  /* 0x0004082601007387 */ /* 0x0001e80000100a00 */
        /* <DEDUP_REMOVED lines=10> */
[----:B------:R-:W-:Y:S04]  /*2a1a0*/  STL.64 [R1+0x2b0], R10 ;  /* 0x0002b00a01007387 */ /* 0x000fe80000100a00 */
[----:B------:R3:W-:Y:S04]  /*2a1b0*/  STL.64 [R1+0x2c0], R8 ;  /* 0x0002c00801007387 */ /* 0x0007e80000100a00 */
[----:B------:R-:W-:Y:S04]  /*2a1c0*/  STL.64 [R1+0x2d0], R6 ;  /* 0x0002d00601007387 */ /* 0x000fe80000100a00 */
[----:B------:R4:W-:Y:S04]  /*2a1d0*/  STL.64 [R1+0x2e0], R4 ;  /* 0x0002e00401007387 */ /* 0x0009e80000100a00 */
[----:B------:R5:W-:Y:S04]  /*2a1e0*/  STL.64 [R1+0x2f0], R2 ;  /* 0x0002f00201007387 */ /* 0x000be80000100a00 */
[----:B0-----:R-:W5:Y:S04]  /*2a1f0*/  LDL.64 R38, [R1+0x2c8] ;  /* 0x0002c80001267983 */ /* 0x001f680000100a00 */
[----:B------:R-:W5:Y:S04]  /*2a200*/  LDL.64 R40, [R1+0x308] ;  /* 0x0003080001287983 */ /* 0x000f680000100a00 */
[----:B-1----:R-:W5:Y:S04]  /*2a210*/  LDL.64 R28, [R1+0x318] ;  /* 0x00031800011c7983 */ /* 0x002f680000100a00 */
[----:B------:R-:W5:Y:S04]  /*2a220*/  LDL.64 R36, [R1+0x328] ;  /* 0x0003280001247983 */ /* 0x000f680000100a00 */
[----:B------:R-:W5:Y:S04]  /*2a230*/  LDL.64 R34, [R1+0x338] ;  /* 0x0003380001227983 */ /* 0x000f680000100a00 */
[----:B------:R-:W5:Y:S04]  /*2a240*/  LDL.64 R32, [R1+0x348] ;  /* 0x0003480001207983 */ /* 0x000f680000100a00 */
[----:B------:R-:W5:Y:S04]  /*2a250*/  LDL.64 R30, [R1+0x358] ;  /* 0x00035800011e7983 */ /* 0x000f680000100a00 */
[----:B--2---:R-:W2:Y:S04]  /*2a260*/  LDL.64 R12, [R1+0x368] ;  /* 0x00036800010c7983 */ /* 0x004ea80000100a00 */
[----:B------:R-:W2:Y:S04]  /*2a270*/  LDL.64 R26, [R1+0x378] ;  /* 0x00037800011a7983 */ /* 0x000ea80000100a00 */
        /* <DEDUP_REMOVED lines=8> */
[----:B------:R-:W5:Y:S01]  /*2a300*/  @!P0 LDL R105, [R1+0x1cc] ;  /* 0x0001cc0001698983 */ /* 0x000f620000100800 */
        /* <DEDUP_REMOVED lines=94> */
[----:B------:R-:W-:Y:S04]  /*2a8f0*/  STL [R1+0x1d4], R106 ;  /* 0x0001d46a01007387 */ /* 0x000fe80000100800 */
[----:B------:R-:W-:Y:S01]  /*2a900*/  @!P0 STL [R1+0x1c8], RZ ;  /* 0x0001c8ff01008387 */ /* 0x000fe20000100800 */
        /* <DEDUP_REMOVED lines=24> */
[-C--:B---3--:R-:W-:Y:S01]  /*2aa90*/  FMUL.FTZ R9, R9, R0.reuse ;  /* 0x0000000009097220 */ /* 0x088fe20000410000 */
[-C--:B------:R-:W-:Y:S01]  /*2aaa0*/  FMUL.FTZ R8, R8, R0.reuse ;  /* 0x0000000008087220 */ /* 0x080fe20000410000 */
[-C--:B----4-:R-:W-:Y:S01]  /*2aab0*/  FMUL.FTZ R5, R5, R0.reuse ;  /* 0x0000000005057220 */ /* 0x090fe20000410000 */
[-C--:B------:R-:W-:Y:S01]  /*2aac0*/  FMUL.FTZ R4, R4, R0.reuse ;  /* 0x0000000004047220 */ /* 0x080fe20000410000 */
[-C--:B------:R-:W-:Y:S01]  /*2aad0*/  FMUL.FTZ R11, R11, R0.reuse ;  /* 0x000000000b0b7220 */ /* 0x080fe20000410000 */
[-C--:B------:R-:W-:Y:S01]  /*2aae0*/  FMUL.FTZ R10, R10, R0.reuse ;  /* 0x000000000a0a7220 */ /* 0x080fe20000410000 */
[-C--:B-----5:R-:W-:Y:S01]  /*2aaf0*/  FMUL.FTZ R3, R3, R0.reuse ;  /* 0x0000000003037220 */ /* 0x0a0fe20000410000 */
[-C--:B------:R-:W-:Y:S01]  /*2ab00*/  FMUL.FTZ R2, R2, R0.reuse ;  /* 0x0000000002027220 */ /* 0x080fe20000410000 */
[-C--:B------:R-:W-:Y:S01]  /*2ab10*/  FMUL.FTZ R7, R7, R0.reuse ;  /* 0x0000000007077220 */ /* 0x080fe20000410000 */
[----:B------:R-:W-:Y:S01]  /*2ab20*/  FMUL.FTZ R6, R6, R0 ;  /* 0x0000000006067220 */ /* 0x000fe20000410000 */
[----:B------:R-:W-:Y:S01]  /*2ab30*/  @!P0 LOP3.LUT R0, R105, 0x1, RZ, 0x3c, !PT ;  /* 0x0000000169008812 */ /* 0x000fe200078e3cff */
        /* <DEDUP_REMOVED lines=16> */
[----:B------:R-:W-:Y:S04]  /*2ac40*/  @!P0 STL [R1+0x1cc], R0 ;  /* 0x0001cc0001008387 */ /* 0x000fe80000100800 */
[----:B------:R0:W-:Y:S02]  /*2ac50*/  STL.64 [R1+0x3c8], R4 ;  /* 0x0003c80401007387 */ /* 0x0001e40000100a00 */
[----:B0-----:R-:W-:Y:S01]  /*2ac60*/  IMAD.MOV.U32 R4, RZ, RZ, 0x1 ;  /* 0x00000001ff047424 */ /* 0x001fe200078e00ff */
[----:B------:R-:W-:Y:S06]  /*2ac70*/  BAR.ARV 0xe, 0x100 ;  /* 0x0384000000007b1d */ /* 0x000fec0000002000 */
.L_x_3532:
[----:B------:R-:W-:Y:S05]  /*2ac80*/  BSYNC B7 ;  /* 0x0000000000077941 */ /* 0x000fea0003800000 */
.L_x_3520:
[----:B------:R-:W0:Y:S08]  /*2ac90*/  S2UR UR4, SR_CgaCtaId ;  /* 0x00000000000479c3 */ /* 0x000e300000008800 */
[----:B------:R-:W-:Y:S01]  /*2aca0*/  BAR.SYNC.DEFER_BLOCKING 0x5, 0x180 ;  /* 0x0146000000007b1d */ /* 0x000fe20000010000 */
[----:B----4-:R-:W-:Y:S02]  /*2acb0*/  PRMT R0, R4, 0x9910, RZ ;  /* 0x0000991004007816 */ /* 0x010fe400000000ff */
[----:B-1----:R-:W-:-:S02]  /*2acc0*/  MOV R2, 0x400 ;  /* 0x0000040000027802 */ /* 0x002fc40000000f00 */
[----:B------:R-:W-:Y:S01]  /*2acd0*/  ISETP.NE.AND P0, PT, R0, RZ, PT ;  /* 0x000000ff0000720c */ /* 0x000fe20003f05270 */
[----:B------:R-:W-:Y:S01]  /*2ace0*/  BSSY B0, `(.L_x_3682) ;  /* 0x0000509000007945 */ /* 0x000fe20003800000 */
[----:B0-----:R-:W-:-:S05]  /*2acf0*/  IMAD.U32 R155, RZ, RZ, UR4 ;  /* 0x00000004ff9b7e24 */ /* 0x001fca000f8e00ff */
[----:B------:R-:W-:-:S05]  /*2ad00*/  LEA R2, R155, R2, 0x18 ;  /* 0x000000029b027211 */ /* 0x000fca00078ec0ff */
[----:B------:R0:W1:Y:S01]  /*2ad10*/  LDS.128 R84, [R2+0x388d0] ;  /* 0x0388d00002547984 */ /* 0x0000620000000c00 */
[----:B------:R-:W-:Y:S06]  /*2ad20*/  BAR.ARV 0x4, 0x180 ;  /* 0x0106000000007b1d */ /* 0x000fec0000002000 */
[----:B------:R-:W-:Y:S05]  /*2ad30*/  @!P0 BRA `(.L_x_3683) ;  /* 0x0000004000488947 */ /* 0x000fea0003800000 */
[----:B--2---:R-:W2:Y:S04]  /*2ad40*/  LDL.128 R44, [R1+0x210] ;  /* 0x00021000012c7983 */ /* 0x004ea80000100c00 */
[----:B------:R-:W4:Y:S04]  /*2ad50*/  LDL.128 R48, [R1+0x230] ;  /* 0x0002300001307983 */ /* 0x000f280000100c00 */
[----:B-----5:R-:W4:Y:S04]  /*2ad60*/  LDL.128 R32, [R1+0x220] ;  /* 0x0002200001207983 */ /* 0x020f280000100c00 */
[----:B------:R-:W4:Y:S04]  /*2ad70*/  LDL.128 R52, [R1+0x250] ;  /* 0x0002500001347983 */ /* 0x000f280000100c00 */
[----:B------:R-:W4:Y:S04]  /*2ad80*/  LDL.128 R40, [R1+0x240] ;  /* 0x0002400001287983 */ /* 0x000f280000100c00 */
[----:B------:R-:W4:Y:S04]  /*2ad90*/  LDL.128 R36, [R1+0x260] ;  /* 0x0002600001247983 */ /* 0x000f280000100c00 */
[----:B------:R-:W4:Y:S04]  /*2ada0*/  LDL.128 R76, [R1+0x270] ;  /* 0x00027000014c7983 */ /* 0x000f280000100c00 */
[----:B------:R-:W4:Y:S04]  /*2adb0*/  LDL.128 R72, [R1+0x280] ;  /* 0x0002800001487983 */ /* 0x000f280000100c00 */
[----:B------:R-:W4:Y:S04]  /*2adc0*/  LDL.128 R104, [R1+0x290] ;  /* 0x0002900001687983 */ /* 0x000f280000100c00 */
[----:B------:R-:W4:Y:S04]  /*2add0*/  LDL.128 R4, [R1+0x2a0] ;  /* 0x0002a00001047983 */ /* 0x000f280000100c00 */
[----:B---3--:R-:W3:Y:S04]  /*2ade0*/  LDL.128 R8, [R1+0x2b0] ;  /* 0x0002b00001087983 */ /* 0x008ee80000100c00 */
[----:B------:R-:W3:Y:S01]  /*2adf0*/  LDL.128 R12, [R1+0x2c0] ;  /* 0x0002c000010c7983 */ /* 0x000ee20000100c00 */
[----:B------:R-:W-:Y:S01]  /*2ae00*/  IADD3 R21, P2, R160, 0x20, RZ ;  /* 0x00000020a0157810 */ /* 0x000fe20007f5e0ff */
[----:B------:R-:W-:-:S02]  /*2ae10*/  ULDC.64 UR4, c[0x0][0xd08] ;  /* 0x0003420000047ab9 */ /* 0x000fc40000000a00 */
[----:B------:R-:W3:Y:S01]  /*2ae20*/  LDL.128 R24, [R1+0x2d0] ;  /* 0x0002d00001187983 */ /* 0x000ee20000100c00 */
[----:B------:R-:W-:-:S03]  /*2ae30*/  IADD3 R59, P1, R160, 0x40, RZ ;  /* 0x00000040a03b7810 */ /* 0x000fc60007f3e0ff */
[----:B------:R-:W3:Y:S01]  /*2ae40*/  LDL.128 R28, [R1+0x2e0] ;  /* 0x0002e000011c7983 */ /* 0x000ee20000100c00 */
[C---:B------:R-:W-:Y:S02]  /*2ae50*/  LOP3.LUT R57, R160.reuse, 0x380, RZ, 0xc0, !PT ;  /* 0x00000380a0397812 */ /* 0x040fe400078ec0ff */
[----:B------:R-:W-:Y:S01]  /*2ae60*/  IADD3 R60, P0, R160, 0x60, RZ ;  /* 0x00000060a03c7810 */ /* 0x000fe20007f1e0ff */
[----:B------:R-:W3:Y:S01]  /*2ae70*/  LDL.128 R108, [R1+0x2f0] ;  /* 0x0002f000016c7983 */ /* 0x000ee20000100c00 */
[----:B------:R-:W-:Y:S02]  /*2ae80*/  LOP3.LUT R20, R21, 0x380, RZ, 0xc0, !PT ;  /* 0x0000038015147812 */ /* 0x000fe400078ec0ff */
[----:B------:R-:W-:Y:S01]  /*2ae90*/  LOP3.LUT R58, R59, 0x380, RZ, 0xc0, !PT ;  /* 0x000003803b3a7812 */ /* 0x000fe200078ec0ff */
[----:B------:R-:W3:Y:S01]  /*2aea0*/  LDL.128 R88, [R1+0x3d0] ;  /* 0x0003d00001587983 */ /* 0x000ee20000100c00 */
[----:B------:R-:W-:Y:S02]  /*2aeb0*/  SHF.R.U64 R57, R57, 0x3, RZ ;  /* 0x0000000339397819 */ /* 0x000fe400000012ff */
[----:B------:R-:W-:Y:S01]  /*2aec0*/  LOP3.LUT R0, R60, 0x380, RZ, 0xc0, !PT ;  /* 0x000003803c007812 */ /* 0x000fe200078ec0ff */
[----:B------:R-:W3:Y:S01]  /*2aed0*/  LDL.128 R80, [R1+0x3c0] ;  /* 0x0003c00001507983 */ /* 0x000ee20000100c00 */
[----:B------:R-:W-:-:S02]  /*2aee0*/  SHF.R.U64 R20, R20, 0x3, RZ ;  /* 0x0000000314147819 */ /* 0x000fc400000012ff */
[----:B------:R-:W-:Y:S01]  /*2aef0*/  SHF.R.U64 R58, R58, 0x3, RZ ;  /* 0x000000033a3a7819 */ /* 0x000fe200000012ff */
[----:B------:R-:W3:Y:S01]  /*2af00*/  LDL.128 R96, [R1+0x3f0] ;  /* 0x0003f00001607983 */ /* 0x000ee20000100c00 */
[----:B------:R-:W-:Y:S01]  /*2af10*/  LOP3.LUT R56, R57, R160, RZ, 0x3c, !PT ;  /* 0x000000a039387212 */ /* 0x000fe200078e3cff */
[--C-:B------:R-:W-:Y:S01]  /*2af20*/  IMAD.MOV.U32 R57, RZ, RZ, R161.reuse ;  /* 0x000000ffff397224 */ /* 0x100fe200078e00a1 */
[----:B------:R-:W-:Y:S01]  /*2af30*/  SHF.R.U64 R61, R0, 0x3, RZ ;  /* 0x00000003003d7819 */ /* 0x000fe200000012ff */
[----:B------:R-:W3:Y:S01]  /*2af40*/  LDL.128 R92, [R1+0x3e0] ;  /* 0x0003e000015c7983 */ /* 0x000ee20000100c00 */
[----:B------:R-:W-:Y:S01]  /*2af50*/  LOP3.LUT R20, R20, R21, RZ, 0x3c, !PT ;  /* 0x0000001514147212 */ /* 0x000fe200078e3cff */
[--C-:B------:R-:W-:Y:S01]  /*2af60*/  IMAD.X R21, RZ, RZ, R161.reuse, P2 ;  /* 0x000000ffff157224 */ /* 0x100fe200010e06a1 */
[----:B------:R-:W-:Y:S01]  /*2af70*/  LOP3.LUT R58, R58, R59, RZ, 0x3c, !PT ;  /* 0x0000003b3a3a7212 */ /* 0x000fe200078e3cff */
[--C-:B------:R-:W-:Y:S01]  /*2af80*/  IMAD.X R59, RZ, RZ, R161.reuse, P1 ;  /* 0x000000ffff3b7224 */ /* 0x100fe200008e06a1 */
[----:B------:R-:W-:Y:S01]  /*2af90*/  LOP3.LUT R60, R61, R60, RZ, 0x3c, !PT ;  /* 0x0000003c3d3c7212 */ /* 0x000fe200078e3cff */
[----:B------:R-:W-:Y:S01]  /*2afa0*/  IMAD.X R61, RZ, RZ, R161, P0 ;  /* 0x000000ffff3d7224 */ /* 0x000fe200000e06a1 */
[----:B------:R-:W-:Y:S01]  /*2afb0*/  MOV R64, R56 ;  /* 0x0000003800407202 */ /* 0x000fe20000000f00 */
[----:B------:R-:W3:Y:S01]  /*2afc0*/  LDL.128 R100, [R1+0x400] ;  /* 0x0004000001647983 */ /* 0x000ee20000100c00 */
[----:B------:R-:W-:-:S02]  /*2afd0*/  MOV R68, R20 ;  /* 0x0000001400447202 */ /* 0x000fc40000000f00 */
[----:B------:R-:W-:Y:S02]  /*2afe0*/  MOV R3, R58 ;  /* 0x0000003a00037202 */ /* 0x000fe40000000f00 */
[----:B------:R-:W-:Y:S01]  /*2aff0*/  MOV R0, R60 ;  /* 0x0000003c00007202 */ /* 0x000fe20000000f00 */
[----:B------:R-:W3:Y:S04]  /*2b000*/  LDL.128 R56, [R1+0x360] ;  /* 0x0003600001387983 */ /* 0x000ee80000100c00 */
[----:B------:R-:W3:Y:S01]  /*2b010*/  LDL.128 R60, [R1+0x370] ;  /* 0x00037000013c7983 */ /* 0x000ee20000100c00 */
[----:B------:R-:W-:Y:S01]  /*2b020*/  BAR.SYNC.DEFER_BLOCKING 0x1, 0x100 ;  /* 0x0044000000007b1d */ /* 0x000fe20000010000 */
[----:B--2---:R-:W-:Y:S02]  /*2b030*/  F2FP.BF16.F32.PACK_AB R44, R45, R44 ;  /* 0x0000002c2d2c723e */ /* 0x004fe400000010ff */
[----:B------:R-:W-:-:S02]  /*2b040*/  F2FP.BF16.F32.PACK_AB R45, R47, R46 ;  /* 0x0000002e2f2d723e */ /* 0x000fc400000010ff */
[----:B----4-:R-:W-:Y:S02]  /*2b050*/  F2FP.BF16.F32.PACK_AB R48, R49, R48 ;  /* 0x000000303130723e */ /* 0x010fe400000010ff */
[----:B------:R-:W-:Y:S02]  /*2b060*/  F2FP.BF16.F32.PACK_AB R49, R51, R50 ;  /* 0x000000323331723e */ /* 0x000fe400000010ff */
[----:B------:R-:W-:Y:S02]  /*2b070*/  F2FP.BF16.F32.PACK_AB R46, R33, R32 ;  /* 0x00000020212e723e */ /* 0x000fe400000010ff */
[----:B------:R-:W-:Y:S02]  /*2b080*/  F2FP.BF16.F32.PACK_AB R47, R35, R34 ;  /* 0x00000022232f723e */ /* 0x000fe400000010ff */
[----:B------:R-:W-:Y:S01]  /*2b090*/  F2FP.BF16.F32.PACK_AB R52, R53, R52 ;  /* 0x000000343534723e */ /* 0x000fe200000010ff */
[----:B------:R-:W2:Y:S01]  /*2b0a0*/  LDL.128 R32, [R1+0x300] ;  /* 0x0003000001207983 */ /* 0x000ea20000100c00 */
[----:B------:R-:W-:-:S02]  /*2b0b0*/  F2FP.BF16.F32.PACK_AB R53, R55, R54 ;  /* 0x000000363735723e */ /* 0x000fc400000010ff */
[----:B------:R-:W-:Y:S02]  /*2b0c0*/  F2FP.BF16.F32.PACK_AB R50, R41, R40 ;  /* 0x000000282932723e */ /* 0x000fe400000010ff */
[----:B------:R-:W-:Y:S02]  /*2b0d0*/  F2FP.BF16.F32.PACK_AB R51, R43, R42 ;  /* 0x0000002a2b33723e */ /* 0x000fe400000010ff */
[----:B------:R-:W-:Y:S01]  /*2b0e0*/  F2FP.BF16.F32.PACK_AB R54, R37, R36 ;  /* 0x000000242536723e */ /* 0x000fe200000010ff */
[----:B------:R4:W-:Y:S01]  /*2b0f0*/  STSM.16.M88.4 [R64], R44 ;  /* 0x0000002c40007844 */ /* 0x0009e20000000200 */
[----:B------:R-:W-:Y:S02]  /*2b100*/  F2FP.BF16.F32.PACK_AB R55, R39, R38 ;  /* 0x000000262737723e */ /* 0x000fe400000010ff */
[----:B------:R-:W-:Y:S01]  /*2b110*/  F2FP.BF16.F32.PACK_AB R76, R77, R76 ;  /* 0x0000004c4d4c723e */ /* 0x000fe200000010ff */
[----:B------:R-:W2:Y:S01]  /*2b120*/  LDL.128 R36, [R1+0x310] ;  /* 0x0003100001247983 */ /* 0x000ea20000100c00 */
[----:B------:R-:W-:-:S02]  /*2b130*/  F2FP.BF16.F32.PACK_AB R77, R79, R78 ;  /* 0x0000004e4f4d723e */ /* 0x000fc400000010ff */
[----:B------:R-:W-:Y:S01]  /*2b140*/  F2FP.BF16.F32.PACK_AB R78, R73, R72 ;  /* 0x00000048494e723e */ /* 0x000fe200000010ff */
[----:B------:R0:W-:Y:S01]  /*2b150*/  STSM.16.M88.4 [R68], R48 ;  /* 0x0000003044007844 */ /* 0x0001e20000000200 */
[----:B------:R-:W-:-:S03]  /*2b160*/  F2FP.BF16.F32.PACK_AB R79, R75, R74 ;  /* 0x0000004a4b4f723e */ /* 0x000fc600000010ff */
[----:B------:R1:W-:Y:S04]  /*2b170*/  STSM.16.M88.4 [R3], R52 ;  /* 0x0000003403007844 */ /* 0x0003e80000000200 */
[----:B----4-:R-:W4:Y:S04]  /*2b180*/  LDL.128 R44, [R1+0x330] ;  /* 0x00033000012c7983 */ /* 0x010f280000100c00 */
[----:B------:R-:W4:Y:S04]  /*2b190*/  LDL.128 R40, [R1+0x320] ;  /* 0x0003200001287983 */ /* 0x000f280000100c00 */
[----:B0-----:R-:W4:Y:S04]  /*2b1a0*/  LDL.128 R48, [R1+0x340] ;  /* 0x0003400001307983 */ /* 0x001f280000100c00 */
[----:B-1----:R-:W4:Y:S04]  /*2b1b0*/  LDL.128 R52, [R1+0x350] ;  /* 0x0003500001347983 */ /* 0x002f280000100c00 */
[----:B------:R-:W4:Y:S04]  /*2b1c0*/  LDL.128 R68, [R1+0x390] ;  /* 0x0003900001447983 */ /* 0x000f280000100c00 */
[----:B------:R0:W-:Y:S04]  /*2b1d0*/  STSM.16.M88.4 [R0], R76 ;  /* 0x0000004c00007844 */ /* 0x0001e80000000200 */
[----:B------:R-:W4:Y:S04]  /*2b1e0*/  LDL.128 R64, [R1+0x380] ;  /* 0x0003800001407983 */ /* 0x000f280000100c00 */
[----:B------:R-:W4:Y:S04]  /*2b1f0*/  LDL.128 R72, [R1+0x3a0] ;  /* 0x0003a00001487983 */ /* 0x000f280000100c00 */
[----:B0-----:R-:W4:Y:S01]  /*2b200*/  LDL.128 R76, [R1+0x3b0] ;  /* 0x0003b000014c7983 */ /* 0x001f220000100c00 */
[----:B------:R-:W-:-:S04]  /*2b210*/  IADD3 R21, P0, R160, 0x2000, RZ ;  /* 0x00002000a0157810 */ /* 0x000fc80007f1e0ff */
[----:B------:R-:W-:-:S04]  /*2b220*/  LOP3.LUT R20, R21, 0x380, RZ, 0xc0, !PT ;  /* 0x0000038015147812 */ /* 0x000fc800078ec0ff */
[----:B------:R-:W-:Y:S02]  /*2b230*/  SHF.R.U64 R20, R20, 0x3, RZ ;  /* 0x0000000314147819 */ /* 0x000fe400000012ff */
[----:B------:R-:W-:Y:S02]  /*2b240*/  F2FP.BF16.F32.PACK_AB R104, R105, R104 ;  /* 0x000000686968723e */ /* 0x000fe400000010ff */
[----:B------:R-:W-:Y:S01]  /*2b250*/  LOP3.LUT R20, R20, R21, RZ, 0x3c, !PT ;  /* 0x0000001514147212 */ /* 0x000fe200078e3cff */
[----:B------:R-:W-:Y:S01]  /*2b260*/  IMAD.X R21, RZ, RZ, R161, P0 ;  /* 0x000000ffff157224 */ /* 0x000fe200000e06a1 */
[----:B------:R-:W-:Y:S02]  /*2b270*/  F2FP.BF16.F32.PACK_AB R105, R107, R106 ;  /* 0x0000006a6b69723e */ /* 0x000fe400000010ff */
[----:B------:R-:W-:Y:S02]  /*2b280*/  F2FP.BF16.F32.PACK_AB R106, R5, R4 ;  /* 0x00000004056a723e */ /* 0x000fe400000010ff */
[----:B------:R-:W-:-:S04]  /*2b290*/  IADD3 R5, P0, R160, 0x2020, RZ ;  /* 0x00002020a0057810 */ /* 0x000fc80007f1e0ff */
[----:B------:R-:W-:-:S04]  /*2b2a0*/  LOP3.LUT R4, R5, 0x380, RZ, 0xc0, !PT ;  /* 0x0000038005047812 */ /* 0x000fc800078ec0ff */
[----:B------:R-:W-:-:S04]  /*2b2b0*/  SHF.R.U64 R4, R4, 0x3, RZ ;  /* 0x0000000304047819 */ /* 0x000fc800000012ff */
[----:B------:R-:W-:Y:S01]  /*2b2c0*/  LOP3.LUT R4, R4, R5, RZ, 0x3c, !PT ;  /* 0x0000000504047212 */ /* 0x000fe200078e3cff */
[----:B------:R-:W-:-:S05]  /*2b2d0*/  IMAD.X R5, RZ, RZ, R161, P0 ;  /* 0x000000ffff057224 */ /* 0x000fca00000e06a1 */
[----:B------:R-:W-:Y:S02]  /*2b2e0*/  MOV R0, R4 ;  /* 0x0000000400007202 */ /* 0x000fe40000000f00 */
[----:B------:R-:W-:-:S04]  /*2b2f0*/  IADD3 R5, P0, R160, 0x2040, RZ ;  /* 0x00002040a0057810 */ /* 0x000fc80007f1e0ff */
[----:B------:R-:W-:Y:S02]  /*2b300*/  LOP3.LUT R4, R5, 0x380, RZ, 0xc0, !PT ;  /* 0x0000038005047812 */ /* 0x000fe400078ec0ff */
[----:B---3--:R-:W-:Y:S02]  /*2b310*/  F2FP.BF16.F32.PACK_AB R8, R9, R8 ;  /* 0x000000080908723e */ /* 0x008fe400000010ff */
[----:B------:R-:W-:Y:S02]  /*2b320*/  SHF.R.U64 R4, R4, 0x3, RZ ;  /* 0x0000000304047819 */ /* 0x000fe400000012ff */
[----:B------:R-:W-:Y:S02]  /*2b330*/  MOV R20, R20 ;  /* 0x0000001400147202 */ /* 0x000fe40000000f00 */
[----:B------:R-:W-:Y:S02]  /*2b340*/  F2FP.BF16.F32.PACK_AB R107, R7, R6 ;  /* 0x00000006076b723e */ /* 0x000fe400000010ff */
[----:B------:R-:W-:-:S02]  /*2b350*/  F2FP.BF16.F32.PACK_AB R9, R11, R10 ;  /* 0x0000000a0b09723e */ /* 0x000fc400000010ff */
[----:B------:R-:W-:Y:S02]  /*2b360*/  F2FP.BF16.F32.PACK_AB R10, R13, R12 ;  /* 0x0000000c0d0a723e */ /* 0x000fe400000010ff */
[----:B------:R-:W-:Y:S02]  /*2b370*/  F2FP.BF16.F32.PACK_AB R11, R15, R14 ;  /* 0x0000000e0f0b723e */ /* 0x000fe400000010ff */
[----:B------:R-:W-:Y:S01]  /*2b380*/  LOP3.LUT R4, R4, R5, RZ, 0x3c, !PT ;  /* 0x0000000504047212 */ /* 0x000fe200078e3cff */
[----:B------:R-:W-:Y:S01]  /*2b390*/  IMAD.X R5, RZ, RZ, R161, P0 ;  /* 0x000000ffff057224 */ /* 0x000fe200000e06a1 */
[----:B------:R-:W-:Y:S01]  /*2b3a0*/  IADD3 R3, P0, R160, 0x2060, RZ ;  /* 0x00002060a0037810 */ /* 0x000fe20007f1e0ff */
[----:B------:R-:W-:Y:S01]  /*2b3b0*/  STSM.16.M88.4 [R20], R104 ;  /* 0x0000006814007844 */ /* 0x000fe20000000200 */
[----:B------:R-:W-:Y:S02]  /*2b3c0*/  F2FP.BF16.F32.PACK_AB R24, R25, R24 ;  /* 0x000000181918723e */ /* 0x000fe400000010ff */
[----:B------:R-:W-:Y:S01]  /*2b3d0*/  F2FP.BF16.F32.PACK_AB R25, R27, R26 ;  /* 0x0000001a1b19723e */ /* 0x000fe200000010ff */
[----:B------:R0:W-:Y:S01]  /*2b3e0*/  STSM.16.M88.4 [R0], R8 ;  /* 0x0000000800007844 */ /* 0x0001e20000000200 */
[----:B------:R-:W-:-:S02]  /*2b3f0*/  MOV R4, R4 ;  /* 0x0000000400047202 */ /* 0x000fc40000000f00 */
[----:B------:R-:W-:Y:S02]  /*2b400*/  F2FP.BF16.F32.PACK_AB R26, R29, R28 ;  /* 0x0000001c1d1a723e */ /* 0x000fe400000010ff */
[----:B------:R-:W-:Y:S02]  /*2b410*/  F2FP.BF16.F32.PACK_AB R27, R31, R30 ;  /* 0x0000001e1f1b723e */ /* 0x000fe400000010ff */
[----:B------:R-:W-:-:S03]  /*2b420*/  IADD3 R13, P5, R160, 0x4020, RZ ;  /* 0x00004020a00d7810 */ /* 0x000fc60007fbe0ff */
[----:B------:R1:W-:Y:S01]  /*2b430*/  STSM.16.M88.4 [R4], R24 ;  /* 0x0000001804007844 */ /* 0x0003e20000000200 */
[C---:B0-----:R-:W-:Y:S01]  /*2b440*/  IADD3 R11, P6, R160.reuse, 0x4000, RZ ;  /* 0x00004000a00b7810 */ /* 0x041fe20007fde0ff */
[----:B------:R-:W-:Y:S01]  /*2b450*/  IMAD.X R9, RZ, RZ, R161, P0 ;  /* 0x000000ffff097224 */ /* 0x000fe200000e06a1 */
[C---:B------:R-:W-:Y:S02]  /*2b460*/  IADD3 R5, P0, R160.reuse, 0x6040, RZ ;  /* 0x00006040a0057810 */ /* 0x040fe40007f1e0ff */
[----:B------:R-:W-:Y:S02]  /*2b470*/  LOP3.LUT R10, R11, 0x380, RZ, 0xc0, !PT ;  /* 0x000003800b0a7812 */ /* 0x000fe400078ec0ff */
[----:B------:R-:W-:Y:S02]  /*2b480*/  IADD3 R15, P4, R160, 0x4040, RZ ;  /* 0x00004040a00f7810 */ /* 0x000fe40007f9e0ff */
[----:B------:R-:W-:Y:S02]  /*2b490*/  SHF.R.U64 R10, R10, 0x3, RZ ;  /* 0x000000030a0a7819 */ /* 0x000fe400000012ff */
[----:B-1----:R-:W-:-:S02]  /*2b4a0*/  LOP3.LUT R4, R5, 0x380, RZ, 0xc0, !PT ;  /* 0x0000038005047812 */ /* 0x002fc400078ec0ff */
[----:B------:R-:W-:Y:S02]  /*2b4b0*/  IADD3 R21, P3, R160, 0x4060, RZ ;  /* 0x00004060a0157810 */ /* 0x000fe40007f7e0ff */
[----:B------:R-:W-:Y:S02]  /*2b4c0*/  SHF.R.U64 R4, R4, 0x3, RZ ;  /* 0x0000000304047819 */ /* 0x000fe400000012ff */
[----:B------:R-:W-:Y:S02]  /*2b4d0*/  IADD3 R25, P2, R160, 0x6000, RZ ;  /* 0x00006000a0197810 */ /* 0x000fe40007f5e0ff */
[----:B------:R-:W-:Y:S02]  /*2b4e0*/  LOP3.LUT R8, R3, 0x380, RZ, 0xc0, !PT ;  /* 0x0000038003087812 */ /* 0x000fe400078ec0ff */
[----:B------:R-:W-:Y:S02]  /*2b4f0*/  LOP3.LUT R12, R13, 0x380, RZ, 0xc0, !PT ;  /* 0x000003800d0c7812 */ /* 0x000fe400078ec0ff */
[----:B------:R-:W-:Y:S01]  /*2b500*/  LOP3.LUT R10, R10, R11, RZ, 0x3c, !PT ;  /* 0x0000000b0a0a7212 */ /* 0x000fe200078e3cff */
[----:B------:R-:W-:Y:S01]  /*2b510*/  IMAD.X R11, RZ, RZ, R161, P6 ;  /* 0x000000ffff0b7224 */ /* 0x000fe200030e06a1 */
[----:B------:R-:W-:-:S02]  /*2b520*/  IADD3 R27, P1, R160, 0x6020, RZ ;  /* 0x00006020a01b7810 */ /* 0x000fc40007f3e0ff */
[----:B------:R-:W-:Y:S02]  /*2b530*/  LOP3.LUT R14, R15, 0x380, RZ, 0xc0, !PT ;  /* 0x000003800f0e7812 */ /* 0x000fe400078ec0ff */
[----:B------:R-:W-:Y:S02]  /*2b540*/  LOP3.LUT R20, R21, 0x380, RZ, 0xc0, !PT ;  /* 0x0000038015147812 */ /* 0x000fe400078ec0ff */
[----:B------:R-:W-:Y:S02]  /*2b550*/  IADD3 R7, P6, R160, 0x6060, RZ ;  /* 0x00006060a0077810 */ /* 0x000fe40007fde0ff */
[----:B------:R-:W-:Y:S01]  /*2b560*/  LOP3.LUT R4, R4, R5, RZ, 0x3c, !PT ;  /* 0x0000000504047212 */ /* 0x000fe200078e3cff */
[----:B------:R-:W-:Y:S01]  /*2b570*/  IMAD.X R5, RZ, RZ, R161, P0 ;  /* 0x000000ffff057224 */ /* 0x000fe200000e06a1 */
[----:B------:R-:W-:Y:S02]  /*2b580*/  LOP3.LUT R24, R25, 0x380, RZ, 0xc0, !PT ;  /* 0x0000038019187812 */ /* 0x000fe400078ec0ff */
[----:B------:R-:W-:-:S02]  /*2b590*/  SHF.R.U64 R8, R8, 0x3, RZ ;  /* 0x0000000308087819 */ /* 0x000fc400000012ff */
[----:B------:R-:W-:Y:S02]  /*2b5a0*/  SHF.R.U64 R12, R12, 0x3, RZ ;  /* 0x000000030c0c7819 */ /* 0x000fe400000012ff */
[----:B------:R-:W-:Y:S02]  /*2b5b0*/  LOP3.LUT R26, R27, 0x380, RZ, 0xc0, !PT ;  /* 0x000003801b1a7812 */ /* 0x000fe400078ec0ff */
[----:B------:R-:W-:Y:S02]  /*2b5c0*/  ISETP.NE.U32.AND P0, PT, RZ, UR4, PT ;  /* 0x00000004ff007c0c */ /* 0x000fe4000bf05070 */
[----:B------:R-:W-:Y:S02]  /*2b5d0*/  SHF.R.U64 R14, R14, 0x3, RZ ;  /* 0x000000030e0e7819 */ /* 0x000fe400000012ff */
[----:B------:R-:W-:Y:S02]  /*2b5e0*/  SHF.R.U64 R20, R20, 0x3, RZ ;  /* 0x0000000314147819 */ /* 0x000fe400000012ff */
[----:B------:R-:W-:-:S02]  /*2b5f0*/  LOP3.LUT R6, R7, 0x380, RZ, 0xc0, !PT ;  /* 0x0000038007067812 */ /* 0x000fc400078ec0ff */
[----:B------:R-:W-:Y:S02]  /*2b600*/  SHF.R.U64 R24, R24, 0x3, RZ ;  /* 0x0000000318187819 */ /* 0x000fe400000012ff */
[----:B------:R-:W-:Y:S02]  /*2b610*/  LOP3.LUT R8, R8, R3, RZ, 0x3c, !PT ;  /* 0x0000000308087212 */ /* 0x000fe400078e3cff */
[----:B------:R-:W-:Y:S01]  /*2b620*/  LOP3.LUT R12, R12, R13, RZ, 0x3c, !PT ;  /* 0x0000000d0c0c7212 */ /* 0x000fe200078e3cff */
[--C-:B------:R-:W-:Y:S01]  /*2b630*/  IMAD.X R13, RZ, RZ, R161.reuse, P5 ;  /* 0x000000ffff0d7224 */ /* 0x100fe200028e06a1 */
[----:B------:R-:W-:Y:S02]  /*2b640*/  SHF.R.U64 R26, R26, 0x3, RZ ;  /* 0x000000031a1a7819 */ /* 0x000fe400000012ff */
[----:B------:R-:W-:Y:S02]  /*2b650*/  MOV R0, R4 ;  /* 0x0000000400007202 */ /* 0x000fe40000000f00 */
[----:B------:R-:W-:Y:S01]  /*2b660*/  ISETP.NE.AND.EX P0, PT, RZ, UR5, PT, P0 ;  /* 0x00000005ff007c0c */ /* 0x000fe2000bf05300 */
[----:B------:R-:W0:Y:S01]  /*2b670*/  LDC.64 R4, c[0x0][0xd00] ;  /* 0x00034000ff047b82 */ /* 0x000e220000000a00 */
[----:B------:R-:W-:Y:S01]  /*2b680*/  LOP3.LUT R14, R14, R15, RZ, 0x3c, !PT ;  /* 0x0000000f0e0e7212 */ /* 0x000fe200078e3cff */
[--C-:B------:R-:W-:Y:S01]  /*2b690*/  IMAD.X R15, RZ, RZ, R161.reuse, P4 ;  /* 0x000000ffff0f7224 */ /* 0x100fe200020e06a1 */
[----:B------:R-:W-:Y:S01]  /*2b6a0*/  LOP3.LUT R20, R20, R21, RZ, 0x3c, !PT ;  /* 0x0000001514147212 */ /* 0x000fe200078e3cff */
[----:B------:R-:W-:Y:S01]  /*2b6b0*/  IMAD.X R21, RZ, RZ, R161, P3 ;  /* 0x000000ffff157224 */ /* 0x000fe200018e06a1 */
[----:B------:R-:W-:-:S02]  /*2b6c0*/  SHF.R.U64 R6, R6, 0x3, RZ ;  /* 0x0000000306067819 */ /* 0x000fc400000012ff */
[----:B------:R-:W-:Y:S02]  /*2b6d0*/  F2FP.BF16.F32.PACK_AB R108, R109, R108 ;  /* 0x0000006c6d6c723e */ /* 0x000fe400000010ff */
[----:B------:R-:W-:Y:S01]  /*2b6e0*/  LOP3.LUT R24, R24, R25, RZ, 0x3c, !PT ;  /* 0x0000001918187212 */ /* 0x000fe200078e3cff */
[--C-:B------:R-:W-:Y:S01]  /*2b6f0*/  IMAD.X R25, RZ, RZ, R161.reuse, P2 ;  /* 0x000000ffff197224 */ /* 0x100fe200010e06a1 */
[----:B------:R-:W-:Y:S02]  /*2b700*/  F2FP.BF16.F32.PACK_AB R109, R111, R110 ;  /* 0x0000006e6f6d723e */ /* 0x000fe400000010ff */
[----:B------:R-:W-:Y:S01]  /*2b710*/  LOP3.LUT R26, R26, R27, RZ, 0x3c, !PT ;  /* 0x0000001b1a1a7212 */ /* 0x000fe200078e3cff */
[----:B------:R-:W-:Y:S01]  /*2b720*/  IMAD.X R27, RZ, RZ, R161, P1 ;  /* 0x000000ffff1b7224 */ /* 0x000fe200008e06a1 */
[----:B------:R-:W-:Y:S02]  /*2b730*/  MOV R8, R8 ;  /* 0x0000000800087202 */ /* 0x000fe40000000f00 */
[----:B------:R-:W-:-:S02]  /*2b740*/  MOV R10, R10 ;  /* 0x0000000a000a7202 */ /* 0x000fc40000000f00 */
[----:B------:R-:W-:Y:S01]  /*2b750*/  LOP3.LUT R6, R6, R7, RZ, 0x3c, !PT ;  /* 0x0000000706067212 */ /* 0x000fe200078e3cff */
[----:B------:R-:W-:Y:S01]  /*2b760*/  IMAD.X R7, RZ, RZ, R161, P6 ;  /* 0x000000ffff077224 */ /* 0x000fe200030e06a1 */
[----:B------:R-:W-:Y:S02]  /*2b770*/  MOV R12, R12 ;  /* 0x0000000c000c7202 */ /* 0x000fe40000000f00 */
[----:B------:R-:W-:Y:S02]  /*2b780*/  F2FP.BF16.F32.PACK_AB R60, R61, R60 ;  /* 0x0000003c3d3c723e */ /* 0x000fe400000010ff */
[----:B------:R-:W-:Y:S02]  /*2b790*/  MOV R14, R14 ;  /* 0x0000000e000e7202 */ /* 0x000fe40000000f00 */
[----:B------:R-:W-:Y:S02]  /*2b7a0*/  F2FP.BF16.F32.PACK_AB R61, R63, R62 ;  /* 0x0000003e3f3d723e */ /* 0x000fe400000010ff */
[----:B------:R-:W-:-:S02]  /*2b7b0*/  MOV R20, R20 ;  /* 0x0000001400147202 */ /* 0x000fc40000000f00 */
[----:B------:R-:W-:Y:S02]  /*2b7c0*/  MOV R24, R24 ;  /* 0x0000001800187202 */ /* 0x000fe40000000f00 */
[----:B------:R-:W-:Y:S02]  /*2b7d0*/  F2FP.BF16.F32.PACK_AB R88, R89, R88 ;  /* 0x000000585958723e */ /* 0x000fe400000010ff */
[----:B------:R-:W-:Y:S02]  /*2b7e0*/  MOV R26, R26 ;  /* 0x0000001a001a7202 */ /* 0x000fe40000000f00 */
[----:B------:R-:W-:Y:S02]  /*2b7f0*/  F2FP.BF16.F32.PACK_AB R89, R91, R90 ;  /* 0x0000005a5b59723e */ /* 0x000fe400000010ff */
[----:B------:R-:W-:Y:S02]  /*2b800*/  F2FP.BF16.F32.PACK_AB R96, R97, R96 ;  /* 0x000000606160723e */ /* 0x000fe400000010ff */
[----:B------:R-:W-:-:S02]  /*2b810*/  F2FP.BF16.F32.PACK_AB R90, R93, R92 ;  /* 0x0000005c5d5a723e */ /* 0x000fc400000010ff */
[----:B------:R-:W-:Y:S02]  /*2b820*/  F2FP.BF16.F32.PACK_AB R91, R95, R94 ;  /* 0x0000005e5f5b723e */ /* 0x000fe400000010ff */
[----:B------:R-:W-:Y:S02]  /*2b830*/  F2FP.BF16.F32.PACK_AB R97, R99, R98 ;  /* 0x000000626361723e */ /* 0x000fe400000010ff */
[----:B------:R-:W-:Y:S02]  /*2b840*/  MOV R3, R6 ;  /* 0x0000000600037202 */ /* 0x000fe40000000f00 */
[----:B------:R-:W-:Y:S01]  /*2b850*/  F2FP.BF16.F32.PACK_AB R98, R101, R100 ;  /* 0x000000646562723e */ /* 0x000fe200000010ff */
[----:B------:R-:W1:Y:S01]  /*2b860*/  LDC.64 R6, c[0x0][0xd00] ;  /* 0x00034000ff067b82 */ /* 0x000e620000000a00 */
[----:B------:R-:W-:Y:S02]  /*2b870*/  F2FP.BF16.F32.PACK_AB R99, R103, R102 ;  /* 0x000000666763723e */ /* 0x000fe400000010ff */
[----:B0-----:R-:W-:-:S04]  /*2b880*/  ISETP.NE.U32.AND P1, PT, R4, RZ, PT ;  /* 0x000000ff0400720c */ /* 0x001fc80003f25070 */
[----:B------:R-:W-:Y:S01]  /*2b890*/  ISETP.NE.AND.EX P1, PT, R5, RZ, PT, P1 ;  /* 0x000000ff0500720c */ /* 0x000fe20003f25310 */
[----:B------:R-:W-:Y:S01]  /*2b8a0*/  ULDC UR4, c[0x0][0xb88] ;  /* 0x0002e20000047ab9 */ /* 0x000fe20000000800 */
[----:B--2---:R-:W-:Y:S02]  /*2b8b0*/  F2FP.BF16.F32.PACK_AB R110, R33, R32 ;  /* 0x00000020216e723e */ /* 0x004fe400000010ff */
[----:B------:R-:W-:Y:S02]  /*2b8c0*/  F2FP.BF16.F32.PACK_AB R111, R35, R34 ;  /* 0x00000022236f723e */ /* 0x000fe400000010ff */
[----:B------:R-:W-:Y:S02]  /*2b8d0*/  F2FP.BF16.F32.PACK_AB R36, R37, R36 ;  /* 0x000000242524723e */ /* 0x000fe400000010ff */
[----:B------:R-:W-:Y:S01]  /*2b8e0*/  F2FP.BF16.F32.PACK_AB R37, R39, R38 ;  /* 0x000000262725723e */ /* 0x000fe200000010ff */
[----:B------:R0:W-:Y:S01]  /*2b8f0*/  STSM.16.M88.4 [R8], R108 ;  /* 0x0000006c08007844 */ /* 0x0001e20000000200 */
[----:B----4-:R-:W-:-:S02]  /*2b900*/  F2FP.BF16.F32.PACK_AB R44, R45, R44 ;  /* 0x0000002c2d2c723e */ /* 0x010fc400000010ff */
[----:B------:R-:W-:Y:S02]  /*2b910*/  F2FP.BF16.F32.PACK_AB R45, R47, R46 ;  /* 0x0000002e2f2d723e */ /* 0x000fe400000010ff */
[----:B------:R-:W-:Y:S02]  /*2b920*/  F2FP.BF16.F32.PACK_AB R38, R41, R40 ;  /* 0x000000282926723e */ /* 0x000fe400000010ff */
[----:B------:R-:W-:Y:S01]  /*2b930*/  F2FP.BF16.F32.PACK_AB R39, R43, R42 ;  /* 0x0000002a2b27723e */ /* 0x000fe200000010ff */
[----:B0-----:R-:W0:Y:S01]  /*2b940*/  @P0 LDC.64 R8, c[0x0][0xd08] ;  /* 0x00034200ff080b82 */ /* 0x001e220000000a00 */
        /* <DEDUP_REMOVED lines=10> */
[----:B------:R-:W-:Y:S01]  /*2b9f0*/  STSM.16.M88.4 [R10], R36 ;  /* 0x000000240a007844 */ /* 0x000fe20000000200 */
[----:B------:R-:W-:Y:S02]  /*2ba00*/  F2FP.BF16.F32.PACK_AB R70, R73, R72 ;  /* 0x000000484946723e */ /* 0x000fe400000010ff */
[----:B------:R-:W-:Y:S01]  /*2ba10*/  F2FP.BF16.F32.PACK_AB R71, R75, R74 ;  /* 0x0000004a4b47723e */ /* 0x000fe200000010ff */
[----:B------:R-:W-:Y:S01]  /*2ba20*/  STSM.16.M88.4 [R12], R44 ;  /* 0x0000002c0c007844 */ /* 0x000fe20000000200 */
[----:B------:R-:W-:Y:S02]  /*2ba30*/  F2FP.BF16.F32.PACK_AB R76, R77, R76 ;  /* 0x0000004c4d4c723e */ /* 0x000fe400000010ff */
[----:B------:R-:W-:Y:S02]  /*2ba40*/  F2FP.BF16.F32.PACK_AB R77, R79, R78 ;  /* 0x0000004e4f4d723e */ /* 0x000fe400000010ff */
[----:B------:R-:W-:-:S02]  /*2ba50*/  F2FP.BF16.F32.PACK_AB R78, R81, R80 ;  /* 0x00000050514e723e */ /* 0x000fc400000010ff */
[----:B------:R-:W-:Y:S01]  /*2ba60*/  F2FP.BF16.F32.PACK_AB R79, R83, R82 ;  /* 0x00000052534f723e */ /* 0x000fe200000010ff */
[----:B------:R-:W-:Y:S04]  /*2ba70*/  STSM.16.M88.4 [R14], R52 ;  /* 0x000000340e007844 */ /* 0x000fe80000000200 */
[----:B------:R2:W-:Y:S04]  /*2ba80*/  STSM.16.M88.4 [R20], R60 ;  /* 0x0000003c14007844 */ /* 0x0005e80000000200 */
[----:B------:R-:W-:Y:S04]  /*2ba90*/  STSM.16.M88.4 [R24], R68 ;  /* 0x0000004418007844 */ /* 0x000fe80000000200 */
[----:B------:R-:W-:Y:S04]  /*2baa0*/  STSM.16.M88.4 [R26], R76 ;  /* 0x0000004c1a007844 */ /* 0x000fe80000000200 */
[----:B------:R-:W-:Y:S04]  /*2bab0*/  STSM.16.M88.4 [R0], R88 ;  /* 0x0000005800007844 */ /* 0x000fe80000000200 */
[----:B------:R3:W-:Y:S01]  /*2bac0*/  STSM.16.M88.4 [R3], R96 ;  /* 0x0000006003007844 */ /* 0x0007e20000000200 */
[----:B--2---:R-:W-:-:S02]  /*2bad0*/  IMAD.MOV.U32 R20, RZ, RZ, RZ ;  /* 0x000000ffff147224 */ /* 0x004fc400078e00ff */
[C---:B-1----:R-:W-:Y:S01]  /*2bae0*/  IMAD.WIDE R6, R214.reuse, 0x4, R6 ;  /* 0x00000004d6067825 */ /* 0x042fe200078e0206 */
[----:B------:R-:W-:Y:S03]  /*2baf0*/  BAR.SYNC.DEFER_BLOCKING 0x1, 0x100 ;  /* 0x0044000000007b1d */ /* 0x000fe60000010000 */
[----:B0-----:R-:W-:-:S04]  /*2bb00*/  @P0 IMAD.WIDE R8, R214, 0x4, R8 ;  /* 0x00000004d6080825 */ /* 0x001fc800078e0208 */
[----:B---3--:R-:W-:Y:S01]  /*2bb10*/  IMAD.U32 R3, RZ, RZ, UR4 ;  /* 0x00000004ff037e24 */ /* 0x008fe2000f8e00ff */
[C---:B------:R-:W-:Y:S01]  /*2bb20*/  ISETP.NE.AND P2, PT, R213.reuse, RZ, PT ;  /* 0x000000ffd500720c */ /* 0x040fe20003f45270 */
[----:B------:R-:W-:Y:S01]  /*2bb30*/  ULDC UR4, c[0x0][0xbd4] ;  /* 0x0002f50000047ab9 */ /* 0x000fe20000000800 */
[----:B------:R0:W5:Y:S04]  /*2bb40*/  @P1 LDG.E R20, desc[UR36][R6.64] ;  /* 0x0000002406141981 */ /* 0x000168000c1e1900 */
[----:B------:R0:W5:Y:S01]  /*2bb50*/  @P0 LDG.E R3, desc[UR36][R8.64] ;  /* 0x0000002408030981 */ /* 0x000162000c1e1900 */
[----:B------:R-:W-:Y:S01]  /*2bb60*/  SEL R213, R213, UR4, P2 ;  /* 0x00000004d5d57c07 */ /* 0x000fe20009000000 */
[----:B------:R-:W-:Y:S06]  /*2bb70*/  @P0 BRA `(.L_x_3684) ;  /* 0x0000000000100947 */ /* 0x000fec0003800000 */
[----:B------:R-:W-:Y:S05]  /*2bb80*/  @!P1 BRA `(.L_x_3684) ;  /* 0x00000000000c9947 */ /* 0x000fea0003800000 */
[----:B------:R-:W2:Y:S04]  /*2bb90*/  LDG.E R0, desc[UR36][R6.64] ;  /* 0x0000002406007981 */ /* 0x000ea8000c1e1900 */
[----:B-----5:R-:W2:Y:S02]  /*2bba0*/  LDG.E R3, desc[UR36][R6.64+0x4] ;  /* 0x0000042406037981 */ /* 0x020ea4000c1e1900 */
[----:B--2---:R-:W-:-:S07]  /*2bbb0*/  IMAD.IADD R3, R3, 0x1, -R0 ;  /* 0x0000000103037824 */ /* 0x004fce00078e0a00 */
.L_x_3684:
[----:B------:R-:W0:Y:S01]  /*2bbc0*/  S2R R0, SR_TID.X ;  /* 0x0000000000007919 */ /* 0x000e220000002100 */
[----:B------:R-:W-:Y:S02]  /*2bbd0*/  ISETP.NE.U32.AND P0, PT, R4, RZ, PT ;  /* 0x000000ff0400720c */ /* 0x000fe40003f05070 */
[----:B------:R-:W-:Y:S02]  /*2bbe0*/  ISETP.GT.AND P3, PT, R213, 0x1, PT ;  /* 0x00000001d500780c */ /* 0x000fe40003f64270 */
[----:B------:R-:W-:Y:S01]  /*2bbf0*/  ISETP.NE.AND.EX P0, PT, R5, RZ, PT, P0 ;  /* 0x000000ff0500720c */ /* 0x000fe20003f05300 */
[C---:B0-----:R-:W-:Y:S02]  /*2bc00*/  VIADD R6, R0.reuse, 0xffffff80 ;  /* 0xffffff8000067836 */ /* 0x041fe40000000000 */
[----:B------:R-:W-:-:S05]  /*2bc10*/  VIADD R0, R0, 0xffffff80 ;  /* 0xffffff8000007836 */ /* 0x000fca0000000000 */
[----:B------:R-:W-:-:S04]  /*2bc20*/  SHF.R.S32.HI R0, RZ, 0x1f, R0 ;  /* 0x0000001fff007819 */ /* 0x000fc80000011400 */
[----:B------:R-:W-:-:S04]  /*2bc30*/  LEA.HI R0, R0, R6, RZ, 0x7 ;  /* 0x0000000600007211 */ /* 0x000fc800078f38ff */
[----:B------:R-:W-:-:S06]  /*2bc40*/  SHF.R.S32.HI R0, RZ, 0x7, R0 ;  /* 0x00000007ff007819 */ /* 0x000fcc0000011400 */
[----:B------:R-:W0:Y:S02]  /*2bc50*/  SHFL.IDX PT, R0, R0, RZ, 0x1f ;  /* 0x00001fff00007589 */ /* 0x000e2400000e0000 */
[----:B0-----:R-:W-:Y:S02]  /*2bc60*/  ISETP.NE.AND P1, PT, R0, RZ, PT ;  /* 0x000000ff0000720c */ /* 0x001fe40003f25270 */
[----:B-----5:R-:W-:-:S11]  /*2bc70*/  SHF.R.S32.HI R0, RZ, 0x1f, R20 ;  /* 0x0000001fff007819 */ /* 0x020fd60000011414 */
[----:B------:R-:W-:Y:S05]  /*2bc80*/  @P1 BRA `(.L_x_3685) ;  /* 0x0000000400141947 */ /* 0x000fea0003800000 */
[----:B------:R-:W2:Y:S01]  /*2bc90*/  LDL R6, [R1+0x45c] ;  /* 0x00045c0001067983 */ /* 0x000ea20000100800 */
[----:B------:R-:W0:Y:S03]  /*2bca0*/  LDC R26, c[0x0][0xce8] ;  /* 0x00033a00ff1a7b82 */ /* 0x000e260000000800 */
[----:B------:R-:W3:Y:S04]  /*2bcb0*/  LDL R7, [R1+0x460] ;  /* 0x0004600001077983 */ /* 0x000ee80000100800 */
[----:B------:R-:W4:Y:S01]  /*2bcc0*/  LDL R25, [R1+0x454] ;  /* 0x0004540001197983 */ /* 0x000f220000100800 */
[----:B------:R-:W-:Y:S02]  /*2bcd0*/  IMAD.IADD R28, R162, 0x1, R181 ;  /* 0x00000001a21c7824 */ /* 0x000fe400078e02b5 */
[----:B0-----:R-:W-:Y:S01]  /*2bce0*/  IMAD R37, R3, R26, RZ ;  /* 0x0000001a03257224 */ /* 0x001fe200078e02ff */
[----:B------:R-:W-:Y:S01]  /*2bcf0*/  ISETP.GT.AND P5, PT, R213, 0x1, PT ;  /* 0x00000001d500780c */ /* 0x000fe20003fa4270 */
[----:B------:R-:W-:-:S05]  /*2bd00*/  IMAD.MOV.U32 R21, RZ, RZ, 0xab8 ;  /* 0x00000ab8ff157424 */ /* 0x000fca00078e00ff */
[----:B------:R-:W-:-:S04]  /*2bd10*/  SEL R21, R21, 0xa78, P5 ;  /* 0x00000a7815157807 */ /* 0x000fc80002800000 */
[----:B------:R-:W0:Y:S08]  /*2bd20*/  LDC.64 R12, c[0x0][R21+0x220] ;  /* 0x00008800150c7b82 */ /* 0x000e300000000a00 */
[----:B------:R-:W1:Y:S01]  /*2bd30*/  LDC.64 R10, c[0x0][R21+0x218] ;  /* 0x00008600150a7b82 */ /* 0x000e620000000a00 */
[----:B------:R-:W-:-:S07]  /*2bd40*/  ISETP.NE.AND P6, PT, R26, 0x1, PT ;  /* 0x000000011a00780c */ /* 0x000fce0003fc5270 */
[----:B------:R-:W5:Y:S01]  /*2bd50*/  LDC.64 R8, c[0x0][R21+0x228] ;  /* 0x00008a0015087b82 */ /* 0x000f620000000a00 */
[----:B------:R-:W-:-:S07]  /*2bd60*/  ISETP.NE.U32.AND P2, PT, R4, RZ, PT ;  /* 0x000000ff0400720c */ /* 0x000fce0003f45070 */
[----:B------:R-:W0:Y:S01]  /*2bd70*/  @P6 LDC R14, c[0x0][0xcec] ;  /* 0x00033b00ff0e6b82 */ /* 0x000e220000000800 */
[----:B--2---:R-:W-:-:S07]  /*2bd80*/  IMAD.MOV R6, RZ, RZ, -R6 ;  /* 0x000000ffff067224 */ /* 0x004fce00078e0a06 */
[----:B------:R-:W2:Y:S01]  /*2bd90*/  @P6 LDC R24, c[0x0][0xcf0] ;  /* 0x00033c00ff186b82 */ /* 0x000ea20000000800 */
[----:B---3--:R-:W-:-:S04]  /*2bda0*/  ISETP.NE.AND P1, PT, R7, R6, PT ;  /* 0x000000060700720c */ /* 0x008fc80003f25270 */
[----:B------:R-:W-:-:S13]  /*2bdb0*/  ISETP.GE.OR P4, PT, R28, R37, P1 ;  /* 0x000000251c00720c */ /* 0x000fda0000f86670 */
[----:B------:R-:W3:Y:S01]  /*2bdc0*/  @!P4 LDL R29, [R1+0x1f0] ;  /* 0x0001f000011dc983 */ /* 0x000ee20000100800 */
[----:B------:R-:W5:Y:S01]  /*2bdd0*/  LDC.64 R6, c[0x0][R21+0x210] ;  /* 0x0000840015067b82 */ /* 0x000f620000000a00 */
[----:B------:R-:W-:Y:S01]  /*2bde0*/  ISETP.NE.AND.EX P2, PT, R5, RZ, PT, P2 ;  /* 0x000000ff0500720c */ /* 0x000fe20003f45320 */
[----:B----4-:R-:W-:Y:S01]  /*2bdf0*/  IMAD.IADD R35, R25, 0x1, R181 ;  /* 0x0000000119237824 */ /* 0x010fe200078e02b5 */
[----:B------:R-:W-:Y:S01]  /*2be00*/  SHF.R.S32.HI R15, RZ, 0x1f, R214 ;  /* 0x0000001fff0f7819 */ /* 0x000fe200000114d6 */
[----:B------:R-:W-:Y:S01]  /*2be10*/  BSSY B1, `(.L_x_3685) ;  /* 0x000002c000017945 */ /* 0x000fe20003800000 */
[----:B------:R-:W-:Y:S01]  /*2be20*/  SEL R31, R214, RZ, !P2 ;  /* 0x000000ffd61f7207 */ /* 0x000fe20005000000 */
[----:B0-----:R-:W-:Y:S01]  /*2be30*/  @P6 IMAD.HI.U32 R27, R35, R14, RZ ;  /* 0x0000000e231b6227 */ /* 0x001fe200078e00ff */
[----:B------:R-:W-:Y:S01]  /*2be40*/  SEL R33, R15, RZ, !P2 ;  /* 0x000000ff0f217207 */ /* 0x000fe20005000000 */
[----:B------:R-:W0:Y:S02]  /*2be50*/  LDC.64 R4, c[0x0][0xca8] ;  /* 0x00032a00ff047b82 */ /* 0x000e240000000a00 */
[----:B------:R-:W-:-:S02]  /*2be60*/  IMAD R13, R13, R31, RZ ;  /* 0x0000001f0d0d7224 */ /* 0x000fc400078e02ff */
[----:B------:R-:W-:-:S04]  /*2be70*/  IMAD.WIDE.U32 R14, R12, R31, RZ ;  /* 0x0000001f0c0e7225 */ /* 0x000fc800078e00ff */
[----:B------:R-:W-:Y:S02]  /*2be80*/  IMAD R33, R12, R33, R13 ;  /* 0x000000210c217224 */ /* 0x000fe400078e020d */
[-C--:B-1----:R-:W-:Y:S01]  /*2be90*/  IMAD R31, R11, R157.reuse, RZ ;  /* 0x0000009d0b1f7224 */ /* 0x082fe200078e02ff */
[----:B------:R-:W-:Y:S01]  /*2bea0*/  SEL R11, R220, RZ, P5 ;  /* 0x000000ffdc0b7207 */ /* 0x000fe20002800000 */
[----:B------:R-:W-:-:S04]  /*2beb0*/  IMAD.WIDE.U32 R12, R10, R157, RZ ;  /* 0x0000009d0a0c7225 */ /* 0x000fc800078e00ff */
[----:B------:R-:W-:Y:S01]  /*2bec0*/  IMAD.MOV.U32 R25, RZ, RZ, R35 ;  /* 0x000000ffff197224 */ /* 0x000fe200078e0023 */
[----:B--2---:R-:W-:Y:S01]  /*2bed0*/  @P6 SHF.R.U32.HI R25, RZ, R24, R27 ;  /* 0x00000018ff196219 */ /* 0x004fe2000001161b */
[----:B------:R-:W-:Y:S01]  /*2bee0*/  IMAD.IADD R10, R13, 0x1, R31 ;  /* 0x000000010d0a7824 */ /* 0x000fe200078e021f */
[----:B------:R-:W-:Y:S01]  /*2bef0*/  IADD3 R14, P2, P6, R14, R12, R20 ;  /* 0x0000000c0e0e7210 */ /* 0x000fe20007e5e014 */
[----:B------:R-:W-:Y:S02]  /*2bf00*/  IMAD.IADD R33, R15, 0x1, R33 ;  /* 0x000000010f217824 */ /* 0x000fe400078e0221 */
[-C--:B-----5:R-:W-:Y:S01]  /*2bf10*/  IMAD R13, R9, R11.reuse, RZ ;  /* 0x0000000b090d7224 */ /* 0x0a0fe200078e02ff */
[----:B0-----:R-:W0:Y:S01]  /*2bf20*/  @!P5 LDC R4, c[0x0][0xc50] ;  /* 0x00031400ff04db82 */ /* 0x001e220000000800 */
[----:B------:R-:W-:Y:S01]  /*2bf30*/  IMAD.WIDE.U32 R8, R8, R11, RZ ;  /* 0x0000000b08087225 */ /* 0x000fe200078e00ff */
[----:B------:R-:W-:-:S03]  /*2bf40*/  IADD3.X R10, R33, R10, R0, P2, P6 ;  /* 0x0000000a210a7210 */ /* 0x000fc600017ec400 */
[----:B------:R-:W-:Y:S02]  /*2bf50*/  IMAD.MOV R15, RZ, RZ, -R25 ;  /* 0x000000ffff0f7224 */ /* 0x000fe400078e0a19 */
[----:B------:R-:W-:Y:S01]  /*2bf60*/  IMAD.IADD R13, R9, 0x1, R13 ;  /* 0x00000001090d7824 */ /* 0x000fe200078e020d */
[----:B------:R-:W1:Y:S01]  /*2bf70*/  @!P5 LDC R5, c[0x0][0xc54] ;  /* 0x00031500ff05db82 */ /* 0x000e620000000800 */
[----:B------:R-:W-:Y:S01]  /*2bf80*/  IADD3 R8, P2, P5, R25, R14, R8 ;  /* 0x0000000e19087210 */ /* 0x000fe20007d5e008 */
[----:B------:R-:W-:Y:S01]  /*2bf90*/  IMAD R11, R26, R15, R35 ;  /* 0x0000000f1a0b7224 */ /* 0x000fe200078e0223 */
[----:B------:R-:W-:-:S04]  /*2bfa0*/  SHF.R.S32.HI R25, RZ, 0x1f, R25 ;  /* 0x0000001fff197819 */ /* 0x000fc80000011419 */
[----:B------:R-:W-:Y:S01]  /*2bfb0*/  IADD3.X R9, R25, R10, R13, P2, P5 ;  /* 0x0000000a19097210 */ /* 0x000fe200017ea40d */
[-C--:B------:R-:W-:Y:S01]  /*2bfc0*/  IMAD R7, R7, R11.reuse, RZ ;  /* 0x0000000b07077224 */ /* 0x080fe200078e02ff */
[----:B------:R-:W-:Y:S01]  /*2bfd0*/  SHF.R.S32.HI R13, RZ, 0x1f, R11 ;  /* 0x0000001fff0d7819 */ /* 0x000fe2000001140b */
[----:B------:R-:W-:-:S04]  /*2bfe0*/  IMAD.WIDE.U32 R8, R6, R11, R8 ;  /* 0x0000000b06087225 */ /* 0x000fc800078e0008 */
[----:B------:R-:W-:-:S04]  /*2bff0*/  IMAD R7, R6, R13, R7 ;  /* 0x0000000d06077224 */ /* 0x000fc800078e0207 */
[----:B------:R-:W-:Y:S01]  /*2c000*/  IMAD.IADD R6, R9, 0x1, R7 ;  /* 0x0000000109067824 */ /* 0x000fe200078e0207 */
[----:B0-----:R-:W-:-:S04]  /*2c010*/  LEA R9, P2, R8, R4, 0x2 ;  /* 0x0000000408097211 */ /* 0x001fc800078410ff */
[----:B-1----:R-:W-:Y:S01]  /*2c020*/  LEA.HI.X R10, R8, R5, R6, 0x2, P2 ;  /* 0x00000005080a7211 */ /* 0x002fe200010f1406 */
[----:B------:R-:W-:Y:S01]  /*2c030*/  VIADD R8, R28, 0x8 ;  /* 0x000000081c087836 */ /* 0x000fe20000000000 */
[----:B------:R-:W-:Y:S04]  /*2c040*/  SHFL.IDX PT, R6, R9, RZ, 0x1c1f ;  /* 0x001c1fff09067589 */ /* 0x000fe800000e0000 */
[----:B------:R-:W3:Y:S01]  /*2c050*/  SHFL.IDX PT, R7, R10, RZ, 0x1c1f ;  /* 0x001c1fff0a077589 */ /* 0x000ee200000e0000 */
[----:B------:R-:W-:-:S03]  /*2c060*/  ISETP.GE.OR P1, PT, R8, R37, P1 ;  /* 0x000000250800720c */ /* 0x000fc60000f26670 */
[----:B------:R0:W1:Y:S04]  /*2c070*/  SHFL.IDX PT, R4, R9, 0x1, 0x1c1f ;  /* 0x003c1f0009047f89 */ /* 0x00006800000e0000 */
[----:B------:R0:W2:Y:S04]  /*2c080*/  SHFL.IDX PT, R5, R10, 0x1, 0x1c1f ;  /* 0x003c1f000a057f89 */ /* 0x0000a800000e0000 */
[----:B---3--:R0:W-:Y:S02]  /*2c090*/  @!P4 ST.E desc[UR36][R6.64], R29 ;  /* 0x0000001d0600c985 */ /* 0x0081e4000c101924 */
[----:B-12---:R-:W-:Y:S05]  /*2c0a0*/  @P1 BRA `(.L_x_3686) ;  /* 0x0000000000081947 */ /* 0x006fea0003800000 */
[----:B0-----:R-:W2:Y:S04]  /*2c0b0*/  LDL R7, [R1+0x1f4] ;  /* 0x0001f40001077983 */ /* 0x001ea80000100800 */
[----:B--2---:R1:W-:Y:S02]  /*2c0c0*/  ST.E desc[UR36][R4.64], R7 ;  /* 0x0000000704007985 */ /* 0x0043e4000c101924 */
.L_x_3686:
[----:B------:R-:W-:Y:S05]  /*2c0d0*/  BSYNC B1 ;  /* 0x0000000000017941 */ /* 0x000fea0003800000 */
.L_x_3685:
[----:B------:R-:W-:Y:S01]  /*2c0e0*/  SEL R76, R214, RZ, !P0 ;  /* 0x000000ffd64c7207 */ /* 0x000fe20004000000 */
[----:B------:R-:W-:Y:S06]  /*2c0f0*/  @P3 BRA `(.L_x_3687) ;  /* 0x0000001000343947 */ /* 0x000fec0003800000 */
[----:B-1----:R-:W1:Y:S01]  /*2c100*/  S2R R4, SR_TID.X ;  /* 0x0000000000047919 */ /* 0x002e620000002100 */
[----:B------:R-:W-:Y:S01]  /*2c110*/  IMAD.MOV.U32 R5, RZ, RZ, 0x2 ;  /* 0x00000002ff057424 */ /* 0x000fe200078e00ff */
[----:B------:R-:W2:Y:S01]  /*2c120*/  LDC R80, c[0x0][0xce8] ;  /* 0x00033a00ff507b82 */ /* 0x000ea20000000800 */
[----:B------:R-:W-:Y:S01]  /*2c130*/  ULDC.64 UR4, c[0x0][0xba0] ;  /* 0x0002e80000047ab9 */ /* 0x000fe20000000a00 */
[C---:B-1----:R-:W-:Y:S02]  /*2c140*/  VIADD R88, R4.reuse, 0xffffff80 ;  /* 0xffffff8004587836 */ /* 0x042fe40000000000 */
[----:B------:R-:W-:-:S03]  /*2c150*/  VIADD R91, R4, 0xffffff80 ;  /* 0xffffff80045b7836 */ /* 0x000fc60000000000 */
[----:B------:R-:W-:-:S04]  /*2c160*/  SHF.R.S32.HI R88, RZ, 0x1f, R88 ;  /* 0x0000001fff587819 */ /* 0x000fc80000011458 */
[----:B------:R-:W-:-:S04]  /*2c170*/  LEA.HI R88, R88, R91, RZ, 0x3 ;  /* 0x0000005b58587211 */ /* 0x000fc800078f18ff */
[----:B------:R-:W-:-:S05]  /*2c180*/  SHF.R.S32.HI R88, RZ, 0x3, R88 ;  /* 0x00000003ff587819 */ /* 0x000fca0000011458 */
[----:B------:R-:W-:-:S04]  /*2c190*/  IMAD R4, R88, 0x40, R166 ;  /* 0x0000004058047824 */ /* 0x000fc800078e02a6 */
[----:B------:R-:W-:-:S03]  /*2c1a0*/  IMAD.WIDE R4, R4, R5, UR40 ;  /* 0x0000002804047e25 */ /* 0x000fc6000f8e0205 */
[C---:B------:R-:W-:Y:S02]  /*2c1b0*/  IADD3 R41, P2, R4.reuse, 0x7000, RZ ;  /* 0x0000700004297810 */ /* 0x040fe40007f5e0ff */
[----:B------:R-:W-:Y:S02]  /*2c1c0*/  IADD3 R33, P0, R4, 0x5000, RZ ;  /* 0x0000500004217810 */ /* 0x000fe40007f1e0ff */
[----:B------:R-:W-:Y:S01]  /*2c1d0*/  LOP3.LUT R40, R41, 0x380, RZ, 0xc0, !PT ;  /* 0x0000038029287812 */ /* 0x000fe200078ec0ff */
[----:B------:R-:W-:Y:S01]  /*2c1e0*/  IMAD R21, R0, UR4, RZ ;  /* 0x0000000400157c24 */ /* 0x000fe2000f8e02ff */
[----:B------:R-:W-:Y:S01]  /*2c1f0*/  LOP3.LUT R32, R33, 0x380, RZ, 0xc0, !PT ;  /* 0x0000038021207812 */ /* 0x000fe200078ec0ff */
[----:B------:R-:W1:Y:S01]  /*2c200*/  LDC R0, c[0x0][0xbc8] ;  /* 0x0002f200ff007b82 */ /* 0x000e620000000800 */
[----:B------:R-:W-:Y:S02]  /*2c210*/  SHF.R.U64 R40, R40, 0x3, RZ ;  /* 0x0000000328287819 */ /* 0x000fe400000012ff */
[----:B------:R-:W-:-:S02]  /*2c220*/  IADD3 R37, P1, R4, 0x6000, RZ ;  /* 0x0000600004257810 */ /* 0x000fc40007f3e0ff */
[----:B------:R-:W-:Y:S01]  /*2c230*/  LOP3.LUT R40, R40, R41, RZ, 0x3c, !PT ;  /* 0x0000002928287212 */ /* 0x000fe200078e3cff */
[----:B------:R-:W-:Y:S01]  /*2c240*/  IMAD.X R41, RZ, RZ, R5, P2 ;  /* 0x000000ffff297224 */ /* 0x000fe200010e0605 */
[----:B------:R-:W-:Y:S02]  /*2c250*/  IADD3 R69, P2, R4, 0xe000, RZ ;  /* 0x0000e00004457810 */ /* 0x000fe40007f5e0ff */
[----:B------:R-:W-:Y:S02]  /*2c260*/  SHF.R.U64 R32, R32, 0x3, RZ ;  /* 0x0000000320207819 */ /* 0x000fe400000012ff */
[----:B------:R-:W-:Y:S01]  /*2c270*/  LOP3.LUT R68, R69, 0x380, RZ, 0xc0, !PT ;  /* 0x0000038045447812 */ /* 0x000fe200078ec0ff */
[----:B------:R-:W-:Y:S01]  /*2c280*/  IMAD R77, R20, UR5, R21 ;  /* 0x00000005144d7c24 */ /* 0x000fe2000f8e0215 */
[----:B------:R-:W-:Y:S01]  /*2c290*/  LOP3.LUT R36, R37, 0x380, RZ, 0xc0, !PT ;  /* 0x0000038025247812 */ /* 0x000fe200078ec0ff */
[----:B------:R-:W-:Y:S01]  /*2c2a0*/  IMAD R78, R221, 0x20, R88 ;  /* 0x00000020dd4e7824 */ /* 0x000fe200078e0258 */
[----:B------:R-:W-:Y:S01]  /*2c2b0*/  SHF.R.U64 R68, R68, 0x3, RZ ;  /* 0x0000000344447819 */ /* 0x000fe200000012ff */
[----:B------:R-:W-:Y:S01]  /*2c2c0*/  IMAD.WIDE.U32 R20, R20, UR4, RZ ;  /* 0x0000000414147c25 */ /* 0x000fe2000f8e00ff */
[----:B------:R-:W-:Y:S01]  /*2c2d0*/  LOP3.LUT R32, R32, R33, RZ, 0x3c, !PT ;  /* 0x0000002120207212 */ /* 0x000fe200078e3cff */
[----:B------:R-:W-:Y:S01]  /*2c2e0*/  ULDC.64 UR4, c[0x0][0xbe8] ;  /* 0x0002fa0000047ab9 */ /* 0x000fe20000000a00 */
[----:B------:R-:W-:Y:S01]  /*2c2f0*/  LOP3.LUT R68, R68, R69, RZ, 0x3c, !PT ;  /* 0x0000004544447212 */ /* 0x000fe200078e3cff */
[--C-:B------:R-:W-:Y:S01]  /*2c300*/  IMAD.X R69, RZ, RZ, R5.reuse, P2 ;  /* 0x000000ffff457224 */ /* 0x100fe200010e0605 */
[----:B--2---:R-:W-:Y:S01]  /*2c310*/  ISETP.NE.AND P2, PT, R80, 0x1, PT ;  /* 0x000000015000780c */ /* 0x004fe20003f45270 */
[----:B------:R-:W-:Y:S01]  /*2c320*/  IMAD.X R33, RZ, RZ, R5, P0 ;  /* 0x000000ffff217224 */ /* 0x000fe200000e0605 */
[----:B------:R-:W-:Y:S01]  /*2c330*/  SHF.R.U64 R36, R36, 0x3, RZ ;  /* 0x0000000324247819 */ /* 0x000fe200000012ff */
[----:B------:R-:W5:Y:S01]  /*2c340*/  LD.E.128 R40, desc[UR36][R40.64] ;  /* 0x0000002428287980 */ /* 0x000f62000c101d00 */
[C---:B------:R-:W-:Y:S01]  /*2c350*/  IADD3 R61, P0, R4.reuse, 0xc000, RZ ;  /* 0x0000c000043d7810 */ /* 0x040fe20007f1e0ff */
[----:B------:R-:W-:Y:S01]  /*2c360*/  IMAD.IADD R21, R21, 0x1, R77 ;  /* 0x0000000115157824 */ /* 0x000fe200078e024d */
[----:B0-----:R-:W-:-:S02]  /*2c370*/  IADD3 R9, P3, R4, 0x1000, RZ ;  /* 0x0000100004097810 */ /* 0x001fc40007f7e0ff */
[C---:B------:R-:W-:Y:S02]  /*2c380*/  IADD3 R13, P4, R4.reuse, 0x2000, RZ ;  /* 0x00002000040d7810 */ /* 0x040fe40007f9e0ff */
[C---:B------:R-:W-:Y:S02]  /*2c390*/  IADD3 R25, P5, R4.reuse, 0x3000, RZ ;  /* 0x0000300004197810 */ /* 0x040fe40007fbe0ff */
[----:B------:R-:W-:Y:S01]  /*2c3a0*/  IADD3 R29, P6, R4, 0x4000, RZ ;  /* 0x00004000041d7810 */ /* 0x000fe20007fde0ff */
[----:B------:R-:W0:Y:S01]  /*2c3b0*/  @P2 LDC R83, c[0x0][0xcec] ;  /* 0x00033b00ff532b82 */ /* 0x000e220000000800 */
[----:B------:R-:W-:Y:S01]  /*2c3c0*/  LOP3.LUT R36, R36, R37, RZ, 0x3c, !PT ;  /* 0x0000002524247212 */ /* 0x000fe200078e3cff */
[----:B------:R-:W-:Y:S01]  /*2c3d0*/  IMAD.X R37, RZ, RZ, R5, P1 ;  /* 0x000000ffff257224 */ /* 0x000fe200008e0605 */
[----:B------:R-:W-:Y:S01]  /*2c3e0*/  LOP3.LUT R60, R61, 0x380, RZ, 0xc0, !PT ;  /* 0x000003803d3c7812 */ /* 0x000fe200078ec0ff */
[----:B------:R-:W-:Y:S01]  /*2c3f0*/  IMAD.WIDE.U32 R20, R157, UR4, R20 ;  /* 0x000000049d147c25 */ /* 0x000fe2000f8e0014 */
[----:B------:R-:W-:Y:S01]  /*2c400*/  LOP3.LUT R8, R9, 0x380, RZ, 0xc0, !PT ;  /* 0x0000038009087812 */ /* 0x000fe200078ec0ff */
[----:B------:R-:W5:Y:S01]  /*2c410*/  LD.E.128 R32, desc[UR36][R32.64] ;  /* 0x0000002420207980 */ /* 0x000f62000c101d00 */
[----:B------:R-:W-:Y:S01]  /*2c420*/  IADD3 R65, P1, R4, 0xd000, RZ ;  /* 0x0000d00004417810 */ /* 0x000fe20007f3e0ff */
[----:B------:R-:W2:Y:S01]  /*2c430*/  @P2 LDC R89, c[0x0][0xcf0] ;  /* 0x00033c00ff592b82 */ /* 0x000ea20000000800 */
[----:B------:R-:W-:Y:S01]  /*2c440*/  SHF.R.U64 R60, R60, 0x3, RZ ;  /* 0x000000033c3c7819 */ /* 0x000fe200000012ff */
[----:B------:R-:W-:Y:S01]  /*2c450*/  IMAD.IADD R82, R181, 0x1, R78 ;  /* 0x00000001b5527824 */ /* 0x000fe200078e024e */
[----:B------:R-:W-:Y:S01]  /*2c460*/  SHF.R.S32.HI R77, RZ, 0x1f, R76 ;  /* 0x0000001fff4d7819 */ /* 0x000fe2000001144c */
[----:B------:R-:W-:Y:S01]  /*2c470*/  IMAD R21, R157, UR5, R21 ;  /* 0x000000059d157c24 */ /* 0x000fe2000f8e0215 */
[----:B------:R-:W-:Y:S01]  /*2c480*/  SHF.R.U64 R8, R8, 0x3, RZ ;  /* 0x0000000308087819 */ /* 0x000fe200000012ff */
[----:B------:R-:W-:Y:S01]  /*2c490*/  ULDC.64 UR4, c[0x0][0xbf0] ;  /* 0x0002fc0000047ab9 */ /* 0x000fe20000000a00 */
[----:B------:R-:W-:Y:S01]  /*2c4a0*/  LOP3.LUT R64, R65, 0x380, RZ, 0xc0, !PT ;  /* 0x0000038041407812 */ /* 0x000fe200078ec0ff */
[----:B------:R-:W-:Y:S01]  /*2c4b0*/  IMAD R77, R77, UR4, RZ ;  /* 0x000000044d4d7c24 */ /* 0x000fe2000f8e02ff */
[----:B------:R-:W-:Y:S01]  /*2c4c0*/  LOP3.LUT R60, R60, R61, RZ, 0x3c, !PT ;  /* 0x0000003d3c3c7212 */ /* 0x000fe200078e3cff */
[--C-:B------:R-:W-:Y:S01]  /*2c4d0*/  IMAD.X R61, RZ, RZ, R5.reuse, P0 ;  /* 0x000000ffff3d7224 */ /* 0x100fe200000e0605 */
[----:B------:R-:W-:Y:S01]  /*2c4e0*/  LOP3.LUT R8, R8, R9, RZ, 0x3c, !PT ;  /* 0x0000000908087212 */ /* 0x000fe200078e3cff */
[----:B------:R-:W-:Y:S01]  /*2c4f0*/  IMAD.X R9, RZ, RZ, R5, P3 ;  /* 0x000000ffff097224 */ /* 0x000fe200018e0605 */
[----:B------:R-:W-:Y:S01]  /*2c500*/  SHF.R.U64 R64, R64, 0x3, RZ ;  /* 0x0000000340407819 */ /* 0x000fe200000012ff */
[----:B------:R-:W5:Y:S01]  /*2c510*/  LD.E.128 R36, desc[UR36][R36.64] ;  /* 0x0000002424247980 */ /* 0x000f62000c101d00 */
[----:B-1----:R-:W-:-:S02]  /*2c520*/  ISETP.GE.AND P0, PT, R219, R0, PT ;  /* 0x00000000db00720c */ /* 0x002fc40003f06270 */
[----:B------:R-:W-:Y:S01]  /*2c530*/  IADD3 R45, P3, R4, 0x8000, RZ ;  /* 0x00008000042d7810 */ /* 0x000fe20007f7e0ff */
[C---:B------:R-:W-:Y:S01]  /*2c540*/  IMAD R81, R76.reuse, UR5, R77 ;  /* 0x000000054c517c24 */ /* 0x040fe2000f8e024d */
[----:B------:R-:W-:Y:S01]  /*2c550*/  LOP3.LUT R12, R13, 0x380, RZ, 0xc0, !PT ;  /* 0x000003800d0c7812 */ /* 0x000fe200078ec0ff */
[----:B------:R-:W5:Y:S01]  /*2c560*/  LD.E.128 R68, desc[UR36][R68.64] ;  /* 0x0000002444447980 */ /* 0x000f62000c101d00 */
[----:B------:R-:W-:Y:S02]  /*2c570*/  LOP3.LUT R24, R25, 0x380, RZ, 0xc0, !PT ;  /* 0x0000038019187812 */ /* 0x000fe400078ec0ff */
[----:B------:R-:W-:Y:S01]  /*2c580*/  LOP3.LUT R28, R29, 0x380, RZ, 0xc0, !PT ;  /* 0x000003801d1c7812 */ /* 0x000fe200078ec0ff */
[----:B------:R-:W-:Y:S01]  /*2c590*/  IMAD.WIDE.U32 R20, R76, UR4, R20 ;  /* 0x000000044c147c25 */ /* 0x000fe2000f8e0014 */
[----:B------:R-:W-:Y:S01]  /*2c5a0*/  LOP3.LUT R64, R64, R65, RZ, 0x3c, !PT ;  /* 0x0000004140407212 */ /* 0x000fe200078e3cff */
[----:B------:R-:W-:Y:S01]  /*2c5b0*/  ULDC.64 UR4, c[0x0][0xbe0] ;  /* 0x0002f80000047ab9 */ /* 0x000fe20000000a00 */
[----:B------:R-:W-:Y:S01]  /*2c5c0*/  SEL R77, RZ, 0xffffffff, P0 ;  /* 0xffffffffff4d7807 */ /* 0x000fe20000000000 */
[----:B------:R-:W-:Y:S01]  /*2c5d0*/  IMAD.X R65, RZ, RZ, R5, P1 ;  /* 0x000000ffff417224 */ /* 0x000fe200008e0605 */
[----:B------:R-:W-:Y:S01]  /*2c5e0*/  LOP3.LUT R44, R45, 0x380, RZ, 0xc0, !PT ;  /* 0x000003802d2c7812 */ /* 0x000fe200078ec0ff */
[----:B------:R-:W5:Y:S01]  /*2c5f0*/  LD.E.128 R60, desc[UR36][R60.64] ;  /* 0x000000243c3c7980 */ /* 0x000f62000c101d00 */
[----:B------:R-:W-:Y:S01]  /*2c600*/  ISETP.GE.AND P1, PT, R166, R0, PT ;  /* 0x00000000a600720c */ /* 0x000fe20003f26270 */
[----:B------:R-:W-:Y:S01]  /*2c610*/  IMAD.SHL.U32 R77, R77, 0x2, RZ ;  /* 0x000000024d4d7824 */ /* 0x000fe200078e00ff */
[----:B------:R-:W-:-:S02]  /*2c620*/  SHF.R.U64 R12, R12, 0x3, RZ ;  /* 0x000000030c0c7819 */ /* 0x000fc400000012ff */
[----:B------:R-:W-:Y:S02]  /*2c630*/  SHF.R.U64 R24, R24, 0x3, RZ ;  /* 0x0000000318187819 */ /* 0x000fe400000012ff */
[----:B------:R-:W-:Y:S02]  /*2c640*/  SHF.R.U64 R28, R28, 0x3, RZ ;  /* 0x000000031c1c7819 */ /* 0x000fe400000012ff */
[----:B------:R-:W-:Y:S01]  /*2c650*/  LOP3.LUT R11, R4, 0x380, RZ, 0xc0, !PT ;  /* 0x00000380040b7812 */ /* 0x000fe200078ec0ff */
[----:B------:R-:W-:Y:S01]  /*2c660*/  IMAD.IADD R21, R21, 0x1, R81 ;  /* 0x0000000115157824 */ /* 0x000fe200078e0251 */
[----:B------:R-:W-:Y:S01]  /*2c670*/  SHF.R.U64 R44, R44, 0x3, RZ ;  /* 0x000000032c2c7819 */ /* 0x000fe200000012ff */
[----:B------:R-:W5:Y:S01]  /*2c680*/  LD.E.128 R64, desc[UR36][R64.64] ;  /* 0x0000002440407980 */ /* 0x000f62000c101d00 */
[----:B------:R-:W-:Y:S02]  /*2c690*/  ISETP.GE.AND P0, PT, R218, R0, PT ;  /* 0x00000000da00720c */ /* 0x000fe40003f06270 */
[----:B------:R-:W-:-:S02]  /*2c6a0*/  SEL R76, RZ, 0x1, P1 ;  /* 0x00000001ff4c7807 */ /* 0x000fc40000800000 */
        /* <DEDUP_REMOVED lines=11> */
[----:B------:R-:W-:Y:S01]  /*2c760*/  IADD3 R57, P6, R4, 0xb000, RZ ;  /* 0x0000b00004397810 */ /* 0x000fe20007fde0ff */
[----:B------:R-:W5:Y:S01]  /*2c770*/  LD.E.128 R24, desc[UR36][R24.64] ;  /* 0x0000002418187980 */ /* 0x000f62000c101d00 */
[----:B------:R-:W-:Y:S02]  /*2c780*/  SEL R79, RZ, 0xffffffff, P0 ;  /* 0xffffffffff4f7807 */ /* 0x000fe40000000000 */
[----:B------:R-:W-:Y:S01]  /*2c790*/  LOP3.LUT R78, R77, 0x2, R76, 0xe2, !PT ;  /* 0x000000024d4e7812 */ /* 0x000fe200078ee24c */
[----:B0-----:R-:W-:Y:S01]  /*2c7a0*/  @P2 IMAD.HI.U32 R76, R82, R83, RZ ;  /* 0x00000053524c2227 */ /* 0x001fe200078e00ff */
[----:B------:R-:W-:Y:S01]  /*2c7b0*/  IADD3 R7, P3, R4, 0xf000, RZ ;  /* 0x0000f00004077810 */ /* 0x000fe20007f7e0ff */
[----:B------:R-:W5:Y:S01]  /*2c7c0*/  LD.E.128 R28, desc[UR36][R28.64] ;  /* 0x000000241c1c7980 */ /* 0x000f62000c101d00 */
[----:B------:R-:W-:Y:S01]  /*2c7d0*/  LOP3.LUT R48, R49, 0x380, RZ, 0xc0, !PT ;  /* 0x0000038031307812 */ /* 0x000fe200078ec0ff */
[----:B------:R-:W-:Y:S01]  /*2c7e0*/  IMAD.MOV.U32 R77, RZ, RZ, R82 ;  /* 0x000000ffff4d7224 */ /* 0x000fe200078e0052 */
[----:B------:R-:W-:Y:S01]  /*2c7f0*/  LOP3.LUT R52, R53, 0x380, RZ, 0xc0, !PT ;  /* 0x0000038035347812 */ /* 0x000fe200078ec0ff */
[----:B------:R-:W-:Y:S01]  /*2c800*/  IMAD.SHL.U32 R79, R79, 0x4, RZ ;  /* 0x000000044f4f7824 */ /* 0x000fe200078e00ff */
[----:B------:R-:W-:Y:S01]  /*2c810*/  LOP3.LUT R56, R57, 0x380, RZ, 0xc0, !PT ;  /* 0x0000038039387812 */ /* 0x000fe200078ec0ff */
[----:B------:R-:W-:Y:S01]  /*2c820*/  IMAD.X R73, RZ, RZ, R5, P3 ;  /* 0x000000ffff497224 */ /* 0x000fe200018e0605 */
[----:B------:R-:W-:Y:S01]  /*2c830*/  ISETP.GE.AND P1, PT, R217, R0, PT ;  /* 0x00000000d900720c */ /* 0x000fe20003f26270 */
[----:B------:R-:W5:Y:S01]  /*2c840*/  LD.E.128 R44, desc[UR36][R44.64] ;  /* 0x000000242c2c7980 */ /* 0x000f62000c101d00 */
[----:B------:R-:W-:-:S02]  /*2c850*/  LOP3.LUT R6, R7, 0x380, RZ, 0xc0, !PT ;  /* 0x0000038007067812 */ /* 0x000fc400078ec0ff */
[----:B--2---:R-:W-:Y:S02]  /*2c860*/  @P2 SHF.R.U32.HI R77, RZ, R89, R76 ;  /* 0x00000059ff4d2219 */ /* 0x004fe4000001164c */
[----:B------:R-:W-:Y:S02]  /*2c870*/  SHF.R.U64 R48, R48, 0x3, RZ ;  /* 0x0000000330307819 */ /* 0x000fe400000012ff */
[----:B------:R-:W-:Y:S02]  /*2c880*/  SHF.R.U64 R52, R52, 0x3, RZ ;  /* 0x0000000334347819 */ /* 0x000fe400000012ff */
[----:B------:R-:W-:Y:S02]  /*2c890*/  SHF.R.U64 R56, R56, 0x3, RZ ;  /* 0x0000000338387819 */ /* 0x000fe400000012ff */
[----:B------:R-:W-:Y:S02]  /*2c8a0*/  SEL R76, RZ, 0xffffffff, P1 ;  /* 0xffffffffff4c7807 */ /* 0x000fe40000800000 */
[----:B------:R-:W-:-:S02]  /*2c8b0*/  SHF.R.U64 R11, R11, 0x3, RZ ;  /* 0x000000030b0b7819 */ /* 0x000fc400000012ff */
[----:B------:R-:W-:Y:S02]  /*2c8c0*/  SHF.R.U64 R6, R6, 0x3, RZ ;  /* 0x0000000306067819 */ /* 0x000fe400000012ff */
[----:B------:R-:W-:Y:S01]  /*2c8d0*/  LOP3.LUT R78, R79, 0x4, R78, 0xe2, !PT ;  /* 0x000000044f4e7812 */ /* 0x000fe200078ee24e */
[--C-:B------:R-:W-:Y:S01]  /*2c8e0*/  IMAD.MOV R79, RZ, RZ, -R77.reuse ;  /* 0x000000ffff4f7224 */ /* 0x100fe200078e0a4d */
[----:B------:R-:W-:Y:S02]  /*2c8f0*/  ISETP.GE.AND P0, PT, R216, R0, PT ;  /* 0x00000000d800720c */ /* 0x000fe40003f06270 */
[----:B------:R-:W-:Y:S01]  /*2c900*/  SHF.R.S32.HI R81, RZ, 0x1f, R77 ;  /* 0x0000001fff517819 */ /* 0x000fe2000001144d */
[----:B------:R-:W-:Y:S01]  /*2c910*/  IMAD.SHL.U32 R83, R76, 0x8, RZ ;  /* 0x000000084c537824 */ /* 0x000fe200078e00ff */
[----:B------:R-:W-:Y:S01]  /*2c920*/  LOP3.LUT R48, R48, R49, RZ, 0x3c, !PT ;  /* 0x0000003130307212 */ /* 0x000fe200078e3cff */
[--C-:B------:R-:W-:Y:S01]  /*2c930*/  IMAD.X R49, RZ, RZ, R5.reuse, P4 ;  /* 0x000000ffff317224 */ /* 0x100fe200020e0605 */
[----:B------:R-:W-:Y:S01]  /*2c940*/  LOP3.LUT R52, R52, R53, RZ, 0x3c, !PT ;  /* 0x0000003534347212 */ /* 0x000fe200078e3cff */
[--C-:B------:R-:W-:Y:S01]  /*2c950*/  IMAD.X R53, RZ, RZ, R5.reuse, P5 ;  /* 0x000000ffff357224 */ /* 0x100fe200028e0605 */
[----:B------:R-:W-:Y:S01]  /*2c960*/  LOP3.LUT R56, R56, R57, RZ, 0x3c, !PT ;  /* 0x0000003938387212 */ /* 0x000fe200078e3cff */
[----:B------:R-:W-:Y:S01]  /*2c970*/  IMAD.X R57, RZ, RZ, R5, P6 ;  /* 0x000000ffff397224 */ /* 0x000fe200030e0605 */
[----:B------:R-:W-:-:S02]  /*2c980*/  LOP3.LUT R4, R11, R4, RZ, 0x3c, !PT ;  /* 0x000000040b047212 */ /* 0x000fc400078e3cff */
[----:B------:R-:W-:Y:S01]  /*2c990*/  LOP3.LUT R72, R6, R7, RZ, 0x3c, !PT ;  /* 0x0000000706487212 */ /* 0x000fe200078e3cff */
[----:B------:R-:W-:Y:S01]  /*2c9a0*/  IMAD R79, R80, R79, R82 ;  /* 0x0000004f504f7224 */ /* 0x000fe200078e0252 */
[----:B------:R-:W-:Y:S01]  /*2c9b0*/  SEL R76, RZ, 0xffffffff, P0 ;  /* 0xffffffffff4c7807 */ /* 0x000fe20000000000 */
[----:B------:R-:W-:Y:S01]  /*2c9c0*/  IMAD R82, R81, UR4, RZ ;  /* 0x0000000451527c24 */ /* 0x000fe2000f8e02ff */
[----:B------:R-:W-:Y:S01]  /*2c9d0*/  ISETP.GE.AND P0, PT, R215, R0, PT ;  /* 0x00000000d700720c */ /* 0x000fe20003f06270 */
[----:B------:R-:W5:Y:S01]  /*2c9e0*/  LD.E.128 R4, desc[UR36][R4.64] ;  /* 0x0000002404047980 */ /* 0x000f62000c101d00 */
[----:B------:R-:W-:Y:S01]  /*2c9f0*/  LOP3.LUT R78, R83, 0x8, R78, 0xe2, !PT ;  /* 0x00000008534e7812 */ /* 0x000fe200078ee24e */
[----:B------:R-:W-:Y:S01]  /*2ca00*/  IMAD.SHL.U32 R83, R76, 0x10, RZ ;  /* 0x000000104c537824 */ /* 0x000fe200078e00ff */
[----:B------:R-:W-:Y:S01]  /*2ca10*/  SEL R76, RZ, 0xffffffff, P0 ;  /* 0xffffffffff4c7807 */ /* 0x000fe20000000000 */
[----:B------:R-:W5:Y:S01]  /*2ca20*/  LD.E.128 R8, desc[UR36][R8.64] ;  /* 0x0000002408087980 */ /* 0x000f62000c101d00 */
[----:B------:R-:W-:-:S02]  /*2ca30*/  IMAD R81, R77, UR5, R82 ;  /* 0x000000054d517c24 */ /* 0x000fc4000f8e0252 */
[----:B------:R-:W-:Y:S01]  /*2ca40*/  IMAD.WIDE.U32 R20, R77, UR4, R20 ;  /* 0x000000044d147c25 */ /* 0x000fe2000f8e0014 */
[----:B------:R-:W5:Y:S01]  /*2ca50*/  LD.E.128 R48, desc[UR36][R48.64] ;  /* 0x0000002430307980 */ /* 0x000f62000c101d00 */
[----:B------:R-:W-:Y:S01]  /*2ca60*/  SHF.R.S32.HI R77, RZ, 0x1f, R79 ;  /* 0x0000001fff4d7819 */ /* 0x000fe2000001144f */
[----:B------:R-:W-:Y:S02]  /*2ca70*/  ULDC.64 UR4, c[0x0][0xbd8] ;  /* 0x0002f60000047ab9 */ /* 0x000fe40000000a00 */
[----:B------:R-:W5:Y:S04]  /*2ca80*/  LD.E.128 R52, desc[UR36][R52.64] ;  /* 0x0000002434347980 */ /* 0x000f68000c101d00 */
        /* <DEDUP_REMOVED lines=9> */
[----:B------:R-:W-:-:S02]  /*2cb20*/  IMAD.SHL.U32 R83, R76, 0x20, RZ ;  /* 0x000000204c537824 */ /* 0x000fc400078e00ff */
[----:B------:R-:W-:Y:S02]  /*2cb30*/  IMAD.IADD R21, R21, 0x1, R81 ;  /* 0x0000000115157824 */ /* 0x000fe400078e0251 */
[----:B------:R-:W-:Y:S02]  /*2cb40*/  IMAD R76, R77, UR4, RZ ;  /* 0x000000044d4c7c24 */ /* 0x000fe4000f8e02ff */
[----:B------:R-:W-:Y:S02]  /*2cb50*/  IMAD R80, R3, R80, RZ ;  /* 0x0000005003507224 */ /* 0x000fe400078e02ff */
[----:B------:R-:W-:Y:S02]  /*2cb60*/  IMAD.IADD R181, R88, 0x1, R181 ;  /* 0x0000000158b57824 */ /* 0x000fe400078e02b5 */
[----:B------:R-:W-:Y:S02]  /*2cb70*/  VIADD R90, R166, 0x180 ;  /* 0x00000180a65a7836 */ /* 0x000fe40000000000 */
[----:B------:R-:W-:-:S02]  /*2cb80*/  IMAD R77, R79, UR5, R76 ;  /* 0x000000054f4d7c24 */ /* 0x000fc4000f8e024c */
[----:B------:R-:W-:Y:S01]  /*2cb90*/  IMAD.WIDE.U32 R20, R79, UR4, R20 ;  /* 0x000000044f147c25 */ /* 0x000fe2000f8e0014 */
[----:B------:R-:W-:Y:S01]  /*2cba0*/  ISETP.GE.AND P1, PT, R181, R80, PT ;  /* 0x00000050b500720c */ /* 0x000fe20003f26270 */
[----:B------:R-:W-:Y:S01]  /*2cbb0*/  ULDC.64 UR4, c[0x0][0xb80] ;  /* 0x0002e00000047ab9 */ /* 0x000fe20000000a00 */
[----:B------:R-:W-:Y:S01]  /*2cbc0*/  ISETP.GE.AND P0, PT, R90, R0, PT ;  /* 0x000000005a00720c */ /* 0x000fe20003f06270 */
[----:B------:R-:W-:Y:S01]  /*2cbd0*/  VIADD R84, R166, 0x1c0 ;  /* 0x000001c0a6547836 */ /* 0x000fe20000000000 */
[----:B------:R-:W-:Y:S01]  /*2cbe0*/  LEA R82, P2, R20, UR4, 0x1 ;  /* 0x0000000414527c11 */ /* 0x000fe2000f8408ff */
[----:B------:R-:W-:Y:S02]  /*2cbf0*/  IMAD.IADD R21, R21, 0x1, R77 ;  /* 0x0000000115157824 */ /* 0x000fe400078e024d */
[----:B------:R-:W-:Y:S01]  /*2cc00*/  VIADD R3, R2, 0x38820 ;  /* 0x0003882002037836 */ /* 0x000fe20000000000 */
[----:B------:R-:W-:Y:S02]  /*2cc10*/  LOP3.LUT R78, R83, 0x20, R78, 0xe2, !PT ;  /* 0x00000020534e7812 */ /* 0x000fe400078ee24e */
[----:B------:R-:W-:-:S02]  /*2cc20*/  SEL R81, RZ, 0x40, P0 ;  /* 0x00000040ff517807 */ /* 0x000fc40000000000 */
[----:B------:R-:W-:Y:S02]  /*2cc30*/  ISETP.GE.AND P0, PT, R84, R0, PT ;  /* 0x000000005400720c */ /* 0x000fe40003f06270 */
[----:B------:R-:W-:Y:S02]  /*2cc40*/  LEA.HI.X R83, R20, UR5, R21, 0x1, P2 ;  /* 0x0000000514537c11 */ /* 0x000fe400090f0c15 */
[----:B------:R-:W-:Y:S01]  /*2cc50*/  PRMT R3, RZ, 0x654, R3 ;  /* 0x00000654ff037816 */ /* 0x000fe20000000003 */
[----:B------:R-:W-:Y:S01]  /*2cc60*/  VIADD R88, R166, 0x1c0 ;  /* 0x000001c0a6587836 */ /* 0x000fe20000000000 */
[----:B------:R-:W-:Y:S01]  /*2cc70*/  LOP3.LUT R81, R78, R81, RZ, 0xfc, !PT ;  /* 0x000000514e517212 */ /* 0x000fe200078efcff */
[----:B------:R-:W-:Y:S01]  /*2cc80*/  VIADD R89, R166, 0x180 ;  /* 0x00000180a6597836 */ /* 0x000fe20000000000 */
[----:B------:R-:W-:Y:S01]  /*2cc90*/  SEL R76, RZ, 0x80, P0 ;  /* 0x00000080ff4c7807 */ /* 0x000fe20000000000 */
[----:B0-----:R0:W-:Y:S01]  /*2cca0*/  SYNCS.ARRIVE.TRANS64.RED.A1T0 RZ, [R3+URZ], RZ ;  /* 0x000000ff03ff79a7 */ /* 0x0011e2000810043f */
[----:B------:R1:W2:Y:S01]  /*2ccb0*/  SHFL.IDX PT, R20, R82, RZ, 0x181f ;  /* 0x00181fff52147589 */ /* 0x0002a200000e0000 */
[----:B------:R-:W-:Y:S03]  /*2ccc0*/  BSSY B1, `(.L_x_3688) ;  /* 0x000002a000017945 */ /* 0x000fe60003800000 */
[----:B------:R1:W3:Y:S01]  /*2ccd0*/  SHFL.IDX PT, R21, R83, RZ, 0x181f ;  /* 0x00181fff53157589 */ /* 0x0002e200000e0000 */
[----:B------:R-:W-:-:S02]  /*2cce0*/  SHF.R.S32.HI R88, RZ, 0x1f, R88 ;  /* 0x0000001fff587819 */ /* 0x000fc40000011458 */
[----:B0-----:R-:W-:Y:S02]  /*2ccf0*/  LOP3.LUT R3, R81, R76, RZ, 0xfc, !PT ;  /* 0x0000004c51037212 */ /* 0x001fe400078efcff */
[----:B------:R-:W-:Y:S02]  /*2cd00*/  SHF.R.S32.HI R89, RZ, 0x1f, R89 ;  /* 0x0000001fff597819 */ /* 0x000fe40000011459 */
[----:B------:R-:W-:Y:S02]  /*2cd10*/  SHF.R.S32.HI R91, RZ, 0x1f, R215 ;  /* 0x0000001fff5b7819 */ /* 0x000fe400000114d7 */
[----:B------:R-:W-:Y:S02]  /*2cd20*/  SHF.R.S32.HI R92, RZ, 0x1f, R216 ;  /* 0x0000001fff5c7819 */ /* 0x000fe400000114d8 */
[----:B------:R-:W-:Y:S02]  /*2cd30*/  SHF.R.S32.HI R93, RZ, 0x1f, R217 ;  /* 0x0000001fff5d7819 */ /* 0x000fe400000114d9 */
[----:B------:R-:W-:-:S02]  /*2cd40*/  SHF.R.S32.HI R94, RZ, 0x1f, R218 ;  /* 0x0000001fff5e7819 */ /* 0x000fc400000114da */
[----:B------:R-:W-:Y:S01]  /*2cd50*/  SHF.R.S32.HI R95, RZ, 0x1f, R219 ;  /* 0x0000001fff5f7819 */ /* 0x000fe200000114db */
[----:B-1----:R-:W-:Y:S06]  /*2cd60*/  @P1 BRA `(.L_x_3689) ;  /* 0x00000000007c1947 */ /* 0x002fec0003800000 */
[-C--:B------:R-:W-:Y:S02]  /*2cd70*/  ISETP.GE.AND P1, PT, R219, R0.reuse, PT ;  /* 0x00000000db00720c */ /* 0x080fe40003f26270 */
[-C--:B------:R-:W-:Y:S02]  /*2cd80*/  ISETP.GE.AND P0, PT, R166, R0.reuse, PT ;  /* 0x00000000a600720c */ /* 0x080fe40003f06270 */
[-C--:B------:R-:W-:Y:S02]  /*2cd90*/  ISETP.GE.AND P5, PT, R218, R0.reuse, PT ;  /* 0x00000000da00720c */ /* 0x080fe40003fa6270 */
[----:B------:R-:W-:-:S07]  /*2cda0*/  ISETP.GE.AND P3, PT, R217, R0, PT ;  /* 0x00000000d900720c */ /* 0x000fce0003f66270 */
[C---:B--2---:R-:W-:Y:S02]  /*2cdb0*/  @!P1 LEA R76, P2, R219.reuse, R20, 0x1 ;  /* 0x00000014db4c9211 */ /* 0x044fe400078408ff */
[----:B---3--:R-:W-:Y:S02]  /*2cdc0*/  @!P0 IMAD.WIDE R78, R166, 0x2, R20 ;  /* 0x00000002a64e8825 */ /* 0x008fe400078e0214 */
[----:B------:R-:W-:Y:S02]  /*2cdd0*/  @!P1 LEA.HI.X R77, R219, R21, R95, 0x1, P2 ;  /* 0x00000015db4d9211 */ /* 0x000fe400010f0c5f */
[----:B------:R-:W-:Y:S01]  /*2cde0*/  ISETP.GE.AND P2, PT, R216, R0, PT ;  /* 0x00000000d800720c */ /* 0x000fe20003f46270 */
[----:B-----5:R0:W-:Y:S01]  /*2cdf0*/  @!P0 ST.E.128 desc[UR36][R78.64], R4 ;  /* 0x000000044e008985 */ /* 0x0201e2000c101d24 */
[----:B------:R-:W-:-:S03]  /*2ce00*/  LOP3.LUT P0, RZ, R81, 0x40, RZ, 0xc0, !PT ;  /* 0x0000004051ff7812 */ /* 0x000fc6000780c0ff */
[----:B------:R1:W-:Y:S01]  /*2ce10*/  @!P1 ST.E.128 desc[UR36][R76.64], R12 ;  /* 0x0000000c4c009985 */ /* 0x0003e2000c101d24 */
[----:B------:R-:W-:Y:S02]  /*2ce20*/  ISETP.GE.AND P1, PT, R215, R0, PT ;  /* 0x00000000d700720c */ /* 0x000fe40003f26270 */
[CC--:B0-----:R-:W-:Y:S02]  /*2ce30*/  @!P5 LEA R4, P4, R218.reuse, R20.reuse, 0x1 ;  /* 0x00000014da04d211 */ /* 0x0c1fe400078808ff */
[-C--:B------:R-:W-:Y:S02]  /*2ce40*/  @!P3 LEA R6, P6, R217, R20.reuse, 0x1 ;  /* 0x00000014d906b211 */ /* 0x080fe400078c08ff */
[-C--:B------:R-:W-:Y:S02]  /*2ce50*/  @!P5 LEA.HI.X R5, R218, R21.reuse, R94, 0x1, P4 ;  /* 0x00000015da05d211 */ /* 0x080fe400020f0c5e */
[----:B------:R-:W-:Y:S02]  /*2ce60*/  LOP3.LUT P4, RZ, R3, 0x80, RZ, 0xc0, !PT ;  /* 0x0000008003ff7812 */ /* 0x000fe4000788c0ff */
[----:B------:R-:W-:Y:S01]  /*2ce70*/  @!P3 LEA.HI.X R7, R217, R21, R93, 0x1, P6 ;  /* 0x00000015d907b211 */ /* 0x000fe200030f0c5d */
[----:B------:R0:W-:Y:S02]  /*2ce80*/  @!P5 ST.E.128 desc[UR36][R4.64], R28 ;  /* 0x0000001c0400d985 */ /* 0x0001e4000c101d24 */
[----:B-1----:R-:W-:-:S02]  /*2ce90*/  @!P1 LEA R12, P6, R215, R20, 0x1 ;  /* 0x00000014d70c9211 */ /* 0x002fc400078c08ff */
[----:B------:R1:W-:Y:S02]  /*2cea0*/  @!P3 ST.E.128 desc[UR36][R6.64], R36 ;  /* 0x000000240600b985 */ /* 0x0003e4000c101d24 */
[-C--:B------:R-:W-:Y:S02]  /*2ceb0*/  @!P1 LEA.HI.X R13, R215, R21.reuse, R91, 0x1, P6 ;  /* 0x00000015d70d9211 */ /* 0x080fe400030f0c5b */
        /* <DEDUP_REMOVED lines=10> */
.L_x_3689:
[----:B------:R-:W-:Y:S05]  /*2cf60*/  BSYNC B1 ;  /* 0x0000000000017941 */ /* 0x000fea0003800000 */
.L_x_3688:
[----:B0----5:R-:W-:Y:S01]  /*2cf70*/  VIADD R7, R181, 0x20 ;  /* 0x00000020b5077836 */ /* 0x021fe20000000000 */
[----:B------:R0:W1:Y:S04]  /*2cf80*/  SHFL.IDX PT, R5, R83, 0x1, 0x181f ;  /* 0x00381f0053057f89 */ /* 0x00006800000e0000 */
        /* <DEDUP_REMOVED lines=11> */
[----:B------:R0:W-:Y:S01]  /*2d040*/  @!P6 ST.E.128 desc[UR36][R6.64], R8 ;  /* 0x000000080600e985 */ /* 0x0001e2000c101d24 */
[----:B------:R-:W-:Y:S02]  /*2d050*/  @!P5 LEA.HI.X R13, R219, R5, R95, 0x1, P4 ;  /* 0x00000005db0dd211 */ /* 0x000fe400020f0c5f */
[----:B------:R-:W-:-:S03]  /*2d060*/  LOP3.LUT P4, RZ, R81, 0x40, RZ, 0xc0, !PT ;  /* 0x0000004051ff7812 */ /* 0x000fc6000788c0ff */
[----:B------:R1:W-:Y:S01]  /*2d070*/  @!P5 ST.E.128 desc[UR36][R12.64], R24 ;  /* 0x000000180c00d985 */ /* 0x0003e2000c101d24 */
[CC--:B0-----:R-:W-:Y:S02]  /*2d080*/  @!P3 LEA R6, P6, R218.reuse, R4.reuse, 0x1 ;  /* 0x00000004da06b211 */ /* 0x0c1fe400078c08ff */
[C---:B------:R-:W-:Y:S02]  /*2d090*/  @!P2 LEA R8, P5, R217.reuse, R4, 0x1 ;  /* 0x00000004d908a211 */ /* 0x040fe400078a08ff */
[-C--:B------:R-:W-:Y:S02]  /*2d0a0*/  @!P3 LEA.HI.X R7, R218, R5.reuse, R94, 0x1, P6 ;  /* 0x00000005da07b211 */ /* 0x080fe400030f0c5e */
[----:B------:R-:W-:-:S03]  /*2d0b0*/  @!P2 LEA.HI.X R9, R217, R5, R93, 0x1, P5 ;  /* 0x00000005d909a211 */ /* 0x000fc600028f0c5d */
[CC--:B-1----:R-:W-:Y:S01]  /*2d0c0*/  @P4 LEA R12, P5, R90.reuse, R4.reuse, 0x1 ;  /* 0x000000045a0c4211 */ /* 0x0c2fe200078a08ff */
[----:B------:R0:W-:Y:S01]  /*2d0d0*/  @!P3 ST.E.128 desc[UR36][R6.64], R32 ;  /* 0x000000200600b985 */ /* 0x0001e2000c101d24 */
[CC--:B------:R-:W-:Y:S02]  /*2d0e0*/  @!P0 LEA R10, P3, R215.reuse, R4.reuse, 0x1 ;  /* 0x00000004d70a8211 */ /* 0x0c0fe400078608ff */
[-C--:B------:R-:W-:Y:S01]  /*2d0f0*/  @P4 LEA.HI.X R13, R90, R5.reuse, R89, 0x1, P5 ;  /* 0x000000055a0d4211 */ /* 0x080fe200028f0c59 */
[----:B------:R1:W-:Y:S01]  /*2d100*/  @!P2 ST.E.128 desc[UR36][R8.64], R40 ;  /* 0x000000280800a985 */ /* 0x0003e2000c101d24 */
[----:B------:R-:W-:Y:S02]  /*2d110*/  @!P0 LEA.HI.X R11, R215, R5, R91, 0x1, P3 ;  /* 0x00000005d70b8211 */ /* 0x000fe400018f0c5b */
        /* <DEDUP_REMOVED lines=11> */
.L_x_3687:
[----:B0-----:R-:W2:Y:S01]  /*2d1d0*/  LDL R6, [R1+0x454] ;  /* 0x0004540001067983 */ /* 0x001ea20000100800 */
[----:B------:R-:W0:Y:S01]  /*2d1e0*/  LDC R10, c[0x0][0xce8] ;  /* 0x00033a00ff0a7b82 */ /* 0x000e220000000800 */
[----:B------:R-:W-:Y:S01]  /*2d1f0*/  ULDC.64 UR4, c[0x0][0xc08] ;  /* 0x0003020000047ab9 */ /* 0x000fe20000000a00 */
[----:B------:R-:W-:Y:S01]  /*2d200*/  ULDC.64 UR6, c[0x0][0xc30] ;  /* 0x00030c0000067ab9 */ /* 0x000fe20000000a00 */
[----:B-1----:R-:W-:Y:S01]  /*2d210*/  IMAD R7, R0, UR4, RZ ;  /* 0x0000000400077c24 */ /* 0x002fe2000f8e02ff */
[----:B------:R-:W-:Y:S01]  /*2d220*/  BSSY B1, `(.L_x_3691) ;  /* 0x0000117000017945 */ /* 0x000fe20003800000 */
[C---:B------:R-:W-:Y:S01]  /*2d230*/  IMAD.WIDE.U32 R4, R20.reuse, UR4, RZ ;  /* 0x0000000414047c25 */ /* 0x040fe2000f8e00ff */
[----:B------:R-:W-:Y:S02]  /*2d240*/  SHF.R.S32.HI R34, RZ, 0x1f, R223 ;  /* 0x0000001fff227819 */ /* 0x000fe400000114df */
[----:B------:R-:W-:Y:S01]  /*2d250*/  SHF.R.S32.HI R35, RZ, 0x1f, R224 ;  /* 0x0000001fff237819 */ /* 0x000fe200000114e0 */
[----:B------:R-:W-:Y:S01]  /*2d260*/  IMAD R7, R20, UR5, R7 ;  /* 0x0000000514077c24 */ /* 0x000fe2000f8e0207 */
[----:B------:R-:W-:Y:S01]  /*2d270*/  ULDC.64 UR4, c[0x0][0xc38] ;  /* 0x00030e0000047ab9 */ /* 0x000fe20000000a00 */
[----:B------:R-:W-:Y:S01]  /*2d280*/  VIADD R12, R163, 0x18 ;  /* 0x00000018a30c7836 */ /* 0x000fe20000000000 */
[----:B------:R-:W-:Y:S01]  /*2d290*/  SHF.R.S32.HI R36, RZ, 0x1f, R225 ;  /* 0x0000001fff247819 */ /* 0x000fe200000114e1 */
[----:B------:R-:W-:Y:S01]  /*2d2a0*/  IMAD.IADD R5, R5, 0x1, R7 ;  /* 0x0000000105057824 */ /* 0x000fe200078e0207 */
[----:B------:R-:W-:Y:S01]  /*2d2b0*/  SHF.R.S32.HI R7, RZ, 0x1f, R76 ;  /* 0x0000001fff077819 */ /* 0x000fe2000001144c */
[----:B------:R-:W-:Y:S01]  /*2d2c0*/  VIADD R14, R163, 0x28 ;  /* 0x00000028a30e7836 */ /* 0x000fe20000000000 */
[----:B------:R-:W-:Y:S01]  /*2d2d0*/  SHF.R.S32.HI R26, RZ, 0x1f, R12 ;  /* 0x0000001fff1a7819 */ /* 0x000fe2000001140c */
[----:B------:R-:W-:Y:S01]  /*2d2e0*/  IMAD.WIDE.U32 R4, R157, UR4, R4 ;  /* 0x000000049d047c25 */ /* 0x000fe2000f8e0004 */
[----:B------:R-:W-:-:S02]  /*2d2f0*/  SHF.R.S32.HI R37, RZ, 0x1f, R226 ;  /* 0x0000001fff257819 */ /* 0x000fc400000114e2 */
[----:B------:R-:W-:Y:S01]  /*2d300*/  SHF.R.S32.HI R28, RZ, 0x1f, R14 ;  /* 0x0000001fff1c7819 */ /* 0x000fe2000001140e */
[----:B------:R-:W-:Y:S01]  /*2d310*/  IMAD R5, R157, UR5, R5 ;  /* 0x000000059d057c24 */ /* 0x000fe2000f8e0205 */
[----:B------:R-:W-:Y:S01]  /*2d320*/  ULDC.64 UR4, c[0x0][0xc40] ;  /* 0x0003100000047ab9 */ /* 0x000fe20000000a00 */
[----:B------:R-:W-:Y:S01]  /*2d330*/  VIADD R15, R163, 0x30 ;  /* 0x00000030a30f7836 */ /* 0x000fe20000000000 */
[----:B0-----:R-:W-:Y:S01]  /*2d340*/  ISETP.NE.AND P0, PT, R10, 0x1, PT ;  /* 0x000000010a00780c */ /* 0x001fe20003f05270 */
[----:B------:R-:W-:Y:S01]  /*2d350*/  IMAD R7, R7, UR4, RZ ;  /* 0x0000000407077c24 */ /* 0x000fe2000f8e02ff */
[----:B------:R-:W-:Y:S01]  /*2d360*/  SHF.R.S32.HI R38, RZ, 0x1f, R227 ;  /* 0x0000001fff267819 */ /* 0x000fe200000114e3 */
[C---:B------:R-:W-:Y:S01]  /*2d370*/  IMAD.WIDE.U32 R4, R76.reuse, UR4, R4 ;  /* 0x000000044c047c25 */ /* 0x040fe2000f8e0004 */
[----:B------:R-:W-:Y:S02]  /*2d380*/  SHF.R.S32.HI R29, RZ, 0x1f, R15 ;  /* 0x0000001fff1d7819 */ /* 0x000fe4000001140f */
[----:B------:R-:W-:Y:S01]  /*2d390*/  SHF.R.S32.HI R39, RZ, 0x1f, R228 ;  /* 0x0000001fff277819 */ /* 0x000fe200000114e4 */
[----:B------:R-:W-:Y:S01]  /*2d3a0*/  IMAD R9, R76, UR5, R7 ;  /* 0x000000054c097c24 */ /* 0x000fe2000f8e0207 */
[----:B------:R-:W-:Y:S01]  /*2d3b0*/  ULDC.64 UR4, c[0x0][0xc48] ;  /* 0x0003120000047ab9 */ /* 0x000fe20000000a00 */
[----:B------:R-:W-:Y:S01]  /*2d3c0*/  IMAD R3, R3, R10, RZ ;  /* 0x0000000a03037224 */ /* 0x000fe200078e02ff */
[----:B------:R-:W-:Y:S01]  /*2d3d0*/  SHF.R.S32.HI R40, RZ, 0x1f, R229 ;  /* 0x0000001fff287819 */ /* 0x000fe200000114e5 */
[----:B------:R-:W-:-:S02]  /*2d3e0*/  IMAD.IADD R5, R5, 0x1, R9 ;  /* 0x0000000105057824 */ /* 0x000fc400078e0209 */
[----:B------:R-:W0:Y:S01]  /*2d3f0*/  @P0 LDC R11, c[0x0][0xcec] ;  /* 0x00033b00ff0b0b82 */ /* 0x000e220000000800 */
[----:B------:R-:W-:Y:S02]  /*2d400*/  VIADD R20, R163, 0x38 ;  /* 0x00000038a3147836 */ /* 0x000fe40000000000 */
[----:B------:R-:W-:-:S03]  /*2d410*/  IMAD.WIDE.U32 R4, R220, UR4, R4 ;  /* 0x00000004dc047c25 */ /* 0x000fc6000f8e0004 */
[----:B------:R-:W-:Y:S01]  /*2d420*/  SHF.R.S32.HI R30, RZ, 0x1f, R20 ;  /* 0x0000001fff1e7819 */ /* 0x000fe20000011414 */
[----:B------:R-:W-:Y:S01]  /*2d430*/  IMAD R5, R220, UR5, R5 ;  /* 0x00000005dc057c24 */ /* 0x000fe2000f8e0205 */
[----:B------:R-:W1:Y:S01]  /*2d440*/  @P0 LDC R13, c[0x0][0xcf0] ;  /* 0x00033c00ff0d0b82 */ /* 0x000e620000000800 */
[----:B------:R-:W-:Y:S01]  /*2d450*/  ULDC.64 UR4, c[0x0][0xc28] ;  /* 0x00030a0000047ab9 */ /* 0x000fe20000000a00 */
        /* <DEDUP_REMOVED lines=47> */
[--C-:B--2---:R-:W-:Y:S02]  /*2d750*/  IMAD.IADD R6, R6, 0x1, R181.reuse ;  /* 0x0000000106067824 */ /* 0x104fe400078e02b5 */
[----:B------:R-:W-:Y:S02]  /*2d760*/  IMAD.IADD R181, R162, 0x1, R181 ;  /* 0x00000001a2b57824 */ /* 0x000fe400078e02b5 */
[----:B0-----:R-:W-:-:S04]  /*2d770*/  @P0 IMAD.HI.U32 R0, R6, R11, RZ ;  /* 0x0000000b06000227 */ /* 0x001fc800078e00ff */
[----:B------:R-:W-:Y:S01]  /*2d780*/  IMAD.MOV.U32 R7, RZ, RZ, R6 ;  /* 0x000000ffff077224 */ /* 0x000fe200078e0006 */
[----:B-1----:R-:W-:Y:S01]  /*2d790*/  @P0 SHF.R.U32.HI R7, RZ, R13, R0 ;  /* 0x0000000dff070219 */ /* 0x002fe20000011600 */
[----:B------:R-:W-:-:S03]  /*2d7a0*/  VIADD R13, R163, 0x20 ;  /* 0x00000020a30d7836 */ /* 0x000fc60000000000 */
[--C-:B------:R-:W-:Y:S01]  /*2d7b0*/  SHF.R.S32.HI R0, RZ, 0x1f, R7.reuse ;  /* 0x0000001fff007819 */ /* 0x100fe20000011407 */
[----:B------:R-:W-:Y:S01]  /*2d7c0*/  IMAD.MOV R9, RZ, RZ, -R7 ;  /* 0x000000ffff097224 */ /* 0x000fe200078e0a07 */
[----:B------:R-:W-:Y:S01]  /*2d7d0*/  SHF.R.S32.HI R27, RZ, 0x1f, R13 ;  /* 0x0000001fff1b7819 */ /* 0x000fe2000001140d */
[----:B------:R-:W-:-:S04]  /*2d7e0*/  IMAD.WIDE.U32 R4, R7, UR6, R4 ;  /* 0x0000000607047c25 */ /* 0x000fc8000f8e0004 */
[----:B------:R-:W-:Y:S02]  /*2d7f0*/  IMAD R9, R10, R9, R6 ;  /* 0x000000090a097224 */ /* 0x000fe400078e0206 */
[----:B------:R-:W-:Y:S02]  /*2d800*/  IMAD R0, R0, UR6, RZ ;  /* 0x0000000600007c24 */ /* 0x000fe4000f8e02ff */
[----:B------:R-:W-:Y:S02]  /*2d810*/  VIADD R6, R2, 0x38820 ;  /* 0x0003882002067836 */ /* 0x000fe40000000000 */
[----:B------:R-:W-:Y:S01]  /*2d820*/  IMAD R11, R7, UR7, R0 ;  /* 0x00000007070b7c24 */ /* 0x000fe2000f8e0200 */
[----:B------:R-:W-:Y:S01]  /*2d830*/  SHF.R.S32.HI R0, RZ, 0x1f, R9 ;  /* 0x0000001fff007819 */ /* 0x000fe20000011409 */
[----:B------:R-:W-:Y:S01]  /*2d840*/  VIADD R10, R163, 0x8 ;  /* 0x00000008a30a7836 */ /* 0x000fe20000000000 */
[----:B------:R-:W-:Y:S01]  /*2d850*/  PRMT R6, RZ, 0x654, R6 ;  /* 0x00000654ff067816 */ /* 0x000fe20000000006 */
[----:B------:R-:W-:-:S02]  /*2d860*/  IMAD.IADD R5, R5, 0x1, R11 ;  /* 0x0000000105057824 */ /* 0x000fc400078e020b */
[----:B------:R-:W-:Y:S01]  /*2d870*/  IMAD R0, R0, UR4, RZ ;  /* 0x0000000400007c24 */ /* 0x000fe2000f8e02ff */
[----:B------:R0:W-:Y:S01]  /*2d880*/  SYNCS.ARRIVE.TRANS64.RED.A1T0 RZ, [R6+URZ], RZ ;  /* 0x000000ff06ff79a7 */ /* 0x0001e2000810043f */
[----:B------:R-:W-:Y:S01]  /*2d890*/  IMAD.WIDE.U32 R4, R9, UR4, R4 ;  /* 0x0000000409047c25 */ /* 0x000fe2000f8e0004 */
[----:B------:R-:W-:-:S03]  /*2d8a0*/  SHF.R.S32.HI R24, RZ, 0x1f, R10 ;  /* 0x0000001fff187819 */ /* 0x000fc6000001140a */
[----:B------:R-:W-:Y:S01]  /*2d8b0*/  IMAD R7, R9, UR5, R0 ;  /* 0x0000000509077c24 */ /* 0x000fe2000f8e0200 */
[----:B------:R-:W-:Y:S01]  /*2d8c0*/  ULDC.64 UR4, c[0x0][0xc00] ;  /* 0x0003000000047ab9 */ /* 0x000fe20000000a00 */
[----:B------:R-:W-:Y:S01]  /*2d8d0*/  VIADD R11, R163, 0x10 ;  /* 0x00000010a30b7836 */ /* 0x000fe20000000000 */
[C---:B------:R-:W-:Y:S01]  /*2d8e0*/  LEA R8, P0, R4.reuse, UR4, 0x2 ;  /* 0x0000000404087c11 */ /* 0x040fe2000f8010ff */
[----:B------:R-:W-:Y:S01]  /*2d8f0*/  IMAD.IADD R5, R5, 0x1, R7 ;  /* 0x0000000105057824 */ /* 0x000fe200078e0207 */
[----:B------:R-:W-:Y:S02]  /*2d900*/  SHF.R.S32.HI R9, RZ, 0x1f, R163 ;  /* 0x0000001fff097819 */ /* 0x000fe400000114a3 */
[----:B------:R-:W-:Y:S01]  /*2d910*/  SHF.R.S32.HI R25, RZ, 0x1f, R11 ;  /* 0x0000001fff197819 */ /* 0x000fe2000001140b */
[----:B------:R0:W1:Y:S01]  /*2d920*/  SHFL.IDX PT, R32, R8, RZ, 0x1c1f ;  /* 0x001c1fff08207589 */ /* 0x00006200000e0000 */
[----:B------:R-:W-:Y:S02]  /*2d930*/  LEA.HI.X R0, R4, UR5, R5, 0x2, P0 ;  /* 0x0000000504007c11 */ /* 0x000fe400080f1405 */
[----:B------:R-:W-:-:S03]  /*2d940*/  ISETP.GE.AND P0, PT, R181, R3, PT ;  /* 0x00000003b500720c */ /* 0x000fc60003f06270 */
[----:B------:R0:W2:Y:S10]  /*2d950*/  SHFL.IDX PT, R33, R0, RZ, 0x1c1f ;  /* 0x001c1fff00217589 */ /* 0x0000b400000e0000 */
[----:B0-----:R-:W-:Y:S05]  /*2d960*/  @P0 BRA `(.L_x_3692) ;  /* 0x0000000800880947 */ /* 0x001fea0003800000 */
[----:B------:R-:W-:Y:S02]  /*2d970*/  ULDC UR4, c[0x0][0xbc8] ;  /* 0x0002f20000047ab9 */ /* 0x000fe40000000800 */
[----:B------:R-:W-:-:S13]  /*2d980*/  ISETP.GE.AND P0, PT, R163, UR4, PT ;  /* 0x00000004a3007c0c */ /* 0x000fda000bf06270 */
[----:B------:R-:W3:Y:S01]  /*2d990*/  @!P0 LDL.64 R6, [R1+0x210] ;  /* 0x0002100001068983 */ /* 0x000ee20000100a00 */
[----:B------:R-:W-:Y:S02]  /*2d9a0*/  ISETP.GE.AND P1, PT, R10, UR4, PT ;  /* 0x000000040a007c0c */ /* 0x000fe4000bf26270 */
[----:B-1----:R-:W-:-:S04]  /*2d9b0*/  @!P0 LEA R4, P2, R163, R32, 0x2 ;  /* 0x00000020a3048211 */ /* 0x002fc800078410ff */
[----:B--2---:R-:W-:-:S05]  /*2d9c0*/  @!P0 LEA.HI.X R5, R163, R33, R9, 0x2, P2 ;  /* 0x00000021a3058211 */ /* 0x004fca00010f1409 */
[----:B---3--:R0:W-:Y:S04]  /*2d9d0*/  @!P0 ST.E.64 desc[UR36][R4.64], R6 ;  /* 0x0000000604008985 */ /* 0x0081e8000c101b24 */
[----:B0-----:R-:W2:Y:S01]  /*2d9e0*/  @!P1 LDL.64 R4, [R1+0x220] ;  /* 0x0002200001049983 */ /* 0x001ea20000100a00 */
[----:B------:R-:W-:Y:S02]  /*2d9f0*/  ISETP.GE.AND P0, PT, R11, UR4, PT ;  /* 0x000000040b007c0c */ /* 0x000fe4000bf06270 */
[----:B------:R-:W-:-:S04]  /*2da00*/  @!P1 LEA R6, P2, R10, R32, 0x2 ;  /* 0x000000200a069211 */ /* 0x000fc800078410ff */
[----:B------:R-:W-:-:S05]  /*2da10*/  @!P1 LEA.HI.X R7, R10, R33, R24, 0x2, P2 ;  /* 0x000000210a079211 */ /* 0x000fca00010f1418 */
[----:B--2---:R0:W-:Y:S04]  /*2da20*/  @!P1 ST.E.64 desc[UR36][R6.64], R4 ;  /* 0x0000000406009985 */ /* 0x0041e8000c101b24 */
        /* <DEDUP_REMOVED lines=142> */
[C---:B------:R-:W-:Y:S02]  /*2e310*/  @!P0 LEA R6, P2, R223.reuse, R32, 0x2 ;  /* 0x00000020df068211 */ /* 0x040fe400078410ff */
[----:B------:R-:W-:Y:S02]  /*2e320*/  SHF.R.S32.HI R71, RZ, 0x1f, R222 ;  /* 0x0000001fff477819 */ /* 0x000fe400000114de */
[----:B------:R-:W-:-:S05]  /*2e330*/  @!P0 LEA.HI.X R7, R223, R33, R34, 0x2, P2 ;  /* 0x00000021df078211 */ /* 0x000fca00010f1422 */
[----:B--2---:R0:W-:Y:S04]  /*2e340*/  @!P0 ST.E.64 desc[UR36][R6.64], R4 ;  /* 0x0000000406008985 */ /* 0x0041e8000c101b24 */
[----:B0-----:R-:W2:Y:S01]  /*2e350*/  @!P1 LDL.64 R4, [R1+0x400] ;  /* 0x0004000001049983 */ /* 0x001ea20000100a00 */
[----:B------:R-:W-:-:S04]  /*2e360*/  @!P1 LEA R32, P0, R222, R32, 0x2 ;  /* 0x00000020de209211 */ /* 0x000fc800078010ff */
[----:B------:R-:W-:-:S05]  /*2e370*/  @!P1 LEA.HI.X R33, R222, R33, R71, 0x2, P0 ;  /* 0x00000021de219211 */ /* 0x000fca00000f1447 */
[----:B--2---:R0:W-:Y:S04]  /*2e380*/  @!P1 ST.E.64 desc[UR36][R32.64], R4 ;  /* 0x0000000420009985 */ /* 0x0041e8000c101b24 */
.L_x_3692:
[----:B------:R-:W-:Y:S05]  /*2e390*/  BSYNC B1 ;  /* 0x0000000000017941 */ /* 0x000fea0003800000 */
.L_x_3691:
[----:B0-----:R-:W-:Y:S01]  /*2e3a0*/  VIADD R4, R181, 0x8 ;  /* 0x00000008b5047836 */ /* 0x001fe20000000000 */
[----:B------:R-:W0:Y:S04]  /*2e3b0*/  SHFL.IDX PT, R0, R0, 0x1, 0x1c1f ;  /* 0x003c1f0000007f89 */ /* 0x000e2800000e0000 */
[----:B------:R-:W-:Y:S01]  /*2e3c0*/  ISETP.GE.AND P0, PT, R4, R3, PT ;  /* 0x000000030400720c */ /* 0x000fe20003f06270 */
[----:B------:R-:W3:-:S12]  /*2e3d0*/  SHFL.IDX PT, R8, R8, 0x1, 0x1c1f ;  /* 0x003c1f0008087f89 */ /* 0x000ed800000e0000 */
[----:B------:R-:W-:Y:S05]  /*2e3e0*/  @P0 BRA `(.L_x_3690) ;  /* 0x0000001800600947 */ /* 0x000fea0003800000 */
[----:B------:R-:W4:Y:S02]  /*2e3f0*/  LDC R3, c[0x0][0xbc8] ;  /* 0x0002f200ff037b82 */ /* 0x000f240000000800 */
[----:B----4-:R-:W-:-:S13]  /*2e400*/  ISETP.GE.AND P1, PT, R163, R3, PT ;  /* 0x00000003a300720c */ /* 0x010fda0003f26270 */
[----:B------:R-:W4:Y:S01]  /*2e410*/  @!P1 LDL.64 R6, [R1+0x218] ;  /* 0x0002180001069983 */ /* 0x000f220000100a00 */
[----:B------:R-:W-:Y:S02]  /*2e420*/  ISETP.GE.AND P2, PT, R10, R3, PT ;  /* 0x000000030a00720c */ /* 0x000fe40003f46270 */
[----:B---3--:R-:W-:-:S04]  /*2e430*/  @!P1 LEA R4, P0, R163, R8, 0x2 ;  /* 0x00000008a3049211 */ /* 0x008fc800078010ff */
[----:B0-----:R-:W-:-:S05]  /*2e440*/  @!P1 LEA.HI.X R5, R163, R0, R9, 0x2, P0 ;  /* 0x00000000a3059211 */ /* 0x001fca00000f1409 */
[----:B----4-:R0:W-:Y:S04]  /*2e450*/  @!P1 ST.E.64 desc[UR36][R4.64], R6 ;  /* 0x0000000604009985 */ /* 0x0101e8000c101b24 */
[----:B0-----:R-:W3:Y:S01]  /*2e460*/  @!P2 LDL.64 R4, [R1+0x228] ;  /* 0x000228000104a983 */ /* 0x001ee20000100a00 */
[----:B------:R-:W-:Y:S02]  /*2e470*/  ISETP.GE.AND P1, PT, R11, R3, PT ;  /* 0x000000030b00720c */ /* 0x000fe40003f26270 */
[----:B------:R-:W-:-:S04]  /*2e480*/  @!P2 LEA R6, P0, R10, R8, 0x2 ;  /* 0x000000080a06a211 */ /* 0x000fc800078010ff */
[----:B------:R-:W-:-:S05]  /*2e490*/  @!P2 LEA.HI.X R7, R10, R0, R24, 0x2, P0 ;  /* 0x000000000a07a211 */ /* 0x000fca00000f1418 */
[----:B---3--:R0:W-:Y:S04]  /*2e4a0*/  @!P2 ST.E.64 desc[UR36][R6.64], R4 ;  /* 0x000000040600a985 */ /* 0x0081e8000c101b24 */
        /* <DEDUP_REMOVED lines=136> */
[----:B------:R-:W-:Y:S01]  /*2ed30*/  @!P2 LEA R6, P0, R224, R8, 0x2 ;  /* 0x00000008e006a211 */ /* 0x000fe200078010ff */
[----:B------:R-:W-:Y:S01]  /*2ed40*/  BSSY B1, `(.L_x_3693) ;  /* 0x000000a000017945 */ /* 0x000fe20003800000 */
[-C--:B------:R-:W-:Y:S02]  /*2ed50*/  ISETP.GE.AND P1, PT, R222, R3.reuse, PT ;  /* 0x00000003de00720c */ /* 0x080fe40003f26270 */
[----:B------:R-:W-:Y:S02]  /*2ed60*/  @!P2 LEA.HI.X R7, R224, R0, R35, 0x2, P0 ;  /* 0x00000000e007a211 */ /* 0x000fe400000f1423 */
[----:B------:R-:W-:-:S03]  /*2ed70*/  ISETP.GE.AND P0, PT, R223, R3, PT ;  /* 0x00000003df00720c */ /* 0x000fc60003f06270 */
[----:B---3--:R0:W-:Y:S10]  /*2ed80*/  @!P2 ST.E.64 desc[UR36][R6.64], R4 ;  /* 0x000000040600a985 */ /* 0x0081f4000c101b24 */
[----:B------:R-:W-:Y:S05]  /*2ed90*/  @P0 BRA `(.L_x_3694) ;  /* 0x0000000000100947 */ /* 0x000fea0003800000 */
[----:B0-----:R-:W3:Y:S01]  /*2eda0*/  LDL.64 R6, [R1+0x3f8] ;  /* 0x0003f80001067983 */ /* 0x001ee20000100a00 */
[----:B------:R-:W-:-:S04]  /*2edb0*/  LEA R4, P0, R223, R8, 0x2 ;  /* 0x00000008df047211 */ /* 0x000fc800078010ff */
[----:B------:R-:W-:-:S05]  /*2edc0*/  LEA.HI.X R5, R223, R0, R34, 0x2, P0 ;  /* 0x00000000df057211 */ /* 0x000fca00000f1422 */
[----:B---3--:R3:W-:Y:S04]  /*2edd0*/  ST.E.64 desc[UR36][R4.64], R6 ;  /* 0x0000000604007985 */ /* 0x0087e8000c101b24 */
.L_x_3694:
[----:B------:R-:W-:Y:S05]  /*2ede0*/  BSYNC B1 ;  /* 0x0000000000017941 */ /* 0x000fea0003800000 */
.L_x_3693:
[----:B------:R-:W-:Y:S05]  /*2edf0*/  @P1 BRA `(.L_x_3690) ;  /* 0x0000000c00dc1947 */ /* 0x000fea0003800000 */
[----:B0--3--:R-:W3:Y:S01]  /*2ee00*/  LDL.64 R4, [R1+0x408] ;  /* 0x0004080001047983 */ /* 0x009ee20000100a00 */
[----:B------:R-:W-:Y:S02]  /*2ee10*/  SHF.R.S32.HI R3, RZ, 0x1f, R222 ;  /* 0x0000001fff037819 */ /* 0x000fe400000114de */
[----:B------:R-:W-:-:S04]  /*2ee20*/  LEA R8, P0, R222, R8, 0x2 ;  /* 0x00000008de087211 */ /* 0x000fc800078010ff */
[----:B------:R-:W-:-:S05]  /*2ee30*/  LEA.HI.X R9, R222, R0, R3, 0x2, P0 ;  /* 0x00000000de097211 */ /* 0x000fca00000f1403 */
[----:B---3--:R0:W-:Y:S01]  /*2ee40*/  ST.E.64 desc[UR36][R8.64], R4 ;  /* 0x0000000408007985 */ /* 0x0081e2000c101b24 */
[----:B------:R-:W-:Y:S05]  /*2ee50*/  BRA `(.L_x_3690) ;  /* 0x0000000c00c47947 */ /* 0x000fea0003800000 */
.L_x_3683:
[----:B------:R-:W-:Y:S01]  /*2ee60*/  ULDC.64 UR4, c[0x0][0xd08] ;  /* 0x0003420000047ab9 */ /* 0x000fe20000000a00 */
[----:B------:R-:W4:Y:S01]  /*2ee70*/  LDC.64 R6, c[0x0][0xd00] ;  /* 0x00034000ff067b82 */ /* 0x000f220000000a00 */
[----:B------:R-:W-:Y:S01]  /*2ee80*/  ISETP.NE.U32.AND P0, PT, RZ, UR4, PT ;  /* 0x00000004ff007c0c */ /* 0x000fe2000bf05070 */
[----:B------:R-:W-:-:S03]  /*2ee90*/  IMAD.MOV.U32 R3, RZ, RZ, RZ ;  /* 0x000000ffff037224 */ /* 0x000fc600078e00ff */
[----:B------:R-:W-:Y:S01]  /*2eea0*/  ISETP.NE.AND.EX P1, PT, RZ, UR5, PT, P0 ;  /* 0x00000005ff007c0c */ /* 0x000fe2000bf25300 */
[----:B------:R-:W-:Y:S02]  /*2eeb0*/  ULDC.64 UR4, c[0x0][0xd00] ;  /* 0x0003400000047ab9 */ /* 0x000fe40000000a00 */
[----:B------:R-:W-:-:S04]  /*2eec0*/  ISETP.NE.U32.AND P0, PT, RZ, UR4, PT ;  /* 0x00000004ff007c0c */ /* 0x000fc8000bf05070 */
[----:B------:R-:W-:-:S06]  /*2eed0*/  ISETP.NE.AND.EX P0, PT, RZ, UR5, PT, P0 ;  /* 0x00000005ff007c0c */ /* 0x000fcc000bf05300 */
[----:B------:R-:W2:Y:S01]  /*2eee0*/  @P1 LDC.64 R4, c[0x0][0xd08] ;  /* 0x00034200ff041b82 */ /* 0x000ea20000000a00 */
[----:B------:R-:W-:Y:S02]  /*2eef0*/  ULDC UR4, c[0x0][0xb88] ;  /* 0x0002e20000047ab9 */ /* 0x000fe40000000800 */
[----:B------:R-:W-:Y:S02]  /*2ef00*/  IMAD.U32 R0, RZ, RZ, UR4 ;  /* 0x00000004ff007e24 */ /* 0x000fe4000f8e00ff */
[----:B----4-:R-:W-:-:S05]  /*2ef10*/  IMAD.WIDE R6, R214, 0x4, R6 ;  /* 0x00000004d6067825 */ /* 0x010fca00078e0206 */
[----:B------:R4:W5:Y:S01]  /*2ef20*/  @P0 LDG.E R3, desc[UR36][R6.64] ;  /* 0x0000002406030981 */ /* 0x000962000c1e1900 */
[----:B------:R-:W3:Y:S01]  /*2ef30*/  S2R R30, SR_TID.X ;  /* 0x00000000001e7919 */ /* 0x000ee20000002100 */
[----:B--2---:R-:W-:-:S05]  /*2ef40*/  @P1 IMAD.WIDE R4, R214, 0x4, R4 ;  /* 0x00000004d6041825 */ /* 0x004fca00078e0204 */
[----:B------:R4:W5:Y:S01]  /*2ef50*/  @P1 LDG.E R0, desc[UR36][R4.64] ;  /* 0x0000002404001981 */ /* 0x000962000c1e1900 */
[----:B------:R-:W-:Y:S02]  /*2ef60*/  ISETP.NE.AND P2, PT, R213, RZ, PT ;  /* 0x000000ffd500720c */ /* 0x000fe40003f45270 */
[----:B------:R-:W-:-:S11]  /*2ef70*/  SHF.R.S32.HI R28, RZ, 0x1f, R214 ;  /* 0x0000001fff1c7819 */ /* 0x000fd600000114d6 */
[----:B------:R-:W2:Y:S01]  /*2ef80*/  @!P2 LDC R213, c[0x0][0xbd4] ;  /* 0x0002f500ffd5ab82 */ /* 0x000ea20000000800 */
[----:B---3--:R-:W-:-:S05]  /*2ef90*/  VIADD R8, R30, 0xffffff80 ;  /* 0xffffff801e087836 */ /* 0x008fca0000000000 */
[----:B------:R-:W-:Y:S02]  /*2efa0*/  ISETP.GT.AND P3, PT, R8, 0x3f, PT ;  /* 0x0000003f0800780c */ /* 0x000fe40003f64270 */
[----:B--2---:R-:W-:Y:S01]  /*2efb0*/  ISETP.GT.AND P2, PT, R213, 0x1, PT ;  /* 0x00000001d500780c */ /* 0x004fe20003f44270 */
[----:B----4-:R-:W-:-:S12]  /*2efc0*/  @P1 BRA `(.L_x_3695) ;  /* 0x0000000000101947 */ /* 0x010fd80003800000 */
[----:B------:R-:W-:Y:S05]  /*2efd0*/  @!P0 BRA `(.L_x_3695) ;  /* 0x00000000000c8947 */ /* 0x000fea0003800000 */
[----:B------:R-:W2:Y:S04]  /*2efe0*/  LDG.E R5, desc[UR36][R6.64] ;  /* 0x0000002406057981 */ /* 0x000ea8000c1e1900 */
[----:B-----5:R-:W2:Y:S02]  /*2eff0*/  LDG.E R0, desc[UR36][R6.64+0x4] ;  /* 0x0000042406007981 */ /* 0x020ea4000c1e1900 */
[----:B--2---:R-:W-:-:S07]  /*2f000*/  IMAD.IADD R0, R0, 0x1, -R5 ;  /* 0x0000000100007824 */ /* 0x004fce00078e0a05 */
.L_x_3695:
[----:B------:R-:W-:Y:S01]  /*2f010*/  BSSY B1, `(.L_x_3696) ;  /* 0x0000035000017945 */ /* 0x000fe20003800000 */
[----:B------:R-:W-:Y:S02]  /*2f020*/  SEL R29, R214, RZ, !P0 ;  /* 0x000000ffd61d7207 */ /* 0x000fe40004000000 */
[----:B------:R-:W-:Y:S02]  /*2f030*/  SEL R28, R28, RZ, !P0 ;  /* 0x000000ff1c1c7207 */ /* 0x000fe40004000000 */
[----:B-----5:R-:W-:Y:S01]  /*2f040*/  SHF.R.S32.HI R26, RZ, 0x1f, R3 ;  /* 0x0000001fff1a7819 */ /* 0x020fe20000011403 */
[----:B------:R-:W-:Y:S06]  /*2f050*/  @P3 BRA `(.L_x_3697) ;  /* 0x0000000000c03947 */ /* 0x000fec0003800000 */
[----:B------:R-:W2:Y:S01]  /*2f060*/  LDC R33, c[0x0][0xce8] ;  /* 0x00033a00ff217b82 */ /* 0x000ea20000000800 */
[----:B------:R-:W-:Y:S01]  /*2f070*/  IADD3 R31, R181, -0x80, R30 ;  /* 0xffffff80b51f7810 */ /* 0x000fe20007ffe01e */
[----:B--2---:R-:W-:-:S05]  /*2f080*/  IMAD R4, R0, R33, RZ ;  /* 0x0000002100047224 */ /* 0x004fca00078e02ff */
[----:B------:R-:W-:-:S13]  /*2f090*/  ISETP.GE.AND P0, PT, R31, R4, PT ;  /* 0x000000041f00720c */ /* 0x000fda0003f06270 */
[----:B------:R-:W-:Y:S05]  /*2f0a0*/  @P0 BRA `(.L_x_3697) ;  /* 0x0000000000ac0947 */ /* 0x000fea0003800000 */
[----:B------:R-:W-:Y:S01]  /*2f0b0*/  IMAD.MOV.U32 R24, RZ, RZ, 0xab8 ;  /* 0x00000ab8ff187424 */ /* 0x000fe200078e00ff */
[----:B------:R-:W-:Y:S01]  /*2f0c0*/  ISETP.GT.AND P0, PT, R213, 0x1, PT ;  /* 0x00000001d500780c */ /* 0x000fe20003f04270 */
[----:B------:R-:W2:Y:S01]  /*2f0d0*/  LDC.64 R10, c[0x0][0xca8] ;  /* 0x00032a00ff0a7b82 */ /* 0x000ea20000000a00 */
[----:B------:R-:W-:Y:S01]  /*2f0e0*/  ISETP.NE.AND P1, PT, R33, 0x1, PT ;  /* 0x000000012100780c */ /* 0x000fe20003f25270 */
[----:B------:R-:W-:Y:S01]  /*2f0f0*/  IMAD.MOV.U32 R21, RZ, RZ, R31 ;  /* 0x000000ffff157224 */ /* 0x000fe200078e001f */
[----:B------:R-:W-:-:S05]  /*2f100*/  SEL R24, R24, 0xa78, P0 ;  /* 0x00000a7818187807 */ /* 0x000fca0000000000 */
[----:B------:R-:W3:Y:S08]  /*2f110*/  LDC.64 R4, c[0x0][R24+0x220] ;  /* 0x0000880018047b82 */ /* 0x000ef00000000a00 */
[----:B------:R-:W4:Y:S08]  /*2f120*/  LDC.64 R12, c[0x0][R24+0x218] ;  /* 0x00008600180c7b82 */ /* 0x000f300000000a00 */
[----:B------:R-:W5:Y:S08]  /*2f130*/  LDC.64 R6, c[0x0][R24+0x228] ;  /* 0x00008a0018067b82 */ /* 0x000f700000000a00 */
[----:B------:R-:W0:Y:S08]  /*2f140*/  @P1 LDC R20, c[0x0][0xcec] ;  /* 0x00033b00ff141b82 */ /* 0x000e300000000800 */
[----:B------:R-:W1:Y:S08]  /*2f150*/  LDC.64 R8, c[0x0][R24+0x210] ;  /* 0x0000840018087b82 */ /* 0x000e700000000a00 */
[----:B------:R-:W5:Y:S01]  /*2f160*/  @P1 LDC R27, c[0x0][0xcf0] ;  /* 0x00033c00ff1b1b82 */ /* 0x000f620000000800 */
[----:B0-----:R-:W-:-:S07]  /*2f170*/  @P1 IMAD.HI.U32 R20, R31, R20, RZ ;  /* 0x000000141f141227 */ /* 0x001fce00078e00ff */
[----:B--2---:R-:W0:Y:S01]  /*2f180*/  @!P0 LDC R10, c[0x0][0xc50] ;  /* 0x00031400ff0a8b82 */ /* 0x004e220000000800 */
[-C--:B---3--:R-:W-:Y:S02]  /*2f190*/  IMAD R5, R5, R29.reuse, RZ ;  /* 0x0000001d05057224 */ /* 0x088fe400078e02ff */
[----:B------:R-:W-:-:S05]  /*2f1a0*/  IMAD.WIDE.U32 R14, R4, R29, RZ ;  /* 0x0000001d040e7225 */ /* 0x000fca00078e00ff */
[----:B------:R-:W2:Y:S01]  /*2f1b0*/  @!P0 LDC R11, c[0x0][0xc54] ;  /* 0x00031500ff0b8b82 */ /* 0x000ea20000000800 */
[-C--:B----4-:R-:W-:Y:S02]  /*2f1c0*/  IMAD R25, R13, R157.reuse, RZ ;  /* 0x0000009d0d197224 */ /* 0x090fe400078e02ff */
[----:B------:R-:W-:Y:S01]  /*2f1d0*/  IMAD.WIDE.U32 R12, R12, R157, RZ ;  /* 0x0000009d0c0c7225 */ /* 0x000fe200078e00ff */
[----:B-----5:R-:W-:-:S03]  /*2f1e0*/  @P1 SHF.R.U32.HI R21, RZ, R27, R20 ;  /* 0x0000001bff151219 */ /* 0x020fc60000011614 */
[----:B------:R-:W-:Y:S01]  /*2f1f0*/  IMAD R27, R4, R28, R5 ;  /* 0x0000001c041b7224 */ /* 0x000fe200078e0205 */
[----:B------:R-:W-:Y:S01]  /*2f200*/  SEL R5, R220, RZ, P0 ;  /* 0x000000ffdc057207 */ /* 0x000fe20000000000 */
[----:B------:R-:W-:Y:S01]  /*2f210*/  IMAD.IADD R25, R13, 0x1, R25 ;  /* 0x000000010d197824 */ /* 0x000fe200078e0219 */
[----:B------:R-:W-:Y:S01]  /*2f220*/  IADD3 R12, P1, P3, R14, R12, R3 ;  /* 0x0000000c0e0c7210 */ /* 0x000fe20007b3e003 */
[----:B------:R-:W-:Y:S02]  /*2f230*/  IMAD.MOV R4, RZ, RZ, -R21 ;  /* 0x000000ffff047224 */ /* 0x000fe400078e0a15 */
[----:B------:R-:W-:Y:S02]  /*2f240*/  IMAD.IADD R27, R15, 0x1, R27 ;  /* 0x000000010f1b7824 */ /* 0x000fe400078e021b */
        /* <DEDUP_REMOVED lines=8> */
[-C--:B-1----:R-:W-:Y:S01]  /*2f2d0*/  IMAD R4, R9, R5.reuse, RZ ;  /* 0x0000000509047224 */ /* 0x082fe200078e02ff */
[----:B------:R-:W-:Y:S01]  /*2f2e0*/  SHF.R.S32.HI R13, RZ, 0x1f, R5 ;  /* 0x0000001fff0d7819 */ /* 0x000fe20000011405 */
[----:B------:R-:W-:-:S04]  /*2f2f0*/  IMAD.WIDE.U32 R6, R8, R5, R6 ;  /* 0x0000000508067225 */ /* 0x000fc800078e0006 */
[----:B------:R-:W-:Y:S01]  /*2f300*/  IMAD R13, R8, R13, R4 ;  /* 0x0000000d080d7224 */ /* 0x000fe200078e0204 */
[----:B0-----:R-:W-:Y:S01]  /*2f310*/  LEA R10, P0, R6, R10, 0x2 ;  /* 0x0000000a060a7211 */ /* 0x001fe200078010ff */
[----:B------:R-:W-:Y:S02]  /*2f320*/  IMAD.MOV.U32 R5, RZ, RZ, -0x800000 ;  /* 0xff800000ff057424 */ /* 0x000fe400078e00ff */
[----:B------:R-:W-:-:S05]  /*2f330*/  IMAD.IADD R4, R7, 0x1, R13 ;  /* 0x0000000107047824 */ /* 0x000fca00078e020d */
[----:B--2---:R-:W-:-:S05]  /*2f340*/  LEA.HI.X R11, R6, R11, R4, 0x2, P0 ;  /* 0x0000000b060b7211 */ /* 0x004fca00000f1404 */
[----:B------:R2:W-:Y:S02]  /*2f350*/  STG.E desc[UR36][R10.64], R5 ;  /* 0x000000050a007986 */ /* 0x0005e4000c101924 */
.L_x_3697:
[----:B------:R-:W-:Y:S05]  /*2f360*/  BSYNC B1 ;  /* 0x0000000000017941 */ /* 0x000fea0003800000 */
.L_x_3696:
[----:B------:R-:W-:Y:S05]  /*2f370*/  @P2 BRA `(.L_x_3690) ;  /* 0x00000008007c2947 */ /* 0x000fea0003800000 */
[----:B--2---:R-:W2:Y:S01]  /*2f380*/  LDC R11, c[0x0][0xce8] ;  /* 0x00033a00ff0b7b82 */ /* 0x004ea20000000800 */
[----:B------:R-:W-:Y:S01]  /*2f390*/  ULDC.64 UR4, c[0x0][0xba0] ;  /* 0x0002e80000047ab9 */ /* 0x000fe20000000a00 */
[----:B------:R-:W-:Y:S01]  /*2f3a0*/  VIADD R14, R30, 0xffffff80 ;  /* 0xffffff801e0e7836 */ /* 0x000fe20000000000 */
[----:B------:R-:W-:Y:S01]  /*2f3b0*/  BSSY B1, `(.L_x_3698) ;  /* 0x0000077000017945 */ /* 0x000fe20003800000 */
[----:B------:R-:W-:Y:S01]  /*2f3c0*/  IMAD R6, R26, UR4, RZ ;  /* 0x000000041a067c24 */ /* 0x000fe2000f8e02ff */
[----:B------:R-:W-:Y:S01]  /*2f3d0*/  SHF.R.S32.HI R31, RZ, 0x1f, R216 ;  /* 0x0000001fff1f7819 */ /* 0x000fe200000114d8 */
[----:B------:R-:W-:Y:S01]  /*2f3e0*/  VIADD R24, R30, 0xffffff80 ;  /* 0xffffff801e187836 */ /* 0x000fe20000000000 */
[----:B------:R-:W-:Y:S01]  /*2f3f0*/  SHF.R.S32.HI R14, RZ, 0x1f, R14 ;  /* 0x0000001fff0e7819 */ /* 0x000fe2000001140e */
[----:B------:R-:W3:Y:S01]  /*2f400*/  LDC R13, c[0x0][0xbc8] ;  /* 0x0002f200ff0d7b82 */ /* 0x000ee20000000800 */
[----:B------:R-:W-:Y:S01]  /*2f410*/  IMAD.WIDE.U32 R4, R3, UR4, RZ ;  /* 0x0000000403047c25 */ /* 0x000fe2000f8e00ff */
[----:B------:R-:W-:-:S02]  /*2f420*/  SHF.R.S32.HI R30, RZ, 0x1f, R215 ;  /* 0x0000001fff1e7819 */ /* 0x000fc400000114d7 */
[----:B------:R-:W-:Y:S01]  /*2f430*/  LEA.HI R14, R14, R24, RZ, 0x3 ;  /* 0x000000180e0e7211 */ /* 0x000fe200078f18ff */
[----:B------:R-:W-:Y:S01]  /*2f440*/  IMAD R3, R3, UR5, R6 ;  /* 0x0000000503037c24 */ /* 0x000fe2000f8e0206 */
[----:B------:R-:W-:Y:S01]  /*2f450*/  ULDC.64 UR4, c[0x0][0xbe8] ;  /* 0x0002fa0000047ab9 */ /* 0x000fe20000000a00 */
[C---:B------:R-:W-:Y:S01]  /*2f460*/  VIADD R25, R166.reuse, 0x180 ;  /* 0x00000180a6197836 */ /* 0x040fe20000000000 */
[----:B------:R-:W-:Y:S01]  /*2f470*/  SHF.R.S32.HI R14, RZ, 0x3, R14 ;  /* 0x00000003ff0e7819 */ /* 0x000fe2000001140e */
[----:B------:R-:W-:Y:S01]  /*2f480*/  IMAD.IADD R5, R5, 0x1, R3 ;  /* 0x0000000105057824 */ /* 0x000fe200078e0203 */
[----:B------:R-:W-:Y:S01]  /*2f490*/  SHF.R.S32.HI R32, RZ, 0x1f, R217 ;  /* 0x0000001fff207819 */ /* 0x000fe200000114d9 */
[----:B------:R-:W-:Y:S01]  /*2f4a0*/  VIADD R20, R166, 0x1c0 ;  /* 0x000001c0a6147836 */ /* 0x000fe20000000000 */
[----:B------:R-:W-:Y:S01]  /*2f4b0*/  SHF.R.S32.HI R33, RZ, 0x1f, R218 ;  /* 0x0000001fff217819 */ /* 0x000fe200000114da */
[----:B------:R-:W-:Y:S01]  /*2f4c0*/  IMAD.WIDE.U32 R4, R157, UR4, R4 ;  /* 0x000000049d047c25 */ /* 0x000fe2000f8e0004 */
[----:B------:R-:W-:-:S02]  /*2f4d0*/  SHF.R.S32.HI R34, RZ, 0x1f, R219 ;  /* 0x0000001fff227819 */ /* 0x000fc400000114db */
[----:B--2---:R-:W-:Y:S01]  /*2f4e0*/  ISETP.NE.AND P0, PT, R11, 0x1, PT ;  /* 0x000000010b00780c */ /* 0x004fe20003f05270 */
[----:B------:R-:W-:Y:S01]  /*2f4f0*/  IMAD R5, R157, UR5, R5 ;  /* 0x000000059d057c24 */ /* 0x000fe2000f8e0205 */
[----:B------:R-:W-:Y:S01]  /*2f500*/  ULDC.64 UR4, c[0x0][0xbf0] ;  /* 0x0002fc0000047ab9 */ /* 0x000fe20000000a00 */
[----:B------:R-:W-:Y:S02]  /*2f510*/  IMAD R6, R221, 0x20, R14 ;  /* 0x00000020dd067824 */ /* 0x000fe400078e020e */
[----:B------:R-:W-:Y:S02]  /*2f520*/  IMAD R3, R28, UR4, RZ ;  /* 0x000000041c037c24 */ /* 0x000fe4000f8e02ff */
[----:B------:R-:W-:Y:S01]  /*2f530*/  IMAD.IADD R8, R181, 0x1, R6 ;  /* 0x00000001b5087824 */ /* 0x000fe200078e0206 */
[-C--:B---3--:R-:W-:Y:S01]  /*2f540*/  ISETP.GE.AND P1, PT, R219, R13.reuse, PT ;  /* 0x0000000ddb00720c */ /* 0x088fe20003f26270 */
[C---:B------:R-:W-:Y:S01]  /*2f550*/  IMAD R3, R29.reuse, UR5, R3 ;  /* 0x000000051d037c24 */ /* 0x040fe2000f8e0203 */
[-C--:B------:R-:W-:Y:S01]  /*2f560*/  ISETP.GE.AND P2, PT, R166, R13.reuse, PT ;  /* 0x0000000da600720c */ /* 0x080fe20003f46270 */
[----:B------:R-:W-:Y:S01]  /*2f570*/  IMAD.WIDE.U32 R4, R29, UR4, R4 ;  /* 0x000000041d047c25 */ /* 0x000fe2000f8e0004 */
[----:B------:R-:W-:Y:S01]  /*2f580*/  SEL R10, RZ, 0xffffffff, P1 ;  /* 0xffffffffff0a7807 */ /* 0x000fe20000800000 */
[----:B------:R-:W2:Y:S01]  /*2f590*/  @P0 LDC R7, c[0x0][0xcec] ;  /* 0x00033b00ff070b82 */ /* 0x000ea20000000800 */
[----:B------:R-:W-:Y:S01]  /*2f5a0*/  ISETP.GE.AND P1, PT, R218, R13, PT ;  /* 0x0000000dda00720c */ /* 0x000fe20003f26270 */
[----:B------:R-:W-:Y:S01]  /*2f5b0*/  IMAD.IADD R5, R5, 0x1, R3 ;  /* 0x0000000105057824 */ /* 0x000fe200078e0203 */
[----:B------:R-:W-:Y:S01]  /*2f5c0*/  ULDC.64 UR4, c[0x0][0xbe0] ;  /* 0x0002f80000047ab9 */ /* 0x000fe20000000a00 */
[----:B------:R-:W-:-:S02]  /*2f5d0*/  IMAD.SHL.U32 R10, R10, 0x2, RZ ;  /* 0x000000020a0a7824 */ /* 0x000fc400078e00ff */
[----:B------:R-:W-:Y:S02]  /*2f5e0*/  IMAD.MOV.U32 R3, RZ, RZ, R8 ;  /* 0x000000ffff037224 */ /* 0x000fe400078e0008 */
[----:B------:R-:W3:Y:S01]  /*2f5f0*/  @P0 LDC R9, c[0x0][0xcf0] ;  /* 0x00033c00ff090b82 */ /* 0x000ee20000000800 */
[----:B------:R-:W-:Y:S02]  /*2f600*/  IMAD R21, R0, R11, RZ ;  /* 0x0000000b00157224 */ /* 0x000fe400078e02ff */
[C---:B------:R-:W-:Y:S02]  /*2f610*/  VIADD R24, R166.reuse, 0x1c0 ;  /* 0x000001c0a6187836 */ /* 0x040fe40000000000 */
[----:B------:R-:W-:-:S03]  /*2f620*/  VIADD R27, R166, 0x180 ;  /* 0x00000180a61b7836 */ /* 0x000fc60000000000 */
[----:B------:R-:W-:Y:S02]  /*2f630*/  SHF.R.S32.HI R24, RZ, 0x1f, R24 ;  /* 0x0000001fff187819 */ /* 0x000fe40000011418 */
[----:B------:R-:W-:Y:S01]  /*2f640*/  SHF.R.S32.HI R27, RZ, 0x1f, R27 ;  /* 0x0000001fff1b7819 */ /* 0x000fe2000001141b */
[----:B--2---:R-:W-:Y:S01]  /*2f650*/  @P0 IMAD.HI.U32 R6, R8, R7, RZ ;  /* 0x0000000708060227 */ /* 0x004fe200078e00ff */
[----:B------:R-:W-:Y:S02]  /*2f660*/  SEL R7, RZ, 0x1, P2 ;  /* 0x00000001ff077807 */ /* 0x000fe40001000000 */
[----:B------:R-:W-:Y:S02]  /*2f670*/  ISETP.GE.AND P2, PT, R20, R13, PT ;  /* 0x0000000d1400720c */ /* 0x000fe40003f46270 */
[----:B---3--:R-:W-:Y:S02]  /*2f680*/  @P0 SHF.R.U32.HI R3, RZ, R9, R6 ;  /* 0x00000009ff030219 */ /* 0x008fe40000011606 */
[----:B------:R-:W-:-:S02]  /*2f690*/  LOP3.LUT R9, R10, 0x2, R7, 0xe2, !PT ;  /* 0x000000020a097812 */ /* 0x000fc400078ee207 */
[----:B------:R-:W-:Y:S01]  /*2f6a0*/  SEL R10, RZ, 0xffffffff, P1 ;  /* 0xffffffffff0a7807 */ /* 0x000fe20000800000 */
[--C-:B------:R-:W-:Y:S01]  /*2f6b0*/  IMAD.MOV R7, RZ, RZ, -R3.reuse ;  /* 0x000000ffff077224 */ /* 0x100fe200078e0a03 */
[----:B------:R-:W-:Y:S01]  /*2f6c0*/  SHF.R.S32.HI R6, RZ, 0x1f, R3 ;  /* 0x0000001fff067819 */ /* 0x000fe20000011403 */
[----:B------:R-:W-:Y:S01]  /*2f6d0*/  IMAD.WIDE.U32 R4, R3, UR4, R4 ;  /* 0x0000000403047c25 */ /* 0x000fe2000f8e0004 */
[-C--:B------:R-:W-:Y:S02]  /*2f6e0*/  ISETP.GE.AND P0, PT, R217, R13.reuse, PT ;  /* 0x0000000dd900720c */ /* 0x080fe40003f06270 */
[----:B------:R-:W-:Y:S01]  /*2f6f0*/  ISETP.GE.AND P1, PT, R216, R13, PT ;  /* 0x0000000dd800720c */ /* 0x000fe20003f26270 */
[----:B------:R-:W-:Y:S01]  /*2f700*/  IMAD.SHL.U32 R12, R10, 0x4, RZ ;  /* 0x000000040a0c7824 */ /* 0x000fe200078e00ff */
[----:B------:R-:W-:Y:S01]  /*2f710*/  SEL R10, RZ, 0xffffffff, P0 ;  /* 0xffffffffff0a7807 */ /* 0x000fe20000000000 */
[----:B------:R-:W-:Y:S01]  /*2f720*/  IMAD R7, R11, R7, R8 ;  /* 0x000000070b077224 */ /* 0x000fe200078e0208 */
[-C--:B------:R-:W-:Y:S01]  /*2f730*/  ISETP.GE.AND P0, PT, R215, R13.reuse, PT ;  /* 0x0000000dd700720c */ /* 0x080fe20003f06270 */
[----:B------:R-:W-:Y:S01]  /*2f740*/  IMAD R6, R6, UR4, RZ ;  /* 0x0000000406067c24 */ /* 0x000fe2000f8e02ff */
[----:B------:R-:W-:Y:S01]  /*2f750*/  LOP3.LUT R8, R12, 0x4, R9, 0xe2, !PT ;  /* 0x000000040c087812 */ /* 0x000fe200078ee209 */
[----:B------:R-:W-:Y:S01]  /*2f760*/  IMAD.SHL.U32 R15, R10, 0x8, RZ ;  /* 0x000000080a0f7824 */ /* 0x000fe200078e00ff */
[----:B------:R-:W-:Y:S01]  /*2f770*/  SEL R10, RZ, 0xffffffff, P0 ;  /* 0xffffffffff0a7807 */ /* 0x000fe20000000000 */
[----:B------:R-:W-:Y:S01]  /*2f780*/  IMAD R9, R3, UR5, R6 ;  /* 0x0000000503097c24 */ /* 0x000fe2000f8e0206 */
[----:B------:R-:W-:Y:S01]  /*2f790*/  SHF.R.S32.HI R3, RZ, 0x1f, R7 ;  /* 0x0000001fff037819 */ /* 0x000fe20000011407 */
[----:B------:R-:W-:Y:S01]  /*2f7a0*/  ULDC.64 UR4, c[0x0][0xbd8] ;  /* 0x0002f60000047ab9 */ /* 0x000fe20000000a00 */
[----:B------:R-:W-:Y:S01]  /*2f7b0*/  SEL R6, RZ, 0xffffffff, P1 ;  /* 0xffffffffff067807 */ /* 0x000fe20000800000 */
[----:B------:R-:W-:Y:S01]  /*2f7c0*/  IMAD.IADD R5, R5, 0x1, R9 ;  /* 0x0000000105057824 */ /* 0x000fe200078e0209 */
[----:B------:R-:W-:Y:S01]  /*2f7d0*/  ISETP.GE.AND P0, PT, R25, R13, PT ;  /* 0x0000000d1900720c */ /* 0x000fe20003f06270 */
[----:B------:R-:W-:Y:S01]  /*2f7e0*/  IMAD R0, R3, UR4, RZ ;  /* 0x0000000403007c24 */ /* 0x000fe2000f8e02ff */
[----:B------:R-:W-:Y:S01]  /*2f7f0*/  LOP3.LUT R8, R15, 0x8, R8, 0xe2, !PT ;  /* 0x000000080f087812 */ /* 0x000fe200078ee208 */
[----:B------:R-:W-:-:S02]  /*2f800*/  IMAD.SHL.U32 R15, R6, 0x10, RZ ;  /* 0x00000010060f7824 */ /* 0x000fc400078e00ff */
[----:B------:R-:W-:Y:S02]  /*2f810*/  IMAD R3, R7, UR5, R0 ;  /* 0x0000000507037c24 */ /* 0x000fe4000f8e0200 */
[----:B------:R-:W-:Y:S01]  /*2f820*/  IMAD.IADD R0, R14, 0x1, R181 ;  /* 0x000000010e007824 */ /* 0x000fe200078e02b5 */
[----:B------:R-:W-:Y:S01]  /*2f830*/  LOP3.LUT R8, R15, 0x10, R8, 0xe2, !PT ;  /* 0x000000100f087812 */ /* 0x000fe200078ee208 */
[----:B------:R-:W-:Y:S01]  /*2f840*/  IMAD.WIDE.U32 R4, R7, UR4, R4 ;  /* 0x0000000407047c25 */ /* 0x000fe2000f8e0004 */
[----:B------:R-:W-:Y:S01]  /*2f850*/  SEL R7, RZ, 0x40, P0 ;  /* 0x00000040ff077807 */ /* 0x000fe20000000000 */
[----:B------:R-:W-:Y:S01]  /*2f860*/  ULDC.64 UR4, c[0x0][0xb80] ;  /* 0x0002e00000047ab9 */ /* 0x000fe20000000a00 */
[----:B------:R-:W-:Y:S01]  /*2f870*/  ISETP.GE.AND P0, PT, R0, R21, PT ;  /* 0x000000150000720c */ /* 0x000fe20003f06270 */
[----:B------:R-:W-:Y:S01]  /*2f880*/  IMAD.SHL.U32 R9, R10, 0x20, RZ ;  /* 0x000000200a097824 */ /* 0x000fe200078e00ff */
[----:B------:R-:W-:Y:S01]  /*2f890*/  LEA R12, P1, R4, UR4, 0x1 ;  /* 0x00000004040c7c11 */ /* 0x000fe2000f8208ff */
[----:B------:R-:W-:Y:S01]  /*2f8a0*/  IMAD.IADD R3, R5, 0x1, R3 ;  /* 0x0000000105037824 */ /* 0x000fe200078e0203 */
[----:B------:R-:W-:-:S02]  /*2f8b0*/  SEL R5, RZ, 0x80, P2 ;  /* 0x00000080ff057807 */ /* 0x000fc40001000000 */
[----:B------:R-:W-:Y:S01]  /*2f8c0*/  LOP3.LUT R8, R9, 0x20, R8, 0xe2, !PT ;  /* 0x0000002009087812 */ /* 0x000fe200078ee208 */
[----:B------:R2:W3:Y:S01]  /*2f8d0*/  SHFL.IDX PT, R10, R12, RZ, 0x181f ;  /* 0x00181fff0c0a7589 */ /* 0x0004e200000e0000 */
[----:B------:R-:W-:Y:S02]  /*2f8e0*/  LEA.HI.X R3, R4, UR5, R3, 0x1, P1 ;  /* 0x0000000504037c11 */ /* 0x000fe400088f0c03 */
[----:B------:R-:W-:-:S03]  /*2f8f0*/  LOP3.LUT R14, R8, R7, RZ, 0xfc, !PT ;  /* 0x00000007080e7212 */ /* 0x000fc600078efcff */
[----:B------:R2:W4:Y:S01]  /*2f900*/  SHFL.IDX PT, R11, R3, RZ, 0x181f ;  /* 0x00181fff030b7589 */ /* 0x00052200000e0000 */
[----:B------:R-:W-:Y:S01]  /*2f910*/  LOP3.LUT R15, R14, R5, RZ, 0xfc, !PT ;  /* 0x000000050e0f7212 */ /* 0x000fe200078efcff */
[----:B------:R-:W-:Y:S06]  /*2f920*/  @P0 BRA `(.L_x_3699) ;  /* 0x00000000007c0947 */ /* 0x000fec0003800000 */
[-C--:B------:R-:W-:Y:S02]  /*2f930*/  ISETP.GE.AND P2, PT, R219, R13.reuse, PT ;  /* 0x0000000ddb00720c */ /* 0x080fe40003f46270 */
[-C--:B------:R-:W-:Y:S02]  /*2f940*/  ISETP.GE.AND P1, PT, R166, R13.reuse, PT ;  /* 0x0000000da600720c */ /* 0x080fe40003f26270 */
[-C--:B------:R-:W-:Y:S02]  /*2f950*/  ISETP.GE.AND P5, PT, R218, R13.reuse, PT ;  /* 0x0000000dda00720c */ /* 0x080fe40003fa6270 */
[----:B------:R-:W-:-:S07]  /*2f960*/  ISETP.GE.AND P3, PT, R217, R13, PT ;  /* 0x0000000dd900720c */ /* 0x000fce0003f66270 */
[C---:B---3--:R-:W-:Y:S02]  /*2f970*/  @!P2 LEA R4, P0, R219.reuse, R10, 0x1 ;  /* 0x0000000adb04a211 */ /* 0x048fe400078008ff */
[----:B----4-:R-:W-:Y:S02]  /*2f980*/  @!P1 IMAD.WIDE R6, R166, 0x2, R10 ;  /* 0x00000002a6069825 */ /* 0x010fe400078e020a */
[----:B------:R-:W-:Y:S02]  /*2f990*/  @!P2 LEA.HI.X R5, R219, R11, R34, 0x1, P0 ;  /* 0x0000000bdb05a211 */ /* 0x000fe400000f0c22 */
[----:B------:R-:W-:Y:S01]  /*2f9a0*/  LOP3.LUT P0, RZ, R14, 0x40, RZ, 0xc0, !PT ;  /* 0x000000400eff7812 */ /* 0x000fe2000780c0ff */
[----:B------:R3:W-:Y:S01]  /*2f9b0*/  @!P1 ST.E.128 desc[UR36][R6.64], RZ ;  /* 0x000000ff06009985 */ /* 0x0007e2000c101d24 */
[----:B------:R-:W-:-:S03]  /*2f9c0*/  ISETP.GE.AND P1, PT, R215, R13, PT ;  /* 0x0000000dd700720c */ /* 0x000fc60003f26270 */
[----:B------:R4:W-:Y:S01]  /*2f9d0*/  @!P2 ST.E.128 desc[UR36][R4.64], RZ ;  /* 0x000000ff0400a985 */ /* 0x0009e2000c101d24 */
[----:B------:R-:W-:Y:S02]  /*2f9e0*/  ISETP.GE.AND P2, PT, R216, R13, PT ;  /* 0x0000000dd800720c */ /* 0x000fe40003f46270 */
[----:B---3--:R-:W-:-:S04]  /*2f9f0*/  @!P5 LEA R6, P4, R218, R10, 0x1 ;  /* 0x0000000ada06d211 */ /* 0x008fc800078808ff */
[-C--:B------:R-:W-:Y:S02]  /*2fa00*/  @!P5 LEA.HI.X R7, R218, R11.reuse, R33, 0x1, P4 ;  /* 0x0000000bda07d211 */ /* 0x080fe400020f0c21 */
[----:B------:R-:W-:Y:S02]  /*2fa10*/  LOP3.LUT P4, RZ, R15, 0x80, RZ, 0xc0, !PT ;  /* 0x000000800fff7812 */ /* 0x000fe4000788c0ff */
[CC--:B----4-:R-:W-:Y:S01]  /*2fa20*/  @!P3 LEA R4, P6, R217.reuse, R10.reuse, 0x1 ;  /* 0x0000000ad904b211 */ /* 0x0d0fe200078c08ff */
[----:B------:R3:W-:Y:S02]  /*2fa30*/  @!P5 ST.E.128 desc[UR36][R6.64], RZ ;  /* 0x000000ff0600d985 */ /* 0x0007e4000c101d24 */
[C---:B------:R-:W-:Y:S02]  /*2fa40*/  @!P2 LEA R8, P5, R216.reuse, R10, 0x1 ;  /* 0x0000000ad808a211 */ /* 0x040fe400078a08ff */
[-C--:B------:R-:W-:Y:S02]  /*2fa50*/  @!P3 LEA.HI.X R5, R217, R11.reuse, R32, 0x1, P6 ;  /* 0x0000000bd905b211 */ /* 0x080fe400030f0c20 */
[----:B------:R-:W-:-:S03]  /*2fa60*/  @!P2 LEA.HI.X R9, R216, R11, R31, 0x1, P5 ;  /* 0x0000000bd809a211 */ /* 0x000fc600028f0c1f */
[----:B------:R4:W-:Y:S01]  /*2fa70*/  @!P3 ST.E.128 desc[UR36][R4.64], RZ ;  /* 0x000000ff0400b985 */ /* 0x0009e2000c101d24 */
[----:B---3--:R-:W-:-:S03]  /*2fa80*/  @!P1 LEA R6, P6, R215, R10, 0x1 ;  /* 0x0000000ad7069211 */ /* 0x008fc600078c08ff */
[----:B------:R3:W-:Y:S01]  /*2fa90*/  @!P2 ST.E.128 desc[UR36][R8.64], RZ ;  /* 0x000000ff0800a985 */ /* 0x0007e2000c101d24 */
[----:B------:R-:W-:Y:S02]  /*2faa0*/  @!P1 LEA.HI.X R7, R215, R11, R30, 0x1, P6 ;  /* 0x0000000bd7079211 */ /* 0x000fe400030f0c1e */
[----:B----4-:R-:W-:-:S03]  /*2fab0*/  @P0 LEA R4, P3, R25, R10, 0x1 ;  /* 0x0000000a19040211 */ /* 0x010fc600078608ff */
[----:B------:R3:W-:Y:S01]  /*2fac0*/  @!P1 ST.E.128 desc[UR36][R6.64], RZ ;  /* 0x000000ff06009985 */ /* 0x0007e2000c101d24 */
[C---:B------:R-:W-:Y:S02]  /*2fad0*/  @P4 LEA R10, P5, R20.reuse, R10, 0x1 ;  /* 0x0000000a140a4211 */ /* 0x040fe400078a08ff */
[-C--:B------:R-:W-:Y:S02]  /*2fae0*/  @P0 LEA.HI.X R5, R25, R11.reuse, R27, 0x1, P3 ;  /* 0x0000000b19050211 */ /* 0x080fe400018f0c1b */
[----:B------:R-:W-:-:S03]  /*2faf0*/  @P4 LEA.HI.X R11, R20, R11, R24, 0x1, P5 ;  /* 0x0000000b140b4211 */ /* 0x000fc600028f0c18 */
[----:B------:R3:W-:Y:S04]  /*2fb00*/  @P0 ST.E.128 desc[UR36][R4.64], RZ ;  /* 0x000000ff04000985 */ /* 0x0007e8000c101d24 */
[----:B------:R3:W-:Y:S02]  /*2fb10*/  @P4 ST.E.128 desc[UR36][R10.64], RZ ;  /* 0x000000ff0a004985 */ /* 0x0007e4000c101d24 */
.L_x_3699:
[----:B------:R-:W-:Y:S05]  /*2fb20*/  BSYNC B1 ;  /* 0x0000000000017941 */ /* 0x000fea0003800000 */
.L_x_3698:
[----:B------:R-:W-:Y:S01]  /*2fb30*/  VIADD R0, R0, 0x20 ;  /* 0x0000002000007836 */ /* 0x000fe20000000000 */
[----:B---34-:R3:W4:Y:S04]  /*2fb40*/  SHFL.IDX PT, R11, R3, 0x1, 0x181f ;  /* 0x00381f00030b7f89 */ /* 0x01872800000e0000 */
[----:B------:R-:W-:Y:S01]  /*2fb50*/  ISETP.GE.AND P0, PT, R0, R21, PT ;  /* 0x000000150000720c */ /* 0x000fe20003f06270 */
[----:B------:R3:W0:-:S12]  /*2fb60*/  SHFL.IDX PT, R10, R12, 0x1, 0x181f ;  /* 0x00381f000c0a7f89 */ /* 0x00061800000e0000 */
[----:B---3--:R-:W-:Y:S05]  /*2fb70*/  @P0 BRA `(.L_x_3690) ;  /* 0x00000000007c0947 */ /* 0x008fea0003800000 */
[-C--:B------:R-:W-:Y:S02]  /*2fb80*/  ISETP.GE.AND P6, PT, R166, R13.reuse, PT ;  /* 0x0000000da600720c */ /* 0x080fe40003fc6270 */
[-C--:B------:R-:W-:Y:S02]  /*2fb90*/  ISETP.GE.AND P5, PT, R219, R13.reuse, PT ;  /* 0x0000000ddb00720c */ /* 0x080fe40003fa6270 */
[-C--:B------:R-:W-:Y:S02]  /*2fba0*/  ISETP.GE.AND P4, PT, R218, R13.reuse, PT ;  /* 0x0000000dda00720c */ /* 0x080fe40003f86270 */
[-C--:B------:R-:W-:Y:S02]  /*2fbb0*/  ISETP.GE.AND P3, PT, R217, R13.reuse, PT ;  /* 0x0000000dd900720c */ /* 0x080fe40003f66270 */
[-C--:B------:R-:W-:Y:S02]  /*2fbc0*/  ISETP.GE.AND P2, PT, R216, R13.reuse, PT ;  /* 0x0000000dd800720c */ /* 0x080fe40003f46270 */
[----:B------:R-:W-:-:S03]  /*2fbd0*/  ISETP.GE.AND P1, PT, R215, R13, PT ;  /* 0x0000000dd700720c */ /* 0x000fc60003f26270 */
[----:B0---4-:R-:W-:Y:S02]  /*2fbe0*/  @!P6 IMAD.WIDE R6, R166, 0x2, R10 ;  /* 0x00000002a606e825 */ /* 0x011fe400078e020a */
[----:B------:R-:W-:-:S03]  /*2fbf0*/  @!P5 LEA R4, P0, R219, R10, 0x1 ;  /* 0x0000000adb04d211 */ /* 0x000fc600078008ff */
[----:B------:R0:W-:Y:S01]  /*2fc00*/  @!P6 ST.E.128 desc[UR36][R6.64], RZ ;  /* 0x000000ff0600e985 */ /* 0x0001e2000c101d24 */
[----:B------:R-:W-:Y:S02]  /*2fc10*/  @!P5 LEA.HI.X R5, R219, R11, R34, 0x1, P0 ;  /* 0x0000000bdb05d211 */ /* 0x000fe400000f0c22 */
[----:B------:R-:W-:-:S03]  /*2fc20*/  LOP3.LUT P0, RZ, R14, 0x40, RZ, 0xc0, !PT ;  /* 0x000000400eff7812 */ /* 0x000fc6000780c0ff */
[----:B------:R3:W-:Y:S01]  /*2fc30*/  @!P5 ST.E.128 desc[UR36][R4.64], RZ ;  /* 0x000000ff0400d985 */ /* 0x0007e2000c101d24 */
[----:B0-----:R-:W-:-:S04]  /*2fc40*/  @!P4 LEA R6, P6, R218, R10, 0x1 ;  /* 0x0000000ada06c211 */ /* 0x001fc800078c08ff */
[-C--:B------:R-:W-:Y:S02]  /*2fc50*/  @!P4 LEA.HI.X R7, R218, R11.reuse, R33, 0x1, P6 ;  /* 0x0000000bda07c211 */ /* 0x080fe400030f0c21 */
[----:B------:R-:W-:Y:S02]  /*2fc60*/  LOP3.LUT P6, RZ, R15, 0x80, RZ, 0xc0, !PT ;  /* 0x000000800fff7812 */ /* 0x000fe400078cc0ff */
[CC--:B---3--:R-:W-:Y:S01]  /*2fc70*/  @!P3 LEA R4, P5, R217.reuse, R10.reuse, 0x1 ;  /* 0x0000000ad904b211 */ /* 0x0c8fe200078a08ff */
[----:B------:R0:W-:Y:S01]  /*2fc80*/  @!P4 ST.E.128 desc[UR36][R6.64], RZ ;  /* 0x000000ff0600c985 */ /* 0x0001e2000c101d24 */
[C---:B------:R-:W-:Y:S02]  /*2fc90*/  @!P2 LEA R8, P4, R216.reuse, R10, 0x1 ;  /* 0x0000000ad808a211 */ /* 0x040fe400078808ff */
[-C--:B------:R-:W-:Y:S02]  /*2fca0*/  @!P3 LEA.HI.X R5, R217, R11.reuse, R32, 0x1, P5 ;  /* 0x0000000bd905b211 */ /* 0x080fe400028f0c20 */
[----:B------:R-:W-:-:S03]  /*2fcb0*/  @!P2 LEA.HI.X R9, R216, R11, R31, 0x1, P4 ;  /* 0x0000000bd809a211 */ /* 0x000fc600020f0c1f */
[----:B------:R3:W-:Y:S01]  /*2fcc0*/  @!P3 ST.E.128 desc[UR36][R4.64], RZ ;  /* 0x000000ff0400b985 */ /* 0x0007e2000c101d24 */
[----:B0-----:R-:W-:-:S03]  /*2fcd0*/  @!P1 LEA R6, P5, R215, R10, 0x1 ;  /* 0x0000000ad7069211 */ /* 0x001fc600078a08ff */
        /* <DEDUP_REMOVED lines=9> */
.L_x_3690:
[----:B------:R-:W-:Y:S05]  /*2fd70*/  BSYNC B0 ;  /* 0x0000000000007941 */ /* 0x000fea0003800000 */
.L_x_3682:
[----:B------:R-:W-:Y:S02]  /*2fd80*/  ULDC UR4, c[0x0][0xd3c] ;  /* 0x00034f0000047ab9 */ /* 0x000fe40000000800 */
[----:B-1----:R-:W-:-:S13]  /*2fd90*/  ISETP.GE.AND P0, PT, R87, UR4, PT ;  /* 0x0000000457007c0c */ /* 0x002fda000bf06270 */
[----:B------:R-:W-:Y:S05]  /*2fda0*/  @!P0 BRA `(.L_x_3700) ;  /* 0xfffffd1800708947 */ /* 0x000fea000383ffff */
[----:B------:R-:W-:Y:S05]  /*2fdb0*/  BRA `(.L_x_3466) ;  /* 0x0000009400e47947 */ /* 0x000fea0003800000 */
.L_x_3464:
[----:B------:R-:W-:-:S08]  /*2fdc0*/  NOP ;  /* 0x0000000000007918 */ /* 0x000fd00000000000 */
[----:B------:R-:W0:-:S00]  /*2fdd0*/  USETMAXREG.DEALLOC.CTAPOOL 0x28 ;  /* 0x00000028000079c8 */ /* 0x000e0000080e0500 */
        /* <DEDUP_REMOVED lines=14> */
.L_x_3701:
        /* <DEDUP_REMOVED lines=44> */
.L_x_3705:
[----:B------:R-:W0:Y:S01]  /*30180*/  LDC R0, c[0x0][0xd3c] ;  /* 0x00034f00ff007b82 */ /* 0x000e220000000800 */
[----:B------:R-:W-:Y:S01]  /*30190*/  UIADD3 UR4, UR4, 0x1f, URZ ;  /* 0x0000001f04047890 */ /* 0x000fe2000fffe03f */
[----:B------:R-:W-:Y:S02]  /*301a0*/  ULDC UR7, c[0x0][0xd3c] ;  /* 0x00034f0000077ab9 */ /* 0x000fe40000000800 */
[----:B------:R-:W-:-:S03]  /*301b0*/  IMAD.U32 R27, RZ, RZ, UR7 ;  /* 0x00000007ff1b7e24 */ /* 0x000fc6000f8e00ff */
        /* <DEDUP_REMOVED lines=33> */
.L_x_3703:
        /* <DEDUP_REMOVED lines=13> */
.L_x_3706:
        /* <DEDUP_REMOVED lines=62> */
.L_x_3707:
        /* <DEDUP_REMOVED lines=61> */
.L_x_3708:
[----:B------:R-:W-:-:S05]  /*30c50*/  LOP3.LUT R25, RZ, R2, RZ, 0x33, !PT ;  /* 0x00000002ff197212 */ /* 0x000fca00078e33ff */
[----:B------:R-:W-:Y:S01]  /*30c60*/  IMAD.IADD R25, R0, 0x1, R25 ;  /* 0x0000000100197824 */ /* 0x000fe200078e0219 */
[----:B------:R-:W-:Y:S06]  /*30c70*/  BRA `(.L_x_3709) ;  /* 0x00000000000c7947 */ /* 0x000fec0003800000 */
.L_x_3704:
[----:B------:R-:W-:Y:S02]  /*30c80*/  IMAD.MOV.U32 R25, RZ, RZ, RZ ;  /* 0x000000ffff197224 */ /* 0x000fe400078e00ff */
[----:B------:R-:W-:Y:S02]  /*30c90*/  IMAD.U32 R24, RZ, RZ, UR6 ;  /* 0x00000006ff187e24 */ /* 0x000fe4000f8e00ff */
[----:B------:R-:W-:-:S07]  /*30ca0*/  IMAD.MOV.U32 R26, RZ, RZ, RZ ;  /* 0x000000ffff1a7224 */ /* 0x000fce00078e00ff */
.L_x_3709:
[----:B------:R-:W-:-:S13]  /*30cb0*/  ISETP.NE.AND P0, PT, R7, RZ, PT ;  /* 0x000000ff0700720c */ /* 0x000fda0003f05270 */
[----:B------:R-:W0:Y:S01]  /*30cc0*/  @!P0 S2R R3, SR_CgaCtaId ;  /* 0x0000000000038919 */ /* 0x000e220000008800 */
[----:B------:R-:W-:-:S04]  /*30cd0*/  @!P0 MOV R0, 0x400 ;  /* 0x0000040000008802 */ /* 0x000fc80000000f00 */
[----:B0-----:R-:W-:-:S05]  /*30ce0*/  @!P0 LEA R0, R3, R0, 0x18 ;  /* 0x0000000003008211 */ /* 0x001fca00078ec0ff */
[----:B------:R1:W-:Y:S01]  /*30cf0*/  @!P0 STS.128 [R0+0x388d0], R24 ;  /* 0x0388d01800008388 */ /* 0x0003e20000000c00 */
[----:B------:R-:W-:Y:S06]  /*30d00*/  BAR.ARV 0x5, 0x180 ;  /* 0x0146000000007b1d */ /* 0x000fec0000002000 */
.L_x_3702:
[----:B------:R2:W-:Y:S01]  /*30d10*/  STL [R1+0x43c], RZ ;  /* 0x00043cff01007387 */ /* 0x0005e20000100800 */
[----:B------:R-:W-:Y:S01]  /*30d20*/  ULDC UR4, c[0x0][0xd3c] ;  /* 0x00034f0000047ab9 */ /* 0x000fe20000000800 */
[----:B------:R-:W-:Y:S01]  /*30d30*/  IMAD.MOV.U32 R28, RZ, RZ, 0x1 ;  /* 0x00000001ff1c7424 */ /* 0x000fe200078e00ff */
[----:B0-----:R-:W-:Y:S01]  /*30d40*/  ISETP.GE.AND P0, PT, R27, UR4, PT ;  /* 0x000000041b007c0c */ /* 0x001fe2000bf06270 */
[----:B------:R-:W-:-:S12]  /*30d50*/  IMAD.MOV.U32 R22, RZ, RZ, RZ ;  /* 0x000000ffff167224 */ /* 0x000fd800078e00ff */
[----:B--2---:R-:W-:Y:S05]  /*30d60*/  @P0 BRA `(.L_x_3710) ;  /* 0x00000084001c0947 */ /* 0x004fea0003800000 */
[----:B------:R-:W0:Y:S01]  /*30d70*/  S2R R5, SR_TID.X ;  /* 0x0000000000057919 */ /* 0x000e220000002100 */
[----:B------:R-:W2:Y:S01]  /*30d80*/  S2UR UR5, SR_CgaCtaId ;  /* 0x00000000000579c3 */ /* 0x000ea20000008800 */
[----:B------:R-:W-:Y:S01]  /*30d90*/  UMOV UR4, 0x400 ;  /* 0x0000040000047882 */ /* 0x000fe20000000000 */
[----:B------:R-:W-:Y:S01]  /*30da0*/  BSSY B8, `(.L_x_3710) ;  /* 0x0000843000087945 */ /* 0x000fe20003800000 */
[----:B------:R3:W-:Y:S01]  /*30db0*/  STL [R1+0x43c], RZ ;  /* 0x00043cff01007387 */ /* 0x0007e20000100800 */
[----:B------:R-:W-:Y:S01]  /*30dc0*/  IMAD.MOV.U32 R29, RZ, RZ, 0x1 ;  /* 0x00000001ff1d7424 */ /* 0x000fe200078e00ff */
[----:B------:R-:W-:Y:S01]  /*30dd0*/  ULDC.64 UR40, c[0x0][0x198] ;  /* 0x0000660000287ab9 */ /* 0x000fe20000000a00 */
[----:B------:R-:W-:Y:S01]  /*30de0*/  IMAD.MOV.U32 R19, RZ, RZ, RZ ;  /* 0x000000ffff137224 */ /* 0x000fe200078e00ff */
[----:B------:R-:W-:Y:S01]  /*30df0*/  ULOP3.LUT UR44, UR60, 0x2, URZ, 0xfc, !UPT ;  /* 0x000000023c2c7892 */ /* 0x000fe2000f8efc3f */
[----:B------:R-:W-:Y:S01]  /*30e00*/  IMAD.MOV.U32 R22, RZ, RZ, RZ ;  /* 0x000000ffff167224 */ /* 0x000fe200078e00ff */
[----:B------:R-:W-:Y:S01]  /*30e10*/  ULDC UR43, c[0x0][0xc] ;  /* 0x00000300002b7ab9 */ /* 0x000fe20000000800 */
[----:B------:R-:W-:Y:S01]  /*30e20*/  IMAD.MOV.U32 R28, RZ, RZ, 0x1 ;  /* 0x00000001ff1c7424 */ /* 0x000fe200078e00ff */
[----:B--2---:R-:W-:-:S06]  /*30e30*/  ULEA UR4, UR5, UR4, 0x18 ;  /* 0x0000000405047291 */ /* 0x004fcc000f8ec03f */
[----:B------:R-:W-:Y:S01]  /*30e40*/  IMAD.U32 R18, RZ, RZ, UR4 ;  /* 0x00000004ff127e24 */ /* 0x000fe2000f8e00ff */
[C---:B0-----:R-:W-:Y:S01]  /*30e50*/  LOP3.LUT R4, R5.reuse, 0x7f, RZ, 0xc0, !PT ;  /* 0x0000007f05047812 */ /* 0x041fe200078ec0ff */
[----:B-1----:R-:W-:-:S04]  /*30e60*/  IMAD.SHL.U32 R0, R5, 0x8, RZ ;  /* 0x0000000805007824 */ /* 0x002fc800078e00ff */
[----:B------:R-:W-:Y:S01]  /*30e70*/  IMAD.SHL.U32 R36, R4, 0x8, RZ ;  /* 0x0000000804247824 */ /* 0x000fe200078e00ff */
[C---:B------:R-:W-:Y:S02]  /*30e80*/  LOP3.LUT R2, R0.reuse, 0x1f8, RZ, 0xc0, !PT ;  /* 0x000001f800027812 */ /* 0x040fe400078ec0ff */
[----:B------:R-:W-:Y:S02]  /*30e90*/  LOP3.LUT R0, R0, 0x38, RZ, 0xc0, !PT ;  /* 0x0000003800007812 */ /* 0x000fe400078ec0ff */
[----:B------:R-:W-:Y:S01]  /*30ea0*/  LOP3.LUT R3, R2, 0x38, R5, 0x78, !PT ;  /* 0x0000003802037812 */ /* 0x000fe200078e7805 */
[----:B------:R-:W-:-:S03]  /*30eb0*/  IMAD.SHL.U32 R2, R5, 0x10, RZ ;  /* 0x0000001005027824 */ /* 0x000fc600078e00ff */
[----:B------:R-:W-:Y:S02]  /*30ec0*/  LOP3.LUT R36, R3, 0x200, R36, 0xf8, !PT ;  /* 0x0000020003247812 */ /* 0x000fe400078ef824 */
[----:B------:R-:W-:Y:S02]  /*30ed0*/  SHF.R.U32.HI R3, RZ, 0x3, R4 ;  /* 0x00000003ff037819 */ /* 0x000fe40000011604 */
[----:B------:R-:W-:Y:S01]  /*30ee0*/  LOP3.LUT R4, R0, 0x80, RZ, 0xfc, !PT ;  /* 0x0000008000047812 */ /* 0x000fe200078efcff */
[----:B------:R-:W-:Y:S01]  /*30ef0*/  IMAD R23, R36, 0x2, R18 ;  /* 0x0000000224177824 */ /* 0x000fe200078e0212 */
[----:B------:R-:W-:Y:S02]  /*30f00*/  LOP3.LUT R3, R3, 0x70, R2, 0xf8, !PT ;  /* 0x0000007003037812 */ /* 0x000fe400078ef802 */
[C---:B------:R-:W-:Y:S02]  /*30f10*/  LOP3.LUT R2, R0.reuse, 0x40, RZ, 0xfc, !PT ;  /* 0x0000004000027812 */ /* 0x040fe400078efcff */
[----:B------:R-:W-:-:S02]  /*30f20*/  LOP3.LUT R3, R0, 0xc0, RZ, 0xfc, !PT ;  /* 0x000000c000037812 */ /* 0x000fc400078efcff */
[C---:B------:R-:W-:Y:S02]  /*30f30*/  LOP3.LUT R2, R0.reuse, 0x100, RZ, 0xfc, !PT ;  /* 0x0000010000027812 */ /* 0x040fe400078efcff */
[C---:B------:R-:W-:Y:S02]  /*30f40*/  LOP3.LUT R3, R0.reuse, 0x140, RZ, 0xfc, !PT ;  /* 0x0000014000037812 */ /* 0x040fe400078efcff */
[C---:B------:R-:W-:Y:S02]  /*30f50*/  LOP3.LUT R2, R0.reuse, 0x180, RZ, 0xfc, !PT ;  /* 0x0000018000027812 */ /* 0x040fe400078efcff */
[----:B---3--:R-:W-:-:S07]  /*30f60*/  LOP3.LUT R0, R0, 0x1c0, RZ, 0xfc, !PT ;  /* 0x000001c000007812 */ /* 0x008fce00078efcff */
.L_x_3843:
[----:B------:R-:W-:Y:S05]  /*30f70*/  YIELD ;  /* 0x0000000000007946 */ /* 0x000fea0003800000 */
[----:B------:R-:W-:Y:S01]  /*30f80*/  ULDC.64 UR4, c[0x0][0xb20] ;  /* 0x0002c80000047ab9 */ /* 0x000fe20000000a00 */
[----:B------:R-:W-:Y:S01]  /*30f90*/  IMAD.MOV.U32 R34, RZ, RZ, RZ ;  /* 0x000000ffff227224 */ /* 0x000fe200078e00ff */
[----:B------:R-:W-:Y:S01]  /*30fa0*/  ISETP.NE.U32.AND P0, PT, RZ, UR4, PT ;  /* 0x00000004ff007c0c */ /* 0x000fe2000bf05070 */
[----:B0-----:R-:W0:Y:S01]  /*30fb0*/  LDC.64 R4, c[0x0][0xaf8] ;  /* 0x0002be00ff047b82 */ /* 0x001e220000000a00 */
[----:B------:R-:W-:Y:S01]  /*30fc0*/  IMAD.MOV.U32 R0, RZ, RZ, RZ ;  /* 0x000000ffff007224 */ /* 0x000fe200078e00ff */
[----:B------:R-:W-:Y:S01]  /*30fd0*/  ULDC.64 UR6, c[0x0][0xb08] ;  /* 0x0002c20000067ab9 */ /* 0x000fe20000000a00 */
[----:B------:R-:W-:Y:S01]  /*30fe0*/  ISETP.NE.AND.EX P0, PT, RZ, UR5, PT, P0 ;  /* 0x00000005ff007c0c */ /* 0x000fe2000bf05300 */
[----:B------:R-:W-:-:S12]  /*30ff0*/  ULDC.64 UR4, c[0x0][0xb10] ;  /* 0x0002c40000047ab9 */ /* 0x000fd80000000a00 */
[----:B-1----:R-:W1:Y:S02]  /*31000*/  @P0 LDC.64 R2, c[0x0][0xb20] ;  /* 0x0002c800ff020b82 */ /* 0x002e640000000a00 */
[----:B-1----:R-:W-:-:S05]  /*31010*/  @P0 IMAD.WIDE R2, R27, 0x4, R2 ;  /* 0x000000041b020825 */ /* 0x002fca00078e0202 */
[----:B------:R1:W5:Y:S01]  /*31020*/  @P0 LDG.E R34, desc[UR36][R2.64] ;  /* 0x0000002402220981 */ /* 0x000362000c1e1900 */
[----:B------:R-:W-:Y:S01]  /*31030*/  ISETP.NE.U32.AND P0, PT, RZ, UR4, PT ;  /* 0x00000004ff007c0c */ /* 0x000fe2000bf05070 */
[----:B0-----:R-:W-:Y:S01]  /*31040*/  IMAD.WIDE R4, R27, 0x4, R4 ;  /* 0x000000041b047825 */ /* 0x001fe200078e0204 */
[----:B------:R-:W-:Y:S02]  /*31050*/  ISETP.NE.U32.AND P1, PT, RZ, UR6, PT ;  /* 0x00000006ff007c0c */ /* 0x000fe4000bf25070 */
[----:B------:R-:W-:Y:S01]  /*31060*/  ISETP.NE.AND.EX P2, PT, RZ, UR5, PT, P0 ;  /* 0x00000005ff007c0c */ /* 0x000fe2000bf45300 */
[----:B------:R-:W-:Y:S01]  /*31070*/  ULDC.64 UR4, c[0x0][0xaf8] ;  /* 0x0002be0000047ab9 */ /* 0x000fe20000000a00 */
[----:B------:R-:W-:Y:S01]  /*31080*/  ISETP.NE.AND.EX P1, PT, RZ, UR7, PT, P1 ;  /* 0x00000007ff007c0c */ /* 0x000fe2000bf25310 */
[----:B---3--:R-:W-:Y:S01]  /*31090*/  IMAD.MOV.U32 R6, RZ, RZ, RZ ;  /* 0x000000ffff067224 */ /* 0x008fe200078e00ff */
[----:B------:R-:W-:Y:S01]  /*310a0*/  ISETP.NE.U32.AND P0, PT, RZ, UR4, PT ;  /* 0x00000004ff007c0c */ /* 0x000fe2000bf05070 */
[----:B-1----:R-:W0:Y:S03]  /*310b0*/  LDC.64 R2, c[0x0][0xb08] ;  /* 0x0002c200ff027b82 */ /* 0x002e260000000a00 */
[----:B------:R-:W-:-:S05]  /*310c0*/  ISETP.NE.AND.EX P0, PT, RZ, UR5, PT, P0 ;  /* 0x00000005ff007c0c */ /* 0x000fca000bf05300 */
[----:B------:R-:W1:Y:S08]  /*310d0*/  @P2 LDC.64 R8, c[0x0][0xb10] ;  /* 0x0002c400ff082b82 */ /* 0x000e700000000a00 */
[----:B--2---:R-:W2:Y:S01]  /*310e0*/  @P0 LDG.E R0, desc[UR36][R4.64] ;  /* 0x0000002404000981 */ /* 0x004ea2000c1e1900 */
[----:B------:R-:W-:Y:S01]  /*310f0*/  ULDC UR4, c[0x0][0x288] ;  /* 0x0000a20000047ab9 */ /* 0x000fe20000000800 */
[----:B0-----:R-:W-:-:S05]  /*31100*/  IMAD.WIDE R2, R27, 0x4, R2 ;  /* 0x000000041b027825 */ /* 0x001fca00078e0202 */
[----:B------:R0:W5:Y:S01]  /*31110*/  @P1 LDG.E R6, desc[UR36][R2.64] ;  /* 0x0000002402061981 */ /* 0x000162000c1e1900 */
[----:B-1----:R-:W-:-:S03]  /*31120*/  @P2 IMAD.WIDE R8, R27, 0x4, R8 ;  /* 0x000000041b082825 */ /* 0x002fc600078e0208 */
[----:B--2---:R1:W-:Y:S02]  /*31130*/  STL [R1+0x418], R0 ;  /* 0x0004180001007387 */ /* 0x0043e40000100800 */
[----:B-1----:R-:W-:Y:S01]  /*31140*/  IMAD.U32 R0, RZ, RZ, UR4 ;  /* 0x00000004ff007e24 */ /* 0x002fe2000f8e00ff */
[----:B------:R-:W-:-:S05]  /*31150*/  ULDC.64 UR4, c[0x0][0x418] ;  /* 0x0001060000047ab9 */ /* 0x000fca0000000a00 */
[----:B------:R-:W2:Y:S01]  /*31160*/  @P2 LDG.E R0, desc[UR36][R8.64] ;  /* 0x0000002408002981 */ /* 0x000ea2000c1e1900 */
[----:B------:R-:W-:-:S03]  /*31170*/  UISETP.NE.U32.AND UP0, UPT, UR4, URZ, UPT ;  /* 0x0000003f0400728c */ /* 0x000fc6000bf05070 */
[----:B------:R-:W-:Y:S01]  /*31180*/  ULDC UR4, c[0x0][0x424] ;  /* 0x0001090000047ab9 */ /* 0x000fe20000000800 */
[----:B------:R-:W-:-:S03]  /*31190*/  UISETP.NE.AND.EX UP0, UPT, UR5, URZ, UPT, UP0 ;  /* 0x0000003f0500728c */ /* 0x000fc6000bf05300 */
[----:B------:R-:W-:Y:S01]  /*311a0*/  ULDC UR5, c[0x0][0x2f0] ;  /* 0x0000bc0000057ab9 */ /* 0x000fe20000000800 */
[----:B------:R-:W-:-:S04]  /*311b0*/  USEL UR4, UR4, 0x1, UP0 ;  /* 0x0000000104047887 */ /* 0x000fc80008000000 */
[----:B------:R-:W-:-:S03]  /*311c0*/  UIMAD UR4, UR4, UR5, URZ ;  /* 0x00000005040472a4 */ /* 0x000fc6000f8e023f */
[----:B------:R-:W-:Y:S02]  /*311d0*/  ULDC UR5, c[0x0][0x348] ;  /* 0x0000d20000057ab9 */ /* 0x000fe40000000800 */
[----:B------:R-:W-:Y:S02]  /*311e0*/  IMAD.U32 R7, RZ, RZ, UR5 ;  /* 0x00000005ff077e24 */ /* 0x000fe4000f8e00ff */
[----:B------:R-:W-:Y:S01]  /*311f0*/  IMAD.U32 R10, RZ, RZ, UR4 ;  /* 0x00000004ff0a7e24 */ /* 0x000fe2000f8e00ff */
[----:B--2---:R0:W-:Y:S01]  /*31200*/  STL [R1+0x410], R0 ;  /* 0x0004100001007387 */ /* 0x0041e20000100800 */
[----:B------:R-:W-:Y:S01]  /*31210*/  IMAD.MOV.U32 R12, RZ, RZ, R0 ;  /* 0x000000ffff0c7224 */ /* 0x000fe200078e0000 */
[----:B------:R-:W-:Y:S06]  /*31220*/  @P2 BRA `(.L_x_3711) ;  /* 0x0000000000142947 */ /* 0x000fec0003800000 */
[----:B------:R-:W-:Y:S05]  /*31230*/  @!P0 BRA `(.L_x_3711) ;  /* 0x0000000000108947 */ /* 0x000fea0003800000 */
[----:B------:R-:W2:Y:S04]  /*31240*/  LDG.E R9, desc[UR36][R4.64] ;  /* 0x0000002404097981 */ /* 0x000ea8000c1e1900 */
[----:B0-----:R-:W2:Y:S02]  /*31250*/  LDG.E R0, desc[UR36][R4.64+0x4] ;  /* 0x0000042404007981 */ /* 0x001ea4000c1e1900 */
[----:B--2---:R-:W-:-:S05]  /*31260*/  IMAD.IADD R12, R0, 0x1, -R9 ;  /* 0x00000001000c7824 */ /* 0x004fca00078e0a09 */
[----:B------:R1:W-:Y:S02]  /*31270*/  STL [R1+0x410], R12 ;  /* 0x0004100c01007387 */ /* 0x0003e40000100800 */
.L_x_3711:
[----:B------:R-:W-:Y:S01]  /*31280*/  ULDC.64 UR4, c[0x0][0xb18] ;  /* 0x0002c60000047ab9 */ /* 0x000fe20000000a00 */
[C---:B0-----:R-:W-:Y:S02]  /*31290*/  LOP3.LUT R0, R26.reuse, 0xff000000, RZ, 0xc0, !PT ;  /* 0xff0000001a007812 */ /* 0x041fe400078ec0ff */
[----:B------:R-:W-:Y:S02]  /*312a0*/  ISETP.NE.U32.AND P0, PT, RZ, UR4, PT ;  /* 0x00000004ff007c0c */ /* 0x000fe4000bf05070 */
[----:B------:R-:W-:Y:S02]  /*312b0*/  SHF.R.U32.HI R5, RZ, 0x8, R0 ;  /* 0x00000008ff057819 */ /* 0x000fe40000011600 */
[----:B------:R-:W-:Y:S02]  /*312c0*/  ISETP.NE.AND.EX P0, PT, RZ, UR5, PT, P0 ;  /* 0x00000005ff007c0c */ /* 0x000fe4000bf05300 */
[C---:B------:R-:W-:Y:S02]  /*312d0*/  LOP3.LUT R0, R26.reuse, 0xff0000, RZ, 0xc0, !PT ;  /* 0x00ff00001a007812 */ /* 0x040fe400078ec0ff */
[----:B------:R-:W-:-:S02]  /*312e0*/  LOP3.LUT R16, R26, 0xffff, RZ, 0xc0, !PT ;  /* 0x0000ffff1a107812 */ /* 0x000fc400078ec0ff */
[----:B------:R-:W-:-:S07]  /*312f0*/  LEA.HI R0, R0, R5, RZ, 0x10 ;  /* 0x0000000500007211 */ /* 0x000fce00078f80ff */
[----:B------:R-:W-:Y:S05]  /*31300*/  @!P0 BRA `(.L_x_3712) ;  /* 0x0000000000108947 */ /* 0x000fea0003800000 */
[----:B------:R-:W0:Y:S02]  /*31310*/  LDC.64 R4, c[0x0][0xb18] ;  /* 0x0002c600ff047b82 */ /* 0x000e240000000a00 */
[----:B0-----:R-:W-:-:S05]  /*31320*/  IMAD.WIDE R4, R27, 0x4, R4 ;  /* 0x000000041b047825 */ /* 0x001fca00078e0204 */
[----:B------:R0:W5:Y:S01]  /*31330*/  LDG.E R10, desc[UR36][R4.64] ;  /* 0x00000024040a7981 */ /* 0x000162000c1e1900 */
[----:B------:R-:W-:Y:S05]  /*31340*/  BRA `(.L_x_3713) ;  /* 0x0000000000247947 */ /* 0x000fea0003800000 */
.L_x_3712:
        /* <DEDUP_REMOVED lines=9> */
.L_x_3713:
[----:B0-----:R-:W2:Y:S01]  /*313e0*/  @P1 LDG.E R4, desc[UR36][R2.64] ;  /* 0x0000002402041981 */ /* 0x001ea2000c1e1900 */
[----:B------:R-:W0:Y:S03]  /*313f0*/  LDC R5, c[0x0][0x448] ;  /* 0x00011200ff057b82 */ /* 0x000e260000000800 */
[----:B------:R-:W2:Y:S01]  /*31400*/  @P1 LDG.E R9, desc[UR36][R2.64+0x4] ;  /* 0x0000042402091981 */ /* 0x000ea2000c1e1900 */
[----:B-----5:R-:W-:Y:S02]  /*31410*/  IMAD.IADD R10, R10, 0x1, -R34 ;  /* 0x000000010a0a7824 */ /* 0x020fe400078e0a22 */
[----:B------:R-:W-:Y:S01]  /*31420*/  IMAD.SHL.U32 R32, R25, 0x40, RZ ;  /* 0x0000004019207824 */ /* 0x000fe200078e00ff */
[----:B0-----:R-:W-:-:S13]  /*31430*/  ISETP.NE.AND P2, PT, R5, 0x1, PT ;  /* 0x000000010500780c */ /* 0x001fda0003f45270 */
[----:B------:R-:W0:Y:S08]  /*31440*/  @P2 LDC R8, c[0x0][0x44c] ;  /* 0x00011300ff082b82 */ /* 0x000e300000000800 */
[----:B------:R-:W3:Y:S01]  /*31450*/  @P2 LDC R5, c[0x0][0x450] ;  /* 0x00011400ff052b82 */ /* 0x000ee20000000800 */
[----:B--2---:R-:W-:Y:S02]  /*31460*/  @P1 IMAD.IADD R7, R9, 0x1, -R4 ;  /* 0x0000000109071824 */ /* 0x004fe400078e0a04 */
[----:B------:R-:W-:-:S02]  /*31470*/  VIADD R9, R32, 0x3f ;  /* 0x0000003f20097836 */ /* 0x000fc40000000000 */
[----:B------:R-:W-:Y:S02]  /*31480*/  IMAD.IADD R26, R10, 0x1, R7 ;  /* 0x000000010a1a7824 */ /* 0x000fe400078e0207 */
[----:B0-----:R-:W-:-:S04]  /*31490*/  @P2 IMAD.HI.U32 R8, R9, R8, RZ ;  /* 0x0000000809082227 */ /* 0x001fc800078e00ff */
[C---:B------:R-:W-:Y:S01]  /*314a0*/  VIADD R20, R26.reuse, 0x3f ;  /* 0x0000003f1a147836 */ /* 0x040fe20000000000 */
[----:B---3--:R-:W-:Y:S02]  /*314b0*/  @P2 SHF.R.U32.HI R9, RZ, R5, R8 ;  /* 0x00000005ff092219 */ /* 0x008fe40000011608 */
[----:B------:R-:W-:Y:S02]  /*314c0*/  IADD3 R8, R26, 0x1, -R12 ;  /* 0x000000011a087810 */ /* 0x000fe40007ffe80c */
[----:B------:R-:W-:-:S03]  /*314d0*/  SHF.R.S32.HI R3, RZ, 0x1f, R20 ;  /* 0x0000001fff037819 */ /* 0x000fc60000011414 */
[----:B------:R-:W-:Y:S01]  /*314e0*/  IMAD.IADD R9, R8, 0x1, R9 ;  /* 0x0000000108097824 */ /* 0x000fe200078e0209 */
        /* <DEDUP_REMOVED lines=17> */
.L_x_3716:
[----:B------:R-:W-:-:S13]  /*31600*/  ISETP.NE.AND P0, PT, R3, 0x1, PT ;  /* 0x000000010300780c */ /* 0x000fda0003f05270 */
[----:B------:R-:W0:Y:S02]  /*31610*/  @P0 LDC.64 R4, c[0x0][0xae0] ;  /* 0x0002b800ff040b82 */ /* 0x000e240000000a00 */
[----:B0-----:R-:W-:-:S05]  /*31620*/  @P0 IMAD.HI.U32 R4, R11, R4, RZ ;  /* 0x000000040b040227 */ /* 0x001fca00078e00ff */
[----:B------:R-:W-:-:S07]  /*31630*/  @P0 SHF.R.U32.HI R11, RZ, R5, R4 ;  /* 0x00000005ff0b0219 */ /* 0x000fce0000011604 */
.L_x_3717:
[----:B------:R-:W-:Y:S05]  /*31640*/  BSYNC B0 ;  /* 0x0000000000007941 */ /* 0x000fea0003800000 */
.L_x_3715:
[----:B------:R-:W-:-:S05]  /*31650*/  IMAD R11, R11, R3, R3 ;  /* 0x000000030b0b7224 */ /* 0x000fca00078e0203 */
[----:B------:R-:W-:-:S07]  /*31660*/  VIMNMX R2, R2, R11, PT ;  /* 0x0000000b02027248 */ /* 0x000fce0003fe0100 */
.L_x_3714:
        /* <DEDUP_REMOVED lines=9> */
[----:B-1----:R-:W-:Y:S01]  /*31700*/  IMAD.IADD R12, R9, 0x1, R4 ;  /* 0x00000001090c7824 */ /* 0x002fe200078e0204 */
        /* <DEDUP_REMOVED lines=15> */
.L_x_3720:
[----:B------:R-:W-:-:S13]  /*31800*/  ISETP.NE.AND P0, PT, R3, 0x1, PT ;  /* 0x000000010300780c */ /* 0x000fda0003f05270 */
[----:B------:R-:W0:Y:S02]  /*31810*/  @P0 LDC.64 R4, c[0x0][0xae0] ;  /* 0x0002b800ff040b82 */ /* 0x000e240000000a00 */
[----:B0-----:R-:W-:-:S05]  /*31820*/  @P0 IMAD.HI.U32 R4, R12, R4, RZ ;  /* 0x000000040c040227 */ /* 0x001fca00078e00ff */
[----:B------:R-:W-:-:S07]  /*31830*/  @P0 SHF.R.U32.HI R12, RZ, R5, R4 ;  /* 0x00000005ff0c0219 */ /* 0x000fce0000011604 */
.L_x_3721:
[----:B------:R-:W-:Y:S05]  /*31840*/  BSYNC B0 ;  /* 0x0000000000007941 */ /* 0x000fea0003800000 */
.L_x_3719:
[----:B------:R-:W-:-:S05]  /*31850*/  IMAD R3, R12, R3, RZ ;  /* 0x000000030c037224 */ /* 0x000fca00078e02ff */
[----:B------:R-:W-:-:S07]  /*31860*/  VIMNMX R2, R2, R3, !PT ;  /* 0x0000000302027248 */ /* 0x000fce0007fe0100 */
.L_x_3718:
        /* <DEDUP_REMOVED lines=13> */
[----:B------:R-:W-:Y:S02]  /*31940*/  IABS R13, R5 ;  /* 0x00000005000d7213 */ /* 0x000fe40000000000 */
        /* <DEDUP_REMOVED lines=25> */
.L_x_3723:
[----:B------:R-:W-:Y:S05]  /*31ae0*/  BSYNC B0 ;  /* 0x0000000000007941 */ /* 0x000fea0003800000 */
.L_x_3722:
        /* <DEDUP_REMOVED lines=8> */
[----:B------:R-:W-:-:S13]  /*31b70*/  ISETP.GT.AND P0, PT, R11, R4, PT ;  /* 0x000000040b00720c */ /* 0x000fda0003f04270 */
        /* <DEDUP_REMOVED lines=15> */
.L_x_3897:
[----:B-1----:R-:W-:Y:S02]  /*31c70*/  ISETP.NE.AND P0, PT, R14, RZ, PT ;  /* 0x000000ff0e00720c */ /* 0x002fe40003f05270 */
[----:B------:R-:W-:-:S11]  /*31c80*/  PLOP3.LUT P6, PT, PT, PT, PT, 0x8, 0x0 ;  /* 0x000000000000781c */ /* 0x000fd60003fce170 */
[----:B------:R-:W-:Y:S05]  /*31c90*/  @P0 BRA `(.L_x_3727) ;  /* 0x00000000000c0947 */ /* 0x000fea0003800000 */
[----:B------:R-:W-:-:S03]  /*31ca0*/  UMOV UR4, 0xffffffff ;  /* 0xffffffff00047882 */ /* 0x000fc60000000000 */
[----:B------:R-:W-:Y:S05]  /*31cb0*/  BRA.DIV UR4, `(.L_x_3728) ;  /* 0x0000008a047c7947 */ /* 0x000fea000b800000 */
[----:B------:R-:W-:-:S13]  /*31cc0*/  ELECT P6, URZ, PT ;  /* 0x00000000003f782f */ /* 0x000fda00038c0000 */
.L_x_3727:
        /* <DEDUP_REMOVED lines=9> */
.L_x_3900:
[----:B------:R-:W-:Y:S05]  /*31d60*/  BSYNC B1 ;  /* 0x0000000000017941 */ /* 0x000fea0003800000 */
.L_x_3729:
[----:B------:R-:W-:Y:S04]  /*31d70*/  BSSY B1, `(.L_x_3731) ;  /* 0x00000b7000017945 */ /* 0x000fe80003800000 */
[----:B------:R-:W-:Y:S05]  /*31d80*/  @!P6 BRA `(.L_x_3732) ;  /* 0x0000000800d4e947 */ /* 0x000fea0003800000 */
[----:B------:R-:W1:Y:S01]  /*31d90*/  S2R R7, SR_TID.X ;  /* 0x0000000000077919 */ /* 0x000e620000002100 */
[----:B0-----:R-:W-:Y:S01]  /*31da0*/  IMAD R3, R19, 0x8, R18 ;  /* 0x0000000813037824 */ /* 0x001fe200078e0212 */
[----:B------:R-:W-:Y:S01]  /*31db0*/  BSSY B2, `(.L_x_3733) ;  /* 0x0000006000027945 */ /* 0x000fe20003800000 */
[----:B-1----:R-:W-:Y:S02]  /*31dc0*/  LOP3.LUT R10, R7, 0x7f, RZ, 0xc0, !PT ;  /* 0x0000007f070a7812 */ /* 0x002fe400078ec0ff */
[----:B------:R-:W-:Y:S02]  /*31dd0*/  SHF.L.U32 R7, R29, 0x1f, RZ ;  /* 0x0000001f1d077819 */ /* 0x000fe400000006ff */
[----:B------:R-:W-:Y:S02]  /*31de0*/  ISETP.NE.AND P1, PT, R10, RZ, PT ;  /* 0x000000ff0a00720c */ /* 0x000fe40003f25270 */
[----:B------:R-:W0:Y:S02]  /*31df0*/  SYNCS.PHASECHK.TRANS64.TRYWAIT P0, [R3+URZ+0x388a0], R7 ;  /* 0x0388a007030075a7 */ /* 0x000e24000800017f */
[----:B0-----:R-:W-:Y:S09]  /*31e00*/  @!P0 BRA `(.L_x_3734) ;  /* 0x00000088005c8947 */ /* 0x001ff20003800000 */
.L_x_3901:
[----:B------:R-:W-:Y:S05]  /*31e10*/  BSYNC B2 ;  /* 0x0000000000027941 */ /* 0x000fea0003800000 */
.L_x_3733:
[----:B------:R-:W-:Y:S04]  /*31e20*/  BSSY B2, `(.L_x_3735) ;  /* 0x0000009000027945 */ /* 0x000fe80003800000 */
[----:B------:R-:W-:Y:S05]  /*31e30*/  @P1 BRA `(.L_x_3736) ;  /* 0x00000000001c1947 */ /* 0x000fea0003800000 */
[----:B------:R-:W1:Y:S02]  /*31e40*/  S2R R10, SR_TID.X ;  /* 0x00000000000a7919 */ /* 0x000e640000002100 */
[----:B-1----:R-:W-:Y:S01]  /*31e50*/  LOP3.LUT R11, R10, 0x1f, RZ, 0xc0, !PT ;  /* 0x0000001f0a0b7812 */ /* 0x002fe200078ec0ff */
[----:B------:R-:W-:-:S03]  /*31e60*/  IMAD.MOV.U32 R10, RZ, RZ, 0x2000 ;  /* 0x00002000ff0a7424 */ /* 0x000fc600078e00ff */
[----:B------:R-:W-:Y:S01]  /*31e70*/  ISETP.NE.AND P0, PT, R11, RZ, PT ;  /* 0x000000ff0b00720c */ /* 0x000fe20003f05270 */
[----:B------:R1:W-:-:S12]  /*31e80*/  SYNCS.ARRIVE.TRANS64 RZ, [R3+URZ+0x38890], R10 ;  /* 0x0388900a03ff79a7 */ /* 0x0003d8000800003f */
[----:B-1----:R-:W-:Y:S05]  /*31e90*/  @!P0 BRA `(.L_x_3736) ;  /* 0x0000000000048947 */ /* 0x002fea0003800000 */
[----:B------:R-:W-:Y:S01]  /*31ea0*/  BPT.TRAP 0x1 ;  /* 0x000000040000795c */ /* 0x000fe20000300000 */
.L_x_3736:
[----:B------:R-:W-:Y:S05]  /*31eb0*/  BSYNC B2 ;  /* 0x0000000000027941 */ /* 0x000fea0003800000 */
.L_x_3735:
        /* <DEDUP_REMOVED lines=12> */
.L_x_3737:
        /* <DEDUP_REMOVED lines=13> */
.L_x_3902:
[----:B------:R-:W-:Y:S05]  /*32050*/  BSYNC B2 ;  /* 0x0000000000027941 */ /* 0x000fea0003800000 */
.L_x_3738:
        /* <DEDUP_REMOVED lines=11> */
.L_x_3741:
[----:B------:R-:W-:Y:S05]  /*32110*/  BSYNC B2 ;  /* 0x0000000000027941 */ /* 0x000fea0003800000 */
.L_x_3740:
        /* <DEDUP_REMOVED lines=9> */
.L_x_3742:
        /* <DEDUP_REMOVED lines=15> */
.L_x_3743:
        /* <DEDUP_REMOVED lines=15> */
.L_x_3744:
        /* <DEDUP_REMOVED lines=15> */
.L_x_3745:
        /* <DEDUP_REMOVED lines=15> */
.L_x_3746:
        /* <DEDUP_REMOVED lines=15> */
.L_x_3747:
        /* <DEDUP_REMOVED lines=15> */
.L_x_3748:
        /* <DEDUP_REMOVED lines=15> */
.L_x_3749:
        /* <DEDUP_REMOVED lines=10> */
.L_x_3732:
[----:B------:R-:W-:Y:S05]  /*328e0*/  BSYNC B1 ;  /* 0x0000000000017941 */ /* 0x000fea0003800000 */
.L_x_3731:
        /* <DEDUP_REMOVED lines=9> */
.L_x_3769:
[----:B------:R-:W-:Y:S05]  /*32980*/  YIELD ;  /* 0x0000000000007946 */ /* 0x000fea0003800000 */
[----:B------:R-:W-:Y:S04]  /*32990*/  BSSY B1, `(.L_x_3750) ;  /* 0x00000b6000017945 */ /* 0x000fe80003800000 */
[----:B------:R-:W-:Y:S05]  /*329a0*/  @!P6 BRA `(.L_x_3751) ;  /* 0x0000000800d0e947 */ /* 0x000fea0003800000 */
[----:B------:R-:W0:Y:S01]  /*329b0*/  S2R R2, SR_TID.X ;  /* 0x0000000000027919 */ /* 0x000e220000002100 */
[----:B------:R-:W-:Y:S01]  /*329c0*/  IMAD R10, R19, 0x8, R18 ;  /* 0x00000008130a7824 */ /* 0x000fe200078e0212 */
[----:B------:R-:W-:Y:S01]  /*329d0*/  BSSY B2, `(.L_x_3752) ;  /* 0x0000006000027945 */ /* 0x000fe20003800000 */
[----:B0-----:R-:W-:Y:S02]  /*329e0*/  LOP3.LUT R3, R2, 0x7f, RZ, 0xc0, !PT ;  /* 0x0000007f02037812 */ /* 0x001fe400078ec0ff */
[----:B------:R-:W-:Y:S02]  /*329f0*/  SHF.L.U32 R2, R29, 0x1f, RZ ;  /* 0x0000001f1d027819 */ /* 0x000fe400000006ff */
[----:B------:R-:W-:Y:S02]  /*32a00*/  ISETP.NE.AND P2, PT, R3, RZ, PT ;  /* 0x000000ff0300720c */ /* 0x000fe40003f45270 */
[----:B------:R-:W0:Y:S02]  /*32a10*/  SYNCS.PHASECHK.TRANS64.TRYWAIT P1, [R10+URZ+0x388a0], R2 ;  /* 0x0388a0020a0075a7 */ /* 0x000e24000802017f */
[----:B0-----:R-:W-:Y:S09]  /*32a20*/  @!P1 BRA `(.L_x_3753) ;  /* 0x0000007c007c9947 */ /* 0x001ff20003800000 */
.L_x_3903:
[----:B------:R-:W-:Y:S05]  /*32a30*/  BSYNC B2 ;  /* 0x0000000000027941 */ /* 0x000fea0003800000 */
.L_x_3752:
        /* <DEDUP_REMOVED lines=9> */
.L_x_3755:
[----:B------:R-:W-:Y:S05]  /*32ad0*/  BSYNC B2 ;  /* 0x0000000000027941 */ /* 0x000fea0003800000 */
.L_x_3754:
        /* <DEDUP_REMOVED lines=11> */
.L_x_3756:
        /* <DEDUP_REMOVED lines=13> */
.L_x_3904:
[----:B------:R-:W-:Y:S05]  /*32c60*/  BSYNC B2 ;  /* 0x0000000000027941 */ /* 0x000fea0003800000 */
.L_x_3757:
[----:B------:R-:W-:Y:S01]  /*32c70*/  BSSY B2, `(.L_x_3759) ;  /* 0x000000b000027945 */ /* 0x000fe20003800000 */
[----:B01----:R-:W-:Y:S02]  /*32c80*/  IMAD.MOV.U32 R2, RZ, RZ, 0x0 ;  /* 0x00000000ff027424 */ /* 0x003fe400078e00ff */
[----:B------:R-:W-:Y:S01]  /*32c90*/  IMAD.MOV.U32 R3, RZ, RZ, 0x12f00000 ;  /* 0x12f00000ff037424 */ /* 0x000fe200078e00ff */
[----:B------:R-:W-:Y:S06]  /*32ca0*/  @P2 BRA `(.L_x_3760) ;  /* 0x00000000001c2947 */ /* 0x000fec0003800000 */
[----:B------:R-:W0:Y:S02]  /*32cb0*/  S2R R13, SR_TID.X ;  /* 0x00000000000d7919 */ /* 0x000e240000002100 */
[----:B0-----:R-:W-:Y:S01]  /*32cc0*/  LOP3.LUT R14, R13, 0x1f, RZ, 0xc0, !PT ;  /* 0x0000001f0d0e7812 */ /* 0x001fe200078ec0ff */
[----:B------:R-:W-:-:S03]  /*32cd0*/  IMAD.MOV.U32 R13, RZ, RZ, 0x10000 ;  /* 0x00010000ff0d7424 */ /* 0x000fc600078e00ff */
[----:B------:R-:W-:Y:S01]  /*32ce0*/  ISETP.NE.AND P1, PT, R14, RZ, PT ;  /* 0x000000ff0e00720c */ /* 0x000fe20003f25270 */
[----:B------:R0:W-:-:S12]  /*32cf0*/  SYNCS.ARRIVE.TRANS64 RZ, [R10+URZ+0x388b0], R13 ;  /* 0x0388b00d0aff79a7 */ /* 0x0001d8000800003f */
[----:B0-----:R-:W-:Y:S05]  /*32d00*/  @!P1 BRA `(.L_x_3760) ;  /* 0x0000000000049947 */ /* 0x001fea0003800000 */
[----:B------:R-:W-:Y:S01]  /*32d10*/  BPT.TRAP 0x1 ;  /* 0x000000040000795c */ /* 0x000fe20000300000 */
.L_x_3760:
[----:B------:R-:W-:Y:S05]  /*32d20*/  BSYNC B2 ;  /* 0x0000000000027941 */ /* 0x000fea0003800000 */
.L_x_3759:
        /* <DEDUP_REMOVED lines=9> */
.L_x_3761:
        /* <DEDUP_REMOVED lines=15> */
.L_x_3762:
        /* <DEDUP_REMOVED lines=15> */
.L_x_3763:
        /* <DEDUP_REMOVED lines=15> */
.L_x_3764:
        /* <DEDUP_REMOVED lines=15> */
.L_x_3765:
        /* <DEDUP_REMOVED lines=15> */
.L_x_3766:
        /* <DEDUP_REMOVED lines=15> */
.L_x_3767:
        /* <DEDUP_REMOVED lines=15> */
.L_x_3768:
        /* <DEDUP_REMOVED lines=10> */
.L_x_3751:
[----:B------:R-:W-:Y:S05]  /*334f0*/  BSYNC B1 ;  /* 0x0000000000017941 */ /* 0x000fea0003800000 */
.L_x_3750:
        /* <DEDUP_REMOVED lines=8> */
.L_x_3725:
[----:B------:R-:W-:Y:S05]  /*33580*/  BSYNC B0 ;  /* 0x0000000000007941 */ /* 0x000fea0003800000 */
.L_x_3724:
[----:B------:R-:W1:Y:S01]  /*33590*/  LDC R2, c[0x0][0x448] ;  /* 0x00011200ff027b82 */ /* 0x000e620000000800 */
[----:B0-----:R-:W-:Y:S01]  /*335a0*/  VIADD R3, R32, 0x3f ;  /* 0x0000003f20037836 */ /* 0x001fe20000000000 */
[----:B------:R-:W-:Y:S06]  /*335b0*/  @!P0 WARPSYNC.ALL ;  /* 0x0000000000008948 */ /* 0x000fec0003800000 */
[----:B------:R-:W-:Y:S01]  /*335c0*/  @!P0 BAR.SYNC.DEFER_BLOCKING 0xc, 0x180 ;  /* 0x0306000000008b1d */ /* 0x000fe20000010000 */
[----:B-1----:R-:W-:-:S13]  /*335d0*/  ISETP.NE.AND P1, PT, R2, 0x1, PT ;  /* 0x000000010200780c */ /* 0x002fda0003f25270 */
[----:B------:R-:W0:Y:S08]  /*335e0*/  @P1 LDC R4, c[0x0][0x44c] ;  /* 0x00011300ff041b82 */ /* 0x000e300000000800 */
[----:B------:R-:W1:Y:S01]  /*335f0*/  @P1 LDC R2, c[0x0][0x450] ;  /* 0x00011400ff021b82 */ /* 0x000e620000000800 */
[----:B0-----:R-:W-:-:S05]  /*33600*/  @P1 IMAD.HI.U32 R4, R3, R4, RZ ;  /* 0x0000000403041227 */ /* 0x001fca00078e00ff */
[----:B-1----:R-:W-:-:S05]  /*33610*/  @P1 SHF.R.U32.HI R3, RZ, R2, R4 ;  /* 0x00000002ff031219 */ /* 0x002fca0000011604 */
        /* <DEDUP_REMOVED lines=16> */
.L_x_3772:
[----:B------:R-:W-:-:S13]  /*33720*/  ISETP.NE.AND P0, PT, R3, 0x1, PT ;  /* 0x000000010300780c */ /* 0x000fda0003f05270 */
[----:B------:R-:W0:Y:S02]  /*33730*/  @P0 LDC.64 R4, c[0x0][0xae0] ;  /* 0x0002b800ff040b82 */ /* 0x000e240000000a00 */
[----:B0-----:R-:W-:-:S05]  /*33740*/  @P0 IMAD.HI.U32 R4, R6, R4, RZ ;  /* 0x0000000406040227 */ /* 0x001fca00078e00ff */
[----:B------:R-:W-:-:S07]  /*33750*/  @P0 SHF.R.U32.HI R6, RZ, R5, R4 ;  /* 0x00000005ff060219 */ /* 0x000fce0000011604 */
.L_x_3773:
[----:B------:R-:W-:Y:S05]  /*33760*/  BSYNC B0 ;  /* 0x0000000000007941 */ /* 0x000fea0003800000 */
.L_x_3771:
[----:B------:R-:W-:-:S05]  /*33770*/  IMAD R5, R6, R3, R3 ;  /* 0x0000000306057224 */ /* 0x000fca00078e0203 */
[----:B------:R-:W-:-:S07]  /*33780*/  VIMNMX R2, R2, R5, PT ;  /* 0x0000000502027248 */ /* 0x000fce0003fe0100 */
.L_x_3770:
[----:B------:R-:W-:Y:S01]  /*33790*/  VIADD R2, R2, 0x3f ;  /* 0x0000003f02027836 */ /* 0x000fe20000000000 */
[----:B------:R-:W-:-:S04]  /*337a0*/  ULDC UR4, c[0x0][0xad4] ;  /* 0x0002b50000047ab9 */ /* 0x000fc80000000800 */
[----:B------:R-:W-:-:S04]  /*337b0*/  SHF.R.S32.HI R5, RZ, 0x1f, R2 ;  /* 0x0000001fff057819 */ /* 0x000fc80000011402 */
[----:B------:R-:W-:Y:S02]  /*337c0*/  LEA.HI R5, R5, R2, RZ, 0x6 ;  /* 0x0000000205057211 */ /* 0x000fe400078f30ff */
[----:B------:R-:W0:Y:S02]  /*337d0*/  @P1 LDC R2, c[0x0][0x450] ;  /* 0x00011400ff021b82 */ /* 0x000e240000000800 */
[----:B------:R-:W-:-:S04]  /*337e0*/  SHF.R.S32.HI R5, RZ, 0x6, R5 ;  /* 0x00000006ff057819 */ /* 0x000fc80000011405 */
[----:B------:R-:W-:Y:S02]  /*337f0*/  VIMNMX R20, R20, R5, PT ;  /* 0x0000000514147248 */ /* 0x000fe40003fe0100 */
[----:B------:R-:W1:Y:S02]  /*33800*/  @P1 LDC R5, c[0x0][0x44c] ;  /* 0x00011300ff051b82 */ /* 0x000e640000000800 */
[----:B-1----:R-:W-:-:S04]  /*33810*/  @P1 IMAD.HI.U32 R4, R32, R5, RZ ;  /* 0x0000000520041227 */ /* 0x002fc800078e00ff */
[----:B------:R-:W-:Y:S01]  /*33820*/  IMAD.MOV.U32 R5, RZ, RZ, R32 ;  /* 0x000000ffff057224 */ /* 0x000fe200078e0020 */
        /* <DEDUP_REMOVED lines=14> */
.L_x_3776:
[----:B------:R-:W-:-:S13]  /*33910*/  ISETP.NE.AND P0, PT, R3, 0x1, PT ;  /* 0x000000010300780c */ /* 0x000fda0003f05270 */
[----:B------:R-:W0:Y:S02]  /*33920*/  @P0 LDC.64 R4, c[0x0][0xae0] ;  /* 0x0002b800ff040b82 */ /* 0x000e240000000a00 */
[----:B0-----:R-:W-:-:S05]  /*33930*/  @P0 IMAD.HI.U32 R4, R6, R4, RZ ;  /* 0x0000000406040227 */ /* 0x001fca00078e00ff */
[----:B------:R-:W-:-:S07]  /*33940*/  @P0 SHF.R.U32.HI R6, RZ, R5, R4 ;  /* 0x00000005ff060219 */ /* 0x000fce0000011604 */
.L_x_3777:
[----:B------:R-:W-:Y:S05]  /*33950*/  BSYNC B0 ;  /* 0x0000000000007941 */ /* 0x000fea0003800000 */
.L_x_3775:
[----:B------:R-:W-:-:S05]  /*33960*/  IMAD R3, R6, R3, RZ ;  /* 0x0000000306037224 */ /* 0x000fca00078e02ff */
[----:B------:R-:W-:-:S07]  /*33970*/  VIMNMX R2, R2, R3, !PT ;  /* 0x0000000302027248 */ /* 0x000fce0007fe0100 */
.L_x_3774:
[----:B------:R-:W-:Y:S01]  /*33980*/  ISETP.NE.AND P1, PT, R0, RZ, PT ;  /* 0x000000ff0000720c */ /* 0x000fe20003f25270 */
[----:B------:R-:W-:Y:S01]  /*33990*/  BSSY B0, `(.L_x_3778) ;  /* 0x0000024000007945 */ /* 0x000fe20003800000 */
[----:B------:R-:W-:-:S04]  /*339a0*/  SHF.R.S32.HI R3, RZ, 0x1f, R2 ;  /* 0x0000001fff037819 */ /* 0x000fc80000011402 */
[----:B------:R-:W-:Y:S01]  /*339b0*/  LEA.HI R3, R3, R2, RZ, 0x6 ;  /* 0x0000000203037211 */ /* 0x000fe200078f30ff */
[----:B------:R-:W-:-:S03]  /*339c0*/  IMAD.MOV.U32 R2, RZ, RZ, RZ ;  /* 0x000000ffff027224 */ /* 0x000fc600078e00ff */
[----:B------:R-:W-:-:S03]  /*339d0*/  SHF.R.S32.HI R3, RZ, 0x6, R3 ;  /* 0x00000006ff037819 */ /* 0x000fc60000011403 */
        /* <DEDUP_REMOVED lines=31> */
.L_x_3779:
[----:B------:R-:W-:Y:S05]  /*33bd0*/  BSYNC B0 ;  /* 0x0000000000007941 */ /* 0x000fea0003800000 */
.L_x_3778:
[-C--:B------:R-:W-:Y:S01]  /*33be0*/  IMAD R33, R33, R2.reuse, R4 ;  /* 0x0000000221217224 */ /* 0x080fe200078e0204 */
[----:B------:R-:W-:Y:S04]  /*33bf0*/  BSSY B7, `(.L_x_3780) ;  /* 0x000045a000077945 */ /* 0x000fe80003800000 */
[----:B------:R-:W-:-:S04]  /*33c00*/  VIADDMNMX R31, R33, R2, R20, PT ;  /* 0x00000002211f7246 */ /* 0x000fc80003800114 */
[----:B------:R-:W-:Y:S01]  /*33c10*/  ISETP.GT.AND P0, PT, R31, R33, PT ;  /* 0x000000211f00720c */ /* 0x000fe20003f04270 */
[----:B------:R1:W-:-:S12]  /*33c20*/  STL [R1+0x430], R31 ;  /* 0x0004301f01007387 */ /* 0x0003d80000100800 */
[----:B-1----:R-:W-:Y:S05]  /*33c30*/  @P0 BRA `(.L_x_3781) ;  /* 0x0000000000440947 */ /* 0x002fea0003800000 */
[----:B0-----:R-:W0:Y:S02]  /*33c40*/  S2R R0, SR_TID.X ;  /* 0x0000000000007919 */ /* 0x001e240000002100 */
        /* <DEDUP_REMOVED lines=16> */
.L_x_3781:
[----:B0-----:R-:W-:Y:S01]  /*33d50*/  VIADD R0, R18, 0x22400 ;  /* 0x0002240012007836 */ /* 0x001fe20000000000 */
        /* <DEDUP_REMOVED lines=19> */
.L_x_3784:
[----:B------:R-:W-:Y:S05]  /*33e90*/  BSYNC B6 ;  /* 0x0000000000067941 */ /* 0x000fea0003800000 */
.L_x_3783:
        /* <DEDUP_REMOVED lines=20> */
.L_x_3787:
        /* <DEDUP_REMOVED lines=15> */
.L_x_3786:
[----:B------:R-:W-:Y:S05]  /*340d0*/  BSYNC B6 ;  /* 0x0000000000067941 */ /* 0x000fea0003800000 */
.L_x_3785:
[----:B------:R-:W-:Y:S01]  /*340e0*/  ULDC.64 UR4, c[0x0][0xaf0] ;  /* 0x0002bc0000047ab9 */ /* 0x000fe20000000a00 */
[----:B------:R-:W-:Y:S01]  /*340f0*/  IMAD.MOV.U32 R30, RZ, RZ, R27 ;  /* 0x000000ffff1e7224 */ /* 0x000fe200078e001b */
[----:B------:R-:W-:Y:S01]  /*34100*/  ISETP.NE.U32.AND P0, PT, RZ, UR4, PT ;  /* 0x00000004ff007c0c */ /* 0x000fe2000bf05070 */
[----:B------:R-:W0:Y:S01]  /*34110*/  S2R R20, SR_TID.X ;  /* 0x0000000000147919 */ /* 0x000e220000002100 */
[----:B------:R-:W1:Y:S01]  /*34120*/  LDC R10, c[0x0][0x430] ;  /* 0x00010c00ff0a7b82 */ /* 0x000e620000000800 */
[----:B------:R-:W2:Y:S01]  /*34130*/  S2R R21, SR_TID.X ;  /* 0x0000000000157919 */ /* 0x000ea20000002100 */
[----:B------:R-:W-:Y:S01]  /*34140*/  ISETP.NE.AND.EX P0, PT, RZ, UR5, PT, P0 ;  /* 0x00000005ff007c0c */ /* 0x000fe2000bf05300 */
[----:B------:R-:W-:-:S12]  /*34150*/  ULDC UR4, c[0x0][0x320] ;  /* 0x0000c80000047ab9 */ /* 0x000fd80000000800 */
[----:B------:R-:W3:Y:S01]  /*34160*/  @P0 LDC.64 R2, c[0x0][0xaf0] ;  /* 0x0002bc00ff020b82 */ /* 0x000ee20000000a00 */
[----:B0-----:R-:W-:Y:S01]  /*34170*/  LOP3.LUT R20, R20, 0x7f, RZ, 0xc0, !PT ;  /* 0x0000007f14147812 */ /* 0x001fe200078ec0ff */
[----:B---3--:R-:W-:-:S05]  /*34180*/  @P0 IMAD.WIDE R2, R27, 0x4, R2 ;  /* 0x000000041b020825 */ /* 0x008fca00078e0202 */
[----:B------:R0:W3:Y:S01]  /*34190*/  @P0 LDG.E R30, desc[UR36][R2.64] ;  /* 0x00000024021e0981 */ /* 0x0000e2000c1e1900 */
[----:B------:R-:W-:Y:S01]  /*341a0*/  SHF.R.U32.HI R25, RZ, 0x3, R20 ;  /* 0x00000003ff197819 */ /* 0x000fe20000011614 */
[----:B--2---:R-:W-:Y:S01]  /*341b0*/  IMAD.SHL.U32 R20, R21, 0x10, RZ ;  /* 0x0000001015147824 */ /* 0x004fe200078e00ff */
[----:B-1----:R-:W-:Y:S01]  /*341c0*/  ISETP.NE.AND P1, PT, R10, 0x1, PT ;  /* 0x000000010a00780c */ /* 0x002fe20003f25270 */
[----:B------:R-:W-:Y:S01]  /*341d0*/  IMAD.MOV.U32 R12, RZ, RZ, RZ ;  /* 0x000000ffff0c7224 */ /* 0x000fe200078e00ff */
[----:B------:R-:W-:Y:S02]  /*341e0*/  LEA R0, R31, 0xffffffc0, 0x6 ;  /* 0xffffffc01f007811 */ /* 0x000fe400078e30ff */
[----:B------:R-:W-:Y:S01]  /*341f0*/  LOP3.LUT R20, R25, 0x70, R20, 0xf8, !PT ;  /* 0x0000007019147812 */ /* 0x000fe200078ef814 */
[----:B------:R-:W1:Y:S01]  /*34200*/  S2R R31, SR_TID.X ;  /* 0x00000000001f7919 */ /* 0x000e620000002100 */
[----:B------:R-:W-:Y:S01]  /*34210*/  LOP3.LUT R17, R17, 0xffffffbf, RZ, 0xc0, !PT ;  /* 0xffffffbf11117812 */ /* 0x000fe200078ec0ff */
[----:B------:R-:W2:Y:S02]  /*34220*/  S2R R25, SR_TID.X ;  /* 0x0000000000197919 */ /* 0x000ea40000002100 */
[----:B------:R-:W-:-:S04]  /*34230*/  IMAD.IADD R7, R20, 0x1, R0 ;  /* 0x0000000114077824 */ /* 0x000fc800078e0200 */
[----:B0-----:R-:W0:Y:S01]  /*34240*/  @P1 LDC R3, c[0x0][0x434] ;  /* 0x00010d00ff031b82 */ /* 0x001e220000000800 */
[C---:B------:R-:W-:Y:S01]  /*34250*/  ISETP.GE.AND P0, PT, R7.reuse, R26, PT ;  /* 0x0000001a0700720c */ /* 0x040fe20003f06270 */
[----:B------:R-:W-:-:S03]  /*34260*/  IMAD.IADD R7, R7, 0x1, R34 ;  /* 0x0000000107077824 */ /* 0x000fc600078e0222 */
[----:B------:R-:W-:Y:S01]  /*34270*/  ISETP.GT.U32.OR P0, PT, R20, 0x3f, P0 ;  /* 0x0000003f1400780c */ /* 0x000fe20000704470 */
[----:B------:R-:W-:Y:S02]  /*34280*/  IMAD.MOV.U32 R6, RZ, RZ, R7 ;  /* 0x000000ffff067224 */ /* 0x000fe400078e0007 */
[----:B------:R-:W4:Y:S01]  /*34290*/  @P1 LDC R2, c[0x0][0x438] ;  /* 0x00010e00ff021b82 */ /* 0x000f220000000800 */
[----:B0-----:R-:W-:-:S04]  /*342a0*/  @P1 IMAD.HI.U32 R3, R7, R3, RZ ;  /* 0x0000000307031227 */ /* 0x001fc800078e00ff */
[----:B--2---:R-:W-:Y:S02]  /*342b0*/  IMAD.SHL.U32 R35, R25, 0x8, RZ ;  /* 0x0000000819237824 */ /* 0x004fe400078e00ff */
[C---:B-1----:R-:W-:Y:S01]  /*342c0*/  IMAD.SHL.U32 R25, R31.reuse, 0x8, RZ ;  /* 0x000000081f197824 */ /* 0x042fe200078e00ff */
[----:B----4-:R-:W-:Y:S01]  /*342d0*/  @P1 SHF.R.U32.HI R6, RZ, R2, R3 ;  /* 0x00000002ff061219 */ /* 0x010fe20000011603 */
[----:B------:R-:W-:Y:S01]  /*342e0*/  IMAD.SHL.U32 R31, R31, 0x8, RZ ;  /* 0x000000081f1f7824 */ /* 0x000fe200078e00ff */
[----:B------:R-:W-:Y:S01]  /*342f0*/  LOP3.LUT R35, R35, 0x38, RZ, 0xc0, !PT ;  /* 0x0000003823237812 */ /* 0x000fe200078ec0ff */
[----:B------:R-:W0:Y:S01]  /*34300*/  @!P0 LDC.64 R2, c[0x0][0x428] ;  /* 0x00010a00ff028b82 */ /* 0x000e220000000a00 */
[----:B------:R-:W-:Y:S02]  /*34310*/  LOP3.LUT R25, R25, 0x38, RZ, 0xc0, !PT ;  /* 0x0000003819197812 */ /* 0x000fe400078ec0ff */
[----:B------:R-:W-:Y:S02]  /*34320*/  LOP3.LUT R4, R35, 0x40, RZ, 0xfc, !PT ;  /* 0x0000004023047812 */ /* 0x000fe400078efcff */
[----:B------:R-:W1:Y:S01]  /*34330*/  S2R R35, SR_TID.X ;  /* 0x0000000000237919 */ /* 0x000e620000002100 */
[----:B------:R-:W-:-:S02]  /*34340*/  ISETP.GE.AND P3, PT, R25, UR4, PT ;  /* 0x0000000419007c0c */ /* 0x000fc4000bf66270 */
[----:B------:R-:W-:Y:S02]  /*34350*/  ISETP.GE.AND P2, PT, R4, UR4, PT ;  /* 0x0000000404007c0c */ /* 0x000fe4000bf46270 */
[----:B------:R-:W-:Y:S02]  /*34360*/  LOP3.LUT R31, R31, 0x38, RZ, 0xc0, !PT ;  /* 0x000000381f1f7812 */ /* 0x000fe400078ec0ff */
[----:B------:R-:W-:Y:S02]  /*34370*/  SEL R8, RZ, 0xffffffff, P2 ;  /* 0xffffffffff087807 */ /* 0x000fe40001000000 */
[----:B------:R-:W-:-:S03]  /*34380*/  LOP3.LUT R11, R31, 0x180, RZ, 0xfc, !PT ;  /* 0x000001801f0b7812 */ /* 0x000fc600078efcff */
[----:B------:R-:W-:-:S04]  /*34390*/  IMAD.SHL.U32 R8, R8, 0x2, RZ ;  /* 0x0000000208087824 */ /* 0x000fc800078e00ff */
[----:B------:R-:W-:-:S04]  /*343a0*/  @P2 LOP3.LUT R17, R17, 0x40, RZ, 0xfc, !PT ;  /* 0x0000004011112812 */ /* 0x000fc800078efcff */
[----:B------:R-:W-:-:S04]  /*343b0*/  LOP3.LUT R17, R17, 0xffffff7f, RZ, 0xc0, !PT ;  /* 0xffffff7f11117812 */ /* 0x000fc800078ec0ff */
[----:B------:R-:W-:-:S04]  /*343c0*/  @P3 LOP3.LUT R17, R17, 0x80, RZ, 0xfc, !PT ;  /* 0x0000008011113812 */ /* 0x000fc800078efcff */
[----:B------:R-:W-:Y:S01]  /*343d0*/  LOP3.LUT R17, R17, 0xffffffdf, RZ, 0xc0, !PT ;  /* 0xffffffdf11117812 */ /* 0x000fe200078ec0ff */
[C---:B-1----:R-:W-:Y:S02]  /*343e0*/  IMAD.SHL.U32 R4, R35.reuse, 0x8, RZ ;  /* 0x0000000823047824 */ /* 0x042fe400078e00ff */
[----:B------:R-:W-:-:S03]  /*343f0*/  IMAD.SHL.U32 R35, R35, 0x8, RZ ;  /* 0x0000000823237824 */ /* 0x000fc600078e00ff */
[----:B------:R-:W-:Y:S02]  /*34400*/  LOP3.LUT R4, R4, 0x38, RZ, 0xc0, !PT ;  /* 0x0000003804047812 */ /* 0x000fe400078ec0ff */
[----:B------:R-:W-:Y:S02]  /*34410*/  LOP3.LUT R35, R35, 0x38, RZ, 0xc0, !PT ;  /* 0x0000003823237812 */ /* 0x000fe400078ec0ff */
[----:B------:R-:W-:Y:S02]  /*34420*/  LOP3.LUT R4, R4, 0x80, RZ, 0xfc, !PT ;  /* 0x0000008004047812 */ /* 0x000fe400078efcff */
[----:B------:R-:W-:Y:S02]  /*34430*/  LOP3.LUT R35, R35, 0xc0, RZ, 0xfc, !PT ;  /* 0x000000c023237812 */ /* 0x000fe400078efcff */
[----:B------:R-:W-:Y:S02]  /*34440*/  ISETP.GE.AND P2, PT, R4, UR4, PT ;  /* 0x0000000404007c0c */ /* 0x000fe4000bf46270 */
[----:B------:R-:W-:-:S02]  /*34450*/  SEL R4, RZ, 0x1, P3 ;  /* 0x00000001ff047807 */ /* 0x000fc40001800000 */
[----:B------:R-:W-:Y:S02]  /*34460*/  ISETP.GE.AND P1, PT, R35, UR4, PT ;  /* 0x0000000423007c0c */ /* 0x000fe4000bf26270 */
[----:B------:R-:W-:Y:S02]  /*34470*/  LOP3.LUT R8, R8, 0x2, R4, 0xe2, !PT ;  /* 0x0000000208087812 */ /* 0x000fe400078ee204 */
[----:B------:R-:W-:Y:S02]  /*34480*/  SEL R4, RZ, 0x4, P2 ;  /* 0x00000004ff047807 */ /* 0x000fe40001000000 */
[----:B------:R-:W-:-:S03]  /*34490*/  SEL R5, RZ, 0x8, P1 ;  /* 0x00000008ff057807 */ /* 0x000fc60000800000 */
[----:B------:R-:W-:Y:S02]  /*344a0*/  @P2 LOP3.LUT R17, R17, 0x20, RZ, 0xfc, !PT ;  /* 0x0000002011112812 */ /* 0x000fe400078efcff */
[----:B------:R-:W-:Y:S01]  /*344b0*/  LOP3.LUT R8, R5, R8, R4, 0xfe, !PT ;  /* 0x0000000805087212 */ /* 0x000fe200078efe04 */
[--C-:B------:R-:W-:Y:S01]  /*344c0*/  @!P0 IMAD.MOV.U32 R4, RZ, RZ, R6.reuse ;  /* 0x000000ffff048224 */ /* 0x100fe200078e0006 */
[----:B------:R-:W-:Y:S02]  /*344d0*/  @!P0 SHF.R.S32.HI R5, RZ, 0x1f, R6 ;  /* 0x0000001fff058819 */ /* 0x000fe40000011406 */
[----:B------:R-:W-:-:S04]  /*344e0*/  LOP3.LUT R17, R17, 0xffffffef, RZ, 0xc0, !PT ;  /* 0xffffffef11117812 */ /* 0x000fc800078ec0ff */
[----:B------:R-:W-:Y:S02]  /*344f0*/  @P1 LOP3.LUT R17, R17, 0x10, RZ, 0xfc, !PT ;  /* 0x0000001011111812 */ /* 0x000fe400078efcff */
[----:B---3--:R-:W-:Y:S01]  /*34500*/  SHF.R.S32.HI R35, RZ, 0x1f, R30 ;  /* 0x0000001fff237819 */ /* 0x008fe2000001141e */
[----:B0-----:R-:W-:-:S04]  /*34510*/  @!P0 IMAD.WIDE.U32 R4, R30, R2, R4 ;  /* 0x000000021e048225 */ /* 0x001fc800078e0004 */
[----:B------:R-:W-:-:S04]  /*34520*/  @!P0 IMAD R9, R35, R2, RZ ;  /* 0x0000000223098224 */ /* 0x000fc800078e02ff */
[----:B------:R-:W-:Y:S02]  /*34530*/  @!P0 IMAD R9, R30, R3, R9 ;  /* 0x000000031e098224 */ /* 0x000fe400078e0209 */
[----:B------:R-:W0:Y:S02]  /*34540*/  @!P0 LDC.64 R2, c[0x0][0x418] ;  /* 0x00010600ff028b82 */ /* 0x000e240000000a00 */
[----:B------:R-:W-:Y:S01]  /*34550*/  @!P0 IMAD.IADD R9, R5, 0x1, R9 ;  /* 0x0000000105098824 */ /* 0x000fe200078e0209 */
[----:B0-----:R-:W-:-:S04]  /*34560*/  @!P0 LEA R2, P1, R4, R2, 0x2 ;  /* 0x0000000204028211 */ /* 0x001fc800078210ff */
[----:B------:R-:W-:-:S05]  /*34570*/  @!P0 LEA.HI.X R3, R4, R3, R9, 0x2, P1 ;  /* 0x0000000304038211 */ /* 0x000fca00008f1409 */
[----:B------:R0:W2:Y:S01]  /*34580*/  @!P0 LDG.E R12, desc[UR36][R2.64] ;  /* 0x00000024020c8981 */ /* 0x0000a2000c1e1900 */
[----:B------:R-:W-:Y:S02]  /*34590*/  ISETP.GE.AND P0, PT, R11, UR4, PT ;  /* 0x000000040b007c0c */ /* 0x000fe4000bf06270 */
[----:B------:R-:W-:Y:S02]  /*345a0*/  LOP3.LUT R11, R25, 0x140, RZ, 0xfc, !PT ;  /* 0x00000140190b7812 */ /* 0x000fe400078efcff */
[----:B------:R-:W-:Y:S02]  /*345b0*/  LOP3.LUT R17, R17, 0xfffffff7, RZ, 0xc0, !PT ;  /* 0xfffffff711117812 */ /* 0x000fe400078ec0ff */
[----:B------:R-:W-:Y:S02]  /*345c0*/  ISETP.GE.AND P2, PT, R11, UR4, PT ;  /* 0x000000040b007c0c */ /* 0x000fe4000bf46270 */
[----:B------:R-:W-:Y:S02]  /*345d0*/  LOP3.LUT R13, R25, 0x1c0, RZ, 0xfc, !PT ;  /* 0x000001c0190d7812 */ /* 0x000fe400078efcff */
[----:B------:R-:W-:-:S02]  /*345e0*/  SEL R4, RZ, 0x20, P2 ;  /* 0x00000020ff047807 */ /* 0x000fc40001000000 */
[----:B0-----:R-:W-:Y:S02]  /*345f0*/  SEL R2, RZ, 0x40, P0 ;  /* 0x00000040ff027807 */ /* 0x001fe40000000000 */
[----:B------:R-:W-:-:S04]  /*34600*/  ISETP.GE.AND P0, PT, R13, UR4, PT ;  /* 0x000000040d007c0c */ /* 0x000fc8000bf06270 */
[----:B------:R-:W-:Y:S01]  /*34610*/  SEL R31, RZ, 0x80, P0 ;  /* 0x00000080ff1f7807 */ /* 0x000fe20000000000 */
[----:B--2---:R0:W-:Y:S02]  /*34620*/  STL [R1+0x414], R12 ;  /* 0x0004140c01007387 */ /* 0x0041e40000100800 */
[----:B0-----:R-:W-:-:S04]  /*34630*/  LOP3.LUT R12, R25, 0x100, RZ, 0xfc, !PT ;  /* 0x00000100190c7812 */ /* 0x001fc800078efcff */
[----:B------:R-:W-:Y:S01]  /*34640*/  ISETP.GE.AND P3, PT, R12, UR4, PT ;  /* 0x000000040c007c0c */ /* 0x000fe2000bf66270 */
[----:B------:R-:W-:-:S03]  /*34650*/  UMOV UR4, 0xffffffff ;  /* 0xffffffff00047882 */ /* 0x000fc60000000000 */
[----:B------:R-:W-:-:S04]  /*34660*/  SEL R3, RZ, 0x10, P3 ;  /* 0x00000010ff037807 */ /* 0x000fc80001800000 */
[----:B------:R-:W-:-:S04]  /*34670*/  LOP3.LUT R3, R4, R8, R3, 0xfe, !PT ;  /* 0x0000000804037212 */ /* 0x000fc800078efe03 */
[----:B------:R-:W-:Y:S01]  /*34680*/  LOP3.LUT R5, R3, R2, RZ, 0xfc, !PT ;  /* 0x0000000203057212 */ /* 0x000fe200078efcff */
[----:B------:R-:W-:Y:S01]  /*34690*/  IMAD.MOV R2, RZ, RZ, -R6 ;  /* 0x000000ffff027224 */ /* 0x000fe200078e0a06 */
[----:B------:R-:W-:-:S03]  /*346a0*/  @P3 LOP3.LUT R17, R17, 0x8, RZ, 0xfc, !PT ;  /* 0x0000000811113812 */ /* 0x000fc600078efcff */
[----:B------:R-:W-:Y:S01]  /*346b0*/  STL [R1+0x448], R5 ;  /* 0x0004480501007387 */ /* 0x000fe20000100800 */
[----:B------:R-:W-:Y:S01]  /*346c0*/  IMAD R2, R10, R2, R7 ;  /* 0x000000020a027224 */ /* 0x000fe200078e0207 */
[----:B------:R-:W-:-:S04]  /*346d0*/  LOP3.LUT R17, R17, 0xfffffffb, RZ, 0xc0, !PT ;  /* 0xfffffffb11117812 */ /* 0x000fc800078ec0ff */
[----:B------:R0:W-:Y:S01]  /*346e0*/  STL [R1+0x41c], R2 ;  /* 0x00041c0201007387 */ /* 0x0001e20000100800 */
[----:B------:R-:W-:Y:S01]  /*346f0*/  @P2 LOP3.LUT R17, R17, 0x4, RZ, 0xfc, !PT ;  /* 0x0000000411112812 */ /* 0x000fe200078efcff */
[----:B0-----:R-:W-:Y:S01]  /*34700*/  IMAD.U32 R2, RZ, RZ, UR44 ;  /* 0x0000002cff027e24 */ /* 0x001fe2000f8e00ff */
[----:B------:R-:W-:Y:S06]  /*34710*/  BRA.DIV UR4, `(.L_x_3788) ;  /* 0x0000006204687947 */ /* 0x000fec000b800000 */
.L_x_3907:
        /* <DEDUP_REMOVED lines=9> */
.L_x_3789:
        /* <DEDUP_REMOVED lines=9> */
.L_x_3908:
[----:B------:R-:W-:Y:S05]  /*34840*/  BSYNC B0 ;  /* 0x0000000000007941 */ /* 0x000fea0003800000 */
.L_x_3790:
[----:B------:R-:W0:Y:S01]  /*34850*/  LDL R2, [R1+0x41c] ;  /* 0x00041c0001027983 */ /* 0x000e220000100800 */
[----:B------:R-:W-:Y:S01]  /*34860*/  ULDC.64 UR4, c[0x0][0x300] ;  /* 0x0000c00000047ab9 */ /* 0x000fe20000000a00 */
[----:B------:R-:W-:Y:S02]  /*34870*/  ULDC.64 UR6, c[0x0][0x2e8] ;  /* 0x0000ba0000067ab9 */ /* 0x000fe40000000a00 */
[----:B------:R-:W2:Y:S01]  /*34880*/  LDL R4, [R1+0x414] ;  /* 0x0004140001047983 */ /* 0x000ea20000100800 */
        /* <DEDUP_REMOVED lines=11> */
[----:B-1----:R-:W0:Y:S01]  /*34940*/  S2R R5, SR_TID.X ;  /* 0x0000000000057919 */ /* 0x002e220000002100 */
        /* <DEDUP_REMOVED lines=49> */
.L_x_3918:
        /* <DEDUP_REMOVED lines=10> */
.L_x_3793:
        /* <DEDUP_REMOVED lines=10> */
.L_x_3794:
[----:B0-----:R0:W5:Y:S01]  /*34da0*/  LDL R2, [R1+0x418] ;  /* 0x0004180001027983 */ /* 0x0011620000100800 */
[----:B------:R0:W-:Y:S02]  /*34db0*/  SYNCS.ARRIVE.TRANS64.A1T0 RZ, [R25+URZ+0x38830], RZ ;  /* 0x038830ff19ff79a7 */ /* 0x0001e4000810003f */
[----:B------:R-:W-:Y:S05]  /*34dc0*/  WARPSYNC.ALL ;  /* 0x0000000000007948 */ /* 0x000fea0003800000 */
[----:B------:R-:W-:Y:S01]  /*34dd0*/  ULDC.64 UR4, c[0x0][0xaf8] ;  /* 0x0002be0000047ab9 */ /* 0x000fe20000000a00 */
[----:B------:R-:W-:Y:S01]  /*34de0*/  VIADD R0, R18, 0x20400 ;  /* 0x0002040012007836 */ /* 0x000fe20000000000 */
[----:B------:R-:W-:Y:S01]  /*34df0*/  BAR.SYNC.DEFER_BLOCKING 0x8, 0x100 ;  /* 0x0204000000007b1d */ /* 0x000fe20000010000 */
[----:B------:R-:W-:-:S03]  /*34e00*/  ISETP.NE.U32.AND P0, PT, RZ, UR4, PT ;  /* 0x00000004ff007c0c */ /* 0x000fc6000bf05070 */
[----:B------:R-:W-:Y:S02]  /*34e10*/  LOP3.LUT P1, RZ, R0, 0x3ff, RZ, 0xc0, !PT ;  /* 0x000003ff00ff7812 */ /* 0x000fe4000782c0ff */
[----:B------:R-:W-:Y:S01]  /*34e20*/  ISETP.NE.AND.EX P0, PT, RZ, UR5, PT, P0 ;  /* 0x00000005ff007c0c */ /* 0x000fe2000bf05300 */
[----:B------:R-:W-:Y:S01]  /*34e30*/  BSSY B6, `(.L_x_3795) ;  /* 0x0000019000067945 */ /* 0x000fe20003800000 */
[----:B------:R-:W-:Y:S02]  /*34e40*/  SHF.R.S32.HI R0, RZ, 0x1f, R27 ;  /* 0x0000001fff007819 */ /* 0x000fe4000001141b */
[----:B------:R-:W-:Y:S02]  /*34e50*/  SEL R3, R27, RZ, !P0 ;  /* 0x000000ff1b037207 */ /* 0x000fe40004000000 */
[----:B------:R-:W-:-:S03]  /*34e60*/  SEL R0, R0, RZ, !P0 ;  /* 0x000000ff00007207 */ /* 0x000fc60004000000 */
[----:B------:R-:W-:Y:S04]  /*34e70*/  STL [R1+0x420], R3 ;  /* 0x0004200301007387 */ /* 0x000fe80000100800 */
[----:B------:R1:W-:Y:S02]  /*34e80*/  STL [R1+0x434], R0 ;  /* 0x0004340001007387 */ /* 0x0003e40000100800 */
[----:B-1---5:R-:W-:-:S05]  /*34e90*/  SHF.R.S32.HI R0, RZ, 0x1f, R2 ;  /* 0x0000001fff007819 */ /* 0x022fca0000011402 */
[----:B------:R1:W-:Y:S01]  /*34ea0*/  STL [R1+0x42c], R0 ;  /* 0x00042c0001007387 */ /* 0x0003e20000100800 */
[----:B------:R-:W-:Y:S05]  /*34eb0*/  @!P1 BRA `(.L_x_3796) ;  /* 0x0000000000409947 */ /* 0x000fea0003800000 */
[----:B------:R-:W-:Y:S01]  /*34ec0*/  MOV R2, 0x0 ;  /* 0x0000000000027802 */ /* 0x000fe20000000f00 */
[----:B------:R-:W-:Y:S01]  /*34ed0*/  ULDC.64 UR4, c[0x4][0x90] ;  /* 0x0100240000047ab9 */ /* 0x000fe20000000a00 */
[----:B------:R-:W-:Y:S01]  /*34ee0*/  ULDC.64 UR6, c[0x4][0x98] ;  /* 0x0100260000067ab9 */ /* 0x000fe20000000a00 */
[----:B------:R-:W-:Y:S01]  /*34ef0*/  ULDC.64 UR8, c[0x4][0x20] ;  /* 0x0100080000087ab9 */ /* 0x000fe20000000a00 */
[----:B------:R-:W-:Y:S02]  /*34f00*/  IMAD.U32 R4, RZ, RZ, UR4 ;  /* 0x00000004ff047e24 */ /* 0x000fe4000f8e00ff */
[----:B------:R-:W2:Y:S01]  /*34f10*/  LDC.64 R2, c[0x4][R2] ;  /* 0x0100000002027b82 */ /* 0x000ea20000000a00 */
        /* <DEDUP_REMOVED lines=10> */
.L_x_3796:
[----:B------:R-:W-:Y:S05]  /*34fc0*/  BSYNC B6 ;  /* 0x0000000000067941 */ /* 0x000fea0003800000 */
.L_x_3795:
[----:B------:R-:W2:Y:S01]  /*34fd0*/  LDL R21, [R1+0x418] ;  /* 0x0004180001157983 */ /* 0x000ea20000100800 */
[----:B------:R-:W3:Y:S01]  /*34fe0*/  LDC R6, c[0x0][0x448] ;  /* 0x00011200ff067b82 */ /* 0x000ee20000000800 */
[----:B------:R-:W-:Y:S02]  /*34ff0*/  ULDC.64 UR4, c[0x0][0x298] ;  /* 0x0000a60000047ab9 */ /* 0x000fe40000000a00 */
[----:B------:R-:W4:Y:S04]  /*35000*/  LDL R20, [R1+0x434] ;  /* 0x0004340001147983 */ /* 0x000f280000100800 */
[----:B-1----:R-:W4:Y:S04]  /*35010*/  LDL R0, [R1+0x42c] ;  /* 0x00042c0001007983 */ /* 0x002f280000100800 */
[----:B------:R1:W5:Y:S01]  /*35020*/  LDL R9, [R1+0x410] ;  /* 0x0004100001097983 */ /* 0x0003620000100800 */
[----:B------:R-:W0:Y:S01]  /*35030*/  S2R R2, SR_TID.X ;  /* 0x0000000000027919 */ /* 0x000e220000002100 */
[----:B---3--:R-:W-:-:S13]  /*35040*/  ISETP.NE.AND P0, PT, R6, 0x1, PT ;  /* 0x000000010600780c */ /* 0x008fda0003f05270 */
[----:B------:R-:W3:Y:S01]  /*35050*/  @P0 LDC R3, c[0x0][0x450] ;  /* 0x00011400ff030b82 */ /* 0x000ee20000000800 */
[----:B0-----:R-:W-:-:S04]  /*35060*/  LOP3.LUT R2, R2, 0x7f, RZ, 0xc0, !PT ;  /* 0x0000007f02027812 */ /* 0x001fc800078ec0ff */
[----:B------:R-:W-:Y:S01]  /*35070*/  SHF.R.U32.HI R2, RZ, 0x3, R2 ;  /* 0x00000003ff027819 */ /* 0x000fe20000011602 */
[----:B--2---:R-:W-:Y:S02]  /*35080*/  IMAD.MOV.U32 R5, RZ, RZ, R21 ;  /* 0x000000ffff057224 */ /* 0x004fe400078e0015 */
[----:B----4-:R-:W-:Y:S02]  /*35090*/  IMAD.MOV.U32 R21, RZ, RZ, R20 ;  /* 0x000000ffff157224 */ /* 0x010fe400078e0014 */
[----:B------:R-:W2:Y:S01]  /*350a0*/  LDL R20, [R1+0x420] ;  /* 0x0004200001147983 */ /* 0x000ea20000100800 */
[----:B------:R-:W-:Y:S02]  /*350b0*/  IMAD.MOV.U32 R4, RZ, RZ, R0 ;  /* 0x000000ffff047224 */ /* 0x000fe400078e0000 */
[----:B------:R-:W0:Y:S02]  /*350c0*/  S2R R0, SR_TID.X ;  /* 0x0000000000007919 */ /* 0x000e240000002100 */
[----:B0-----:R-:W-:-:S05]  /*350d0*/  IMAD.SHL.U32 R0, R0, 0x10, RZ ;  /* 0x0000001000007824 */ /* 0x001fca00078e00ff */
[----:B------:R-:W-:Y:S02]  /*350e0*/  LOP3.LUT R0, R2, 0x70, R0, 0xf8, !PT ;  /* 0x0000007002007812 */ /* 0x000fe400078ef800 */
[----:B------:R-:W0:Y:S03]  /*350f0*/  @P0 LDC R2, c[0x0][0x44c] ;  /* 0x00011300ff020b82 */ /* 0x000e260000000800 */
[----:B------:R-:W-:Y:S02]  /*35100*/  IMAD.IADD R37, R0, 0x1, R32 ;  /* 0x0000000100257824 */ /* 0x000fe400078e0220 */
[----:B------:R-:W-:Y:S02]  /*35110*/  IMAD R4, R4, UR4, RZ ;  /* 0x0000000404047c24 */ /* 0x000fe4000f8e02ff */
[----:B------:R-:W-:Y:S02]  /*35120*/  IMAD.MOV.U32 R0, RZ, RZ, R37 ;  /* 0x000000ffff007224 */ /* 0x000fe400078e0025 */
[----:B------:R-:W-:-:S02]  /*35130*/  IMAD R4, R5, UR5, R4 ;  /* 0x0000000505047c24 */ /* 0x000fc4000f8e0204 */
        /* <DEDUP_REMOVED lines=37> */
[----:B-1----:R-:W-:Y:S10]  /*35390*/  BRA.DIV UR5, `(.L_x_3797) ;  /* 0x0000005a05dc7947 */ /* 0x002ff4000b800000 */
[----:B------:R-:W0:Y:S01]  /*353a0*/  SHFL.IDX PT, R4, R0, RZ, 0x181f ;  /* 0x00181fff00047589 */ /* 0x000e2200000e0000 */
[----:B-----5:R-:W-:Y:S02]  /*353b0*/  IMAD R3, R9, R6, RZ ;  /* 0x0000000609037224 */ /* 0x020fe400078e02ff */
[----:B------:R-:W-:Y:S01]  /*353c0*/  IMAD.IADD R32, R8, 0x1, R32 ;  /* 0x0000000108207824 */ /* 0x000fe200078e0220 */
        /* <DEDUP_REMOVED lines=30> */
.L_x_3927:
        /* <DEDUP_REMOVED lines=11> */
.L_x_3798:
        /* <DEDUP_REMOVED lines=28> */
.L_x_3800:
[----:B------:R-:W-:Y:S05]  /*35820*/  BSYNC B6 ;  /* 0x0000000000067941 */ /* 0x000fea0003800000 */
.L_x_3799:
[----:B------:R-:W2:Y:S01]  /*35830*/  LDL.LU R0, [R1+0x42c] ;  /* 0x00042c0001007983 */ /* 0x000ea20000300800 */
[----:B------:R-:W1:Y:S01]  /*35840*/  LDC R7, c[0x0][0x448] ;  /* 0x00011200ff077b82 */ /* 0x000e620000000800 */
[----:B------:R-:W-:Y:S02]  /*35850*/  ULDC.64 UR4, c[0x0][0x398] ;  /* 0x0000e60000047ab9 */ /* 0x000fe40000000a00 */
[----:B0-----:R-:W3:Y:S04]  /*35860*/  LDL.LU R2, [R1+0x418] ;  /* 0x0004180001027983 */ /* 0x001ee80000300800 */
[----:B------:R-:W4:Y:S04]  /*35870*/  LDL.LU R21, [R1+0x434] ;  /* 0x0004340001157983 */ /* 0x000f280000300800 */
[----:B------:R-:W5:Y:S01]  /*35880*/  LDL.LU R20, [R1+0x420] ;  /* 0x0004200001147983 */ /* 0x000f620000300800 */
[----:B------:R-:W-:Y:S01]  /*35890*/  IMAD.MOV.U32 R4, RZ, RZ, R37 ;  /* 0x000000ffff047224 */ /* 0x000fe200078e0025 */
[----:B------:R-:W-:Y:S01]  /*358a0*/  LOP3.LUT R17, R17, 0xfffff7ff, RZ, 0xc0, !PT ;  /* 0xfffff7ff11117812 */ /* 0x000fe200078ec0ff */
[----:B------:R-:W0:Y:S01]  /*358b0*/  S2R R10, SR_TID.X ;  /* 0x00000000000a7919 */ /* 0x000e220000002100 */
[----:B------:R-:W0:Y:S01]  /*358c0*/  S2R R8, SR_TID.X ;  /* 0x0000000000087919 */ /* 0x000e220000002100 */
[----:B------:R-:W0:Y:S01]  /*358d0*/  S2R R9, SR_TID.X ;  /* 0x0000000000097919 */ /* 0x000e220000002100 */
[----:B-1----:R-:W-:-:S13]  /*358e0*/  ISETP.NE.AND P0, PT, R7, 0x1, PT ;  /* 0x000000010700780c */ /* 0x002fda0003f05270 */
[----:B------:R-:W1:Y:S01]  /*358f0*/  @P0 LDC R5, c[0x0][0x450] ;  /* 0x00011400ff050b82 */ /* 0x000e620000000800 */
        /* <DEDUP_REMOVED lines=9> */
[----:B-----5:R-:W-:-:S04]  /*35990*/  IMAD.WIDE.U32 R2, R20, UR4, R2 ;  /* 0x0000000414027c25 */ /* 0x020fc8000f8e0002 */
[----:B------:R-:W-:Y:S01]  /*359a0*/  IMAD R0, R20, UR5, R0 ;  /* 0x0000000514007c24 */ /* 0x000fe2000f8e0200 */
[----:B------:R-:W-:Y:S01]  /*359b0*/  ULDC.64 UR4, c[0x0][0x3d0] ;  /* 0x0000f40000047ab9 */ /* 0x000fe20000000a00 */
[----:B0-----:R-:W-:Y:S02]  /*359c0*/  IMAD.SHL.U32 R20, R10, 0x8, RZ ;  /* 0x000000080a147824 */ /* 0x001fe400078e00ff */
[----:B------:R-:W-:Y:S02]  /*359d0*/  IMAD.IADD R3, R3, 0x1, R0 ;  /* 0x0000000103037824 */ /* 0x000fe400078e0200 */
[----:B------:R-:W0:Y:S01]  /*359e0*/  @P0 LDC R0, c[0x0][0x44c] ;  /* 0x00011300ff000b82 */ /* 0x000e220000000800 */
[----:B------:R-:W-:Y:S01]  /*359f0*/  IMAD.SHL.U32 R21, R8, 0x8, RZ ;  /* 0x0000000808157824 */ /* 0x000fe200078e00ff */
[----:B------:R-:W-:-:S04]  /*35a00*/  LOP3.LUT R20, R20, 0x38, RZ, 0xc0, !PT ;  /* 0x0000003814147812 */ /* 0x000fc800078ec0ff */
[----:B------:R-:W-:-:S04]  /*35a10*/  LOP3.LUT R21, R21, 0x38, RZ, 0xc0, !PT ;  /* 0x0000003815157812 */ /* 0x000fc800078ec0ff */
[----:B------:R-:W-:Y:S01]  /*35a20*/  LOP3.LUT R8, R21, 0x80, RZ, 0xfc, !PT ;  /* 0x0000008015087812 */ /* 0x000fe200078efcff */
[----:B------:R-:W-:-:S05]  /*35a30*/  IMAD.SHL.U32 R21, R9, 0x8, RZ ;  /* 0x0000000809157824 */ /* 0x000fca00078e00ff */
[----:B------:R-:W-:-:S04]  /*35a40*/  LOP3.LUT R21, R21, 0x38, RZ, 0xc0, !PT ;  /* 0x0000003815157812 */ /* 0x000fc800078ec0ff */
[----:B------:R-:W-:Y:S01]  /*35a50*/  LOP3.LUT R9, R21, 0x40, RZ, 0xfc, !PT ;  /* 0x0000004015097812 */ /* 0x000fe200078efcff */
[----:B0-----:R-:W-:-:S05]  /*35a60*/  @P0 IMAD.HI.U32 R0, R37, R0, RZ ;  /* 0x0000000025000227 */ /* 0x001fca00078e00ff */
[----:B-1----:R-:W-:-:S04]  /*35a70*/  @P0 SHF.R.U32.HI R4, RZ, R5, R0 ;  /* 0x00000005ff040219 */ /* 0x002fc80000011600 */
[--C-:B------:R-:W-:Y:S01]  /*35a80*/  SHF.R.S32.HI R5, RZ, 0x1f, R4.reuse ;  /* 0x0000001fff057819 */ /* 0x100fe20000011404 */
[----:B------:R-:W-:Y:S02]  /*35a90*/  IMAD.MOV R0, RZ, RZ, -R4 ;  /* 0x000000ffff007224 */ /* 0x000fe400078e0a04 */
[----:B------:R-:W-:-:S04]  /*35aa0*/  IMAD.WIDE.U32 R2, R4, UR4, R2 ;  /* 0x0000000404027c25 */ /* 0x000fc8000f8e0002 */
        /* <DEDUP_REMOVED lines=13> */
[----:B------:R-:W-:-:S04]  /*35b80*/  ISETP.GE.AND P1, PT, R20, UR4, PT ;  /* 0x0000000414007c0c */ /* 0x000fc8000bf26270 */
[----:B------:R-:W-:Y:S02]  /*35b90*/  LEA.HI.X R6, R2, UR5, R6, 0x1, P0 ;  /* 0x0000000502067c11 */ /* 0x000fe400080f0c06 */
[----:B------:R-:W-:Y:S02]  /*35ba0*/  ISETP.GE.AND P0, PT, R8, UR4, PT ;  /* 0x0000000408007c0c */ /* 0x000fe4000bf06270 */
[----:B------:R-:W0:Y:S01]  /*35bb0*/  S2R R8, SR_TID.X ;  /* 0x0000000000087919 */ /* 0x000e220000002100 */
[----:B------:R-:W-:Y:S02]  /*35bc0*/  SEL R0, RZ, 0x1, P1 ;  /* 0x00000001ff007807 */ /* 0x000fe40000800000 */
[----:B------:R-:W-:Y:S02]  /*35bd0*/  SEL R2, RZ, 0x4, P0 ;  /* 0x00000004ff027807 */ /* 0x000fe40000000000 */
[----:B------:R-:W-:-:S04]  /*35be0*/  @P1 LOP3.LUT R17, R17, 0x800, RZ, 0xfc, !PT ;  /* 0x0000080011111812 */ /* 0x000fc800078efcff */
[----:B------:R-:W-:-:S04]  /*35bf0*/  LOP3.LUT R17, R17, 0xfffffdff, RZ, 0xc0, !PT ;  /* 0xfffffdff11117812 */ /* 0x000fc800078ec0ff */
[----:B------:R-:W-:Y:S02]  /*35c00*/  @P0 LOP3.LUT R17, R17, 0x200, RZ, 0xfc, !PT ;  /* 0x0000020011110812 */ /* 0x000fe400078efcff */
[----:B------:R-:W-:Y:S02]  /*35c10*/  ISETP.GE.AND P0, PT, R9, UR4, PT ;  /* 0x0000000409007c0c */ /* 0x000fe4000bf06270 */
[----:B------:R-:W1:Y:S01]  /*35c20*/  S2R R9, SR_TID.X ;  /* 0x0000000000097919 */ /* 0x000e620000002100 */
[----:B------:R-:W-:Y:S02]  /*35c30*/  LOP3.LUT R17, R17, 0xfffffbff, RZ, 0xc0, !PT ;  /* 0xfffffbff11117812 */ /* 0x000fe400078ec0ff */
[----:B------:R-:W-:-:S04]  /*35c40*/  SEL R3, RZ, 0x2, P0 ;  /* 0x00000002ff037807 */ /* 0x000fc80000000000 */
[----:B------:R-:W-:-:S04]  /*35c50*/  IADD3 R0, R2, R3, R0 ;  /* 0x0000000302007210 */ /* 0x000fc80007ffe000 */
[----:B------:R-:W-:Y:S01]  /*35c60*/  @P0 LOP3.LUT R17, R17, 0x400, RZ, 0xfc, !PT ;  /* 0x0000040011110812 */ /* 0x000fe200078efcff */
[----:B0-----:R-:W-:-:S05]  /*35c70*/  IMAD.SHL.U32 R21, R8, 0x8, RZ ;  /* 0x0000000808157824 */ /* 0x001fca00078e00ff */
[----:B------:R-:W-:-:S04]  /*35c80*/  LOP3.LUT R21, R21, 0x38, RZ, 0xc0, !PT ;  /* 0x0000003815157812 */ /* 0x000fc800078ec0ff */
[----:B------:R-:W-:-:S04]  /*35c90*/  LOP3.LUT R8, R21, 0x100, RZ, 0xfc, !PT ;  /* 0x0000010015087812 */ /* 0x000fc800078efcff */
[----:B------:R-:W-:Y:S01]  /*35ca0*/  ISETP.GE.AND P4, PT, R8, UR4, PT ;  /* 0x0000000408007c0c */ /* 0x000fe2000bf86270 */
[----:B------:R-:W-:Y:S02]  /*35cb0*/  IMAD.SHL.U32 R8, R10, 0x8, RZ ;  /* 0x000000080a087824 */ /* 0x000fe400078e00ff */
[----:B-1----:R-:W-:Y:S01]  /*35cc0*/  IMAD.SHL.U32 R21, R9, 0x8, RZ ;  /* 0x0000000809157824 */ /* 0x002fe200078e00ff */
[----:B------:R-:W-:Y:S02]  /*35cd0*/  SEL R2, RZ, 0x10, P4 ;  /* 0x00000010ff027807 */ /* 0x000fe40002000000 */
[----:B------:R-:W-:Y:S02]  /*35ce0*/  LOP3.LUT R8, R8, 0x38, RZ, 0xc0, !PT ;  /* 0x0000003808087812 */ /* 0x000fe400078ec0ff */
[----:B------:R-:W-:Y:S02]  /*35cf0*/  LOP3.LUT R21, R21, 0x38, RZ, 0xc0, !PT ;  /* 0x0000003815157812 */ /* 0x000fe400078ec0ff */
[----:B------:R-:W-:-:S02]  /*35d00*/  LOP3.LUT R8, R8, 0x180, RZ, 0xfc, !PT ;  /* 0x0000018008087812 */ /* 0x000fc400078efcff */
[----:B------:R-:W-:Y:S01]  /*35d10*/  LOP3.LUT R9, R21, 0xc0, RZ, 0xfc, !PT ;  /* 0x000000c015097812 */ /* 0x000fe200078efcff */
[----:B------:R-:W-:Y:S01]  /*35d20*/  IMAD.SHL.U32 R21, R10, 0x8, RZ ;  /* 0x000000080a157824 */ /* 0x000fe200078e00ff */
[----:B------:R-:W-:Y:S02]  /*35d30*/  ISETP.GE.AND P0, PT, R8, UR4, PT ;  /* 0x0000000408007c0c */ /* 0x000fe4000bf06270 */
[----:B------:R-:W-:Y:S02]  /*35d40*/  ISETP.GE.AND P5, PT, R9, UR4, PT ;  /* 0x0000000409007c0c */ /* 0x000fe4000bfa6270 */
[----:B------:R-:W-:Y:S02]  /*35d50*/  LOP3.LUT R21, R21, 0x38, RZ, 0xc0, !PT ;  /* 0x0000003815157812 */ /* 0x000fe400078ec0ff */
[----:B------:R-:W-:Y:S02]  /*35d60*/  SEL R3, RZ, 0x8, P5 ;  /* 0x00000008ff037807 */ /* 0x000fe40002800000 */
[----:B------:R-:W-:-:S02]  /*35d70*/  LOP3.LUT R9, R21, 0x140, RZ, 0xfc, !PT ;  /* 0x0000014015097812 */ /* 0x000fc400078efcff */
[----:B------:R-:W-:Y:S02]  /*35d80*/  LOP3.LUT R8, R21, 0x1c0, RZ, 0xfc, !PT ;  /* 0x000001c015087812 */ /* 0x000fe400078efcff */
        /* <DEDUP_REMOVED lines=21> */
[----:B---3--:R-:W-:-:S03]  /*35ee0*/  IMAD.MOV.U32 R9, RZ, RZ, R3 ;  /* 0x000000ffff097224 */ /* 0x008fc600078e0003 */
[----:B------:R-:W-:Y:S01]  /*35ef0*/  ISETP.GE.AND P0, PT, R32, R7, PT ;  /* 0x000000072000720c */ /* 0x000fe20003f06270 */
[----:B------:R-:W0:-:S12]  /*35f00*/  SHFL.IDX PT, R3, R5, RZ, 0x181f ;  /* 0x00181fff05037589 */ /* 0x000e1800000e0000 */
        /* <DEDUP_REMOVED lines=38> */
[----:B------:R-:W-:-:S04]  /*36170*/  @P2 LOP3.LUT R17, R17, 0x8000, RZ, 0xfc, !PT ;  /* 0x0000800011112812 */ /* 0x000fc800078efcff */
        /* <DEDUP_REMOVED lines=37> */
[----:B------:R-:W-:-:S13]  /*363d0*/  @!P0 ISETP.NE.U32.AND P1, PT, R8, RZ, PT ;  /* 0x000000ff0800820c */ /* 0x000fda0003f25070 */
[----:B------:R0:W-:Y:S04]  /*363e0*/  @!P0 LDGSTS.E.BYPASS.LTC128B.128 [R23+0x35400], desc[UR36][R2.64+0x380], P1 ;  /* 0x3540038002178fae */ /* 0x0001e80008901d64 */
[----:B0-2---:R0:W1:Y:S02]  /*363f0*/  SHFL.IDX PT, R2, R5, 0x3, 0x181f ;  /* 0x00781f0005027f89 */ /* 0x00506400000e0000 */
.L_x_3937:
[----:B------:R-:W2:Y:S01]  /*36400*/  LDL.LU R3, [R1+0x438] ;  /* 0x0004380001037983 */ /* 0x000ea20000300800 */
[----:B------:R-:W-:Y:S01]  /*36410*/  BSSY B0, `(.L_x_3802) ;  /* 0x0000019000007945 */ /* 0x000fe20003800000 */
[----:B--2---:R-:W-:-:S13]  /*36420*/  ISETP.GE.AND P0, PT, R3, R7, PT ;  /* 0x000000070300720c */ /* 0x004fda0003f06270 */
[----:B------:R-:W-:Y:S05]  /*36430*/  @P0 BRA `(.L_x_3803) ;  /* 0x0000000000580947 */ /* 0x000fea0003800000 */
[----:B------:R-:W-:Y:S02]  /*36440*/  LOP3.LUT R0, R0, 0x40, RZ, 0xc0, !PT ;  /* 0x0000004000007812 */ /* 0x000fe400078ec0ff */
[C---:B------:R-:W-:Y:S02]  /*36450*/  LOP3.LUT P6, RZ, R17.reuse, 0x800, RZ, 0xc0, !PT ;  /* 0x0000080011ff7812 */ /* 0x040fe400078cc0ff */
[----:B-1----:R-:W-:Y:S02]  /*36460*/  LEA R2, P0, R20, R2, 0x1 ;  /* 0x0000000214027211 */ /* 0x002fe400078008ff */
        /* <DEDUP_REMOVED lines=19> */
.L_x_3803:
[----:B------:R-:W-:Y:S05]  /*365a0*/  BSYNC B0 ;  /* 0x0000000000007941 */ /* 0x000fea0003800000 */
.L_x_3802:
[----:B------:R-:W-:Y:S01]  /*365b0*/  NOP ;  /* 0x0000000000007918 */ /* 0x000fe20000000000 */
[----:B------:R-:W-:-:S13]  /*365c0*/  PLOP3.LUT P0, PT, PT, PT, PT, 0x80, 0x0 ;  /* 0x000000000000781c */ /* 0x000fda0003f0f070 */
.L_x_3804:
[----:B------:R-:W-:Y:S02]  /*365d0*/  PLOP3.LUT P1, PT, P1, P0, PT, 0xa2, 0x0 ;  /* 0x000000000000781c */ /* 0x000fe40000f21472 */
[----:B------:R-:W-:-:S08]  /*365e0*/  @P0 R2UR P1, UR4, R18 ;  /* 0x00000000120402ca */ /* 0x000fd00000020000 */
[----:B------:R-:W-:-:S05]  /*365f0*/  @P0 PLOP3.LUT P0, PT, P1, PT, PT, 0x80, 0x0 ;  /* 0x000000000000081c */ /* 0x000fca0000f0f070 */
[----:B------:R-:W-:Y:S01]  /*36600*/  @!P1 SYNCS.ARRIVE.TRANS64.RED.A0T1 RZ, [UR4+0x38810], RZ ;  /* 0x038810ffffff99a7 */ /* 0x000fe20008200404 */
[----:B------:R-:W-:Y:S07]  /*36610*/  @!P1 ARRIVES.LDGSTSBAR.64.TRANSCNT [UR4+0x38810] ;  /* 0x03881000ff0099b0 */ /* 0x000fee0008000a84 */
[----:B------:R-:W-:Y:S05]  /*36620*/  @P0 BRA.U.ANY `(.L_x_3804) ;  /* 0xfffffffd00e80947 */ /* 0x000fea000393ffff */
[----:B-12---:R-:W2:Y:S02]  /*36630*/  LDL.LU R2, [R1+0x43c] ;  /* 0x00043c0001027983 */ /* 0x006ea40000300800 */
        /* <DEDUP_REMOVED lines=10> */
[----:B-12---:R-:W-:Y:S05]  /*366e0*/  @!P0 BRA `(.L_x_3806) ;  /* 0x0000005800088947 */ /* 0x006fea0003800000 */
.L_x_3938:
[----:B------:R-:W-:Y:S05]  /*366f0*/  BSYNC B0 ;  /* 0x0000000000007941 */ /* 0x000fea0003800000 */
.L_x_3805:
[----:B------:R-:W-:-:S13]  /*36700*/  LOP3.LUT P0, RZ, R17, 0x100, RZ, 0xc0, !PT ;  /* 0x0000010011ff7812 */ /* 0x000fda000780c0ff */
[----:B------:R-:W-:Y:S05]  /*36710*/  @!P0 BRA `(.L_x_3807) ;  /* 0x0000000000048947 */ /* 0x000fea0003800000 */
[----:B------:R-:W-:Y:S01]  /*36720*/  BPT.TRAP 0x1 ;  /* 0x000000040000795c */ /* 0x000fe20000300000 */
.L_x_3807:
[----:B-1----:R-:W-:Y:S01]  /*36730*/  SHF.L.U32 R0, R28, 0x1f, RZ ;  /* 0x0000001f1c007819 */ /* 0x002fe200000006ff */
[----:B------:R-:W-:Y:S03]  /*36740*/  BSSY B0, `(.L_x_3808) ;  /* 0x0000003000007945 */ /* 0x000fe60003800000 */
[----:B------:R-:W1:Y:S02]  /*36750*/  SYNCS.PHASECHK.TRANS64.TRYWAIT P0, [R25+URZ+0x38860], R0 ;  /* 0x03886000190075a7 */ /* 0x000e64000800017f */
[----:B-1----:R-:W-:Y:S05]  /*36760*/  @!P0 BRA `(.L_x_3809) ;  /* 0x0000005400fc8947 */ /* 0x002fea0003800000 */
.L_x_3939:
[----:B------:R-:W-:Y:S05]  /*36770*/  BSYNC B0 ;  /* 0x0000000000007941 */ /* 0x000fea0003800000 */
.L_x_3808:
[----:B------:R-:W1:Y:S01]  /*36780*/  LDL.LU R3, [R1+0x440] ;  /* 0x0004400001037983 */ /* 0x000e620000300800 */
[----:B------:R-:W-:Y:S01]  /*36790*/  ULDC.64 UR4, c[0x0][0x328] ;  /* 0x0000ca0000047ab9 */ /* 0x000fe20000000a00 */
[----:B------:R-:W-:Y:S02]  /*367a0*/  ULDC.64 UR6, c[0x0][0x318] ;  /* 0x0000c60000067ab9 */ /* 0x000fe40000000a00 */
[----:B------:R-:W2:Y:S04]  /*367b0*/  LDL.LU R2, [R1+0x41c] ;  /* 0x00041c0001027983 */ /* 0x000ea80000300800 */
[----:B0-----:R-:W3:Y:S04]  /*367c0*/  LDL.LU R5, [R1+0x444] ;  /* 0x0004440001057983 */ /* 0x001ee80000300800 */
[----:B------:R-:W4:Y:S01]  /*367d0*/  LDL.LU R4, [R1+0x414] ;  /* 0x0004140001047983 */ /* 0x000f220000300800 */
[----:B-1----:R-:W-:-:S04]  /*367e0*/  IMAD R0, R3, UR4, RZ ;  /* 0x0000000403007c24 */ /* 0x002fc8000f8e02ff */
        /* <DEDUP_REMOVED lines=102> */
.L_x_3949:
        /* <DEDUP_REMOVED lines=34> */
.L_x_3811:
        /* <DEDUP_REMOVED lines=10> */
.L_x_3812:
        /* <DEDUP_REMOVED lines=11> */
.L_x_3827:
[----:B0-----:R-:W0:Y:S01]  /*371c0*/  LDC R5, c[0x0][0x430] ;  /* 0x00010c00ff057b82 */ /* 0x001e220000000800 */
[----:B-1----:R-:W1:Y:S01]  /*371d0*/  S2R R2, SR_TID.X ;  /* 0x0000000000027919 */ /* 0x002e620000002100 */
[----:B------:R-:W-:Y:S01]  /*371e0*/  IMAD R4, R7, 0x40, R34 ;  /* 0x0000004007047824 */ /* 0x000fe200078e0222 */
[----:B------:R-:W-:Y:S01]  /*371f0*/  LOP3.LUT P1, RZ, R17, 0x100, RZ, 0xc0, !PT ;  /* 0x0000010011ff7812 */ /* 0x000fe2000782c0ff */
[----:B------:R-:W-:Y:S01]  /*37200*/  VIADD R22, R22, 0x1 ;  /* 0x0000000116167836 */ /* 0x000fe20000000000 */
[----:B------:R-:W2:Y:S01]  /*37210*/  S2R R3, SR_TID.X ;  /* 0x0000000000037919 */ /* 0x000ea20000002100 */
[----:B0-----:R-:W-:Y:S02]  /*37220*/  ISETP.NE.AND P0, PT, R5, 0x1, PT ;  /* 0x000000010500780c */ /* 0x001fe40003f05270 */
[----:B-1----:R-:W-:-:S11]  /*37230*/  LOP3.LUT R2, R2, 0x7f, RZ, 0xc0, !PT ;  /* 0x0000007f02027812 */ /* 0x002fd600078ec0ff */
[----:B------:R-:W0:Y:S01]  /*37240*/  @P0 LDC R9, c[0x0][0x434] ;  /* 0x00010d00ff090b82 */ /* 0x000e220000000800 */
[----:B--2---:R-:W-:Y:S01]  /*37250*/  IMAD.SHL.U32 R8, R3, 0x10, RZ ;  /* 0x0000001003087824 */ /* 0x004fe200078e00ff */
[----:B------:R-:W-:-:S04]  /*37260*/  SHF.R.U32.HI R2, RZ, 0x3, R2 ;  /* 0x00000003ff027819 */ /* 0x000fc80000011602 */
[----:B------:R-:W-:Y:S02]  /*37270*/  LOP3.LUT R8, R2, 0x70, R8, 0xf8, !PT ;  /* 0x0000007002087812 */ /* 0x000fe400078ef808 */
[----:B------:R-:W1:Y:S02]  /*37280*/  @P0 LDC R3, c[0x0][0x438] ;  /* 0x00010e00ff030b82 */ /* 0x000e640000000800 */
[C---:B------:R-:W-:Y:S01]  /*37290*/  ISETP.GT.U32.AND P2, PT, R8.reuse, 0x3f, PT ;  /* 0x0000003f0800780c */ /* 0x040fe20003f44070 */
[----:B------:R-:W-:-:S04]  /*372a0*/  IMAD.IADD R4, R8, 0x1, R4 ;  /* 0x0000000108047824 */ /* 0x000fc800078e0204 */
[----:B------:R-:W-:Y:S02]  /*372b0*/  IMAD.MOV.U32 R2, RZ, RZ, R4 ;  /* 0x000000ffff027224 */ /* 0x000fe400078e0004 */
[----:B0--34-:R-:W-:-:S06]  /*372c0*/  @P0 IMAD.HI.U32 R6, R4, R9, RZ ;  /* 0x0000000904060227 */ /* 0x019fcc00078e00ff */
[----:B------:R-:W0:Y:S01]  /*372d0*/  @!P2 LDC.64 R8, c[0x0][0x428] ;  /* 0x00010a00ff08ab82 */ /* 0x000e220000000a00 */
[----:B-1----:R-:W-:-:S05]  /*372e0*/  @P0 SHF.R.U32.HI R2, RZ, R3, R6 ;  /* 0x00000003ff020219 */ /* 0x002fca0000011606 */
[----:B------:R-:W-:-:S04]  /*372f0*/  IMAD.MOV R3, RZ, RZ, -R2 ;  /* 0x000000ffff037224 */ /* 0x000fc800078e0a02 */
[----:B------:R-:W-:Y:S01]  /*37300*/  IMAD R5, R5, R3, R4 ;  /* 0x0000000305057224 */ /* 0x000fe200078e0204 */
[--C-:B------:R-:W-:Y:S01]  /*37310*/  @!P2 SHF.R.S32.HI R3, RZ, 0x1f, R2.reuse ;  /* 0x0000001fff03a819 */ /* 0x100fe20000011402 */
[-C--:B0-----:R-:W-:Y:S02]  /*37320*/  @!P2 IMAD R4, R35, R8.reuse, RZ ;  /* 0x000000082304a224 */ /* 0x081fe400078e02ff */
        /* <DEDUP_REMOVED lines=18> */
.L_x_3815:
[----:B------:R-:W-:Y:S01]  /*37450*/  IMAD R6, R22, 0x8, R18 ;  /* 0x0000000816067824 */ /* 0x000fe200078e0212 */
[----:B------:R-:W-:Y:S01]  /*37460*/  SHF.L.U32 R25, R28, 0x1f, RZ ;  /* 0x0000001f1c197819 */ /* 0x000fe200000006ff */
[----:B------:R-:W-:Y:S01]  /*37470*/  BSSY B1, `(.L_x_3816) ;  /* 0x0000004000017945 */ /* 0x000fe20003800000 */
[----:B------:R-:W-:Y:S02]  /*37480*/  SHF.R.S32.HI R9, RZ, 0x1f, R5 ;  /* 0x0000001fff097819 */ /* 0x000fe40000011405 */
[----:B------:R-:W0:Y:S02]  /*37490*/  SYNCS.PHASECHK.TRANS64.TRYWAIT P0, [R6+URZ+0x38840], R25 ;  /* 0x03884019060075a7 */ /* 0x000e24000800017f */
[----:B0-----:R-:W-:Y:S05]  /*374a0*/  @!P0 BRA `(.L_x_3817) ;  /* 0x0000005000e88947 */ /* 0x001fea0003800000 */
.L_x_3950:
[----:B------:R-:W-:Y:S05]  /*374b0*/  BSYNC B1 ;  /* 0x0000000000017941 */ /* 0x000fea0003800000 */
.L_x_3816:
        /* <DEDUP_REMOVED lines=40> */
.L_x_3960:
        /* <DEDUP_REMOVED lines=8> */
.L_x_3819:
        /* <DEDUP_REMOVED lines=10> */
.L_x_3820:
[----:B------:R3:W-:Y:S01]  /*37860*/  SYNCS.ARRIVE.TRANS64.A1T0 RZ, [R6+URZ+0x38830], RZ ;  /* 0x038830ff06ff79a7 */ /* 0x0007e2000810003f */
[----:B------:R-:W-:Y:S05]  /*37870*/  @!P2 BRA `(.L_x_3821) ;  /* 0x000000000004a947 */ /* 0x000fea0003800000 */
[----:B------:R-:W-:Y:S01]  /*37880*/  BPT.TRAP 0x1 ;  /* 0x000000040000795c */ /* 0x000fe20000300000 */
.L_x_3821:
[----:B------:R-:W4:Y:S01]  /*37890*/  SYNCS.PHASECHK.TRANS64.TRYWAIT P0, [R6+URZ+0x38860], R25 ;  /* 0x03886019060075a7 */ /* 0x000f22000800017f */
[----:B------:R-:W-:Y:S04]  /*378a0*/  BSSY B1, `(.L_x_3822) ;  /* 0x0000002000017945 */ /* 0x000fe80003800000 */
[----:B----4-:R-:W-:Y:S05]  /*378b0*/  @!P0 BRA `(.L_x_3823) ;  /* 0x0000005400148947 */ /* 0x010fea0003800000 */
.L_x_3961:
[----:B------:R-:W-:Y:S05]  /*378c0*/  BSYNC B1 ;  /* 0x0000000000017941 */ /* 0x000fea0003800000 */
.L_x_3822:
[----:B------:R-:W-:Y:S01]  /*378d0*/  ULDC.64 UR4, c[0x0][0x328] ;  /* 0x0000ca0000047ab9 */ /* 0x000fe20000000a00 */
[----:B------:R-:W-:Y:S01]  /*378e0*/  ULDC.64 UR6, c[0x0][0x318] ;  /* 0x0000c60000067ab9 */ /* 0x000fe20000000a00 */
[----:B------:R-:W-:Y:S01]  /*378f0*/  IMAD R9, R9, UR4, RZ ;  /* 0x0000000409097c24 */ /* 0x000fe2000f8e02ff */
[----:B------:R-:W-:Y:S01]  /*37900*/  LOP3.LUT P5, RZ, R17, 0x8, RZ, 0xc0, !PT ;  /* 0x0000000811ff7812 */ /* 0x000fe200078ac0ff */
[----:B--2---:R-:W-:Y:S01]  /*37910*/  IMAD.WIDE.U32 R2, R5, UR4, RZ ;  /* 0x0000000405027c25 */ /* 0x004fe2000f8e00ff */
        /* <DEDUP_REMOVED lines=16> */
[----:B------:R-:W2:Y:S01]  /*37a20*/  SHFL.IDX PT, R2, R9, RZ, 0x181f ;  /* 0x00181fff09027589 */ /* 0x000ea200000e0000 */
[----:B------:R-:W-:Y:S01]  /*37a30*/  LOP3.LUT P1, RZ, R17, 0x80, RZ, 0xc0, !PT ;  /* 0x0000008011ff7812 */ /* 0x000fe2000782c0ff */
        /* <DEDUP_REMOVED lines=12> */
[----:B--2---:R-:W-:-:S05]  /*37b00*/  IADD3 R2, P0, R2, R0, RZ ;  /* 0x0000000002027210 */ /* 0x004fca0007f1e0ff */
        /* <DEDUP_REMOVED lines=43> */
.L_x_3971:
        /* <DEDUP_REMOVED lines=25> */
.L_x_3825:
        /* <DEDUP_REMOVED lines=10> */
.L_x_3826:
[----:B------:R1:W-:Y:S01]  /*37ff0*/  SYNCS.ARRIVE.TRANS64.A1T0 RZ, [R6+URZ+0x38850], RZ ;  /* 0x038850ff06ff79a7 */ /* 0x0003e2000810003f */
[----:B------:R-:W-:Y:S05]  /*38000*/  @P3 BRA `(.L_x_3827) ;  /* 0xfffffff0006c3947 */ /* 0x000fea000383ffff */
.L_x_3814:
[----:B------:R-:W-:Y:S05]  /*38010*/  BSYNC B0 ;  /* 0x0000000000007941 */ /* 0x000fea0003800000 */
.L_x_3813:
        /* <DEDUP_REMOVED lines=21> */
.L_x_3829:
[----:B------:R-:W-:Y:S05]  /*38170*/  BSYNC B0 ;  /* 0x0000000000007941 */ /* 0x000fea0003800000 */
.L_x_3828:
[----:B------:R-:W-:-:S07]  /*38180*/  SEL R22, R22, RZ, P0 ;  /* 0x000000ff16167207 */ /* 0x000fce0000000000 */
.L_x_3782:
[----:B------:R-:W-:Y:S05]  /*38190*/  BSYNC B7 ;  /* 0x0000000000077941 */ /* 0x000fea0003800000 */
.L_x_3780:
        /* <DEDUP_REMOVED lines=8> */
[----:B----4-:R2:W4:Y:S01]  /*38220*/  LDS.128 R24, [R18+0x388d0] ;  /* 0x0388d00012187984 */ /* 0x0105220000000c00 */
[----:B------:R-:W-:Y:S06]  /*38230*/  BAR.ARV 0x4, 0x180 ;  /* 0x0106000000007b1d */ /* 0x000fec0000002000 */
[----:B------:R-:W-:Y:S05]  /*38240*/  BRA `(.L_x_3831) ;  /* 0x0000000c00d47947 */ /* 0x000fea0003800000 */
.L_x_3830:
        /* <DEDUP_REMOVED lines=14> */
[----:B----4-:R-:W-:Y:S01]  /*38330*/  IMAD.MOV.U32 R25, RZ, RZ, RZ ;  /* 0x000000ffff197224 */ /* 0x010fe200078e00ff */
[C---:B------:R-:W-:Y:S01]  /*38340*/  ISETP.GE.U32.AND P2, PT, R8.reuse, 0x2, PT ;  /* 0x000000020800780c */ /* 0x040fe20003f46070 */
[----:B------:R-:W-:Y:S01]  /*38350*/  IMAD.MOV.U32 R5, RZ, RZ, RZ ;  /* 0x000000ffff057224 */ /* 0x000fe200078e00ff */
[C---:B------:R-:W-:Y:S01]  /*38360*/  ISETP.GE.U32.AND P3, PT, R8.reuse, 0x4, PT ;  /* 0x000000040800780c */ /* 0x040fe20003f66070 */
[----:B------:R-:W-:Y:S01]  /*38370*/  SHFL.IDX PT, R0, R24, RZ, 0x1f ;  /* 0x00001fff18007589 */ /* 0x000fe200000e0000 */
[C---:B------:R-:W-:Y:S02]  /*38380*/  ISETP.GE.U32.AND P4, PT, R8.reuse, 0x8, PT ;  /* 0x000000080800780c */ /* 0x040fe40003f86070 */
[----:B------:R-:W-:Y:S01]  /*38390*/  ISETP.GE.U32.AND P5, PT, R8, 0x10, PT ;  /* 0x000000100800780c */ /* 0x000fe20003fa6070 */
[----:B-1-3--:R0:W-:Y:S02]  /*383a0*/  SHFL.IDX PT, R6, R24, 0x1, 0x1f ;  /* 0x00201f0018067f89 */ /* 0x00a1e400000e0000 */
        /* <DEDUP_REMOVED lines=21> */
.L_x_3981:
[----:B------:R-:W-:Y:S02]  /*38500*/  ULDC UR4, c[0x0][0xd38] ;  /* 0x00034e0000047ab9 */ /* 0x000fe40000000800 */
[----:B------:R-:W-:-:S04]  /*38510*/  IMAD.U32 R4, RZ, RZ, UR4 ;  /* 0x00000004ff047e24 */ /* 0x000fc8000f8e00ff */
[----:B-1----:R-:W-:-:S04]  /*38520*/  IMAD R3, R14, R4, RZ ;  /* 0x000000040e037224 */ /* 0x002fc800078e02ff */
[----:B------:R-:W-:-:S05]  /*38530*/  IMAD.IADD R6, R6, 0x1, R3 ;  /* 0x0000000106067824 */ /* 0x000fca00078e0203 */
[----:B------:R-:W-:-:S13]  /*38540*/  ISETP.GT.AND P6, PT, R6, R0, PT ;  /* 0x000000000600720c */ /* 0x000fda0003fc4270 */
[----:B------:R-:W-:Y:S05]  /*38550*/  @P6 BRA `(.L_x_3833) ;  /* 0x0000000000a46947 */ /* 0x000fea0003800000 */
.L_x_3836:
        /* <DEDUP_REMOVED lines=35> */
.L_x_3989:
[----:B------:R-:W-:Y:S02]  /*38790*/  ULDC UR4, c[0x0][0xd38] ;  /* 0x00034e0000047ab9 */ /* 0x000fe40000000800 */
[----:B------:R-:W-:-:S04]  /*387a0*/  IMAD.U32 R4, RZ, RZ, UR4 ;  /* 0x00000004ff047e24 */ /* 0x000fc8000f8e00ff */
[----:B-1----:R-:W-:-:S04]  /*387b0*/  IMAD R3, R14, R4, RZ ;  /* 0x000000040e037224 */ /* 0x002fc800078e02ff */
[----:B------:R-:W-:-:S05]  /*387c0*/  IMAD.IADD R6, R3, 0x1, R6 ;  /* 0x0000000103067824 */ /* 0x000fca00078e0206 */
[----:B------:R-:W-:-:S13]  /*387d0*/  ISETP.GT.AND P6, PT, R6, R0, PT ;  /* 0x000000000600720c */ /* 0x000fda0003fc4270 */
[----:B------:R-:W-:Y:S05]  /*387e0*/  @!P6 BRA `(.L_x_3836) ;  /* 0xfffffffc005ce947 */ /* 0x000fea000383ffff */
.L_x_3833:
        /* <DEDUP_REMOVED lines=10> */
.L_x_3994:
[----:B------:R-:W-:-:S13]  /*38890*/  ISETP.NE.AND P0, PT, R3, RZ, PT ;  /* 0x000000ff0300720c */ /* 0x000fda0003f05270 */
[----:B------:R-:W-:Y:S05]  /*388a0*/  @!P0 BRA `(.L_x_3838) ;  /* 0x0000000000108947 */ /* 0x000fea0003800000 */
[----:B------:R-:W-:Y:S01]  /*388b0*/  UMOV UR4, 0xffffffff ;  /* 0xffffffff00047882 */ /* 0x000fe20000000000 */
[----:B------:R-:W-:Y:S02]  /*388c0*/  VIADD R12, R7, 0xffffffff ;  /* 0xffffffff070c7836 */ /* 0x000fe40000000000 */
[----:B------:R-:W-:Y:S05]  /*388d0*/  BRA.DIV UR4, `(.L_x_3839) ;  /* 0x00000056044c7947 */ /* 0x000fea000b800000 */
[----:B------:R4:W0:Y:S02]  /*388e0*/  SHFL.IDX PT, R24, R2, R12, 0x1f ;  /* 0x00001f0c02187589 */ /* 0x00082400000e0000 */
.L_x_3838:
        /* <DEDUP_REMOVED lines=59> */
.L_x_3840:
        /* <DEDUP_REMOVED lines=60> */
.L_x_3841:
[----:B------:R-:W-:-:S05]  /*39060*/  LOP3.LUT R0, RZ, R3, RZ, 0x33, !PT ;  /* 0x00000003ff007212 */ /* 0x000fca00078e33ff */
[----:B------:R-:W-:Y:S01]  /*39070*/  IMAD.IADD R25, R25, 0x1, R0 ;  /* 0x0000000119197824 */ /* 0x000fe200078e0200 */
[----:B------:R-:W-:Y:S06]  /*39080*/  BRA `(.L_x_3842) ;  /* 0x00000000001c7947 */ /* 0x000fec0003800000 */
.L_x_3834:
[----:B------:R-:W-:Y:S01]  /*39090*/  UMOV UR4, URZ ;  /* 0x0000003f00047c82 */ /* 0x000fe20008000000 */
[----:B------:R-:W-:Y:S01]  /*390a0*/  UMOV UR5, URZ ;  /* 0x0000003f00057c82 */ /* 0x000fe20008000000 */
[----:B------:R-:W-:Y:S01]  /*390b0*/  ULDC UR6, c[0x0][0xd3c] ;  /* 0x00034f0000067ab9 */ /* 0x000fe20000000800 */
[----:B------:R-:W-:Y:S02]  /*390c0*/  IMAD.MOV.U32 R24, RZ, RZ, R0 ;  /* 0x000000ffff187224 */ /* 0x000fe400078e0000 */
[----:B------:R-:W-:Y:S02]  /*390d0*/  IMAD.U32 R25, RZ, RZ, UR4 ;  /* 0x00000004ff197e24 */ /* 0x000fe4000f8e00ff */
[----:B------:R-:W-:Y:S02]  /*390e0*/  IMAD.U32 R26, RZ, RZ, UR5 ;  /* 0x00000005ff1a7e24 */ /* 0x000fe4000f8e00ff */
[----:B------:R-:W-:-:S07]  /*390f0*/  IMAD.U32 R27, RZ, RZ, UR6 ;  /* 0x00000006ff1b7e24 */ /* 0x000fce000f8e00ff */
.L_x_3842:
        /* <DEDUP_REMOVED lines=10> */
.L_x_3831:
[----:B------:R-:W-:Y:S02]  /*391a0*/  ULDC UR4, c[0x0][0xd3c] ;  /* 0x00034f0000047ab9 */ /* 0x000fe40000000800 */
[----:B----4-:R-:W-:-:S13]  /*391b0*/  ISETP.GE.AND P0, PT, R27, UR4, PT ;  /* 0x000000041b007c0c */ /* 0x010fda000bf06270 */
[----:B------:R-:W-:Y:S05]  /*391c0*/  @!P0 BRA `(.L_x_3843) ;  /* 0xffffff7c00688947 */ /* 0x000fea000383ffff */
[----:B------:R-:W-:Y:S05]  /*391d0*/  BSYNC B8 ;  /* 0x0000000000087941 */ /* 0x000fea0003800000 */
.L_x_3710:
[----:B-1----:R-:W4:Y:S01]  /*391e0*/  LDL.LU R0, [R1+0x43c] ;  /* 0x00043c0001007983 */ /* 0x002f220000300800 */
[----:B------:R-:W-:Y:S01]  /*391f0*/  BSSY B0, `(.L_x_3844) ;  /* 0x000000b000007945 */ /* 0x000fe20003800000 */
[----:B------:R-:W1:Y:S01]  /*39200*/  S2R R5, SR_CgaCtaId ;  /* 0x0000000000057919 */ /* 0x000e620000008800 */
        /* <DEDUP_REMOVED lines=9> */
.L_x_3997:
[----:B------:R-:W-:Y:S05]  /*392a0*/  BSYNC B0 ;  /* 0x0000000000007941 */ /* 0x000fea0003800000 */
.L_x_3844:
[----:B------:R-:W-:-:S03]  /*392b0*/  UMOV UR4, 0xffffffff ;  /* 0xffffffff00047882 */ /* 0x000fc60000000000 */
[----:B------:R-:W-:Y:S05]  /*392c0*/  BRA.DIV UR4, `(.L_x_3846) ;  /* 0x0000004e040c7947 */ /* 0x000fea000b800000 */
[----:B-1----:R-:W1:Y:S02]  /*392d0*/  S2R R0, SR_TID.X ;  /* 0x0000000000007919 */ /* 0x002e640000002100 */
[----:B-1----:R-:W-:-:S04]  /*392e0*/  SHF.R.U32.HI R0, RZ, 0x5, R0 ;  /* 0x00000005ff007819 */ /* 0x002fc80000011600 */
[----:B------:R-:W-:-:S05]  /*392f0*/  LOP3.LUT R0, R0, 0x3, RZ, 0xc0, !PT ;  /* 0x0000000300007812 */ /* 0x000fca00078ec0ff */
[----:B------:R1:W4:Y:S02]  /*39300*/  SHFL.IDX PT, R14, R0, RZ, 0x1f ;  /* 0x00001fff000e7589 */ /* 0x00032400000e0000 */
.L_x_4000:
[----:B----4-:R-:W-:-:S13]  /*39310*/  ISETP.NE.AND P0, PT, R14, RZ, PT ;  /* 0x000000ff0e00720c */ /* 0x010fda0003f05270 */
[----:B------:R-:W-:Y:S05]  /*39320*/  @P0 BRA `(.L_x_3466) ;  /* 0x0000000000880947 */ /* 0x000fea0003800000 */
[----:B------:R-:W-:-:S03]  /*39330*/  UMOV UR4, 0xffffffff ;  /* 0xffffffff00047882 */ /* 0x000fc60000000000 */
[----:B------:R-:W-:Y:S05]  /*39340*/  BRA.DIV UR4, `(.L_x_3847) ;  /* 0x0000004e04207947 */ /* 0x000fea000b800000 */
[----:B------:R-:W-:-:S13]  /*39350*/  ELECT P6, URZ, PT ;  /* 0x00000000003f782f */ /* 0x000fda00038c0000 */
.L_x_4003:
[----:B------:R-:W-:Y:S05]  /*39360*/  @!P6 BRA `(.L_x_3466) ;  /* 0x000000000078e947 */ /* 0x000fea0003800000 */
[----:B------:R-:W-:-:S06]  /*39370*/  ULOP3.LUT UR4, UR60, 0x2, URZ, 0xfc, !UPT ;  /* 0x000000023c047892 */ /* 0x000fcc000f8efc3f */
[----:B-1----:R-:W-:-:S05]  /*39380*/  IMAD.U32 R0, RZ, RZ, UR4 ;  /* 0x00000004ff007e24 */ /* 0x002fca000f8e00ff */
[----:B------:R-:W-:-:S13]  /*39390*/  ISETP.NE.AND P0, PT, R0, 0x3, PT ;  /* 0x000000030000780c */ /* 0x000fda0003f05270 */
[----:B------:R-:W-:Y:S05]  /*393a0*/  @!P0 BRA `(.L_x_3848) ;  /* 0x0000000000048947 */ /* 0x000fea0003800000 */
[----:B------:R-:W-:Y:S01]  /*393b0*/  BPT.TRAP 0x1 ;  /* 0x000000040000795c */ /* 0x000fe20000300000 */
.L_x_3848:
[----:B------:R-:W-:Y:S01]  /*393c0*/  IMAD R5, R22, 0x8, R7 ;  /* 0x0000000816057824 */ /* 0x000fe200078e0207 */
[----:B------:R-:W-:Y:S01]  /*393d0*/  SHF.L.U32 R0, R28, 0x1f, RZ ;  /* 0x0000001f1c007819 */ /* 0x000fe200000006ff */
[----:B------:R-:W-:-:S03]  /*393e0*/  VIADD R22, R22, 0x1 ;  /* 0x0000000116167836 */ /* 0x000fc60000000000 */
[----:B------:R-:W1:Y:S02]  /*393f0*/  SYNCS.PHASECHK.TRANS64.TRYWAIT P1, [R5+URZ+0x38840], R0 ;  /* 0x03884000050075a7 */ /* 0x000e64000802017f */
[----:B------:R-:W-:-:S04]  /*39400*/  ISETP.NE.AND P2, PT, R22, 0x2, PT ;  /* 0x000000021600780c */ /* 0x000fc80003f45270 */
[----:B------:R-:W-:Y:S01]  /*39410*/  SEL R3, RZ, 0x1, P2 ;  /* 0x00000001ff037807 */ /* 0x000fe20001000000 */
[----:B-1----:R-:W-:Y:S08]  /*39420*/  @!P1 BRA `(.L_x_3849) ;  /* 0x0000004c00089947 */ /* 0x002ff00003800000 */
.L_x_4004:
[----:B------:R-:W-:Y:S02]  /*39430*/  SEL R22, R22, RZ, P2 ;  /* 0x000000ff16167207 */ /* 0x000fe40001000000 */
[----:B------:R-:W-:Y:S01]  /*39440*/  LOP3.LUT R2, R28, R3, RZ, 0x3c, !PT ;  /* 0x000000031c027212 */ /* 0x000fe200078e3cff */
[----:B------:R-:W-:Y:S06]  /*39450*/  @!P0 BRA `(.L_x_3850) ;  /* 0x0000000000048947 */ /* 0x000fec0003800000 */
[----:B------:R-:W-:Y:S01]  /*39460*/  BPT.TRAP 0x1 ;  /* 0x000000040000795c */ /* 0x000fe20000300000 */
.L_x_3850:
[----:B------:R-:W-:Y:S01]  /*39470*/  IMAD R3, R22, 0x8, R7 ;  /* 0x0000000816037824 */ /* 0x000fe200078e0207 */
[----:B------:R-:W-:-:S04]  /*39480*/  SHF.L.U32 R2, R2, 0x1f, RZ ;  /* 0x0000001f02027819 */ /* 0x000fc800000006ff */
[----:B------:R-:W4:Y:S02]  /*39490*/  SYNCS.PHASECHK.TRANS64.TRYWAIT P1, [R3+URZ+0x38840], R2 ;  /* 0x03884002030075a7 */ /* 0x000f24000802017f */
[----:B----4-:R-:W-:Y:S05]  /*394a0*/  @!P1 BRA `(.L_x_3851) ;  /* 0x0000004800fc9947 */ /* 0x010fea0003800000 */
.L_x_4005:
[----:B------:R-:W-:Y:S05]  /*394b0*/  @!P0 BRA `(.L_x_3852) ;  /* 0x0000000000048947 */ /* 0x000fea0003800000 */
[----:B------:R-:W-:Y:S01]  /*394c0*/  BPT.TRAP 0x1 ;  /* 0x000000040000795c */ /* 0x000fe20000300000 */
.L_x_3852:
[----:B------:R-:W5:Y:S02]  /*394d0*/  SYNCS.PHASECHK.TRANS64.TRYWAIT P1, [R5+URZ+0x38860], R0 ;  /* 0x03886000050075a7 */ /* 0x000f64000802017f */
[----:B-----5:R-:W-:Y:S05]  /*394e0*/  @!P1 BRA `(.L_x_3853) ;  /* 0x0000004c00009947 */ /* 0x020fea0003800000 */
.L_x_4006:
[----:B------:R-:W-:Y:S05]  /*394f0*/  @!P0 BRA `(.L_x_3854) ;  /* 0x0000000000048947 */ /* 0x000fea0003800000 */
[----:B------:R-:W-:Y:S01]  /*39500*/  BPT.TRAP 0x1 ;  /* 0x000000040000795c */ /* 0x000fe20000300000 */
.L_x_3854:
[----:B------:R0:W0:Y:S02]  /*39510*/  SYNCS.PHASECHK.TRANS64.TRYWAIT P0, [R3+URZ+0x38860], R2 ;  /* 0x03886002030075a7 */ /* 0x000024000800017f */
[----:B0-----:R-:W-:Y:S05]  /*39520*/  @!P0 NANOSLEEP.SYNCS 0x989680 ;  /* 0x009896800000895d */ /* 0x001fea0003900000 */
[----:B------:R-:W0:Y:S02]  /*39530*/  @!P0 SYNCS.PHASECHK.TRANS64 P0, [R3+URZ+0x38860], R2 ;  /* 0x03886002030085a7 */ /* 0x000e24000800007f */
[----:B0-----:R-:W-:Y:S05]  /*39540*/  @!P0 BRA `(.L_x_3854) ;  /* 0xfffffffc00f08947 */ /* 0x001fea000383ffff */
.L_x_3466:
[----:B------:R-:W-:Y:S05]  /*39550*/  BSYNC B9 ;  /* 0x0000000000097941 */ /* 0x000fea0003800000 */
.L_x_3463:
[----:B------:R-:W-:Y:S05]  /*39560*/  EXIT ;  /* 0x000000000000794d */ /* 0x000fea0003800000 */
.L_x_3492:
[----:B0-----:R0:W1:Y:S02]  /*39570*/  SYNCS.PHASECHK.TRANS64.TRYWAIT P4, [R40+URZ+0x38890], R51 ;  /* 0x03889033280075a7 */ /* 0x001064000808017f */
[----:B-1----:R-:W-:Y:S05]  /*39580*/  @!P4 NANOSLEEP.SYNCS 0x989680 ;  /* 0x009896800000c95d */ /* 0x002fea0003900000 */
[----:B------:R-:W1:Y:S02]  /*39590*/  @!P4 SYNCS.PHASECHK.TRANS64 P4, [R40+URZ+0x38890], R51 ;  /* 0x038890332800c5a7 */ /* 0x000e64000808007f */
[----:B-1----:R-:W-:Y:S05]  /*395a0*/  @!P4 BRA `(.L_x_3492) ;  /* 0xfffffffc00f0c947 */ /* 0x002fea000383ffff */
[----:B------:R-:W-:Y:S05]  /*395b0*/  BRA `(.L_x_3855) ;  /* 0xfffffc9800cc7947 */ /* 0x000fea000383ffff */
.L_x_3493:
        /* <DEDUP_REMOVED lines=8> */
.L_x_3857:
[----:B------:R-:W-:Y:S05]  /*39640*/  BSYNC B1 ;  /* 0x0000000000017941 */ /* 0x000fea0003800000 */
.L_x_3856:
        /* <DEDUP_REMOVED lines=8> */
.L_x_3858:
[----:B------:R-:W-:Y:S05]  /*396d0*/  BRA `(.L_x_3859) ;  /* 0xfffffc9800987947 */ /* 0x000fea000383ffff */
.L_x_3503:
[----:B0-----:R0:W1:Y:S02]  /*396e0*/  SYNCS.PHASECHK.TRANS64.TRYWAIT P5, [R40+URZ+0x38890], R51 ;  /* 0x03889033280075a7 */ /* 0x00106400080a017f */
[----:B-1----:R-:W-:Y:S05]  /*396f0*/  @!P5 NANOSLEEP.SYNCS 0x989680 ;  /* 0x009896800000d95d */ /* 0x002fea0003900000 */
[----:B------:R-:W1:Y:S02]  /*39700*/  @!P5 SYNCS.PHASECHK.TRANS64 P5, [R40+URZ+0x38890], R51 ;  /* 0x038890332800d5a7 */ /* 0x000e6400080a007f */
[----:B-1----:R-:W-:Y:S05]  /*39710*/  @!P5 BRA `(.L_x_3503) ;  /* 0xfffffffc00f0d947 */ /* 0x002fea000383ffff */
[----:B------:R-:W-:Y:S05]  /*39720*/  BRA `(.L_x_3860) ;  /* 0xfffffca4007c7947 */ /* 0x000fea000383ffff */
.L_x_3504:
        /* <DEDUP_REMOVED lines=8> */
.L_x_3862:
[----:B------:R-:W-:Y:S05]  /*397b0*/  BSYNC B1 ;  /* 0x0000000000017941 */ /* 0x000fea0003800000 */
.L_x_3861:
        /* <DEDUP_REMOVED lines=8> */
.L_x_3863:
[----:B------:R-:W-:Y:S01]  /*39840*/  IMAD.MOV.U32 R20, RZ, RZ, R14 ;  /* 0x000000ffff147224 */ /* 0x000fe200078e000e */
[----:B------:R-:W-:Y:S06]  /*39850*/  BRA `(.L_x_3864) ;  /* 0xfffffca400447947 */ /* 0x000fec000383ffff */
.L_x_3509:
[----:B0-----:R0:W1:Y:S02]  /*39860*/  SYNCS.PHASECHK.TRANS64.TRYWAIT P0, [R40+URZ+0x38890], R51 ;  /* 0x03889033280075a7 */ /* 0x001064000800017f */
[----:B-1----:R-:W-:Y:S05]  /*39870*/  @!P0 NANOSLEEP.SYNCS 0x989680 ;  /* 0x009896800000895d */ /* 0x002fea0003900000 */
[----:B------:R-:W1:Y:S02]  /*39880*/  @!P0 SYNCS.PHASECHK.TRANS64 P0, [R40+URZ+0x38890], R51 ;  /* 0x03889033280085a7 */ /* 0x000e64000800007f */
[----:B-1----:R-:W-:Y:S05]  /*39890*/  @!P0 BRA `(.L_x_3509) ;  /* 0xfffffffc00f08947 */ /* 0x002fea000383ffff */
[----:B------:R-:W-:Y:S05]  /*398a0*/  BRA `(.L_x_3865) ;  /* 0xfffffcac00407947 */ /* 0x000fea000383ffff */
.L_x_3510:
[----:B------:R-:W-:Y:S01]  /*398b0*/  BSSY B1, `(.L_x_3866) ;  /* 0x0000007000017945 */ /* 0x000fe20003800000 */
[----:B------:R-:W-:Y:S02]  /*398c0*/  IMAD.MOV.U32 R12, RZ, RZ, RZ ;  /* 0x000000ffff0c7224 */ /* 0x000fe400078e00ff */
[----:B------:R-:W-:Y:S02]  /*398d0*/  IMAD.MOV.U32 R11, RZ, RZ, 0x1c1f ;  /* 0x00001c1fff0b7424 */ /* 0x000fe400078e00ff */
[----:B------:R-:W-:-:S07]  /*398e0*/  IMAD.MOV.U32 R15, RZ, RZ, -0x1 ;  /* 0xffffffffff0f7424 */ /* 0x000fce00078e00ff */
[----:B0-----:R-:W-:Y:S05]  /*398f0*/  WARPSYNC.COLLECTIVE R15, `(.L_x_3867) ;  /* 0x000000000f087348 */ /* 0x001fea0003c00000 */
[----:B------:R1:W2:Y:S02]  /*39900*/  SHFL.IDX P6, R14, R13, R12, R11 ;  /* 0x0000000c0d0e7389 */ /* 0x0002a400000c000b */
[----:B012---:R-:W-:Y:S01]  /*39910*/  ENDCOLLECTIVE ;  /* 0x000000000000791b */ /* 0x007fe20003800000 */
.L_x_3867:
[----:B------:R-:W-:Y:S05]  /*39920*/  BSYNC B1 ;  /* 0x0000000000017941 */ /* 0x000fea0003800000 */
.L_x_3866:
        /* <DEDUP_REMOVED lines=8> */
.L_x_3868:
[----:B------:R-:W-:Y:S05]  /*399b0*/  BRA `(.L_x_3869) ;  /* 0xfffffcac00607947 */ /* 0x000fea000383ffff */
.L_x_3514:
[----:B----4-:R4:W0:Y:S02]  /*399c0*/  SYNCS.PHASECHK.TRANS64.TRYWAIT P3, [R40+URZ+0x388b0], R51 ;  /* 0x0388b033280075a7 */ /* 0x010824000806017f */
[----:B0-----:R-:W-:Y:S05]  /*399d0*/  @!P3 NANOSLEEP.SYNCS 0x989680 ;  /* 0x009896800000b95d */ /* 0x001fea0003900000 */
[----:B------:R-:W0:Y:S02]  /*399e0*/  @!P3 SYNCS.PHASECHK.TRANS64 P3, [R40+URZ+0x388b0], R51 ;  /* 0x0388b0332800b5a7 */ /* 0x000e24000806007f */
[----:B0-----:R-:W-:Y:S05]  /*399f0*/  @!P3 BRA `(.L_x_3514) ;  /* 0xfffffffc00f0b947 */ /* 0x001fea000383ffff */
[----:B------:R-:W-:Y:S05]  /*39a00*/  BRA `(.L_x_3870) ;  /* 0xfffffcac00f07947 */ /* 0x000fea000383ffff */
.L_x_3560:
        /* <DEDUP_REMOVED lines=8> */
.L_x_3872:
[----:B------:R-:W-:Y:S05]  /*39a90*/  BSYNC B1 ;  /* 0x0000000000017941 */ /* 0x000fea0003800000 */
.L_x_3871:
        /* <DEDUP_REMOVED lines=8> */
.L_x_3873:
[----:B------:R-:W-:Y:S02]  /*39b20*/  IMAD.MOV.U32 R13, RZ, RZ, R34 ;  /* 0x000000ffff0d7224 */ /* 0x000fe400078e0022 */
[----:B------:R-:W-:-:S07]  /*39b30*/  IMAD.MOV.U32 R6, RZ, RZ, R14 ;  /* 0x000000ffff067224 */ /* 0x000fce00078e000e */
[----:B------:R-:W-:Y:S05]  /*39b40*/  WARPSYNC.COLLECTIVE R15, `(.L_x_3874) ;  /* 0x000000000f087348 */ /* 0x000fea0003c00000 */
[----:B------:R0:W1:Y:S02]  /*39b50*/  SHFL.IDX P6, R14, R13, R12, R11 ;  /* 0x0000000c0d0e7389 */ /* 0x00006400000c000b */
[----:B01----:R-:W-:Y:S01]  /*39b60*/  ENDCOLLECTIVE ;  /* 0x000000000000791b */ /* 0x003fe20003800000 */
.L_x_3874:
[----:B------:R-:W-:Y:S02]  /*39b70*/  IMAD.MOV.U32 R13, RZ, RZ, R3 ;  /* 0x000000ffff0d7224 */ /* 0x000fe400078e0003 */
[----:B------:R-:W-:-:S07]  /*39b80*/  IMAD.MOV.U32 R20, RZ, RZ, R14 ;  /* 0x000000ffff147224 */ /* 0x000fce00078e000e */
[----:B------:R-:W-:Y:S05]  /*39b90*/  WARPSYNC.COLLECTIVE R15, `(.L_x_3875) ;  /* 0x000000000f087348 */ /* 0x000fea0003c00000 */
[----:B------:R0:W1:Y:S02]  /*39ba0*/  SHFL.IDX P6, R14, R13, R12, R11 ;  /* 0x0000000c0d0e7389 */ /* 0x00006400000c000b */
[----:B01----:R-:W-:Y:S01]  /*39bb0*/  ENDCOLLECTIVE ;  /* 0x000000000000791b */ /* 0x003fe20003800000 */
.L_x_3875:
[----:B------:R-:W-:Y:S01]  /*39bc0*/  IMAD.MOV.U32 R8, RZ, RZ, R14 ;  /* 0x000000ffff087224 */ /* 0x000fe200078e000e */
[----:B------:R-:W-:Y:S06]  /*39bd0*/  BRA `(.L_x_3876) ;  /* 0xfffffd5800107947 */ /* 0x000fec000383ffff */
.L_x_3563:
[----:B------:R-:W-:Y:S01]  /*39be0*/  BSSY B1, `(.L_x_3877) ;  /* 0x0000008000017945 */ /* 0x000fe20003800000 */
[----:B------:R-:W-:Y:S02]  /*39bf0*/  IMAD.MOV.U32 R13, RZ, RZ, R64 ;  /* 0x000000ffff0d7224 */ /* 0x000fe400078e0040 */
[----:B------:R-:W-:Y:S02]  /*39c00*/  IMAD.MOV.U32 R12, RZ, RZ, 0x1 ;  /* 0x00000001ff0c7424 */ /* 0x000fe400078e00ff */
[----:B------:R-:W-:Y:S02]  /*39c10*/  IMAD.MOV.U32 R11, RZ, RZ, 0x1c1f ;  /* 0x00001c1fff0b7424 */ /* 0x000fe400078e00ff */
[----:B------:R-:W-:-:S07]  /*39c20*/  IMAD.MOV.U32 R15, RZ, RZ, -0x1 ;  /* 0xffffffffff0f7424 */ /* 0x000fce00078e00ff */
[----:B0---4-:R-:W-:Y:S05]  /*39c30*/  WARPSYNC.COLLECTIVE R15, `(.L_x_3878) ;  /* 0x000000000f087348 */ /* 0x011fea0003c00000 */
[----:B------:R1:W2:Y:S02]  /*39c40*/  SHFL.IDX P6, R14, R13, R12, R11 ;  /* 0x0000000c0d0e7389 */ /* 0x0002a400000c000b */
[----:B012-4-:R-:W-:Y:S01]  /*39c50*/  ENDCOLLECTIVE ;  /* 0x000000000000791b */ /* 0x017fe20003800000 */
.L_x_3878:
[----:B------:R-:W-:Y:S05]  /*39c60*/  BSYNC B1 ;  /* 0x0000000000017941 */ /* 0x000fea0003800000 */
.L_x_3877:
        /* <DEDUP_REMOVED lines=8> */
.L_x_3879:
[----:B------:R-:W-:Y:S02]  /*39cf0*/  IMAD.MOV.U32 R13, RZ, RZ, R34 ;  /* 0x000000ffff0d7224 */ /* 0x000fe400078e0022 */
[----:B------:R-:W-:-:S07]  /*39d00*/  IMAD.MOV.U32 R6, RZ, RZ, R14 ;  /* 0x000000ffff067224 */ /* 0x000fce00078e000e */
[----:B------:R-:W-:Y:S05]  /*39d10*/  WARPSYNC.COLLECTIVE R15, `(.L_x_3880) ;  /* 0x000000000f087348 */ /* 0x000fea0003c00000 */
[----:B------:R0:W1:Y:S02]  /*39d20*/  SHFL.IDX P6, R14, R13, R12, R11 ;  /* 0x0000000c0d0e7389 */ /* 0x00006400000c000b */
[----:B01----:R-:W-:Y:S01]  /*39d30*/  ENDCOLLECTIVE ;  /* 0x000000000000791b */ /* 0x003fe20003800000 */
.L_x_3880:
[----:B------:R-:W-:Y:S02]  /*39d40*/  IMAD.MOV.U32 R13, RZ, RZ, R3 ;  /* 0x000000ffff0d7224 */ /* 0x000fe400078e0003 */
[----:B------:R-:W-:-:S07]  /*39d50*/  IMAD.MOV.U32 R34, RZ, RZ, R14 ;  /* 0x000000ffff227224 */ /* 0x000fce00078e000e */
[----:B------:R-:W-:Y:S05]  /*39d60*/  WARPSYNC.COLLECTIVE R15, `(.L_x_3881) ;  /* 0x000000000f087348 */ /* 0x000fea0003c00000 */
[----:B------:R0:W1:Y:S02]  /*39d70*/  SHFL.IDX P6, R14, R13, R12, R11 ;  /* 0x0000000c0d0e7389 */ /* 0x00006400000c000b */
[----:B01----:R-:W-:Y:S01]  /*39d80*/  ENDCOLLECTIVE ;  /* 0x000000000000791b */ /* 0x003fe20003800000 */
.L_x_3881:
[----:B------:R-:W-:Y:S05]  /*39d90*/  BRA `(.L_x_3882) ;  /* 0xfffffd5800787947 */ /* 0x000fea000383ffff */
.L_x_3567:
[----:B----4-:R4:W0:Y:S02]  /*39da0*/  SYNCS.PHASECHK.TRANS64.TRYWAIT P0, [R2+URZ+0x38800], R3 ;  /* 0x03880003020075a7 */ /* 0x010824000800017f */
[----:B0-----:R-:W-:Y:S05]  /*39db0*/  @!P0 NANOSLEEP.SYNCS 0x989680 ;  /* 0x009896800000895d */ /* 0x001fea0003900000 */
[----:B------:R-:W0:Y:S02]  /*39dc0*/  @!P0 SYNCS.PHASECHK.TRANS64 P0, [R2+URZ+0x38800], R3 ;  /* 0x03880003020085a7 */ /* 0x000e24000800007f */
[----:B0-----:R-:W-:Y:S05]  /*39dd0*/  @!P0 BRA `(.L_x_3567) ;  /* 0xfffffffc00f08947 */ /* 0x001fea000383ffff */
[----:B------:R-:W-:Y:S05]  /*39de0*/  BRA `(.L_x_3883) ;  /* 0xfffffd5c00047947 */ /* 0x000fea000383ffff */
.L_x_3575:
[----:B------:R-:W0:Y:S01]  /*39df0*/  LDC R69, c[0x0][0x3f4] ;  /* 0x0000fd00ff457b82 */ /* 0x000e220000000800 */
        /* <DEDUP_REMOVED lines=8> */
.L_x_3885:
[----:B------:R-:W-:Y:S05]  /*39e80*/  BSYNC B1 ;  /* 0x0000000000017941 */ /* 0x000fea0003800000 */
.L_x_3884:
        /* <DEDUP_REMOVED lines=10> */
.L_x_3886:
        /* <DEDUP_REMOVED lines=8> */
.L_x_3887:
[----:B------:R-:W-:-:S05]  /*39fb0*/  @!P1 IADD3 R6, P2, R5, R9, RZ ;  /* 0x0000000905069210 */ /* 0x000fca0007f5e0ff */
[----:B------:R-:W-:Y:S02]  /*39fc0*/  @!P1 IMAD.X R5, R4, 0x1, R21, P2 ;  /* 0x0000000104059824 */ /* 0x000fe400010e0615 */
[----:B------:R-:W-:Y:S02]  /*39fd0*/  @!P1 IMAD.MOV.U32 R4, RZ, RZ, R6 ;  /* 0x000000ffff049224 */ /* 0x000fe400078e0006 */
[----:B------:R-:W-:-:S04]  /*39fe0*/  IMAD.MOV.U32 R13, RZ, RZ, R70 ;  /* 0x000000ffff0d7224 */ /* 0x000fc800078e0046 */
[----:B------:R-:W5:Y:S01]  /*39ff0*/  @!P1 LD.E.128 R4, desc[UR36][R4.64] ;  /* 0x0000002404049980 */ /* 0x000f62000c101d00 */
[----:B------:R-:W-:-:S07]  /*3a000*/  IMAD.MOV.U32 R8, RZ, RZ, R14 ;  /* 0x000000ffff087224 */ /* 0x000fce00078e000e */
[----:B-----5:R-:W-:Y:S05]  /*3a010*/  WARPSYNC.COLLECTIVE R15, `(.L_x_3888) ;  /* 0x000000000f087348 */ /* 0x020fea0003c00000 */
[----:B------:R0:W1:Y:S02]  /*3a020*/  SHFL.IDX P6, R14, R13, R12, R11 ;  /* 0x0000000c0d0e7389 */ /* 0x00006400000c000b */
[----:B01---5:R-:W-:Y:S01]  /*3a030*/  ENDCOLLECTIVE ;  /* 0x000000000000791b */ /* 0x023fe20003800000 */
.L_x_3888:
[----:B------:R-:W-:-:S05]  /*3a040*/  @!P1 IADD3 R14, P2, R14, R9, RZ ;  /* 0x000000090e0e9210 */ /* 0x000fca0007f5e0ff */
[----:B------:R-:W-:Y:S02]  /*3a050*/  @!P1 IMAD.X R9, R8, 0x1, R21, P2 ;  /* 0x0000000108099824 */ /* 0x000fe400010e0615 */
[----:B------:R-:W-:-:S06]  /*3a060*/  @!P1 IMAD.MOV.U32 R8, RZ, RZ, R14 ;  /* 0x000000ffff089224 */ /* 0x000fcc00078e000e */
[----:B------:R-:W2:Y:S01]  /*3a070*/  @!P1 LD.E.128 R8, desc[UR36][R8.64] ;  /* 0x0000002408089980 */ /* 0x000ea2000c101d00 */
[----:B------:R-:W-:Y:S01]  /*3a080*/  CS2R R64, SRZ ;  /* 0x0000000000407805 */ /* 0x000fe2000001ff00 */
[----:B------:R-:W-:Y:S02]  /*3a090*/  IMAD.MOV.U32 R13, RZ, RZ, R27 ;  /* 0x000000ffff0d7224 */ /* 0x000fe400078e001b */
[----:B------:R-:W-:Y:S01]  /*3a0a0*/  IMAD.MOV.U32 R12, RZ, RZ, 0x1 ;  /* 0x00000001ff0c7424 */ /* 0x000fe200078e00ff */
[----:B------:R-:W-:Y:S02]  /*3a0b0*/  CS2R R20, SRZ ;  /* 0x0000000000147805 */ /* 0x000fe4000001ff00 */
[----:B------:R-:W-:Y:S02]  /*3a0c0*/  CS2R R60, SRZ ;  /* 0x00000000003c7805 */ /* 0x000fe4000001ff00 */
[----:B------:R-:W-:Y:S01]  /*3a0d0*/  CS2R R62, SRZ ;  /* 0x00000000003e7805 */ /* 0x000fe2000001ff00 */
[----:B--2---:R-:W-:-:S02]  /*3a0e0*/  @!P1 IMAD.MOV.U32 R65, RZ, RZ, R11 ;  /* 0x000000ffff419224 */ /* 0x004fc400078e000b */
[----:B------:R-:W-:-:S07]  /*3a0f0*/  IMAD.MOV.U32 R11, RZ, RZ, 0x1c1f ;  /* 0x00001c1fff0b7424 */ /* 0x000fce00078e00ff */
[----:B------:R-:W-:Y:S05]  /*3a100*/  WARPSYNC.COLLECTIVE R15, `(.L_x_3889) ;  /* 0x000000000f087348 */ /* 0x000fea0003c00000 */
[----:B------:R0:W1:Y:S02]  /*3a110*/  SHFL.IDX P6, R14, R13, R12, R11 ;  /* 0x0000000c0d0e7389 */ /* 0x00006400000c000b */
[----:B01----:R-:W-:Y:S01]  /*3a120*/  ENDCOLLECTIVE ;  /* 0x000000000000791b */ /* 0x003fe20003800000 */
.L_x_3889:
[----:B------:R-:W-:Y:S02]  /*3a130*/  IMAD.MOV.U32 R13, RZ, RZ, R34 ;  /* 0x000000ffff0d7224 */ /* 0x000fe400078e0022 */
[----:B------:R-:W-:-:S07]  /*3a140*/  IMAD.MOV.U32 R24, RZ, RZ, R14 ;  /* 0x000000ffff187224 */ /* 0x000fce00078e000e */
[----:B------:R-:W-:Y:S05]  /*3a150*/  WARPSYNC.COLLECTIVE R15, `(.L_x_3890) ;  /* 0x000000000f087348 */ /* 0x000fea0003c00000 */
[----:B------:R0:W1:Y:S02]  /*3a160*/  SHFL.IDX P6, R14, R13, R12, R11 ;  /* 0x0000000c0d0e7389 */ /* 0x00006400000c000b */
[----:B01----:R-:W-:Y:S01]  /*3a170*/  ENDCOLLECTIVE ;  /* 0x000000000000791b */ /* 0x003fe20003800000 */
.L_x_3890:
[----:B------:R-:W-:Y:S02]  /*3a180*/  IMAD.MOV.U32 R13, RZ, RZ, R25 ;  /* 0x000000ffff0d7224 */ /* 0x000fe400078e0019 */
[----:B------:R-:W-:-:S07]  /*3a190*/  IMAD.MOV.U32 R26, RZ, RZ, R14 ;  /* 0x000000ffff1a7224 */ /* 0x000fce00078e000e */
[----:B------:R-:W-:Y:S05]  /*3a1a0*/  WARPSYNC.COLLECTIVE R15, `(.L_x_3891) ;  /* 0x000000000f087348 */ /* 0x000fea0003c00000 */
[----:B------:R0:W1:Y:S02]  /*3a1b0*/  SHFL.IDX P6, R14, R13, R12, R11 ;  /* 0x0000000c0d0e7389 */ /* 0x00006400000c000b */
[----:B01----:R-:W-:Y:S01]  /*3a1c0*/  ENDCOLLECTIVE ;  /* 0x000000000000791b */ /* 0x003fe20003800000 */
.L_x_3891:
[----:B------:R-:W-:Y:S02]  /*3a1d0*/  @!P1 IMAD.MOV.U32 R20, RZ, RZ, R4 ;  /* 0x000000ffff149224 */ /* 0x000fe400078e0004 */
[----:B------:R-:W-:Y:S02]  /*3a1e0*/  @!P1 IMAD.MOV.U32 R21, RZ, RZ, R5 ;  /* 0x000000ffff159224 */ /* 0x000fe400078e0005 */
[----:B------:R-:W-:Y:S02]  /*3a1f0*/  IMAD.MOV.U32 R4, RZ, RZ, R20 ;  /* 0x000000ffff047224 */ /* 0x000fe400078e0014 */
[----:B------:R-:W-:Y:S02]  /*3a200*/  IMAD.MOV.U32 R5, RZ, RZ, R21 ;  /* 0x000000ffff057224 */ /* 0x000fe400078e0015 */
[----:B------:R-:W-:Y:S02]  /*3a210*/  @!P1 IMAD.MOV.U32 R60, RZ, RZ, R6 ;  /* 0x000000ffff3c9224 */ /* 0x000fe400078e0006 */
[----:B------:R-:W-:-:S02]  /*3a220*/  IMAD.MOV.U32 R13, RZ, RZ, R70 ;  /* 0x000000ffff0d7224 */ /* 0x000fc400078e0046 */
[----:B------:R-:W-:Y:S01]  /*3a230*/  @!P1 IMAD.MOV.U32 R61, RZ, RZ, R7 ;  /* 0x000000ffff3d9224 */ /* 0x000fe200078e0007 */
[----:B------:R-:W-:Y:S01]  /*3a240*/  PRMT R71, R71, 0x5410, R4 ;  /* 0x0000541047477816 */ /* 0x000fe20000000004 */
[----:B------:R-:W-:Y:S01]  /*3a250*/  IMAD.MOV.U32 R4, RZ, RZ, R60 ;  /* 0x000000ffff047224 */ /* 0x000fe200078e003c */
[----:B------:R-:W-:Y:S01]  /*3a260*/  PRMT R72, R72, 0x5410, R5 ;  /* 0x0000541048487816 */ /* 0x000fe20000000005 */
[----:B------:R-:W-:Y:S02]  /*3a270*/  IMAD.MOV.U32 R5, RZ, RZ, R61 ;  /* 0x000000ffff057224 */ /* 0x000fe400078e003d */
[----:B------:R-:W-:-:S07]  /*3a280*/  IMAD.MOV.U32 R25, RZ, RZ, R14 ;  /* 0x000000ffff197224 */ /* 0x000fce00078e000e */
[----:B------:R-:W-:Y:S05]  /*3a290*/  WARPSYNC.COLLECTIVE R15, `(.L_x_3892) ;  /* 0x000000000f087348 */ /* 0x000fea0003c00000 */
[----:B------:R0:W1:Y:S02]  /*3a2a0*/  SHFL.IDX P6, R14, R13, R12, R11 ;  /* 0x0000000c0d0e7389 */ /* 0x00006400000c000b */
[----:B01----:R-:W-:Y:S01]  /*3a2b0*/  ENDCOLLECTIVE ;  /* 0x000000000000791b */ /* 0x003fe20003800000 */
.L_x_3892:
[----:B------:R-:W-:Y:S02]  /*3a2c0*/  @!P1 IMAD.MOV.U32 R62, RZ, RZ, R8 ;  /* 0x000000ffff3e9224 */ /* 0x000fe400078e0008 */
[----:B------:R-:W-:Y:S01]  /*3a2d0*/  @!P1 IMAD.MOV.U32 R63, RZ, RZ, R9 ;  /* 0x000000ffff3f9224 */ /* 0x000fe200078e0009 */
[----:B------:R-:W-:Y:S01]  /*3a2e0*/  PRMT R71, R4, 0x7610, R71 ;  /* 0x0000761004477816 */ /* 0x000fe20000000047 */
[----:B------:R-:W-:Y:S01]  /*3a2f0*/  IMAD.MOV.U32 R4, RZ, RZ, R62 ;  /* 0x000000ffff047224 */ /* 0x000fe200078e003e */
[----:B------:R-:W-:Y:S01]  /*3a300*/  PRMT R72, R5, 0x7610, R72 ;  /* 0x0000761005487816 */ /* 0x000fe20000000048 */
[----:B------:R-:W-:Y:S02]  /*3a310*/  IMAD.MOV.U32 R5, RZ, RZ, R63 ;  /* 0x000000ffff057224 */ /* 0x000fe400078e003f */
[----:B------:R-:W-:Y:S01]  /*3a320*/  @!P1 IMAD.MOV.U32 R64, RZ, RZ, R10 ;  /* 0x000000ffff409224 */ /* 0x000fe200078e000a */
[----:B------:R-:W-:Y:S02]  /*3a330*/  PRMT R34, R4, 0x7610, R34 ;  /* 0x0000761004227816 */ /* 0x000fe40000000022 */
[----:B------:R-:W-:Y:S01]  /*3a340*/  PRMT R70, R5, 0x7610, R70 ;  /* 0x0000761005467816 */ /* 0x000fe20000000046 */
[----:B------:R-:W-:-:S02]  /*3a350*/  IMAD.MOV.U32 R4, RZ, RZ, R64 ;  /* 0x000000ffff047224 */ /* 0x000fc400078e0040 */
[----:B------:R-:W-:Y:S01]  /*3a360*/  IMAD.MOV.U32 R5, RZ, RZ, R65 ;  /* 0x000000ffff057224 */ /* 0x000fe200078e0041 */
[----:B------:R-:W-:Y:S02]  /*3a370*/  CS2R R8, SRZ ;  /* 0x0000000000087805 */ /* 0x000fe4000001ff00 */
[----:B------:R-:W-:Y:S02]  /*3a380*/  PRMT R85, R4, 0x7610, R85 ;  /* 0x0000761004557816 */ /* 0x000fe40000000055 */
[----:B------:R-:W-:Y:S01]  /*3a390*/  PRMT R34, R34, 0x5410, R5 ;  /* 0x0000541022227816 */ /* 0x000fe20000000005 */
[----:B------:R-:W-:Y:S06]  /*3a3a0*/  BRA `(.L_x_3893) ;  /* 0xfffffd6800807947 */ /* 0x000fec000383ffff */
.L_x_3579:
[----:B0-----:R0:W1:Y:S02]  /*3a3b0*/  SYNCS.PHASECHK.TRANS64.TRYWAIT P1, [R2+URZ+0x38800], R13 ;  /* 0x0388000d020075a7 */ /* 0x001064000802017f */
[----:B-1----:R-:W-:Y:S05]  /*3a3c0*/  @!P1 NANOSLEEP.SYNCS 0x989680 ;  /* 0x009896800000995d */ /* 0x002fea0003900000 */
[----:B------:R-:W1:Y:S02]  /*3a3d0*/  @!P1 SYNCS.PHASECHK.TRANS64 P1, [R2+URZ+0x38800], R13 ;  /* 0x0388000d020095a7 */ /* 0x000e64000802007f */
[----:B-1----:R-:W-:Y:S05]  /*3a3e0*/  @!P1 BRA `(.L_x_3579) ;  /* 0xfffffffc00f09947 */ /* 0x002fea000383ffff */
[----:B------:R-:W-:Y:S05]  /*3a3f0*/  BRA `(.L_x_3894) ;  /* 0xfffffd6800dc7947 */ /* 0x000fea000383ffff */
.L_x_3593:
[----:B-1----:R1:W2:Y:S02]  /*3a400*/  SYNCS.PHASECHK.TRANS64.TRYWAIT P0, [R2+URZ], R3 ;  /* 0x00000003020075a7 */ /* 0x0022a4000800017f */
[----:B--2---:R-:W-:Y:S05]  /*3a410*/  @!P0 NANOSLEEP.SYNCS 0x989680 ;  /* 0x009896800000895d */ /* 0x004fea0003900000 */
[----:B------:R-:W2:Y:S02]  /*3a420*/  @!P0 SYNCS.PHASECHK.TRANS64 P0, [R2+URZ], R3 ;  /* 0x00000003020085a7 */ /* 0x000ea4000800007f */
[----:B--2---:R-:W-:Y:S05]  /*3a430*/  @!P0 BRA `(.L_x_3593) ;  /* 0xfffffffc00f08947 */ /* 0x004fea000383ffff */
[----:B------:R-:W-:Y:S05]  /*3a440*/  BRA `(.L_x_3592) ;  /* 0xfffffd8000cc7947 */ /* 0x000fea000383ffff */
.L_x_3600:
[----:B-1----:R1:W2:Y:S02]  /*3a450*/  SYNCS.PHASECHK.TRANS64.TRYWAIT P0, [R2+URZ], R3 ;  /* 0x00000003020075a7 */ /* 0x0022a4000800017f */
[----:B--2---:R-:W-:Y:S05]  /*3a460*/  @!P0 NANOSLEEP.SYNCS 0x989680 ;  /* 0x009896800000895d */ /* 0x004fea0003900000 */
[----:B------:R-:W2:Y:S02]  /*3a470*/  @!P0 SYNCS.PHASECHK.TRANS64 P0, [R2+URZ], R3 ;  /* 0x00000003020085a7 */ /* 0x000ea4000800007f */
[----:B--2---:R-:W-:Y:S05]  /*3a480*/  @!P0 BRA `(.L_x_3600) ;  /* 0xfffffffc00f08947 */ /* 0x004fea000383ffff */
[----:B------:R-:W-:Y:S05]  /*3a490*/  BRA `(.L_x_3599) ;  /* 0xfffffd8400d87947 */ /* 0x000fea000383ffff */
.L_x_3631:
[----:B-1----:R1:W2:Y:S02]  /*3a4a0*/  SYNCS.PHASECHK.TRANS64.TRYWAIT P0, [R2+URZ], R3 ;  /* 0x00000003020075a7 */ /* 0x0022a4000800017f */
[----:B--2---:R-:W-:Y:S05]  /*3a4b0*/  @!P0 NANOSLEEP.SYNCS 0x989680 ;  /* 0x009896800000895d */ /* 0x004fea0003900000 */
[----:B------:R-:W2:Y:S02]  /*3a4c0*/  @!P0 SYNCS.PHASECHK.TRANS64 P0, [R2+URZ], R3 ;  /* 0x00000003020085a7 */ /* 0x000ea4000800007f */
[----:B--2---:R-:W-:Y:S05]  /*3a4d0*/  @!P0 BRA `(.L_x_3631) ;  /* 0xfffffffc00f08947 */ /* 0x004fea000383ffff */
[----:B------:R-:W-:Y:S05]  /*3a4e0*/  BRA `(.L_x_3630) ;  /* 0xfffffe0400247947 */ /* 0x000fea000383ffff */
.L_x_3638:
[----:B-1----:R1:W2:Y:S02]  /*3a4f0*/  SYNCS.PHASECHK.TRANS64.TRYWAIT P0, [R2+URZ], R3 ;  /* 0x00000003020075a7 */ /* 0x0022a4000800017f */
[----:B--2---:R-:W-:Y:S05]  /*3a500*/  @!P0 NANOSLEEP.SYNCS 0x989680 ;  /* 0x009896800000895d */ /* 0x004fea0003900000 */
[----:B------:R-:W2:Y:S02]  /*3a510*/  @!P0 SYNCS.PHASECHK.TRANS64 P0, [R2+URZ], R3 ;  /* 0x00000003020085a7 */ /* 0x000ea4000800007f */
[----:B--2---:R-:W-:Y:S05]  /*3a520*/  @!P0 BRA `(.L_x_3638) ;  /* 0xfffffffc00f08947 */ /* 0x004fea000383ffff */
[----:B------:R-:W-:Y:S05]  /*3a530*/  BRA `(.L_x_3637) ;  /* 0xfffffe0800307947 */ /* 0x000fea000383ffff */
.L_x_3655:
[----:B-1----:R1:W2:Y:S02]  /*3a540*/  SYNCS.PHASECHK.TRANS64.TRYWAIT P0, [R2+URZ], R3 ;  /* 0x00000003020075a7 */ /* 0x0022a4000800017f */
[----:B--2---:R-:W-:Y:S05]  /*3a550*/  @!P0 NANOSLEEP.SYNCS 0x989680 ;  /* 0x009896800000895d */ /* 0x004fea0003900000 */
[----:B------:R-:W2:Y:S02]  /*3a560*/  @!P0 SYNCS.PHASECHK.TRANS64 P0, [R2+URZ], R3 ;  /* 0x00000003020085a7 */ /* 0x000ea4000800007f */
[----:B--2---:R-:W-:Y:S05]  /*3a570*/  @!P0 BRA `(.L_x_3655) ;  /* 0xfffffffc00f08947 */ /* 0x004fea000383ffff */
[----:B------:R-:W-:Y:S05]  /*3a580*/  BRA `(.L_x_3654) ;  /* 0xfffffe7400487947 */ /* 0x000fea000383ffff */
.L_x_3662:
[----:B-1----:R1:W2:Y:S02]  /*3a590*/  SYNCS.PHASECHK.TRANS64.TRYWAIT P0, [R2+URZ], R3 ;  /* 0x00000003020075a7 */ /* 0x0022a4000800017f */
[----:B--2---:R-:W-:Y:S05]  /*3a5a0*/  @!P0 NANOSLEEP.SYNCS 0x989680 ;  /* 0x009896800000895d */ /* 0x004fea0003900000 */
[----:B------:R-:W2:Y:S02]  /*3a5b0*/  @!P0 SYNCS.PHASECHK.TRANS64 P0, [R2+URZ], R3 ;  /* 0x00000003020085a7 */ /* 0x000ea4000800007f */
[----:B--2---:R-:W-:Y:S05]  /*3a5c0*/  @!P0 BRA `(.L_x_3662) ;  /* 0xfffffffc00f08947 */ /* 0x004fea000383ffff */
[----:B------:R-:W-:Y:S05]  /*3a5d0*/  BRA `(.L_x_3661) ;  /* 0xfffffe7800547947 */ /* 0x000fea000383ffff */
.L_x_3726:
[----:B------:R-:W0:Y:S01]  /*3a5e0*/  S2R R12, SR_TID.X ;  /* 0x00000000000c7919 */ /* 0x000e220000002100 */
[----:B------:R-:W-:Y:S01]  /*3a5f0*/  BSSY B1, `(.L_x_3895) ;  /* 0x000000a000017945 */ /* 0x000fe20003800000 */
[----:B------:R-:W-:Y:S02]  /*3a600*/  IMAD.MOV.U32 R11, RZ, RZ, 0x1f ;  /* 0x0000001fff0b7424 */ /* 0x000fe400078e00ff */
[----:B------:R-:W-:Y:S01]  /*3a610*/  IMAD.MOV.U32 R15, RZ, RZ, -0x1 ;  /* 0xffffffffff0f7424 */ /* 0x000fe200078e00ff */
[----:B0-----:R-:W-:-:S04]  /*3a620*/  SHF.R.U32.HI R12, RZ, 0x5, R12 ;  /* 0x00000005ff0c7819 */ /* 0x001fc8000001160c */
[----:B------:R-:W-:-:S05]  /*3a630*/  LOP3.LUT R12, R12, 0x3, RZ, 0xc0, !PT ;  /* 0x000000030c0c7812 */ /* 0x000fca00078ec0ff */
[----:B------:R-:W-:Y:S02]  /*3a640*/  IMAD.MOV.U32 R13, RZ, RZ, R12 ;  /* 0x000000ffff0d7224 */ /* 0x000fe400078e000c */
[----:B------:R-:W-:-:S07]  /*3a650*/  IMAD.MOV.U32 R12, RZ, RZ, RZ ;  /* 0x000000ffff0c7224 */ /* 0x000fce00078e00ff */
[----:B------:R-:W-:Y:S05]  /*3a660*/  WARPSYNC.COLLECTIVE R15, `(.L_x_3896) ;  /* 0x000000000f087348 */ /* 0x000fea0003c00000 */
[----:B------:R0:W1:Y:S02]  /*3a670*/  SHFL.IDX P6, R14, R13, R12, R11 ;  /* 0x0000000c0d0e7389 */ /* 0x00006400000c000b */
[----:B01----:R-:W-:Y:S01]  /*3a680*/  ENDCOLLECTIVE ;  /* 0x000000000000791b */ /* 0x003fe20003800000 */
.L_x_3896:
[----:B------:R-:W-:Y:S05]  /*3a690*/  BSYNC B1 ;  /* 0x0000000000017941 */ /* 0x000fea0003800000 */
.L_x_3895:
[----:B------:R-:W-:Y:S05]  /*3a6a0*/  BRA `(.L_x_3897) ;  /* 0xffffff7400707947 */ /* 0x000fea000383ffff */
.L_x_3728:
[----:B------:R-:W-:Y:S01]  /*3a6b0*/  BSSY B1, `(.L_x_3898) ;  /* 0x0000006000017945 */ /* 0x000fe20003800000 */
[----:B------:R-:W-:-:S07]  /*3a6c0*/  IMAD.MOV.U32 R15, RZ, RZ, -0x1 ;  /* 0xffffffffff0f7424 */ /* 0x000fce00078e00ff */
[----:B0-----:R-:W-:Y:S05]  /*3a6d0*/  WARPSYNC.COLLECTIVE R15, `(.L_x_3899) ;  /* 0x000000000f0c7348 */ /* 0x001fea0003c00000 */
[----:B------:R-:W-:Y:S02]  /*3a6e0*/  ELECT P6, UR62, PT ;  /* 0x00000000003e782f */ /* 0x000fe400038c0000 */
[----:B------:R-:W-:Y:S01]  /*3a6f0*/  MOV R14, UR62 ;  /* 0x0000003e000e7c02 */ /* 0x000fe20008000f00 */
[----:B0-----:R-:W-:Y:S10]  /*3a700*/  ENDCOLLECTIVE ;  /* 0x000000000000791b */ /* 0x001ff40003800000 */
.L_x_3899:
[----:B------:R-:W-:Y:S05]  /*3a710*/  BSYNC B1 ;  /* 0x0000000000017941 */ /* 0x000fea0003800000 */
.L_x_3898:
[----:B------:R-:W-:Y:S05]  /*3a720*/  BRA `(.L_x_3727) ;  /* 0xffffff7400687947 */ /* 0x000fea000383ffff */
.L_x_3730:
[----:B0-----:R0:W1:Y:S02]  /*3a730*/  SYNCS.PHASECHK.TRANS64.TRYWAIT P0, [R18+URZ+0x38820], R3 ;  /* 0x03882003120075a7 */ /* 0x001064000800017f */
[----:B-1----:R-:W-:Y:S05]  /*3a740*/  @!P0 NANOSLEEP.SYNCS 0x989680 ;  /* 0x009896800000895d */ /* 0x002fea0003900000 */
[----:B------:R-:W1:Y:S02]  /*3a750*/  @!P0 SYNCS.PHASECHK.TRANS64 P0, [R18+URZ+0x38820], R3 ;  /* 0x03882003120085a7 */ /* 0x000e64000800007f */
[----:B-1----:R-:W-:Y:S05]  /*3a760*/  @!P0 BRA `(.L_x_3730) ;  /* 0xfffffffc00f08947 */ /* 0x002fea000383ffff */
[----:B------:R-:W-:Y:S05]  /*3a770*/  BRA `(.L_x_3900) ;  /* 0xffffff7400787947 */ /* 0x000fea000383ffff */
.L_x_3734:
[----:B0-----:R0:W1:Y:S02]  /*3a780*/  SYNCS.PHASECHK.TRANS64.TRYWAIT P0, [R3+URZ+0x388a0], R7 ;  /* 0x0388a007030075a7 */ /* 0x001064000800017f */
[----:B-1----:R-:W-:Y:S05]  /*3a790*/  @!P0 NANOSLEEP.SYNCS 0x989680 ;  /* 0x009896800000895d */ /* 0x002fea0003900000 */
[----:B------:R-:W1:Y:S02]  /*3a7a0*/  @!P0 SYNCS.PHASECHK.TRANS64 P0, [R3+URZ+0x388a0], R7 ;  /* 0x0388a007030085a7 */ /* 0x000e64000800007f */
[----:B-1----:R-:W-:Y:S05]  /*3a7b0*/  @!P0 BRA `(.L_x_3734) ;  /* 0xfffffffc00f08947 */ /* 0x002fea000383ffff */
[----:B------:R-:W-:Y:S05]  /*3a7c0*/  BRA `(.L_x_3901) ;  /* 0xffffff7400907947 */ /* 0x000fea000383ffff */
.L_x_3739:
[----:B-1----:R1:W2:Y:S02]  /*3a7d0*/  SYNCS.PHASECHK.TRANS64.TRYWAIT P0, [R3+URZ+0x388c0], R7 ;  /* 0x0388c007030075a7 */ /* 0x0022a4000800017f */
[----:B--2---:R-:W-:Y:S05]  /*3a7e0*/  @!P0 NANOSLEEP.SYNCS 0x989680 ;  /* 0x009896800000895d */ /* 0x004fea0003900000 */
[----:B------:R-:W2:Y:S02]  /*3a7f0*/  @!P0 SYNCS.PHASECHK.TRANS64 P0, [R3+URZ+0x388c0], R7 ;  /* 0x0388c007030085a7 */ /* 0x000ea4000800007f */
[----:B--2---:R-:W-:Y:S05]  /*3a800*/  @!P0 BRA `(.L_x_3739) ;  /* 0xfffffffc00f08947 */ /* 0x004fea000383ffff */
[----:B------:R-:W-:Y:S05]  /*3a810*/  BRA `(.L_x_3902) ;  /* 0xffffff78000c7947 */ /* 0x000fea000383ffff */
.L_x_3753:
[----:B0-----:R0:W1:Y:S02]  /*3a820*/  SYNCS.PHASECHK.TRANS64.TRYWAIT P1, [R10+URZ+0x388a0], R2 ;  /* 0x0388a0020a0075a7 */ /* 0x001064000802017f */
[----:B-1----:R-:W-:Y:S05]  /*3a830*/  @!P1 NANOSLEEP.SYNCS 0x989680 ;  /* 0x009896800000995d */ /* 0x002fea0003900000 */
[----:B------:R-:W1:Y:S02]  /*3a840*/  @!P1 SYNCS.PHASECHK.TRANS64 P1, [R10+URZ+0x388a0], R2 ;  /* 0x0388a0020a0095a7 */ /* 0x000e64000802007f */
[----:B-1----:R-:W-:Y:S05]  /*3a850*/  @!P1 BRA `(.L_x_3753) ;  /* 0xfffffffc00f09947 */ /* 0x002fea000383ffff */
[----:B------:R-:W-:Y:S05]  /*3a860*/  BRA `(.L_x_3903) ;  /* 0xffffff8000707947 */ /* 0x000fea000383ffff */
.L_x_3758:
[----:B-1----:R1:W2:Y:S02]  /*3a870*/  SYNCS.PHASECHK.TRANS64.TRYWAIT P1, [R10+URZ+0x388c0], R2 ;  /* 0x0388c0020a0075a7 */ /* 0x0022a4000802017f */
[----:B--2---:R-:W-:Y:S05]  /*3a880*/  @!P1 NANOSLEEP.SYNCS 0x989680 ;  /* 0x009896800000995d */ /* 0x004fea0003900000 */
[----:B------:R-:W2:Y:S02]  /*3a890*/  @!P1 SYNCS.PHASECHK.TRANS64 P1, [R10+URZ+0x388c0], R2 ;  /* 0x0388c0020a0095a7 */ /* 0x000ea4000802007f */
[----:B--2---:R-:W-:Y:S05]  /*3a8a0*/  @!P1 BRA `(.L_x_3758) ;  /* 0xfffffffc00f09947 */ /* 0x004fea000383ffff */
[----:B------:R-:W-:Y:S05]  /*3a8b0*/  BRA `(.L_x_3904) ;  /* 0xffffff8000e87947 */ /* 0x000fea000383ffff */
.L_x_3788:
[----:B------:R-:W-:Y:S01]  /*3a8c0*/  SHF.R.U32.HI R11, RZ, 0x5, R21 ;  /* 0x00000005ff0b7819 */ /* 0x000fe20000011615 */
[----:B------:R-:W-:Y:S01]  /*3a8d0*/  BSSY B0, `(.L_x_3905) ;  /* 0x0000009000007945 */ /* 0x000fe20003800000 */
[----:B------:R-:W-:Y:S02]  /*3a8e0*/  IMAD.MOV.U32 R12, RZ, RZ, RZ ;  /* 0x000000ffff0c7224 */ /* 0x000fe400078e00ff */
[----:B------:R-:W-:Y:S01]  /*3a8f0*/  LOP3.LUT R11, R11, 0x3, RZ, 0xc0, !PT ;  /* 0x000000030b0b7812 */ /* 0x000fe200078ec0ff */
[----:B------:R-:W-:-:S04]  /*3a900*/  IMAD.MOV.U32 R15, RZ, RZ, -0x1 ;  /* 0xffffffffff0f7424 */ /* 0x000fc800078e00ff */
[----:B------:R-:W-:Y:S02]  /*3a910*/  IMAD.MOV.U32 R13, RZ, RZ, R11 ;  /* 0x000000ffff0d7224 */ /* 0x000fe400078e000b */
[----:B------:R-:W-:-:S07]  /*3a920*/  IMAD.MOV.U32 R11, RZ, RZ, 0x1f ;  /* 0x0000001fff0b7424 */ /* 0x000fce00078e00ff */
[----:B------:R-:W-:Y:S05]  /*3a930*/  WARPSYNC.COLLECTIVE R15, `(.L_x_3906) ;  /* 0x000000000f087348 */ /* 0x000fea0003c00000 */
[----:B------:R0:W1:Y:S02]  /*3a940*/  SHFL.IDX P6, R14, R13, R12, R11 ;  /* 0x0000000c0d0e7389 */ /* 0x00006400000c000b */
[----:B01----:R-:W-:Y:S01]  /*3a950*/  ENDCOLLECTIVE ;  /* 0x000000000000791b */ /* 0x003fe20003800000 */
.L_x_3906:
[----:B------:R-:W-:Y:S05]  /*3a960*/  BSYNC B0 ;  /* 0x0000000000007941 */ /* 0x000fea0003800000 */
.L_x_3905:
[----:B------:R-:W-:Y:S05]  /*3a970*/  BRA `(.L_x_3907) ;  /* 0xffffff9c00687947 */ /* 0x000fea000383ffff */
.L_x_3791:
[----:B0-----:R0:W1:Y:S02]  /*3a980*/  SYNCS.PHASECHK.TRANS64.TRYWAIT P0, [R25+URZ+0x38840], R0 ;  /* 0x03884000190075a7 */ /* 0x001064000800017f */
[----:B-1----:R-:W-:Y:S05]  /*3a990*/  @!P0 NANOSLEEP.SYNCS 0x989680 ;  /* 0x009896800000895d */ /* 0x002fea0003900000 */
[----:B------:R-:W1:Y:S02]  /*3a9a0*/  @!P0 SYNCS.PHASECHK.TRANS64 P0, [R25+URZ+0x38840], R0 ;  /* 0x03884000190085a7 */ /* 0x000e64000800007f */
[----:B-1----:R-:W-:Y:S05]  /*3a9b0*/  @!P0 BRA `(.L_x_3791) ;  /* 0xfffffffc00f08947 */ /* 0x002fea000383ffff */
[----:B------:R-:W-:Y:S05]  /*3a9c0*/  BRA `(.L_x_3908) ;  /* 0xffffff9c009c7947 */ /* 0x000fea000383ffff */
.L_x_3792:
        /* <DEDUP_REMOVED lines=8> */
.L_x_3910:
[----:B------:R-:W-:Y:S05]  /*3aa50*/  BSYNC B0 ;  /* 0x0000000000007941 */ /* 0x000fea0003800000 */
.L_x_3909:
        /* <DEDUP_REMOVED lines=9> */
.L_x_3911:
[----:B------:R-:W-:Y:S02]  /*3aaf0*/  IMAD.MOV.U32 R13, RZ, RZ, R4 ;  /* 0x000000ffff0d7224 */ /* 0x000fe400078e0004 */
[----:B------:R-:W-:Y:S02]  /*3ab00*/  IMAD.MOV.U32 R12, RZ, RZ, 0x1 ;  /* 0x00000001ff0c7424 */ /* 0x000fe400078e00ff */
[----:B------:R-:W-:-:S07]  /*3ab10*/  IMAD.MOV.U32 R3, RZ, RZ, R14 ;  /* 0x000000ffff037224 */ /* 0x000fce00078e000e */
[----:B------:R-:W-:Y:S05]  /*3ab20*/  WARPSYNC.COLLECTIVE R15, `(.L_x_3912) ;  /* 0x000000000f087348 */ /* 0x000fea0003c00000 */
[----:B------:R0:W1:Y:S02]  /*3ab30*/  SHFL.IDX P6, R14, R13, R12, R11 ;  /* 0x0000000c0d0e7389 */ /* 0x00006400000c000b */
[----:B01----:R-:W-:Y:S01]  /*3ab40*/  ENDCOLLECTIVE ;  /* 0x000000000000791b */ /* 0x003fe20003800000 */
.L_x_3912:
        /* <DEDUP_REMOVED lines=15> */
.L_x_3913:
[----:B------:R-:W-:Y:S02]  /*3ac40*/  @P0 IMAD R6, R5, 0x2, R18 ;  /* 0x0000000205060824 */ /* 0x000fe400078e0212 */
[----:B------:R-:W-:Y:S02]  /*3ac50*/  IMAD.MOV.U32 R13, RZ, RZ, R4 ;  /* 0x000000ffff0d7224 */ /* 0x000fe400078e0004 */
[----:B------:R-:W-:Y:S02]  /*3ac60*/  IMAD.MOV.U32 R12, RZ, RZ, 0x2 ;  /* 0x00000002ff0c7424 */ /* 0x000fe400078e00ff */
[----:B------:R-:W-:-:S07]  /*3ac70*/  IMAD.MOV.U32 R3, RZ, RZ, R14 ;  /* 0x000000ffff037224 */ /* 0x000fce00078e000e */
[----:B------:R-:W-:Y:S05]  /*3ac80*/  WARPSYNC.COLLECTIVE R15, `(.L_x_3914) ;  /* 0x000000000f087348 */ /* 0x000fea0003c00000 */
[----:B------:R0:W1:Y:S02]  /*3ac90*/  SHFL.IDX P6, R14, R13, R12, R11 ;  /* 0x0000000c0d0e7389 */ /* 0x00006400000c000b */
[----:B01----:R-:W-:Y:S01]  /*3aca0*/  ENDCOLLECTIVE ;  /* 0x000000000000791b */ /* 0x003fe20003800000 */
.L_x_3914:
        /* <DEDUP_REMOVED lines=15> */
.L_x_3915:
[----:B------:R-:W-:Y:S02]  /*3ada0*/  @P0 IMAD R6, R5, 0x2, R18 ;  /* 0x0000000205060824 */ /* 0x000fe400078e0212 */
[----:B------:R-:W-:Y:S02]  /*3adb0*/  IMAD.MOV.U32 R13, RZ, RZ, R4 ;  /* 0x000000ffff0d7224 */ /* 0x000fe400078e0004 */
[----:B------:R-:W-:Y:S02]  /*3adc0*/  IMAD.MOV.U32 R12, RZ, RZ, 0x3 ;  /* 0x00000003ff0c7424 */ /* 0x000fe400078e00ff */
[----:B------:R-:W-:-:S07]  /*3add0*/  IMAD.MOV.U32 R3, RZ, RZ, R14 ;  /* 0x000000ffff037224 */ /* 0x000fce00078e000e */
[----:B------:R-:W-:Y:S05]  /*3ade0*/  WARPSYNC.COLLECTIVE R15, `(.L_x_3916) ;  /* 0x000000000f087348 */ /* 0x000fea0003c00000 */
[----:B------:R0:W1:Y:S02]  /*3adf0*/  SHFL.IDX P6, R14, R13, R12, R11 ;  /* 0x0000000c0d0e7389 */ /* 0x00006400000c000b */
[----:B01----:R-:W-:Y:S01]  /*3ae00*/  ENDCOLLECTIVE ;  /* 0x000000000000791b */ /* 0x003fe20003800000 */
.L_x_3916:
        /* <DEDUP_REMOVED lines=10> */
.L_x_3917:
[----:B------:R-:W-:Y:S01]  /*3aeb0*/  @!PT LDS RZ, [RZ] ;  /* 0x00000000fffff984 */ /* 0x000fe20000000800 */
[----:B------:R-:W-:Y:S01]  /*3aec0*/  @!PT LDS RZ, [RZ] ;  /* 0x00000000fffff984 */ /* 0x000fe20000000800 */
[----:B------:R-:W-:Y:S01]  /*3aed0*/  @!PT LDS RZ, [RZ] ;  /* 0x00000000fffff984 */ /* 0x000fe20000000800 */
[----:B------:R0:W-:Y:S01]  /*3aee0*/  @P0 LDGSTS.E.BYPASS.LTC128B.128 [R6+0x23400], desc[UR36][R2.64], !P2 ;  /* 0x2340000002060fae */ /* 0x0001e2000d101d64 */
[----:B------:R-:W-:Y:S01]  /*3aef0*/  IMAD.MOV.U32 R0, RZ, RZ, R14 ;  /* 0x000000ffff007224 */ /* 0x000fe200078e000e */
[----:B------:R-:W-:Y:S06]  /*3af00*/  BRA `(.L_x_3918) ;  /* 0xffffff9c00547947 */ /* 0x000fec000383ffff */
.L_x_3797:
        /* <DEDUP_REMOVED lines=9> */
.L_x_3919:
        /* <DEDUP_REMOVED lines=10> */
.L_x_3920:
[----:B------:R-:W-:Y:S02]  /*3b040*/  IMAD.MOV.U32 R13, RZ, RZ, R2 ;  /* 0x000000ffff0d7224 */ /* 0x000fe400078e0002 */
[----:B------:R-:W-:Y:S02]  /*3b050*/  IMAD.MOV.U32 R12, RZ, RZ, 0x1 ;  /* 0x00000001ff0c7424 */ /* 0x000fe400078e00ff */
[----:B------:R-:W-:-:S07]  /*3b060*/  IMAD.MOV.U32 R4, RZ, RZ, R14 ;  /* 0x000000ffff047224 */ /* 0x000fce00078e000e */
[----:B------:R-:W-:Y:S05]  /*3b070*/  WARPSYNC.COLLECTIVE R15, `(.L_x_3921) ;  /* 0x000000000f087348 */ /* 0x000fea0003c00000 */
[----:B------:R0:W1:Y:S02]  /*3b080*/  SHFL.IDX P6, R14, R13, R12, R11 ;  /* 0x0000000c0d0e7389 */ /* 0x00006400000c000b */
[----:B01----:R-:W-:Y:S01]  /*3b090*/  ENDCOLLECTIVE ;  /* 0x000000000000791b */ /* 0x003fe20003800000 */
.L_x_3921:
        /* <DEDUP_REMOVED lines=12> */
.L_x_3922:
[----:B------:R-:W-:Y:S02]  /*3b160*/  IMAD.MOV.U32 R13, RZ, RZ, R2 ;  /* 0x000000ffff0d7224 */ /* 0x000fe400078e0002 */
[----:B------:R-:W-:Y:S02]  /*3b170*/  IMAD.MOV.U32 R12, RZ, RZ, 0x2 ;  /* 0x00000002ff0c7424 */ /* 0x000fe400078e00ff */
[----:B------:R-:W-:-:S07]  /*3b180*/  IMAD.MOV.U32 R5, RZ, RZ, R14 ;  /* 0x000000ffff057224 */ /* 0x000fce00078e000e */
[----:B------:R-:W-:Y:S05]  /*3b190*/  WARPSYNC.COLLECTIVE R15, `(.L_x_3923) ;  /* 0x000000000f087348 */ /* 0x000fea0003c00000 */
[----:B------:R0:W1:Y:S02]  /*3b1a0*/  SHFL.IDX P6, R14, R13, R12, R11 ;  /* 0x0000000c0d0e7389 */ /* 0x00006400000c000b */
[----:B01----:R-:W-:Y:S01]  /*3b1b0*/  ENDCOLLECTIVE ;  /* 0x000000000000791b */ /* 0x003fe20003800000 */
.L_x_3923:
        /* <DEDUP_REMOVED lines=10> */
.L_x_3924:
        /* <DEDUP_REMOVED lines=11> */
.L_x_3925:
        /* <DEDUP_REMOVED lines=14> */
.L_x_3926:
[----:B------:R-:W-:Y:S01]  /*3b3f0*/  IMAD.MOV.U32 R0, RZ, RZ, R14 ;  /* 0x000000ffff007224 */ /* 0x000fe200078e000e */
[----:B------:R-:W-:Y:S06]  /*3b400*/  BRA `(.L_x_3927) ;  /* 0xffffffa000687947 */ /* 0x000fec000383ffff */
.L_x_3801:
        /* <DEDUP_REMOVED lines=45> */
.L_x_3929:
[----:B------:R-:W-:Y:S05]  /*3b6e0*/  BSYNC B0 ;  /* 0x0000000000007941 */ /* 0x000fea0003800000 */
.L_x_3928:
        /* <DEDUP_REMOVED lines=11> */
.L_x_3930:
        /* <DEDUP_REMOVED lines=39> */
.L_x_3931:
        /* <DEDUP_REMOVED lines=8> */
.L_x_3932:
        /* <DEDUP_REMOVED lines=33> */
.L_x_3933:
[----:B------:R-:W-:Y:S02]  /*3bca0*/  IMAD.MOV.U32 R13, RZ, RZ, R5 ;  /* 0x000000ffff0d7224 */ /* 0x000fe400078e0005 */
[----:B------:R-:W-:-:S07]  /*3bcb0*/  IMAD.MOV.U32 R8, RZ, RZ, R14 ;  /* 0x000000ffff087224 */ /* 0x000fce00078e000e */
[----:B------:R-:W-:Y:S05]  /*3bcc0*/  WARPSYNC.COLLECTIVE R15, `(.L_x_3934) ;  /* 0x000000000f087348 */ /* 0x000fea0003c00000 */
[----:B------:R0:W1:Y:S02]  /*3bcd0*/  SHFL.IDX P6, R14, R13, R12, R11 ;  /* 0x0000000c0d0e7389 */ /* 0x00006400000c000b */
[----:B01----:R-:W-:Y:S01]  /*3bce0*/  ENDCOLLECTIVE ;  /* 0x000000000000791b */ /* 0x003fe20003800000 */
.L_x_3934:
        /* <DEDUP_REMOVED lines=23> */
.L_x_3935:
        /* <DEDUP_REMOVED lines=9> */
.L_x_3936:
[----:B------:R-:W-:Y:S01]  /*3bef0*/  IMAD.MOV.U32 R2, RZ, RZ, R14 ;  /* 0x000000ffff027224 */ /* 0x000fe200078e000e */
[----:B------:R-:W-:Y:S06]  /*3bf00*/  BRA `(.L_x_3937) ;  /* 0xffffffa4003c7947 */ /* 0x000fec000383ffff */
.L_x_3806:
[----:B-1----:R1:W2:Y:S02]  /*3bf10*/  SYNCS.PHASECHK.TRANS64.TRYWAIT P0, [R18+URZ+0x38820], R0 ;  /* 0x03882000120075a7 */ /* 0x0022a4000800017f */
[----:B--2---:R-:W-:Y:S05]  /*3bf20*/  @!P0 NANOSLEEP.SYNCS 0x989680 ;  /* 0x009896800000895d */ /* 0x004fea0003900000 */
[----:B------:R-:W2:Y:S02]  /*3bf30*/  @!P0 SYNCS.PHASECHK.TRANS64 P0, [R18+URZ+0x38820], R0 ;  /* 0x03882000120085a7 */ /* 0x000ea4000800007f */
[----:B--2---:R-:W-:Y:S05]  /*3bf40*/  @!P0 BRA `(.L_x_3806) ;  /* 0xfffffffc00f08947 */ /* 0x004fea000383ffff */
[----:B------:R-:W-:Y:S05]  /*3bf50*/  BRA `(.L_x_3938) ;  /* 0xffffffa400e47947 */ /* 0x000fea000383ffff */
.L_x_3809:
[----:B-1----:R1:W2:Y:S02]  /*3bf60*/  SYNCS.PHASECHK.TRANS64.TRYWAIT P0, [R25+URZ+0x38860], R0 ;  /* 0x03886000190075a7 */ /* 0x0022a4000800017f */
[----:B--2---:R-:W-:Y:S05]  /*3bf70*/  @!P0 NANOSLEEP.SYNCS 0x989680 ;  /* 0x009896800000895d */ /* 0x004fea0003900000 */
[----:B------:R-:W2:Y:S02]  /*3bf80*/  @!P0 SYNCS.PHASECHK.TRANS64 P0, [R25+URZ+0x38860], R0 ;  /* 0x03886000190085a7 */ /* 0x000ea4000800007f */
[----:B--2---:R-:W-:Y:S05]  /*3bf90*/  @!P0 BRA `(.L_x_3809) ;  /* 0xfffffffc00f08947 */ /* 0x004fea000383ffff */
[----:B------:R-:W-:Y:S05]  /*3bfa0*/  BRA `(.L_x_3939) ;  /* 0xffffffa400f07947 */ /* 0x000fea000383ffff */
.L_x_3810:
        /* <DEDUP_REMOVED lines=8> */
.L_x_3941:
[----:B------:R-:W-:Y:S05]  /*3c030*/  BSYNC B0 ;  /* 0x0000000000007941 */ /* 0x000fea0003800000 */
.L_x_3940:
        /* <DEDUP_REMOVED lines=15> */
.L_x_3942:
        /* <DEDUP_REMOVED lines=39> */
.L_x_3943:
[----:B------:R-:W-:Y:S02]  /*3c3a0*/  IMAD.MOV.U32 R13, RZ, RZ, R5 ;  /* 0x000000ffff0d7224 */ /* 0x000fe400078e0005 */
[----:B------:R-:W-:-:S07]  /*3c3b0*/  IMAD.MOV.U32 R3, RZ, RZ, R14 ;  /* 0x000000ffff037224 */ /* 0x000fce00078e000e */
[----:B------:R-:W-:Y:S05]  /*3c3c0*/  WARPSYNC.COLLECTIVE R15, `(.L_x_3944) ;  /* 0x000000000f087348 */ /* 0x000fea0003c00000 */
[----:B------:R0:W1:Y:S02]  /*3c3d0*/  SHFL.IDX P6, R14, R13, R12, R11 ;  /* 0x0000000c0d0e7389 */ /* 0x00006400000c000b */
[----:B01----:R-:W-:Y:S01]  /*3c3e0*/  ENDCOLLECTIVE ;  /* 0x000000000000791b */ /* 0x003fe20003800000 */
.L_x_3944:
        /* <DEDUP_REMOVED lines=29> */
.L_x_3945:
[----:B------:R-:W-:Y:S02]  /*3c5c0*/  IMAD.MOV.U32 R13, RZ, RZ, R5 ;  /* 0x000000ffff0d7224 */ /* 0x000fe400078e0005 */
[----:B------:R-:W-:-:S07]  /*3c5d0*/  IMAD.MOV.U32 R7, RZ, RZ, R14 ;  /* 0x000000ffff077224 */ /* 0x000fce00078e000e */
[----:B------:R-:W-:Y:S05]  /*3c5e0*/  WARPSYNC.COLLECTIVE R15, `(.L_x_3946) ;  /* 0x000000000f087348 */ /* 0x000fea0003c00000 */
[----:B------:R0:W1:Y:S02]  /*3c5f0*/  SHFL.IDX P6, R14, R13, R12, R11 ;  /* 0x0000000c0d0e7389 */ /* 0x00006400000c000b */
[----:B01----:R-:W-:Y:S01]  /*3c600*/  ENDCOLLECTIVE ;  /* 0x000000000000791b */ /* 0x003fe20003800000 */
.L_x_3946:
        /* <DEDUP_REMOVED lines=29> */
.L_x_3947:
[----:B------:R-:W-:Y:S02]  /*3c7e0*/  IMAD.MOV.U32 R13, RZ, RZ, R5 ;  /* 0x000000ffff0d7224 */ /* 0x000fe400078e0005 */
[----:B------:R-:W-:-:S07]  /*3c7f0*/  IMAD.MOV.U32 R6, RZ, RZ, R14 ;  /* 0x000000ffff067224 */ /* 0x000fce00078e000e */
[----:B------:R-:W-:Y:S05]  /*3c800*/  WARPSYNC.COLLECTIVE R15, `(.L_x_3948) ;  /* 0x000000000f087348 */ /* 0x000fea0003c00000 */
[----:B------:R0:W1:Y:S02]  /*3c810*/  SHFL.IDX P6, R14, R13, R12, R11 ;  /* 0x0000000c0d0e7389 */ /* 0x00006400000c000b */
[----:B01----:R-:W-:Y:S01]  /*3c820*/  ENDCOLLECTIVE ;  /* 0x000000000000791b */ /* 0x003fe20003800000 */
.L_x_3948:
[----:B------:R-:W-:Y:S01]  /*3c830*/  IMAD.MOV.U32 R2, RZ, RZ, R14 ;  /* 0x000000ffff027224 */ /* 0x000fe200078e000e */
[----:B------:R-:W-:Y:S06]  /*3c840*/  BRA `(.L_x_3949) ;  /* 0xffffffa400807947 */ /* 0x000fec000383ffff */
.L_x_3817:
[----:B0-----:R0:W1:Y:S02]  /*3c850*/  SYNCS.PHASECHK.TRANS64.TRYWAIT P0, [R6+URZ+0x38840], R25 ;  /* 0x03884019060075a7 */ /* 0x001064000800017f */
[----:B-1----:R-:W-:Y:S05]  /*3c860*/  @!P0 NANOSLEEP.SYNCS 0x989680 ;  /* 0x009896800000895d */ /* 0x002fea0003900000 */
[----:B------:R-:W1:Y:S02]  /*3c870*/  @!P0 SYNCS.PHASECHK.TRANS64 P0, [R6+URZ+0x38840], R25 ;  /* 0x03884019060085a7 */ /* 0x000e64000800007f */
[----:B-1----:R-:W-:Y:S05]  /*3c880*/  @!P0 BRA `(.L_x_3817) ;  /* 0xfffffffc00f08947 */ /* 0x002fea000383ffff */
[----:B------:R-:W-:Y:S05]  /*3c890*/  BRA `(.L_x_3950) ;  /* 0xffffffac00047947 */ /* 0x000fea000383ffff */
.L_x_3818:
        /* <DEDUP_REMOVED lines=8> */
.L_x_3952:
[----:B------:R-:W-:Y:S05]  /*3c920*/  BSYNC B1 ;  /* 0x0000000000017941 */ /* 0x000fea0003800000 */
.L_x_3951:
        /* <DEDUP_REMOVED lines=9> */
.L_x_3953:
[----:B------:R-:W-:Y:S02]  /*3c9c0*/  IMAD.MOV.U32 R13, RZ, RZ, R26 ;  /* 0x000000ffff0d7224 */ /* 0x000fe400078e001a */
[----:B------:R-:W-:Y:S02]  /*3c9d0*/  IMAD.MOV.U32 R12, RZ, RZ, 0x1 ;  /* 0x00000001ff0c7424 */ /* 0x000fe400078e00ff */
[----:B------:R-:W-:-:S07]  /*3c9e0*/  IMAD.MOV.U32 R2, RZ, RZ, R14 ;  /* 0x000000ffff027224 */ /* 0x000fce00078e000e */
[----:B------:R-:W-:Y:S05]  /*3c9f0*/  WARPSYNC.COLLECTIVE R15, `(.L_x_3954) ;  /* 0x000000000f087348 */ /* 0x000fea0003c00000 */
[----:B------:R0:W1:Y:S02]  /*3ca00*/  SHFL.IDX P6, R14, R13, R12, R11 ;  /* 0x0000000c0d0e7389 */ /* 0x00006400000c000b */
[----:B01----:R-:W-:Y:S01]  /*3ca10*/  ENDCOLLECTIVE ;  /* 0x000000000000791b */ /* 0x003fe20003800000 */
.L_x_3954:
        /* <DEDUP_REMOVED lines=11> */
.L_x_3955:
[----:B------:R-:W-:Y:S02]  /*3cad0*/  IMAD.MOV.U32 R13, RZ, RZ, R26 ;  /* 0x000000ffff0d7224 */ /* 0x000fe400078e001a */
[----:B------:R-:W-:Y:S02]  /*3cae0*/  IMAD.MOV.U32 R12, RZ, RZ, 0x2 ;  /* 0x00000002ff0c7424 */ /* 0x000fe400078e00ff */
[----:B------:R-:W-:-:S07]  /*3caf0*/  IMAD.MOV.U32 R2, RZ, RZ, R14 ;  /* 0x000000ffff027224 */ /* 0x000fce00078e000e */
[----:B------:R-:W-:Y:S05]  /*3cb00*/  WARPSYNC.COLLECTIVE R15, `(.L_x_3956) ;  /* 0x000000000f087348 */ /* 0x000fea0003c00000 */
[----:B------:R0:W1:Y:S02]  /*3cb10*/  SHFL.IDX P6, R14, R13, R12, R11 ;  /* 0x0000000c0d0e7389 */ /* 0x00006400000c000b */
[----:B01----:R-:W-:Y:S01]  /*3cb20*/  ENDCOLLECTIVE ;  /* 0x000000000000791b */ /* 0x003fe20003800000 */
.L_x_3956:
        /* <DEDUP_REMOVED lines=11> */
.L_x_3957:
[----:B------:R-:W-:Y:S02]  /*3cbe0*/  IMAD.MOV.U32 R13, RZ, RZ, R26 ;  /* 0x000000ffff0d7224 */ /* 0x000fe400078e001a */
[----:B------:R-:W-:Y:S02]  /*3cbf0*/  IMAD.MOV.U32 R12, RZ, RZ, 0x3 ;  /* 0x00000003ff0c7424 */ /* 0x000fe400078e00ff */
[----:B------:R-:W-:-:S07]  /*3cc00*/  IMAD.MOV.U32 R2, RZ, RZ, R14 ;  /* 0x000000ffff027224 */ /* 0x000fce00078e000e */
[----:B------:R-:W-:Y:S05]  /*3cc10*/  WARPSYNC.COLLECTIVE R15, `(.L_x_3958) ;  /* 0x000000000f087348 */ /* 0x000fea0003c00000 */
[----:B------:R0:W1:Y:S02]  /*3cc20*/  SHFL.IDX P6, R14, R13, R12, R11 ;  /* 0x0000000c0d0e7389 */ /* 0x00006400000c000b */
[----:B01----:R-:W-:Y:S01]  /*3cc30*/  ENDCOLLECTIVE ;  /* 0x000000000000791b */ /* 0x003fe20003800000 */
.L_x_3958:
        /* <DEDUP_REMOVED lines=11> */
.L_x_3959:
[----:B------:R-:W-:Y:S01]  /*3ccf0*/  IMAD.MOV.U32 R2, RZ, RZ, R14 ;  /* 0x000000ffff027224 */ /* 0x000fe200078e000e */
[----:B------:R-:W-:Y:S06]  /*3cd00*/  BRA `(.L_x_3960) ;  /* 0xffffffa8008c7947 */ /* 0x000fec000383ffff */
.L_x_3823:
[----:B----4-:R4:W0:Y:S02]  /*3cd10*/  SYNCS.PHASECHK.TRANS64.TRYWAIT P0, [R6+URZ+0x38860], R25 ;  /* 0x03886019060075a7 */ /* 0x010824000800017f */
[----:B0-----:R-:W-:Y:S05]  /*3cd20*/  @!P0 NANOSLEEP.SYNCS 0x989680 ;  /* 0x009896800000895d */ /* 0x001fea0003900000 */
[----:B------:R-:W0:Y:S02]  /*3cd30*/  @!P0 SYNCS.PHASECHK.TRANS64 P0, [R6+URZ+0x38860], R25 ;  /* 0x03886019060085a7 */ /* 0x000e24000800007f */
[----:B0-----:R-:W-:Y:S05]  /*3cd40*/  @!P0 BRA `(.L_x_3823) ;  /* 0xfffffffc00f08947 */ /* 0x001fea000383ffff */
[----:B------:R-:W-:Y:S05]  /*3cd50*/  BRA `(.L_x_3961) ;  /* 0xffffffa800d87947 */ /* 0x000fea000383ffff */
.L_x_3824:
[----:B------:R-:W-:Y:S01]  /*3cd60*/  BSSY B1, `(.L_x_3962) ;  /* 0x0000008000017945 */ /* 0x000fe20003800000 */
[----:B------:R-:W-:Y:S02]  /*3cd70*/  IMAD.MOV.U32 R13, RZ, RZ, R10 ;  /* 0x000000ffff0d7224 */ /* 0x000fe400078e000a */
[----:B------:R-:W-:Y:S02]  /*3cd80*/  IMAD.MOV.U32 R12, RZ, RZ, RZ ;  /* 0x000000ffff0c7224 */ /* 0x000fe400078e00ff */
[----:B------:R-:W-:Y:S02]  /*3cd90*/  IMAD.MOV.U32 R11, RZ, RZ, 0x181f ;  /* 0x0000181fff0b7424 */ /* 0x000fe400078e00ff */
[----:B------:R-:W-:-:S07]  /*3cda0*/  IMAD.MOV.U32 R15, RZ, RZ, -0x1 ;  /* 0xffffffffff0f7424 */ /* 0x000fce00078e00ff */
[----:B01-34-:R-:W-:Y:S05]  /*3cdb0*/  WARPSYNC.COLLECTIVE R15, `(.L_x_3963) ;  /* 0x000000000f087348 */ /* 0x01bfea0003c00000 */
[----:B------:R2:W0:Y:S02]  /*3cdc0*/  SHFL.IDX P6, R14, R13, R12, R11 ;  /* 0x0000000c0d0e7389 */ /* 0x00042400000c000b */
[----:B01234-:R-:W-:Y:S01]  /*3cdd0*/  ENDCOLLECTIVE ;  /* 0x000000000000791b */ /* 0x01ffe20003800000 */
.L_x_3963:
[----:B------:R-:W-:Y:S05]  /*3cde0*/  BSYNC B1 ;  /* 0x0000000000017941 */ /* 0x000fea0003800000 */
.L_x_3962:
        /* <DEDUP_REMOVED lines=13> */
.L_x_3964:
        /* <DEDUP_REMOVED lines=17> */
.L_x_3965:
        /* <DEDUP_REMOVED lines=16> */
.L_x_3966:
        /* <DEDUP_REMOVED lines=19> */
.L_x_3967:
        /* <DEDUP_REMOVED lines=14> */
.L_x_3968:
        /* <DEDUP_REMOVED lines=16> */
.L_x_3969:
        /* <DEDUP_REMOVED lines=14> */
.L_x_3970:
[----:B------:R-:W-:Y:S05]  /*3d4c0*/  BRA `(.L_x_3971) ;  /* 0xffffffa8003c7947 */ /* 0x000fea000383ffff */
.L_x_3832:
        /* <DEDUP_REMOVED lines=8> */
.L_x_3973:
[----:B------:R-:W-:Y:S05]  /*3d550*/  BSYNC B0 ;  /* 0x0000000000007941 */ /* 0x000fea0003800000 */
.L_x_3972:
        /* <DEDUP_REMOVED lines=9> */
.L_x_3974:
        /* <DEDUP_REMOVED lines=23> */
.L_x_3975:
[----:B------:R-:W-:Y:S01]  /*3d760*/  IMAD.MOV.U32 R12, RZ, RZ, 0x2 ;  /* 0x00000002ff0c7424 */ /* 0x000fe200078e00ff */
[----:B------:R-:W-:-:S05]  /*3d770*/  SEL R4, R14, RZ, P1 ;  /* 0x000000ff0e047207 */ /* 0x000fca0000800000 */
[----:B------:R-:W-:-:S04]  /*3d780*/  IMAD.IADD R4, R13, 0x1, R4 ;  /* 0x000000010d047824 */ /* 0x000fc800078e0204 */
[----:B------:R-:W-:-:S07]  /*3d790*/  IMAD.MOV.U32 R13, RZ, RZ, R4 ;  /* 0x000000ffff0d7224 */ /* 0x000fce00078e0004 */
[----:B------:R-:W-:Y:S05]  /*3d7a0*/  WARPSYNC.COLLECTIVE R15, `(.L_x_3976) ;  /* 0x000000000f087348 */ /* 0x000fea0003c00000 */
[----:B------:R0:W1:Y:S02]  /*3d7b0*/  SHFL.UP P6, R14, R13, R12, R11 ;  /* 0x0400000c0d0e7389 */ /* 0x00006400000c000b */
[----:B01----:R-:W-:Y:S01]  /*3d7c0*/  ENDCOLLECTIVE ;  /* 0x000000000000791b */ /* 0x003fe20003800000 */
.L_x_3976:
[----:B------:R-:W-:Y:S01]  /*3d7d0*/  IMAD.MOV.U32 R12, RZ, RZ, 0x4 ;  /* 0x00000004ff0c7424 */ /* 0x000fe200078e00ff */
[----:B------:R-:W-:-:S05]  /*3d7e0*/  SEL R3, R14, RZ, P2 ;  /* 0x000000ff0e037207 */ /* 0x000fca0001000000 */
[----:B------:R-:W-:-:S04]  /*3d7f0*/  IMAD.IADD R2, R4, 0x1, R3 ;  /* 0x0000000104027824 */ /* 0x000fc800078e0203 */
[----:B------:R-:W-:-:S07]  /*3d800*/  IMAD.MOV.U32 R13, RZ, RZ, R2 ;  /* 0x000000ffff0d7224 */ /* 0x000fce00078e0002 */
[----:B------:R-:W-:Y:S05]  /*3d810*/  WARPSYNC.COLLECTIVE R15, `(.L_x_3977) ;  /* 0x000000000f087348 */ /* 0x000fea0003c00000 */
[----:B------:R0:W1:Y:S02]  /*3d820*/  SHFL.UP P6, R14, R13, R12, R11 ;  /* 0x0400000c0d0e7389 */ /* 0x00006400000c000b */
[----:B01----:R-:W-:Y:S01]  /*3d830*/  ENDCOLLECTIVE ;  /* 0x000000000000791b */ /* 0x003fe20003800000 */
.L_x_3977:
[----:B------:R-:W-:Y:S01]  /*3d840*/  IMAD.MOV.U32 R12, RZ, RZ, 0x8 ;  /* 0x00000008ff0c7424 */ /* 0x000fe200078e00ff */
[----:B------:R-:W-:-:S05]  /*3d850*/  SEL R3, R14, RZ, P3 ;  /* 0x000000ff0e037207 */ /* 0x000fca0001800000 */
[----:B------:R-:W-:-:S04]  /*3d860*/  IMAD.IADD R3, R2, 0x1, R3 ;  /* 0x0000000102037824 */ /* 0x000fc800078e0203 */
[----:B------:R-:W-:-:S07]  /*3d870*/  IMAD.MOV.U32 R13, RZ, RZ, R3 ;  /* 0x000000ffff0d7224 */ /* 0x000fce00078e0003 */
[----:B------:R-:W-:Y:S05]  /*3d880*/  WARPSYNC.COLLECTIVE R15, `(.L_x_3978) ;  /* 0x000000000f087348 */ /* 0x000fea0003c00000 */
[----:B------:R0:W1:Y:S02]  /*3d890*/  SHFL.UP P6, R14, R13, R12, R11 ;  /* 0x0400000c0d0e7389 */ /* 0x00006400000c000b */
[----:B01----:R-:W-:Y:S01]  /*3d8a0*/  ENDCOLLECTIVE ;  /* 0x000000000000791b */ /* 0x003fe20003800000 */
.L_x_3978:
[----:B------:R-:W-:Y:S01]  /*3d8b0*/  IMAD.MOV.U32 R12, RZ, RZ, 0x10 ;  /* 0x00000010ff0c7424 */ /* 0x000fe200078e00ff */
[----:B------:R-:W-:-:S05]  /*3d8c0*/  SEL R4, R14, RZ, P4 ;  /* 0x000000ff0e047207 */ /* 0x000fca0002000000 */
[----:B------:R-:W-:-:S04]  /*3d8d0*/  IMAD.IADD R4, R3, 0x1, R4 ;  /* 0x0000000103047824 */ /* 0x000fc800078e0204 */
[----:B------:R-:W-:-:S07]  /*3d8e0*/  IMAD.MOV.U32 R13, RZ, RZ, R4 ;  /* 0x000000ffff0d7224 */ /* 0x000fce00078e0004 */
[----:B------:R-:W-:Y:S05]  /*3d8f0*/  WARPSYNC.COLLECTIVE R15, `(.L_x_3979) ;  /* 0x000000000f087348 */ /* 0x000fea0003c00000 */
[----:B------:R0:W1:Y:S02]  /*3d900*/  SHFL.UP P6, R14, R13, R12, R11 ;  /* 0x0400000c0d0e7389 */ /* 0x00006400000c000b */
[----:B01----:R-:W-:Y:S01]  /*3d910*/  ENDCOLLECTIVE ;  /* 0x000000000000791b */ /* 0x003fe20003800000 */
.L_x_3979:
        /* <DEDUP_REMOVED lines=8> */
.L_x_3980:
[----:B------:R-:W-:Y:S05]  /*3d9a0*/  BRA `(.L_x_3981) ;  /* 0xffffffa800d47947 */ /* 0x000fea000383ffff */
.L_x_3835:
[----:B------:R-:W-:Y:S01]  /*3d9b0*/  BSSY B0, `(.L_x_3982) ;  /* 0x0000007000007945 */ /* 0x000fe20003800000 */
[----:B------:R-:W-:Y:S02]  /*3d9c0*/  IMAD.MOV.U32 R12, RZ, RZ, 0x1 ;  /* 0x00000001ff0c7424 */ /* 0x000fe400078e00ff */
[----:B------:R-:W-:Y:S02]  /*3d9d0*/  IMAD.MOV.U32 R11, RZ, RZ, RZ ;  /* 0x000000ffff0b7224 */ /* 0x000fe400078e00ff */
[----:B------:R-:W-:-:S07]  /*3d9e0*/  IMAD.MOV.U32 R15, RZ, RZ, -0x1 ;  /* 0xffffffffff0f7424 */ /* 0x000fce00078e00ff */
[----:B------:R-:W-:Y:S05]  /*3d9f0*/  WARPSYNC.COLLECTIVE R15, `(.L_x_3983) ;  /* 0x000000000f087348 */ /* 0x000fea0003c00000 */
[----:B------:R0:W1:Y:S02]  /*3da00*/  SHFL.UP P6, R14, R13, R12, R11 ;  /* 0x0400000c0d0e7389 */ /* 0x00006400000c000b */
[----:B01----:R-:W-:Y:S01]  /*3da10*/  ENDCOLLECTIVE ;  /* 0x000000000000791b */ /* 0x003fe20003800000 */
.L_x_3983:
[----:B------:R-:W-:Y:S05]  /*3da20*/  BSYNC B0 ;  /* 0x0000000000007941 */ /* 0x000fea0003800000 */
.L_x_3982:
        /* <DEDUP_REMOVED lines=8> */
.L_x_3984:
[----:B------:R-:W-:Y:S01]  /*3dab0*/  IMAD.MOV.U32 R12, RZ, RZ, 0x4 ;  /* 0x00000004ff0c7424 */ /* 0x000fe200078e00ff */
[----:B------:R-:W-:-:S05]  /*3dac0*/  SEL R2, R14, RZ, P2 ;  /* 0x000000ff0e027207 */ /* 0x000fca0001000000 */
[----:B------:R-:W-:-:S04]  /*3dad0*/  IMAD.IADD R2, R13, 0x1, R2 ;  /* 0x000000010d027824 */ /* 0x000fc800078e0202 */
[----:B------:R-:W-:-:S07]  /*3dae0*/  IMAD.MOV.U32 R13, RZ, RZ, R2 ;  /* 0x000000ffff0d7224 */ /* 0x000fce00078e0002 */
[----:B------:R-:W-:Y:S05]  /*3daf0*/  WARPSYNC.COLLECTIVE R15, `(.L_x_3985) ;  /* 0x000000000f087348 */ /* 0x000fea0003c00000 */
[----:B------:R0:W1:Y:S02]  /*3db00*/  SHFL.UP P6, R14, R13, R12, R11 ;  /* 0x0400000c0d0e7389 */ /* 0x00006400000c000b */
[----:B01----:R-:W-:Y:S01]  /*3db10*/  ENDCOLLECTIVE ;  /* 0x000000000000791b */ /* 0x003fe20003800000 */
.L_x_3985:
[----:B------:R-:W-:Y:S01]  /*3db20*/  IMAD.MOV.U32 R12, RZ, RZ, 0x8 ;  /* 0x00000008ff0c7424 */ /* 0x000fe200078e00ff */
[----:B------:R-:W-:-:S05]  /*3db30*/  SEL R3, R14, RZ, P3 ;  /* 0x000000ff0e037207 */ /* 0x000fca0001800000 */
[----:B------:R-:W-:-:S04]  /*3db40*/  IMAD.IADD R3, R2, 0x1, R3 ;  /* 0x0000000102037824 */ /* 0x000fc800078e0203 */
[----:B------:R-:W-:-:S07]  /*3db50*/  IMAD.MOV.U32 R13, RZ, RZ, R3 ;  /* 0x000000ffff0d7224 */ /* 0x000fce00078e0003 */
[----:B------:R-:W-:Y:S05]  /*3db60*/  WARPSYNC.COLLECTIVE R15, `(.L_x_3986) ;  /* 0x000000000f087348 */ /* 0x000fea0003c00000 */
[----:B------:R0:W1:Y:S02]  /*3db70*/  SHFL.UP P6, R14, R13, R12, R11 ;  /* 0x0400000c0d0e7389 */ /* 0x00006400000c000b */
[----:B01----:R-:W-:Y:S01]  /*3db80*/  ENDCOLLECTIVE ;  /* 0x000000000000791b */ /* 0x003fe20003800000 */
.L_x_3986:
[----:B------:R-:W-:Y:S01]  /*3db90*/  IMAD.MOV.U32 R12, RZ, RZ, 0x10 ;  /* 0x00000010ff0c7424 */ /* 0x000fe200078e00ff */
[----:B------:R-:W-:-:S05]  /*3dba0*/  SEL R4, R14, RZ, P4 ;  /* 0x000000ff0e047207 */ /* 0x000fca0002000000 */
[----:B------:R-:W-:-:S04]  /*3dbb0*/  IMAD.IADD R4, R3, 0x1, R4 ;  /* 0x0000000103047824 */ /* 0x000fc800078e0204 */
[----:B------:R-:W-:-:S07]  /*3dbc0*/  IMAD.MOV.U32 R13, RZ, RZ, R4 ;  /* 0x000000ffff0d7224 */ /* 0x000fce00078e0004 */
[----:B------:R-:W-:Y:S05]  /*3dbd0*/  WARPSYNC.COLLECTIVE R15, `(.L_x_3987) ;  /* 0x000000000f087348 */ /* 0x000fea0003c00000 */
[----:B------:R0:W1:Y:S02]  /*3dbe0*/  SHFL.UP P6, R14, R13, R12, R11 ;  /* 0x0400000c0d0e7389 */ /* 0x00006400000c000b */
[----:B01----:R-:W-:Y:S01]  /*3dbf0*/  ENDCOLLECTIVE ;  /* 0x000000000000791b */ /* 0x003fe20003800000 */
.L_x_3987:
        /* <DEDUP_REMOVED lines=8> */
.L_x_3988:
[----:B------:R-:W-:Y:S05]  /*3dc80*/  BRA `(.L_x_3989) ;  /* 0xffffffa800c07947 */ /* 0x000fea000383ffff */
.L_x_3837:
[----:B------:R-:W-:Y:S01]  /*3dc90*/  BSSY B0, `(.L_x_3990) ;  /* 0x0000006000007945 */ /* 0x000fe20003800000 */
[----:B------:R-:W-:Y:S01]  /*3dca0*/  PLOP3.LUT P6, PT, P6, PT, PT, 0x8, 0x0 ;  /* 0x000000000000781c */ /* 0x000fe200037ce170 */
[----:B------:R-:W-:-:S12]  /*3dcb0*/  IMAD.MOV.U32 R15, RZ, RZ, -0x1 ;  /* 0xffffffffff0f7424 */ /* 0x000fd800078e00ff */
[----:B0-----:R-:W-:Y:S05]  /*3dcc0*/  WARPSYNC.COLLECTIVE R15, `(.L_x_3991) ;  /* 0x000000000f087348 */ /* 0x001fea0003c00000 */
[----:B------:R-:W-:Y:S01]  /*3dcd0*/  VOTE.ANY R14, PT, P6 ;  /* 0x00000000000e7806 */ /* 0x000fe200030e0100 */
[----:B0-----:R-:W-:Y:S06]  /*3dce0*/  ENDCOLLECTIVE ;  /* 0x000000000000791b */ /* 0x001fec0003800000 */
.L_x_3991:
[----:B------:R-:W-:Y:S05]  /*3dcf0*/  BSYNC B0 ;  /* 0x0000000000007941 */ /* 0x000fea0003800000 */
.L_x_3990:
        /* <DEDUP_REMOVED lines=10> */
.L_x_3992:
[----:B------:R-:W-:Y:S02]  /*3dda0*/  IMAD.MOV.U32 R13, RZ, RZ, R5 ;  /* 0x000000ffff0d7224 */ /* 0x000fe400078e0005 */
[----:B------:R-:W-:-:S07]  /*3ddb0*/  IMAD.MOV.U32 R25, RZ, RZ, R14 ;  /* 0x000000ffff197224 */ /* 0x000fce00078e000e */
[----:B------:R-:W-:Y:S05]  /*3ddc0*/  WARPSYNC.COLLECTIVE R15, `(.L_x_3993) ;  /* 0x000000000f087348 */ /* 0x000fea0003c00000 */
[----:B------:R0:W1:Y:S02]  /*3ddd0*/  SHFL.IDX P6, R14, R13, R12, R11 ;  /* 0x0000000c0d0e7389 */ /* 0x00006400000c000b */
[----:B01----:R-:W-:Y:S01]  /*3dde0*/  ENDCOLLECTIVE ;  /* 0x000000000000791b */ /* 0x003fe20003800000 */
.L_x_3993:
[----:B------:R-:W-:Y:S01]  /*3ddf0*/  IMAD.MOV.U32 R5, RZ, RZ, R14 ;  /* 0x000000ffff057224 */ /* 0x000fe200078e000e */
[----:B------:R-:W-:Y:S06]  /*3de00*/  BRA `(.L_x_3994) ;  /* 0xffffffa800a07947 */ /* 0x000fec000383ffff */
.L_x_3839:
[----:B------:R-:W-:Y:S01]  /*3de10*/  BSSY B0, `(.L_x_3995) ;  /* 0x0000007000007945 */ /* 0x000fe20003800000 */
[----:B------:R-:W-:Y:S02]  /*3de20*/  IMAD.MOV.U32 R13, RZ, RZ, R2 ;  /* 0x000000ffff0d7224 */ /* 0x000fe400078e0002 */
[----:B------:R-:W-:Y:S02]  /*3de30*/  IMAD.MOV.U32 R11, RZ, RZ, 0x1f ;  /* 0x0000001fff0b7424 */ /* 0x000fe400078e00ff */
[----:B------:R-:W-:-:S07]  /*3de40*/  IMAD.MOV.U32 R15, RZ, RZ, -0x1 ;  /* 0xffffffffff0f7424 */ /* 0x000fce00078e00ff */
[----:B0123--:R-:W-:Y:S05]  /*3de50*/  WARPSYNC.COLLECTIVE R15, `(.L_x_3996) ;  /* 0x000000000f087348 */ /* 0x00ffea0003c00000 */
[----:B------:R4:W0:Y:S02]  /*3de60*/  SHFL.IDX P6, R14, R13, R12, R11 ;  /* 0x0000000c0d0e7389 */ /* 0x00082400000c000b */
[----:B01234-:R-:W-:Y:S01]  /*3de70*/  ENDCOLLECTIVE ;  /* 0x000000000000791b */ /* 0x01ffe20003800000 */
.L_x_3996:
[----:B------:R-:W-:Y:S05]  /*3de80*/  BSYNC B0 ;  /* 0x0000000000007941 */ /* 0x000fea0003800000 */
.L_x_3995:
[----:B------:R-:W-:Y:S01]  /*3de90*/  IMAD.MOV.U32 R24, RZ, RZ, R14 ;  /* 0x000000ffff187224 */ /* 0x000fe200078e000e */
[----:B------:R-:W-:Y:S06]  /*3dea0*/  BRA `(.L_x_3838) ;  /* 0xffffffa800907947 */ /* 0x000fec000383ffff */
.L_x_3845:
[----:B-1----:R1:W4:Y:S02]  /*3deb0*/  SYNCS.PHASECHK.TRANS64.TRYWAIT P0, [R7+URZ+0x38820], R0 ;  /* 0x03882000070075a7 */ /* 0x002324000800017f */
[----:B----4-:R-:W-:Y:S05]  /*3dec0*/  @!P0 NANOSLEEP.SYNCS 0x989680 ;  /* 0x009896800000895d */ /* 0x010fea0003900000 */
[----:B------:R-:W4:Y:S02]  /*3ded0*/  @!P0 SYNCS.PHASECHK.TRANS64 P0, [R7+URZ+0x38820], R0 ;  /* 0x03882000070085a7 */ /* 0x000f24000800007f */
[----:B----4-:R-:W-:Y:S05]  /*3dee0*/  @!P0 BRA `(.L_x_3845) ;  /* 0xfffffffc00f08947 */ /* 0x010fea000383ffff */
[----:B------:R-:W-:Y:S05]  /*3def0*/  BRA `(.L_x_3997) ;  /* 0xffffffb000e87947 */ /* 0x000fea000383ffff */
.L_x_3846:
        /* <DEDUP_REMOVED lines=11> */
.L_x_3999:
[----:B------:R-:W-:Y:S05]  /*3dfb0*/  BSYNC B0 ;  /* 0x0000000000007941 */ /* 0x000fea0003800000 */
.L_x_3998:
[----:B------:R-:W-:Y:S05]  /*3dfc0*/  BRA `(.L_x_4000) ;  /* 0xffffffb000d07947 */ /* 0x000fea000383ffff */
.L_x_3847:
[----:B------:R-:W-:Y:S01]  /*3dfd0*/  BSSY B0, `(.L_x_4001) ;  /* 0x0000006000007945 */ /* 0x000fe20003800000 */
[----:B------:R-:W-:-:S07]  /*3dfe0*/  IMAD.MOV.U32 R15, RZ, RZ, -0x1 ;  /* 0xffffffffff0f7424 */ /* 0x000fce00078e00ff */
[----:B0123--:R-:W-:Y:S05]  /*3dff0*/  WARPSYNC.COLLECTIVE R15, `(.L_x_4002) ;  /* 0x000000000f0c7348 */ /* 0x00ffea0003c00000 */
[----:B------:R-:W-:Y:S02]  /*3e000*/  ELECT P6, UR62, PT ;  /* 0x00000000003e782f */ /* 0x000fe400038c0000 */
[----:B------:R-:W-:Y:S01]  /*3e010*/  MOV R14, UR62 ;  /* 0x0000003e000e7c02 */ /* 0x000fe20008000f00 */
[----:B0123--:R-:W-:Y:S10]  /*3e020*/  ENDCOLLECTIVE ;  /* 0x000000000000791b */ /* 0x00fff40003800000 */
.L_x_4002:
[----:B------:R-:W-:Y:S05]  /*3e030*/  BSYNC B0 ;  /* 0x0000000000007941 */ /* 0x000fea0003800000 */
.L_x_4001:
[----:B------:R-:W-:Y:S05]  /*3e040*/  BRA `(.L_x_4003) ;  /* 0xffffffb000c47947 */ /* 0x000fea000383ffff */
.L_x_3849:
[----:B-1----:R1:W4:Y:S02]  /*3e050*/  SYNCS.PHASECHK.TRANS64.TRYWAIT P1, [R5+URZ+0x38840], R0 ;  /* 0x03884000050075a7 */ /* 0x002324000802017f */
[----:B----4-:R-:W-:Y:S05]  /*3e060*/  @!P1 NANOSLEEP.SYNCS 0x989680 ;  /* 0x009896800000995d */ /* 0x010fea0003900000 */
[----:B------:R-:W4:Y:S02]  /*3e070*/  @!P1 SYNCS.PHASECHK.TRANS64 P1, [R5+URZ+0x38840], R0 ;  /* 0x03884000050095a7 */ /* 0x000f24000802007f */
[----:B----4-:R-:W-:Y:S05]  /*3e080*/  @!P1 BRA `(.L_x_3849) ;  /* 0xfffffffc00f09947 */ /* 0x010fea000383ffff */
[----:B------:R-:W-:Y:S05]  /*3e090*/  BRA `(.L_x_4004) ;  /* 0xffffffb000e47947 */ /* 0x000fea000383ffff */
.L_x_3851:
[----:B----4-:R4:W0:Y:S02]  /*3e0a0*/  SYNCS.PHASECHK.TRANS64.TRYWAIT P1, [R3+URZ+0x38840], R2 ;  /* 0x03884002030075a7 */ /* 0x010824000802017f */
[----:B0-----:R-:W-:Y:S05]  /*3e0b0*/  @!P1 NANOSLEEP.SYNCS 0x989680 ;  /* 0x009896800000995d */ /* 0x001fea0003900000 */
[----:B------:R-:W0:Y:S02]  /*3e0c0*/  @!P1 SYNCS.PHASECHK.TRANS64 P1, [R3+URZ+0x38840], R2 ;  /* 0x03884002030095a7 */ /* 0x000e24000802007f */
[----:B0-----:R-:W-:Y:S05]  /*3e0d0*/  @!P1 BRA `(.L_x_3851) ;  /* 0xfffffffc00f09947 */ /* 0x001fea000383ffff */
[----:B------:R-:W-:Y:S05]  /*3e0e0*/  BRA `(.L_x_4005) ;  /* 0xffffffb000f07947 */ /* 0x000fea000383ffff */
.L_x_3853:
[----:B------:R0:W0:Y:S02]  /*3e0f0*/  SYNCS.PHASECHK.TRANS64.TRYWAIT P1, [R5+URZ+0x38860], R0 ;  /* 0x03886000050075a7 */ /* 0x000024000802017f */
[----:B0-----:R-:W-:Y:S05]  /*3e100*/  @!P1 NANOSLEEP.SYNCS 0x989680 ;  /* 0x009896800000995d */ /* 0x001fea0003900000 */
[----:B------:R-:W0:Y:S02]  /*3e110*/  @!P1 SYNCS.PHASECHK.TRANS64 P1, [R5+URZ+0x38860], R0 ;  /* 0x03886000050095a7 */ /* 0x000e24000802007f */
[----:B0-----:R-:W-:Y:S05]  /*3e120*/  @!P1 BRA `(.L_x_3853) ;  /* 0xfffffffc00f09947 */ /* 0x001fea000383ffff */
[----:B------:R-:W-:Y:S05]  /*3e130*/  BRA `(.L_x_4006) ;  /* 0xffffffb000ec7947 */ /* 0x000fea000383ffff */
        .type           $_ZN7cutlass13device_kernelIN5flash11enable_sm90INS1_16FlashAttnFwdSm90INS1_25CollectiveMainloopFwdSm90ILi2EN4cute5tupleIJNS5_1CILi1EEES8_S8_EEENS6_IJNS7_ILi64EEESA_SA_EEELi512ENS_10bfloat16_tEfNS_4arch4Sm90ELb0ELb1ELb1ELb1ELb1ELb1ELb1ELb0ELb0ELb1ELb1ELb0EEENS1_21CollectiveEpilogueFwdINS6_IJSA_NS7_ILi512EEESA_EEES9_SC_SE_Li256ELb1ELb1ELb1ELb0EEENS1_36VarlenDynamicPersistentTileSchedulerILi64ELi64ELi256ELi128ELb1ELb1ELb1ELb1ELb0ELb1EEEEEEEEEvNT_6ParamsE$_ZZN5flash25CollectiveMainloopFwdSm90ILi2EN4cute5tupleIJNS1_1CILi1EEES4_S4_EEENS2_IJNS3_ILi64EEES6_S6_EEELi512EN7cutlass10bfloat16_tEfNS8_4arch4Sm90ELb0ELb1ELb1ELb1ELb1ELb1ELb1ELb0ELb0ELb1ELb1ELb0EE3mmaINS_16FlashAttnFwdSm90ISC_NS_21CollectiveEpilogueFwdINS2_IJS6_NS3_ILi512EEES6_EEES5_S9_SB_Li256ELb1ELb1ELb1ELb0EEENS_36VarlenDynamicPersistentTileSchedulerILi64ELi64ELi256ELi128ELb1ELb1ELb1ELb1ELb0ELb1EEEE13SharedStorageENS1_6TensorINS1_11ArrayEngineIfLm128EEENS1_6LayoutINS2_IJNS2_IJNS3_ILi2EEESR_NS3_ILi32EEEEEES4_S4_EEENS2_IJNS2_IJS4_SR_NS3_ILi4EEEEEENS3_ILi0EEESX_EEEEEEENS_7SoftmaxILi2ELi0EEEEEbRKNSC_6ParamsENS8_13PipelineAsyncILi2EEES17_RNS8_13PipelineStateILj2EEERT0_RT1_iRiRKNS_16SeqlenInfoQKNewKILb1ELb1EEENS2_IJiiiiEEERT_ENKUliT_T0_T1_E_clIZSD_ISM_S10_S12_EbS15_S17_S17_S1A_S1C_S1E_iS1F_S1J_S1K_S1M_EUlRS1N_iE0_NS3_ILb1EEES1U_EEDaiS1N_S1O_S1P_,@function
        .size           $_ZN7cutlass13device_kernelIN5flash11enable_sm90INS1_16FlashAttnFwdSm90INS1_25CollectiveMainloopFwdSm90ILi2EN4cute5tupleIJNS5_1CILi1EEES8_S8_EEENS6_IJNS7_ILi64EEESA_SA_EEELi512ENS_10bfloat16_tEfNS_4arch4Sm90ELb0ELb1ELb1ELb1ELb1ELb1ELb1ELb0ELb0ELb1ELb1ELb0EEENS1_21CollectiveEpilogueFwdINS6_IJSA_NS7_ILi512EEESA_EEES9_SC_SE_Li256ELb1ELb1ELb1ELb0EEENS1_36VarlenDynamicPersistentTileSchedulerILi64ELi64ELi256ELi128ELb1ELb1ELb1ELb1ELb0ELb1EEEEEEEEEvNT_6ParamsE$_ZZN5flash25CollectiveMainloopFwdSm90ILi2EN4cute5tupleIJNS1_1CILi1EEES4_S4_EEENS2_IJNS3_ILi64EEES6_S6_EEELi512EN7cutlass10bfloat16_tEfNS8_4arch4Sm90ELb0ELb1ELb1ELb1ELb1ELb1ELb1ELb0ELb0ELb1ELb1ELb0EE3mmaINS_16FlashAttnFwdSm90ISC_NS_21CollectiveEpilogueFwdINS2_IJS6_NS3_ILi512EEES6_EEES5_S9_SB_Li256ELb1ELb1ELb1ELb0EEENS_36VarlenDynamicPersistentTileSchedulerILi64ELi64ELi256ELi128ELb1ELb1ELb1ELb1ELb0ELb1EEEE13SharedStorageENS1_6TensorINS1_11ArrayEngineIfLm128EEENS1_6LayoutINS2_IJNS2_IJNS3_ILi2EEESR_NS3_ILi32EEEEEES4_S4_EEENS2_IJNS2_IJS4_SR_NS3_ILi4EEEEEENS3_ILi0EEESX_EEEEEEENS_7SoftmaxILi2ELi0EEEEEbRKNSC_6ParamsENS8_13PipelineAsyncILi2EEES17_RNS8_13PipelineStateILj2EEERT0_RT1_iRiRKNS_16SeqlenInfoQKNewKILb1ELb1EEENS2_IJiiiiEEERT_ENKUliT_T0_T1_E_clIZSD_ISM_S10_S12_EbS15_S17_S17_S1A_S1C_S1E_iS1F_S1J_S1K_S1M_EUlRS1N_iE0_NS3_ILb1EEES1U_EEDaiS1N_S1O_S1P_,(.L_x_5840 - $_ZN7cutlass13device_kernelIN5flash11enable_sm90INS1_16FlashAttnFwdSm90INS1_25CollectiveMainloopFwdSm90ILi2EN4cute5tupleIJNS5_1CILi1EEES8_S8_EEENS6_IJNS7_ILi64EEESA_SA_EEELi512ENS_10bfloat16_tEfNS_4arch4Sm90ELb0ELb1ELb1ELb1ELb1ELb1ELb1ELb0ELb0ELb1ELb1ELb0EEENS1_21CollectiveEpilogueFwdINS6_IJSA_NS7_ILi512EEESA_EEES9_SC_SE_Li256ELb1ELb1ELb1ELb0EEENS1_36VarlenDynamicPersistentTileSchedulerILi64ELi64ELi256ELi128ELb1ELb1ELb1ELb1ELb0ELb1EEEEEEEEEvNT_6ParamsE$_ZZN5flash25CollectiveMainloopFwdSm90ILi2EN4cute5tupleIJNS1_1CILi1EEES4_S4_EEENS2_IJNS3_ILi64EEES6_S6_EEELi512EN7cutlass10bfloat16_tEfNS8_4arch4Sm90ELb0ELb1ELb1ELb1ELb1ELb1ELb1ELb0ELb0ELb1ELb1ELb0EE3mmaINS_16FlashAttnFwdSm90ISC_NS_21CollectiveEpilogueFwdINS2_IJS6_NS3_ILi512EEES6_EEES5_S9_SB_Li256ELb1ELb1ELb1ELb0EEENS_36VarlenDynamicPersistentTileSchedulerILi64ELi64ELi256ELi128ELb1ELb1ELb1ELb1ELb0ELb1EEEE13SharedStorageENS1_6TensorINS1_11ArrayEngineIfLm128EEENS1_6LayoutINS2_IJNS2_IJNS3_ILi2EEESR_NS3_ILi32EEEEEES4_S4_EEENS2_IJNS2_IJS4_SR_NS3_ILi4EEEEEENS3_ILi0EEESX_EEEEEEENS_7SoftmaxILi2ELi0EEEEEbRKNSC_6ParamsENS8_13PipelineAsyncILi2EEES17_RNS8_13PipelineStateILj2EEERT0_RT1_iRiRKNS_16SeqlenInfoQKNewKILb1ELb1EEENS2_IJiiiiEEERT_ENKUliT_T0_T1_E_clIZSD_ISM_S10_S12_EbS15_S17_S17_S1A_S1C_S1E_iS1F_S1J_S1K_S1M_EUlRS1N_iE0_NS3_ILb1EEES1U_EEDaiS1N_S1O_S1P_)
$_ZN7cutlass13device_kernelIN5flash11enable_sm90INS1_16FlashAttnFwdSm90INS1_25CollectiveMainloopFwdSm90ILi2EN4cute5tupleIJNS5_1CILi1EEES8_S8_EEENS6_IJNS7_ILi64EEESA_SA_EEELi512ENS_10bfloat16_tEfNS_4arch4Sm90ELb0ELb1ELb1ELb1ELb1ELb1ELb1ELb0ELb0ELb1ELb1ELb0EEENS1_21CollectiveEpilogueFwdINS6_IJSA_NS7_ILi512EEESA_EEES9_SC_SE_Li256ELb1ELb1ELb1ELb0EEENS1_36VarlenDynamicPersistentTileSchedulerILi64ELi64ELi256ELi128ELb1ELb1ELb1ELb1ELb0ELb1EEEEEEEEEvNT_6ParamsE$_ZZN5flash25CollectiveMainloopFwdSm90ILi2EN4cute5tupleIJNS1_1CILi1EEES4_S4_EEENS2_IJNS3_ILi64EEES6_S6_EEELi512EN7cutlass10bfloat16_tEfNS8_4arch4Sm90ELb0ELb1ELb1ELb1ELb1ELb1ELb1ELb0ELb0ELb1ELb1ELb0EE3mmaINS_16FlashAttnFwdSm90ISC_NS_21CollectiveEpilogueFwdINS2_IJS6_NS3_ILi512EEES6_EEES5_S9_SB_Li256ELb1ELb1ELb1ELb0EEENS_36VarlenDynamicPersistentTileSchedulerILi64ELi64ELi256ELi128ELb1ELb1ELb1ELb1ELb0ELb1EEEE13SharedStorageENS1_6TensorINS1_11ArrayEngineIfLm128EEENS1_6LayoutINS2_IJNS2_IJNS3_ILi2EEESR_NS3_ILi32EEEEEES4_S4_EEENS2_IJNS2_IJS4_SR_NS3_ILi4EEEEEENS3_ILi0EEESX_EEEEEEENS_7SoftmaxILi2ELi0EEEEEbRKNSC_6ParamsENS8_13PipelineAsyncILi2EEES17_RNS8_13PipelineStateILj2EEERT0_RT1_iRiRKNS_16SeqlenInfoQKNewKILb1ELb1EEENS2_IJiiiiEEERT_ENKUliT_T0_T1_E_clIZSD_ISM_S10_S12_EbS15_S17_S17_S1A_S1C_S1E_iS1F_S1J_S1K_S1M_EUlRS1N_iE0_NS3_ILb1EEES1U_EEDaiS1N_S1O_S1P_:
[----:B------:R-:W-:Y:S05]  /*3e140*/  YIELD ;  /* 0x0000000000007946 */ /* 0x000fea0003800000 */
[----:B------:R-:W-:Y:S02]  /*3e150*/  ULDC UR4, c[0x0][0x20] ;  /* 0x0000080000047ab9 */ /* 0x000fe40000000800 */
[----:B------:R-:W-:-:S05]  /*3e160*/  VIADD R0, R0, -UR4 ;  /* 0x8000000400007c36 */ /* 0x000fca0008000000 */
[----:B------:R-:W2:Y:S01]  /*3e170*/  LDL.64 R6, [R0+0x18] ;  /* 0x0000180000067983 */ /* 0x000ea20000100a00 */
[----:B------:R-:W0:Y:S03]  /*3e180*/  LDC.64 R2, c[0x0][0x208] ;  /* 0x00008200ff027b82 */ /* 0x000e260000000a00 */
[----:B------:R-:W3:Y:S01]  /*3e190*/  LDL.64 R10, [R0] ;  /* 0x00000000000a7983 */ /* 0x000ee20000100a00 */
[----:B0-----:R-:W-:Y:S02]  /*3e1a0*/  R2UR UR4, R2 ;  /* 0x00000000020472ca */ /* 0x001fe400000e0000 */
[----:B------:R-:W-:-:S13]  /*3e1b0*/  R2UR UR5, R3 ;  /* 0x00000000030572ca */ /* 0x000fda00000e0000 */
[----:B--2---:R-:W2:Y:S01]  /*3e1c0*/  LD.E R8, desc[UR4][R6.64] ;  /* 0x0000000406087980 */ /* 0x004ea2000c101900 */
[C---:B------:R-:W-:Y:S02]  /*3e1d0*/  R2UR UR4, R2.reuse ;  /* 0x00000000020472ca */ /* 0x040fe400000e0000 */
[C---:B------:R-:W-:Y:S02]  /*3e1e0*/  R2UR UR5, R3.reuse ;  /* 0x00000000030572ca */ /* 0x040fe400000e0000 */
[----:B------:R-:W-:Y:S02]  /*3e1f0*/  R2UR UR6, R2 ;  /* 0x00000000020672ca */ /* 0x000fe400000e0000 */
[----:B------:R-:W-:Y:S01]  /*3e200*/  R2UR UR7, R3 ;  /* 0x00000000030772ca */ /* 0x000fe200000e0000 */
[----:B------:R-:W-:Y:S01]  /*3e210*/  BSSY B0, `(.L_x_4007) ;  /* 0x0000009000007945 */ /* 0x000fe20003800000 */
[----:B------:R-:W-:-:S07]  /*3e220*/  IMAD.MOV.U32 R9, RZ, RZ, R44 ;  /* 0x000000ffff097224 */ /* 0x000fce00078e002c */
[----:B---3--:R0:W5:Y:S04]  /*3e230*/  LD.E R5, desc[UR4][R10.64] ;  /* 0x000000040a057980 */ /* 0x008168000c101900 */
[----:B------:R0:W5:Y:S01]  /*3e240*/  LD.E R14, desc[UR6][R10.64+0x4] ;  /* 0x000004060a0e7980 */ /* 0x000162000c101900 */
[----:B--2---:R-:W-:-:S04]  /*3e250*/  LOP3.LUT R8, R8, 0x1, RZ, 0xfc, !PT ;  /* 0x0000000108087812 */ /* 0x004fc800078efcff */
[----:B------:R-:W-:Y:S01]  /*3e260*/  ISETP.NE.AND P0, PT, R8, 0x3, PT ;  /* 0x000000030800780c */ /* 0x000fe20003f05270 */
[----:B------:R-:W-:-:S12]  /*3e270*/  IMAD.MOV.U32 R8, RZ, RZ, R39 ;  /* 0x000000ffff087224 */ /* 0x000fd800078e0027 */
[----:B0-----:R-:W-:Y:S05]  /*3e280*/  @!P0 BRA `(.L_x_4008) ;  /* 0x0000000000048947 */ /* 0x001fea0003800000 */
[----:B------:R-:W-:Y:S01]  /*3e290*/  BPT.TRAP 0x1 ;  /* 0x000000040000795c */ /* 0x000fe20000300000 */
.L_x_4008:
[----:B------:R-:W-:Y:S05]  /*3e2a0*/  BSYNC B0 ;  /* 0x0000000000007941 */ /* 0x000fea0003800000 */
.L_x_4007:
        /* <DEDUP_REMOVED lines=17> */
.L_x_4010:
[----:B------:R-:W-:Y:S05]  /*3e3c0*/  BSYNC B0 ;  /* 0x0000000000007941 */ /* 0x000fea0003800000 */
.L_x_4009:
        /* <DEDUP_REMOVED lines=10> */
.L_x_4012:
[----:B------:R-:W-:Y:S05]  /*3e470*/  BSYNC B0 ;  /* 0x0000000000007941 */ /* 0x000fea0003800000 */
.L_x_4011:
[----:B------:R-:W2:Y:S01]  /*3e480*/  LDL.64 R10, [R0] ;  /* 0x00000000000a7983 */ /* 0x000ea20000100a00 */
[C---:B------:R-:W-:Y:S02]  /*3e490*/  R2UR UR6, R2.reuse ;  /* 0x00000000020672ca */ /* 0x040fe400000e0000 */
[C---:B------:R-:W-:Y:S01]  /*3e4a0*/  R2UR UR7, R3.reuse ;  /* 0x00000000030772ca */ /* 0x040fe200000e0000 */
[----:B------:R-:W3:Y:S01]  /*3e4b0*/  LDL.64 R6, [R0+0x28] ;  /* 0x0000280000067983 */ /* 0x000ee20000100a00 */
[C---:B------:R-:W-:Y:S02]  /*3e4c0*/  R2UR UR4, R2.reuse ;  /* 0x00000000020472ca */ /* 0x040fe400000e0000 */
[----:B------:R-:W-:Y:S01]  /*3e4d0*/  R2UR UR5, R3 ;  /* 0x00000000030572ca */ /* 0x000fe200000e0000 */
[----:B0----5:R-:W4:Y:S08]  /*3e4e0*/  LDL.64 R12, [R0+0x20] ;  /* 0x00002000000c7983 */ /* 0x021f300000100a00 */
[----:B--2---:R-:W2:Y:S04]  /*3e4f0*/  LD.E R5, desc[UR6][R10.64] ;  /* 0x000000060a057980 */ /* 0x004ea8000c101900 */
[----:B---3--:R-:W2:Y:S04]  /*3e500*/  LD.E.64 R6, desc[UR4][R6.64] ;  /* 0x0000000406067980 */ /* 0x008ea8000c101b00 */
[----:B------:R-:W3:Y:S01]  /*3e510*/  LDL.64 R10, [R0+0x8] ;  /* 0x00000800000a7983 */ /* 0x000ee20000100a00 */
[----:B------:R-:W-:Y:S05]  /*3e520*/  WARPSYNC.ALL ;  /* 0x0000000000007948 */ /* 0x000fea0003800000 */
[----:B------:R-:W-:-:S02]  /*3e530*/  R2UR UR4, R2 ;  /* 0x00000000020472ca */ /* 0x000fc400000e0000 */
[C---:B------:R-:W-:Y:S02]  /*3e540*/  R2UR UR5, R3.reuse ;  /* 0x00000000030572ca */ /* 0x040fe400000e0000 */
[----:B------:R-:W-:Y:S02]  /*3e550*/  R2UR UR6, R2 ;  /* 0x00000000020672ca */ /* 0x000fe400000e0000 */
[----:B------:R-:W-:-:S09]  /*3e560*/  R2UR UR7, R3 ;  /* 0x00000000030772ca */ /* 0x000fd200000e0000 */
[----:B---3--:R0:W-:Y:S04]  /*3e570*/  ST.E desc[UR4][R10.64], RZ ;  /* 0x000000ff0a007985 */ /* 0x0081e8000c101904 */
[----:B----4-:R-:W3:Y:S01]  /*3e580*/  LD.E.64 R14, desc[UR6][R12.64] ;  /* 0x000000060c0e7980 */ /* 0x010ee2000c101b00 */
[----:B--2---:R-:W-:Y:S01]  /*3e590*/  IMAD R6, R5, 0x200, R6 ;  /* 0x0000020005067824 */ /* 0x004fe200078e0206 */
[----:B------:R-:W-:Y:S01]  /*3e5a0*/  R2UR UR7, R7 ;  /* 0x00000000070772ca */ /* 0x000fe200000e0000 */
[----:B------:R-:W-:Y:S01]  /*3e5b0*/  WARPGROUP.ARRIVE ;  /* 0x00000000000079c5 */ /* 0x000fe20000000000 */
[----:B------:R-:W-:Y:S01]  /*3e5c0*/  R2UR UR8, R2 ;  /* 0x00000000020872ca */ /* 0x000fe200000e0000 */
[----:B------:R-:W-:Y:S01]  /*3e5d0*/  IMAD.MOV.U32 R5, RZ, RZ, 0x1 ;  /* 0x00000001ff057424 */ /* 0x000fe200078e00ff */
[----:B------:R-:W-:-:S02]  /*3e5e0*/  R2UR UR6, R6 ;  /* 0x00000000060672ca */ /* 0x000fc400000e0000 */
        /* <DEDUP_REMOVED lines=55> */
[----:B------:R-:W-:-:S13]  /*3e960*/  R2UR UR5, R3 ;  /* 0x00000000030572ca */ /* 0x000fda00000e0000 */
[----:B--2---:R-:W2:Y:S04]  /*3e970*/  LD.E R12, desc[UR4][R6.64] ;  /* 0x00000004060c7980 */ /* 0x004ea8000c101900 */
[----:B------:R-:W3:Y:S01]  /*3e980*/  LDL.64 R6, [R0+0x30] ;  /* 0x0000300000067983 */ /* 0x000ee20000100a00 */
[----:B------:R-:W-:Y:S01]  /*3e990*/  BSSY B0, `(.L_x_4014) ;  /* 0x0000008000007945 */ /* 0x000fe20003800000 */
[----:B--2---:R-:W-:-:S04]  /*3e9a0*/  LEA.HI R13, R12, R12, RZ, 0x1 ;  /* 0x0000000c0c0d7211 */ /* 0x004fc800078f08ff */
[----:B------:R-:W-:-:S05]  /*3e9b0*/  LOP3.LUT R13, R13, 0xfffffffe, RZ, 0xc0, !PT ;  /* 0xfffffffe0d0d7812 */ /* 0x000fca00078ec0ff */
[----:B------:R-:W-:Y:S01]  /*3e9c0*/  IMAD.IADD R13, R12, 0x1, -R13 ;  /* 0x000000010c0d7824 */ /* 0x000fe200078e0a0d */
[----:B---3--:R-:W-:-:S04]  /*3e9d0*/  MOV R12, R6 ;  /* 0x00000006000c7202 */ /* 0x008fc80000000f00 */
[----:B------:R-:W-:-:S04]  /*3e9e0*/  SHF.L.U32 R13, R13, 0x1f, RZ ;  /* 0x0000001f0d0d7819 */ /* 0x000fc800000006ff */
[----:B------:R-:W1:Y:S02]  /*3e9f0*/  SYNCS.PHASECHK.TRANS64.TRYWAIT P0, [R12+URZ+0x38810], R13 ;  /* 0x0388100d0c0075a7 */ /* 0x000e64000800017f */
[----:B01----:R-:W-:Y:S05]  /*3ea00*/  @!P0 BRA `(.L_x_4015) ;  /* 0x000000ec00c08947 */ /* 0x003fea0003800000 */
.L_x_4041:
[----:B------:R-:W-:Y:S05]  /*3ea10*/  BSYNC B0 ;  /* 0x0000000000007941 */ /* 0x000fea0003800000 */
.L_x_4014:
[----:B------:R-:W0:Y:S01]  /*3ea20*/  LDL.64 R6, [R0+0x40] ;  /* 0x0000400000067983 */ /* 0x000e220000100a00 */
[----:B------:R-:W-:Y:S02]  /*3ea30*/  R2UR UR4, R2 ;  /* 0x00000000020472ca */ /* 0x000fe400000e0000 */
[----:B------:R-:W-:Y:S01]  /*3ea40*/  R2UR UR5, R3 ;  /* 0x00000000030572ca */ /* 0x000fe200000e0000 */
[----:B------:R-:W2:-:S12]  /*3ea50*/  LDL.64 R10, [R0] ;  /* 0x00000000000a7983 */ /* 0x000e980000100a00 */
[----:B0-----:R-:W3:Y:S01]  /*3ea60*/  LD.E R12, desc[UR4][R6.64] ;  /* 0x00000004060c7980 */ /* 0x001ee2000c101900 */
[----:B------:R-:W-:Y:S02]  /*3ea70*/  R2UR UR6, R2 ;  /* 0x00000000020672ca */ /* 0x000fe400000e0000 */
[----:B------:R-:W-:Y:S01]  /*3ea80*/  R2UR UR7, R3 ;  /* 0x00000000030772ca */ /* 0x000fe200000e0000 */
[----:B--2---:R0:W5:Y:S01]  /*3ea90*/  LD.E R14, desc[UR4][R10.64] ;  /* 0x000000040a0e7980 */ /* 0x004162000c101900 */
[----:B------:R-:W-:Y:S11]  /*3eaa0*/  BSSY B0, `(.L_x_4016) ;  /* 0x0000006000007945 */ /* 0x000ff60003800000 */
[----:B------:R0:W5:Y:S01]  /*3eab0*/  LD.E R15, desc[UR6][R10.64+0x4] ;  /* 0x000004060a0f7980 */ /* 0x000162000c101900 */
[----:B---3--:R-:W-:-:S04]  /*3eac0*/  LOP3.LUT R12, R12, 0x1, RZ, 0xfc, !PT ;  /* 0x000000010c0c7812 */ /* 0x008fc800078efcff */
[----:B------:R-:W-:-:S13]  /*3ead0*/  ISETP.NE.AND P0, PT, R12, 0x3, PT ;  /* 0x000000030c00780c */ /* 0x000fda0003f05270 */
[----:B0-----:R-:W-:Y:S05]  /*3eae0*/  @!P0 BRA `(.L_x_4017) ;  /* 0x0000000000048947 */ /* 0x001fea0003800000 */
[----:B------:R-:W-:Y:S01]  /*3eaf0*/  BPT.TRAP 0x1 ;  /* 0x000000040000795c */ /* 0x000fe20000300000 */
.L_x_4017:
[----:B------:R-:W-:Y:S05]  /*3eb00*/  BSYNC B0 ;  /* 0x0000000000007941 */ /* 0x000fea0003800000 */
.L_x_4016:
        /* <DEDUP_REMOVED lines=17> */
.L_x_4019:
[----:B------:R-:W-:Y:S05]  /*3ec20*/  BSYNC B0 ;  /* 0x0000000000007941 */ /* 0x000fea0003800000 */
.L_x_4018:
        /* <DEDUP_REMOVED lines=10> */
.L_x_4021:
[----:B------:R-:W-:Y:S05]  /*3ecd0*/  BSYNC B0 ;  /* 0x0000000000007941 */ /* 0x000fea0003800000 */
.L_x_4020:
        /* <DEDUP_REMOVED lines=303> */
[----:B------:R-:W-:Y:S01]  /*3ffd0*/  R2UR UR9, R3 ;  /* 0x00000000030972ca */ /* 0x000fe200000e0000 */
        /* <DEDUP_REMOVED lines=272> */
.L_x_4024:
[----:B------:R-:W-:Y:S05]  /*410e0*/  BSYNC B0 ;  /* 0x0000000000007941 */ /* 0x000fea0003800000 */
.L_x_4023:
        /* <DEDUP_REMOVED lines=23> */
[C---:B------:R-:W-:Y:S02]  /*41260*/  R2UR UR7, R3.reuse ;  /* 0x00000000030772ca */ /* 0x040fe400000e0000 */
        /* <DEDUP_REMOVED lines=11> */
[----:B------:R-:W4:Y:S04]  /*41320*/  LD.E R6, desc[UR14][R8.64+0x18] ;  /* 0x0000180e08067980 */ /* 0x000f28000c101900 */
[----:B------:R-:W4:Y:S08]  /*41330*/  LD.E R7, desc[UR6][R8.64+0x4] ;  /* 0x0000040608077980 */ /* 0x000f30000c101900 */
[----:B------:R-:W4:Y:S01]  /*41340*/  @P0 LD.E R59, desc[UR4][R8.64+0x28] ;  /* 0x00002804083b0980 */ /* 0x000f22000c101900 */
[----:B------:R-:W-:-:S02]  /*41350*/  R2UR UR4, R2 ;  /* 0x00000000020472ca */ /* 0x000fc400000e0000 */
[----:B------:R-:W-:-:S13]  /*41360*/  R2UR UR5, R3 ;  /* 0x00000000030572ca */ /* 0x000fda00000e0000 */
[----:B------:R-:W4:Y:S01]  /*41370*/  LD.E R10, desc[UR4][R8.64+0x8] ;  /* 0x00000804080a7980 */ /* 0x000f22000c101900 */
[----:B------:R-:W-:Y:S01]  /*41380*/  BSSY B0, `(.L_x_4025) ;  /* 0x000008c000007945 */ /* 0x000fe20003800000 */
[-C--:B--2---:R-:W-:Y:S01]  /*41390*/  FMUL.FTZ R13, R30, R15.reuse ;  /* 0x0000000f1e0d7220 */ /* 0x084fe20000410000 */
[-C--:B------:R-:W-:Y:S01]  /*413a0*/  FMUL.FTZ R30, R43, R15.reuse ;  /* 0x0000000f2b1e7220 */ /* 0x080fe20000410000 */
[----:B---3--:R-:W-:Y:S01]  /*413b0*/  SHF.R.S32.HI R43, RZ, 0x1f, R60 ;  /* 0x0000001fff2b7819 */ /* 0x008fe2000001143c */
[-C--:B0-----:R-:W-:Y:S01]  /*413c0*/  FMUL.FTZ R57, R25, R15.reuse ;  /* 0x0000000f19397220 */ /* 0x081fe20000410000 */
[-C--:B------:R-:W-:Y:S01]  /*413d0*/  FMUL.FTZ R25, R35, R15.reuse ;  /* 0x0000000f23197220 */ /* 0x080fe20000410000 */
[-C--:B------:R-:W-:Y:S01]  /*413e0*/  FMUL.FTZ R12, R27, R15.reuse ;  /* 0x0000000f1b0c7220 */ /* 0x080fe20000410000 */
[----:B------:R-:W-:Y:S01]  /*413f0*/  LEA.HI R35, R43, R60, RZ, 0x7 ;  /* 0x0000003c2b237211 */ /* 0x000fe200078f38ff */
[-C--:B------:R-:W-:Y:S01]  /*41400*/  FMUL.FTZ R27, R39, R15.reuse ;  /* 0x0000000f271b7220 */ /* 0x080fe20000410000 */
[-C--:B------:R-:W-:Y:S01]  /*41410*/  FMUL.FTZ R39, R41, R15.reuse ;  /* 0x0000000f29277220 */ /* 0x080fe20000410000 */
[-C--:B------:R-:W-:Y:S01]  /*41420*/  FMUL.FTZ R41, R45, R15.reuse ;  /* 0x0000000f2d297220 */ /* 0x080fe20000410000 */
[----:B------:R-:W-:Y:S01]  /*41430*/  LOP3.LUT R45, R35, 0xffffff80, RZ, 0xc0, !PT ;  /* 0xffffff80232d7812 */ /* 0x000fe200078ec0ff */
[-C--:B------:R-:W-:Y:S01]  /*41440*/  FMUL.FTZ R11, R24, R15.reuse ;  /* 0x0000000f180b7220 */ /* 0x080fe20000410000 */
[-C--:B------:R-:W-:Y:S01]  /*41450*/  FMUL.FTZ R24, R34, R15.reuse ;  /* 0x0000000f22187220 */ /* 0x080fe20000410000 */
[----:B------:R-:W-:-:S02]  /*41460*/  FMUL.FTZ R34, R46, R15 ;  /* 0x0000000f2e227220 */ /* 0x000fc40000410000 */
[----:B------:R-:W-:Y:S02]  /*41470*/  IMAD.IADD R46, R60, 0x1, -R45 ;  /* 0x000000013c2e7824 */ /* 0x000fe400078e0a2d */
[-C--:B------:R-:W-:Y:S01]  /*41480*/  FMUL.FTZ R14, R31, R15.reuse ;  /* 0x0000000f1f0e7220 */ /* 0x080fe20000410000 */
[-C--:B------:R-:W-:Y:S01]  /*41490*/  FMUL.FTZ R31, R42, R15.reuse ;  /* 0x0000000f2a1f7220 */ /* 0x080fe20000410000 */
[----:B------:R-:W-:Y:S02]  /*414a0*/  LEA.HI R42, R43, R60, RZ, 0x2 ;  /* 0x0000003c2b2a7211 */ /* 0x000fe400078f10ff */
[----:B------:R-:W-:Y:S01]  /*414b0*/  SHF.R.S32.HI R45, RZ, 0x1f, R46 ;  /* 0x0000001fff2d7819 */ /* 0x000fe2000001142e */
[-C--:B------:R-:W-:Y:S01]  /*414c0*/  FMUL.FTZ R35, R47, R15.reuse ;  /* 0x0000000f2f237220 */ /* 0x080fe20000410000 */
[-C--:B------:R-:W-:Y:S01]  /*414d0*/  FMUL.FTZ R5, R26, R15.reuse ;  /* 0x0000000f1a057220 */ /* 0x080fe20000410000 */
[-C--:B------:R-:W-:Y:S01]  /*414e0*/  FMUL.FTZ R26, R38, R15.reuse ;  /* 0x0000000f261a7220 */ /* 0x080fe20000410000 */
[----:B------:R-:W-:Y:S01]  /*414f0*/  LEA.HI R47, R45, R46, RZ, 0x2 ;  /* 0x0000002e2d2f7211 */ /* 0x000fe200078f10ff */
[-C--:B------:R-:W-:Y:S01]  /*41500*/  FMUL.FTZ R38, R40, R15.reuse ;  /* 0x0000000f28267220 */ /* 0x080fe20000410000 */
[----:B------:R-:W-:Y:S01]  /*41510*/  LOP3.LUT R65, R42, 0xfffffffc, RZ, 0xc0, !PT ;  /* 0xfffffffc2a417812 */ /* 0x000fe200078ec0ff */
[----:B------:R-:W-:Y:S01]  /*41520*/  FMUL.FTZ R40, R44, R15 ;  /* 0x0000000f2c287220 */ /* 0x000fe20000410000 */
[----:B------:R-:W-:-:S02]  /*41530*/  SHF.R.S32.HI R44, RZ, 0x2, R47 ;  /* 0x00000002ff2c7819 */ /* 0x000fc4000001142f */
[----:B------:R-:W-:Y:S01]  /*41540*/  SHF.R.S32.HI R63, RZ, 0x1f, R47 ;  /* 0x0000001fff3f7819 */ /* 0x000fe2000001142f */
[----:B------:R-:W-:Y:S01]  /*41550*/  IMAD.IADD R65, R60, 0x1, -R65 ;  /* 0x000000013c417824 */ /* 0x000fe200078e0a41 */
[----:B------:R-:W-:Y:S02]  /*41560*/  LEA.HI R42, R45, R46, RZ, 0x5 ;  /* 0x0000002e2d2a7211 */ /* 0x000fe400078f28ff */
[----:B------:R-:W-:Y:S01]  /*41570*/  LEA.HI R63, R63, R44, RZ, 0x3 ;  /* 0x0000002c3f3f7211 */ /* 0x000fe200078f18ff */
[----:B------:R-:W-:Y:S01]  /*41580*/  FMUL.FTZ R43, R48, R15 ;  /* 0x0000000f302b7220 */ /* 0x000fe20000410000 */
[----:B------:R-:W-:Y:S02]  /*41590*/  SHF.R.S32.HI R42, RZ, 0x5, R42 ;  /* 0x00000005ff2a7819 */ /* 0x000fe4000001142a */
[----:B------:R-:W-:Y:S02]  /*415a0*/  LEA.HI R48, R65, R65, RZ, 0x1 ;  /* 0x0000004141307211 */ /* 0x000fe400078f08ff */
[----:B------:R-:W-:Y:S01]  /*415b0*/  LOP3.LUT R63, R63, 0xfffffff8, RZ, 0xc0, !PT ;  /* 0xfffffff83f3f7812 */ /* 0x000fe200078ec0ff */
[----:B------:R-:W-:Y:S01]  /*415c0*/  IMAD R60, R61, 0x4, R42 ;  /* 0x000000043d3c7824 */ /* 0x000fe200078e022a */
[----:B------:R-:W-:-:S03]  /*415d0*/  LOP3.LUT R48, R48, 0x1ffffffe, RZ, 0xc0, !PT ;  /* 0x1ffffffe30307812 */ /* 0x000fc600078ec0ff */
[----:B------:R-:W-:Y:S02]  /*415e0*/  IMAD.IADD R63, R44, 0x1, -R63 ;  /* 0x000000012c3f7824 */ /* 0x000fe400078e0a3f */
[----:B------:R-:W-:Y:S02]  /*415f0*/  IMAD.IADD R48, R65, 0x1, -R48 ;  /* 0x0000000141307824 */ /* 0x000fe400078e0a30 */
[----:B------:R-:W-:Y:S02]  /*41600*/  IMAD.U32 R63, R60, 0x10, R63 ;  /* 0x000000103c3f7824 */ /* 0x000fe400078e003f */
[----:B------:R-:W-:Y:S02]  /*41610*/  FMUL.FTZ R42, R50, R15 ;  /* 0x0000000f322a7220 */ /* 0x000fe40000410000 */
[----:B------:R-:W-:-:S04]  /*41620*/  IMAD R50, R48, 0x8, R63 ;  /* 0x0000000830327824 */ /* 0x000fc800078e023f */
[----:B----4-:R-:W-:-:S04]  /*41630*/  @P0 IMAD.HI.U32 R59, R50, R59, RZ ;  /* 0x0000003b323b0227 */ /* 0x010fc800078e00ff */
[----:B------:R-:W-:Y:S01]  /*41640*/  FMUL.FTZ R44, R51, R15 ;  /* 0x0000000f332c7220 */ /* 0x000fe20000410000 */
[----:B------:R-:W-:Y:S02]  /*41650*/  LOP3.LUT R51, R47, 0x7ffffffc, RZ, 0xc0, !PT ;  /* 0x7ffffffc2f337812 */ /* 0x000fe400078ec0ff */
[----:B------:R-:W-:Y:S01]  /*41660*/  @P0 SHF.R.U32.HI R50, RZ, R58, R59 ;  /* 0x0000003aff320219 */ /* 0x000fe2000001163b */
[----:B------:R-:W-:-:S04]  /*41670*/  IMAD.SHL.U32 R47, R4, 0x40, RZ ;  /* 0x00000040042f7824 */ /* 0x000fc800078e00ff */
[----:B------:R-:W0:Y:S01]  /*41680*/  SHFL.IDX PT, R61, R50, RZ, 0x1c1f ;  /* 0x001c1fff323d7589 */ /* 0x000e2200000e0000 */
[----:B------:R-:W-:Y:S02]  /*41690*/  IMAD.IADD R4, R46, 0x1, -R51 ;  /* 0x000000012e047824 */ /* 0x000fe400078e0a33 */
        /* <DEDUP_REMOVED lines=13> */
[----:B------:R-:W-:Y:S01]  /*41770*/  ISETP.GE.AND P1, PT, R6, 0x1, PT ;  /* 0x000000010600780c */ /* 0x000fe20003f26270 */
[----:B------:R-:W1:Y:S01]  /*41780*/  MUFU.TANH R11, R11 ;  /* 0x0000000b000b7308 */ /* 0x000e620000002400 */
[----:B------:R-:W-:Y:S01]  /*41790*/  IMAD.IADD R51, R10, 0x1, -R47 ;  /* 0x000000010a337824 */ /* 0x000fe200078e0a2f */
[----:B------:R-:W-:-:S02]  /*417a0*/  LOP3.LUT R53, RZ, R20, RZ, 0x33, !PT ;  /* 0x00000014ff357212 */ /* 0x000fc400078e33ff */
[----:B------:R-:W-:-:S04]  /*417b0*/  IADD3 R52, -R7, R52, R10 ;  /* 0x0000003407347210 */ /* 0x000fc80007ffe10a */
[----:B------:R-:W2:Y:S01]  /*417c0*/  MUFU.TANH R57, R57 ;  /* 0x0000003900397308 */ /* 0x000ea20000002400 */
[----:B------:R-:W-:-:S07]  /*417d0*/  IMAD R54, R4, -0x2, R51 ;  /* 0xfffffffe04367824 */ /* 0x000fce00078e0233 */
[----:B------:R-:W3:Y:S01]  /*417e0*/  MUFU.TANH R5, R5 ;  /* 0x0000000500057308 */ /* 0x000ee20000002400 */
        /* <DEDUP_REMOVED lines=51> */
.L_x_4030:
[----:B------:R-:W-:Y:S05]  /*41b20*/  BSYNC B2 ;  /* 0x0000000000027941 */ /* 0x000fea0003800000 */
.L_x_4029:
[----:B------:R-:W-:Y:S01]  /*41b30*/  LOP3.LUT R20, RZ, R20, RZ, 0x33, !PT ;  /* 0x00000014ff147212 */ /* 0x000fe200078e33ff */
[----:B------:R-:W-:Y:S06]  /*41b40*/  BRA `(.L_x_4031) ;  /* 0x0000000000287947 */ /* 0x000fec0003800000 */
.L_x_4028:
        /* <DEDUP_REMOVED lines=10> */
.L_x_4031:
[----:B------:R-:W-:Y:S05]  /*41bf0*/  BSYNC B1 ;  /* 0x0000000000017941 */ /* 0x000fea0003800000 */
.L_x_4027:
[----:B------:R-:W-:-:S04]  /*41c00*/  IMAD R53, R6, R20, -R47 ;  /* 0x0000001406357224 */ /* 0x000fc800078e0a2f */
[----:B------:R-:W-:-:S05]  /*41c10*/  IMAD R20, R4, -0x2, R53 ;  /* 0xfffffffe04147824 */ /* 0x000fca00078e0235 */
[----:B------:R-:W-:Y:S02]  /*41c20*/  VIMNMX R51, R51, R20, !PT ;  /* 0x0000001433337248 */ /* 0x000fe40007fe0100 */
[----:B------:R-:W-:-:S07]  /*41c30*/  VIADDMNMX R21, R20, R6, R21, PT ;  /* 0x0000000614157246 */ /* 0x000fce0003800115 */
.L_x_4026:
[----:B------:R-:W-:Y:S05]  /*41c40*/  BSYNC B0 ;  /* 0x0000000000007941 */ /* 0x000fea0003800000 */
.L_x_4025:
[C---:B------:R-:W-:Y:S01]  /*41c50*/  ISETP.GE.AND P1, PT, R56.reuse, 0x9, PT ;  /* 0x000000093800780c */ /* 0x040fe20003f26270 */
[----:B------:R-:W-:Y:S01]  /*41c60*/  BSSY B0, `(.L_x_4032) ;  /* 0x0000071000007945 */ /* 0x000fe20003800000 */
[C---:B------:R-:W-:Y:S02]  /*41c70*/  ISETP.GE.AND P0, PT, R56.reuse, 0x2, PT ;  /* 0x000000023800780c */ /* 0x040fe40003f06270 */
        /* <DEDUP_REMOVED lines=28> */
[C---:B------:R-:W-:Y:S02]  /*41e40*/  ISETP.GE.AND P3, PT, R56.reuse, 0x21, PT ;  /* 0x000000213800780c */ /* 0x040fe40003f66270 */
        /* <DEDUP_REMOVED lines=39> */
[----:B------:R-:W0:Y:S03]  /*420c0*/  SHFL.IDX PT, R11, R50, 0x1, 0x1c1f ;  /* 0x003c1f00320b7f89 */ /* 0x000e2600000e0000 */
[----:B------:R-:W-:Y:S02]  /*420d0*/  P2R R56, PR, RZ, 0x40 ;  /* 0x00000040ff387803 */ /* 0x000fe40000000000 */
[----:B------:R-:W-:-:S04]  /*420e0*/  ISETP.GT.AND P6, PT, R51, 0x39, !P6 ;  /* 0x000000393300780c */ /* 0x000fc800077c4270 */
[----:B------:R-:W-:-:S04]  /*420f0*/  ISETP.LT.OR P6, PT, R21, 0x3a, P6 ;  /* 0x0000003a1500780c */ /* 0x000fc800037c1670 */
[----:B------:R-:W-:Y:S02]  /*42100*/  FSEL R21, R49, -INF , !P6 ;  /* 0xff80000031157808 */ /* 0x000fe40007000000 */
[----:B------:R-:W-:Y:S02]  /*42110*/  ISETP.GE.AND P6, PT, R6, 0x1, PT ;  /* 0x000000010600780c */ /* 0x000fe40003fc6270 */
[----:B0-----:R-:W-:Y:S01]  /*42120*/  VIADDMNMX R49, R11, R59, R54, PT ;  /* 0x0000003b0b317246 */ /* 0x001fe20003800136 */
        /* <DEDUP_REMOVED lines=18> */
.L_x_4037:
[----:B------:R-:W-:Y:S05]  /*42250*/  BSYNC B2 ;  /* 0x0000000000027941 */ /* 0x000fea0003800000 */
.L_x_4036:
[----:B------:R-:W-:Y:S01]  /*42260*/  LOP3.LUT R7, RZ, R7, RZ, 0x33, !PT ;  /* 0x00000007ff077212 */ /* 0x000fe200078e33ff */
[----:B------:R-:W-:Y:S06]  /*42270*/  BRA `(.L_x_4038) ;  /* 0x0000000000287947 */ /* 0x000fec0003800000 */
.L_x_4035:
        /* <DEDUP_REMOVED lines=10> */
.L_x_4038:
[----:B------:R-:W-:Y:S05]  /*42320*/  BSYNC B1 ;  /* 0x0000000000017941 */ /* 0x000fea0003800000 */
.L_x_4034:
[----:B------:R-:W-:-:S04]  /*42330*/  IMAD R7, R6, R7, -R47 ;  /* 0x0000000706077224 */ /* 0x000fc800078e0a2f */
[----:B------:R-:W-:-:S05]  /*42340*/  IMAD R4, R4, -0x2, R7 ;  /* 0xfffffffe04047824 */ /* 0x000fca00078e0207 */
[----:B------:R-:W-:Y:S02]  /*42350*/  VIADDMNMX R49, R4, R6, R49, PT ;  /* 0x0000000604317246 */ /* 0x000fe40003800131 */
[----:B------:R-:W-:-:S07]  /*42360*/  VIMNMX R51, R51, R4, !PT ;  /* 0x0000000433337248 */ /* 0x000fce0007fe0100 */
.L_x_4033:
[----:B------:R-:W-:Y:S05]  /*42370*/  BSYNC B0 ;  /* 0x0000000000007941 */ /* 0x000fea0003800000 */
.L_x_4032:
[----:B------:R-:W-:Y:S02]  /*42380*/  ISETP.GT.AND P0, PT, R51, 0x1, !P0 ;  /* 0x000000013300780c */ /* 0x000fe40004704270 */
[----:B------:R-:W-:Y:S02]  /*42390*/  ISETP.NE.AND P6, PT, R63, RZ, PT ;  /* 0x000000ff3f00720c */ /* 0x000fe40003fc5270 */
[----:B------:R-:W-:Y:S02]  /*423a0*/  ISETP.LT.OR P0, PT, R49, 0x2, P0 ;  /* 0x000000023100780c */ /* 0x000fe40000701670 */
[----:B------:R-:W-:Y:S02]  /*423b0*/  ISETP.GT.AND P1, PT, R51, 0x8, !P1 ;  /* 0x000000083300780c */ /* 0x000fe40004f24270 */
[----:B------:R-:W-:Y:S02]  /*423c0*/  FSEL R12, R12, -INF , !P0 ;  /* 0xff8000000c0c7808 */ /* 0x000fe40004000000 */
[----:B------:R-:W-:-:S02]  /*423d0*/  ISETP.NE.AND P0, PT, R55, RZ, PT ;  /* 0x000000ff3700720c */ /* 0x000fc40003f05270 */
[----:B------:R-:W-:Y:S02]  /*423e0*/  ISETP.LT.OR P1, PT, R49, 0x9, P1 ;  /* 0x000000093100780c */ /* 0x000fe40000f21670 */
[----:B------:R-:W-:Y:S02]  /*423f0*/  ISETP.GT.AND P0, PT, R51, 0x9, !P0 ;  /* 0x000000093300780c */ /* 0x000fe40004704270 */
[----:B------:R-:W-:Y:S02]  /*42400*/  FSEL R13, R13, -INF , !P1 ;  /* 0xff8000000d0d7808 */ /* 0x000fe40004800000 */
[----:B------:R-:W-:Y:S02]  /*42410*/  ISETP.LT.OR P0, PT, R49, 0xa, P0 ;  /* 0x0000000a3100780c */ /* 0x000fe40000701670 */
[----:B------:R-:W-:Y:S02]  /*42420*/  ISETP.NE.AND P1, PT, R65, RZ, PT ;  /* 0x000000ff4100720c */ /* 0x000fe40003f25270 */
[----:B------:R-:W-:-:S02]  /*42430*/  FSEL R14, R14, -INF , !P0 ;  /* 0xff8000000e0e7808 */ /* 0x000fc40004000000 */
[----:B------:R-:W-:Y:S02]  /*42440*/  ISETP.NE.AND P0, PT, R58, RZ, PT ;  /* 0x000000ff3a00720c */ /* 0x000fe40003f05270 */
[----:B------:R-:W-:Y:S02]  /*42450*/  MOV R10, UR37 ;  /* 0x00000025000a7c02 */ /* 0x000fe40008000f00 */
[----:B------:R-:W-:Y:S02]  /*42460*/  ISETP.GT.AND P0, PT, R51, 0x10, !P0 ;  /* 0x000000103300780c */ /* 0x000fe40004704270 */
[----:B------:R-:W-:Y:S02]  /*42470*/  MOV R11, UR36 ;  /* 0x00000024000b7c02 */ /* 0x000fe40008000f00 */
        /* <DEDUP_REMOVED lines=17> */
[----:B------:R-:W-:Y:S02]  /*42590*/  ISETP.GT.AND P2, PT, R51, 0x29, !P2 ;  /* 0x000000293300780c */ /* 0x000fe40005744270 */
[----:B------:R-:W-:-:S02]  /*425a0*/  FSEL R31, R31, -INF , !P0 ;  /* 0xff8000001f1f7808 */ /* 0x000fc40004000000 */
[----:B------:R-:W-:Y:S02]  /*425b0*/  ISETP.NE.AND P0, PT, R53, RZ, PT ;  /* 0x000000ff3500720c */ /* 0x000fe40003f05270 */
[C---:B------:R-:W-:Y:S02]  /*425c0*/  ISETP.GT.AND P3, PT, R51.reuse, 0x30, !P3 ;  /* 0x000000303300780c */ /* 0x040fe40005f64270 */
[C---:B------:R-:W-:Y:S02]  /*425d0*/  ISETP.GT.AND P0, PT, R51.reuse, RZ, !P0 ;  /* 0x000000ff3300720c */ /* 0x040fe40004704270 */
[----:B------:R-:W-:Y:S02]  /*425e0*/  ISETP.GT.AND P4, PT, R51, 0x31, !P4 ;  /* 0x000000313300780c */ /* 0x000fe40006784270 */
[----:B------:R-:W-:Y:S02]  /*425f0*/  ISETP.LT.OR P0, PT, R49, 0x1, P0 ;  /* 0x000000013100780c */ /* 0x000fe40000701670 */
[----:B------:R-:W-:-:S02]  /*42600*/  ISETP.NE.AND P6, PT, R56, RZ, PT ;  /* 0x000000ff3800720c */ /* 0x000fc40003fc5270 */
[----:B------:R-:W-:Y:S02]  /*42610*/  FSEL R7, R5, -INF , !P0 ;  /* 0xff80000005077808 */ /* 0x000fe40004000000 */
[----:B------:R-:W2:Y:S01]  /*42620*/  LDL.64 R4, [R0+0x70] ;  /* 0x0000700000047983 */ /* 0x000ea20000100a00 */
[----:B------:R-:W-:Y:S02]  /*42630*/  ISETP.NE.AND P0, PT, R64, RZ, PT ;  /* 0x000000ff4000720c */ /* 0x000fe40003f05270 */
[----:B------:R-:W-:-:S04]  /*42640*/  FMNMX.FTZ R6, R7, R12, !PT ;  /* 0x0000000c07067209 */ /* 0x000fc80007810000 */
[----:B------:R-:W-:-:S04]  /*42650*/  FMNMX.FTZ R9, R13, R6, !PT ;  /* 0x000000060d097209 */ /* 0x000fc80007810000 */
[----:B------:R-:W-:-:S04]  /*42660*/  FMNMX.FTZ R9, R14, R9, !PT ;  /* 0x000000090e097209 */ /* 0x000fc80007810000 */
[----:B------:R-:W-:-:S04]  /*42670*/  FMNMX.FTZ R6, R24, R9, !PT ;  /* 0x0000000918067209 */ /* 0x000fc80007810000 */
[----:B------:R-:W-:Y:S02]  /*42680*/  FMNMX.FTZ R9, R25, R6, !PT ;  /* 0x0000000619097209 */ /* 0x000fe40007810000 */
[----:B------:R-:W-:Y:S02]  /*42690*/  ISETP.GT.AND P0, PT, R51, 0x21, !P0 ;  /* 0x000000213300780c */ /* 0x000fe40004704270 */
[----:B------:R-:W-:Y:S02]  /*426a0*/  FMNMX.FTZ R6, R26, R9, !PT ;  /* 0x000000091a067209 */ /* 0x000fe40007810000 */
[----:B------:R-:W-:Y:S02]  /*426b0*/  ISETP.LT.OR P0, PT, R49, 0x22, P0 ;  /* 0x000000223100780c */ /* 0x000fe40000701670 */
[----:B------:R-:W-:Y:S02]  /*426c0*/  FMNMX.FTZ R6, R27, R6, !PT ;  /* 0x000000061b067209 */ /* 0x000fe40007810000 */
[----:B------:R-:W-:-:S02]  /*426d0*/  ISETP.LT.OR P1, PT, R49, 0x29, P1 ;  /* 0x000000293100780c */ /* 0x000fc40000f21670 */
[----:B------:R-:W-:Y:S02]  /*426e0*/  FSEL R30, R30, -INF , !P0 ;  /* 0xff8000001e1e7808 */ /* 0x000fe40004000000 */
[----:B------:R-:W-:Y:S02]  /*426f0*/  FMNMX.FTZ R9, R31, R6, !PT ;  /* 0x000000061f097209 */ /* 0x000fe40007810000 */
[C---:B------:R-:W-:Y:S02]  /*42700*/  ISETP.LT.OR P2, PT, R49.reuse, 0x2a, P2 ;  /* 0x0000002a3100780c */ /* 0x040fe40001741670 */
[----:B------:R-:W-:Y:S02]  /*42710*/  FSEL R34, R34, -INF , !P1 ;  /* 0xff80000022227808 */ /* 0x000fe40004800000 */
[----:B------:R-:W-:Y:S02]  /*42720*/  FMNMX.FTZ R9, R30, R9, !PT ;  /* 0x000000091e097209 */ /* 0x000fe40007810000 */
[----:B------:R-:W-:-:S02]  /*42730*/  ISETP.LT.OR P3, PT, R49, 0x31, P3 ;  /* 0x000000313100780c */ /* 0x000fc40001f61670 */
[----:B------:R-:W-:Y:S02]  /*42740*/  FSEL R35, R35, -INF , !P2 ;  /* 0xff80000023237808 */ /* 0x000fe40005000000 */
[----:B------:R-:W-:Y:S02]  /*42750*/  FMNMX.FTZ R6, R34, R9, !PT ;  /* 0x0000000922067209 */ /* 0x000fe40007810000 */
[----:B------:R-:W-:Y:S02]  /*42760*/  ISETP.GT.AND P5, PT, R51, 0x38, !P5 ;  /* 0x000000383300780c */ /* 0x000fe40006fa4270 */
[----:B------:R-:W-:Y:S02]  /*42770*/  ISETP.LT.OR P4, PT, R49, 0x32, P4 ;  /* 0x000000323100780c */ /* 0x000fe40002781670 */
[----:B------:R-:W-:Y:S02]  /*42780*/  FSEL R42, R42, -INF , !P3 ;  /* 0xff8000002a2a7808 */ /* 0x000fe40005800000 */
[----:B------:R-:W-:-:S02]  /*42790*/  FMNMX.FTZ R9, R35, R6, !PT ;  /* 0x0000000623097209 */ /* 0x000fc40007810000 */
[----:B------:R-:W-:Y:S02]  /*427a0*/  ISETP.GT.AND P0, PT, R51, 0x39, !P6 ;  /* 0x000000393300780c */ /* 0x000fe40007704270 */
[C---:B------:R-:W-:Y:S02]  /*427b0*/  ISETP.LT.OR P5, PT, R49.reuse, 0x39, P5 ;  /* 0x000000393100780c */ /* 0x040fe40002fa1670 */
[----:B------:R-:W-:Y:S02]  /*427c0*/  FSEL R44, R44, -INF , !P4 ;  /* 0xff8000002c2c7808 */ /* 0x000fe40006000000 */
[----:B------:R-:W-:Y:S02]  /*427d0*/  FMNMX.FTZ R9, R42, R9, !PT ;  /* 0x000000092a097209 */ /* 0x000fe40007810000 */
[----:B------:R-:W-:Y:S02]  /*427e0*/  ISETP.LT.OR P0, PT, R49, 0x3a, P0 ;  /* 0x0000003a3100780c */ /* 0x000fe40000701670 */
[----:B------:R-:W-:-:S02]  /*427f0*/  R2UR UR4, R2 ;  /* 0x00000000020472ca */ /* 0x000fc400000e0000 */
[C---:B------:R-:W-:Y:S02]  /*42800*/  R2UR UR5, R3.reuse ;  /* 0x00000000030572ca */ /* 0x040fe400000e0000 */
[----:B------:R-:W-:Y:S02]  /*42810*/  FSEL R46, R46, -INF , !P5 ;  /* 0xff8000002e2e7808 */ /* 0x000fe40006800000 */
[----:B------:R-:W-:Y:S02]  /*42820*/  FMNMX.FTZ R9, R44, R9, !PT ;  /* 0x000000092c097209 */ /* 0x000fe40007810000 */
[----:B------:R-:W-:Y:S02]  /*42830*/  R2UR UR6, R2 ;  /* 0x00000000020672ca */ /* 0x000fe400000e0000 */
[----:B------:R-:W-:Y:S02]  /*42840*/  R2UR UR7, R3 ;  /* 0x00000000030772ca */ /* 0x000fe400000e0000 */
[----:B------:R-:W-:-:S02]  /*42850*/  FSEL R15, R15, -INF , !P0 ;  /* 0xff8000000f0f7808 */ /* 0x000fc40004000000 */
[----:B------:R-:W-:-:S04]  /*42860*/  FMNMX.FTZ R6, R46, R9, !PT ;  /* 0x000000092e067209 */ /* 0x000fc80007810000 */
[----:B------:R-:W-:-:S05]  /*42870*/  FMNMX.FTZ R47, R15, R6, !PT ;  /* 0x000000060f2f7209 */ /* 0x000fca0007810000 */
[----:B--2---:R-:W-:Y:S04]  /*42880*/  ST.E desc[UR4][R4.64+0x4], R47 ;  /* 0x0000042f04007985 */ /* 0x004fe8000c101904 */
[----:B------:R-:W2:Y:S01]  /*42890*/  LD.E R8, desc[UR6][R4.64+0x4] ;  /* 0x0000040604087980 */ /* 0x000ea2000c101900 */
        /* <DEDUP_REMOVED lines=15> */
[----:B------:R-:W0:Y:S01]  /*42990*/  SHFL.BFLY PT, R6, R9, 0x2, 0x1f ;  /* 0x0c401f0009067f89 */ /* 0x000e2200000e0000 */
[----:B------:R-:W-:Y:S02]  /*429a0*/  R2UR UR8, R2 ;  /* 0x00000000020872ca */ /* 0x000fe400000e0000 */
[----:B------:R-:W-:Y:S02]  /*429b0*/  R2UR UR9, R3 ;  /* 0x00000000030972ca */ /* 0x000fe400000e0000 */
[----:B0-----:R-:W-:Y:S01]  /*429c0*/  FMNMX.FTZ R6, R9, R6, !PT ;  /* 0x0000000609067209 */ /* 0x001fe20007810000 */
[----:B------:R-:W-:Y:S04]  /*429d0*/  ST.E desc[UR4][R4.64], R9 ;  /* 0x0000000904007985 */ /* 0x000fe8000c101904 */
[----:B--2---:R-:W0:Y:S02]  /*429e0*/  SHFL.BFLY PT, R47, R8, 0x2, 0x1f ;  /* 0x0c401f00082f7f89 */ /* 0x004e2400000e0000 */
[----:B0-----:R-:W-:-:S02]  /*429f0*/  FMNMX.FTZ R49, R8, R47, !PT ;  /* 0x0000002f08317209 */ /* 0x001fc40007810000 */
[----:B------:R-:W0:Y:S04]  /*42a00*/  SHFL.BFLY PT, R47, R6, 0x1, 0x1f ;  /* 0x0c201f00062f7f89 */ /* 0x000e2800000e0000 */
[----:B------:R-:W1:Y:S01]  /*42a10*/  SHFL.BFLY PT, R50, R49, 0x1, 0x1f ;  /* 0x0c201f0031327f89 */ /* 0x000e6200000e0000 */
[----:B0-----:R-:W-:Y:S02]  /*42a20*/  FMNMX.FTZ R47, R6, R47, !PT ;  /* 0x0000002f062f7209 */ /* 0x001fe40007810000 */
[----:B-1----:R-:W-:-:S03]  /*42a30*/  FMNMX.FTZ R51, R49, R50, !PT ;  /* 0x0000003231337209 */ /* 0x002fc60007810000 */
[----:B------:R-:W-:Y:S04]  /*42a40*/  ST.E desc[UR6][R4.64], R47 ;  /* 0x0000002f04007985 */ /* 0x000fe8000c101906 */
[----:B------:R0:W-:Y:S04]  /*42a50*/  ST.E desc[UR8][R4.64+0x4], R51 ;  /* 0x0000043304007985 */ /* 0x0001e8000c101908 */
[----:B0-----:R-:W2:Y:S04]  /*42a60*/  LDL.64 R4, [R0+0x70] ;  /* 0x0000700000047983 */ /* 0x001ea80000100a00 */
[----:B--2---:R-:W2:Y:S04]  /*42a70*/  LD.E R6, desc[UR6][R4.64+0x20] ;  /* 0x0000200604067980 */ /* 0x004ea8000c101900 */
[----:B------:R-:W2:Y:S04]  /*42a80*/  LD.E R49, desc[UR4][R4.64] ;  /* 0x0000000404317980 */ /* 0x000ea8000c101900 */
[----:B------:R-:W3:Y:S01]  /*42a90*/  LD.E R53, desc[UR4][R4.64+0x4] ;  /* 0x0000040404357980 */ /* 0x000ee2000c101900 */
[C---:B--2---:R-:W-:Y:S01]  /*42aa0*/  FMUL.FTZ R8, R49.reuse, R6 ;  /* 0x0000000631087220 */ /* 0x044fe20000410000 */
[----:B------:R-:W-:-:S04]  /*42ab0*/  FSETP.NEU.FTZ.AND P0, PT, R49, -INF , PT ;  /* 0xff8000003100780b */ /* 0x000fc80003f1d000 */
[----:B------:R-:W-:Y:S01]  /*42ac0*/  FSEL R9, R8, RZ, P0 ;  /* 0x000000ff08097208 */ /* 0x000fe20000000000 */
[----:B---3--:R-:W-:Y:S01]  /*42ad0*/  FMUL.FTZ R8, R6, R53 ;  /* 0x0000003506087220 */ /* 0x008fe20000410000 */
[----:B------:R-:W-:-:S03]  /*42ae0*/  FSETP.NEU.FTZ.AND P0, PT, R53, -INF , PT ;  /* 0xff8000003500780b */ /* 0x000fc60003f1d000 */
        /* <DEDUP_REMOVED lines=16> */
[----:B------:R-:W-:-:S05]  /*42bf0*/  FSEL R9, R8, RZ, P0 ;  /* 0x000000ff08097208 */ /* 0x000fca0000000000 */
[-CC-:B------:R-:W-:Y:S01]  /*42c00*/  FFMA.FTZ R153, R7, R6.reuse, -R9.reuse ;  /* 0x0000000607997223 */ /* 0x180fe20000010809 */
[-CC-:B------:R-:W-:Y:S01]  /*42c10*/  FFMA.FTZ R12, R12, R6.reuse, -R9.reuse ;  /* 0x000000060c0c7223 */ /* 0x180fe20000010809 */
[-CC-:B------:R-:W-:Y:S01]  /*42c20*/  FFMA.FTZ R155, R13, R6.reuse, -R9.reuse ;  /* 0x000000060d9b7223 */ /* 0x180fe20000010809 */
[----:B------:R-:W-:Y:S01]  /*42c30*/  MUFU.EX2 R152, R152 ;  /* 0x0000009800987308 */ /* 0x000fe20000000800 */
[----:B------:R-:W-:-:S07]  /*42c40*/  FFMA.FTZ R14, R14, R6, -R9 ;  /* 0x000000060e0e7223 */ /* 0x000fce0000010809 */
[----:B------:R-:W0:Y:S01]  /*42c50*/  MUFU.EX2 R47, R47 ;  /* 0x0000002f002f7308 */ /* 0x000e220000000800 */
[----:B------:R-:W-:-:S07]  /*42c60*/  FFMA.FTZ R169, R24, R6, -R9 ;  /* 0x0000000618a97223 */ /* 0x000fce0000010809 */
[----:B------:R-:W-:Y:S08]  /*42c70*/  MUFU.EX2 R153, R153 ;  /* 0x0000009900997308 */ /* 0x000ff00000000800 */
[----:B------:R-:W1:Y:S01]  /*42c80*/  MUFU.EX2 R12, R12 ;  /* 0x0000000c000c7308 */ /* 0x000e620000000800 */
[----:B------:R-:W-:-:S07]  /*42c90*/  FFMA.FTZ R20, R25, R6, -R9 ;  /* 0x0000000619147223 */ /* 0x000fce0000010809 */
[----:B------:R-:W2:Y:S08]  /*42ca0*/  MUFU.EX2 R154, R154 ;  /* 0x0000009a009a7308 */ /* 0x000eb00000000800 */
[----:B------:R-:W3:Y:S01]  /*42cb0*/  MUFU.EX2 R155, R155 ;  /* 0x0000009b009b7308 */ /* 0x000ee20000000800 */
[----:B------:R-:W-:-:S07]  /*42cc0*/  FFMA.FTZ R171, R26, R6, -R9 ;  /* 0x000000061aab7223 */ /* 0x000fce0000010809 */
[----:B------:R-:W4:Y:S08]  /*42cd0*/  MUFU.EX2 R29, R29 ;  /* 0x0000001d001d7308 */ /* 0x000f300000000800 */
[----:B------:R-:W4:Y:S01]  /*42ce0*/  MUFU.EX2 R14, R14 ;  /* 0x0000000e000e7308 */ /* 0x000f220000000800 */
[----:B0-----:R-:W-:Y:S01]  /*42cf0*/  FADD.FTZ R7, R152, R47 ;  /* 0x0000002f98077221 */ /* 0x001fe20000010000 */
[----:B-1----:R-:W-:-:S06]  /*42d00*/  FADD.FTZ R8, R153, R12 ;  /* 0x0000000c99087221 */ /* 0x002fcc0000010000 */
[----:B------:R-:W0:Y:S01]  /*42d10*/  MUFU.EX2 R168, R168 ;  /* 0x000000a800a87308 */ /* 0x000e220000000800 */
[----:B------:R-:W-:-:S07]  /*42d20*/  FFMA.FTZ R24, R27, R6, -R9 ;  /* 0x000000061b187223 */ /* 0x000fce0000010809 */
[----:B------:R-:W1:Y:S01]  /*42d30*/  MUFU.EX2 R169, R169 ;  /* 0x000000a900a97308 */ /* 0x000e620000000800 */
[----:B------:R-:W-:Y:S01]  /*42d40*/  FFMA.FTZ R26, R30, R6, -R9 ;  /* 0x000000061e1a7223 */ /* 0x000fe20000010809 */
[----:B--2---:R-:W-:Y:S01]  /*42d50*/  FADD.FTZ R30, R154, R7 ;  /* 0x000000079a1e7221 */ /* 0x004fe20000010000 */
[----:B---3--:R-:W-:-:S05]  /*42d60*/  FADD.FTZ R7, R155, R8 ;  /* 0x000000089b077221 */ /* 0x008fca0000010000 */
[----:B------:R-:W2:Y:S01]  /*42d70*/  MUFU.EX2 R33, R33 ;  /* 0x0000002100217308 */ /* 0x000ea20000000800 */
[----:B------:R-:W-:-:S07]  /*42d80*/  FFMA.FTZ R173, R31, R6, -R9 ;  /* 0x000000061fad7223 */ /* 0x000fce0000010809 */
[----:B------:R-:W3:Y:S01]  /*42d90*/  MUFU.EX2 R20, R20 ;  /* 0x0000001400147308 */ /* 0x000ee20000000800 */
[----:B----4-:R-:W-:Y:S01]  /*42da0*/  FADD.FTZ R13, R29, R30 ;  /* 0x0000001e1d0d7221 */ /* 0x010fe20000010000 */
[----:B------:R-:W-:-:S06]  /*42db0*/  FADD.FTZ R8, R14, R7 ;  /* 0x000000070e087221 */ /* 0x000fcc0000010000 */
[----:B------:R-:W4:Y:S08]  /*42dc0*/  MUFU.EX2 R170, R170 ;  /* 0x000000aa00aa7308 */ /* 0x000f300000000800 */
[----:B------:R-:W4:Y:S01]  /*42dd0*/  MUFU.EX2 R171, R171 ;  /* 0x000000ab00ab7308 */ /* 0x000f220000000800 */
[----:B0-----:R-:W-:Y:S01]  /*42de0*/  FADD.FTZ R30, R168, R13 ;  /* 0x0000000da81e7221 */ /* 0x001fe20000010000 */
[----:B-1----:R-:W-:-:S06]  /*42df0*/  FADD.FTZ R7, R169, R8 ;  /* 0x00000008a9077221 */ /* 0x002fcc0000010000 */
[----:B------:R-:W0:Y:S01]  /*42e00*/  MUFU.EX2 R37, R37 ;  /* 0x0000002500257308 */ /* 0x000e220000000800 */
[----:B------:R-:W-:-:S07]  /*42e10*/  FFMA.FTZ R175, R34, R6, -R9 ;  /* 0x0000000622af7223 */ /* 0x000fce0000010809 */
[----:B------:R-:W1:Y:S01]  /*42e20*/  MUFU.EX2 R24, R24 ;  /* 0x0000001800187308 */ /* 0x000e620000000800 */
[----:B--2---:R-:W-:Y:S01]  /*42e30*/  FADD.FTZ R13, R33, R30 ;  /* 0x0000001e210d7221 */ /* 0x004fe20000010000 */
[----:B---3--:R-:W-:-:S06]  /*42e40*/  FADD.FTZ R8, R20, R7 ;  /* 0x0000000714087221 */ /* 0x008fcc0000010000 */
[----:B------:R-:W2:Y:S01]  /*42e50*/  MUFU.EX2 R172, R172 ;  /* 0x000000ac00ac7308 */ /* 0x000ea20000000800 */
[----:B------:R-:W-:-:S07]  /*42e60*/  FFMA.FTZ R28, R35, R6, -R9 ;  /* 0x00000006231c7223 */ /* 0x000fce0000010809 */
[----:B------:R-:W3:Y:S01]  /*42e70*/  MUFU.EX2 R173, R173 ;  /* 0x000000ad00ad7308 */ /* 0x000ee20000000800 */
[----:B----4-:R-:W-:Y:S01]  /*42e80*/  FADD.FTZ R30, R170, R13 ;  /* 0x0000000daa1e7221 */ /* 0x010fe20000010000 */
[----:B------:R-:W-:-:S06]  /*42e90*/  FADD.FTZ R7, R171, R8 ;  /* 0x00000008ab077221 */ /* 0x000fcc0000010000 */
[----:B------:R-:W4:Y:S01]  /*42ea0*/  MUFU.EX2 R39, R39 ;  /* 0x0000002700277308 */ /* 0x000f220000000800 */
[----:B------:R-:W-:-:S07]  /*42eb0*/  FFMA.FTZ R177, R42, R6, -R9 ;  /* 0x000000062ab17223 */ /* 0x000fce0000010809 */
        /* <DEDUP_REMOVED lines=13> */
[----:B------:R-:W4:Y:S08]  /*42f90*/  MUFU.EX2 R176, R176 ;  /* 0x000000b000b07308 */ /* 0x000f300000000800 */
[----:B------:R-:W4:Y:S01]  /*42fa0*/  MUFU.EX2 R177, R177 ;  /* 0x000000b100b17308 */ /* 0x000f220000000800 */
[----:B------:R-:W-:Y:S01]  /*42fb0*/  FFMA.FTZ R6, R15, R6, -R9 ;  /* 0x000000060f067223 */ /* 0x000fe20000010809 */
[----:B0-----:R-:W-:Y:S01]  /*42fc0*/  FADD.FTZ R30, R174, R13 ;  /* 0x0000000dae1e7221 */ /* 0x001fe20000010000 */
[----:B-1----:R-:W-:-:S05]  /*42fd0*/  FADD.FTZ R7, R175, R8 ;  /* 0x00000008af077221 */ /* 0x002fca0000010000 */
[----:B------:R-:W0:Y:S08]  /*42fe0*/  MUFU.EX2 R43, R43 ;  /* 0x0000002b002b7308 */ /* 0x000e300000000800 */
[----:B------:R-:W1:Y:S01]  /*42ff0*/  MUFU.EX2 R44, R44 ;  /* 0x0000002c002c7308 */ /* 0x000e620000000800 */
[----:B--2---:R-:W-:Y:S01]  /*43000*/  FADD.FTZ R9, R41, R30 ;  /* 0x0000001e29097221 */ /* 0x004fe20000010000 */
[----:B---3--:R-:W-:-:S06]  /*43010*/  FADD.FTZ R8, R28, R7 ;  /* 0x000000071c087221 */ /* 0x008fcc0000010000 */
[----:B------:R-:W2:Y:S08]  /*43020*/  MUFU.EX2 R178, R178 ;  /* 0x000000b200b27308 */ /* 0x000eb00000000800 */
[----:B------:R-:W3:Y:S01]  /*43030*/  MUFU.EX2 R46, R46 ;  /* 0x0000002e002e7308 */ /* 0x000ee20000000800 */
[----:B----4-:R-:W-:Y:S01]  /*43040*/  FADD.FTZ R30, R176, R9 ;  /* 0x00000009b01e7221 */ /* 0x010fe20000010000 */
[----:B------:R-:W-:-:S06]  /*43050*/  FADD.FTZ R7, R177, R8 ;  /* 0x00000008b1077221 */ /* 0x000fcc0000010000 */
[----:B------:R-:W4:Y:S08]  /*43060*/  MUFU.EX2 R21, R21 ;  /* 0x0000001500157308 */ /* 0x000f300000000800 */
[----:B------:R-:W4:Y:S01]  /*43070*/  MUFU.EX2 R179, R6 ;  /* 0x0000000600b37308 */ /* 0x000f220000000800 */
[----:B0-----:R-:W-:Y:S01]  /*43080*/  FADD.FTZ R9, R43, R30 ;  /* 0x0000001e2b097221 */ /* 0x001fe20000010000 */
[----:B-1----:R-:W-:-:S03]  /*43090*/  FADD.FTZ R7, R44, R7 ;  /* 0x000000072c077221 */ /* 0x002fc60000010000 */
[----:B--2---:R-:W-:Y:S01]  /*430a0*/  FADD.FTZ R8, R178, R9 ;  /* 0x00000009b2087221 */ /* 0x004fe20000010000 */
[----:B---3--:R-:W-:-:S03]  /*430b0*/  FADD.FTZ R30, R46, R7 ;  /* 0x000000072e1e7221 */ /* 0x008fc60000010000 */
[----:B----4-:R-:W-:Y:S01]  /*430c0*/  FADD.FTZ R13, R21, R8 ;  /* 0x00000008150d7221 */ /* 0x010fe20000010000 */
[----:B------:R-:W-:-:S04]  /*430d0*/  FADD.FTZ R15, R179, R30 ;  /* 0x0000001eb30f7221 */ /* 0x000fc80000010000 */
[----:B------:R-:W-:Y:S04]  /*430e0*/  ST.E desc[UR4][R4.64+0x10], R13 ;  /* 0x0000100d04007985 */ /* 0x000fe8000c101904 */
[----:B------:R0:W-:Y:S04]  /*430f0*/  ST.E desc[UR6][R4.64+0x14], R15 ;  /* 0x0000140f04007985 */ /* 0x0001e8000c101906 */
[----:B------:R-:W2:Y:S01]  /*43100*/  LDL.64 R8, [R0+0x80] ;  /* 0x0000800000087983 */ /* 0x000ea20000100a00 */
[----:B------:R-:W-:Y:S06]  /*43110*/  BAR.SYNC.DEFER_BLOCKING 0xf, 0x100 ;  /* 0x03c4000000007b1d */ /* 0x000fec0000010000 */
[----:B0-----:R-:W3:Y:S01]  /*43120*/  LDL.64 R4, [R0+0x88] ;  /* 0x0000880000047983 */ /* 0x001ee20000100a00 */
[----:B------:R-:W-:-:S02]  /*43130*/  R2UR UR10, R2 ;  /* 0x00000000020a72ca */ /* 0x000fc400000e0000 */
[----:B------:R-:W-:Y:S01]  /*43140*/  R2UR UR11, R3 ;  /* 0x00000000030b72ca */ /* 0x000fe200000e0000 */
[----:B------:R-:W4:Y:S04]  /*43150*/  LDL.64 R138, [R0] ;  /* 0x00000000008a7983 */ /* 0x000f280000100a00 */
[----:B--2---:R-:W2:Y:S04]  /*43160*/  LD.E.64 R8, desc[UR4][R8.64+0x10] ;  /* 0x0000100408087980 */ /* 0x004ea8000c101b00 */
[----:B--2---:R-:W2:Y:S04]  /*43170*/  LD.E.64 R6, desc[UR6][R8.64+0x8] ;  /* 0x0000080608067980 */ /* 0x004ea8000c101b00 */
[----:B------:R-:W3:Y:S01]  /*43180*/  LD.E.64 R8, desc[UR4][R8.64] ;  /* 0x0000000408087980 */ /* 0x000ee2000c101b00 */
[----:B------:R-:W-:-:S02]  /*43190*/  R2UR UR12, R2 ;  /* 0x00000000020c72ca */ /* 0x000fc400000e0000 */
[----:B------:R-:W-:Y:S02]  /*431a0*/  R2UR UR13, R3 ;  /* 0x00000000030d72ca */ /* 0x000fe400000e0000 */
        /* <DEDUP_REMOVED lines=16> */
[----:B--2---:R-:W-:-:S02]  /*432b0*/  MOV R32, R6 ;  /* 0x0000000600207202 */ /* 0x004fc40000000f00 */
[----:B------:R-:W2:Y:S03]  /*432c0*/  LDL.64 R6, [R0+0x90] ;  /* 0x0000900000067983 */ /* 0x000ea60000100a00 */
[--C-:B---3--:R-:W-:Y:S02]  /*432d0*/  IMAD R30, R8, 0x2, R32.reuse ;  /* 0x00000002081e7824 */ /* 0x108fe400078e0220 */
[C---:B------:R-:W-:Y:S02]  /*432e0*/  IMAD R13, R9.reuse, 0x2, R32 ;  /* 0x00000002090d7824 */ /* 0x040fe400078e0220 */
[----:B------:R-:W-:Y:S01]  /*432f0*/  IMAD R15, R9, 0x2, R30 ;  /* 0x00000002090f7824 */ /* 0x000fe200078e021e */
[----:B------:R-:W-:Y:S04]  /*43300*/  STSM.16.M88.4 [R32], R152 ;  /* 0x0000009820007844 */ /* 0x000fe80000000200 */
[----:B------:R-:W-:Y:S04]  /*43310*/  STSM.16.M88.4 [R30], R168 ;  /* 0x000000a81e007844 */ /* 0x000fe80000000200 */
[----:B------:R0:W-:Y:S04]  /*43320*/  STSM.16.M88.4 [R13], R172 ;  /* 0x000000ac0d007844 */ /* 0x0001e80000000200 */
[----:B------:R1:W-:Y:S04]  /*43330*/  STSM.16.M88.4 [R15], R176 ;  /* 0x000000b00f007844 */ /* 0x0003e80000000200 */
        /* <DEDUP_REMOVED lines=8> */
[----:B----4-:R-:W4:Y:S01]  /*433c0*/  LD.E R138, desc[UR4][R138.64] ;  /* 0x000000048a8a7980 */ /* 0x010f22000c101900 */
[C---:B------:R-:W-:Y:S02]  /*433d0*/  R2UR UR16, R2.reuse ;  /* 0x00000000021072ca */ /* 0x040fe400000e0000 */
[C---:B------:R-:W-:Y:S01]  /*433e0*/  R2UR UR17, R3.reuse ;  /* 0x00000000031172ca */ /* 0x040fe200000e0000 */
[----:B------:R-:W4:Y:S01]  /*433f0*/  LD.E R24, desc[UR8][R4.64+0x38] ;  /* 0x0000380804187980 */ /* 0x000f22000c101900 */
[C---:B------:R-:W-:Y:S02]  /*43400*/  R2UR UR18, R2.reuse ;  /* 0x00000000021272ca */ /* 0x040fe400000e0000 */
[----:B------:R-:W-:Y:S01]  /*43410*/  R2UR UR19, R3 ;  /* 0x00000000031372ca */ /* 0x000fe200000e0000 */
[----:B------:R-:W4:Y:S01]  /*43420*/  LD.E R26, desc[UR12][R4.64+0x40] ;  /* 0x0000400c041a7980 */ /* 0x000f22000c101900 */
[----:B------:R-:W-:-:S02]  /*43430*/  R2UR UR20, R2 ;  /* 0x00000000021472ca */ /* 0x000fc400000e0000 */
[C---:B------:R-:W-:Y:S01]  /*43440*/  R2UR UR21, R3.reuse ;  /* 0x00000000031572ca */ /* 0x040fe200000e0000 */
[----:B------:R-:W4:Y:S01]  /*43450*/  LD.E R35, desc[UR4][R4.64+0x64] ;  /* 0x0000640404237980 */ /* 0x000f22000c101900 */
        /* <DEDUP_REMOVED lines=9> */
[----:B------:R-:W-:Y:S02]  /*434f0*/  R2UR UR28, R2 ;  /* 0x00000000021c72ca */ /* 0x000fe400000e0000 */
[----:B------:R-:W-:Y:S01]  /*43500*/  R2UR UR29, R3 ;  /* 0x00000000031d72ca */ /* 0x000fe200000e0000 */
[----:B0-----:R-:W4:Y:S04]  /*43510*/  LD.E R13, desc[UR22][R4.64+0x24] ;  /* 0x00002416040d7980 */ /* 0x001f28000c101900 */
[----:B------:R-:W4:Y:S04]  /*43520*/  LD.E R14, desc[UR24][R4.64+0x28] ;  /* 0x00002818040e7980 */ /* 0x000f28000c101900 */
[----:B-1----:R-:W4:Y:S04]  /*43530*/  LD.E R15, desc[UR26][R4.64+0x2c] ;  /* 0x00002c1a040f7980 */ /* 0x002f28000c101900 */
[----:B------:R-:W4:Y:S04]  /*43540*/  LD.E R20, desc[UR28][R4.64+0x30] ;  /* 0x0000301c04147980 */ /* 0x000f28000c101900 */
        /* <DEDUP_REMOVED lines=51> */
[----:B--2---:R-:W2:Y:S04]  /*43880*/  LD.E.64 R6, desc[UR4][R6.64] ;  /* 0x0000000406067980 */ /* 0x004ea8000c101b00 */
[----:B------:R-:W2:Y:S04]  /*43890*/  LD.E R83, desc[UR22][R4.64+0x124] ;  /* 0x0001241604537980 */ /* 0x000ea8000c101900 */
[----:B------:R-:W2:Y:S04]  /*438a0*/  LD.E R84, desc[UR24][R4.64+0x128] ;  /* 0x0001281804547980 */ /* 0x000ea8000c101900 */
[----:B------:R-:W2:Y:S04]  /*438b0*/  LD.E R85, desc[UR26][R4.64+0x12c] ;  /* 0x00012c1a04557980 */ /* 0x000ea8000c101900 */
[----:B------:R-:W2:Y:S04]  /*438c0*/  LD.E R86, desc[UR28][R4.64+0x130] ;  /* 0x0001301c04567980 */ /* 0x000ea8000c101900 */
[----:B------:R-:W2:Y:S04]  /*438d0*/  LD.E R87, desc[UR4][R4.64+0x134] ;  /* 0x0001340404577980 */ /* 0x000ea8000c101900 */
[----:B------:R-:W2:Y:S04]  /*438e0*/  LD.E R88, desc[UR6][R4.64+0x138] ;  /* 0x0001380604587980 */ /* 0x000ea8000c101900 */
[----:B---3--:R0:W-:Y:S04]  /*438f0*/  ST.E desc[UR6][R4.64], R21 ;  /* 0x0000001504007985 */ /* 0x0081e8000c101906 */
[----:B------:R1:W-:Y:S04]  /*43900*/  ST.E desc[UR8][R4.64+0x4], R25 ;  /* 0x0000041904007985 */ /* 0x0003e8000c101908 */
[----:B------:R3:W-:Y:S04]  /*43910*/  ST.E desc[UR10][R4.64+0x8], R27 ;  /* 0x0000081b04007985 */ /* 0x0007e8000c10190a */
[----:B------:R3:W-:Y:S04]  /*43920*/  ST.E desc[UR12][R4.64+0xc], R29 ;  /* 0x00000c1d04007985 */ /* 0x0007e8000c10190c */
[----:B------:R3:W-:Y:S04]  /*43930*/  ST.E desc[UR14][R4.64+0x10], R31 ;  /* 0x0000101f04007985 */ /* 0x0007e8000c10190e */
[----:B------:R3:W-:Y:S04]  /*43940*/  ST.E desc[UR4][R4.64+0x14], R33 ;  /* 0x0000142104007985 */ /* 0x0007e8000c101904 */
[----:B0-----:R-:W2:Y:S04]  /*43950*/  LD.E R21, desc[UR6][R4.64+0x34] ;  /* 0x0000340604157980 */ /* 0x001ea8000c101900 */
[----:B-1----:R-:W2:Y:S04]  /*43960*/  LD.E R25, desc[UR10][R4.64+0x3c] ;  /* 0x00003c0a04197980 */ /* 0x002ea8000c101900 */
[----:B---3--:R-:W3:Y:S04]  /*43970*/  LD.E R27, desc[UR14][R4.64+0x44] ;  /* 0x0000440e041b7980 */ /* 0x008ee8000c101900 */
        /* <DEDUP_REMOVED lines=52> */
[----:B----4-:R-:W-:Y:S04]  /*43cc0*/  ST.E desc[UR4][R4.64+0x18], R8 ;  /* 0x0000180804007985 */ /* 0x010fe8000c101904 */
        /* <DEDUP_REMOVED lines=16> */
[----:B--2---:R-:W-:Y:S04]  /*43dd0*/  ST.E desc[UR4][R4.64+0x34], R21 ;  /* 0x0000341504007985 */ /* 0x004fe8000c101904 */
[----:B------:R-:W-:Y:S04]  /*43de0*/  ST.E desc[UR8][R4.64+0x3c], R25 ;  /* 0x00003c1904007985 */ /* 0x000fe8000c101908 */
[----:B---3--:R-:W-:Y:S04]  /*43df0*/  ST.E desc[UR12][R4.64+0x44], R27 ;  /* 0x0000441b04007985 */ /* 0x008fe8000c10190c */
        /* <DEDUP_REMOVED lines=87> */
[----:B------:R-:W-:-:S03]  /*44370*/  IMAD R6, R138, 0x1000, R6 ;  /* 0x000010008a067824 */ /* 0x000fc600078e0206 */
        /* <DEDUP_REMOVED lines=18> */
[----:B------:R-:W-:Y:S01]  /*444a0*/  HGMMA.64x256x16.F32.BF16 R24, R152, gdesc[UR4].tnspB, RZ, !UPT, gsb0 ;  /* 0x43e0000498187df0 */ /* 0x000fe2000c0018ff */
        /* <DEDUP_REMOVED lines=47> */
[----:B------:R-:W-:Y:S01]  /*447a0*/  R2UR UR51, R3 ;  /* 0x00000000033372ca */ /* 0x000fe200000e0000 */
[----:B------:R-:W-:-:S02]  /*447b0*/  VIADD R8, R6, 0x80 ;  /* 0x0000008006087836 */ /* 0x000fc40000000000 */
        /* <DEDUP_REMOVED lines=339> */
[----:B------:R0:W-:Y:S01]  /*45cf0*/  ST.E desc[UR10][R4.64+0x1fc], R151 ;  /* 0x0001fc9704007985 */ /* 0x0001e2000c10190a */
[----:B------:R-:W-:Y:S01]  /*45d00*/  UMOV UR14, UR36 ;  /* 0x00000024000e7c82 */ /* 0x000fe20008000000 */
[----:B------:R-:W-:Y:S01]  /*45d10*/  UMOV UR15, UR37 ;  /* 0x00000025000f7c82 */ /* 0x000fe20008000000 */
        /* <DEDUP_REMOVED lines=812> */
[----:B------:R-:W-:Y:S02]  /*48fe0*/  R2UR UR29, R3 ;  /* 0x00000000031d72ca */ /* 0x000fe400000e0000 */
[----:B------:R-:W-:Y:S02]  /*48ff0*/  R2UR UR37, R10 ;  /* 0x000000000a2572ca */ /* 0x000fe400000e0000 */
[----:B------:R-:W-:Y:S01]  /*49000*/  R2UR UR36, R11 ;  /* 0x000000000b2472ca */ /* 0x000fe200000e0000 */
[----:B------:R-:W-:Y:S02]  /*49010*/  WARPGROUP.DEPBAR.LE gsb0, 0x0 ;  /* 0x00008000000079c5 */ /* 0x000fe40000010000 */
[----:B------:R0:W-:Y:S01]  /*49020*/  ST.E desc[UR4][R4.64], R24 ;  /* 0x0000001804007985 */ /* 0x0001e2000c101904 */
[----:B------:R-:W-:-:S02]  /*49030*/  R2UR UR4, R2 ;  /* 0x00000000020472ca */ /* 0x000fc400000e0000 */
[C---:B------:R-:W-:Y:S01]  /*49040*/  R2UR UR5, R3.reuse ;  /* 0x00000000030572ca */ /* 0x040fe200000e0000 */
[----:B------:R1:W-:Y:S01]  /*49050*/  ST.E desc[UR6][R4.64+0x4], R25 ;  /* 0x0000041904007985 */ /* 0x0003e2000c101906 */
[C---:B------:R-:W-:Y:S02]  /*49060*/  R2UR UR6, R2.reuse ;  /* 0x00000000020672ca */ /* 0x040fe400000e0000 */
[C---:B------:R-:W-:Y:S01]  /*49070*/  R2UR UR7, R3.reuse ;  /* 0x00000000030772ca */ /* 0x040fe200000e0000 */
[----:B------:R2:W-:Y:S01]  /*49080*/  ST.E desc[UR8][R4.64+0x8], R26 ;  /* 0x0000081a04007985 */ /* 0x0005e2000c101908 */
[C---:B------:R-:W-:Y:S02]  /*49090*/  R2UR UR8, R2.reuse ;  /* 0x00000000020872ca */ /* 0x040fe400000e0000 */
[----:B------:R-:W-:Y:S01]  /*490a0*/  R2UR UR9, R3 ;  /* 0x00000000030972ca */ /* 0x000fe200000e0000 */
        /* <DEDUP_REMOVED lines=370> */
[----:B------:R-:W-:-:S03]  /*4a7d0*/  R2UR UR4, R2 ;  /* 0x00000000020472ca */ /* 0x000fc600000e0000 */
[----:B------:R-:W-:Y:S01]  /*4a7e0*/  ST.E desc[UR6][R4.64+0x1fc], R151 ;  /* 0x0001fc9704007985 */ /* 0x000fe2000c101906 */
[----:B------:R-:W-:-:S03]  /*4a7f0*/  R2UR UR5, R3 ;  /* 0x00000000030572ca */ /* 0x000fc600000e0000 */
[----:B------:R-:W4:Y:S01]  /*4a800*/  LD.E R6, desc[UR8][R4.64] ;  /* 0x0000000804067980 */ /* 0x000f22000c101900 */
[C---:B------:R-:W-:Y:S02]  /*4a810*/  R2UR UR6, R2.reuse ;  /* 0x00000000020672ca */ /* 0x040fe400000e0000 */
        /* <DEDUP_REMOVED lines=34> */
[----:B0-----:R-:W4:Y:S01]  /*4aa40*/  LD.E R24, desc[UR6][R4.64+0x30] ;  /* 0x0000300604187980 */ /* 0x001f22000c101900 */
[----:B------:R-:W-:-:S02]  /*4aa50*/  R2UR UR4, R2 ;  /* 0x00000000020472ca */ /* 0x000fc400000e0000 */
[C---:B------:R-:W-:Y:S01]  /*4aa60*/  R2UR UR5, R3.reuse ;  /* 0x00000000030572ca */ /* 0x040fe200000e0000 */
[----:B-1----:R-:W4:Y:S01]  /*4aa70*/  LD.E R25, desc[UR8][R4.64+0x34] ;  /* 0x0000340804197980 */ /* 0x002f22000c101900 */
[C---:B------:R-:W-:Y:S02]  /*4aa80*/  R2UR UR6, R2.reuse ;  /* 0x00000000020672ca */ /* 0x040fe400000e0000 */
[C---:B------:R-:W-:Y:S01]  /*4aa90*/  R2UR UR7, R3.reuse ;  /* 0x00000000030772ca */ /* 0x040fe200000e0000 */
[----:B--2---:R-:W2:Y:S01]  /*4aaa0*/  LD.E R26, desc[UR10][R4.64+0x38] ;  /* 0x0000380a041a7980 */ /* 0x004ea2000c101900 */
[C---:B------:R-:W-:Y:S02]  /*4aab0*/  R2UR UR8, R2.reuse ;  /* 0x00000000020872ca */ /* 0x040fe400000e0000 */
[----:B------:R-:W-:Y:S01]  /*4aac0*/  R2UR UR9, R3 ;  /* 0x00000000030972ca */ /* 0x000fe200000e0000 */
[----:B---3--:R-:W3:Y:S01]  /*4aad0*/  LD.E R27, desc[UR12][R4.64+0x3c] ;  /* 0x00003c0c041b7980 */ /* 0x008ee2000c101900 */
        /* <DEDUP_REMOVED lines=301> */
[----:B------:R-:W-:Y:S01]  /*4bdb0*/  R2UR UR29, R3 ;  /* 0x00000000031d72ca */ /* 0x000fe200000e0000 */
        /* <DEDUP_REMOVED lines=11> */
[----:B------:R-:W4:Y:S01]  /*4be70*/  LD.E R139, desc[UR28][R4.64+0x1fc] ;  /* 0x0001fc1c048b7980 */ /* 0x000f22000c101900 */
        /* <DEDUP_REMOVED lines=66> */
[----:B--2---:R-:W-:Y:S01]  /*4c2a0*/  ST.E desc[UR10][R4.64+0x38], R26 ;  /* 0x0000381a04007985 */ /* 0x004fe2000c10190a */
[C---:B------:R-:W-:Y:S02]  /*4c2b0*/  R2UR UR8, R2.reuse ;  /* 0x00000000020872ca */ /* 0x040fe400000e0000 */
[----:B------:R-:W-:Y:S01]  /*4c2c0*/  R2UR UR9, R3 ;  /* 0x00000000030972ca */ /* 0x000fe200000e0000 */
[----:B---3--:R-:W-:Y:S01]  /*4c2d0*/  ST.E desc[UR12][R4.64+0x3c], R27 ;  /* 0x00003c1b04007985 */ /* 0x008fe2000c10190c */
[----:B------:R-:W-:-:S02]  /*4c2e0*/  R2UR UR10, R2 ;  /* 0x00000000020a72ca */ /* 0x000fc400000e0000 */
[C---:B------:R-:W-:Y:S01]  /*4c2f0*/  R2UR UR11, R3.reuse ;  /* 0x00000000030b72ca */ /* 0x040fe200000e0000 */
[----:B----4-:R-:W-:Y:S01]  /*4c300*/  ST.E desc[UR14][R4.64+0x40], R28 ;  /* 0x0000401c04007985 */ /* 0x010fe2000c10190e */
        /* <DEDUP_REMOVED lines=311> */
[----:B------:R-:W-:Y:S01]  /*4d680*/  @!PT LDS RZ, [RZ] ;  /* 0x00000000fffff984 */ /* 0x000fe20000000800 */
[----:B------:R-:W-:Y:S01]  /*4d690*/  @!PT LDS RZ, [RZ] ;  /* 0x00000000fffff984 */ /* 0x000fe20000000800 */
[----:B------:R-:W-:Y:S01]  /*4d6a0*/  @!PT LDS RZ, [RZ] ;  /* 0x00000000fffff984 */ /* 0x000fe20000000800 */
[----:B------:R-:W-:Y:S01]  /*4d6b0*/  @!PT LDS RZ, [RZ] ;  /* 0x00000000fffff984 */ /* 0x000fe20000000800 */
[----:B------:R1:W-:Y:S06]  /*4d6c0*/  MEMBAR.ALL.CTA ;  /* 0x0000000000007992 */ /* 0x0003ec0000008000 */
[----:B-1----:R-:W1:Y:S02]  /*4d6d0*/  FENCE.VIEW.ASYNC.S ;  /* 0x00000000000073c6 */ /* 0x002e640000000000 */
[----:B-1----:R-:W-:-:S02]  /*4d6e0*/  NOP ;  /* 0x0000000000007918 */ /* 0x002fc40000000000 */
[----:B0-----:R-:W2:Y:S01]  /*4d6f0*/  LDL.64 R4, [R0+0x40] ;  /* 0x0000400000047983 */ /* 0x001ea20000100a00 */
[C---:B------:R-:W-:Y:S02]  /*4d700*/  R2UR UR4, R2.reuse ;  /* 0x00000000020472ca */ /* 0x040fe400000e0000 */
[----:B------:R-:W-:Y:S01]  /*4d710*/  R2UR UR5, R3 ;  /* 0x00000000030572ca */ /* 0x000fe200000e0000 */
[----:B------:R-:W3:Y:S01]  /*4d720*/  LDL.64 R6, [R0] ;  /* 0x0000000000067983 */ /* 0x000ee20000100a00 */
[----:B------:R-:W-:Y:S11]  /*4d730*/  BAR.ARV 0xe, 0x100 ;  /* 0x0384000000007b1d */ /* 0x000ff60000002000 */
[----:B--2---:R-:W2:Y:S01]  /*4d740*/  LD.E R8, desc[UR4][R4.64] ;  /* 0x0000000404087980 */ /* 0x004ea2000c101900 */
[----:B------:R-:W-:-:S02]  /*4d750*/  R2UR UR4, R2 ;  /* 0x00000000020472ca */ /* 0x000fc400000e0000 */
[----:B------:R-:W-:Y:S01]  /*4d760*/  R2UR UR5, R3 ;  /* 0x00000000030572ca */ /* 0x000fe200000e0000 */
[----:B------:R-:W-:-:S12]  /*4d770*/  BSSY B0, `(.L_x_4039) ;  /* 0x0000006000007945 */ /* 0x000fd80003800000 */
[----:B---3--:R0:W5:Y:S01]  /*4d780*/  LD.E R6, desc[UR4][R6.64] ;  /* 0x0000000406067980 */ /* 0x008162000c101900 */
[----:B--2---:R-:W-:-:S04]  /*4d790*/  LOP3.LUT R8, R8, 0x1, RZ, 0xfc, !PT ;  /* 0x0000000108087812 */ /* 0x004fc800078efcff */
[----:B------:R-:W-:-:S13]  /*4d7a0*/  ISETP.NE.AND P0, PT, R8, 0x3, PT ;  /* 0x000000030800780c */ /* 0x000fda0003f05270 */
[----:B0-----:R-:W-:Y:S05]  /*4d7b0*/  @!P0 BRA `(.L_x_4040) ;  /* 0x0000000000048947 */ /* 0x001fea0003800000 */
[----:B------:R-:W-:Y:S01]  /*4d7c0*/  BPT.TRAP 0x1 ;  /* 0x000000040000795c */ /* 0x000fe20000300000 */
.L_x_4040:
[----:B------:R-:W-:Y:S05]  /*4d7d0*/  BSYNC B0 ;  /* 0x0000000000007941 */ /* 0x000fea0003800000 */
.L_x_4039:
[C---:B------:R-:W-:Y:S02]  /*4d7e0*/  R2UR UR6, R2.reuse ;  /* 0x00000000020672ca */ /* 0x040fe400000e0000 */
[C---:B------:R-:W-:Y:S02]  /*4d7f0*/  R2UR UR7, R3.reuse ;  /* 0x00000000030772ca */ /* 0x040fe400000e0000 */
[----:B------:R-:W-:Y:S02]  /*4d800*/  R2UR UR4, R2 ;  /* 0x00000000020472ca */ /* 0x000fe400000e0000 */
[----:B------:R-:W-:-:S09]  /*4d810*/  R2UR UR5, R3 ;  /* 0x00000000030572ca */ /* 0x000fd200000e0000 */
[----:B------:R-:W2:Y:S04]  /*4d820*/  LD.E.64 R2, desc[UR6][R4.64+0x20] ;  /* 0x0000200604027980 */ /* 0x000ea8000c101b00 */
[----:B------:R-:W3:Y:S01]  /*4d830*/  LD.E R0, desc[UR4][R4.64+0xc] ;  /* 0x00000c0404007980 */ /* 0x000ee2000c101900 */
[----:B------:R-:W-:Y:S02]  /*4d840*/  MOV R7, 0x122c0 ;  /* 0x000122c000077802 */ /* 0x000fe40000000f00 */
[----:B--2---:R-:W-:-:S03]  /*4d850*/  MOV R3, R2 ;  /* 0x0000000200037202 */ /* 0x004fc60000000f00 */
[----:B------:R-:W-:Y:S02]  /*4d860*/  IMAD.MOV.U32 R2, RZ, RZ, R7 ;  /* 0x000000ffff027224 */ /* 0x000fe400078e0007 */
[----:B-----5:R-:W-:-:S05]  /*4d870*/  IMAD R3, R6, 0x8, R3 ;  /* 0x0000000806037824 */ /* 0x020fca00078e0203 */
[----:B---3--:R-:W-:Y:S01]  /*4d880*/  PRMT R0, R0, 0x654, R3 ;  /* 0x0000065400007816 */ /* 0x008fe20000000003 */
[----:B------:R-:W-:-:S03]  /*4d890*/  IMAD.MOV.U32 R3, RZ, RZ, 0x0 ;  /* 0x00000000ff037424 */ /* 0x000fc600078e00ff */
[----:B------:R0:W-:Y:S02]  /*4d8a0*/  SYNCS.ARRIVE.TRANS64.RED.A1T0 RZ, [R0+URZ], RZ ;  /* 0x000000ff00ff79a7 */ /* 0x0001e4000810043f */
[----:B0-----:R-:W-:Y:S05]  /*4d8b0*/  RET.REL.NODEC R2 `(_ZN7cutlass13device_kernelIN5flash11enable_sm90INS1_16FlashAttnFwdSm90INS1_25CollectiveMainloopFwdSm90ILi2EN4cute5tupleIJNS5_1CILi1EEES8_S8_EEENS6_IJNS7_ILi64EEESA_SA_EEELi512ENS_10bfloat16_tEfNS_4arch4Sm90ELb0ELb1ELb1ELb1ELb1ELb1ELb1ELb0ELb0ELb1ELb1ELb0EEENS1_21CollectiveEpilogueFwdINS6_IJSA_NS7_ILi512EEESA_EEES9_SC_SE_Li256ELb1ELb1ELb1ELb0EEENS1_36VarlenDynamicPersistentTileSchedulerILi64ELi64ELi256ELi128ELb1ELb1ELb1ELb1ELb0ELb1EEEEEEEEEvNT_6ParamsE) ;  /* 0xfffffb2402d07950 */ /* 0x001fea0003c3ffff */
.L_x_4013:
[----:B0-----:R0:W1:Y:S02]  /*4d8c0*/  SYNCS.PHASECHK.TRANS64.TRYWAIT P0, [R12+URZ], R13 ;  /* 0x0000000d0c0075a7 */ /* 0x001064000800017f */
[----:B-1----:R-:W-:Y:S05]  /*4d8d0*/  @!P0 NANOSLEEP.SYNCS 0x989680 ;  /* 0x009896800000895d */ /* 0x002fea0003900000 */
[----:B------:R-:W1:Y:S02]  /*4d8e0*/  @!P0 SYNCS.PHASECHK.TRANS64 P0, [R12+URZ], R13 ;  /* 0x0000000d0c0085a7 */ /* 0x000e64000800007f */
[----:B-1----:R-:W-:Y:S05]  /*4d8f0*/  @!P0 BRA `(.L_x_4013) ;  /* 0xfffffffc00f08947 */ /* 0x002fea000383ffff */
[----:B------:R-:W-:Y:S05]  /*4d900*/  BRA `(.L_x_4012) ;  /* 0xffffff0800d87947 */ /* 0x000fea000383ffff */
.L_x_4015:
[----:B0-----:R0:W1:Y:S02]  /*4d910*/  SYNCS.PHASECHK.TRANS64.TRYWAIT P0, [R12+URZ+0x38810], R13 ;  /* 0x0388100d0c0075a7 */ /* 0x001064000800017f */
[----:B-1----:R-:W-:Y:S05]  /*4d920*/  @!P0 NANOSLEEP.SYNCS 0x989680 ;  /* 0x009896800000895d */ /* 0x002fea0003900000 */
[----:B------:R-:W1:Y:S02]  /*4d930*/  @!P0 SYNCS.PHASECHK.TRANS64 P0, [R12+URZ+0x38810], R13 ;  /* 0x0388100d0c0085a7 */ /* 0x000e64000800007f */
[----:B-1----:R-:W-:Y:S05]  /*4d940*/  @!P0 BRA `(.L_x_4015) ;  /* 0xfffffffc00f08947 */ /* 0x002fea000383ffff */
[----:B------:R-:W-:Y:S05]  /*4d950*/  BRA `(.L_x_4041) ;  /* 0xffffff10002c7947 */ /* 0x000fea000383ffff */
.L_x_4022:
[----:B0-----:R0:W1:Y:S02]  /*4d960*/  SYNCS.PHASECHK.TRANS64.TRYWAIT P0, [R12+URZ], R13 ;  /* 0x0000000d0c0075a7 */ /* 0x001064000800017f */
[----:B-1----:R-:W-:Y:S05]  /*4d970*/  @!P0 NANOSLEEP.SYNCS 0x989680 ;  /* 0x009896800000895d */ /* 0x002fea0003900000 */
[----:B------:R-:W1:Y:S02]  /*4d980*/  @!P0 SYNCS.PHASECHK.TRANS64 P0, [R12+URZ], R13 ;  /* 0x0000000d0c0085a7 */ /* 0x000e64000800007f */
[----:B-1----:R-:W-:Y:S05]  /*4d990*/  @!P0 BRA `(.L_x_4022) ;  /* 0xfffffffc00f08947 */ /* 0x002fea000383ffff */
[----:B------:R-:W-:Y:S05]  /*4d9a0*/  BRA `(.L_x_4021) ;  /* 0xffffff1000c87947 */ /* 0x000fea000383ffff */
.L_x_4042:
        /* <DEDUP_REMOVED lines=13> */
.L_x_5840:


//--------------------- .text._ZN7cutlass13device_kernelIN5flash11enable_sm90INS1_16FlashAttnFwdSm90INS1_25CollectiveMainloopFwdSm90ILi2EN4cute5tupleIJNS5_1CILi1EEES8_S8_EEENS6_IJNS7_ILi64EEESA_SA_EEELi512ENS_10bfloat16_tEfNS_4arch4Sm90ELb1ELb0ELb1ELb0ELb1ELb0ELb0ELb0ELb0ELb1ELb1ELb0EEENS1_21CollectiveEpilogueFwdINS6_IJSA_NS7_ILi512EEESA_EEES9_SC_SE_Li256ELb0ELb1ELb1ELb0EEENS1_19SingleTileSchedulerILb0ELb1ELb1ELi64EEEEEEEEEvNT_6ParamsE --------------------------
	.section	.text._ZN7cutlass13device_kernelIN5flash11enable_sm90INS1_16FlashAttnFwdSm90INS1_25CollectiveMainloopFwdSm90ILi2EN4cute5tupleIJNS5_1CILi1EEES8_S8_EEENS6_IJNS7_ILi64EEESA_SA_EEELi512ENS_10bfloat16_tEfNS_4arch4Sm90ELb1ELb0ELb1ELb0ELb1ELb0ELb0ELb0ELb0ELb1ELb1ELb0EEENS1_21CollectiveEpilogueFwdINS6_IJSA_NS7_ILi512EEESA_EEES9_SC_SE_Li256ELb0ELb1ELb1ELb0EEENS1_19SingleTileSchedulerILb0ELb1ELb1ELi64EEEEEEEEEvNT_6ParamsE,"ax",@progbits
	.align	128
.text._ZN7cutlass13device_kernelIN5flash11enable_sm90INS1_16FlashAttnFwdSm90INS1_25CollectiveMainloopFwdSm90ILi2EN4cute5tupleIJNS5_1CILi1EEES8_S8_EEENS6_IJNS7_ILi64EEESA_SA_EEELi512ENS_10bfloat16_tEfNS_4arch4Sm90ELb1ELb0ELb1ELb0ELb1ELb0ELb0ELb0ELb0ELb1ELb1ELb0EEENS1_21CollectiveEpilogueFwdINS6_IJSA_NS7_ILi512EEESA_EEES9_SC_SE_Li256ELb0ELb1ELb1ELb0EEENS1_19SingleTileSchedulerILb0ELb1ELb1ELi64EEEEEEEEEvNT_6ParamsE:
        .type           _ZN7cutlass13device_kernelIN5flash11enable_sm90INS1_16FlashAttnFwdSm90INS1_25CollectiveMainloopFwdSm90ILi2EN4cute5tupleIJNS5_1CILi1EEES8_S8_EEENS6_IJNS7_ILi64EEESA_SA_EEELi512ENS_10bfloat16_tEfNS_4arch4Sm90ELb1ELb0ELb1ELb0ELb1ELb0ELb0ELb0ELb0ELb1ELb1ELb0EEENS1_21CollectiveEpilogueFwdINS6_IJSA_NS7_ILi512EEESA_EEES9_SC_SE_Li256ELb0ELb1ELb1ELb0EEENS1_19SingleTileSchedulerILb0ELb1ELb1ELi64EEEEEEEEEvNT_6ParamsE,@function
        .size           _ZN7cutlass13device_kernelIN5flash11enable_sm90INS1_16FlashAttnFwdSm90INS1_25CollectiveMainloopFwdSm90ILi2EN4cute5tupleIJNS5_1CILi1EEES8_S8_EEENS6_IJNS7_ILi64EEESA_SA_EEELi512ENS_10bfloat16_tEfNS_4arch4Sm90ELb1ELb0ELb1ELb0ELb1ELb0ELb0ELb0ELb0ELb1ELb1ELb0EEENS1_21CollectiveEpilogueFwdINS6_IJSA_NS7_ILi512EEESA_EEES9_SC_SE_Li256ELb0ELb1ELb1ELb0EEENS1_19SingleTileSchedulerILb0ELb1ELb1ELi64EEEEEEEEEvNT_6ParamsE,(.L_x_5842 - _ZN7cutlass13device_kernelIN5flash11enable_sm90INS1_16FlashAttnFwdSm90INS1_25CollectiveMainloopFwdSm90ILi2EN4cute5tupleIJNS5_1CILi1EEES8_S8_EEENS6_IJNS7_ILi64EEESA_SA_EEELi512ENS_10bfloat16_tEfNS_4arch4Sm90ELb1ELb0ELb1ELb0ELb1ELb0ELb0ELb0ELb0ELb1ELb1ELb0EEENS1_21CollectiveEpilogueFwdINS6_IJSA_NS7_ILi512EEESA_EEES9_SC_SE_Li256ELb0ELb1ELb1ELb0EEENS1_19SingleTileSchedulerILb0ELb1ELb1ELi64EEEEEEEEEvNT_6ParamsE)
        .other          _ZN7cutlass13device_kernelIN5flash11enable_sm90INS1_16FlashAttnFwdSm90INS1_25CollectiveMainloopFwdSm90ILi2EN4cute5tupleIJNS5_1CILi1EEES8_S8_EEENS6_IJNS7_ILi64EEESA_SA_EEELi512ENS_10bfloat16_tEfNS_4arch4Sm90ELb1ELb0ELb1ELb0ELb1ELb0ELb0ELb0ELb0ELb1ELb1ELb0EEENS1_21CollectiveEpilogueFwdINS6_IJSA_NS7_ILi512EEESA_EEES9_SC_SE_Li256ELb0ELb1ELb1ELb0EEENS1_19SingleTileSchedulerILb0ELb1ELb1ELi64EEEEEEEEEvNT_6ParamsE,@"STO_CUDA_ENTRY STV_DEFAULT"
_ZN7cutlass13device_kernelIN5flash11enable_sm90INS1_16FlashAttnFwdSm90INS1_25CollectiveMainloopFwdSm90ILi2EN4cute5tupleIJNS5_1CILi1EEES8_S8_EEENS6_IJNS7_ILi64EEESA_SA_EEELi512ENS_10bfloat16_tEfNS_4arch4Sm90ELb1ELb0ELb1ELb0ELb1ELb0ELb0ELb0ELb0ELb1ELb1ELb0EEENS1_21CollectiveEpilogueFwdINS6_IJSA_NS7_ILi512EEESA_EEES9_SC_SE_Li256ELb0ELb1ELb1ELb0EEENS1_19SingleTileSchedulerILb0ELb1ELb1ELi64EEEEEEEEEvNT_6ParamsE:
        /* <DEDUP_REMOVED lines=40> */
.L_x_4043:
        /* <DEDUP_REMOVED lines=22> */
.L_x_4044:
        /* <DEDUP_REMOVED lines=18> */
.L_x_4045:
        /* <DEDUP_REMOVED lines=22> */
.L_x_4046:
        /* <DEDUP_REMOVED lines=23> */
.L_x_4047:
        /* <DEDUP_REMOVED lines=9> */
.L_x_4050:
        /* <DEDUP_REMOVED lines=25> */
[----:B------:R-:W0:Y:S01]  /*09f0*/  S2UR UR7, SR_CTAID.X ;  /* 0x00000000000779c3 */ /* 0x000e220000002500 */
[----:B------:R-:W-:Y:S01]  /*0a00*/  ULDC UR10, c[0x0][0x2f0] ;  /* 0x0000bc00000a7ab9 */ /* 0x000fe20000000800 */
[----:B------:R-:W-:Y:S01]  /*0a10*/  VIADD R16, R30, 0xffffff80 ;  /* 0xffffff801e107836 */ /* 0x000fe20000000000 */
[----:B------:R-:W-:-:S04]  /*0a20*/  UISETP.NE.AND.EX UP0, UPT, UR5, URZ, UPT, UP0 ;  /* 0x0000003f0500728c */ /* 0x000fc8000bf05300 */
[----:B------:R-:W-:Y:S01]  /*0a30*/  USEL UR41, UR41, 0x1, UP0 ;  /* 0x0000000129297887 */ /* 0x000fe20008000000 */
[----:B------:R-:W1:Y:S01]  /*0a40*/  S2UR UR44, SR_CgaCtaId ;  /* 0x00000000002c79c3 */ /* 0x000e620000008800 */
[----:B------:R-:W-:Y:S02]  /*0a50*/  UISETP.NE.AND UP0, UPT, UR11, 0x1, UPT ;  /* 0x000000010b00788c */ /* 0x000fe4000bf05270 */
[----:B------:R-:W-:-:S04]  /*0a60*/  UIMAD UR4, UR41, UR10, 0x3f ;  /* 0x0000003f290474a4 */ /* 0x000fc8000f8e020a */
[----:B------:R-:W-:Y:S01]  /*0a70*/  PLOP3.LUT P0, PT, PT, PT, UP0, 0x80, 0x0 ;  /* 0x000000000000781c */ /* 0x000fe20003f0f008 */
[----:B------:R-:W-:-:S04]  /*0a80*/  USHF.R.S32.HI UR5, URZ, 0x1f, UR4 ;  /* 0x0000001f3f057899 */ /* 0x000fc80008011404 */
[----:B------:R-:W-:-:S04]  /*0a90*/  ULEA.HI UR5, UR5, UR4, URZ, 0x6 ;  /* 0x0000000405057291 */ /* 0x000fc8000f8f303f */
[----:B------:R-:W-:-:S04]  /*0aa0*/  USHF.R.S32.HI UR6, URZ, 0x6, UR5 ;  /* 0x000000063f067899 */ /* 0x000fc80008011405 */
[----:B0-----:R-:W-:Y:S08]  /*0ab0*/  @!P0 BRA `(.L_x_4052) ;  /* 0x00000020003c8947 */ /* 0x001ff00003800000 */
[----:B------:R-:W-:Y:S01]  /*0ac0*/  ULDC UR4, c[0x0][0x448] ;  /* 0x0001120000047ab9 */ /* 0x000fe20000000800 */
[----:B------:R-:W-:Y:S01]  /*0ad0*/  ULEA UR7, UR7, 0x3f, 0x6 ;  /* 0x0000003f07077891 */ /* 0x000fe2000f8e303f */
[----:B------:R-:W-:Y:S01]  /*0ae0*/  PLOP3.LUT P0, PT, PT, PT, PT, 0x80, 0x0 ;  /* 0x000000000000781c */ /* 0x000fe20003f0f070 */
[----:B------:R-:W-:Y:S01]  /*0af0*/  UISETP.NE.AND UP0, UPT, UR4, 0x1, UPT ;  /* 0x000000010400788c */ /* 0x000fe2000bf05270 */
[----:B------:R-:W-:Y:S01]  /*0b00*/  IMAD.MOV.U32 R3, RZ, RZ, RZ ;  /* 0x000000ffff037224 */ /* 0x000fe200078e00ff */
[----:B------:R-:W-:Y:S01]  /*0b10*/  ULDC UR8, c[0x0][0x288] ;  /* 0x0000a20000087ab9 */ /* 0x000fe20000000800 */
[----:B------:R-:W-:Y:S01]  /*0b20*/  USHF.R.U32.HI UR11, URZ, 0x10, UR9 ;  /* 0x000000103f0b7899 */ /* 0x000fe20008011609 */
[----:B------:R-:W-:Y:S01]  /*0b30*/  MOV R5, RZ ;  /* 0x000000ff00057202 */ /* 0x000fe20000000f00 */
[----:B------:R-:W-:Y:S01]  /*0b40*/  UIADD3 UR8, -UR8, 0x40, URZ ;  /* 0x0000004008087890 */ /* 0x000fe2000fffe13f */
[----:B------:R-:W-:Y:S01]  /*0b50*/  IMAD.MOV.U32 R6, RZ, RZ, RZ ;  /* 0x000000ffff067224 */ /* 0x000fe200078e00ff */
[----:B------:R-:W-:Y:S01]  /*0b60*/  ULOP3.LUT UR9, UR9, 0xffff, URZ, 0xc0, !UPT ;  /* 0x0000ffff09097892 */ /* 0x000fe2000f8ec03f */
[----:B------:R-:W-:Y:S01]  /*0b70*/  CS2R R150, SRZ ;  /* 0x0000000000967805 */ /* 0x000fe2000001ff00 */
[----:B------:R-:W-:Y:S01]  /*0b80*/  UIMAD UR8, UR41, UR10, UR8 ;  /* 0x0000000a290872a4 */ /* 0x000fe2000f8e0208 */
[----:B------:R-:W-:Y:S01]  /*0b90*/  CS2R R148, SRZ ;  /* 0x0000000000947805 */ /* 0x000fe2000001ff00 */
[----:B------:R-:W-:Y:S01]  /*0ba0*/  @UP0 ULDC UR4, c[0x0][0x44c] ;  /* 0x0001130000040ab9 */ /* 0x000fe20000000800 */
[----:B------:R-:W-:Y:S01]  /*0bb0*/  @UP0 ULDC UR12, c[0x0][0x450] ;  /* 0x00011400000c0ab9 */ /* 0x000fe20000000800 */
[----:B------:R-:W-:Y:S01]  /*0bc0*/  UIMAD.WIDE.U32 UR4, UR7, UR4, URZ ;  /* 0x00000004070472a5 */ /* 0x000fe2000f8e003f */
[----:B------:R-:W-:-:S02]  /*0bd0*/  CS2R R146, SRZ ;  /* 0x0000000000927805 */ /* 0x000fc4000001ff00 */
[----:B------:R-:W-:Y:S02]  /*0be0*/  CS2R R144, SRZ ;  /* 0x0000000000907805 */ /* 0x000fe4000001ff00 */
[----:B------:R-:W-:Y:S01]  /*0bf0*/  CS2R R142, SRZ ;  /* 0x00000000008e7805 */ /* 0x000fe2000001ff00 */
[----:B------:R-:W-:Y:S01]  /*0c00*/  @UP0 USHF.R.U32.HI UR7, URZ, UR12, UR5 ;  /* 0x0000000c3f070299 */ /* 0x000fe20008011605 */
[----:B------:R-:W-:Y:S02]  /*0c10*/  CS2R R140, SRZ ;  /* 0x00000000008c7805 */ /* 0x000fe4000001ff00 */
[----:B------:R-:W-:Y:S02]  /*0c20*/  CS2R R138, SRZ ;  /* 0x00000000008a7805 */ /* 0x000fe4000001ff00 */
[----:B------:R-:W-:Y:S01]  /*0c30*/  CS2R R136, SRZ ;  /* 0x0000000000887805 */ /* 0x000fe2000001ff00 */
[----:B------:R-:W-:Y:S01]  /*0c40*/  UIADD3 UR7, UR8, UR7, URZ ;  /* 0x0000000708077290 */ /* 0x000fe2000fffe03f */
[----:B------:R-:W-:-:S02]  /*0c50*/  CS2R R134, SRZ ;  /* 0x0000000000867805 */ /* 0x000fc4000001ff00 */
[----:B------:R-:W-:Y:S02]  /*0c60*/  CS2R R132, SRZ ;  /* 0x0000000000847805 */ /* 0x000fe4000001ff00 */
[----:B------:R-:W-:Y:S01]  /*0c70*/  CS2R R130, SRZ ;  /* 0x0000000000827805 */ /* 0x000fe2000001ff00 */
[----:B------:R-:W-:Y:S01]  /*0c80*/  USHF.R.S32.HI UR4, URZ, 0x1f, UR7 ;  /* 0x0000001f3f047899 */ /* 0x000fe20008011407 */
[----:B------:R-:W-:Y:S02]  /*0c90*/  CS2R R128, SRZ ;  /* 0x0000000000807805 */ /* 0x000fe4000001ff00 */
[----:B------:R-:W-:Y:S02]  /*0ca0*/  CS2R R126, SRZ ;  /* 0x00000000007e7805 */ /* 0x000fe4000001ff00 */
[----:B------:R-:W-:Y:S01]  /*0cb0*/  CS2R R124, SRZ ;  /* 0x00000000007c7805 */ /* 0x000fe2000001ff00 */
[----:B------:R-:W-:Y:S01]  /*0cc0*/  ULEA.HI UR4, UR4, UR7, URZ, 0x6 ;  /* 0x0000000704047291 */ /* 0x000fe2000f8f303f */
[----:B------:R-:W-:-:S02]  /*0cd0*/  CS2R R122, SRZ ;  /* 0x00000000007a7805 */ /* 0x000fc4000001ff00 */
[----:B------:R-:W-:Y:S02]  /*0ce0*/  CS2R R120, SRZ ;  /* 0x0000000000787805 */ /* 0x000fe4000001ff00 */
[----:B------:R-:W-:Y:S01]  /*0cf0*/  CS2R R118, SRZ ;  /* 0x0000000000767805 */ /* 0x000fe2000001ff00 */
[----:B------:R-:W-:Y:S01]  /*0d00*/  USHF.R.S32.HI UR4, URZ, 0x6, UR4 ;  /* 0x000000063f047899 */ /* 0x000fe20008011404 */
[----:B------:R-:W-:Y:S02]  /*0d10*/  CS2R R116, SRZ ;  /* 0x0000000000747805 */ /* 0x000fe4000001ff00 */
[----:B------:R-:W-:Y:S02]  /*0d20*/  CS2R R114, SRZ ;  /* 0x0000000000727805 */ /* 0x000fe4000001ff00 */
[----:B------:R-:W-:Y:S01]  /*0d30*/  CS2R R112, SRZ ;  /* 0x0000000000707805 */ /* 0x000fe2000001ff00 */
[----:B------:R-:W-:Y:S01]  /*0d40*/  UISETP.LT.AND UP0, UPT, UR6, UR4, UPT ;  /* 0x000000040600728c */ /* 0x000fe2000bf01270 */
[----:B------:R-:W-:-:S02]  /*0d50*/  CS2R R110, SRZ ;  /* 0x00000000006e7805 */ /* 0x000fc4000001ff00 */
[----:B------:R-:W-:Y:S02]  /*0d60*/  CS2R R108, SRZ ;  /* 0x00000000006c7805 */ /* 0x000fe4000001ff00 */
[----:B------:R-:W-:Y:S01]  /*0d70*/  CS2R R106, SRZ ;  /* 0x00000000006a7805 */ /* 0x000fe2000001ff00 */
[----:B------:R-:W-:Y:S01]  /*0d80*/  USEL UR6, UR6, UR4, UP0 ;  /* 0x0000000406067287 */ /* 0x000fe20008000000 */
[----:B------:R-:W-:Y:S01]  /*0d90*/  CS2R R104, SRZ ;  /* 0x0000000000687805 */ /* 0x000fe2000001ff00 */
[----:B------:R-:W-:Y:S01]  /*0da0*/  UISETP.NE.AND UP0, UPT, UR11, URZ, UPT ;  /* 0x0000003f0b00728c */ /* 0x000fe2000bf05270 */
[----:B------:R-:W-:Y:S01]  /*0db0*/  CS2R R102, SRZ ;  /* 0x0000000000667805 */ /* 0x000fe2000001ff00 */
[----:B------:R-:W-:Y:S01]  /*0dc0*/  UISETP.GE.AND UP1, UPT, UR6, 0x1, UPT ;  /* 0x000000010600788c */ /* 0x000fe2000bf26270 */
[----:B------:R-:W-:Y:S02]  /*0dd0*/  CS2R R100, SRZ ;  /* 0x0000000000647805 */ /* 0x000fe4000001ff00 */
[----:B------:R-:W-:-:S02]  /*0de0*/  CS2R R98, SRZ ;  /* 0x0000000000627805 */ /* 0x000fc4000001ff00 */
[----:B------:R-:W-:Y:S02]  /*0df0*/  CS2R R96, SRZ ;  /* 0x0000000000607805 */ /* 0x000fe4000001ff00 */
[----:B------:R-:W-:Y:S02]  /*0e00*/  CS2R R94, SRZ ;  /* 0x00000000005e7805 */ /* 0x000fe4000001ff00 */
[----:B------:R-:W-:Y:S02]  /*0e10*/  CS2R R92, SRZ ;  /* 0x00000000005c7805 */ /* 0x000fe4000001ff00 */
[----:B------:R-:W-:Y:S02]  /*0e20*/  PLOP3.LUT P1, PT, PT, PT, UP1, 0x80, 0x0 ;  /* 0x000000000000781c */ /* 0x000fe40003f2f018 */
[----:B------:R-:W-:Y:S02]  /*0e30*/  CS2R R90, SRZ ;  /* 0x00000000005a7805 */ /* 0x000fe4000001ff00 */
[----:B------:R-:W-:Y:S01]  /*0e40*/  CS2R R88, SRZ ;  /* 0x0000000000587805 */ /* 0x000fe2000001ff00 */
[----:B------:R-:W-:Y:S01]  /*0e50*/  @!UP0 ULDC UR11, c[0x0][0x9f0] ;  /* 0x00027c00000b8ab9 */ /* 0x000fe20000000800 */
        /* <DEDUP_REMOVED lines=27> */
[----:B------:R-:W-:Y:S01]  /*1010*/  MOV R4, UR11 ;  /* 0x0000000b00047c02 */ /* 0x000fe20008000f00 */
[----:B------:R-:W-:-:S03]  /*1020*/  UIADD3 UR4, UR11, -0x1, UR6 ;  /* 0xffffffff0b047890 */ /* 0x000fc6000fffe006 */
[-C--:B------:R-:W-:Y:S02]  /*1030*/  IABS R7, R4.reuse ;  /* 0x0000000400077213 */ /* 0x080fe40000000000 */
[----:B------:R-:W-:Y:S02]  /*1040*/  IABS R4, R4 ;  /* 0x0000000400047213 */ /* 0x000fe40000000000 */
[----:B------:R-:W0:Y:S01]  /*1050*/  I2F.RP R0, R7 ;  /* 0x0000000700007306 */ /* 0x000e220000209400 */
[----:B------:R-:W-:Y:S01]  /*1060*/  MOV R8, UR4 ;  /* 0x0000000400087c02 */ /* 0x000fe20008000f00 */
[----:B------:R-:W-:Y:S01]  /*1070*/  ULOP3.LUT UR4, UR4, UR11, URZ, 0x3c, !UPT ;  /* 0x0000000b04047292 */ /* 0x000fe2000f8e3c3f */
[----:B------:R-:W-:-:S05]  /*1080*/  IMAD.MOV R4, RZ, RZ, -R4 ;  /* 0x000000ffff047224 */ /* 0x000fca00078e0a04 */
[----:B------:R-:W-:Y:S01]  /*1090*/  ISETP.LE.AND P3, PT, RZ, UR4, PT ;  /* 0x00000004ff007c0c */ /* 0x000fe2000bf63270 */
[----:B0-----:R-:W0:Y:S02]  /*10a0*/  MUFU.RCP R0, R0 ;  /* 0x0000000000007308 */ /* 0x001e240000001000 */
[----:B0-----:R-:W-:Y:S01]  /*10b0*/  VIADD R2, R0, 0xffffffe ;  /* 0x0ffffffe00027836 */ /* 0x001fe20000000000 */
[----:B------:R-:W-:-:S05]  /*10c0*/  IABS R0, R8 ;  /* 0x0000000800007213 */ /* 0x000fca0000000000 */
[----:B------:R0:W2:Y:S02]  /*10d0*/  F2I.FTZ.U32.TRUNC.NTZ R3, R2 ;  /* 0x0000000200037305 */ /* 0x0000a4000021f000 */
[----:B0-----:R-:W-:Y:S02]  /*10e0*/  IMAD.MOV.U32 R2, RZ, RZ, RZ ;  /* 0x000000ffff027224 */ /* 0x001fe400078e00ff */
[----:B--2---:R-:W-:-:S04]  /*10f0*/  IMAD.MOV R10, RZ, RZ, -R3 ;  /* 0x000000ffff0a7224 */ /* 0x004fc800078e0a03 */
        /* <DEDUP_REMOVED lines=8> */
[----:B------:R-:W-:Y:S02]  /*1180*/  ISETP.NE.AND P2, PT, RZ, UR11, PT ;  /* 0x0000000bff007c0c */ /* 0x000fe4000bf45270 */
[----:B------:R-:W-:-:S13]  /*1190*/  ISETP.GE.U32.AND P1, PT, R0, R7, PT ;  /* 0x000000070000720c */ /* 0x000fda0003f26070 */
[----:B------:R-:W-:-:S05]  /*11a0*/  @P1 IADD3 R3, R3, 0x1, RZ ;  /* 0x0000000103031810 */ /* 0x000fca0007ffe0ff */
[----:B------:R-:W-:Y:S01]  /*11b0*/  @!P3 IMAD.MOV R3, RZ, RZ, -R3 ;  /* 0x000000ffff03b224 */ /* 0x000fe200078e0a03 */
[----:B------:R-:W-:-:S07]  /*11c0*/  @!P2 LOP3.LUT R3, RZ, UR11, RZ, 0x33, !PT ;  /* 0x0000000bff03ac12 */ /* 0x000fce000f8e33ff */
.L_x_4053:
        /* <DEDUP_REMOVED lines=17> */
[----:B------:R-:W-:-:S04]  /*12e0*/  IADD3 R5, R16, -R5, RZ ;  /* 0x8000000510057210 */ /* 0x000fc80007ffe0ff */
        /* <DEDUP_REMOVED lines=12> */
[----:B-1----:R-:W-:Y:S01]  /*13b0*/  ULEA UR5, UR44, UR7, 0x18 ;  /* 0x000000072c057291 */ /* 0x002fe2000f8ec03f */
[----:B------:R-:W-:Y:S01]  /*13c0*/  IMAD R4, R4, 0x10, R7 ;  /* 0x0000001004047824 */ /* 0x000fe200078e0207 */
        /* <DEDUP_REMOVED lines=11> */
.L_x_4055:
[----:B------:R-:W-:-:S04]  /*1480*/  SHF.L.U32 R2, RZ, 0x1f, RZ ;  /* 0x0000001fff027819 */ /* 0x000fc800000006ff */
[----:B------:R-:W0:Y:S02]  /*1490*/  SYNCS.PHASECHK.TRANS64.TRYWAIT P1, [UR5+0x28c50], R2 ;  /* 0x028c5002ff0075a7 */ /* 0x000e240008020145 */
[----:B0-----:R-:W-:Y:S05]  /*14a0*/  @!P1 BRA `(.L_x_4056) ;  /* 0x000000e8008c9947 */ /* 0x001fea0003800000 */
.L_x_4152:
        /* <DEDUP_REMOVED lines=39> */
.L_x_4057:
[----:B------:R-:W-:Y:S01]  /*1720*/  IADD3 R3, R3, -0x2, RZ ;  /* 0xfffffffe03037810 */ /* 0x000fe20007ffe0ff */
[----:B------:R-:W-:-:S03]  /*1730*/  UIADD3 UR4, UR5, 0x28c60, URZ ;  /* 0x00028c6005047890 */ /* 0x000fc6000fffe03f */
[----:B------:R-:W-:Y:S01]  /*1740*/  ISETP.GE.AND P1, PT, R3, R0, PT ;  /* 0x000000000300720c */ /* 0x000fe20003f26270 */
[----:B------:R-:W-:-:S09]  /*1750*/  UPRMT UR4, UR44, 0x654, UR4 ;  /* 0x000006542c047896 */ /* 0x000fd20008000004 */
[----:B------:R-:W-:Y:S01]  /*1760*/  SYNCS.ARRIVE.TRANS64.RED.A1T0 RZ, [UR4], RZ ;  /* 0x000000ffffff79a7 */ /* 0x000fe20008100404 */
[----:B------:R-:W-:Y:S02]  /*1770*/  UMOV UR4, URZ ;  /* 0x0000003f00047c82 */ /* 0x000fe40008000000 */
[----:B------:R-:W-:Y:S05]  /*1780*/  @!P1 BRA `(.L_x_4058) ;  /* 0x0000000800e09947 */ /* 0x000fea0003800000 */
[----:B------:R-:W-:Y:S01]  /*1790*/  IMAD.MOV.U32 R7, RZ, RZ, RZ ;  /* 0x000000ffff077224 */ /* 0x000fe200078e00ff */
[----:B------:R-:W-:-:S06]  /*17a0*/  UMOV UR4, URZ ;  /* 0x0000003f00047c82 */ /* 0x000fcc0008000000 */
.L_x_4064:
[----:B------:R-:W-:Y:S01]  /*17b0*/  BAR.SYNC.DEFER_BLOCKING 0xe, 0x100 ;  /* 0x0384000000007b1d */ /* 0x000fe20000010000 */
[----:B01----:R-:W-:Y:S01]  /*17c0*/  IMAD.U32 R5, RZ, RZ, UR4 ;  /* 0x00000004ff057e24 */ /* 0x003fe2000f8e00ff */
[----:B------:R-:W-:Y:S01]  /*17d0*/  UIADD3 UR4, UR4, 0x1, URZ ;  /* 0x0000000104047890 */ /* 0x000fe2000fffe03f */
[C---:B------:R-:W-:Y:S01]  /*17e0*/  ISETP.GT.AND P2, PT, R3.reuse, R0, PT ;  /* 0x000000000300720c */ /* 0x040fe20003f44270 */
[----:B------:R-:W-:Y:S02]  /*17f0*/  VIADD R3, R3, 0xffffffff ;  /* 0xffffffff03037836 */ /* 0x000fe40000000000 */
[----:B------:R-:W-:Y:S01]  /*1800*/  LEA R2, R5, R4, 0x6 ;  /* 0x0000000405027211 */ /* 0x000fe200078e30ff */
[----:B------:R-:W-:-:S03]  /*1810*/  UISETP.NE.AND UP0, UPT, UR4, 0x2, UPT ;  /* 0x000000020400788c */ /* 0x000fc6000bf05270 */
        /* <DEDUP_REMOVED lines=136> */
.L_x_4059:
[----:B------:R-:W-:Y:S01]  /*20a0*/  ULEA UR7, UR4, UR5, 0x3 ;  /* 0x0000000504077291 */ /* 0x000fe2000f8e183f */
[----:B------:R-:W-:-:S08]  /*20b0*/  SHF.L.U32 R2, R7, 0x1f, RZ ;  /* 0x0000001f07027819 */ /* 0x000fd000000006ff */
[----:B------:R0:W1:Y:S01]  /*20c0*/  SYNCS.PHASECHK.TRANS64.TRYWAIT P1, [UR7+0x28c50], R2 ;  /* 0x028c5002ff0075a7 */ /* 0x0000620008020147 */
[----:B------:R-:W-:Y:S05]  /*20d0*/  @!P0 BRA `(.L_x_4060) ;  /* 0x0000000000048947 */ /* 0x000fea0003800000 */
[----:B------:R-:W-:Y:S01]  /*20e0*/  BPT.TRAP 0x1 ;  /* 0x000000040000795c */ /* 0x000fe20000300000 */
.L_x_4060:
[----:B-1----:R-:W-:Y:S05]  /*20f0*/  @P1 BRA `(.L_x_4061) ;  /* 0x0000000000081947 */ /* 0x002fea0003800000 */
[----:B------:R-:W1:Y:S02]  /*2100*/  SYNCS.PHASECHK.TRANS64.TRYWAIT P1, [UR7+0x28c50], R2 ;  /* 0x028c5002ff0075a7 */ /* 0x000e640008020147 */
[----:B-1----:R-:W-:Y:S05]  /*2110*/  @!P1 BRA `(.L_x_4062) ;  /* 0x000000dc00889947 */ /* 0x002fea0003800000 */
.L_x_4061:
        /* <DEDUP_REMOVED lines=26> */
.L_x_4063:
[----:B------:R-:W-:-:S04]  /*22c0*/  UIADD3 UR7, UR7, 0x28c60, URZ ;  /* 0x00028c6007077890 */ /* 0x000fc8000fffe03f */
[----:B------:R-:W-:-:S09]  /*22d0*/  UPRMT UR7, UR44, 0x654, UR7 ;  /* 0x000006542c077896 */ /* 0x000fd20008000007 */
[----:B------:R-:W-:Y:S01]  /*22e0*/  SYNCS.ARRIVE.TRANS64.RED.A1T0 RZ, [UR7], RZ ;  /* 0x000000ffffff79a7 */ /* 0x000fe20008100407 */
[----:B------:R-:W-:Y:S05]  /*22f0*/  @P2 BRA `(.L_x_4064) ;  /* 0xfffffff4002c2947 */ /* 0x000fea000383ffff */
[----:B------:R-:W-:-:S12]  /*2300*/  USHF.L.U32 UR4, UR4, 0x6, URZ ;  /* 0x0000000604047899 */ /* 0x000fd8000800063f */
.L_x_4058:
[----:B------:R-:W-:Y:S01]  /*2310*/  BAR.SYNC.DEFER_BLOCKING 0xe, 0x100 ;  /* 0x0384000000007b1d */ /* 0x000fe20000010000 */
[----:B------:R-:W-:Y:S01]  /*2320*/  VIADD R4, R4, UR4 ;  /* 0x0000000404047c36 */ /* 0x000fe20008000000 */
[----:B------:R-:W-:Y:S01]  /*2330*/  PLOP3.LUT P0, PT, PT, PT, PT, 0x8, 0x0 ;  /* 0x000000000000781c */ /* 0x000fe20003f0e170 */
[----:B------:R-:W-:Y:S01]  /*2340*/  IMAD.MOV.U32 R6, RZ, RZ, RZ ;  /* 0x000000ffff067224 */ /* 0x000fe200078e00ff */
[----:B01----:R-:W-:Y:S02]  /*2350*/  MOV R5, RZ ;  /* 0x000000ff00057202 */ /* 0x003fe40000000f00 */
[----:B------:R-:W-:-:S05]  /*2360*/  LEA R4, R4, UR5, 0x2 ;  /* 0x0000000504047c11 */ /* 0x000fca000f8e10ff */
        /* <DEDUP_REMOVED lines=132> */
.L_x_4052:
[----:B------:R-:W-:Y:S01]  /*2bb0*/  ULDC UR4, c[0x0][0x448] ;  /* 0x0001120000047ab9 */ /* 0x000fe20000000800 */
[----:B------:R-:W-:Y:S02]  /*2bc0*/  ULEA UR7, UR7, 0x3f, 0x6 ;  /* 0x0000003f07077891 */ /* 0x000fe4000f8e303f */
[----:B------:R-:W-:Y:S01]  /*2bd0*/  UISETP.NE.AND UP0, UPT, UR4, 0x1, UPT ;  /* 0x000000010400788c */ /* 0x000fe2000bf05270 */
[----:B------:R-:W-:Y:S01]  /*2be0*/  ULDC UR8, c[0x0][0x288] ;  /* 0x0000a20000087ab9 */ /* 0x000fe20000000800 */
[----:B------:R-:W-:Y:S02]  /*2bf0*/  ULOP3.LUT UR40, UR9, 0xffff, URZ, 0xc0, !UPT ;  /* 0x0000ffff09287892 */ /* 0x000fe4000f8ec03f */
[----:B------:R-:W-:Y:S02]  /*2c00*/  UIADD3 UR8, -UR8, 0x40, URZ ;  /* 0x0000004008087890 */ /* 0x000fe4000fffe13f */
[----:B------:R-:W-:Y:S02]  /*2c10*/  UP2UR UR45, UPR, URZ, 0x1 ;  /* 0x000000013f2d7883 */ /* 0x000fe40008000000 */
[----:B------:R-:W-:-:S03]  /*2c20*/  UIMAD UR8, UR41, UR10, UR8 ;  /* 0x0000000a290872a4 */ /* 0x000fc6000f8e0208 */
[----:B------:R-:W-:Y:S01]  /*2c30*/  @UP0 ULDC UR4, c[0x0][0x44c] ;  /* 0x0001130000040ab9 */ /* 0x000fe20000000800 */
[----:B------:R-:W-:Y:S01]  /*2c40*/  @UP0 ULDC UR11, c[0x0][0x450] ;  /* 0x00011400000b0ab9 */ /* 0x000fe20000000800 */
[----:B------:R-:W-:-:S04]  /*2c50*/  UIMAD.WIDE.U32 UR4, UR7, UR4, URZ ;  /* 0x00000004070472a5 */ /* 0x000fc8000f8e003f */
[----:B------:R-:W-:Y:S02]  /*2c60*/  @UP0 USHF.R.U32.HI UR7, URZ, UR11, UR5 ;  /* 0x0000000b3f070299 */ /* 0x000fe40008011605 */
[----:B------:R-:W-:Y:S02]  /*2c70*/  USHF.R.U32.HI UR11, URZ, 0x10, UR9 ;  /* 0x000000103f0b7899 */ /* 0x000fe40008011609 */
[----:B------:R-:W-:Y:S02]  /*2c80*/  UIADD3 UR7, UR8, UR7, URZ ;  /* 0x0000000708077290 */ /* 0x000fe4000fffe03f */
[----:B------:R-:W-:Y:S02]  /*2c90*/  UISETP.NE.AND UP1, UPT, UR11, URZ, UPT ;  /* 0x0000003f0b00728c */ /* 0x000fe4000bf25270 */
[----:B------:R-:W-:-:S04]  /*2ca0*/  USHF.R.S32.HI UR4, URZ, 0x1f, UR7 ;  /* 0x0000001f3f047899 */ /* 0x000fc80008011407 */
[----:B------:R-:W-:-:S04]  /*2cb0*/  ULEA.HI UR4, UR4, UR7, URZ, 0x6 ;  /* 0x0000000704047291 */ /* 0x000fc8000f8f303f */
[----:B------:R-:W-:Y:S01]  /*2cc0*/  USHF.R.S32.HI UR4, URZ, 0x6, UR4 ;  /* 0x000000063f047899 */ /* 0x000fe20008011404 */
[----:B------:R-:W-:-:S03]  /*2cd0*/  @!UP1 ULDC UR11, c[0x0][0x9f0] ;  /* 0x00027c00000b9ab9 */ /* 0x000fc60000000800 */
[----:B------:R-:W-:-:S04]  /*2ce0*/  UISETP.LT.AND UP0, UPT, UR6, UR4, UPT ;  /* 0x000000040600728c */ /* 0x000fc8000bf01270 */
[----:B------:R-:W-:-:S03]  /*2cf0*/  USEL UR10, UR6, UR4, UP0 ;  /* 0x00000004060a7287 */ /* 0x000fc60008000000 */
[----:B------:R-:W-:Y:S01]  /*2d00*/  UMOV UR4, URZ ;  /* 0x0000003f00047c82 */ /* 0x000fe20008000000 */
[----:B------:R-:W-:-:S06]  /*2d10*/  UISETP.GE.AND UP0, UPT, UR10, 0x1, UPT ;  /* 0x000000010a00788c */ /* 0x000fcc000bf06270 */
        /* <DEDUP_REMOVED lines=15> */
[----:B0-----:R-:W-:-:S02]  /*2e10*/  IADD3 R2, R0, 0xffffffe, RZ ;  /* 0x0ffffffe00027810 */ /* 0x001fc40007ffe0ff */
[----:B------:R-:W-:-:S04]  /*2e20*/  IADD3 R0, RZ, -R5, RZ ;  /* 0x80000005ff007210 */ /* 0x000fc80007ffe0ff */
        /* <DEDUP_REMOVED lines=18> */
.L_x_4065:
[----:B------:R-:W-:Y:S01]  /*2f50*/  UIMAD UR40, UR40, UR4, URZ ;  /* 0x00000004282872a4 */ /* 0x000fe2000f8e023f */
[----:B------:R-:W-:Y:S01]  /*2f60*/  IMAD.U32 R0, RZ, RZ, UR10 ;  /* 0x0000000aff007e24 */ /* 0x000fe2000f8e00ff */
[----:B------:R-:W-:Y:S01]  /*2f70*/  PLOP3.LUT P0, PT, PT, PT, PT, 0x80, 0x0 ;  /* 0x000000000000781c */ /* 0x000fe20003f0f070 */
[----:B------:R-:W-:Y:S01]  /*2f80*/  IMAD.U32 R3, RZ, RZ, UR4 ;  /* 0x00000004ff037e24 */ /* 0x000fe2000f8e00ff */
[----:B------:R-:W-:Y:S01]  /*2f90*/  MOV R5, RZ ;  /* 0x000000ff00057202 */ /* 0x000fe20000000f00 */
[----:B------:R-:W-:Y:S01]  /*2fa0*/  IMAD.MOV.U32 R6, RZ, RZ, RZ ;  /* 0x000000ffff067224 */ /* 0x000fe200078e00ff */
[----:B------:R-:W-:Y:S02]  /*2fb0*/  CS2R R150, SRZ ;  /* 0x0000000000967805 */ /* 0x000fe4000001ff00 */
        /* <DEDUP_REMOVED lines=68> */
[----:B------:R-:W-:Y:S01]  /*3400*/  SHF.R.S32.HI R17, RZ, 0x1f, R16 ;  /* 0x0000001fff117819 */ /* 0x000fe20000011410 */
[----:B------:R-:W-:Y:S02]  /*3410*/  UMOV UR39, 0x400 ;  /* 0x0000040000277882 */ /* 0x000fe40000000000 */
[----:B-1----:R-:W-:Y:S01]  /*3420*/  ULEA UR39, UR44, UR39, 0x18 ;  /* 0x000000272c277291 */ /* 0x002fe2000f8ec03f */
        /* <DEDUP_REMOVED lines=32> */
.L_x_4066:
        /* <DEDUP_REMOVED lines=11> */
.L_x_4153:
[----:B------:R-:W-:Y:S01]  /*36e0*/  ULOP3.LUT UR4, UR43, 0x1, URZ, 0xfc, !UPT ;  /* 0x000000012b047892 */ /* 0x000fe2000f8efc3f */
[----:B0-----:R-:W-:Y:S02]  /*36f0*/  LOP3.LUT R0, R5, 0x7ffffffc, RZ, 0xc0, !PT ;  /* 0x7ffffffc05007812 */ /* 0x001fe400078ec0ff */
[----:B------:R-:W-:Y:S02]  /*3700*/  LEA.HI R7, R7, R6, RZ, 0x3 ;  /* 0x0000000607077211 */ /* 0x000fe400078f18ff */
[----:B------:R-:W-:Y:S01]  /*3710*/  IADD3 R2, -R2, R19, RZ ;  /* 0x0000001302027210 */ /* 0x000fe20007ffe1ff */
[----:B------:R-:W-:Y:S01]  /*3720*/  IMAD.U32 R5, RZ, RZ, UR4 ;  /* 0x00000004ff057e24 */ /* 0x000fe2000f8e00ff */
[----:B------:R-:W-:Y:S01]  /*3730*/  LOP3.LUT R7, R7, 0xfffffff8, RZ, 0xc0, !PT ;  /* 0xfffffff807077812 */ /* 0x000fe200078ec0ff */
[----:B------:R-:W-:Y:S01]  /*3740*/  IMAD.IADD R0, R3, 0x1, -R0 ;  /* 0x0000000103007824 */ /* 0x000fe200078e0a00 */
[----:B------:R-:W-:Y:S02]  /*3750*/  LEA.HI R3, R4, R3, RZ, 0x5 ;  /* 0x0000000304037211 */ /* 0x000fe400078f28ff */
        /* <DEDUP_REMOVED lines=8> */
.L_x_4068:
[----:B------:R0:W1:Y:S01]  /*37e0*/  SYNCS.PHASECHK.TRANS64.TRYWAIT P1, [UR39+0x28c30], R13 ;  /* 0x028c300dff0075a7 */ /* 0x0000620008020167 */
[----:B------:R-:W-:Y:S05]  /*37f0*/  @!P0 BRA `(.L_x_4069) ;  /* 0x0000000000048947 */ /* 0x000fea0003800000 */
[----:B------:R-:W-:Y:S01]  /*3800*/  BPT.TRAP 0x1 ;  /* 0x000000040000795c */ /* 0x000fe20000300000 */
.L_x_4069:
[----:B-1----:R-:W-:Y:S05]  /*3810*/  @P1 BRA `(.L_x_4070) ;  /* 0x0000000000081947 */ /* 0x002fea0003800000 */
[----:B------:R-:W1:Y:S02]  /*3820*/  SYNCS.PHASECHK.TRANS64.TRYWAIT P1, [UR39+0x28c30], R13 ;  /* 0x028c300dff0075a7 */ /* 0x000e640008020167 */
[----:B-1----:R-:W-:Y:S05]  /*3830*/  @!P1 BRA `(.L_x_4071) ;  /* 0x000000c400f09947 */ /* 0x002fea0003800000 */
.L_x_4070:
        /* <DEDUP_REMOVED lines=39> */
.L_x_4072:
[----:B------:R-:W2:Y:S01]  /*3ab0*/  S2R R5, SR_CTAID.X ;  /* 0x0000000000057919 */ /* 0x000ea20000002500 */
[----:B------:R-:W-:Y:S01]  /*3ac0*/  LEA.HI R3, R17, R16, RZ, 0x2 ;  /* 0x0000001011037211 */ /* 0x000fe200078f10ff */
[----:B------:R-:W-:Y:S01]  /*3ad0*/  UISETP.NE.AND UP0, UPT, UR45, URZ, UPT ;  /* 0x0000003f2d00728c */ /* 0x000fe2000bf05270 */
[----:B------:R-:W-:Y:S02]  /*3ae0*/  ULDC UR7, c[0x0][0x9d8] ;  /* 0x0002760000077ab9 */ /* 0x000fe40000000800 */
[----:B------:R-:W-:Y:S01]  /*3af0*/  LOP3.LUT R3, R3, 0xfffffffc, RZ, 0xc0, !PT ;  /* 0xfffffffc03037812 */ /* 0x000fe200078ec0ff */
[----:B------:R-:W-:Y:S01]  /*3b00*/  FMUL.FTZ R26, R26, UR7 ;  /* 0x000000071a1a7c20 */ /* 0x000fe20008410000 */
[----:B------:R-:W-:Y:S01]  /*3b10*/  FMUL.FTZ R27, R27, UR7 ;  /* 0x000000071b1b7c20 */ /* 0x000fe20008410000 */
[----:B------:R-:W-:Y:S01]  /*3b20*/  PLOP3.LUT P1, PT, PT, PT, UP0, 0x80, 0x0 ;  /* 0x000000000000781c */ /* 0x000fe20003f2f008 */
[----:B------:R-:W-:Y:S01]  /*3b30*/  ULDC UR10, c[0x0][0x2f0] ;  /* 0x0000bc00000a7ab9 */ /* 0x000fe20000000800 */
[----:B------:R-:W-:Y:S01]  /*3b40*/  IMAD.IADD R3, R16, 0x1, -R3 ;  /* 0x0000000110037824 */ /* 0x000fe200078e0a03 */
[----:B------:R-:W-:Y:S01]  /*3b50*/  PLOP3.LUT P2, PT, PT, PT, UP0, 0x80, 0x0 ;  /* 0x000000000000781c */ /* 0x000fe20003f4f008 */
[----:B------:R-:W-:Y:S01]  /*3b60*/  FMUL.FTZ R30, R30, UR7 ;  /* 0x000000071e1e7c20 */ /* 0x000fe20008410000 */
[----:B------:R-:W-:Y:S01]  /*3b70*/  @UP0 ULDC UR4, c[0x0][0x44c] ;  /* 0x0001130000040ab9 */ /* 0x000fe20000000800 */
[----:B------:R-:W-:Y:S01]  /*3b80*/  ULDC UR6, c[0x0][0x288] ;  /* 0x0000a20000067ab9 */ /* 0x000fe20000000800 */
[----:B-1----:R-:W-:Y:S01]  /*3b90*/  LEA.HI R4, R3, R3, RZ, 0x1 ;  /* 0x0000000303047211 */ /* 0x002fe200078f08ff */
[----:B------:R-:W1:Y:S01]  /*3ba0*/  MUFU.TANH R26, R26 ;  /* 0x0000001a001a7308 */ /* 0x000e620000002400 */
[----:B------:R-:W-:Y:S01]  /*3bb0*/  MOV R8, UR6 ;  /* 0x0000000600087c02 */ /* 0x000fe20008000f00 */
[----:B------:R-:W-:Y:S01]  /*3bc0*/  FMUL.FTZ R31, R31, UR7 ;  /* 0x000000071f1f7c20 */ /* 0x000fe20008410000 */
[----:B------:R-:W-:Y:S01]  /*3bd0*/  LOP3.LUT R4, R4, 0x1ffffffe, RZ, 0xc0, !PT ;  /* 0x1ffffffe04047812 */ /* 0x000fe200078ec0ff */
[----:B------:R-:W-:Y:S01]  /*3be0*/  FMUL.FTZ R34, R34, UR7 ;  /* 0x0000000722227c20 */ /* 0x000fe20008410000 */
[----:B------:R-:W-:Y:S01]  /*3bf0*/  FMUL.FTZ R35, R35, UR7 ;  /* 0x0000000723237c20 */ /* 0x000fe20008410000 */
[----:B------:R-:W-:Y:S01]  /*3c00*/  FMUL.FTZ R28, R28, UR7 ;  /* 0x000000071c1c7c20 */ /* 0x000fe20008410000 */
[----:B------:R-:W-:Y:S01]  /*3c10*/  FMUL.FTZ R38, R38, UR7 ;  /* 0x0000000726267c20 */ /* 0x000fe20008410000 */
[----:B------:R-:W-:Y:S01]  /*3c20*/  IMAD.IADD R4, R3, 0x1, -R4 ;  /* 0x0000000103047824 */ /* 0x000fe200078e0a04 */
[----:B------:R1:W3:Y:S01]  /*3c30*/  MUFU.TANH R7, R27 ;  /* 0x0000001b00077308 */ /* 0x0002e20000002400 */
[----:B------:R-:W-:Y:S01]  /*3c40*/  FMUL.FTZ R39, R39, UR7 ;  /* 0x0000000727277c20 */ /* 0x000fe20008410000 */
[----:B------:R-:W-:Y:S01]  /*3c50*/  FMUL.FTZ R42, R42, UR7 ;  /* 0x000000072a2a7c20 */ /* 0x000fe20008410000 */
[----:B------:R-:W-:Y:S01]  /*3c60*/  FMUL.FTZ R43, R43, UR7 ;  /* 0x000000072b2b7c20 */ /* 0x000fe20008410000 */
[----:B------:R-:W-:Y:S01]  /*3c70*/  FMUL.FTZ R46, R46, UR7 ;  /* 0x000000072e2e7c20 */ /* 0x000fe20008410000 */
[----:B------:R-:W-:Y:S01]  /*3c80*/  FMUL.FTZ R47, R47, UR7 ;  /* 0x000000072f2f7c20 */ /* 0x000fe20008410000 */
[----:B------:R-:W-:Y:S01]  /*3c90*/  FMUL.FTZ R50, R50, UR7 ;  /* 0x0000000732327c20 */ /* 0x000fe20008410000 */
[----:B--2---:R-:W-:Y:S01]  /*3ca0*/  LEA R3, R5, R0, 0x6 ;  /* 0x0000000005037211 */ /* 0x004fe200078e30ff */
[----:B------:R-:W2:Y:S01]  /*3cb0*/  MUFU.TANH R30, R30 ;  /* 0x0000001e001e7308 */ /* 0x000ea20000002400 */
[----:B------:R-:W-:Y:S01]  /*3cc0*/  FMUL.FTZ R51, R51, UR7 ;  /* 0x0000000733337c20 */ /* 0x000fe20008410000 */
[----:B------:R-:W-:Y:S01]  /*3cd0*/  FMUL.FTZ R54, R54, UR7 ;  /* 0x0000000736367c20 */ /* 0x000fe20008410000 */
[----:B------:R-:W-:Y:S01]  /*3ce0*/  FMUL.FTZ R55, R55, UR7 ;  /* 0x0000000737377c20 */ /* 0x000fe20008410000 */
[----:B------:R-:W-:-:S02]  /*3cf0*/  IMAD R12, R4, 0x8, R3 ;  /* 0x00000008040c7824 */ /* 0x000fc400078e0203 */
[----:B------:R-:W-:Y:S01]  /*3d00*/  FMUL.FTZ R24, R24, UR7 ;  /* 0x0000000718187c20 */ /* 0x000fe20008410000 */
[----:B------:R-:W-:Y:S01]  /*3d10*/  FMUL.FTZ R25, R25, UR7 ;  /* 0x0000000719197c20 */ /* 0x000fe20008410000 */
[----:B------:R-:W-:Y:S01]  /*3d20*/  FMUL.FTZ R29, R29, UR7 ;  /* 0x000000071d1d7c20 */ /* 0x000fe20008410000 */
[----:B------:R-:W-:Y:S01]  /*3d30*/  @P1 IMAD.HI.U32 R4, R12, UR4, RZ ;  /* 0x000000040c041c27 */ /* 0x000fe2000f8e00ff */
[----:B------:R-:W-:Y:S01]  /*3d40*/  @UP0 ULDC UR4, c[0x0][0x450] ;  /* 0x0001140000040ab9 */ /* 0x000fe20000000800 */
[----:B------:R-:W4:Y:S02]  /*3d50*/  MUFU.TANH R31, R31 ;  /* 0x0000001f001f7308 */ /* 0x000f240000002400 */
[----:B------:R-:W-:Y:S01]  /*3d60*/  FMUL.FTZ R32, R32, UR7 ;  /* 0x0000000720207c20 */ /* 0x000fe20008410000 */
[----:B------:R-:W-:Y:S01]  /*3d70*/  IMAD.MOV.U32 R3, RZ, RZ, R12 ;  /* 0x000000ffff037224 */ /* 0x000fe200078e000c */
[----:B------:R-:W-:Y:S01]  /*3d80*/  @P2 SHF.R.U32.HI R3, RZ, UR4, R4 ;  /* 0x00000004ff032c19 */ /* 0x000fe20008011604 */
[----:B------:R-:W-:Y:S01]  /*3d90*/  UMOV UR4, 0xffffffc0 ;  /* 0xffffffc000047882 */ /* 0x000fe20000000000 */
[----:B------:R-:W-:Y:S01]  /*3da0*/  FMUL.FTZ R33, R33, UR7 ;  /* 0x0000000721217c20 */ /* 0x000fe20008410000 */
[----:B------:R-:W-:Y:S01]  /*3db0*/  UIMAD UR4, UR46, UR4, 0x40 ;  /* 0x000000402e0474a4 */ /* 0x000fe2000f8e0204 */
[----:B------:R-:W-:Y:S01]  /*3dc0*/  FMUL.FTZ R36, R36, UR7 ;  /* 0x0000000724247c20 */ /* 0x000fe20008410000 */
[----:B------:R-:W5:Y:S01]  /*3dd0*/  SHFL.IDX PT, R6, R3, 0x1, 0x1c1f ;  /* 0x003c1f0003067f89 */ /* 0x000f6200000e0000 */
[----:B------:R-:W0:Y:S01]  /*3de0*/  MUFU.TANH R34, R34 ;  /* 0x0000002200227308 */ /* 0x000e220000002400 */
[----:B------:R-:W-:Y:S01]  /*3df0*/  UIADD3 UR5, UR4, 0x1, URZ ;  /* 0x0000000104057890 */ /* 0x000fe2000fffe03f */
[----:B------:R-:W-:Y:S01]  /*3e00*/  FMUL.FTZ R37, R37, UR7 ;  /* 0x0000000725257c20 */ /* 0x000fe20008410000 */
[----:B------:R-:W-:Y:S01]  /*3e10*/  UIMAD UR4, UR41, UR10, UR4 ;  /* 0x0000000a290472a4 */ /* 0x000fe2000f8e0204 */
[----:B------:R-:W0:Y:S01]  /*3e20*/  SHFL.IDX PT, R3, R3, RZ, 0x1c1f ;  /* 0x001c1fff03037589 */ /* 0x000e2200000e0000 */
[----:B------:R-:W-:Y:S01]  /*3e30*/  UIMAD UR5, UR41, UR10, UR5 ;  /* 0x0000000a290572a4 */ /* 0x000fe2000f8e0205 */
[----:B------:R-:W-:Y:S01]  /*3e40*/  FMUL.FTZ R40, R40, UR7 ;  /* 0x0000000728287c20 */ /* 0x000fe20008410000 */
[----:B------:R-:W-:Y:S01]  /*3e50*/  FMUL.FTZ R41, R41, UR7 ;  /* 0x0000000729297c20 */ /* 0x000fe20008410000 */
[----:B------:R3:W-:Y:S01]  /*3e60*/  MUFU.TANH R9, R28 ;  /* 0x0000001c00097308 */ /* 0x0007e20000002400 */
[----:B------:R-:W-:Y:S01]  /*3e70*/  IADD3 R4, -R11, UR4, RZ ;  /* 0x000000040b047c10 */ /* 0x000fe2000fffe1ff */
[----:B------:R-:W-:Y:S01]  /*3e80*/  FMUL.FTZ R44, R44, UR7 ;  /* 0x000000072c2c7c20 */ /* 0x000fe20008410000 */
[----:B------:R-:W-:Y:S01]  /*3e90*/  IADD3 R5, -R8, UR5, -R11 ;  /* 0x0000000508057c10 */ /* 0x000fe2000fffe90b */
[----:B------:R-:W-:Y:S01]  /*3ea0*/  FMUL.FTZ R45, R45, UR7 ;  /* 0x000000072d2d7c20 */ /* 0x000fe20008410000 */
[----:B------:R-:W-:Y:S01]  /*3eb0*/  FMUL.FTZ R48, R48, UR7 ;  /* 0x0000000730307c20 */ /* 0x000fe20008410000 */
[----:B------:R-:W-:Y:S01]  /*3ec0*/  FMUL.FTZ R49, R49, UR7 ;  /* 0x0000000731317c20 */ /* 0x000fe20008410000 */
[----:B------:R-:W-:Y:S01]  /*3ed0*/  FMUL.FTZ R52, R52, UR7 ;  /* 0x0000000734347c20 */ /* 0x000fe20008410000 */
[----:B------:R-:W0:Y:S01]  /*3ee0*/  MUFU.TANH R35, R35 ;  /* 0x0000002300237308 */ /* 0x000e220000002400 */
[----:B------:R-:W-:Y:S01]  /*3ef0*/  FMUL.FTZ R53, R53, UR7 ;  /* 0x0000000735357c20 */ /* 0x000fe20008410000 */
[----:B------:R-:W-:Y:S01]  /*3f00*/  ULDC UR7, c[0x0][0x988] ;  /* 0x0002620000077ab9 */ /* 0x000fe20000000800 */
[----:B------:R-:W-:Y:S01]  /*3f10*/  UIADD3 UR4, UR39, 0x28c40, URZ ;  /* 0x00028c4027047890 */ /* 0x000fe2000fffe03f */
[----:B-----5:R-:W-:-:S04]  /*3f20*/  VIADDMNMX R6, R6, R5, R4, PT ;  /* 0x0000000506067246 */ /* 0x020fc80003800104 */
[----:B------:R-:W5:Y:S01]  /*3f30*/  MUFU.TANH R38, R38 ;  /* 0x0000002600267308 */ /* 0x000f620000002400 */
[----:B------:R-:W-:Y:S01]  /*3f40*/  UPRMT UR4, UR44, 0x654, UR4 ;  /* 0x000006542c047896 */ /* 0x000fe20008000004 */
[C---:B------:R-:W-:Y:S02]  /*3f50*/  ISETP.GT.AND P1, PT, R6.reuse, RZ, PT ;  /* 0x000000ff0600720c */ /* 0x040fe40003f24270 */
[C---:B------:R-:W-:Y:S02]  /*3f60*/  ISETP.GT.AND P2, PT, R6.reuse, 0x1, PT ;  /* 0x000000010600780c */ /* 0x040fe40003f44270 */
[----:B------:R-:W-:Y:S02]  /*3f70*/  ISETP.GT.AND P3, PT, R6, 0x8, PT ;  /* 0x000000080600780c */ /* 0x000fe40003f64270 */
[----:B------:R-:W5:Y:S01]  /*3f80*/  MUFU.TANH R39, R39 ;  /* 0x0000002700277308 */ /* 0x000f620000002400 */
[----:B-1----:R-:W-:Y:S01]  /*3f90*/  FSEL R27, R26, -INF , P1 ;  /* 0xff8000001a1b7808 */ /* 0x002fe20000800000 */
[----:B------:R-:W-:Y:S01]  /*3fa0*/  SYNCS.ARRIVE.TRANS64.RED.A1T0 RZ, [UR4], RZ ;  /* 0x000000ffffff79a7 */ /* 0x000fe20008100404 */
[----:B---3--:R-:W-:-:S02]  /*3fb0*/  FSEL R28, R7, -INF , P2 ;  /* 0xff800000071c7808 */ /* 0x008fc40001000000 */
[----:B------:R-:W-:Y:S02]  /*3fc0*/  ISETP.GT.AND P1, PT, R6, 0x9, PT ;  /* 0x000000090600780c */ /* 0x000fe40003f24270 */
[----:B--2---:R-:W-:Y:S01]  /*3fd0*/  FSEL R30, R30, -INF , P3 ;  /* 0xff8000001e1e7808 */ /* 0x004fe20001800000 */
[----:B------:R-:W1:Y:S01]  /*3fe0*/  MUFU.TANH R42, R42 ;  /* 0x0000002a002a7308 */ /* 0x000e620000002400 */
[----:B------:R-:W-:Y:S02]  /*3ff0*/  FMNMX.FTZ R7, R27, R28, !PT ;  /* 0x0000001c1b077209 */ /* 0x000fe40007810000 */
[----:B------:R-:W-:Y:S02]  /*4000*/  ISETP.GT.AND P2, PT, R6, 0x10, PT ;  /* 0x000000100600780c */ /* 0x000fe40003f44270 */
[----:B----4-:R-:W-:Y:S02]  /*4010*/  FSEL R31, R31, -INF , P1 ;  /* 0xff8000001f1f7808 */ /* 0x010fe40000800000 */
[----:B------:R-:W-:Y:S01]  /*4020*/  FMNMX.FTZ R8, R30, R7, !PT ;  /* 0x000000071e087209 */ /* 0x000fe20007810000 */
[----:B------:R-:W2:Y:S01]  /*4030*/  MUFU.TANH R43, R43 ;  /* 0x0000002b002b7308 */ /* 0x000ea20000002400 */
[----:B------:R-:W-:-:S02]  /*4040*/  ISETP.GT.AND P1, PT, R6, 0x11, PT ;  /* 0x000000110600780c */ /* 0x000fc40003f24270 */
[----:B0-----:R-:W-:Y:S02]  /*4050*/  FSEL R34, R34, -INF , P2 ;  /* 0xff80000022227808 */ /* 0x001fe40001000000 */
[----:B------:R-:W-:Y:S02]  /*4060*/  FMNMX.FTZ R7, R31, R8, !PT ;  /* 0x000000081f077209 */ /* 0x000fe40007810000 */
[----:B------:R-:W-:Y:S01]  /*4070*/  ISETP.GT.AND P2, PT, R6, 0x18, PT ;  /* 0x000000180600780c */ /* 0x000fe20003f44270 */
[----:B------:R-:W0:Y:S01]  /*4080*/  MUFU.TANH R46, R46 ;  /* 0x0000002e002e7308 */ /* 0x000e220000002400 */
[----:B------:R-:W-:Y:S02]  /*4090*/  FSEL R35, R35, -INF , P1 ;  /* 0xff80000023237808 */ /* 0x000fe40000800000 */
[----:B------:R-:W-:Y:S02]  /*40a0*/  FMNMX.FTZ R8, R34, R7, !PT ;  /* 0x0000000722087209 */ /* 0x000fe40007810000 */
[----:B------:R-:W-:-:S02]  /*40b0*/  ISETP.GT.AND P1, PT, R6, 0x19, PT ;  /* 0x000000190600780c */ /* 0x000fc40003f24270 */
[----:B-----5:R-:W-:Y:S01]  /*40c0*/  FSEL R38, R38, -INF , P2 ;  /* 0xff80000026267808 */ /* 0x020fe20001000000 */
[----:B------:R-:W3:Y:S01]  /*40d0*/  MUFU.TANH R47, R47 ;  /* 0x0000002f002f7308 */ /* 0x000ee20000002400 */
[----:B------:R-:W-:Y:S02]  /*40e0*/  FMNMX.FTZ R7, R35, R8, !PT ;  /* 0x0000000823077209 */ /* 0x000fe40007810000 */
[----:B------:R-:W-:Y:S02]  /*40f0*/  ISETP.GT.AND P2, PT, R6, 0x20, PT ;  /* 0x000000200600780c */ /* 0x000fe40003f44270 */
[----:B------:R-:W-:Y:S02]  /*4100*/  FSEL R39, R39, -INF , P1 ;  /* 0xff80000027277808 */ /* 0x000fe40000800000 */
[----:B------:R-:W-:Y:S01]  /*4110*/  FMNMX.FTZ R8, R38, R7, !PT ;  /* 0x0000000726087209 */ /* 0x000fe20007810000 */
[----:B------:R-:W4:Y:S01]  /*4120*/  MUFU.TANH R50, R50 ;  /* 0x0000003200327308 */ /* 0x000f220000002400 */
[----:B------:R-:W-:-:S02]  /*4130*/  ISETP.GT.AND P1, PT, R6, 0x21, PT ;  /* 0x000000210600780c */ /* 0x000fc40003f24270 */
[----:B-1----:R-:W-:Y:S02]  /*4140*/  FSEL R42, R42, -INF , P2 ;  /* 0xff8000002a2a7808 */ /* 0x002fe40001000000 */
[----:B------:R-:W-:Y:S02]  /*4150*/  FMNMX.FTZ R7, R39, R8, !PT ;  /* 0x0000000827077209 */ /* 0x000fe40007810000 */
[----:B------:R-:W-:Y:S01]  /*4160*/  ISETP.GT.AND P2, PT, R6, 0x28, PT ;  /* 0x000000280600780c */ /* 0x000fe20003f44270 */
[----:B------:R-:W1:Y:S01]  /*4170*/  MUFU.TANH R51, R51 ;  /* 0x0000003300337308 */ /* 0x000e620000002400 */
[----:B--2---:R-:W-:Y:S02]  /*4180*/  FSEL R43, R43, -INF , P1 ;  /* 0xff8000002b2b7808 */ /* 0x004fe40000800000 */
[----:B------:R-:W-:Y:S02]  /*4190*/  FMNMX.FTZ R8, R42, R7, !PT ;  /* 0x000000072a087209 */ /* 0x000fe40007810000 */
[----:B------:R-:W-:-:S02]  /*41a0*/  ISETP.GT.AND P1, PT, R6, 0x29, PT ;  /* 0x000000290600780c */ /* 0x000fc40003f24270 */
[----:B0-----:R-:W-:Y:S01]  /*41b0*/  FSEL R46, R46, -INF , P2 ;  /* 0xff8000002e2e7808 */ /* 0x001fe20001000000 */
[----:B------:R-:W0:Y:S01]  /*41c0*/  MUFU.TANH R54, R54 ;  /* 0x0000003600367308 */ /* 0x000e220000002400 */
[----:B------:R-:W-:Y:S02]  /*41d0*/  FMNMX.FTZ R7, R43, R8, !PT ;  /* 0x000000082b077209 */ /* 0x000fe40007810000 */
[----:B------:R-:W-:Y:S02]  /*41e0*/  ISETP.GT.AND P2, PT, R6, 0x30, PT ;  /* 0x000000300600780c */ /* 0x000fe40003f44270 */
[----:B---3--:R-:W-:Y:S02]  /*41f0*/  FSEL R47, R47, -INF , P1 ;  /* 0xff8000002f2f7808 */ /* 0x008fe40000800000 */
[----:B------:R-:W-:Y:S01]  /*4200*/  FMNMX.FTZ R8, R46, R7, !PT ;  /* 0x000000072e087209 */ /* 0x000fe20007810000 */
[----:B------:R-:W2:Y:S01]  /*4210*/  MUFU.TANH R55, R55 ;  /* 0x0000003700377308 */ /* 0x000ea20000002400 */
[----:B------:R-:W-:-:S02]  /*4220*/  ISETP.GT.AND P1, PT, R6, 0x31, PT ;  /* 0x000000310600780c */ /* 0x000fc40003f24270 */
[----:B----4-:R-:W-:Y:S02]  /*4230*/  FSEL R50, R50, -INF , P2 ;  /* 0xff80000032327808 */ /* 0x010fe40001000000 */
[----:B------:R-:W-:Y:S02]  /*4240*/  FMNMX.FTZ R7, R47, R8, !PT ;  /* 0x000000082f077209 */ /* 0x000fe40007810000 */
[----:B------:R-:W-:Y:S01]  /*4250*/  ISETP.GT.AND P2, PT, R6, 0x38, PT ;  /* 0x000000380600780c */ /* 0x000fe20003f44270 */
[----:B------:R-:W3:Y:S01]  /*4260*/  MUFU.TANH R24, R24 ;  /* 0x0000001800187308 */ /* 0x000ee20000002400 */
[----:B-1----:R-:W-:Y:S02]  /*4270*/  FSEL R51, R51, -INF , P1 ;  /* 0xff80000033337808 */ /* 0x002fe40000800000 */
[----:B------:R-:W-:Y:S02]  /*4280*/  FMNMX.FTZ R8, R50, R7, !PT ;  /* 0x0000000732087209 */ /* 0x000fe40007810000 */
[----:B------:R-:W-:-:S02]  /*4290*/  ISETP.GT.AND P1, PT, R6, 0x39, PT ;  /* 0x000000390600780c */ /* 0x000fc40003f24270 */
[----:B0-----:R-:W-:Y:S01]  /*42a0*/  FSEL R54, R54, -INF , P2 ;  /* 0xff80000036367808 */ /* 0x001fe20001000000 */
[----:B------:R-:W0:Y:S01]  /*42b0*/  MUFU.TANH R25, R25 ;  /* 0x0000001900197308 */ /* 0x000e220000002400 */
[----:B------:R-:W-:Y:S02]  /*42c0*/  FMNMX.FTZ R7, R51, R8, !PT ;  /* 0x0000000833077209 */ /* 0x000fe40007810000 */
[----:B--2---:R-:W-:Y:S02]  /*42d0*/  FSEL R55, R55, -INF , P1 ;  /* 0xff80000037377808 */ /* 0x004fe40000800000 */
[----:B------:R-:W-:Y:S02]  /*42e0*/  FMNMX.FTZ R6, R54, R7, !PT ;  /* 0x0000000736067209 */ /* 0x000fe40007810000 */
[----:B------:R-:W-:Y:S01]  /*42f0*/  VIADDMNMX R5, R3, R5, R4, PT ;  /* 0x0000000503057246 */ /* 0x000fe20003800104 */
[----:B------:R-:W1:Y:S01]  /*4300*/  MUFU.TANH R29, R29 ;  /* 0x0000001d001d7308 */ /* 0x000e620000002400 */
[----:B------:R-:W-:-:S02]  /*4310*/  FMNMX.FTZ R6, R55, R6, !PT ;  /* 0x0000000637067209 */ /* 0x000fc40007810000 */
[C---:B------:R-:W-:Y:S02]  /*4320*/  ISETP.GT.AND P1, PT, R5.reuse, RZ, PT ;  /* 0x000000ff0500720c */ /* 0x040fe40003f24270 */
[C---:B------:R-:W-:Y:S01]  /*4330*/  ISETP.GT.AND P2, PT, R5.reuse, 0x1, PT ;  /* 0x000000010500780c */ /* 0x040fe20003f44270 */
[----:B------:R-:W2:Y:S01]  /*4340*/  SHFL.BFLY PT, R7, R6, 0x2, 0x1f ;  /* 0x0c401f0006077f89 */ /* 0x000ea200000e0000 */
[----:B------:R-:W-:Y:S01]  /*4350*/  ISETP.GT.AND P3, PT, R5, 0x8, PT ;  /* 0x000000080500780c */ /* 0x000fe20003f64270 */
[----:B------:R-:W4:Y:S03]  /*4360*/  MUFU.TANH R10, R32 ;  /* 0x00000020000a7308 */ /* 0x000f260000002400 */
[----:B------:R-:W-:Y:S02]  /*4370*/  FSEL R8, R9, -INF , P3 ;  /* 0xff80000009087808 */ /* 0x000fe40001800000 */
[----:B------:R-:W-:-:S03]  /*4380*/  ISETP.GT.AND P3, PT, R5, 0x38, PT ;  /* 0x000000380500780c */ /* 0x000fc60003f64270 */
[----:B------:R-:W5:Y:S08]  /*4390*/  MUFU.TANH R14, R33 ;  /* 0x00000021000e7308 */ /* 0x000f700000002400 */
[----:B------:R-:W5:Y:S01]  /*43a0*/  MUFU.TANH R15, R36 ;  /* 0x00000024000f7308 */ /* 0x000f620000002400 */
[----:B--2---:R-:W-:Y:S02]  /*43b0*/  FMNMX.FTZ R19, R6, R7, !PT ;  /* 0x0000000706137209 */ /* 0x004fe40007810000 */
[----:B---3--:R-:W-:-:S05]  /*43c0*/  FSEL R6, R24, -INF , P1 ;  /* 0xff80000018067808 */ /* 0x008fca0000800000 */
[----:B------:R-:W2:Y:S01]  /*43d0*/  MUFU.TANH R18, R37 ;  /* 0x0000002500127308 */ /* 0x000ea20000002400 */
[----:B0-----:R-:W-:Y:S01]  /*43e0*/  FSEL R7, R25, -INF , P2 ;  /* 0xff80000019077808 */ /* 0x001fe20001000000 */
[----:B------:R-:W0:Y:S01]  /*43f0*/  SHFL.BFLY PT, R20, R19, 0x1, 0x1f ;  /* 0x0c201f0013147f89 */ /* 0x000e2200000e0000 */
[C---:B------:R-:W-:Y:S02]  /*4400*/  ISETP.GT.AND P1, PT, R5.reuse, 0x9, PT ;  /* 0x000000090500780c */ /* 0x040fe40003f24270 */
[----:B------:R-:W-:Y:S02]  /*4410*/  FMNMX.FTZ R3, R6, R7, !PT ;  /* 0x0000000706037209 */ /* 0x000fe40007810000 */
[----:B------:R-:W-:Y:S01]  /*4420*/  ISETP.GT.AND P2, PT, R5, 0x10, PT ;  /* 0x000000100500780c */ /* 0x000fe20003f44270 */
[----:B------:R-:W3:Y:S01]  /*4430*/  MUFU.TANH R40, R40 ;  /* 0x0000002800287308 */ /* 0x000ee20000002400 */
[----:B-1----:R-:W-:Y:S02]  /*4440*/  FSEL R9, R29, -INF , P1 ;  /* 0xff8000001d097808 */ /* 0x002fe40000800000 */
[----:B------:R-:W-:-:S02]  /*4450*/  FMNMX.FTZ R4, R8, R3, !PT ;  /* 0x0000000308047209 */ /* 0x000fc40007810000 */
[----:B------:R-:W-:Y:S02]  /*4460*/  ISETP.GT.AND P1, PT, R5, 0x11, PT ;  /* 0x000000110500780c */ /* 0x000fe40003f24270 */
[----:B----4-:R-:W-:Y:S01]  /*4470*/  FSEL R10, R10, -INF , P2 ;  /* 0xff8000000a0a7808 */ /* 0x010fe20001000000 */
[----:B------:R-:W1:Y:S01]  /*4480*/  MUFU.TANH R41, R41 ;  /* 0x0000002900297308 */ /* 0x000e620000002400 */
[----:B------:R-:W-:Y:S02]  /*4490*/  FMNMX.FTZ R3, R9, R4, !PT ;  /* 0x0000000409037209 */ /* 0x000fe40007810000 */
[C---:B------:R-:W-:Y:S02]  /*44a0*/  ISETP.GT.AND P2, PT, R5.reuse, 0x18, PT ;  /* 0x000000180500780c */ /* 0x040fe40003f44270 */
[----:B-----5:R-:W-:Y:S02]  /*44b0*/  FSEL R14, R14, -INF , P1 ;  /* 0xff8000000e0e7808 */ /* 0x020fe40000800000 */
[----:B------:R-:W-:Y:S01]  /*44c0*/  FMNMX.FTZ R3, R10, R3, !PT ;  /* 0x000000030a037209 */ /* 0x000fe20007810000 */
[----:B------:R-:W4:Y:S01]  /*44d0*/  MUFU.TANH R21, R44 ;  /* 0x0000002c00157308 */ /* 0x000f220000002400 */
[----:B------:R-:W-:-:S02]  /*44e0*/  ISETP.GT.AND P1, PT, R5, 0x19, PT ;  /* 0x000000190500780c */ /* 0x000fc40003f24270 */
[----:B------:R-:W-:Y:S02]  /*44f0*/  FSEL R15, R15, -INF , P2 ;  /* 0xff8000000f0f7808 */ /* 0x000fe40001000000 */
[----:B------:R-:W-:Y:S02]  /*4500*/  FMNMX.FTZ R4, R14, R3, !PT ;  /* 0x000000030e047209 */ /* 0x000fe40007810000 */
[----:B------:R-:W-:Y:S01]  /*4510*/  ISETP.GT.AND P2, PT, R5, 0x20, PT ;  /* 0x000000200500780c */ /* 0x000fe20003f44270 */
[----:B------:R-:W5:Y:S01]  /*4520*/  MUFU.TANH R45, R45 ;  /* 0x0000002d002d7308 */ /* 0x000f620000002400 */
[----:B--2---:R-:W-:Y:S02]  /*4530*/  FSEL R18, R18, -INF , P1 ;  /* 0xff80000012127808 */ /* 0x004fe40000800000 */
[----:B------:R-:W-:Y:S02]  /*4540*/  FMNMX.FTZ R3, R15, R4, !PT ;  /* 0x000000040f037209 */ /* 0x000fe40007810000 */
[----:B0-----:R-:W-:-:S02]  /*4550*/  FMNMX.FTZ R4, R19, R20, !PT ;  /* 0x0000001413047209 */ /* 0x001fc40007810000 */
[C---:B------:R-:W-:Y:S01]  /*4560*/  ISETP.GT.AND P1, PT, R5.reuse, 0x21, PT ;  /* 0x000000210500780c */ /* 0x040fe20003f24270 */
[----:B------:R-:W0:Y:S01]  /*4570*/  MUFU.TANH R23, R48 ;  /* 0x0000003000177308 */ /* 0x000e220000002400 */
[----:B---3--:R-:W-:Y:S01]  /*4580*/  FSEL R19, R40, -INF , P2 ;  /* 0xff80000028137808 */ /* 0x008fe20001000000 */
[----:B------:R-:W-:Y:S01]  /*4590*/  FMUL.FTZ R25, R4, UR7 ;  /* 0x0000000704197c20 */ /* 0x000fe20008410000 */
[----:B------:R-:W-:Y:S01]  /*45a0*/  FMNMX.FTZ R22, R18, R3, !PT ;  /* 0x0000000312167209 */ /* 0x000fe20007810000 */
[----:B------:R-:W-:Y:S01]  /*45b0*/  BAR.SYNC.DEFER_BLOCKING 0xf, 0x100 ;  /* 0x03c4000000007b1d */ /* 0x000fe20000010000 */
[----:B------:R-:W-:Y:S02]  /*45c0*/  ISETP.GT.AND P2, PT, R5, 0x28, PT ;  /* 0x000000280500780c */ /* 0x000fe40003f44270 */
[----:B-1----:R-:W-:Y:S02]  /*45d0*/  FSEL R20, R41, -INF , P1 ;  /* 0xff80000029147808 */ /* 0x002fe40000800000 */
[----:B------:R-:W-:Y:S01]  /*45e0*/  FMNMX.FTZ R3, R19, R22, !PT ;  /* 0x0000001613037209 */ /* 0x000fe20007810000 */
[----:B------:R-:W1:Y:S01]  /*45f0*/  MUFU.TANH R49, R49 ;  /* 0x0000003100317308 */ /* 0x000e620000002400 */
[----:B------:R-:W-:-:S02]  /*4600*/  ISETP.GT.AND P1, PT, R5, 0x29, PT ;  /* 0x000000290500780c */ /* 0x000fc40003f24270 */
[----:B----4-:R-:W-:Y:S02]  /*4610*/  FSEL R21, R21, -INF , P2 ;  /* 0xff80000015157808 */ /* 0x010fe40001000000 */
[----:B------:R-:W-:Y:S02]  /*4620*/  FMNMX.FTZ R24, R20, R3, !PT ;  /* 0x0000000314187209 */ /* 0x000fe40007810000 */
[----:B------:R-:W-:Y:S01]  /*4630*/  ISETP.GT.AND P2, PT, R5, 0x30, PT ;  /* 0x000000300500780c */ /* 0x000fe20003f44270 */
[----:B------:R-:W2:Y:S01]  /*4640*/  MUFU.TANH R52, R52 ;  /* 0x0000003400347308 */ /* 0x000ea20000002400 */
[----:B-----5:R-:W-:Y:S02]  /*4650*/  FSEL R22, R45, -INF , P1 ;  /* 0xff8000002d167808 */ /* 0x020fe40000800000 */
[----:B------:R-:W-:Y:S02]  /*4660*/  FMNMX.FTZ R3, R21, R24, !PT ;  /* 0x0000001815037209 */ /* 0x000fe40007810000 */
[----:B------:R-:W-:-:S02]  /*4670*/  ISETP.GT.AND P1, PT, R5, 0x31, PT ;  /* 0x000000310500780c */ /* 0x000fc40003f24270 */
[----:B0-----:R-:W-:Y:S01]  /*4680*/  FSEL R23, R23, -INF , P2 ;  /* 0xff80000017177808 */ /* 0x001fe20001000000 */
[----:B------:R-:W0:Y:S01]  /*4690*/  MUFU.TANH R53, R53 ;  /* 0x0000003500357308 */ /* 0x000e220000002400 */
[----:B------:R-:W-:Y:S02]  /*46a0*/  FMNMX.FTZ R26, R22, R3, !PT ;  /* 0x00000003161a7209 */ /* 0x000fe40007810000 */
[----:B------:R-:W-:Y:S02]  /*46b0*/  FSETP.NEU.FTZ.AND P2, PT, R4, -INF , PT ;  /* 0xff8000000400780b */ /* 0x000fe40003f5d000 */
[----:B-1----:R-:W-:Y:S02]  /*46c0*/  FSEL R24, R49, -INF , P1 ;  /* 0xff80000031187808 */ /* 0x002fe40000800000 */
[----:B------:R-:W-:Y:S02]  /*46d0*/  FMNMX.FTZ R3, R23, R26, !PT ;  /* 0x0000001a17037209 */ /* 0x000fe40007810000 */
[----:B------:R-:W-:-:S02]  /*46e0*/  FSEL R33, R25, RZ, P2 ;  /* 0x000000ff19217208 */ /* 0x000fc40001000000 */
[----:B------:R-:W-:Y:S02]  /*46f0*/  ISETP.GT.AND P1, PT, R5, 0x39, PT ;  /* 0x000000390500780c */ /* 0x000fe40003f24270 */
[----:B--2---:R-:W-:Y:S01]  /*4700*/  FSEL R25, R52, -INF , P3 ;  /* 0xff80000034197808 */ /* 0x004fe20001800000 */
[--C-:B------:R-:W-:Y:S01]  /*4710*/  FFMA.FTZ R5, R28, UR7, -R33.reuse ;  /* 0x000000071c057c23 */ /* 0x100fe20008010821 */
[----:B------:R-:W-:Y:S01]  /*4720*/  FMNMX.FTZ R32, R24, R3, !PT ;  /* 0x0000000318207209 */ /* 0x000fe20007810000 */
[--C-:B------:R-:W-:Y:S01]  /*4730*/  FFMA.FTZ R27, R27, UR7, -R33.reuse ;  /* 0x000000071b1b7c23 */ /* 0x100fe20008010821 */
[----:B0-----:R-:W-:Y:S01]  /*4740*/  FSEL R26, R53, -INF , P1 ;  /* 0xff800000351a7808 */ /* 0x001fe20000800000 */
        /* <DEDUP_REMOVED lines=11> */
[----:B------:R-:W-:Y:S01]  /*4800*/  MUFU.EX2 R32, R5 ;  /* 0x0000000500207308 */ /* 0x000fe20000000800 */
[--C-:B------:R-:W-:Y:S01]  /*4810*/  FFMA.FTZ R43, R43, UR7, -R33.reuse ;  /* 0x000000072b2b7c23 */ /* 0x100fe20008010821 */
[--C-:B------:R-:W-:Y:S01]  /*4820*/  FFMA.FTZ R46, R46, UR7, -R33.reuse ;  /* 0x000000072e2e7c23 */ /* 0x100fe20008010821 */
[--C-:B------:R-:W-:Y:S01]  /*4830*/  FFMA.FTZ R47, R47, UR7, -R33.reuse ;  /* 0x000000072f2f7c23 */ /* 0x100fe20008010821 */
[--C-:B------:R-:W-:Y:S01]  /*4840*/  FFMA.FTZ R50, R50, UR7, -R33.reuse ;  /* 0x0000000732327c23 */ /* 0x100fe20008010821 */
[--C-:B------:R-:W-:Y:S01]  /*4850*/  FFMA.FTZ R51, R51, UR7, -R33.reuse ;  /* 0x0000000733337c23 */ /* 0x100fe20008010821 */
[--C-:B------:R-:W-:Y:S01]  /*4860*/  FFMA.FTZ R54, R54, UR7, -R33.reuse ;  /* 0x0000000736367c23 */ /* 0x100fe20008010821 */
[----:B------:R-:W-:Y:S01]  /*4870*/  FFMA.FTZ R33, R55, UR7, -R33 ;  /* 0x0000000737217c23 */ /* 0x000fe20008010821 */
[----:B------:R-:W-:Y:S08]  /*4880*/  MUFU.EX2 R30, R30 ;  /* 0x0000001e001e7308 */ /* 0x000ff00000000800 */
[----:B------:R-:W-:Y:S01]  /*4890*/  MUFU.EX2 R163, R31 ;  /* 0x0000001f00a37308 */ /* 0x000fe20000000800 */
[----:B0-----:R-:W-:-:S07]  /*48a0*/  FMNMX.FTZ R28, R3, R28, !PT ;  /* 0x0000001c031c7209 */ /* 0x001fce0007810000 */
[----:B------:R-:W-:Y:S01]  /*48b0*/  MUFU.EX2 R34, R34 ;  /* 0x0000002200227308 */ /* 0x000fe20000000800 */
[----:B------:R-:W0:Y:S07]  /*48c0*/  SHFL.BFLY PT, R3, R28, 0x1, 0x1f ;  /* 0x0c201f001c037f89 */ /* 0x000e2e00000e0000 */
[----:B------:R-:W1:Y:S08]  /*48d0*/  MUFU.EX2 R35, R35 ;  /* 0x0000002300237308 */ /* 0x000e700000000800 */
[----:B------:R-:W-:Y:S08]  /*48e0*/  MUFU.EX2 R38, R38 ;  /* 0x0000002600267308 */ /* 0x000ff00000000800 */
[----:B------:R-:W2:Y:S01]  /*48f0*/  MUFU.EX2 R39, R39 ;  /* 0x0000002700277308 */ /* 0x000ea20000000800 */
[----:B-1----:R-:W-:-:S02]  /*4900*/  F2FP.BF16.F32.PACK_AB R157, R35, R34 ;  /* 0x00000022239d723e */ /* 0x002fc400000010ff */
[----:B0-----:R-:W-:-:S04]  /*4910*/  FMNMX.FTZ R3, R28, R3, !PT ;  /* 0x000000031c037209 */ /* 0x001fc80007810000 */
[C---:B------:R-:W-:Y:S01]  /*4920*/  FSETP.NEU.FTZ.AND P1, PT, R3.reuse, -INF , PT ;  /* 0xff8000000300780b */ /* 0x040fe20003f3d000 */
[----:B------:R-:W-:Y:S01]  /*4930*/  FMUL.FTZ R5, R3, UR7 ;  /* 0x0000000703057c20 */ /* 0x000fe20008410000 */
[----:B------:R-:W-:Y:S04]  /*4940*/  MUFU.EX2 R42, R42 ;  /* 0x0000002a002a7308 */ /* 0x000fe80000000800 */
[----:B------:R-:W-:Y:S02]  /*4950*/  FSEL R27, R5, RZ, P1 ;  /* 0x000000ff051b7208 */ /* 0x000fe40000800000 */
[-C--:B------:R-:W-:Y:S02]  /*4960*/  LEA.HI R5, R17, R16.reuse, RZ, 0x4 ;  /* 0x0000001011057211 */ /* 0x080fe400078f20ff */
[----:B------:R-:W0:Y:S01]  /*4970*/  MUFU.EX2 R43, R43 ;  /* 0x0000002b002b7308 */ /* 0x000e220000000800 */
[--C-:B------:R-:W-:Y:S01]  /*4980*/  FFMA.FTZ R28, R7, UR7, -R27.reuse ;  /* 0x00000007071c7c23 */ /* 0x100fe2000801081b */
[----:B------:R-:W-:Y:S01]  /*4990*/  LOP3.LUT R7, R5, 0xfffffff0, RZ, 0xc0, !PT ;  /* 0xfffffff005077812 */ /* 0x000fe200078ec0ff */
[--C-:B------:R-:W-:Y:S01]  /*49a0*/  FFMA.FTZ R6, R6, UR7, -R27.reuse ;  /* 0x0000000706067c23 */ /* 0x100fe2000801081b */
[--C-:B------:R-:W-:Y:S01]  /*49b0*/  FFMA.FTZ R8, R8, UR7, -R27.reuse ;  /* 0x0000000708087c23 */ /* 0x100fe2000801081b */
[--C-:B------:R-:W-:Y:S01]  /*49c0*/  FFMA.FTZ R14, R14, UR7, -R27.reuse ;  /* 0x000000070e0e7c23 */ /* 0x100fe2000801081b */
[----:B------:R-:W-:Y:S01]  /*49d0*/  FFMA.FTZ R9, R9, UR7, -R27 ;  /* 0x0000000709097c23 */ /* 0x000fe2000801081b */
[----:B------:R-:W-:Y:S01]  /*49e0*/  IMAD.IADD R7, R16, 0x1, -R7 ;  /* 0x0000000110077824 */ /* 0x000fe200078e0a07 */
[----:B------:R1:W-:Y:S01]  /*49f0*/  MUFU.EX2 R160, R6 ;  /* 0x0000000600a07308 */ /* 0x0003e20000000800 */
[----:B------:R-:W-:Y:S01]  /*4a00*/  LEA.HI R16, R17, R16, RZ, 0x5 ;  /* 0x0000001011107211 */ /* 0x000fe200078f28ff */
[--C-:B------:R-:W-:Y:S01]  /*4a10*/  FFMA.FTZ R10, R10, UR7, -R27.reuse ;  /* 0x000000070a0a7c23 */ /* 0x100fe2000801081b */
[--C-:B------:R-:W-:Y:S01]  /*4a20*/  FFMA.FTZ R15, R15, UR7, -R27.reuse ;  /* 0x000000070f0f7c23 */ /* 0x100fe2000801081b */
[--C-:B------:R-:W-:Y:S01]  /*4a30*/  FFMA.FTZ R18, R18, UR7, -R27.reuse ;  /* 0x0000000712127c23 */ /* 0x100fe2000801081b */
[----:B------:R-:W-:Y:S01]  /*4a40*/  FFMA.FTZ R19, R19, UR7, -R27 ;  /* 0x0000000713137c23 */ /* 0x000fe2000801081b */
[----:B------:R-:W-:-:S02]  /*4a50*/  IMAD.SHL.U32 R16, R16, 0x20, RZ ;  /* 0x0000002010107824 */ /* 0x000fc400078e00ff */
[----:B------:R-:W-:Y:S01]  /*4a60*/  FFMA.FTZ R20, R20, UR7, -R27 ;  /* 0x0000000714147c23 */ /* 0x000fe2000801081b */
[----:B------:R3:W-:Y:S01]  /*4a70*/  MUFU.EX2 R162, R8 ;  /* 0x0000000800a27308 */ /* 0x0007e20000000800 */
[----:B-1----:R-:W-:Y:S01]  /*4a80*/  SHF.R.S32.HI R6, RZ, 0x1f, R7 ;  /* 0x0000001fff067819 */ /* 0x002fe20000011407 */
[--C-:B------:R-:W-:Y:S01]  /*4a90*/  FFMA.FTZ R21, R21, UR7, -R27.reuse ;  /* 0x0000000715157c23 */ /* 0x100fe2000801081b */
[--C-:B------:R-:W-:Y:S01]  /*4aa0*/  FFMA.FTZ R22, R22, UR7, -R27.reuse ;  /* 0x0000000716167c23 */ /* 0x100fe2000801081b */
[--C-:B------:R-:W-:Y:S01]  /*4ab0*/  FFMA.FTZ R23, R23, UR7, -R27.reuse ;  /* 0x0000000717177c23 */ /* 0x100fe2000801081b */
[----:B------:R-:W-:Y:S01]  /*4ac0*/  LEA.HI R6, R6, R7, RZ, 0x3 ;  /* 0x0000000706067211 */ /* 0x000fe200078f18ff */
[--C-:B------:R-:W-:Y:S01]  /*4ad0*/  FFMA.FTZ R24, R24, UR7, -R27.reuse ;  /* 0x0000000718187c23 */ /* 0x100fe2000801081b */
[--C-:B------:R-:W-:Y:S01]  /*4ae0*/  FFMA.FTZ R25, R25, UR7, -R27.reuse ;  /* 0x0000000719197c23 */ /* 0x100fe2000801081b */
[----:B------:R1:W-:Y:S01]  /*4af0*/  MUFU.EX2 R31, R14 ;  /* 0x0000000e001f7308 */ /* 0x0003e20000000800 */
[----:B---3--:R-:W-:Y:S01]  /*4b00*/  LOP3.LUT R8, R6, 0xfffffff8, RZ, 0xc0, !PT ;  /* 0xfffffff806087812 */ /* 0x008fe200078ec0ff */
[----:B------:R-:W-:Y:S01]  /*4b10*/  FFMA.FTZ R26, R26, UR7, -R27 ;  /* 0x000000071a1a7c23 */ /* 0x000fe2000801081b */
[----:B------:R-:W-:-:S02]  /*4b20*/  SHF.L.U32 R17, R6, 0x6, RZ ;  /* 0x0000000606117819 */ /* 0x000fc400000006ff */
[----:B--2---:R-:W-:Y:S01]  /*4b30*/  F2FP.BF16.F32.PACK_AB R159, R39, R38 ;  /* 0x00000026279f723e */ /* 0x004fe200000010ff */
[----:B------:R-:W-:Y:S01]  /*4b40*/  IMAD.IADD R8, R7, 0x1, -R8 ;  /* 0x0000000107087824 */ /* 0x000fe200078e0a08 */
[----:B------:R-:W-:Y:S01]  /*4b50*/  SHF.R.S32.HI R7, RZ, 0x4, R5 ;  /* 0x00000004ff077819 */ /* 0x000fe20000011405 */
[----:B------:R-:W2:Y:S01]  /*4b60*/  MUFU.EX2 R29, R28 ;  /* 0x0000001c001d7308 */ /* 0x000ea20000000800 */
[----:B------:R-:W-:Y:S02]  /*4b70*/  LOP3.LUT R17, R17, 0x7ffffe00, RZ, 0xc0, !PT ;  /* 0x7ffffe0011117812 */ /* 0x000fe400078ec0ff */
[----:B------:R-:W-:Y:S01]  /*4b80*/  SHF.L.U32 R5, R8, 0x6, RZ ;  /* 0x0000000608057819 */ /* 0x000fe200000006ff */
[----:B-1----:R-:W-:Y:S01]  /*4b90*/  IMAD.SHL.U32 R14, R7, 0x8, RZ ;  /* 0x00000008070e7824 */ /* 0x002fe200078e00ff */
[----:B------:R-:W-:Y:S02]  /*4ba0*/  LOP3.LUT R7, R16, 0x7ffffc00, RZ, 0xc0, !PT ;  /* 0x7ffffc0010077812 */ /* 0x000fe400078ec0ff */
[----:B------:R-:W-:Y:S01]  /*4bb0*/  LOP3.LUT R5, R5, 0x1c0, RZ, 0xc0, !PT ;  /* 0x000001c005057812 */ /* 0x000fe200078ec0ff */
[----:B------:R-:W-:Y:S01]  /*4bc0*/  MUFU.EX2 R9, R9 ;  /* 0x0000000900097308 */ /* 0x000fe20000000800 */
[----:B------:R-:W-:-:S02]  /*4bd0*/  LOP3.LUT P1, RZ, R8, 0x4, RZ, 0xc0, !PT ;  /* 0x0000000408ff7812 */ /* 0x000fc4000782c0ff */
[----:B------:R-:W-:Y:S02]  /*4be0*/  LOP3.LUT R14, R5, 0x8, R14, 0xf8, !PT ;  /* 0x00000008050e7812 */ /* 0x000fe400078ef80e */
[----:B------:R-:W-:Y:S02]  /*4bf0*/  SHF.R.U32.HI R5, RZ, 0x3, R5 ;  /* 0x00000003ff057819 */ /* 0x000fe40000011605 */
[----:B------:R-:W-:Y:S01]  /*4c00*/  LOP3.LUT P2, RZ, R8, 0x2, RZ, 0xc0, !PT ;  /* 0x0000000208ff7812 */ /* 0x000fe2000784c0ff */
[----:B------:R-:W1:Y:S01]  /*4c10*/  MUFU.EX2 R10, R10 ;  /* 0x0000000a000a7308 */ /* 0x000e620000000800 */
[----:B------:R-:W-:Y:S01]  /*4c20*/  LOP3.LUT R14, R14, R5, RZ, 0x3c, !PT ;  /* 0x000000050e0e7212 */ /* 0x000fe200078e3cff */
[----:B------:R-:W-:Y:S01]  /*4c30*/  FADD.FTZ R5, R161, R32 ;  /* 0x00000020a1057221 */ /* 0x000fe20000010000 */
[----:B------:R-:W-:Y:S02]  /*4c40*/  F2FP.BF16.F32.PACK_AB R161, R32, R161 ;  /* 0x000000a120a1723e */ /* 0x000fe400000010ff */
[----:B------:R-:W-:Y:S01]  /*4c50*/  IADD3 R14, R14, R17, R7 ;  /* 0x000000110e0e7210 */ /* 0x000fe20007ffe007 */
[----:B------:R-:W-:Y:S01]  /*4c60*/  FADD.FTZ R6, R30, R5 ;  /* 0x000000051e067221 */ /* 0x000fe20000010000 */
[----:B0-----:R-:W-:Y:S01]  /*4c70*/  F2FP.BF16.F32.PACK_AB R153, R43, R42 ;  /* 0x0000002a2b99723e */ /* 0x001fe200000010ff */
[----:B------:R-:W0:Y:S02]  /*4c80*/  MUFU.EX2 R15, R15 ;  /* 0x0000000f000f7308 */ /* 0x000e240000000800 */
[C---:B------:R-:W-:Y:S01]  /*4c90*/  FADD.FTZ R5, R163.reuse, R6 ;  /* 0x00000006a3057221 */ /* 0x040fe20000010000 */
[----:B------:R-:W-:-:S03]  /*4ca0*/  F2FP.BF16.F32.PACK_AB R163, R163, R30 ;  /* 0x0000001ea3a3723e */ /* 0x000fc600000010ff */
[----:B------:R-:W-:Y:S01]  /*4cb0*/  FADD.FTZ R6, R34, R5 ;  /* 0x0000000522067221 */ /* 0x000fe20000010000 */
[----:B--2---:R-:W-:Y:S01]  /*4cc0*/  FADD.FTZ R5, R160, R29 ;  /* 0x0000001da0057221 */ /* 0x004fe20000010000 */
[----:B------:R-:W2:Y:S01]  /*4cd0*/  MUFU.EX2 R18, R18 ;  /* 0x0000001200127308 */ /* 0x000ea20000000800 */
[----:B-1----:R-:W-:Y:S01]  /*4ce0*/  F2FP.BF16.F32.PACK_AB R156, R31, R10 ;  /* 0x0000000a1f9c723e */ /* 0x002fe200000010ff */
[----:B------:R-:W-:Y:S01]  /*4cf0*/  FADD.FTZ R7, R35, R6 ;  /* 0x0000000623077221 */ /* 0x000fe20000010000 */
[----:B------:R-:W-:Y:S01]  /*4d00*/  FADD.FTZ R6, R162, R5 ;  /* 0x00000005a2067221 */ /* 0x000fe20000010000 */
[C---:B------:R-:W-:Y:S02]  /*4d10*/  F2FP.BF16.F32.PACK_AB R162, R9.reuse, R162 ;  /* 0x000000a209a2723e */ /* 0x040fe400000010ff */
[----:B------:R-:W-:Y:S01]  /*4d20*/  FADD.FTZ R8, R38, R7 ;  /* 0x0000000726087221 */ /* 0x000fe20000010000 */
[----:B------:R-:W-:Y:S01]  /*4d30*/  FADD.FTZ R5, R9, R6 ;  /* 0x0000000609057221 */ /* 0x000fe20000010000 */
[----:B------:R-:W1:Y:S01]  /*4d40*/  MUFU.EX2 R19, R19 ;  /* 0x0000001300137308 */ /* 0x000e620000000800 */
[----:B------:R-:W-:Y:S01]  /*4d50*/  F2FP.BF16.F32.PACK_AB R160, R29, R160 ;  /* 0x000000a01da0723e */ /* 0x000fe200000010ff */
[----:B------:R-:W-:Y:S01]  /*4d60*/  FADD.FTZ R7, R39, R8 ;  /* 0x0000000827077221 */ /* 0x000fe20000010000 */
[----:B------:R-:W-:Y:S01]  /*4d70*/  FADD.FTZ R6, R10, R5 ;  /* 0x000000050a067221 */ /* 0x000fe20000010000 */
[----:B------:R-:W-:-:S02]  /*4d80*/  LEA R10, R14, UR39, 0x1 ;  /* 0x000000270e0a7c11 */ /* 0x000fc4000f8e08ff */
[----:B------:R-:W-:Y:S01]  /*4d90*/  FADD.FTZ R8, R42, R7 ;  /* 0x000000072a087221 */ /* 0x000fe20000010000 */
[----:B------:R-:W-:Y:S01]  /*4da0*/  FADD.FTZ R6, R31, R6 ;  /* 0x000000061f067221 */ /* 0x000fe20000010000 */
[----:B------:R-:W3:Y:S01]  /*4db0*/  MUFU.EX2 R20, R20 ;  /* 0x0000001400147308 */ /* 0x000ee20000000800 */
[----:B------:R-:W-:Y:S02]  /*4dc0*/  IMAD.MOV.U32 R7, RZ, RZ, -0x40 ;  /* 0xffffffc0ff077424 */ /* 0x000fe400078e00ff */
[----:B------:R-:W-:Y:S01]  /*4dd0*/  FADD.FTZ R17, R43, R8 ;  /* 0x000000082b117221 */ /* 0x000fe20000010000 */
[----:B0-----:R-:W-:Y:S01]  /*4de0*/  FADD.FTZ R5, R15, R6 ;  /* 0x000000060f057221 */ /* 0x001fe20000010000 */
[C---:B------:R-:W-:Y:S01]  /*4df0*/  VIADD R8, R10.reuse, 0x26800 ;  /* 0x000268000a087836 */ /* 0x040fe20000000000 */
[----:B------:R-:W-:Y:S01]  /*4e00*/  IADD3 R9, R10, 0x26820, RZ ;  /* 0x000268200a097810 */ /* 0x000fe20007ffe0ff */
[----:B------:R0:W-:Y:S01]  /*4e10*/  STSM.16.M88.4 [R10+0x26800], R160 ;  /* 0x026800a00a007844 */ /* 0x0001e20000000200 */
[----:B--2---:R-:W-:Y:S01]  /*4e20*/  FADD.FTZ R6, R18, R5 ;  /* 0x0000000512067221 */ /* 0x004fe20000010000 */
[----:B------:R-:W2:Y:S01]  /*4e30*/  MUFU.EX2 R46, R46 ;  /* 0x0000002e002e7308 */ /* 0x000ea20000000800 */
[----:B------:R-:W-:Y:S01]  /*4e40*/  SEL R7, R7, 0x40, P1 ;  /* 0x0000004007077807 */ /* 0x000fe20000800000 */
[----:B------:R-:W-:-:S02]  /*4e50*/  @P2 VIADD R9, R8, 0xffffffe0 ;  /* 0xffffffe008092836 */ /* 0x000fc40000000000 */
[----:B-1----:R-:W-:Y:S01]  /*4e60*/  FADD.FTZ R5, R19, R6 ;  /* 0x0000000613057221 */ /* 0x002fe20000010000 */
[----:B------:R-:W-:Y:S01]  /*4e70*/  F2FP.BF16.F32.PACK_AB R158, R18, R15 ;  /* 0x0000000f129e723e */ /* 0x000fe200000010ff */
[----:B------:R-:W-:Y:S01]  /*4e80*/  IMAD.IADD R8, R8, 0x1, R7 ;  /* 0x0000000108087824 */ /* 0x000fe200078e0207 */
[----:B------:R-:W-:Y:S01]  /*4e90*/  IADD3 R7, R7, R9, RZ ;  /* 0x0000000907077210 */ /* 0x000fe20007ffe0ff */
[----:B------:R-:W1:Y:S01]  /*4ea0*/  MUFU.EX2 R21, R21 ;  /* 0x0000001500157308 */ /* 0x000e620000000800 */
[C---:B---3--:R-:W-:Y:S01]  /*4eb0*/  FADD.FTZ R6, R20.reuse, R5 ;  /* 0x0000000514067221 */ /* 0x048fe20000010000 */
[----:B------:R-:W-:Y:S01]  /*4ec0*/  F2FP.BF16.F32.PACK_AB R152, R20, R19 ;  /* 0x000000131498723e */ /* 0x000fe200000010ff */
[----:B------:R0:W-:Y:S05]  /*4ed0*/  STSM.16.M88.4 [R9], R156 ;  /* 0x0000009c09007844 */ /* 0x0001ea0000000200 */
[----:B------:R-:W3:Y:S01]  /*4ee0*/  MUFU.EX2 R47, R47 ;  /* 0x0000002f002f7308 */ /* 0x000ee20000000800 */
[----:B--2---:R-:W-:-:S07]  /*4ef0*/  FADD.FTZ R14, R46, R17 ;  /* 0x000000112e0e7221 */ /* 0x004fce0000010000 */
[----:B------:R-:W2:Y:S01]  /*4f00*/  MUFU.EX2 R22, R22 ;  /* 0x0000001600167308 */ /* 0x000ea20000000800 */
[----:B-1----:R-:W-:-:S07]  /*4f10*/  FADD.FTZ R5, R21, R6 ;  /* 0x0000000615057221 */ /* 0x002fce0000010000 */
[----:B------:R-:W-:Y:S01]  /*4f20*/  MUFU.EX2 R50, R50 ;  /* 0x0000003200327308 */ /* 0x000fe20000000800 */
[C---:B---3--:R-:W-:Y:S01]  /*4f30*/  F2FP.BF16.F32.PACK_AB R155, R47.reuse, R46 ;  /* 0x0000002e2f9b723e */ /* 0x048fe200000010ff */
[----:B------:R-:W-:-:S06]  /*4f40*/  FADD.FTZ R47, R47, R14 ;  /* 0x0000000e2f2f7221 */ /* 0x000fcc0000010000 */
[----:B------:R-:W1:Y:S01]  /*4f50*/  MUFU.EX2 R51, R51 ;  /* 0x0000003300337308 */ /* 0x000e620000000800 */
[C---:B--2---:R-:W-:Y:S01]  /*4f60*/  F2FP.BF16.F32.PACK_AB R154, R22.reuse, R21 ;  /* 0x00000015169a723e */ /* 0x044fe200000010ff */
[----:B------:R-:W-:-:S04]  /*4f70*/  FADD.FTZ R22, R22, R5 ;  /* 0x0000000516167221 */ /* 0x000fc80000010000 */
[----:B------:R0:W-:Y:S02]  /*4f80*/  STSM.16.M88.4 [R8], R152 ;  /* 0x0000009808007844 */ /* 0x0001e40000000200 */
[----:B------:R-:W-:Y:S08]  /*4f90*/  MUFU.EX2 R23, R23 ;  /* 0x0000001700177308 */ /* 0x000ff00000000800 */
[----:B------:R-:W2:Y:S01]  /*4fa0*/  MUFU.EX2 R24, R24 ;  /* 0x0000001800187308 */ /* 0x000ea20000000800 */
[----:B-1----:R-:W-:Y:S01]  /*4fb0*/  F2FP.BF16.F32.PACK_AB R165, R51, R50 ;  /* 0x0000003233a5723e */ /* 0x002fe200000010ff */
[----:B------:R-:W-:-:S04]  /*4fc0*/  FADD.FTZ R50, R50, R47 ;  /* 0x0000002f32327221 */ /* 0x000fc80000010000 */
[----:B------:R-:W-:Y:S02]  /*4fd0*/  FADD.FTZ R51, R51, R50 ;  /* 0x0000003233337221 */ /* 0x000fe40000010000 */
[----:B------:R-:W1:Y:S08]  /*4fe0*/  MUFU.EX2 R54, R54 ;  /* 0x0000003600367308 */ /* 0x000e700000000800 */
[----:B------:R-:W3:Y:S01]  /*4ff0*/  MUFU.EX2 R25, R25 ;  /* 0x0000001900197308 */ /* 0x000ee20000000800 */
[----:B--2---:R-:W-:Y:S01]  /*5000*/  F2FP.BF16.F32.PACK_AB R164, R24, R23 ;  /* 0x0000001718a4723e */ /* 0x004fe200000010ff */
[----:B------:R-:W-:-:S04]  /*5010*/  FADD.FTZ R23, R23, R22 ;  /* 0x0000001617177221 */ /* 0x000fc80000010000 */
[----:B------:R-:W-:Y:S02]  /*5020*/  FADD.FTZ R24, R24, R23 ;  /* 0x0000001718187221 */ /* 0x000fe40000010000 */
[----:B------:R-:W2:Y:S01]  /*5030*/  MUFU.EX2 R26, R26 ;  /* 0x0000001a001a7308 */ /* 0x000ea20000000800 */
[----:B-1----:R-:W-:-:S07]  /*5040*/  FADD.FTZ R6, R54, R51 ;  /* 0x0000003336067221 */ /* 0x002fce0000010000 */
[----:B------:R-:W1:Y:S01]  /*5050*/  MUFU.EX2 R33, R33 ;  /* 0x0000002100217308 */ /* 0x000e620000000800 */
[----:B---3--:R-:W-:Y:S01]  /*5060*/  FADD.FTZ R5, R25, R24 ;  /* 0x0000001819057221 */ /* 0x008fe20000010000 */
[----:B--2---:R-:W-:-:S03]  /*5070*/  F2FP.BF16.F32.PACK_AB R166, R26, R25 ;  /* 0x000000191aa6723e */ /* 0x004fc600000010ff */
[----:B------:R-:W-:Y:S01]  /*5080*/  FADD.FTZ R5, R26, R5 ;  /* 0x000000051a057221 */ /* 0x000fe20000010000 */
[C---:B-1----:R-:W-:Y:S01]  /*5090*/  F2FP.BF16.F32.PACK_AB R167, R33.reuse, R54 ;  /* 0x0000003621a7723e */ /* 0x042fe200000010ff */
[----:B------:R-:W-:-:S04]  /*50a0*/  FADD.FTZ R6, R33, R6 ;  /* 0x0000000621067221 */ /* 0x000fc80000010000 */
[----:B------:R0:W-:Y:S01]  /*50b0*/  STSM.16.M88.4 [R7], R164 ;  /* 0x000000a407007844 */ /* 0x0001e20000000200 */
[----:B------:R-:W-:Y:S05]  /*50c0*/  @!P0 BRA `(.L_x_4073) ;  /* 0x0000000000048947 */ /* 0x000fea0003800000 */
[----:B------:R-:W-:Y:S01]  /*50d0*/  BPT.TRAP 0x1 ;  /* 0x000000040000795c */ /* 0x000fe20000300000 */
.L_x_4073:
[----:B------:R1:W2:Y:S01]  /*50e0*/  SYNCS.PHASECHK.TRANS64.TRYWAIT P1, [UR39+0x28c50], R13 ;  /* 0x028c500dff0075a7 */ /* 0x0002a20008020167 */
[----:B------:R-:W-:Y:S05]  /*50f0*/  @!P0 BRA `(.L_x_4074) ;  /* 0x0000000000048947 */ /* 0x000fea0003800000 */
[----:B------:R-:W-:Y:S01]  /*5100*/  BPT.TRAP 0x1 ;  /* 0x000000040000795c */ /* 0x000fe20000300000 */
.L_x_4074:
[----:B--2---:R-:W-:Y:S05]  /*5110*/  @P1 BRA `(.L_x_4075) ;  /* 0x0000000000081947 */ /* 0x004fea0003800000 */
[----:B------:R-:W2:Y:S02]  /*5120*/  SYNCS.PHASECHK.TRANS64.TRYWAIT P1, [UR39+0x28c50], R13 ;  /* 0x028c500dff0075a7 */ /* 0x000ea40008020167 */
[----:B--2---:R-:W-:Y:S05]  /*5130*/  @!P1 BRA `(.L_x_4076) ;  /* 0x000000ac00c89947 */ /* 0x004fea0003800000 */
.L_x_4075:
        /* <DEDUP_REMOVED lines=36> */
.L_x_4077:
[----:B------:R-:W3:Y:S01]  /*5380*/  S2UR UR4, SR_CTAID.X ;  /* 0x00000000000479c3 */ /* 0x000ee20000002500 */
[----:B------:R-:W-:Y:S02]  /*5390*/  UISETP.NE.AND UP0, UPT, UR45, URZ, UPT ;  /* 0x0000003f2d00728c */ /* 0x000fe4000bf05270 */
[----:B------:R-:W-:Y:S02]  /*53a0*/  UIMAD UR10, UR41, UR10, -UR6 ;  /* 0x0000000a290a72a4 */ /* 0x000fe4000f8e0a06 */
[----:B------:R-:W-:-:S07]  /*53b0*/  UIADD3 UR26, UR46, -0x2, URZ ;  /* 0xfffffffe2e1a7890 */ /* 0x000fce000fffe03f */
[----:B------:R-:W-:Y:S01]  /*53c0*/  @UP0 ULDC UR14, c[0x0][0x450] ;  /* 0x00011400000e0ab9 */ /* 0x000fe20000000800 */
[----:B---3--:R-:W-:-:S03]  /*53d0*/  USHF.L.U32 UR11, UR4, 0x6, URZ ;  /* 0x00000006040b7899 */ /* 0x008fc6000800063f */
[----:B------:R-:W-:Y:S02]  /*53e0*/  @UP0 ULDC UR4, c[0x0][0x44c] ;  /* 0x0001130000040ab9 */ /* 0x000fe40000000800 */
[----:B------:R-:W-:Y:S02]  /*53f0*/  UIMAD.WIDE.U32 UR4, UR11, UR4, URZ ;  /* 0x000000040b0472a5 */ /* 0x000fe4000f8e003f */
[----:B------:R-:W-:Y:S02]  /*5400*/  UMOV UR6, UR11 ;  /* 0x0000000b00067c82 */ /* 0x000fe40008000000 */
[----:B------:R-:W-:Y:S02]  /*5410*/  @UP0 USHF.R.U32.HI UR6, URZ, UR14, UR5 ;  /* 0x0000000e3f060299 */ /* 0x000fe40008011605 */
[----:B------:R-:W-:Y:S02]  /*5420*/  UIADD3 UR5, UR39, 0x28c60, URZ ;  /* 0x00028c6027057890 */ /* 0x000fe4000fffe03f */
[----:B------:R-:W-:-:S02]  /*5430*/  UIADD3 UR6, UR10, UR6, URZ ;  /* 0x000000060a067290 */ /* 0x000fc4000fffe03f */
[----:B------:R-:W-:Y:S02]  /*5440*/  UPRMT UR5, UR44, 0x654, UR5 ;  /* 0x000006542c057896 */ /* 0x000fe40008000005 */
[----:B------:R-:W-:-:S04]  /*5450*/  USHF.R.S32.HI UR4, URZ, 0x1f, UR6 ;  /* 0x0000001f3f047899 */ /* 0x000fc80008011406 */
[----:B------:R-:W-:-:S03]  /*5460*/  ULEA.HI UR4, UR4, UR6, URZ, 0x6 ;  /* 0x0000000604047291 */ /* 0x000fc6000f8f303f */
[----:B------:R-:W-:Y:S01]  /*5470*/  SYNCS.ARRIVE.TRANS64.RED.A1T0 RZ, [UR5], RZ ;  /* 0x000000ffffff79a7 */ /* 0x000fe20008100405 */
[----:B------:R-:W-:Y:S01]  /*5480*/  USHF.R.S32.HI UR4, URZ, 0x6, UR4 ;  /* 0x000000063f047899 */ /* 0x000fe20008011404 */
[----:B------:R-:W-:-:S03]  /*5490*/  UMOV UR5, URZ ;  /* 0x0000003f00057c82 */ /* 0x000fc60008000000 */
[----:B------:R-:W-:-:S04]  /*54a0*/  UISETP.LT.AND UP0, UPT, UR40, UR4, UPT ;  /* 0x000000042800728c */ /* 0x000fc8000bf01270 */
[----:B------:R-:W-:-:S03]  /*54b0*/  USEL UR25, UR40, UR4, !UP0 ;  /* 0x0000000428197287 */ /* 0x000fc6000c000000 */
[----:B------:R-:W-:Y:S01]  /*54c0*/  UMOV UR4, URZ ;  /* 0x0000003f00047c82 */ /* 0x000fe20008000000 */
[----:B------:R-:W-:-:S06]  /*54d0*/  UISETP.GE.AND UP0, UPT, UR26, UR25, UPT ;  /* 0x000000191a00728c */ /* 0x000fcc000bf06270 */
[----:B------:R-:W-:-:S13]  /*54e0*/  PLOP3.LUT P1, PT, PT, PT, UP0, 0x80, 0x0 ;  /* 0x000000000000781c */ /* 0x000fda0003f2f008 */
[----:B------:R-:W-:Y:S05]  /*54f0*/  @!P1 BRA `(.L_x_4078) ;  /* 0x00000020009c9947 */ /* 0x000fea0003800000 */
[----:B--2---:R-:W-:Y:S01]  /*5500*/  IMAD.MOV.U32 R14, RZ, RZ, R4 ;  /* 0x000000ffff0e7224 */ /* 0x004fe200078e0004 */
[----:B------:R-:W-:Y:S01]  /*5510*/  UMOV UR5, URZ ;  /* 0x0000003f00057c82 */ /* 0x000fe20008000000 */
[----:B------:R-:W-:Y:S01]  /*5520*/  IMAD.MOV.U32 R15, RZ, RZ, R3 ;  /* 0x000000ffff0f7224 */ /* 0x000fe200078e0003 */
[----:B------:R-:W-:Y:S01]  /*5530*/  UMOV UR6, URZ ;  /* 0x0000003f00067c82 */ /* 0x000fe20008000000 */
[----:B------:R-:W-:Y:S01]  /*5540*/  ULDC UR29, c[0x0][0x288] ;  /* 0x0000a200001d7ab9 */ /* 0x000fe20000000800 */
[----:B------:R-:W-:Y:S01]  /*5550*/  ULDC UR30, c[0x0][0x2f0] ;  /* 0x0000bc00001e7ab9 */ /* 0x000fe20000000800 */
[----:B------:R-:W-:Y:S01]  /*5560*/  ULDC UR28, c[0x0][0x9d8] ;  /* 0x00027600001c7ab9 */ /* 0x000fe20000000800 */
[----:B------:R-:W-:-:S05]  /*5570*/  ULDC UR7, c[0x0][0x988] ;  /* 0x0002620000077ab9 */ /* 0x000fca0000000800 */
.L_x_4089:
[----:B------:R-:W-:-:S04]  /*5580*/  UIADD3 UR4, UR6, 0x1, URZ ;  /* 0x0000000106047890 */ /* 0x000fc8000fffe03f */
[----:B------:R-:W-:-:S04]  /*5590*/  UISETP.NE.AND UP0, UPT, UR4, 0x2, UPT ;  /* 0x000000020400788c */ /* 0x000fc8000bf05270 */
[----:B------:R-:W-:Y:S02]  /*55a0*/  USEL UR10, URZ, 0x1, UP0 ;  /* 0x000000013f0a7887 */ /* 0x000fe40008000000 */
[----:B------:R-:W-:Y:S02]  /*55b0*/  USEL UR4, UR4, URZ, UP0 ;  /* 0x0000003f04047287 */ /* 0x000fe40008000000 */
[----:B------:R-:W-:Y:S01]  /*55c0*/  ULOP3.LUT UR5, UR5, UR10, URZ, 0x3c, !UPT ;  /* 0x0000000a05057292 */ /* 0x000fe2000f8e3c3f */
[----:B0-----:R-:W-:Y:S11]  /*55d0*/  @!P0 BRA `(.L_x_4079) ;  /* 0x0000000000048947 */ /* 0x001ff60003800000 */
[----:B------:R-:W-:Y:S01]  /*55e0*/  BPT.TRAP 0x1 ;  /* 0x000000040000795c */ /* 0x000fe20000300000 */
.L_x_4079:
[----:B------:R-:W-:Y:S01]  /*55f0*/  ULEA UR27, UR4, UR39, 0x3 ;  /* 0x00000027041b7291 */ /* 0x000fe2000f8e183f */
[----:B-1----:R-:W-:-:S04]  /*5600*/  MOV R13, UR5 ;  /* 0x00000005000d7c02 */ /* 0x002fc80008000f00 */
[----:B------:R-:W-:-:S04]  /*5610*/  SHF.L.U32 R13, R13, 0x1f, RZ ;  /* 0x0000001f0d0d7819 */ /* 0x000fc800000006ff */
[----:B------:R1:W2:Y:S01]  /*5620*/  SYNCS.PHASECHK.TRANS64.TRYWAIT P1, [UR27+0x28c30], R13 ;  /* 0x028c300dff0075a7 */ /* 0x0002a2000802015b */
[----:B------:R-:W-:Y:S05]  /*5630*/  @!P0 BRA `(.L_x_4080) ;  /* 0x0000000000048947 */ /* 0x000fea0003800000 */
[----:B------:R-:W-:Y:S01]  /*5640*/  BPT.TRAP 0x1 ;  /* 0x000000040000795c */ /* 0x000fe20000300000 */
.L_x_4080:
[----:B--2---:R-:W-:Y:S05]  /*5650*/  @P1 BRA `(.L_x_4081) ;  /* 0x0000000000081947 */ /* 0x004fea0003800000 */
[----:B------:R-:W2:Y:S02]  /*5660*/  SYNCS.PHASECHK.TRANS64.TRYWAIT P1, [UR27+0x28c30], R13 ;  /* 0x028c300dff0075a7 */ /* 0x000ea4000802015b */
[----:B--2---:R-:W-:Y:S05]  /*5670*/  @!P1 BRA `(.L_x_4082) ;  /* 0x000000a800909947 */ /* 0x004fea0003800000 */
.L_x_4081:
        /* <DEDUP_REMOVED lines=22> */
.L_x_4083:
[----:B------:R-:W-:Y:S01]  /*57e0*/  UISETP.NE.AND UP0, UPT, UR45, URZ, UPT ;  /* 0x0000003f2d00728c */ /* 0x000fe2000bf05270 */
[----:B------:R-:W-:Y:S02]  /*57f0*/  IMAD.MOV.U32 R184, RZ, RZ, R12 ;  /* 0x000000ffffb87224 */ /* 0x000fe400078e000c */
[----:B------:R-:W-:Y:S01]  /*5800*/  FMUL.FTZ R154, R154, UR28 ;  /* 0x0000001c9a9a7c20 */ /* 0x000fe20008410000 */
[----:B------:R-:W-:Y:S01]  /*5810*/  FMUL.FTZ R163, R163, UR28 ;  /* 0x0000001ca3a37c20 */ /* 0x000fe20008410000 */
[----:B------:R-:W-:Y:S01]  /*5820*/  FMUL.FTZ R155, R155, UR28 ;  /* 0x0000001c9b9b7c20 */ /* 0x000fe20008410000 */
[----:B------:R-:W-:Y:S01]  /*5830*/  IMAD.U32 R21, RZ, RZ, UR30 ;  /* 0x0000001eff157e24 */ /* 0x000fe2000f8e00ff */
[----:B------:R-:W-:Y:S01]  /*5840*/  PLOP3.LUT P1, PT, PT, PT, UP0, 0x80, 0x0 ;  /* 0x000000000000781c */ /* 0x000fe20003f2f008 */
[----:B------:R-:W0:Y:S01]  /*5850*/  MUFU.TANH R19, R154 ;  /* 0x0000009a00137308 */ /* 0x000e220000002400 */
[----:B------:R-:W-:Y:S01]  /*5860*/  PLOP3.LUT P2, PT, PT, PT, UP0, 0x80, 0x0 ;  /* 0x000000000000781c */ /* 0x000fe20003f4f008 */
[----:B------:R-:W-:Y:S01]  /*5870*/  FMUL.FTZ R158, R158, UR28 ;  /* 0x0000001c9e9e7c20 */ /* 0x000fe20008410000 */
[----:B------:R-:W-:Y:S01]  /*5880*/  FMUL.FTZ R159, R159, UR28 ;  /* 0x0000001c9f9f7c20 */ /* 0x000fe20008410000 */
[----:B------:R-:W-:Y:S01]  /*5890*/  @UP0 ULDC UR10, c[0x0][0x44c] ;  /* 0x00011300000a0ab9 */ /* 0x000fe20000000800 */
[----:B------:R-:W-:Y:S01]  /*58a0*/  FMUL.FTZ R162, R162, UR28 ;  /* 0x0000001ca2a27c20 */ /* 0x000fe20008410000 */
[----:B------:R-:W-:Y:S01]  /*58b0*/  FMUL.FTZ R166, R166, UR28 ;  /* 0x0000001ca6a67c20 */ /* 0x000fe20008410000 */
[----:B------:R-:W-:Y:S01]  /*58c0*/  FMUL.FTZ R167, R167, UR28 ;  /* 0x0000001ca7a77c20 */ /* 0x000fe20008410000 */
[----:B------:R3:W-:Y:S01]  /*58d0*/  MUFU.TANH R22, R163 ;  /* 0x000000a300167308 */ /* 0x0007e20000002400 */
[----:B------:R-:W-:Y:S01]  /*58e0*/  FMUL.FTZ R170, R170, UR28 ;  /* 0x0000001caaaa7c20 */ /* 0x000fe20008410000 */
[----:B------:R-:W-:Y:S01]  /*58f0*/  FMUL.FTZ R171, R171, UR28 ;  /* 0x0000001cabab7c20 */ /* 0x000fe20008410000 */
[----:B------:R-:W-:Y:S01]  /*5900*/  FMUL.FTZ R3, R152, UR28 ;  /* 0x0000001c98037c20 */ /* 0x000fe20008410000 */
[----:B------:R-:W-:Y:S01]  /*5910*/  @P1 IMAD.HI.U32 R16, R12, UR10, RZ ;  /* 0x0000000a0c101c27 */ /* 0x000fe2000f8e00ff */
[----:B------:R-:W-:-:S03]  /*5920*/  @UP0 ULDC UR10, c[0x0][0x450] ;  /* 0x00011400000a0ab9 */ /* 0x000fc60000000800 */
[----:B------:R-:W-:Y:S01]  /*5930*/  FMUL.FTZ R174, R174, UR28 ;  /* 0x0000001caeae7c20 */ /* 0x000fe20008410000 */
[----:B--2---:R-:W-:Y:S01]  /*5940*/  FMUL.FTZ R4, R153, UR28 ;  /* 0x0000001c99047c20 */ /* 0x004fe20008410000 */
[----:B------:R-:W2:Y:S01]  /*5950*/  MUFU.TANH R17, R155 ;  /* 0x0000009b00117308 */ /* 0x000ea20000002400 */
[----:B------:R-:W-:Y:S01]  /*5960*/  @P2 SHF.R.U32.HI R184, RZ, UR10, R16 ;  /* 0x0000000affb82c19 */ /* 0x000fe20008011610 */
[----:B------:R-:W-:Y:S01]  /*5970*/  UMOV UR10, 0xffffffc0 ;  /* 0xffffffc0000a7882 */ /* 0x000fe20000000000 */
[----:B------:R-:W-:Y:S01]  /*5980*/  FMUL.FTZ R175, R175, UR28 ;  /* 0x0000001cafaf7c20 */ /* 0x000fe20008410000 */
[----:B------:R-:W-:Y:S01]  /*5990*/  UIMAD UR10, UR26, UR10, 0x1 ;  /* 0x000000011a0a74a4 */ /* 0x000fe2000f8e020a */
[----:B------:R-:W-:Y:S01]  /*59a0*/  FMUL.FTZ R178, R178, UR28 ;  /* 0x0000001cb2b27c20 */ /* 0x000fe20008410000 */
[----:B------:R-:W4:Y:S01]  /*59b0*/  SHFL.IDX PT, R18, R184, 0x1, 0x1c1f ;  /* 0x003c1f00b8127f89 */ /* 0x000f2200000e0000 */
[----:B------:R-:W-:Y:S01]  /*59c0*/  FMUL.FTZ R179, R179, UR28 ;  /* 0x0000001cb3b37c20 */ /* 0x000fe20008410000 */
[----:B------:R-:W5:Y:S01]  /*59d0*/  MUFU.TANH R158, R158 ;  /* 0x0000009e009e7308 */ /* 0x000f620000002400 */
[----:B------:R-:W-:Y:S01]  /*59e0*/  FMUL.FTZ R182, R182, UR28 ;  /* 0x0000001cb6b67c20 */ /* 0x000fe20008410000 */
[----:B------:R-:W-:Y:S01]  /*59f0*/  IADD3 R16, -R11, UR10, RZ ;  /* 0x0000000a0b107c10 */ /* 0x000fe2000fffe1ff */
[----:B------:R-:W-:Y:S01]  /*5a00*/  FMUL.FTZ R183, R183, UR28 ;  /* 0x0000001cb7b77c20 */ /* 0x000fe20008410000 */
[----:B------:R-:W-:Y:S01]  /*5a10*/  FMUL.FTZ R157, R157, UR28 ;  /* 0x0000001c9d9d7c20 */ /* 0x000fe20008410000 */
[----:B------:R-:W-:Y:S01]  /*5a20*/  FMUL.FTZ R160, R160, UR28 ;  /* 0x0000001ca0a07c20 */ /* 0x000fe20008410000 */
[----:B------:R-:W-:Y:S01]  /*5a30*/  FMUL.FTZ R161, R161, UR28 ;  /* 0x0000001ca1a17c20 */ /* 0x000fe20008410000 */
[----:B---3--:R-:W-:Y:S01]  /*5a40*/  IMAD R163, R21, UR41, R16 ;  /* 0x0000002915a37c24 */ /* 0x008fe2000f8e0210 */
        /* <DEDUP_REMOVED lines=10> */
[----:B------:R-:W-:Y:S01]  /*5af0*/  UIADD3 UR10, UR27, 0x28c40, URZ ;  /* 0x00028c401b0a7890 */ /* 0x000fe2000fffe03f */
[----:B----4-:R-:W-:-:S03]  /*5b00*/  IADD3 R16, R18, -UR29, R163 ;  /* 0x8000001d12107c10 */ /* 0x010fc6000fffe0a3 */
[----:B------:R-:W-:Y:S02]  /*5b10*/  UPRMT UR10, UR44, 0x654, UR10 ;  /* 0x000006542c0a7896 */ /* 0x000fe4000800000a */
[----:B------:R-:W4:Y:S01]  /*5b20*/  MUFU.TANH R166, R166 ;  /* 0x000000a600a67308 */ /* 0x000f220000002400 */
[C---:B------:R-:W-:Y:S02]  /*5b30*/  ISETP.GT.AND P1, PT, R16.reuse, RZ, PT ;  /* 0x000000ff1000720c */ /* 0x040fe40003f24270 */
[C---:B------:R-:W-:Y:S02]  /*5b40*/  ISETP.GT.AND P2, PT, R16.reuse, 0x1, PT ;  /* 0x000000011000780c */ /* 0x040fe40003f44270 */
[----:B0-----:R-:W-:Y:S02]  /*5b50*/  FSEL R19, R19, -INF , P1 ;  /* 0xff80000013137808 */ /* 0x001fe40000800000 */
[----:B------:R-:W-:Y:S01]  /*5b60*/  ISETP.GT.AND P1, PT, R16, 0x8, PT ;  /* 0x000000081000780c */ /* 0x000fe20003f24270 */
[----:B------:R-:W0:Y:S01]  /*5b70*/  MUFU.TANH R167, R167 ;  /* 0x000000a700a77308 */ /* 0x000e220000002400 */
[----:B--2---:R-:W-:Y:S01]  /*5b80*/  FSEL R17, R17, -INF , P2 ;  /* 0xff80000011117808 */ /* 0x004fe20001000000 */
[----:B------:R-:W-:Y:S01]  /*5b90*/  SYNCS.ARRIVE.TRANS64.RED.A1T0 RZ, [UR10], RZ ;  /* 0x000000ffffff79a7 */ /* 0x000fe2000810040a */
[----:B------:R-:W-:-:S02]  /*5ba0*/  FMNMX.FTZ R20, R19, R14, !PT ;  /* 0x0000000e13147209 */ /* 0x000fc40007810000 */
[----:B------:R-:W-:Y:S02]  /*5bb0*/  ISETP.GT.AND P2, PT, R16, 0x9, PT ;  /* 0x000000091000780c */ /* 0x000fe40003f44270 */
[----:B-----5:R-:W-:Y:S01]  /*5bc0*/  FSEL R18, R158, -INF , P1 ;  /* 0xff8000009e127808 */ /* 0x020fe20000800000 */
[----:B------:R-:W2:Y:S01]  /*5bd0*/  MUFU.TANH R170, R170 ;  /* 0x000000aa00aa7308 */ /* 0x000ea20000002400 */
[----:B------:R-:W-:Y:S02]  /*5be0*/  FMNMX.FTZ R21, R17, R20, !PT ;  /* 0x0000001411157209 */ /* 0x000fe40007810000 */
[----:B------:R-:W-:Y:S02]  /*5bf0*/  ISETP.GT.AND P1, PT, R16, 0x10, PT ;  /* 0x000000101000780c */ /* 0x000fe40003f24270 */
[----:B---3--:R-:W-:Y:S02]  /*5c00*/  FSEL R20, R159, -INF , P2 ;  /* 0xff8000009f147808 */ /* 0x008fe40001000000 */
[----:B------:R-:W-:Y:S01]  /*5c10*/  FMNMX.FTZ R23, R18, R21, !PT ;  /* 0x0000001512177209 */ /* 0x000fe20007810000 */
[----:B------:R-:W3:Y:S01]  /*5c20*/  MUFU.TANH R171, R171 ;  /* 0x000000ab00ab7308 */ /* 0x000ee20000002400 */
[----:B------:R-:W-:-:S02]  /*5c30*/  ISETP.GT.AND P2, PT, R16, 0x11, PT ;  /* 0x000000111000780c */ /* 0x000fc40003f44270 */
[----:B-1----:R-:W-:Y:S02]  /*5c40*/  FSEL R21, R162, -INF , P1 ;  /* 0xff800000a2157808 */ /* 0x002fe40000800000 */
[----:B------:R-:W-:Y:S02]  /*5c50*/  FMNMX.FTZ R152, R20, R23, !PT ;  /* 0x0000001714987209 */ /* 0x000fe40007810000 */
[----:B------:R-:W-:Y:S01]  /*5c60*/  ISETP.GT.AND P1, PT, R16, 0x18, PT ;  /* 0x000000181000780c */ /* 0x000fe20003f24270 */
[----:B------:R-:W1:Y:S01]  /*5c70*/  MUFU.TANH R174, R174 ;  /* 0x000000ae00ae7308 */ /* 0x000e620000002400 */
[----:B------:R-:W-:Y:S02]  /*5c80*/  FSEL R22, R22, -INF , P2 ;  /* 0xff80000016167808 */ /* 0x000fe40001000000 */
[----:B------:R-:W-:Y:S02]  /*5c90*/  FMNMX.FTZ R153, R21, R152, !PT ;  /* 0x0000009815997209 */ /* 0x000fe40007810000 */
[----:B------:R-:W-:-:S02]  /*5ca0*/  ISETP.GT.AND P2, PT, R16, 0x19, PT ;  /* 0x000000191000780c */ /* 0x000fc40003f44270 */
[----:B----4-:R-:W-:Y:S01]  /*5cb0*/  FSEL R23, R166, -INF , P1 ;  /* 0xff800000a6177808 */ /* 0x010fe20000800000 */
[----:B------:R-:W4:Y:S01]  /*5cc0*/  MUFU.TANH R175, R175 ;  /* 0x000000af00af7308 */ /* 0x000f220000002400 */
[----:B------:R-:W-:Y:S02]  /*5cd0*/  FMNMX.FTZ R154, R22, R153, !PT ;  /* 0x00000099169a7209 */ /* 0x000fe40007810000 */
[C---:B------:R-:W-:Y:S02]  /*5ce0*/  ISETP.GT.AND P1, PT, R16.reuse, 0x20, PT ;  /* 0x000000201000780c */ /* 0x040fe40003f24270 */
[----:B0-----:R-:W-:Y:S02]  /*5cf0*/  FSEL R152, R167, -INF , P2 ;  /* 0xff800000a7987808 */ /* 0x001fe40001000000 */
[----:B------:R-:W-:Y:S01]  /*5d00*/  FMNMX.FTZ R153, R23, R154, !PT ;  /* 0x0000009a17997209 */ /* 0x000fe20007810000 */
[----:B------:R-:W0:Y:S01]  /*5d10*/  MUFU.TANH R178, R178 ;  /* 0x000000b200b27308 */ /* 0x000e220000002400 */
[----:B------:R-:W-:-:S02]  /*5d20*/  ISETP.GT.AND P2, PT, R16, 0x21, PT ;  /* 0x000000211000780c */ /* 0x000fc40003f44270 */
[----:B--2---:R-:W-:Y:S02]  /*5d30*/  FSEL R154, R170, -INF , P1 ;  /* 0xff800000aa9a7808 */ /* 0x004fe40000800000 */
[----:B------:R-:W-:Y:S02]  /*5d40*/  FMNMX.FTZ R153, R152, R153, !PT ;  /* 0x0000009998997209 */ /* 0x000fe40007810000 */
[----:B------:R-:W-:Y:S01]  /*5d50*/  ISETP.GT.AND P1, PT, R16, 0x28, PT ;  /* 0x000000281000780c */ /* 0x000fe20003f24270 */
[----:B------:R-:W2:Y:S01]  /*5d60*/  MUFU.TANH R179, R179 ;  /* 0x000000b300b37308 */ /* 0x000ea20000002400 */
[----:B---3--:R-:W-:Y:S02]  /*5d70*/  FSEL R158, R171, -INF , P2 ;  /* 0xff800000ab9e7808 */ /* 0x008fe40001000000 */
[----:B------:R-:W-:Y:S02]  /*5d80*/  FMNMX.FTZ R153, R154, R153, !PT ;  /* 0x000000999a997209 */ /* 0x000fe40007810000 */
[----:B------:R-:W-:-:S02]  /*5d90*/  ISETP.GT.AND P2, PT, R16, 0x29, PT ;  /* 0x000000291000780c */ /* 0x000fc40003f44270 */
[----:B-1----:R-:W-:Y:S01]  /*5da0*/  FSEL R159, R174, -INF , P1 ;  /* 0xff800000ae9f7808 */ /* 0x002fe20000800000 */
[----:B------:R-:W1:Y:S01]  /*5db0*/  MUFU.TANH R167, R182 ;  /* 0x000000b600a77308 */ /* 0x000e620000002400 */
[----:B------:R-:W-:Y:S02]  /*5dc0*/  FMNMX.FTZ R166, R158, R153, !PT ;  /* 0x000000999ea67209 */ /* 0x000fe40007810000 */
[----:B------:R-:W-:Y:S02]  /*5dd0*/  ISETP.GT.AND P1, PT, R16, 0x30, PT ;  /* 0x000000301000780c */ /* 0x000fe40003f24270 */
[----:B----4-:R-:W-:Y:S02]  /*5de0*/  FSEL R162, R175, -INF , P2 ;  /* 0xff800000afa27808 */ /* 0x010fe40001000000 */
[----:B------:R-:W-:Y:S01]  /*5df0*/  FMNMX.FTZ R155, R159, R166, !PT ;  /* 0x000000a69f9b7209 */ /* 0x000fe20007810000 */
[----:B------:R-:W3:Y:S01]  /*5e00*/  MUFU.TANH R183, R183 ;  /* 0x000000b700b77308 */ /* 0x000ee20000002400 */
[----:B------:R-:W-:Y:S01]  /*5e10*/  FMUL.FTZ R166, R156, UR28 ;  /* 0x0000001c9ca67c20 */ /* 0x000fe20008410000 */
[----:B------:R-:W-:-:S02]  /*5e20*/  ISETP.GT.AND P2, PT, R16, 0x31, PT ;  /* 0x000000311000780c */ /* 0x000fc40003f44270 */
[----:B0-----:R-:W-:Y:S02]  /*5e30*/  FSEL R153, R178, -INF , P1 ;  /* 0xff800000b2997808 */ /* 0x001fe40000800000 */
[----:B------:R-:W-:Y:S02]  /*5e40*/  FMNMX.FTZ R156, R162, R155, !PT ;  /* 0x0000009ba29c7209 */ /* 0x000fe40007810000 */
[----:B------:R-:W-:Y:S01]  /*5e50*/  ISETP.GT.AND P1, PT, R16, 0x38, PT ;  /* 0x000000381000780c */ /* 0x000fe20003f24270 */
[----:B------:R0:W-:Y:S01]  /*5e60*/  MUFU.TANH R182, R166 ;  /* 0x000000a600b67308 */ /* 0x0001e20000002400 */
[----:B--2---:R-:W-:Y:S02]  /*5e70*/  FSEL R155, R179, -INF , P2 ;  /* 0xff800000b39b7808 */ /* 0x004fe40001000000 */
[----:B------:R-:W-:Y:S02]  /*5e80*/  FMNMX.FTZ R170, R153, R156, !PT ;  /* 0x0000009c99aa7209 */ /* 0x000fe40007810000 */
[----:B-1----:R-:W-:-:S02]  /*5e90*/  FSEL R156, R167, -INF , P1 ;  /* 0xff800000a79c7808 */ /* 0x002fc40000800000 */
[----:B------:R-:W-:Y:S01]  /*5ea0*/  ISETP.GT.AND P2, PT, R16, 0x39, PT ;  /* 0x000000391000780c */ /* 0x000fe20003f44270 */
[----:B------:R-:W1:Y:S01]  /*5eb0*/  MUFU.TANH R3, R3 ;  /* 0x0000000300037308 */ /* 0x000e620000002400 */
[----:B------:R-:W-:Y:S01]  /*5ec0*/  FMNMX.FTZ R167, R155, R170, !PT ;  /* 0x000000aa9ba77209 */ /* 0x000fe20007810000 */
[----:B0-----:R-:W0:Y:S01]  /*5ed0*/  SHFL.IDX PT, R166, R184, RZ, 0x1c1f ;  /* 0x001c1fffb8a67589 */ /* 0x001e2200000e0000 */
[----:B---3--:R-:W-:Y:S02]  /*5ee0*/  FSEL R16, R183, -INF , P2 ;  /* 0xff800000b7107808 */ /* 0x008fe40001000000 */
[----:B------:R-:W-:-:S03]  /*5ef0*/  FMNMX.FTZ R167, R156, R167, !PT ;  /* 0x000000a79ca77209 */ /* 0x000fc60007810000 */
[----:B------:R-:W2:Y:S01]  /*5f00*/  MUFU.TANH R4, R4 ;  /* 0x0000000400047308 */ /* 0x000ea20000002400 */
[----:B------:R-:W-:-:S05]  /*5f10*/  FMNMX.FTZ R167, R16, R167, !PT ;  /* 0x000000a710a77209 */ /* 0x000fca0007810000 */
[----:B------:R-:W3:Y:S02]  /*5f20*/  SHFL.BFLY PT, R170, R167, 0x2, 0x1f ;  /* 0x0c401f00a7aa7f89 */ /* 0x000ee400000e0000 */
[----:B------:R-:W4:Y:S08]  /*5f30*/  MUFU.TANH R157, R157 ;  /* 0x0000009d009d7308 */ /* 0x000f300000002400 */
[----:B------:R5:W4:Y:S01]  /*5f40*/  MUFU.TANH R178, R160 ;  /* 0x000000a000b27308 */ /* 0x000b220000002400 */
[----:B0-----:R-:W-:-:S04]  /*5f50*/  IADD3 R166, R166, -UR29, R163 ;  /* 0x8000001da6a67c10 */ /* 0x001fc8000fffe0a3 */
[C---:B------:R-:W-:Y:S02]  /*5f60*/  ISETP.GT.AND P1, PT, R166.reuse, RZ, PT ;  /* 0x000000ffa600720c */ /* 0x040fe40003f24270 */
[----:B------:R-:W-:Y:S01]  /*5f70*/  ISETP.GT.AND P2, PT, R166, 0x1, PT ;  /* 0x00000001a600780c */ /* 0x000fe20003f44270 */
[----:B------:R0:W4:Y:S01]  /*5f80*/  MUFU.TANH R171, R161 ;  /* 0x000000a100ab7308 */ /* 0x0001220000002400 */
[----:B-1----:R-:W-:Y:S01]  /*5f90*/  FSEL R184, R3, -INF , P1 ;  /* 0xff80000003b87808 */ /* 0x002fe20000800000 */
[----:B-----5:R-:W-:Y:S01]  /*5fa0*/  FMUL.FTZ R160, R177, UR28 ;  /* 0x0000001cb1a07c20 */ /* 0x020fe20008410000 */
[----:B--2---:R-:W-:Y:S02]  /*5fb0*/  FSEL R185, R4, -INF , P2 ;  /* 0xff80000004b97808 */ /* 0x004fe40001000000 */
[----:B---3--:R-:W-:Y:S02]  /*5fc0*/  FMNMX.FTZ R170, R167, R170, !PT ;  /* 0x000000aaa7aa7209 */ /* 0x008fe40007810000 */
[----:B------:R-:W-:Y:S01]  /*5fd0*/  ISETP.GT.AND P1, PT, R166, 0x8, PT ;  /* 0x00000008a600780c */ /* 0x000fe20003f24270 */
[----:B------:R-:W1:Y:S01]  /*5fe0*/  MUFU.TANH R164, R164 ;  /* 0x000000a400a47308 */ /* 0x000e620000002400 */
[----:B------:R-:W-:Y:S01]  /*5ff0*/  FMNMX.FTZ R4, R184, R15, !PT ;  /* 0x0000000fb8047209 */ /* 0x000fe20007810000 */
[----:B0-----:R-:W0:Y:S01]  /*6000*/  SHFL.BFLY PT, R161, R170, 0x1, 0x1f ;  /* 0x0c201f00aaa17f89 */ /* 0x001e2200000e0000 */
[----:B------:R-:W-:-:S02]  /*6010*/  ISETP.GT.AND P2, PT, R166, 0x9, PT ;  /* 0x00000009a600780c */ /* 0x000fc40003f44270 */
[----:B------:R-:W-:Y:S02]  /*6020*/  FSEL R182, R182, -INF , P1 ;  /* 0xff800000b6b67808 */ /* 0x000fe40000800000 */
[----:B------:R-:W-:Y:S01]  /*6030*/  FMNMX.FTZ R3, R185, R4, !PT ;  /* 0x00000004b9037209 */ /* 0x000fe20007810000 */
[----:B------:R-:W2:Y:S01]  /*6040*/  MUFU.TANH R165, R165 ;  /* 0x000000a500a57308 */ /* 0x000ea20000002400 */
[----:B------:R-:W-:Y:S02]  /*6050*/  ISETP.GT.AND P1, PT, R166, 0x10, PT ;  /* 0x00000010a600780c */ /* 0x000fe40003f24270 */
[----:B----4-:R-:W-:Y:S02]  /*6060*/  FSEL R183, R157, -INF , P2 ;  /* 0xff8000009db77808 */ /* 0x010fe40001000000 */
[----:B------:R-:W-:Y:S01]  /*6070*/  FMNMX.FTZ R4, R182, R3, !PT ;  /* 0x00000003b6047209 */ /* 0x000fe20007810000 */
[----:B------:R-:W-:Y:S01]  /*6080*/  FMUL.FTZ R3, R180, UR28 ;  /* 0x0000001cb4037c20 */ /* 0x000fe20008410000 */
[----:B------:R-:W-:Y:S01]  /*6090*/  ISETP.GT.AND P2, PT, R166, 0x11, PT ;  /* 0x00000011a600780c */ /* 0x000fe20003f44270 */
[----:B------:R-:W-:Y:S01]  /*60a0*/  MUFU.TANH R168, R168 ;  /* 0x000000a800a87308 */ /* 0x000fe20000002400 */
[----:B------:R-:W-:-:S02]  /*60b0*/  FSEL R178, R178, -INF , P1 ;  /* 0xff800000b2b27808 */ /* 0x000fc40000800000 */
[----:B------:R-:W-:Y:S02]  /*60c0*/  FMNMX.FTZ R157, R183, R4, !PT ;  /* 0x00000004b79d7209 */ /* 0x000fe40007810000 */
[----:B------:R-:W-:Y:S02]  /*60d0*/  ISETP.GT.AND P1, PT, R166, 0x18, PT ;  /* 0x00000018a600780c */ /* 0x000fe40003f24270 */
[----:B------:R-:W-:Y:S01]  /*60e0*/  FSEL R180, R171, -INF , P2 ;  /* 0xff800000abb47808 */ /* 0x000fe20001000000 */
[----:B------:R-:W3:Y:S01]  /*60f0*/  MUFU.TANH R169, R169 ;  /* 0x000000a900a97308 */ /* 0x000ee20000002400 */
[----:B------:R-:W-:Y:S02]  /*6100*/  FMNMX.FTZ R157, R178, R157, !PT ;  /* 0x0000009db29d7209 */ /* 0x000fe40007810000 */
[----:B------:R-:W-:Y:S02]  /*6110*/  ISETP.GT.AND P2, PT, R166, 0x19, PT ;  /* 0x00000019a600780c */ /* 0x000fe40003f44270 */
[----:B-1----:R-:W-:-:S02]  /*6120*/  FSEL R179, R164, -INF , P1 ;  /* 0xff800000a4b37808 */ /* 0x002fc40000800000 */
[----:B------:R-:W-:Y:S01]  /*6130*/  FMNMX.FTZ R4, R180, R157, !PT ;  /* 0x0000009db4047209 */ /* 0x000fe20007810000 */
[----:B------:R-:W-:Y:S01]  /*6140*/  MUFU.TANH R172, R172 ;  /* 0x000000ac00ac7308 */ /* 0x000fe20000002400 */
[----:B------:R-:W-:Y:S02]  /*6150*/  ISETP.GT.AND P1, PT, R166, 0x20, PT ;  /* 0x00000020a600780c */ /* 0x000fe40003f24270 */
[----:B--2---:R-:W-:Y:S02]  /*6160*/  FSEL R177, R165, -INF , P2 ;  /* 0xff800000a5b17808 */ /* 0x004fe40001000000 */
[----:B------:R-:W-:Y:S02]  /*6170*/  FMNMX.FTZ R164, R179, R4, !PT ;  /* 0x00000004b3a47209 */ /* 0x000fe40007810000 */
[----:B0-----:R-:W-:Y:S01]  /*6180*/  FMNMX.FTZ R4, R170, R161, !PT ;  /* 0x000000a1aa047209 */ /* 0x001fe20007810000 */
[----:B------:R-:W0:Y:S01]  /*6190*/  MUFU.TANH R173, R173 ;  /* 0x000000ad00ad7308 */ /* 0x000e220000002400 */
[----:B------:R-:W-:-:S02]  /*61a0*/  ISETP.GT.AND P2, PT, R166, 0x21, PT ;  /* 0x00000021a600780c */ /* 0x000fc40003f44270 */
[----:B------:R-:W-:Y:S01]  /*61b0*/  FMNMX.FTZ R161, R177, R164, !PT ;  /* 0x000000a4b1a17209 */ /* 0x000fe20007810000 */
[----:B------:R-:W-:Y:S01]  /*61c0*/  FMUL.FTZ R175, R4, UR7 ;  /* 0x0000000704af7c20 */ /* 0x000fe20008410000 */
[----:B---3--:R-:W-:Y:S02]  /*61d0*/  FSEL R157, R169, -INF , P2 ;  /* 0xff800000a99d7808 */ /* 0x008fe40001000000 */
[C---:B------:R-:W-:Y:S01]  /*61e0*/  ISETP.GT.AND P2, PT, R166.reuse, 0x29, PT ;  /* 0x00000029a600780c */ /* 0x040fe20003f44270 */
[----:B------:R1:W2:Y:S01]  /*61f0*/  MUFU.TANH R167, R176 ;  /* 0x000000b000a77308 */ /* 0x0002a20000002400 */
[----:B------:R-:W-:Y:S02]  /*6200*/  ISETP.GT.AND P3, PT, R166, 0x38, PT ;  /* 0x00000038a600780c */ /* 0x000fe40003f64270 */
[----:B------:R-:W-:-:S04]  /*6210*/  FSETP.NEU.FTZ.AND P4, PT, R4, -INF , PT ;  /* 0xff8000000400780b */ /* 0x000fc80003f9d000 */
[----:B------:R-:W-:Y:S01]  /*6220*/  FSEL R175, R175, RZ, P4 ;  /* 0x000000ffafaf7208 */ /* 0x000fe20002000000 */
[----:B------:R3:W4:Y:S01]  /*6230*/  MUFU.TANH R171, R160 ;  /* 0x000000a000ab7308 */ /* 0x0007220000002400 */
[----:B-1----:R-:W-:Y:S02]  /*6240*/  FSEL R176, R168, -INF , P1 ;  /* 0xff800000a8b07808 */ /* 0x002fe40000800000 */
[----:B------:R-:W-:Y:S01]  /*6250*/  ISETP.GT.AND P1, PT, R166, 0x28, PT ;  /* 0x00000028a600780c */ /* 0x000fe20003f24270 */
[--C-:B------:R-:W-:Y:S01]  /*6260*/  FFMA.FTZ R19, R19, UR7, -R175.reuse ;  /* 0x0000000713137c23 */ /* 0x100fe200080108af */
[----:B------:R-:W-:Y:S01]  /*6270*/  FMNMX.FTZ R164, R176, R161, !PT ;  /* 0x000000a1b0a47209 */ /* 0x000fe20007810000 */
[--C-:B------:R-:W-:Y:S01]  /*6280*/  FFMA.FTZ R18, R18, UR7, -R175.reuse ;  /* 0x0000000712127c23 */ /* 0x100fe200080108af */
[----:B0-----:R-:W-:Y:S01]  /*6290*/  FSEL R161, R173, -INF , P2 ;  /* 0xff800000ada17808 */ /* 0x001fe20001000000 */
[----:B------:R0:W1:Y:S01]  /*62a0*/  MUFU.TANH R165, R3 ;  /* 0x0000000300a57308 */ /* 0x0000620000002400 */
[----:B---3--:R-:W-:Y:S01]  /*62b0*/  FSEL R160, R172, -INF , P1 ;  /* 0xff800000aca07808 */ /* 0x008fe20000800000 */
[--C-:B------:R-:W-:Y:S01]  /*62c0*/  FFMA.FTZ R174, R155, UR7, -R175.reuse ;  /* 0x000000079bae7c23 */ /* 0x100fe200080108af */
[----:B------:R-:W-:Y:S01]  /*62d0*/  FMNMX.FTZ R163, R157, R164, !PT ;  /* 0x000000a49da37209 */ /* 0x000fe20007810000 */
[--C-:B------:R-:W-:Y:S01]  /*62e0*/  FFMA.FTZ R173, R156, UR7, -R175.reuse ;  /* 0x000000079cad7c23 */ /* 0x100fe200080108af */
[----:B------:R-:W-:Y:S01]  /*62f0*/  ISETP.GT.AND P1, PT, R166, 0x30, PT ;  /* 0x00000030a600780c */ /* 0x000fe20003f24270 */
[--C-:B------:R-:W-:Y:S01]  /*6300*/  FFMA.FTZ R169, R158, UR7, -R175.reuse ;  /* 0x000000079ea97c23 */ /* 0x100fe200080108af */
[----:B------:R-:W-:Y:S01]  /*6310*/  FMNMX.FTZ R164, R160, R163, !PT ;  /* 0x000000a3a0a47209 */ /* 0x000fe20007810000 */
[----:B------:R-:W3:Y:S01]  /*6320*/  MUFU.TANH R181, R181 ;  /* 0x000000b500b57308 */ /* 0x000ee20000002400 */
[----:B------:R-:W-:Y:S01]  /*6330*/  ISETP.GT.AND P2, PT, R166, 0x31, PT ;  /* 0x00000031a600780c */ /* 0x000fe20003f44270 */
[--C-:B------:R-:W-:Y:S01]  /*6340*/  FFMA.FTZ R172, R162, UR7, -R175.reuse ;  /* 0x00000007a2ac7c23 */ /* 0x100fe200080108af */
[----:B--2---:R-:W-:Y:S01]  /*6350*/  FSEL R163, R167, -INF , P1 ;  /* 0xff800000a7a37808 */ /* 0x004fe20000800000 */
[--C-:B------:R-:W-:Y:S01]  /*6360*/  FFMA.FTZ R167, R20, UR7, -R175.reuse ;  /* 0x0000000714a77c23 */ /* 0x100fe200080108af */
[----:B------:R-:W-:Y:S01]  /*6370*/  FMNMX.FTZ R168, R161, R164, !PT ;  /* 0x000000a4a1a87209 */ /* 0x000fe20007810000 */
[--C-:B------:R-:W-:Y:S01]  /*6380*/  FFMA.FTZ R20, R22, UR7, -R175.reuse ;  /* 0x0000000716147c23 */ /* 0x100fe200080108af */
[----:B----4-:R-:W-:Y:S01]  /*6390*/  FSEL R164, R171, -INF , P2 ;  /* 0xff800000aba47808 */ /* 0x010fe20001000000 */
[--C-:B------:R-:W-:Y:S01]  /*63a0*/  FFMA.FTZ R22, R154, UR7, -R175.reuse ;  /* 0x000000079a167c23 */ /* 0x100fe200080108af */
[----:B0-----:R-:W-:Y:S01]  /*63b0*/  FMNMX.FTZ R3, R163, R168, !PT ;  /* 0x000000a8a3037209 */ /* 0x001fe20007810000 */
[----:B------:R-:W-:Y:S01]  /*63c0*/  MUFU.EX2 R19, R19 ;  /* 0x0000001300137308 */ /* 0x000fe20000000800 */
[----:B------:R-:W-:Y:S01]  /*63d0*/  ISETP.GT.AND P1, PT, R166, 0x39, PT ;  /* 0x00000039a600780c */ /* 0x000fe20003f24270 */
[----:B------:R-:W-:Y:S01]  /*63e0*/  FFMA.FTZ R23, R23, UR7, -R175 ;  /* 0x0000000717177c23 */ /* 0x000fe200080108af */
[----:B-1----:R-:W-:-:S02]  /*63f0*/  FSEL R165, R165, -INF , P3 ;  /* 0xff800000a5a57808 */ /* 0x002fc40001800000 */
[----:B------:R-:W-:Y:S02]  /*6400*/  FMNMX.FTZ R168, R164, R3, !PT ;  /* 0x00000003a4a87209 */ /* 0x000fe40007810000 */
[----:B---3--:R-:W-:Y:S01]  /*6410*/  FSEL R166, R181, -INF , P1 ;  /* 0xff800000b5a67808 */ /* 0x008fe20000800000 */
[----:B------:R-:W-:Y:S01]  /*6420*/  MUFU.EX2 R18, R18 ;  /* 0x0000001200127308 */ /* 0x000fe20000000800 */
[----:B------:R-:W-:Y:S01]  /*6430*/  FMNMX.FTZ R3, R165, R168, !PT ;  /* 0x000000a8a5037209 */ /* 0x000fe20007810000 */
[--C-:B------:R-:W-:Y:S01]  /*6440*/  FFMA.FTZ R168, R17, UR7, -R175.reuse ;  /* 0x0000000711a87c23 */ /* 0x100fe200080108af */
[--C-:B------:R-:W-:Y:S01]  /*6450*/  FFMA.FTZ R17, R21, UR7, -R175.reuse ;  /* 0x0000000715117c23 */ /* 0x100fe200080108af */
[----:B------:R-:W-:Y:S01]  /*6460*/  FFMA.FTZ R21, R159, UR7, -R175 ;  /* 0x000000079f157c23 */ /* 0x000fe200080108af */
[----:B------:R-:W-:-:S03]  /*6470*/  FMNMX.FTZ R3, R166, R3, !PT ;  /* 0x00000003a6037209 */ /* 0x000fc60007810000 */
[----:B------:R-:W-:Y:S02]  /*6480*/  MUFU.EX2 R168, R168 ;  /* 0x000000a800a87308 */ /* 0x000fe40000000800 */
[----:B------:R-:W0:Y:S06]  /*6490*/  SHFL.BFLY PT, R170, R3, 0x2, 0x1f ;  /* 0x0c401f0003aa7f89 */ /* 0x000e2c00000e0000 */
[----:B------:R-:W-:Y:S08]  /*64a0*/  MUFU.EX2 R167, R167 ;  /* 0x000000a700a77308 */ /* 0x000ff00000000800 */
[----:B------:R-:W-:Y:S08]  /*64b0*/  MUFU.EX2 R17, R17 ;  /* 0x0000001100117308 */ /* 0x000ff00000000800 */
[----:B------:R-:W-:Y:S01]  /*64c0*/  MUFU.EX2 R20, R20 ;  /* 0x0000001400147308 */ /* 0x000fe20000000800 */
[----:B0-----:R-:W-:Y:S01]  /*64d0*/  FMNMX.FTZ R171, R3, R170, !PT ;  /* 0x000000aa03ab7209 */ /* 0x001fe20007810000 */
[----:B------:R-:W-:-:S04]  /*64e0*/  FFMA.FTZ R170, R152, UR7, -R175 ;  /* 0x0000000798aa7c23 */ /* 0x000fc800080108af */
[----:B------:R-:W0:Y:S02]  /*64f0*/  SHFL.BFLY PT, R152, R171, 0x1, 0x1f ;  /* 0x0c201f00ab987f89 */ /* 0x000e2400000e0000 */
[----:B------:R-:W-:Y:S08]  /*6500*/  MUFU.EX2 R23, R23 ;  /* 0x0000001700177308 */ /* 0x000ff00000000800 */
[----:B------:R-:W-:Y:S08]  /*6510*/  MUFU.EX2 R170, R170 ;  /* 0x000000aa00aa7308 */ /* 0x000ff00000000800 */
[----:B------:R-:W-:Y:S01]  /*6520*/  MUFU.EX2 R22, R22 ;  /* 0x0000001600167308 */ /* 0x000fe20000000800 */
[----:B0-----:R-:W-:Y:S01]  /*6530*/  FMNMX.FTZ R3, R171, R152, !PT ;  /* 0x00000098ab037209 */ /* 0x001fe20007810000 */
[----:B------:R-:W-:Y:S01]  /*6540*/  FFMA.FTZ R171, R153, UR7, -R175 ;  /* 0x0000000799ab7c23 */ /* 0x000fe200080108af */
[----:B------:R-:W-:-:S05]  /*6550*/  FSEL R153, R4, RZ, P4 ;  /* 0x000000ff04997208 */ /* 0x000fca0002000000 */
[----:B------:R-:W-:Y:S01]  /*6560*/  MUFU.EX2 R169, R169 ;  /* 0x000000a900a97308 */ /* 0x000fe20000000800 */
[C---:B------:R-:W-:Y:S01]  /*6570*/  FSETP.NEU.FTZ.AND P1, PT, R3.reuse, -INF , PT ;  /* 0xff8000000300780b */ /* 0x040fe20003f3d000 */
[----:B------:R-:W-:Y:S01]  /*6580*/  FMUL.FTZ R152, R3, UR7 ;  /* 0x0000000703987c20 */ /* 0x000fe20008410000 */
[----:B------:R-:W-:Y:S02]  /*6590*/  FADD.FTZ R153, -R153, R14 ;  /* 0x0000000e99997221 */ /* 0x000fe40000010100 */
[----:B------:R-:W-:Y:S02]  /*65a0*/  FSEL R14, R3, RZ, P1 ;  /* 0x000000ff030e7208 */ /* 0x000fe40000800000 */
[----:B------:R-:W-:Y:S01]  /*65b0*/  FSEL R181, R152, RZ, P1 ;  /* 0x000000ff98b57208 */ /* 0x000fe20000800000 */
[----:B------:R-:W-:Y:S01]  /*65c0*/  FMUL.FTZ R153, R153, UR7 ;  /* 0x0000000799997c20 */ /* 0x000fe20008410000 */
[----:B------:R-:W-:Y:S01]  /*65d0*/  ISETP.NE.AND P1, PT, R2, RZ, PT ;  /* 0x000000ff0200720c */ /* 0x000fe20003f25270 */
[----:B------:R-:W-:Y:S01]  /*65e0*/  FADD.FTZ R15, -R14, R15 ;  /* 0x0000000f0e0f7221 */ /* 0x000fe20000010100 */
[----:B------:R-:W-:Y:S01]  /*65f0*/  MUFU.EX2 R21, R21 ;  /* 0x0000001500157308 */ /* 0x000fe20000000800 */
[--C-:B------:R-:W-:Y:S01]  /*6600*/  FFMA.FTZ R152, R184, UR7, -R181.reuse ;  /* 0x00000007b8987c23 */ /* 0x100fe200080108b5 */
[--C-:B------:R-:W-:Y:S01]  /*6610*/  FFMA.FTZ R185, R185, UR7, -R181.reuse ;  /* 0x00000007b9b97c23 */ /* 0x100fe200080108b5 */
[----:B------:R-:W-:Y:S01]  /*6620*/  FMUL.FTZ R15, R15, UR7 ;  /* 0x000000070f0f7c20 */ /* 0x000fe20008410000 */
        /* <DEDUP_REMOVED lines=9> */
[----:B------:R-:W-:Y:S01]  /*66c0*/  FFMA.FTZ R162, R176, UR7, -R181 ;  /* 0x00000007b0a27c23 */ /* 0x000fe200080108b5 */
[----:B------:R-:W-:Y:S01]  /*66d0*/  FFMA.FTZ R176, R16, UR7, -R175 ;  /* 0x0000000710b07c23 */ /* 0x000fe200080108af */
[----:B------:R-:W-:Y:S01]  /*66e0*/  MOV R175, UR6 ;  /* 0x0000000600af7c02 */ /* 0x000fe20008000f00 */
[----:B------:R-:W0:Y:S01]  /*66f0*/  MUFU.EX2 R15, R15 ;  /* 0x0000000f000f7308 */ /* 0x000e220000000800 */
[--C-:B------:R-:W-:Y:S01]  /*6700*/  FFMA.FTZ R161, R161, UR7, -R181.reuse ;  /* 0x00000007a1a17c23 */ /* 0x100fe200080108b5 */
[----:B------:R-:W-:-:S06]  /*6710*/  FFMA.FTZ R163, R163, UR7, -R181 ;  /* 0x00000007a3a37c23 */ /* 0x000fcc00080108b5 */
[----:B------:R-:W1:Y:S08]  /*6720*/  MUFU.EX2 R14, R153 ;  /* 0x00000099000e7308 */ /* 0x000e700000000800 */
[----:B------:R-:W2:Y:S01]  /*6730*/  MUFU.EX2 R185, R185 ;  /* 0x000000b900b97308 */ /* 0x000ea20000000800 */
[----:B0-----:R-:W-:Y:S01]  /*6740*/  FFMA.FTZ R178, R15, R5, R152 ;  /* 0x000000050fb27223 */ /* 0x001fe20000010098 */
[----:B------:R-:W-:-:S02]  /*6750*/  @!P1 IMAD R5, R175, 0x40, R0 ;  /* 0x00000040af059824 */ /* 0x000fc400078e0200 */
[-C--:B------:R-:W-:Y:S01]  /*6760*/  FMUL.FTZ R24, R24, R15.reuse ;  /* 0x0000000f18187220 */ /* 0x080fe20000410000 */
[-C--:B------:R-:W-:Y:S01]  /*6770*/  FMUL.FTZ R25, R25, R15.reuse ;  /* 0x0000000f19197220 */ /* 0x080fe20000410000 */
[-C--:B------:R-:W-:Y:S01]  /*6780*/  FMUL.FTZ R28, R28, R15.reuse ;  /* 0x0000000f1c1c7220 */ /* 0x080fe20000410000 */
[-C--:B------:R-:W-:Y:S01]  /*6790*/  FMUL.FTZ R29, R29, R15.reuse ;  /* 0x0000000f1d1d7220 */ /* 0x080fe20000410000 */
[----:B------:R-:W-:Y:S01]  /*67a0*/  @!P1 LEA R5, R5, UR39, 0x2 ;  /* 0x0000002705059c11 */ /* 0x000fe2000f8e10ff */
[----:B------:R-:W0:Y:S01]  /*67b0*/  MUFU.EX2 R154, R154 ;  /* 0x0000009a009a7308 */ /* 0x000e220000000800 */
[----:B-1----:R-:W-:Y:S01]  /*67c0*/  FFMA.FTZ R153, R14, R6, R19 ;  /* 0x000000060e997223 */ /* 0x002fe20000010013 */
[----:B------:R-:W-:Y:S01]  /*67d0*/  FFMA.FTZ R6, R164, UR7, -R181 ;  /* 0x00000007a4067c23 */ /* 0x000fe200080108b5 */
[-C--:B------:R-:W-:Y:S01]  /*67e0*/  FMUL.FTZ R32, R32, R15.reuse ;  /* 0x0000000f20207220 */ /* 0x080fe20000410000 */
[----:B------:R-:W-:Y:S01]  /*67f0*/  @!P1 STS [R5+0x28800], R15 ;  /* 0x0288000f05009388 */ /* 0x000fe20000000800 */
[----:B------:R-:W-:Y:S01]  /*6800*/  FADD.FTZ R153, R168, R153 ;  /* 0x00000099a8997221 */ /* 0x000fe20000010000 */
[-C--:B------:R-:W-:Y:S01]  /*6810*/  FMUL.FTZ R33, R33, R15.reuse ;  /* 0x0000000f21217220 */ /* 0x080fe20000410000 */
[-C--:B------:R-:W-:Y:S01]  /*6820*/  FMUL.FTZ R36, R36, R15.reuse ;  /* 0x0000000f24247220 */ /* 0x080fe20000410000 */
[----:B------:R-:W1:Y:S01]  /*6830*/  MUFU.EX2 R155, R155 ;  /* 0x0000009b009b7308 */ /* 0x000e620000000800 */
[----:B------:R3:W-:Y:S01]  /*6840*/  @!P1 STS [R5+0x28820], R14 ;  /* 0x0288200e05009388 */ /* 0x0007e20000000800 */
[----:B--2---:R-:W-:Y:S01]  /*6850*/  F2FP.BF16.F32.PACK_AB R152, R185, R152 ;  /* 0x00000098b998723e */ /* 0x004fe200000010ff */
[-C--:B------:R-:W-:Y:S01]  /*6860*/  FMUL.FTZ R37, R37, R15.reuse ;  /* 0x0000000f25257220 */ /* 0x080fe20000410000 */
[-C--:B------:R-:W-:Y:S01]  /*6870*/  FMUL.FTZ R40, R40, R15.reuse ;  /* 0x0000000f28287220 */ /* 0x080fe20000410000 */
[-C--:B------:R-:W-:Y:S01]  /*6880*/  FMUL.FTZ R41, R41, R15.reuse ;  /* 0x0000000f29297220 */ /* 0x080fe20000410000 */
[-C--:B------:R-:W-:Y:S01]  /*6890*/  FMUL.FTZ R44, R44, R15.reuse ;  /* 0x0000000f2c2c7220 */ /* 0x080fe20000410000 */
[-C--:B------:R-:W-:Y:S01]  /*68a0*/  FMUL.FTZ R45, R45, R15.reuse ;  /* 0x0000000f2d2d7220 */ /* 0x080fe20000410000 */
        /* <DEDUP_REMOVED lines=8> */
[----:B------:R-:W4:Y:S01]  /*6930*/  MUFU.EX2 R159, R159 ;  /* 0x0000009f009f7308 */ /* 0x000f220000000800 */
[-C--:B------:R-:W-:Y:S01]  /*6940*/  FMUL.FTZ R61, R61, R15.reuse ;  /* 0x0000000f3d3d7220 */ /* 0x080fe20000410000 */
[-C--:B------:R-:W-:Y:S01]  /*6950*/  FMUL.FTZ R64, R64, R15.reuse ;  /* 0x0000000f40407220 */ /* 0x080fe20000410000 */
[-C--:B------:R-:W-:Y:S01]  /*6960*/  FMUL.FTZ R65, R65, R15.reuse ;  /* 0x0000000f41417220 */ /* 0x080fe20000410000 */
[-C--:B------:R-:W-:Y:S01]  /*6970*/  FMUL.FTZ R68, R68, R15.reuse ;  /* 0x0000000f44447220 */ /* 0x080fe20000410000 */
[-C--:B------:R-:W-:Y:S01]  /*6980*/  FMUL.FTZ R69, R69, R15.reuse ;  /* 0x0000000f45457220 */ /* 0x080fe20000410000 */
[-C--:B------:R-:W-:Y:S01]  /*6990*/  FMUL.FTZ R72, R72, R15.reuse ;  /* 0x0000000f48487220 */ /* 0x080fe20000410000 */
[-C--:B------:R-:W-:Y:S01]  /*69a0*/  FMUL.FTZ R73, R73, R15.reuse ;  /* 0x0000000f49497220 */ /* 0x080fe20000410000 */
[----:B------:R5:W-:Y:S01]  /*69b0*/  MUFU.EX2 R179, R157 ;  /* 0x0000009d00b37308 */ /* 0x000be20000000800 */
        /* <DEDUP_REMOVED lines=8> */
[----:B-----5:R-:W-:Y:S01]  /*6a40*/  FADD.FTZ R157, R185, R178 ;  /* 0x000000b2b99d7221 */ /* 0x020fe20000010000 */
[----:B------:R-:W-:Y:S01]  /*6a50*/  FADD.FTZ R178, R18, R153 ;  /* 0x0000009912b27221 */ /* 0x000fe20000010000 */
[-C--:B------:R-:W-:Y:S01]  /*6a60*/  FMUL.FTZ R89, R89, R15.reuse ;  /* 0x0000000f59597220 */ /* 0x080fe20000410000 */
[-C--:B------:R-:W-:Y:S01]  /*6a70*/  FMUL.FTZ R92, R92, R15.reuse ;  /* 0x0000000f5c5c7220 */ /* 0x080fe20000410000 */
[-C--:B------:R-:W-:Y:S01]  /*6a80*/  FMUL.FTZ R93, R93, R15.reuse ;  /* 0x0000000f5d5d7220 */ /* 0x080fe20000410000 */
[----:B------:R-:W-:Y:S01]  /*6a90*/  FADD.FTZ R178, R167, R178 ;  /* 0x000000b2a7b27221 */ /* 0x000fe20000010000 */
        /* <DEDUP_REMOVED lines=10> */
[----:B0-----:R-:W-:Y:S01]  /*6b40*/  FADD.FTZ R160, R154, R157 ;  /* 0x0000009d9aa07221 */ /* 0x001fe20000010000 */
[--C-:B------:R-:W-:Y:S01]  /*6b50*/  FFMA.FTZ R157, R165, UR7, -R181.reuse ;  /* 0x00000007a59d7c23 */ /* 0x100fe200080108b5 */
[----:B------:R-:W-:Y:S01]  /*6b60*/  FFMA.FTZ R181, R166, UR7, -R181 ;  /* 0x00000007a6b57c23 */ /* 0x000fe200080108b5 */
[C---:B-1----:R-:W-:Y:S01]  /*6b70*/  F2FP.BF16.F32.PACK_AB R154, R155.reuse, R154 ;  /* 0x0000009a9b9a723e */ /* 0x042fe200000010ff */
[----:B------:R-:W-:Y:S01]  /*6b80*/  FADD.FTZ R153, R155, R160 ;  /* 0x000000a09b997221 */ /* 0x000fe20000010000 */
[----:B------:R-:W-:Y:S01]  /*6b90*/  F2FP.BF16.F32.PACK_AB R155, R167, R18 ;  /* 0x00000012a79b723e */ /* 0x000fe200000010ff */
[-C--:B------:R-:W-:Y:S01]  /*6ba0*/  FMUL.FTZ R112, R112, R15.reuse ;  /* 0x0000000f70707220 */ /* 0x080fe20000410000 */
[----:B------:R-:W0:Y:S01]  /*6bb0*/  MUFU.EX2 R162, R162 ;  /* 0x000000a200a27308 */ /* 0x000e220000000800 */
[----:B--2---:R-:W-:Y:S01]  /*6bc0*/  FADD.FTZ R160, R156, R153 ;  /* 0x000000999ca07221 */ /* 0x004fe20000010000 */
[----:B------:R-:W-:Y:S01]  /*6bd0*/  FADD.FTZ R153, R17, R178 ;  /* 0x000000b211997221 */ /* 0x000fe20000010000 */
[----:B----4-:R-:W-:Y:S01]  /*6be0*/  F2FP.BF16.F32.PACK_AB R156, R159, R156 ;  /* 0x0000009c9f9c723e */ /* 0x010fe200000010ff */
        /* <DEDUP_REMOVED lines=12> */
[----:B------:R4:W-:Y:S01]  /*6cb0*/  MUFU.EX2 R164, R163 ;  /* 0x000000a300a47308 */ /* 0x0009e20000000800 */
[----:B-1----:R-:W-:Y:S01]  /*6cc0*/  FADD.FTZ R161, R159, R160 ;  /* 0x000000a09fa17221 */ /* 0x002fe20000010000 */
[----:B------:R-:W-:Y:S01]  /*6cd0*/  FADD.FTZ R160, R20, R153 ;  /* 0x0000009914a07221 */ /* 0x000fe20000010000 */
[----:B------:R-:W-:Y:S01]  /*6ce0*/  F2FP.BF16.F32.PACK_AB R159, R170, R23 ;  /* 0x00000017aa9f723e */ /* 0x000fe200000010ff */
[----:B------:R-:W-:Y:S01]  /*6cf0*/  FMUL.FTZ R136, R136, R15 ;  /* 0x0000000f88887220 */ /* 0x000fe20000410000 */
[----:B---3--:R-:W-:Y:S01]  /*6d00*/  FADD.FTZ R166, R158, R161 ;  /* 0x000000a19ea67221 */ /* 0x008fe20000010000 */
[----:B------:R-:W-:Y:S01]  /*6d10*/  FADD.FTZ R153, R23, R160 ;  /* 0x000000a017997221 */ /* 0x000fe20000010000 */
[C---:B-----5:R-:W-:Y:S01]  /*6d20*/  F2FP.BF16.F32.PACK_AB R158, R177.reuse, R158 ;  /* 0x0000009eb19e723e */ /* 0x060fe200000010ff */
[----:B------:R0:W-:Y:S01]  /*6d30*/  MUFU.EX2 R165, R6 ;  /* 0x0000000600a57308 */ /* 0x0001e20000000800 */
[----:B------:R-:W-:Y:S01]  /*6d40*/  FADD.FTZ R161, R177, R166 ;  /* 0x000000a6b1a17221 */ /* 0x000fe20000010000 */
[----:B----4-:R-:W-:Y:S01]  /*6d50*/  FADD.FTZ R163, R170, R153 ;  /* 0x00000099aaa37221 */ /* 0x010fe20000010000 */
[----:B------:R-:W-:Y:S01]  /*6d60*/  F2FP.BF16.F32.PACK_AB R153, R168, R19 ;  /* 0x00000013a899723e */ /* 0x000fe200000010ff */
[----:B------:R-:W-:Y:S01]  /*6d70*/  BAR.SYNC.DEFER_BLOCKING 0xf, 0x100 ;  /* 0x03c4000000007b1d */ /* 0x000fe20000010000 */
[-C--:B------:R-:W-:Y:S01]  /*6d80*/  FMUL.FTZ R137, R137, R15.reuse ;  /* 0x0000000f89897220 */ /* 0x080fe20000410000 */
[----:B------:R-:W-:Y:S01]  /*6d90*/  FADD.FTZ R160, R22, R163 ;  /* 0x000000a316a07221 */ /* 0x000fe20000010000 */
[-C--:B------:R-:W-:Y:S01]  /*6da0*/  FMUL.FTZ R140, R140, R15.reuse ;  /* 0x0000000f8c8c7220 */ /* 0x080fe20000410000 */
[-C--:B------:R-:W-:Y:S01]  /*6db0*/  FMUL.FTZ R141, R141, R15.reuse ;  /* 0x0000000f8d8d7220 */ /* 0x080fe20000410000 */
[----:B0-----:R-:W-:Y:S01]  /*6dc0*/  FADD.FTZ R6, R162, R161 ;  /* 0x000000a1a2067221 */ /* 0x001fe20000010000 */
[----:B------:R-:W0:Y:S01]  /*6dd0*/  MUFU.EX2 R172, R172 ;  /* 0x000000ac00ac7308 */ /* 0x000e220000000800 */
[C---:B------:R-:W-:Y:S01]  /*6de0*/  FADD.FTZ R160, R169.reuse, R160 ;  /* 0x000000a0a9a07221 */ /* 0x040fe20000010000 */
[----:B------:R-:W-:Y:S01]  /*6df0*/  F2FP.BF16.F32.PACK_AB R161, R169, R22 ;  /* 0x00000016a9a1723e */ /* 0x000fe200000010ff */
[----:B------:R-:W-:Y:S01]  /*6e00*/  FADD.FTZ R5, R179, R6 ;  /* 0x00000006b3057221 */ /* 0x000fe20000010000 */
[-C--:B------:R-:W-:Y:S01]  /*6e10*/  FMUL.FTZ R144, R144, R15.reuse ;  /* 0x0000000f90907220 */ /* 0x080fe20000410000 */
[-C--:B------:R-:W-:Y:S01]  /*6e20*/  FMUL.FTZ R145, R145, R15.reuse ;  /* 0x0000000f91917220 */ /* 0x080fe20000410000 */
[-C--:B------:R-:W-:Y:S01]  /*6e30*/  FMUL.FTZ R148, R148, R15.reuse ;  /* 0x0000000f94947220 */ /* 0x080fe20000410000 */
[----:B------:R-:W-:Y:S01]  /*6e40*/  FADD.FTZ R6, R16, R5 ;  /* 0x0000000510067221 */ /* 0x000fe20000010000 */
[----:B------:R-:W1:Y:S01]  /*6e50*/  MUFU.EX2 R171, R171 ;  /* 0x000000ab00ab7308 */ /* 0x000e620000000800 */
[----:B------:R-:W-:Y:S01]  /*6e60*/  FADD.FTZ R5, R21, R160 ;  /* 0x000000a015057221 */ /* 0x000fe20000010000 */
[----:B------:R-:W-:Y:S01]  /*6e70*/  F2FP.BF16.F32.PACK_AB R160, R179, R162 ;  /* 0x000000a2b3a0723e */ /* 0x000fe200000010ff */
[----:B------:R-:W-:Y:S01]  /*6e80*/  FMUL.FTZ R149, R149, R15 ;  /* 0x0000000f95957220 */ /* 0x000fe20000410000 */
[----:B--2---:R-:W-:Y:S01]  /*6e90*/  F2FP.BF16.F32.PACK_AB R162, R175, R16 ;  /* 0x00000010afa2723e */ /* 0x004fe200000010ff */
[-C--:B------:R-:W-:Y:S01]  /*6ea0*/  FMUL.FTZ R26, R26, R14.reuse ;  /* 0x0000000e1a1a7220 */ /* 0x080fe20000410000 */
[-C--:B------:R-:W-:Y:S01]  /*6eb0*/  FMUL.FTZ R27, R27, R14.reuse ;  /* 0x0000000e1b1b7220 */ /* 0x080fe20000410000 */
[-C--:B------:R-:W-:Y:S01]  /*6ec0*/  FMUL.FTZ R30, R30, R14.reuse ;  /* 0x0000000e1e1e7220 */ /* 0x080fe20000410000 */
[----:B------:R2:W3:Y:S01]  /*6ed0*/  MUFU.EX2 R166, R157 ;  /* 0x0000009d00a67308 */ /* 0x0004e20000000800 */
[----:B0-----:R-:W-:Y:S01]  /*6ee0*/  F2FP.BF16.F32.PACK_AB R163, R172, R21 ;  /* 0x00000015aca3723e */ /* 0x001fe200000010ff */
[----:B------:R0:W-:Y:S01]  /*6ef0*/  STSM.16.M88.4 [R10+0x26800], R152 ;  /* 0x026800980a007844 */ /* 0x0001e20000000200 */
[-C--:B------:R-:W-:Y:S01]  /*6f00*/  FMUL.FTZ R31, R31, R14.reuse ;  /* 0x0000000e1f1f7220 */ /* 0x080fe20000410000 */
[-C--:B------:R-:W-:Y:S01]  /*6f10*/  FMUL.FTZ R34, R34, R14.reuse ;  /* 0x0000000e22227220 */ /* 0x080fe20000410000 */
[-C--:B------:R-:W-:Y:S01]  /*6f20*/  FMUL.FTZ R35, R35, R14.reuse ;  /* 0x0000000e23237220 */ /* 0x080fe20000410000 */
[-C--:B------:R-:W-:Y:S01]  /*6f30*/  FMUL.FTZ R38, R38, R14.reuse ;  /* 0x0000000e26267220 */ /* 0x080fe20000410000 */
[-C--:B------:R-:W-:Y:S01]  /*6f40*/  FMUL.FTZ R39, R39, R14.reuse ;  /* 0x0000000e27277220 */ /* 0x080fe20000410000 */
[----:B------:R-:W4:Y:S01]  /*6f50*/  MUFU.EX2 R174, R174 ;  /* 0x000000ae00ae7308 */ /* 0x000f220000000800 */
[----:B--2---:R-:W-:Y:S01]  /*6f60*/  F2FP.BF16.F32.PACK_AB R157, R20, R17 ;  /* 0x00000011149d723e */ /* 0x004fe200000010ff */
[----:B------:R-:W-:Y:S01]  /*6f70*/  FADD.FTZ R17, R175, R6 ;  /* 0x00000006af117221 */ /* 0x000fe20000010000 */
[----:B------:R-:W-:Y:S01]  /*6f80*/  FADD.FTZ R6, R172, R5 ;  /* 0x00000005ac067221 */ /* 0x000fe20000010000 */
[-C--:B------:R-:W-:Y:S01]  /*6f90*/  FMUL.FTZ R42, R42, R14.reuse ;  /* 0x0000000e2a2a7220 */ /* 0x080fe20000410000 */
[----:B------:R-:W-:Y:S01]  /*6fa0*/  FMUL.FTZ R43, R43, R14 ;  /* 0x0000000e2b2b7220 */ /* 0x000fe20000410000 */
[----:B------:R-:W-:Y:S01]  /*6fb0*/  FADD.FTZ R18, R164, R17 ;  /* 0x00000011a4127221 */ /* 0x000fe20000010000 */
[----:B-1----:R-:W-:Y:S01]  /*6fc0*/  FADD.FTZ R5, R171, R6 ;  /* 0x00000006ab057221 */ /* 0x002fe20000010000 */
[----:B------:R-:W1:Y:S01]  /*6fd0*/  MUFU.EX2 R173, R173 ;  /* 0x000000ad00ad7308 */ /* 0x000e620000000800 */
[C---:B------:R-:W-:Y:S01]  /*6fe0*/  F2FP.BF16.F32.PACK_AB R164, R165.reuse, R164 ;  /* 0x000000a4a5a4723e */ /* 0x040fe200000010ff */
[----:B------:R-:W-:Y:S01]  /*6ff0*/  FADD.FTZ R17, R165, R18 ;  /* 0x00000012a5117221 */ /* 0x000fe20000010000 */
[----:B------:R0:W-:Y:S01]  /*7000*/  STSM.16.M88.4 [R9], R156 ;  /* 0x0000009c09007844 */ /* 0x0001e20000000200 */
[-C--:B------:R-:W-:Y:S01]  /*7010*/  FMUL.FTZ R46, R46, R14.reuse ;  /* 0x0000000e2e2e7220 */ /* 0x080fe20000410000 */
[-C--:B------:R-:W-:Y:S01]  /*7020*/  FMUL.FTZ R47, R47, R14.reuse ;  /* 0x0000000e2f2f7220 */ /* 0x080fe20000410000 */
[----:B---3--:R-:W-:Y:S01]  /*7030*/  FADD.FTZ R16, R166, R17 ;  /* 0x00000011a6107221 */ /* 0x008fe20000010000 */
[----:B------:R0:W-:Y:S01]  /*7040*/  STSM.16.M88.4 [R8], R160 ;  /* 0x000000a008007844 */ /* 0x0001e20000000200 */
        /* <DEDUP_REMOVED lines=16> */
[----:B------:R-:W-:Y:S01]  /*7150*/  FMUL.FTZ R71, R71, R14 ;  /* 0x0000000e47477220 */ /* 0x000fe20000410000 */
[C---:B--2---:R-:W-:Y:S01]  /*7160*/  F2FP.BF16.F32.PACK_AB R166, R181.reuse, R166 ;  /* 0x000000a6b5a6723e */ /* 0x044fe200000010ff */
[----:B------:R-:W-:Y:S01]  /*7170*/  FADD.FTZ R5, R181, R16 ;  /* 0x00000010b5057221 */ /* 0x000fe20000010000 */
[-C--:B------:R-:W-:Y:S01]  /*7180*/  FMUL.FTZ R74, R74, R14.reuse ;  /* 0x0000000e4a4a7220 */ /* 0x080fe20000410000 */
[-C--:B------:R-:W-:Y:S01]  /*7190*/  FMUL.FTZ R75, R75, R14.reuse ;  /* 0x0000000e4b4b7220 */ /* 0x080fe20000410000 */
[-C--:B------:R-:W-:Y:S01]  /*71a0*/  FMUL.FTZ R78, R78, R14.reuse ;  /* 0x0000000e4e4e7220 */ /* 0x080fe20000410000 */
[-C--:B------:R-:W-:Y:S01]  /*71b0*/  FMUL.FTZ R79, R79, R14.reuse ;  /* 0x0000000e4f4f7220 */ /* 0x080fe20000410000 */
[-C--:B------:R-:W-:Y:S01]  /*71c0*/  FMUL.FTZ R82, R82, R14.reuse ;  /* 0x0000000e52527220 */ /* 0x080fe20000410000 */
[-C--:B------:R-:W-:Y:S01]  /*71d0*/  FMUL.FTZ R83, R83, R14.reuse ;  /* 0x0000000e53537220 */ /* 0x080fe20000410000 */
        /* <DEDUP_REMOVED lines=39> */
.L_x_4084:
[----:B------:R0:W1:Y:S01]  /*7450*/  SYNCS.PHASECHK.TRANS64.TRYWAIT P1, [UR27+0x28c50], R13 ;  /* 0x028c500dff0075a7 */ /* 0x000062000802015b */
[----:B------:R-:W-:Y:S05]  /*7460*/  @!P0 BRA `(.L_x_4085) ;  /* 0x0000000000048947 */ /* 0x000fea0003800000 */
[----:B------:R-:W-:Y:S01]  /*7470*/  BPT.TRAP 0x1 ;  /* 0x000000040000795c */ /* 0x000fe20000300000 */
.L_x_4085:
[----:B-1----:R-:W-:Y:S05]  /*7480*/  @P1 BRA `(.L_x_4086) ;  /* 0x0000000000081947 */ /* 0x002fea0003800000 */
[----:B------:R-:W1:Y:S02]  /*7490*/  SYNCS.PHASECHK.TRANS64.TRYWAIT P1, [UR27+0x28c50], R13 ;  /* 0x028c500dff0075a7 */ /* 0x000e64000802015b */
[----:B-1----:R-:W-:Y:S05]  /*74a0*/  @!P1 BRA `(.L_x_4087) ;  /* 0x0000008c001c9947 */ /* 0x002fea0003800000 */
.L_x_4086:
        /* <DEDUP_REMOVED lines=34> */
.L_x_4088:
[----:B------:R-:W-:Y:S01]  /*76d0*/  UISETP.GT.AND UP0, UPT, UR26, UR25, UPT ;  /* 0x000000191a00728c */ /* 0x000fe2000bf04270 */
[----:B-1----:R-:W-:Y:S01]  /*76e0*/  IMAD.MOV.U32 R14, RZ, RZ, R4 ;  /* 0x000000ffff0e7224 */ /* 0x002fe200078e0004 */
[----:B------:R-:W-:Y:S01]  /*76f0*/  UIADD3 UR27, UR27, 0x28c60, URZ ;  /* 0x00028c601b1b7890 */ /* 0x000fe2000fffe03f */
[----:B------:R-:W-:Y:S01]  /*7700*/  MOV R15, R3 ;  /* 0x00000003000f7202 */ /* 0x000fe20000000f00 */
[----:B------:R-:W-:Y:S02]  /*7710*/  UIADD3 UR26, UR26, -0x1, URZ ;  /* 0xffffffff1a1a7890 */ /* 0x000fe4000fffe03f */
[----:B------:R-:W-:Y:S01]  /*7720*/  PLOP3.LUT P1, PT, PT, PT, UP0, 0x80, 0x0 ;  /* 0x000000000000781c */ /* 0x000fe20003f2f008 */
[----:B------:R-:W-:Y:S01]  /*7730*/  UPRMT UR27, UR44, 0x654, UR27 ;  /* 0x000006542c1b7896 */ /* 0x000fe2000800001b */
[----:B------:R-:W-:-:S08]  /*7740*/  UMOV UR6, UR4 ;  /* 0x0000000400067c82 */ /* 0x000fd00008000000 */
[----:B------:R-:W-:Y:S03]  /*7750*/  SYNCS.ARRIVE.TRANS64.RED.A1T0 RZ, [UR27], RZ ;  /* 0x000000ffffff79a7 */ /* 0x000fe6000810041b */
[----:B------:R-:W-:Y:S05]  /*7760*/  @P1 BRA `(.L_x_4089) ;  /* 0xffffffdc00841947 */ /* 0x000fea000383ffff */
.L_x_4078:
        /* <DEDUP_REMOVED lines=8> */
.L_x_4101:
[----:B------:R-:W-:-:S04]  /*77f0*/  UIADD3 UR4, UR25, 0x1, URZ ;  /* 0x0000000119047890 */ /* 0x000fc8000fffe03f */
[----:B------:R-:W-:-:S04]  /*7800*/  UISETP.NE.AND UP0, UPT, UR4, 0x2, UPT ;  /* 0x000000020400788c */ /* 0x000fc8000bf05270 */
[----:B------:R-:W-:Y:S02]  /*7810*/  USEL UR6, URZ, 0x1, UP0 ;  /* 0x000000013f067887 */ /* 0x000fe40008000000 */
[----:B------:R-:W-:Y:S02]  /*7820*/  USEL UR4, UR4, URZ, UP0 ;  /* 0x0000003f04047287 */ /* 0x000fe40008000000 */
[----:B------:R-:W-:Y:S01]  /*7830*/  ULOP3.LUT UR5, UR5, UR6, URZ, 0x3c, !UPT ;  /* 0x0000000605057292 */ /* 0x000fe2000f8e3c3f */
[----:B012---:R-:W-:Y:S11]  /*7840*/  @!P0 BRA `(.L_x_4091) ;  /* 0x0000000000048947 */ /* 0x007ff60003800000 */
[----:B------:R-:W-:Y:S01]  /*7850*/  BPT.TRAP 0x1 ;  /* 0x000000040000795c */ /* 0x000fe20000300000 */
.L_x_4091:
[----:B------:R-:W-:Y:S01]  /*7860*/  ULEA UR6, UR4, UR39, 0x3 ;  /* 0x0000002704067291 */ /* 0x000fe2000f8e183f */
[----:B------:R-:W-:-:S04]  /*7870*/  MOV R11, UR5 ;  /* 0x00000005000b7c02 */ /* 0x000fc80008000f00 */
[----:B------:R-:W-:-:S04]  /*7880*/  SHF.L.U32 R11, R11, 0x1f, RZ ;  /* 0x0000001f0b0b7819 */ /* 0x000fc800000006ff */
[----:B------:R0:W1:Y:S01]  /*7890*/  SYNCS.PHASECHK.TRANS64.TRYWAIT P1, [UR6+0x28c30], R11 ;  /* 0x028c300bff0075a7 */ /* 0x0000620008020146 */
[----:B------:R-:W-:Y:S05]  /*78a0*/  @!P0 BRA `(.L_x_4092) ;  /* 0x0000000000048947 */ /* 0x000fea0003800000 */
[----:B------:R-:W-:Y:S01]  /*78b0*/  BPT.TRAP 0x1 ;  /* 0x000000040000795c */ /* 0x000fe20000300000 */
.L_x_4092:
[----:B-1----:R-:W-:Y:S05]  /*78c0*/  @P1 BRA `(.L_x_4093) ;  /* 0x0000000000081947 */ /* 0x002fea0003800000 */
[----:B------:R-:W1:Y:S02]  /*78d0*/  SYNCS.PHASECHK.TRANS64.TRYWAIT P1, [UR6+0x28c30], R11 ;  /* 0x028c300bff0075a7 */ /* 0x000e640008020146 */
[----:B-1----:R-:W-:Y:S05]  /*78e0*/  @!P1 BRA `(.L_x_4094) ;  /* 0x0000008800249947 */ /* 0x002fea0003800000 */
.L_x_4093:
[----:B------:R-:W-:Y:S01]  /*78f0*/  ULEA UR10, UR4, UR24, 0x9 ;  /* 0x00000018040a7291 */ /* 0x000fe2000f8e483f */
[----:B------:R-:W-:Y:S01]  /*7900*/  WARPGROUP.ARRIVE ;  /* 0x00000000000079c5 */ /* 0x000fe20000000000 */
        /* <DEDUP_REMOVED lines=20> */
.L_x_4095:
[----:B------:R-:W-:Y:S01]  /*7a50*/  FMUL.FTZ R17, R152, UR27 ;  /* 0x0000001b98117c20 */ /* 0x000fe20008410000 */
[----:B-1----:R-:W-:Y:S01]  /*7a60*/  FMUL.FTZ R4, R153, UR27 ;  /* 0x0000001b99047c20 */ /* 0x002fe20008410000 */
        /* <DEDUP_REMOVED lines=21> */
[----:B-1----:R-:W-:Y:S01]  /*7bc0*/  FMNMX.FTZ R3, R17, R18, !PT ;  /* 0x0000001211037209 */ /* 0x002fe20007810000 */
[----:B------:R-:W-:Y:S01]  /*7bd0*/  FMUL.FTZ R169, R178, UR27 ;  /* 0x0000001bb2a97c20 */ /* 0x000fe20008410000 */
[----:B------:R-:W-:Y:S01]  /*7be0*/  FMUL.FTZ R170, R179, UR27 ;  /* 0x0000001bb3aa7c20 */ /* 0x000fe20008410000 */
[----:B------:R-:W-:Y:S01]  /*7bf0*/  ISETP.NE.AND P1, PT, R2, RZ, PT ;  /* 0x000000ff0200720c */ /* 0x000fe20003f25270 */
[----:B------:R-:W-:-:S03]  /*7c00*/  UIADD3 UR10, UR6, 0x28c40, URZ ;  /* 0x00028c40060a7890 */ /* 0x000fc6000fffe03f */
        /* <DEDUP_REMOVED lines=16> */
[----:B--2---:R-:W-:-:S07]  /*7d10*/  FMNMX.FTZ R160, R152, R3, !PT ;  /* 0x0000000398a07209 */ /* 0x004fce0007810000 */
[----:B------:R-:W2:Y:S01]  /*7d20*/  MUFU.TANH R155, R155 ;  /* 0x0000009b009b7308 */ /* 0x000ea20000002400 */
[----:B---3--:R-:W-:Y:S01]  /*7d30*/  FMNMX.FTZ R3, R153, R160, !PT ;  /* 0x000000a099037209 */ /* 0x008fe20007810000 */
[----:B------:R-:W-:-:S06]  /*7d40*/  FMUL.FTZ R160, R181, UR27 ;  /* 0x0000001bb5a07c20 */ /* 0x000fcc0008410000 */
[----:B------:R-:W3:Y:S01]  /*7d50*/  MUFU.TANH R156, R156 ;  /* 0x0000009c009c7308 */ /* 0x000ee20000002400 */
[----:B-1----:R-:W-:-:S07]  /*7d60*/  FMNMX.FTZ R164, R154, R3, !PT ;  /* 0x000000039aa47209 */ /* 0x002fce0007810000 */
[----:B------:R-:W1:Y:S01]  /*7d70*/  MUFU.TANH R157, R157 ;  /* 0x0000009d009d7308 */ /* 0x000e620000002400 */
[----:B--2---:R-:W-:-:S07]  /*7d80*/  FMNMX.FTZ R3, R155, R164, !PT ;  /* 0x000000a49b037209 */ /* 0x004fce0007810000 */
[----:B------:R-:W2:Y:S01]  /*7d90*/  MUFU.TANH R158, R158 ;  /* 0x0000009e009e7308 */ /* 0x000ea20000002400 */
[----:B---3--:R-:W-:-:S07]  /*7da0*/  FMNMX.FTZ R162, R156, R3, !PT ;  /* 0x000000039ca27209 */ /* 0x008fce0007810000 */
[----:B------:R-:W3:Y:S01]  /*7db0*/  MUFU.TANH R159, R159 ;  /* 0x0000009f009f7308 */ /* 0x000ee20000002400 */
[----:B-1----:R-:W-:Y:S01]  /*7dc0*/  FMNMX.FTZ R3, R157, R162, !PT ;  /* 0x000000a29d037209 */ /* 0x002fe20007810000 */
[----:B------:R-:W-:Y:S01]  /*7dd0*/  FMUL.FTZ R162, R163, UR27 ;  /* 0x0000001ba3a27c20 */ /* 0x000fe20008410000 */
[----:B------:R-:W-:Y:S01]  /*7de0*/  FMUL.FTZ R163, R166, UR27 ;  /* 0x0000001ba6a37c20 */ /* 0x000fe20008410000 */
[----:B------:R-:W-:Y:S01]  /*7df0*/  FMUL.FTZ R166, R171, UR27 ;  /* 0x0000001baba67c20 */ /* 0x000fe20008410000 */
[----:B------:R-:W-:-:S03]  /*7e00*/  FMUL.FTZ R171, R182, UR27 ;  /* 0x0000001bb6ab7c20 */ /* 0x000fc60008410000 */
[----:B------:R-:W1:Y:S01]  /*7e10*/  MUFU.TANH R160, R160 ;  /* 0x000000a000a07308 */ /* 0x000e620000002400 */
[----:B--2---:R-:W-:-:S07]  /*7e20*/  FMNMX.FTZ R164, R158, R3, !PT ;  /* 0x000000039ea47209 */ /* 0x004fce0007810000 */
[----:B------:R-:W2:Y:S01]  /*7e30*/  MUFU.TANH R12, R12 ;  /* 0x0000000c000c7308 */ /* 0x000ea20000002400 */
[----:B---3--:R-:W-:Y:S01]  /*7e40*/  FMNMX.FTZ R3, R159, R164, !PT ;  /* 0x000000a49f037209 */ /* 0x008fe20007810000 */
[----:B------:R-:W-:Y:S01]  /*7e50*/  FMUL.FTZ R164, R167, UR27 ;  /* 0x0000001ba7a47c20 */ /* 0x000fe20008410000 */
[----:B------:R-:W-:-:S05]  /*7e60*/  FMUL.FTZ R167, R174, UR27 ;  /* 0x0000001baea77c20 */ /* 0x000fca0008410000 */
[----:B------:R-:W3:Y:S01]  /*7e70*/  MUFU.TANH R14, R14 ;  /* 0x0000000e000e7308 */ /* 0x000ee20000002400 */
[----:B-1----:R-:W-:-:S05]  /*7e80*/  FMNMX.FTZ R3, R160, R3, !PT ;  /* 0x00000003a0037209 */ /* 0x002fca0007810000 */
[----:B------:R-:W1:Y:S02]  /*7e90*/  SHFL.BFLY PT, R168, R3, 0x2, 0x1f ;  /* 0x0c401f0003a87f89 */ /* 0x000e6400000e0000 */
[----:B------:R-:W4:Y:S08]  /*7ea0*/  MUFU.TANH R15, R15 ;  /* 0x0000000f000f7308 */ /* 0x000f300000002400 */
[----:B------:R-:W5:Y:S08]  /*7eb0*/  MUFU.TANH R16, R16 ;  /* 0x0000001000107308 */ /* 0x000f700000002400 */
[----:B------:R-:W0:Y:S01]  /*7ec0*/  MUFU.TANH R161, R161 ;  /* 0x000000a100a17308 */ /* 0x000e220000002400 */
[----:B-1----:R-:W-:Y:S01]  /*7ed0*/  FMNMX.FTZ R174, R3, R168, !PT ;  /* 0x000000a803ae7209 */ /* 0x002fe20007810000 */
[----:B------:R-:W-:Y:S01]  /*7ee0*/  FMUL.FTZ R168, R175, UR27 ;  /* 0x0000001bafa87c20 */ /* 0x000fe20008410000 */
[----:B--2---:R-:W-:-:S05]  /*7ef0*/  FMNMX.FTZ R3, R12, R13, !PT ;  /* 0x0000000d0c037209 */ /* 0x004fca0007810000 */
[----:B------:R-:W1:Y:S01]  /*7f00*/  MUFU.TANH R162, R162 ;  /* 0x000000a200a27308 */ /* 0x000e620000002400 */
[----:B------:R-:W2:Y:S01]  /*7f10*/  SHFL.BFLY PT, R175, R174, 0x1, 0x1f ;  /* 0x0c201f00aeaf7f89 */ /* 0x000ea200000e0000 */
[----:B---3--:R-:W-:-:S04]  /*7f20*/  FMNMX.FTZ R172, R14, R3, !PT ;  /* 0x000000030eac7209 */ /* 0x008fc80007810000 */
[----:B----4-:R-:W-:Y:S02]  /*7f30*/  FMNMX.FTZ R3, R15, R172, !PT ;  /* 0x000000ac0f037209 */ /* 0x010fe40007810000 */
[----:B------:R-:W3:Y:S02]  /*7f40*/  MUFU.TANH R163, R163 ;  /* 0x000000a300a37308 */ /* 0x000ee40000002400 */
[----:B-----5:R-:W-:-:S04]  /*7f50*/  FMNMX.FTZ R172, R16, R3, !PT ;  /* 0x0000000310ac7209 */ /* 0x020fc80007810000 */
[----:B0-----:R-:W-:Y:S02]  /*7f60*/  FMNMX.FTZ R173, R161, R172, !PT ;  /* 0x000000aca1ad7209 */ /* 0x001fe40007810000 */
[----:B------:R-:W0:Y:S01]  /*7f70*/  MUFU.TANH R164, R164 ;  /* 0x000000a400a47308 */ /* 0x000e220000002400 */
[----:B------:R-:W-:-:S07]  /*7f80*/  FMUL.FTZ R172, R183, UR27 ;  /* 0x0000001bb7ac7c20 */ /* 0x000fce0008410000 */
[----:B------:R-:W4:Y:S01]  /*7f90*/  MUFU.TANH R165, R165 ;  /* 0x000000a500a57308 */ /* 0x000f220000002400 */
[----:B--2---:R-:W-:Y:S02]  /*7fa0*/  FMNMX.FTZ R3, R174, R175, !PT ;  /* 0x000000afae037209 */ /* 0x004fe40007810000 */
[----:B-1----:R-:W-:-:S03]  /*7fb0*/  FMNMX.FTZ R174, R162, R173, !PT ;  /* 0x000000ada2ae7209 */ /* 0x002fc60007810000 */
[----:B------:R-:W-:Y:S02]  /*7fc0*/  FMUL.FTZ R184, R3, UR7 ;  /* 0x0000000703b87c20 */ /* 0x000fe40008410000 */
[----:B------:R-:W1:Y:S01]  /*7fd0*/  MUFU.TANH R166, R166 ;  /* 0x000000a600a67308 */ /* 0x000e620000002400 */
[----:B---3--:R-:W-:Y:S01]  /*7fe0*/  FMNMX.FTZ R173, R163, R174, !PT ;  /* 0x000000aea3ad7209 */ /* 0x008fe20007810000 */
[----:B------:R-:W-:Y:S01]  /*7ff0*/  FADD.FTZ R18, -R3, R18 ;  /* 0x0000001203127221 */ /* 0x000fe20000010100 */
[--C-:B------:R-:W-:Y:S01]  /*8000*/  FFMA.FTZ R176, R20, UR7, -R184.reuse ;  /* 0x0000000714b07c23 */ /* 0x100fe200080108b8 */
[--C-:B------:R-:W-:Y:S01]  /*8010*/  FFMA.FTZ R20, R21, UR7, -R184.reuse ;  /* 0x0000000715147c23 */ /* 0x100fe200080108b8 */
[----:B0-----:R-:W-:Y:S01]  /*8020*/  FMNMX.FTZ R174, R164, R173, !PT ;  /* 0x000000ada4ae7209 */ /* 0x001fe20007810000 */
[--C-:B------:R-:W-:Y:S01]  /*8030*/  FFMA.FTZ R21, R22, UR7, -R184.reuse ;  /* 0x0000000716157c23 */ /* 0x100fe200080108b8 */
[--C-:B------:R-:W-:Y:S01]  /*8040*/  FFMA.FTZ R22, R23, UR7, -R184.reuse ;  /* 0x0000000717167c23 */ /* 0x100fe200080108b8 */
[----:B------:R-:W0:Y:S01]  /*8050*/  MUFU.TANH R167, R167 ;  /* 0x000000a700a77308 */ /* 0x000e220000002400 */
[----:B----4-:R-:W-:Y:S01]  /*8060*/  FMNMX.FTZ R173, R165, R174, !PT ;  /* 0x000000aea5ad7209 */ /* 0x010fe20007810000 */
[--C-:B------:R-:W-:Y:S01]  /*8070*/  FFMA.FTZ R23, R152, UR7, -R184.reuse ;  /* 0x0000000798177c23 */ /* 0x100fe200080108b8 */
[----:B------:R-:W-:Y:S01]  /*8080*/  FMUL.FTZ R18, R18, UR7 ;  /* 0x0000000712127c20 */ /* 0x000fe20008410000 */
[--C-:B------:R-:W-:Y:S01]  /*8090*/  FFMA.FTZ R17, R17, UR7, -R184.reuse ;  /* 0x0000000711117c23 */ /* 0x100fe200080108b8 */
[--C-:B------:R-:W-:Y:S01]  /*80a0*/  FFMA.FTZ R180, R156, UR7, -R184.reuse ;  /* 0x000000079cb47c23 */ /* 0x100fe200080108b8 */
[--C-:B------:R-:W-:Y:S01]  /*80b0*/  FFMA.FTZ R19, R19, UR7, -R184.reuse ;  /* 0x0000000713137c23 */ /* 0x100fe200080108b8 */
[--C-:B------:R-:W-:Y:S01]  /*80c0*/  FFMA.FTZ R177, R157, UR7, -R184.reuse ;  /* 0x000000079db17c23 */ /* 0x100fe200080108b8 */
[----:B------:R-:W2:Y:S01]  /*80d0*/  MUFU.TANH R168, R168 ;  /* 0x000000a800a87308 */ /* 0x000ea20000002400 */
[----:B-1----:R-:W-:Y:S01]  /*80e0*/  FMNMX.FTZ R174, R166, R173, !PT ;  /* 0x000000ada6ae7209 */ /* 0x002fe20007810000 */
[--C-:B------:R-:W-:Y:S01]  /*80f0*/  FFMA.FTZ R179, R159, UR7, -R184.reuse ;  /* 0x000000079fb37c23 */ /* 0x100fe200080108b8 */
[--C-:B------:R-:W-:Y:S01]  /*8100*/  FFMA.FTZ R178, R154, UR7, -R184.reuse ;  /* 0x000000079ab27c23 */ /* 0x100fe200080108b8 */
[----:B------:R-:W-:-:S04]  /*8110*/  FFMA.FTZ R182, R158, UR7, -R184 ;  /* 0x000000079eb67c23 */ /* 0x000fc800080108b8 */
[----:B------:R-:W1:Y:S01]  /*8120*/  MUFU.TANH R169, R169 ;  /* 0x000000a900a97308 */ /* 0x000e620000002400 */
[----:B0-----:R-:W-:Y:S01]  /*8130*/  FMNMX.FTZ R173, R167, R174, !PT ;  /* 0x000000aea7ad7209 */ /* 0x001fe20007810000 */
[----:B------:R-:W-:-:S06]  /*8140*/  FFMA.FTZ R174, R4, UR7, -R184 ;  /* 0x0000000704ae7c23 */ /* 0x000fcc00080108b8 */
[----:B------:R-:W0:Y:S01]  /*8150*/  MUFU.TANH R170, R170 ;  /* 0x000000aa00aa7308 */ /* 0x000e220000002400 */
[----:B--2---:R-:W-:-:S07]  /*8160*/  FMNMX.FTZ R4, R168, R173, !PT ;  /* 0x000000ada8047209 */ /* 0x004fce0007810000 */
[----:B------:R-:W2:Y:S01]  /*8170*/  MUFU.TANH R171, R171 ;  /* 0x000000ab00ab7308 */ /* 0x000ea20000002400 */
[----:B-1----:R-:W-:-:S07]  /*8180*/  FMNMX.FTZ R173, R169, R4, !PT ;  /* 0x00000004a9ad7209 */ /* 0x002fce0007810000 */
[----:B------:R-:W1:Y:S01]  /*8190*/  MUFU.TANH R172, R172 ;  /* 0x000000ac00ac7308 */ /* 0x000e620000002400 */
[----:B0-----:R-:W-:-:S07]  /*81a0*/  FMNMX.FTZ R4, R170, R173, !PT ;  /* 0x000000adaa047209 */ /* 0x001fce0007810000 */
[----:B------:R-:W0:Y:S01]  /*81b0*/  MUFU.EX2 R18, R18 ;  /* 0x0000001200127308 */ /* 0x000e220000000800 */
[----:B--2---:R-:W-:-:S07]  /*81c0*/  FMNMX.FTZ R173, R171, R4, !PT ;  /* 0x00000004abad7209 */ /* 0x004fce0007810000 */
[----:B------:R-:W2:Y:S01]  /*81d0*/  MUFU.EX2 R17, R17 ;  /* 0x0000001100117308 */ /* 0x000ea20000000800 */
[----:B-1----:R-:W-:Y:S01]  /*81e0*/  FMNMX.FTZ R4, R172, R173, !PT ;  /* 0x000000adac047209 */ /* 0x002fe20007810000 */
[----:B------:R-:W-:-:S04]  /*81f0*/  FFMA.FTZ R173, R153, UR7, -R184 ;  /* 0x0000000799ad7c23 */ /* 0x000fc800080108b8 */
[----:B------:R-:W1:Y:S02]  /*8200*/  SHFL.BFLY PT, R175, R4, 0x2, 0x1f ;  /* 0x0c401f0004af7f89 */ /* 0x000e6400000e0000 */
[----:B------:R-:W-:Y:S01]  /*8210*/  MUFU.EX2 R174, R174 ;  /* 0x000000ae00ae7308 */ /* 0x000fe20000000800 */
        /* <DEDUP_REMOVED lines=21> */
[----:B-1----:R-:W-:Y:S01]  /*8370*/  FMNMX.FTZ R152, R4, R175, !PT ;  /* 0x000000af04987209 */ /* 0x002fe20007810000 */
[----:B------:R-:W-:Y:S01]  /*8380*/  FFMA.FTZ R175, R155, UR7, -R184 ;  /* 0x000000079baf7c23 */ /* 0x000fe200080108b8 */
[----:B------:R-:W-:Y:S01]  /*8390*/  MUFU.EX2 R20, R20 ;  /* 0x0000001400147308 */ /* 0x000fe20000000800 */
[----:B------:R-:W-:-:S02]  /*83a0*/  IMAD.U32 R155, RZ, RZ, UR25 ;  /* 0x00000019ff9b7e24 */ /* 0x000fc4000f8e00ff */
[----:B------:R-:W-:Y:S01]  /*83b0*/  FFMA.FTZ R184, R160, UR7, -R184 ;  /* 0x00000007a0b87c23 */ /* 0x000fe200080108b8 */
[----:B------:R-:W1:Y:S01]  /*83c0*/  SHFL.BFLY PT, R153, R152, 0x1, 0x1f ;  /* 0x0c201f0098997f89 */ /* 0x000e6200000e0000 */
[-C--:B------:R-:W-:Y:S01]  /*83d0*/  FMUL.FTZ R60, R60, R18.reuse ;  /* 0x000000123c3c7220 */ /* 0x080fe20000410000 */
[-C--:B------:R-:W-:Y:S01]  /*83e0*/  FMUL.FTZ R61, R61, R18.reuse ;  /* 0x000000123d3d7220 */ /* 0x080fe20000410000 */
[-C--:B------:R-:W-:Y:S01]  /*83f0*/  FMUL.FTZ R64, R64, R18.reuse ;  /* 0x0000001240407220 */ /* 0x080fe20000410000 */
[-C--:B------:R-:W-:Y:S01]  /*8400*/  FMUL.FTZ R65, R65, R18.reuse ;  /* 0x0000001241417220 */ /* 0x080fe20000410000 */
        /* <DEDUP_REMOVED lines=19> */
[----:B-1----:R-:W-:Y:S01]  /*8540*/  FMNMX.FTZ R4, R152, R153, !PT ;  /* 0x0000009998047209 */ /* 0x002fe20007810000 */
[-C--:B------:R-:W-:Y:S01]  /*8550*/  FMUL.FTZ R97, R97, R18.reuse ;  /* 0x0000001261617220 */ /* 0x080fe20000410000 */
[----:B------:R-:W-:Y:S01]  /*8560*/  F2FP.BF16.F32.PACK_AB R152, R174, R17 ;  /* 0x00000011ae98723e */ /* 0x000fe200000010ff */
[-C--:B------:R-:W-:Y:S01]  /*8570*/  FMUL.FTZ R100, R100, R18.reuse ;  /* 0x0000001264647220 */ /* 0x080fe20000410000 */
[-C--:B------:R-:W-:Y:S01]  /*8580*/  FMUL.FTZ R101, R101, R18.reuse ;  /* 0x0000001265657220 */ /* 0x080fe20000410000 */
[C---:B------:R-:W-:Y:S01]  /*8590*/  FADD.FTZ R13, -R4.reuse, R13 ;  /* 0x0000000d040d7221 */ /* 0x040fe20000010100 */
[----:B------:R-:W-:Y:S01]  /*85a0*/  FMUL.FTZ R181, R4, UR7 ;  /* 0x0000000704b57c20 */ /* 0x000fe20008410000 */
[----:B------:R-:W-:Y:S01]  /*85b0*/  MUFU.EX2 R173, R173 ;  /* 0x000000ad00ad7308 */ /* 0x000fe20000000800 */
[----:B------:R-:W-:Y:S01]  /*85c0*/  FMUL.FTZ R104, R104, R18 ;  /* 0x0000001268687220 */ /* 0x000fe20000410000 */
        /* <DEDUP_REMOVED lines=14> */
[----:B------:R1:W2:Y:S01]  /*86b0*/  MUFU.EX2 R156, R12 ;  /* 0x0000000c009c7308 */ /* 0x0002a20000000800 */
[--C-:B------:R-:W-:Y:S01]  /*86c0*/  FFMA.FTZ R169, R169, UR7, -R181.reuse ;  /* 0x00000007a9a97c23 */ /* 0x100fe200080108b5 */
[--C-:B------:R-:W-:Y:S01]  /*86d0*/  FFMA.FTZ R170, R170, UR7, -R181.reuse ;  /* 0x00000007aaaa7c23 */ /* 0x100fe200080108b5 */
[--C-:B------:R-:W-:Y:S01]  /*86e0*/  FFMA.FTZ R172, R172, UR7, -R181.reuse ;  /* 0x00000007acac7c23 */ /* 0x100fe200080108b5 */
[----:B------:R-:W-:Y:S01]  /*86f0*/  FFMA.FTZ R171, R171, UR7, -R181 ;  /* 0x00000007abab7c23 */ /* 0x000fe200080108b5 */
[----:B0-----:R-:W-:Y:S01]  /*8700*/  F2FP.BF16.F32.PACK_AB R158, R23, R22 ;  /* 0x00000016179e723e */ /* 0x001fe200000010ff */
[-C--:B------:R-:W-:Y:S01]  /*8710*/  FMUL.FTZ R105, R105, R18.reuse ;  /* 0x0000001269697220 */ /* 0x080fe20000410000 */
[----:B------:R-:W-:Y:S01]  /*8720*/  FMUL.FTZ R108, R108, R18 ;  /* 0x000000126c6c7220 */ /* 0x000fe20000410000 */
[----:B------:R0:W3:Y:S01]  /*8730*/  MUFU.EX2 R153, R14 ;  /* 0x0000000e00997308 */ /* 0x0000e20000000800 */
[----:B-1----:R-:W-:-:S02]  /*8740*/  @!P1 IMAD R12, R155, 0x40, R0 ;  /* 0x000000409b0c9824 */ /* 0x002fc400078e0200 */
[-C--:B------:R-:W-:Y:S01]  /*8750*/  FMUL.FTZ R109, R109, R18.reuse ;  /* 0x000000126d6d7220 */ /* 0x080fe20000410000 */
[-C--:B------:R-:W-:Y:S01]  /*8760*/  FMUL.FTZ R112, R112, R18.reuse ;  /* 0x0000001270707220 */ /* 0x080fe20000410000 */
[-C--:B------:R-:W-:Y:S01]  /*8770*/  FMUL.FTZ R113, R113, R18.reuse ;  /* 0x0000001271717220 */ /* 0x080fe20000410000 */
[-C--:B------:R-:W-:Y:S01]  /*8780*/  FMUL.FTZ R116, R116, R18.reuse ;  /* 0x0000001274747220 */ /* 0x080fe20000410000 */
[----:B------:R-:W-:Y:S01]  /*8790*/  @!P1 LEA R12, R12, UR39, 0x2 ;  /* 0x000000270c0c9c11 */ /* 0x000fe2000f8e10ff */
[----:B------:R-:W-:Y:S01]  /*87a0*/  FMUL.FTZ R117, R117, R18 ;  /* 0x0000001275757220 */ /* 0x000fe20000410000 */
[----:B------:R-:W1:Y:S01]  /*87b0*/  MUFU.EX2 R15, R15 ;  /* 0x0000000f000f7308 */ /* 0x000e620000000800 */
[----:B--2---:R-:W-:Y:S01]  /*87c0*/  FFMA.FTZ R6, R13, R6, R156 ;  /* 0x000000060d067223 */ /* 0x004fe2000001009c */
[----:B0-----:R-:W-:Y:S01]  /*87d0*/  FADD.FTZ R14, R174, R5 ;  /* 0x00000005ae0e7221 */ /* 0x001fe20000010000 */
[----:B------:R-:W-:Y:S01]  /*87e0*/  @!P1 STS [R12+0x28800], R18 ;  /* 0x028800120c009388 */ /* 0x000fe20000000800 */
[-C--:B------:R-:W-:Y:S01]  /*87f0*/  FMUL.FTZ R120, R120, R18.reuse ;  /* 0x0000001278787220 */ /* 0x080fe20000410000 */
[----:B------:R-:W-:Y:S01]  /*8800*/  FMUL.FTZ R121, R121, R18 ;  /* 0x0000001279797220 */ /* 0x000fe20000410000 */
[----:B------:R-:W-:Y:S01]  /*8810*/  FADD.FTZ R5, R19, R14 ;  /* 0x0000000e13057221 */ /* 0x000fe20000010000 */
[----:B------:R0:W-:Y:S01]  /*8820*/  @!P1 STS [R12+0x28820], R13 ;  /* 0x0288200d0c009388 */ /* 0x0001e20000000800 */
[----:B------:R-:W2:Y:S01]  /*8830*/  MUFU.EX2 R16, R16 ;  /* 0x0000001000107308 */ /* 0x000ea20000000800 */
[C---:B---3--:R-:W-:Y:S01]  /*8840*/  FADD.FTZ R6, R153.reuse, R6 ;  /* 0x0000000699067221 */ /* 0x048fe20000010000 */
[----:B------:R-:W-:Y:S01]  /*8850*/  FADD.FTZ R5, R176, R5 ;  /* 0x00000005b0057221 */ /* 0x000fe20000010000 */
[----:B------:R-:W-:Y:S01]  /*8860*/  F2FP.BF16.F32.PACK_AB R153, R153, R156 ;  /* 0x0000009c9999723e */ /* 0x000fe200000010ff */
[----:B------:R-:W-:Y:S01]  /*8870*/  FMUL.FTZ R124, R124, R18 ;  /* 0x000000127c7c7220 */ /* 0x000fe20000410000 */
[----:B------:R-:W-:Y:S01]  /*8880*/  F2FP.BF16.F32.PACK_AB R156, R21, R20 ;  /* 0x00000014159c723e */ /* 0x000fe200000010ff */
[----:B------:R-:W-:Y:S01]  /*8890*/  FADD.FTZ R14, R20, R5 ;  /* 0x00000005140e7221 */ /* 0x000fe20000010000 */
        /* <DEDUP_REMOVED lines=11> */
[----:B------:R-:W-:Y:S01]  /*8950*/  FADD.FTZ R155, R21, R14 ;  /* 0x0000000e159b7221 */ /* 0x000fe20000010000 */
[-C--:B------:R-:W-:Y:S01]  /*8960*/  FMUL.FTZ R140, R140, R18.reuse ;  /* 0x000000128c8c7220 */ /* 0x080fe20000410000 */
[-C--:B------:R-:W-:Y:S01]  /*8970*/  FMUL.FTZ R141, R141, R18.reuse ;  /* 0x000000128d8d7220 */ /* 0x080fe20000410000 */
[-C--:B------:R-:W-:Y:S01]  /*8980*/  FMUL.FTZ R144, R144, R18.reuse ;  /* 0x0000001290907220 */ /* 0x080fe20000410000 */
[----:B------:R-:W-:Y:S01]  /*8990*/  FADD.FTZ R14, R22, R155 ;  /* 0x0000009b160e7221 */ /* 0x000fe20000010000 */
[----:B------:R-:W-:Y:S01]  /*89a0*/  F2FP.BF16.F32.PACK_AB R155, R16, R15 ;  /* 0x0000000f109b723e */ /* 0x000fe200000010ff */
[----:B------:R-:W2:Y:S01]  /*89b0*/  MUFU.EX2 R159, R163 ;  /* 0x000000a3009f7308 */ /* 0x000ea20000000800 */
[----:B---3--:R-:W-:Y:S01]  /*89c0*/  FADD.FTZ R5, R157, R6 ;  /* 0x000000069d057221 */ /* 0x008fe20000010000 */
[----:B------:R-:W-:Y:S01]  /*89d0*/  FADD.FTZ R14, R23, R14 ;  /* 0x0000000e170e7221 */ /* 0x000fe20000010000 */
[----:B------:R-:W-:Y:S01]  /*89e0*/  BAR.SYNC.DEFER_BLOCKING 0xf, 0x100 ;  /* 0x03c4000000007b1d */ /* 0x000fe20000010000 */
[-C--:B------:R-:W-:Y:S01]  /*89f0*/  FMUL.FTZ R145, R145, R18.reuse ;  /* 0x0000001291917220 */ /* 0x080fe20000410000 */
[-C--:B------:R-:W-:Y:S01]  /*8a00*/  FMUL.FTZ R148, R148, R18.reuse ;  /* 0x0000001294947220 */ /* 0x080fe20000410000 */
[----:B------:R-:W-:Y:S01]  /*8a10*/  FMUL.FTZ R149, R149, R18 ;  /* 0x0000001295957220 */ /* 0x000fe20000410000 */
[-C--:B------:R-:W-:Y:S01]  /*8a20*/  FMUL.FTZ R26, R26, R13.reuse ;  /* 0x0000000d1a1a7220 */ /* 0x080fe20000410000 */
[----:B------:R-:W-:Y:S01]  /*8a30*/  FMUL.FTZ R27, R27, R13 ;  /* 0x0000000d1b1b7220 */ /* 0x000fe20000410000 */
[----:B------:R-:W3:Y:S01]  /*8a40*/  MUFU.EX2 R164, R164 ;  /* 0x000000a400a47308 */ /* 0x000ee20000000800 */
[C---:B-1----:R-:W-:Y:S01]  /*8a50*/  FADD.FTZ R6, R162.reuse, R5 ;  /* 0x00000005a2067221 */ /* 0x042fe20000010000 */
[----:B------:R-:W-:Y:S01]  /*8a60*/  F2FP.BF16.F32.PACK_AB R157, R162, R157 ;  /* 0x0000009da29d723e */ /* 0x000fe200000010ff */
        /* <DEDUP_REMOVED lines=13> */
[----:B------:R-:W0:Y:S01]  /*8b40*/  MUFU.EX2 R166, R166 ;  /* 0x000000a600a67308 */ /* 0x000e220000000800 */
[C---:B---3--:R-:W-:Y:S01]  /*8b50*/  FADD.FTZ R6, R164.reuse, R5 ;  /* 0x00000005a4067221 */ /* 0x048fe20000010000 */
[----:B------:R-:W-:Y:S01]  /*8b60*/  FADD.FTZ R5, R173, R14 ;  /* 0x0000000ead057221 */ /* 0x000fe20000010000 */
[----:B------:R-:W-:Y:S01]  /*8b70*/  F2FP.BF16.F32.PACK_AB R159, R164, R159 ;  /* 0x0000009fa49f723e */ /* 0x000fe200000010ff */
[----:B------:R2:W-:Y:S01]  /*8b80*/  STSM.16.M88.4 [R10+0x26800], R152 ;  /* 0x026800980a007844 */ /* 0x0005e20000000200 */
[-C--:B------:R-:W-:Y:S01]  /*8b90*/  FMUL.FTZ R51, R51, R13.reuse ;  /* 0x0000000d33337220 */ /* 0x080fe20000410000 */
[-C--:B------:R-:W-:Y:S01]  /*8ba0*/  FMUL.FTZ R54, R54, R13.reuse ;  /* 0x0000000d36367220 */ /* 0x080fe20000410000 */
[-C--:B------:R-:W-:Y:S01]  /*8bb0*/  FMUL.FTZ R55, R55, R13.reuse ;  /* 0x0000000d37377220 */ /* 0x080fe20000410000 */
[----:B------:R-:W3:Y:S01]  /*8bc0*/  MUFU.EX2 R163, R167 ;  /* 0x000000a700a37308 */ /* 0x000ee20000000800 */
[----:B-1----:R-:W-:Y:S01]  /*8bd0*/  FADD.FTZ R17, R165, R6 ;  /* 0x00000006a5117221 */ /* 0x002fe20000010000 */
[----:B------:R2:W-:Y:S01]  /*8be0*/  STSM.16.M88.4 [R9], R156 ;  /* 0x0000009c09007844 */ /* 0x0005e20000000200 */
[-C--:B------:R-:W-:Y:S01]  /*8bf0*/  FMUL.FTZ R58, R58, R13.reuse ;  /* 0x0000000d3a3a7220 */ /* 0x080fe20000410000 */
[-C--:B------:R-:W-:Y:S01]  /*8c00*/  FMUL.FTZ R59, R59, R13.reuse ;  /* 0x0000000d3b3b7220 */ /* 0x080fe20000410000 */
[-C--:B------:R-:W-:Y:S01]  /*8c10*/  FMUL.FTZ R62, R62, R13.reuse ;  /* 0x0000000d3e3e7220 */ /* 0x080fe20000410000 */
[-C--:B------:R-:W-:Y:S01]  /*8c20*/  FMUL.FTZ R63, R63, R13.reuse ;  /* 0x0000000d3f3f7220 */ /* 0x080fe20000410000 */
[----:B------:R-:W-:Y:S01]  /*8c30*/  FMUL.FTZ R66, R66, R13 ;  /* 0x0000000d42427220 */ /* 0x000fe20000410000 */
[----:B------:R-:W1:Y:S01]  /*8c40*/  MUFU.EX2 R178, R178 ;  /* 0x000000b200b27308 */ /* 0x000e620000000800 */
        /* <DEDUP_REMOVED lines=65> */
[----:B------:R-:W-:-:S06]  /*9060*/  FMUL.FTZ R151, R151, R13 ;  /* 0x0000000d97977220 */ /* 0x000fcc0000410000 */
[----:B------:R-:W1:Y:S01]  /*9070*/  MUFU.EX2 R179, R179 ;  /* 0x000000b300b37308 */ /* 0x000e620000000800 */
[----:B0-----:R-:W-:-:S07]  /*9080*/  FADD.FTZ R15, R167, R12 ;  /* 0x0000000ca70f7221 */ /* 0x001fce0000010000 */
[----:B------:R-:W0:Y:S01]  /*9090*/  MUFU.EX2 R184, R184 ;  /* 0x000000b800b87308 */ /* 0x000e220000000800 */
[C---:B---3--:R-:W-:Y:S01]  /*90a0*/  FADD.FTZ R6, R182.reuse, R5 ;  /* 0x00000005b6067221 */ /* 0x048fe20000010000 */
[----:B------:R-:W-:-:S06]  /*90b0*/  F2FP.BF16.F32.PACK_AB R164, R182, R177 ;  /* 0x000000b1b6a4723e */ /* 0x000fcc00000010ff */
[----:B------:R-:W3:Y:S01]  /*90c0*/  MUFU.EX2 R172, R172 ;  /* 0x000000ac00ac7308 */ /* 0x000ee20000000800 */
[----:B-1----:R-:W-:Y:S01]  /*90d0*/  FADD.FTZ R5, R179, R6 ;  /* 0x00000006b3057221 */ /* 0x002fe20000010000 */
[----:B0-----:R-:W-:-:S03]  /*90e0*/  F2FP.BF16.F32.PACK_AB R166, R184, R179 ;  /* 0x000000b3b8a6723e */ /* 0x001fc600000010ff */
[----:B------:R-:W-:Y:S01]  /*90f0*/  FADD.FTZ R5, R184, R5 ;  /* 0x00000005b8057221 */ /* 0x000fe20000010000 */
[C---:B---3--:R-:W-:Y:S01]  /*9100*/  F2FP.BF16.F32.PACK_AB R167, R172.reuse, R167 ;  /* 0x000000a7aca7723e */ /* 0x048fe200000010ff */
[----:B------:R-:W-:-:S04]  /*9110*/  FADD.FTZ R6, R172, R15 ;  /* 0x0000000fac067221 */ /* 0x000fc80000010000 */
[----:B------:R2:W-:Y:S01]  /*9120*/  STSM.16.M88.4 [R7], R164 ;  /* 0x000000a407007844 */ /* 0x0005e20000000200 */
[----:B------:R-:W-:Y:S05]  /*9130*/  @!P0 BRA `(.L_x_4096) ;  /* 0x0000000000048947 */ /* 0x000fea0003800000 */
[----:B------:R-:W-:Y:S01]  /*9140*/  BPT.TRAP 0x1 ;  /* 0x000000040000795c */ /* 0x000fe20000300000 */
.L_x_4096:
[----:B------:R0:W1:Y:S01]  /*9150*/  SYNCS.PHASECHK.TRANS64.TRYWAIT P1, [UR6+0x28c50], R11 ;  /* 0x028c500bff0075a7 */ /* 0x0000620008020146 */
[----:B------:R-:W-:Y:S05]  /*9160*/  @!P0 BRA `(.L_x_4097) ;  /* 0x0000000000048947 */ /* 0x000fea0003800000 */
[----:B------:R-:W-:Y:S01]  /*9170*/  BPT.TRAP 0x1 ;  /* 0x000000040000795c */ /* 0x000fe20000300000 */
.L_x_4097:
[----:B-1----:R-:W-:Y:S05]  /*9180*/  @P1 BRA `(.L_x_4098) ;  /* 0x0000000000081947 */ /* 0x002fea0003800000 */
[----:B------:R-:W1:Y:S02]  /*9190*/  SYNCS.PHASECHK.TRANS64.TRYWAIT P1, [UR6+0x28c50], R11 ;  /* 0x028c500bff0075a7 */ /* 0x000e640008020146 */
[----:B-1----:R-:W-:Y:S05]  /*91a0*/  @!P1 BRA `(.L_x_4099) ;  /* 0x00000070000c9947 */ /* 0x002fea0003800000 */
.L_x_4098:
        /* <DEDUP_REMOVED lines=34> */
.L_x_4100:
        /* <DEDUP_REMOVED lines=10> */
.L_x_4090:
[----:B0-2---:R-:W0:Y:S01]  /*9470*/  SHFL.BFLY PT, R8, R5, 0x2, 0x1f ;  /* 0x0c401f0005087f89 */ /* 0x005e2200000e0000 */
[----:B------:R-:W-:Y:S08]  /*9480*/  BAR.ARV 0x8, 0x100 ;  /* 0x0204000000007b1d */ /* 0x000ff00000002000 */
[----:B------:R-:W-:Y:S01]  /*9490*/  BAR.SYNC.DEFER_BLOCKING 0xf, 0x100 ;  /* 0x03c4000000007b1d */ /* 0x000fe20000010000 */
[----:B------:R-:W-:-:S02]  /*94a0*/  ISETP.NE.AND P0, PT, R2, RZ, PT ;  /* 0x000000ff0200720c */ /* 0x000fc40003f05270 */
[----:B------:R-:W-:-:S03]  /*94b0*/  MOV R2, RZ ;  /* 0x000000ff00027202 */ /* 0x000fc60000000f00 */
[----:B------:R-:W2:Y:S01]  /*94c0*/  SHFL.BFLY PT, R9, R6, 0x2, 0x1f ;  /* 0x0c401f0006097f89 */ /* 0x000ea200000e0000 */
[----:B0-----:R-:W-:Y:S01]  /*94d0*/  FADD.FTZ R8, R8, R5 ;  /* 0x0000000508087221 */ /* 0x001fe20000010000 */
[----:B------:R-:W-:-:S04]  /*94e0*/  IMAD.U32 R5, RZ, RZ, UR4 ;  /* 0x00000004ff057e24 */ /* 0x000fc8000f8e00ff */
[----:B------:R-:W1:Y:S01]  /*94f0*/  SHFL.BFLY PT, R7, R8, 0x1, 0x1f ;  /* 0x0c201f0008077f89 */ /* 0x000e6200000e0000 */
[----:B------:R-:W-:Y:S01]  /*9500*/  IMAD R0, R5, 0x40, R0 ;  /* 0x0000004005007824 */ /* 0x000fe200078e0200 */
[----:B------:R-:W-:-:S04]  /*9510*/  MOV R5, 0xff800000 ;  /* 0xff80000000057802 */ /* 0x000fc80000000f00 */
[----:B------:R-:W-:Y:S01]  /*9520*/  @!P0 LEA R0, R0, UR39, 0x2 ;  /* 0x0000002700008c11 */ /* 0x000fe2000f8e10ff */
[----:B--2---:R-:W-:Y:S01]  /*9530*/  FADD.FTZ R9, R9, R6 ;  /* 0x0000000609097221 */ /* 0x004fe20000010000 */
[----:B------:R-:W-:-:S04]  /*9540*/  IMAD.MOV.U32 R6, RZ, RZ, -0x800000 ;  /* 0xff800000ff067424 */ /* 0x000fc800078e00ff */
[----:B------:R-:W0:Y:S01]  /*9550*/  SHFL.BFLY PT, R10, R9, 0x1, 0x1f ;  /* 0x0c201f00090a7f89 */ /* 0x000e2200000e0000 */
[----:B-1----:R-:W-:Y:S01]  /*9560*/  FADD.FTZ R11, R8, R7 ;  /* 0x00000007080b7221 */ /* 0x002fe20000010000 */
[----:B------:R-:W-:-:S04]  /*9570*/  IMAD.MOV.U32 R7, RZ, RZ, RZ ;  /* 0x000000ffff077224 */ /* 0x000fc800078e00ff */
[----:B------:R-:W-:-:S13]  /*9580*/  FSETP.NE.FTZ.AND P1, PT, R11, RZ, PT ;  /* 0x000000ff0b00720b */ /* 0x000fda0003f35000 */
[----:B------:R-:W1:Y:S01]  /*9590*/  @P1 MUFU.RCP R7, R11 ;  /* 0x0000000b00071308 */ /* 0x000e620000001000 */
[----:B0-----:R-:W-:-:S05]  /*95a0*/  FADD.FTZ R10, R9, R10 ;  /* 0x0000000a090a7221 */ /* 0x001fca0000010000 */
[----:B------:R-:W-:Y:S02]  /*95b0*/  FSETP.NE.FTZ.AND P2, PT, R10, RZ, PT ;  /* 0x000000ff0a00720b */ /* 0x000fe40003f55000 */
[----:B------:R-:W-:Y:S01]  /*95c0*/  @P1 MUFU.LG2 R8, R11 ;  /* 0x0000000b00081308 */ /* 0x000fe20000000c00 */
[----:B-1----:R-:W-:Y:S01]  /*95d0*/  @!P0 STS [R0+0x28800], R7 ;  /* 0x0288000700008388 */ /* 0x002fe20000000800 */
[-C--:B------:R-:W-:Y:S01]  /*95e0*/  FMUL.FTZ R24, R24, R7.reuse ;  /* 0x0000000718187220 */ /* 0x080fe20000410000 */
[----:B------:R-:W-:-:S08]  /*95f0*/  FMUL.FTZ R25, R25, R7 ;  /* 0x0000000719197220 */ /* 0x000fd00000410000 */
[----:B------:R-:W0:Y:S01]  /*9600*/  @P2 MUFU.RCP R2, R10 ;  /* 0x0000000a00022308 */ /* 0x000e220000001000 */
[-C--:B------:R-:W-:Y:S01]  /*9610*/  FMUL.FTZ R28, R28, R7.reuse ;  /* 0x000000071c1c7220 */ /* 0x080fe20000410000 */
[-C--:B------:R-:W-:Y:S01]  /*9620*/  FMUL.FTZ R29, R29, R7.reuse ;  /* 0x000000071d1d7220 */ /* 0x080fe20000410000 */
[-C--:B------:R-:W-:Y:S01]  /*9630*/  FMUL.FTZ R32, R32, R7.reuse ;  /* 0x0000000720207220 */ /* 0x080fe20000410000 */
[-C--:B------:R-:W-:Y:S01]  /*9640*/  FMUL.FTZ R33, R33, R7.reuse ;  /* 0x0000000721217220 */ /* 0x080fe20000410000 */
[-C--:B------:R-:W-:Y:S01]  /*9650*/  FMUL.FTZ R36, R36, R7.reuse ;  /* 0x0000000724247220 */ /* 0x080fe20000410000 */
[-C--:B------:R-:W-:Y:S01]  /*9660*/  FMUL.FTZ R37, R37, R7.reuse ;  /* 0x0000000725257220 */ /* 0x080fe20000410000 */
[-C--:B------:R-:W-:Y:S01]  /*9670*/  FMUL.FTZ R40, R40, R7.reuse ;  /* 0x0000000728287220 */ /* 0x080fe20000410000 */
        /* <DEDUP_REMOVED lines=19> */
[----:B0-----:R-:W-:Y:S01]  /*97b0*/  MOV R0, UR7 ;  /* 0x0000000700007c02 */ /* 0x001fe20008000f00 */
        /* <DEDUP_REMOVED lines=40> */
[----:B------:R-:W-:Y:S01]  /*9a40*/  @P2 FMUL.FTZ R10, R10, 0.69314718246459960938 ;  /* 0x3f3172180a0a2820 */ /* 0x000fe20000410000 */
[----:B------:R-:W-:Y:S01]  /*9a50*/  @P1 FMUL.FTZ R7, R8, 0.69314718246459960938 ;  /* 0x3f31721808071820 */ /* 0x000fe20000410000 */
[----:B--2---:R-:W-:Y:S01]  /*9a60*/  @P2 FMUL.FTZ R9, R9, 0.69314718246459960938 ;  /* 0x3f31721809092820 */ /* 0x004fe20000410000 */
        /* <DEDUP_REMOVED lines=68> */
.L_x_4054:
[----:B------:R-:W-:Y:S05]  /*9eb0*/  @P0 BRA `(.L_x_4102) ;  /* 0x0000002000f80947 */ /* 0x000fea0003800000 */
[----:B------:R-:W0:Y:S01]  /*9ec0*/  S2R R0, SR_TID.X ;  /* 0x0000000000007919 */ /* 0x000e220000002100 */
[----:B------:R-:W2:Y:S01]  /*9ed0*/  S2UR UR5, SR_CgaCtaId ;  /* 0x00000000000579c3 */ /* 0x000ea20000008800 */
[----:B------:R-:W-:Y:S01]  /*9ee0*/  UMOV UR4, 0x400 ;  /* 0x0000040000047882 */ /* 0x000fe20000000000 */
[----:B------:R-:W-:-:S06]  /*9ef0*/  IMAD R2, RZ, RZ, -UR42 ;  /* 0x8000002aff027e24 */ /* 0x000fcc000f8e02ff */
[----:B------:R-:W-:Y:S08]  /*9f00*/  BAR.SYNC.DEFER_BLOCKING 0x1, 0x100 ;  /* 0x0044000000007b1d */ /* 0x000ff00000010000 */
[----:B------:R-:W3:Y:S08]  /*9f10*/  S2UR UR6, SR_CTAID.Y ;  /* 0x00000000000679c3 */ /* 0x000ef00000002600 */
[----:B------:R-:W3:Y:S01]  /*9f20*/  LDC R3, c[0x0][0xc50] ;  /* 0x00031400ff037b82 */ /* 0x000ee20000000800 */
[----:B--2---:R-:W-:-:S07]  /*9f30*/  ULEA UR4, UR5, UR4, 0x18 ;  /* 0x0000000405047291 */ /* 0x004fce000f8ec03f */
[----:B------:R-:W2:Y:S01]  /*9f40*/  LDC R7, c[0x0][0xbe8] ;  /* 0x0002fa00ff077b82 */ /* 0x000ea20000000800 */
[----:B------:R-:W-:Y:S01]  /*9f50*/  UIADD3 UR4, UR4, 0x28c20, URZ ;  /* 0x00028c2004047890 */ /* 0x000fe2000fffe03f */
[----:B0-----:R-:W-:-:S03]  /*9f60*/  VIADD R18, R0, 0xffffff80 ;  /* 0xffffff8000127836 */ /* 0x001fc60000000000 */
[----:B------:R-:W-:Y:S02]  /*9f70*/  UPRMT UR4, URZ, 0x654, UR4 ;  /* 0x000006543f047896 */ /* 0x000fe40008000004 */
[----:B------:R-:W-:-:S04]  /*9f80*/  SHF.R.S32.HI R21, RZ, 0x1f, R18 ;  /* 0x0000001fff157819 */ /* 0x000fc80000011412 */
[----:B------:R-:W-:Y:S01]  /*9f90*/  LEA.HI R4, R21, R18, RZ, 0x7 ;  /* 0x0000001215047211 */ /* 0x000fe200078f38ff */
[----:B---3--:R-:W-:Y:S01]  /*9fa0*/  IMAD R2, R3, R2, UR6 ;  /* 0x0000000603027e24 */ /* 0x008fe2000f8e0202 */
[----:B------:R-:W-:Y:S01]  /*9fb0*/  USHF.R.S32.HI UR6, URZ, 0x1f, UR42 ;  /* 0x0000001f3f067899 */ /* 0x000fe2000801142a */
[----:B------:R-:W-:Y:S01]  /*9fc0*/  SYNCS.ARRIVE.TRANS64.RED.A1T0 RZ, [UR4], RZ ;  /* 0x000000ffffff79a7 */ /* 0x000fe20008100404 */
[----:B------:R-:W-:Y:S02]  /*9fd0*/  SHF.R.S32.HI R0, RZ, 0x7, R4 ;  /* 0x00000007ff007819 */ /* 0x000fe40000011404 */
[----:B------:R-:W-:Y:S02]  /*9fe0*/  LOP3.LUT R9, R4, 0xffffff80, RZ, 0xc0, !PT ;  /* 0xffffff8004097812 */ /* 0x000fe400078ec0ff */
[----:B------:R-:W-:Y:S01]  /*9ff0*/  SHF.R.S32.HI R3, RZ, 0x1f, R2 ;  /* 0x0000001fff037819 */ /* 0x000fe20000011402 */
[----:B------:R-:W0:Y:S01]  /*a000*/  SHFL.IDX PT, R10, R0, RZ, 0x1f ;  /* 0x00001fff000a7589 */ /* 0x000e2200000e0000 */
[----:B------:R-:W-:-:S02]  /*a010*/  IADD3 R8, R18, -R9, RZ ;  /* 0x8000000912087210 */ /* 0x000fc40007ffe0ff */
[----:B--2---:R-:W-:Y:S02]  /*a020*/  ISETP.NE.AND P1, PT, R7, 0x1, PT ;  /* 0x000000010700780c */ /* 0x004fe40003f25270 */
[----:B------:R-:W-:-:S04]  /*a030*/  SHF.R.S32.HI R155, RZ, 0x1f, R8 ;  /* 0x0000001fff9b7819 */ /* 0x000fc80000011408 */
[----:B------:R-:W-:-:S04]  /*a040*/  LEA.HI R9, R155, R8, RZ, 0x2 ;  /* 0x000000089b097211 */ /* 0x000fc800078f10ff */
[----:B------:R-:W-:Y:S02]  /*a050*/  SHF.R.S32.HI R154, RZ, 0x2, R9 ;  /* 0x00000002ff9a7819 */ /* 0x000fe40000011409 */
[----:B0-----:R-:W-:-:S13]  /*a060*/  ISETP.NE.AND P0, PT, R10, RZ, PT ;  /* 0x000000ff0a00720c */ /* 0x001fda0003f05270 */
[----:B------:R-:W-:Y:S05]  /*a070*/  @P0 BRA `(.L_x_4103) ;  /* 0x0000000400440947 */ /* 0x000fea0003800000 */
[----:B------:R-:W0:Y:S01]  /*a080*/  LDC R19, c[0x0][0xbe8] ;  /* 0x0002fa00ff137b82 */ /* 0x000e220000000800 */
[----:B------:R-:W-:Y:S01]  /*a090*/  LOP3.LUT R11, R4, 0xffffff80, RZ, 0xc0, !PT ;  /* 0xffffff80040b7812 */ /* 0x000fe200078ec0ff */
[----:B------:R-:W2:Y:S01]  /*a0a0*/  S2R R23, SR_CTAID.X ;  /* 0x0000000000177919 */ /* 0x000ea20000002500 */
[----:B------:R-:W-:Y:S01]  /*a0b0*/  LEA.HI R10, R21, R18, RZ, 0x2 ;  /* 0x00000012150a7211 */ /* 0x000fe200078f10ff */
[----:B------:R-:W-:Y:S02]  /*a0c0*/  ULDC.64 UR4, c[0x0][0xbd0] ;  /* 0x0002f40000047ab9 */ /* 0x000fe40000000a00 */
[----:B------:R-:W-:Y:S01]  /*a0d0*/  IMAD.IADD R20, R18, 0x1, -R11 ;  /* 0x0000000112147824 */ /* 0x000fe200078e0a0b */
[----:B------:R-:W-:Y:S01]  /*a0e0*/  LOP3.LUT R17, R10, 0xfffffffc, RZ, 0xc0, !PT ;  /* 0xfffffffc0a117812 */ /* 0x000fe200078ec0ff */
[----:B------:R-:W3:Y:S01]  /*a0f0*/  S2UR UR7, SR_CTAID.Z ;  /* 0x00000000000779c3 */ /* 0x000ee20000002700 */
[----:B------:R-:W-:Y:S02]  /*a100*/  UIMAD.WIDE.U32 UR8, UR42, UR4, URZ ;  /* 0x000000042a0872a5 */ /* 0x000fe4000f8e003f */
[----:B------:R-:W-:Y:S01]  /*a110*/  SHF.R.S32.HI R11, RZ, 0x1f, R20 ;  /* 0x0000001fff0b7819 */ /* 0x000fe20000011414 */
[----:B------:R-:W-:Y:S01]  /*a120*/  IMAD.IADD R10, R18, 0x1, -R17 ;  /* 0x00000001120a7824 */ /* 0x000fe200078e0a11 */
[----:B------:R-:W-:-:S02]  /*a130*/  UIMAD UR4, UR6, UR4, URZ ;  /* 0x00000004060472a4 */ /* 0x000fc4000f8e023f */
[C---:B------:R-:W-:Y:S01]  /*a140*/  LEA.HI R22, R11.reuse, R20, RZ, 0x2 ;  /* 0x000000140b167211 */ /* 0x040fe200078f10ff */
[----:B------:R-:W4:Y:S01]  /*a150*/  LDC.64 R14, c[0x0][0xbd8] ;  /* 0x0002f600ff0e7b82 */ /* 0x000f220000000a00 */
[----:B------:R-:W-:Y:S01]  /*a160*/  LEA.HI R12, R10, R10, RZ, 0x1 ;  /* 0x0000000a0a0c7211 */ /* 0x000fe200078f08ff */
[----:B------:R-:W-:Y:S01]  /*a170*/  UIMAD UR4, UR42, UR5, UR4 ;  /* 0x000000052a0472a4 */ /* 0x000fe2000f8e0204 */
[--C-:B------:R-:W-:Y:S02]  /*a180*/  SHF.R.S32.HI R4, RZ, 0x2, R22.reuse ;  /* 0x00000002ff047819 */ /* 0x100fe40000011416 */
[----:B------:R-:W-:Y:S01]  /*a190*/  SHF.R.S32.HI R13, RZ, 0x1f, R22 ;  /* 0x0000001fff0d7819 */ /* 0x000fe20000011416 */
[----:B------:R-:W-:Y:S01]  /*a1a0*/  UIADD3 UR4, UR9, UR4, URZ ;  /* 0x0000000409047290 */ /* 0x000fe2000fffe03f */
[----:B------:R-:W-:Y:S02]  /*a1b0*/  LEA.HI R11, R11, R20, RZ, 0x5 ;  /* 0x000000140b0b7211 */ /* 0x000fe400078f28ff */
[----:B0-----:R-:W-:-:S02]  /*a1c0*/  ISETP.NE.AND P0, PT, R19, 0x1, PT ;  /* 0x000000011300780c */ /* 0x001fc40003f05270 */
[----:B------:R-:W-:Y:S02]  /*a1d0*/  LEA.HI R13, R13, R4, RZ, 0x3 ;  /* 0x000000040d0d7211 */ /* 0x000fe400078f18ff */
[----:B------:R-:W-:Y:S02]  /*a1e0*/  LOP3.LUT R153, R12, 0x1ffffffe, RZ, 0xc0, !PT ;  /* 0x1ffffffe0c997812 */ /* 0x000fe400078ec0ff */
[----:B------:R-:W-:Y:S01]  /*a1f0*/  LOP3.LUT R13, R13, 0xfffffff8, RZ, 0xc0, !PT ;  /* 0xfffffff80d0d7812 */ /* 0x000fe200078ec0ff */
[----:B---3--:R-:W-:Y:S01]  /*a200*/  USHF.R.S32.HI UR5, URZ, 0x1f, UR7 ;  /* 0x0000001f3f057899 */ /* 0x008fe20008011407 */
[----:B------:R-:W-:Y:S01]  /*a210*/  SHF.R.S32.HI R11, RZ, 0x5, R11 ;  /* 0x00000005ff0b7819 */ /* 0x000fe2000001140b */
[----:B------:R-:W-:Y:S01]  /*a220*/  IMAD.IADD R153, R10, 0x1, -R153 ;  /* 0x000000010a997824 */ /* 0x000fe200078e0a99 */
[----:B------:R-:W-:Y:S02]  /*a230*/  IADD3 R4, R4, -R13, RZ ;  /* 0x8000000d04047210 */ /* 0x000fe40007ffe0ff */
[----:B------:R-:W-:Y:S01]  /*a240*/  MOV R10, UR8 ;  /* 0x00000008000a7c02 */ /* 0x000fe20008000f00 */
[----:B------:R-:W0:Y:S02]  /*a250*/  @P0 LDC R13, c[0x0][0xbec] ;  /* 0x0002fb00ff0d0b82 */ /* 0x000e240000000800 */
[----:B------:R-:W-:-:S02]  /*a260*/  IMAD R152, R11, 0x10, R4 ;  /* 0x000000100b987824 */ /* 0x000fc400078e0204 */
[C---:B----4-:R-:W-:Y:S02]  /*a270*/  IMAD R12, R14.reuse, UR5, RZ ;  /* 0x000000050e0c7c24 */ /* 0x050fe4000f8e02ff */
[----:B------:R-:W-:Y:S02]  /*a280*/  IMAD R4, R153, 0x8, R152 ;  /* 0x0000000899047824 */ /* 0x000fe400078e0298 */
[----:B------:R-:W3:Y:S01]  /*a290*/  @P0 LDC R17, c[0x0][0xbf0] ;  /* 0x0002fc00ff110b82 */ /* 0x000ee20000000800 */
[----:B------:R-:W-:Y:S01]  /*a2a0*/  IMAD.U32 R11, RZ, RZ, UR9 ;  /* 0x00000009ff0b7e24 */ /* 0x000fe2000f8e00ff */
[----:B------:R-:W-:Y:S01]  /*a2b0*/  MOV R11, UR4 ;  /* 0x00000004000b7c02 */ /* 0x000fe20008000f00 */
[----:B--2---:R-:W-:Y:S01]  /*a2c0*/  IMAD R4, R23, 0x40, R4 ;  /* 0x0000004017047824 */ /* 0x004fe200078e0204 */
[----:B------:R-:W-:Y:S01]  /*a2d0*/  ULDC.64 UR4, c[0x0][0xbe0] ;  /* 0x0002f80000047ab9 */ /* 0x000fe20000000a00 */
[----:B------:R-:W-:Y:S02]  /*a2e0*/  IMAD R15, R15, UR7, R12 ;  /* 0x000000070f0f7c24 */ /* 0x000fe4000f8e020c */
[----:B------:R-:W-:-:S04]  /*a2f0*/  IMAD.WIDE.U32 R10, R14, UR7, R10 ;  /* 0x000000070e0a7c25 */ /* 0x000fc8000f8e000a */
[----:B------:R-:W-:Y:S01]  /*a300*/  IMAD R23, R23, 0x40, R152 ;  /* 0x0000004017177824 */ /* 0x000fe200078e0298 */
[----:B------:R-:W-:Y:S01]  /*a310*/  IADD3 R11, R11, R15, RZ ;  /* 0x0000000f0b0b7210 */ /* 0x000fe20007ffe0ff */
[----:B0-----:R-:W-:-:S04]  /*a320*/  @P0 IMAD.HI.U32 R12, R4, R13, RZ ;  /* 0x0000000d040c0227 */ /* 0x001fc800078e00ff */
[----:B------:R-:W-:Y:S02]  /*a330*/  IMAD.MOV.U32 R13, RZ, RZ, R4 ;  /* 0x000000ffff0d7224 */ /* 0x000fe400078e0004 */
[----:B------:R-:W-:Y:S01]  /*a340*/  IMAD.WIDE.U32 R10, R2, UR4, R10 ;  /* 0x00000004020a7c25 */ /* 0x000fe2000f8e000a */
[----:B---3--:R-:W-:-:S03]  /*a350*/  @P0 SHF.R.U32.HI R13, RZ, R17, R12 ;  /* 0x00000011ff0d0219 */ /* 0x008fc6000001160c */
[----:B------:R-:W-:Y:S01]  /*a360*/  IMAD R17, R3, UR4, RZ ;  /* 0x0000000403117c24 */ /* 0x000fe2000f8e02ff */
[----:B------:R-:W-:Y:S01]  /*a370*/  IADD3 R10, P0, R13, R10, RZ ;  /* 0x0000000a0d0a7210 */ /* 0x000fe20007f1e0ff */
[----:B------:R-:W-:Y:S02]  /*a380*/  IMAD.MOV R15, RZ, RZ, -R13 ;  /* 0x000000ffff0f7224 */ /* 0x000fe400078e0a0d */
[----:B------:R-:W-:Y:S01]  /*a390*/  IMAD R12, R2, UR5, R17 ;  /* 0x00000005020c7c24 */ /* 0x000fe2000f8e0211 */
[----:B------:R-:W-:Y:S01]  /*a3a0*/  SHF.R.S32.HI R17, RZ, 0x1f, R13 ;  /* 0x0000001fff117819 */ /* 0x000fe2000001140d */
[----:B------:R-:W-:Y:S01]  /*a3b0*/  IMAD R15, R19, R15, R4 ;  /* 0x0000000f130f7224 */ /* 0x000fe200078e0204 */
[----:B------:R-:W-:Y:S01]  /*a3c0*/  ULDC.64 UR4, c[0x0][0xbc8] ;  /* 0x0002f20000047ab9 */ /* 0x000fe20000000a00 */
[----:B------:R-:W-:Y:S02]  /*a3d0*/  LOP3.LUT R13, R22, 0x7ffffffc, RZ, 0xc0, !PT ;  /* 0x7ffffffc160d7812 */ /* 0x000fe400078ec0ff */
[----:B------:R-:W-:-:S02]  /*a3e0*/  IADD3.X R11, R17, R11, R12, P0, !PT ;  /* 0x0000000b110b7210 */ /* 0x000fc400007fe40c */
[----:B------:R-:W-:Y:S01]  /*a3f0*/  SHF.R.S32.HI R4, RZ, 0x1f, R15 ;  /* 0x0000001fff047819 */ /* 0x000fe2000001140f */
[----:B------:R-:W-:Y:S02]  /*a400*/  IMAD.IADD R20, R20, 0x1, -R13 ;  /* 0x0000000114147824 */ /* 0x000fe400078e0a0d */
[----:B------:R-:W-:-:S04]  /*a410*/  IMAD.WIDE.U32 R10, R15, UR4, R10 ;  /* 0x000000040f0a7c25 */ /* 0x000fc8000f8e000a */
[----:B------:R-:W-:-:S04]  /*a420*/  IMAD R4, R4, UR4, RZ ;  /* 0x0000000404047c24 */ /* 0x000fc8000f8e02ff */
[----:B------:R-:W-:Y:S01]  /*a430*/  IMAD R15, R15, UR5, R4 ;  /* 0x000000050f0f7c24 */ /* 0x000fe2000f8e0204 */
[----:B------:R-:W-:Y:S01]  /*a440*/  ULDC.64 UR4, c[0x0][0xba8] ;  /* 0x0002ea0000047ab9 */ /* 0x000fe20000000a00 */
[-C--:B------:R-:W-:Y:S02]  /*a450*/  LEA.HI R4, R0, R0.reuse, RZ, 0x1 ;  /* 0x0000000000047211 */ /* 0x080fe400078f08ff */
[----:B------:R-:W-:Y:S01]  /*a460*/  IMAD.IADD R11, R11, 0x1, R15 ;  /* 0x000000010b0b7824 */ /* 0x000fe200078e020f */
[----:B------:R-:W-:Y:S01]  /*a470*/  LEA R16, P0, R10, UR4, 0x2 ;  /* 0x000000040a107c11 */ /* 0x000fe2000f8010ff */
[----:B------:R-:W-:Y:S01]  /*a480*/  ULDC UR4, c[0x0][0xa88] ;  /* 0x0002a20000047ab9 */ /* 0x000fe20000000800 */
[----:B------:R-:W-:Y:S01]  /*a490*/  LOP3.LUT R15, R4, 0xfffffe, RZ, 0xc0, !PT ;  /* 0x00fffffe040f7812 */ /* 0x000fe200078ec0ff */
[----:B------:R-:W-:Y:S01]  /*a4a0*/  IMAD R4, R19, UR4, RZ ;  /* 0x0000000413047c24 */ /* 0x000fe2000f8e02ff */
[----:B------:R-:W-:Y:S01]  /*a4b0*/  LEA.HI.X R17, R10, UR5, R11, 0x2, P0 ;  /* 0x000000050a117c11 */ /* 0x000fe200080f140b */
[----:B------:R-:W-:Y:S01]  /*a4c0*/  SHFL.IDX PT, R12, R16, 0x1, 0x1c1f ;  /* 0x003c1f00100c7f89 */ /* 0x000fe200000e0000 */
[----:B------:R-:W-:Y:S01]  /*a4d0*/  IADD3 R14, -R15, R0, RZ ;  /* 0x000000000f0e7210 */ /* 0x000fe20007ffe1ff */
[----:B------:R-:W-:-:S02]  /*a4e0*/  IMAD.SHL.U32 R15, R20, 0x2, RZ ;  /* 0x00000002140f7824 */ /* 0x000fc400078e00ff */
[----:B------:R-:W-:Y:S01]  /*a4f0*/  SHFL.IDX PT, R10, R16, RZ, 0x1c1f ;  /* 0x001c1fff100a7589 */ /* 0x000fe200000e0000 */
[----:B------:R-:W-:-:S03]  /*a500*/  LEA R14, -R14, RZ, 0x8 ;  /* 0x000000ff0e0e7211 */ /* 0x000fc600078e41ff */
[----:B------:R-:W0:Y:S01]  /*a510*/  SHFL.IDX PT, R11, R17, RZ, 0x1c1f ;  /* 0x001c1fff110b7589 */ /* 0x000e2200000e0000 */
[----:B------:R-:W-:Y:S01]  /*a520*/  ISETP.NE.AND P0, PT, R15, R14, PT ;  /* 0x0000000e0f00720c */ /* 0x000fe20003f05270 */
[C---:B------:R-:W-:Y:S02]  /*a530*/  VIADD R15, R23.reuse, 0x8 ;  /* 0x00000008170f7836 */ /* 0x040fe40000000000 */
[----:B------:R-:W2:Y:S01]  /*a540*/  SHFL.IDX PT, R13, R17, 0x1, 0x1c1f ;  /* 0x003c1f00110d7f89 */ /* 0x000ea200000e0000 */
[-C--:B------:R-:W-:Y:S02]  /*a550*/  ISETP.GE.OR P2, PT, R23, R4.reuse, P0 ;  /* 0x000000041700720c */ /* 0x080fe40000746670 */
[----:B------:R-:W-:-:S11]  /*a560*/  ISETP.GE.OR P0, PT, R15, R4, P0 ;  /* 0x000000040f00720c */ /* 0x000fd60000706670 */
[----:B0-----:R0:W-:Y:S04]  /*a570*/  @!P2 ST.E desc[UR36][R10.64], R6 ;  /* 0x000000060a00a985 */ /* 0x0011e8000c101924 */
[----:B--2---:R0:W-:Y:S02]  /*a580*/  @!P0 ST.E desc[UR36][R12.64], R5 ;  /* 0x000000050c008985 */ /* 0x0041e4000c101924 */
.L_x_4103:
[----:B------:R-:W2:Y:S01]  /*a590*/  S2R R14, SR_CTAID.X ;  /* 0x00000000000e7919 */ /* 0x000ea20000002500 */
[----:B------:R-:W3:Y:S01]  /*a5a0*/  S2UR UR7, SR_CTAID.Z ;  /* 0x00000000000779c3 */ /* 0x000ee20000002700 */
[----:B------:R-:W-:Y:S01]  /*a5b0*/  LEA.HI R21, R21, R18, RZ, 0x2 ;  /* 0x0000001215157211 */ /* 0x000fe200078f10ff */
[----:B------:R-:W-:Y:S01]  /*a5c0*/  ULDC.64 UR8, c[0x0][0xb38] ;  /* 0x0002ce0000087ab9 */ /* 0x000fe20000000a00 */
[----:B0-----:R-:W-:Y:S01]  /*a5d0*/  SHF.R.S32.HI R5, RZ, 0x1f, R9 ;  /* 0x0000001fff057819 */ /* 0x001fe20000011409 */
[----:B------:R-:W-:Y:S01]  /*a5e0*/  UIMAD UR6, UR6, UR8, URZ ;  /* 0x00000008060672a4 */ /* 0x000fe2000f8e023f */
[----:B------:R-:W-:Y:S01]  /*a5f0*/  LOP3.LUT R21, R21, 0xfffffffc, RZ, 0xc0, !PT ;  /* 0xfffffffc15157812 */ /* 0x000fe200078ec0ff */
[----:B------:R-:W-:Y:S01]  /*a600*/  UIMAD.WIDE.U32 UR4, UR42, UR8, URZ ;  /* 0x000000082a0472a5 */ /* 0x000fe2000f8e003f */
[----:B------:R-:W-:Y:S01]  /*a610*/  LEA.HI R5, R5, R154, RZ, 0x3 ;  /* 0x0000009a05057211 */ /* 0x000fe200078f18ff */
[----:B------:R-:W0:Y:S01]  /*a620*/  LDC.64 R12, c[0x0][0xb40] ;  /* 0x0002d000ff0c7b82 */ /* 0x000e220000000a00 */
[----:B------:R-:W-:Y:S01]  /*a630*/  IADD3 R21, R18, -R21, RZ ;  /* 0x8000001512157210 */ /* 0x000fe20007ffe0ff */
[----:B------:R-:W-:Y:S01]  /*a640*/  UIMAD UR6, UR42, UR9, UR6 ;  /* 0x000000092a0672a4 */ /* 0x000fe2000f8e0206 */
[----:B------:R-:W-:Y:S01]  /*a650*/  LOP3.LUT R5, R5, 0xfffffff8, RZ, 0xc0, !PT ;  /* 0xfffffff805057812 */ /* 0x000fe200078ec0ff */
[----:B------:R-:W-:Y:S01]  /*a660*/  BSSY B0, `(.L_x_4104) ;  /* 0x00000fc000007945 */ /* 0x000fe20003800000 */
[----:B------:R-:W-:Y:S01]  /*a670*/  LEA.HI R4, R21, R21, RZ, 0x1 ;  /* 0x0000001515047211 */ /* 0x000fe200078f08ff */
[----:B------:R-:W-:Y:S01]  /*a680*/  UIADD3 UR6, UR5, UR6, URZ ;  /* 0x0000000605067290 */ /* 0x000fe2000fffe03f */
[----:B------:R-:W-:Y:S01]  /*a690*/  LEA.HI R155, R155, R8, RZ, 0x5 ;  /* 0x000000089b9b7211 */ /* 0x000fe200078f28ff */
[----:B------:R-:W4:Y:S01]  /*a6a0*/  @P1 LDC R10, c[0x0][0xbec] ;  /* 0x0002fb00ff0a1b82 */ /* 0x000f220000000800 */
[----:B------:R-:W-:Y:S01]  /*a6b0*/  IMAD.IADD R154, R154, 0x1, -R5 ;  /* 0x000000019a9a7824 */ /* 0x000fe200078e0a05 */
[----:B------:R-:W-:-:S02]  /*a6c0*/  LOP3.LUT R4, R4, 0x1ffffffe, RZ, 0xc0, !PT ;  /* 0x1ffffffe04047812 */ /* 0x000fc400078ec0ff */
[----:B------:R-:W-:Y:S02]  /*a6d0*/  SHF.R.S32.HI R155, RZ, 0x5, R155 ;  /* 0x00000005ff9b7819 */ /* 0x000fe4000001149b */
[----:B------:R-:W-:Y:S01]  /*a6e0*/  MOV R5, UR5 ;  /* 0x0000000500057c02 */ /* 0x000fe20008000f00 */
[----:B------:R-:W-:Y:S01]  /*a6f0*/  IMAD.IADD R4, R21, 0x1, -R4 ;  /* 0x0000000115047824 */ /* 0x000fe200078e0a04 */
[----:B------:R-:W5:Y:S01]  /*a700*/  @P1 LDC R17, c[0x0][0xbf0] ;  /* 0x0002fc00ff111b82 */ /* 0x000f620000000800 */
[----:B------:R-:W-:Y:S01]  /*a710*/  LEA R155, R155, R154, 0x4 ;  /* 0x0000009a9b9b7211 */ /* 0x000fe200078e20ff */
[----:B---3--:R-:W-:Y:S01]  /*a720*/  USHF.R.S32.HI UR8, URZ, 0x1f, UR7 ;  /* 0x0000001f3f087899 */ /* 0x008fe20008011407 */
[----:B------:R-:W-:Y:S01]  /*a730*/  IMAD.U32 R5, RZ, RZ, UR6 ;  /* 0x00000006ff057e24 */ /* 0x000fe2000f8e00ff */
[----:B------:R-:W-:Y:S02]  /*a740*/  LOP3.LUT R9, R9, 0x7ffffffc, RZ, 0xc0, !PT ;  /* 0x7ffffffc09097812 */ /* 0x000fe400078ec0ff */
[----:B------:R-:W-:-:S02]  /*a750*/  IMAD R11, R4, 0x8, R155 ;  /* 0x00000008040b7824 */ /* 0x000fc400078e029b */
[----:B------:R-:W-:Y:S01]  /*a760*/  IMAD.U32 R4, RZ, RZ, UR4 ;  /* 0x00000004ff047e24 */ /* 0x000fe2000f8e00ff */
[----:B------:R-:W-:Y:S01]  /*a770*/  ULDC.64 UR4, c[0x0][0xb48] ;  /* 0x0002d20000047ab9 */ /* 0x000fe20000000a00 */
[----:B0-----:R-:W-:Y:S02]  /*a780*/  IMAD R6, R12, UR8, RZ ;  /* 0x000000080c067c24 */ /* 0x001fe4000f8e02ff */
[----:B--2---:R-:W-:Y:S02]  /*a790*/  IMAD R15, R14, 0x40, R11 ;  /* 0x000000400e0f7824 */ /* 0x004fe400078e020b */
[----:B------:R-:W-:Y:S02]  /*a7a0*/  IMAD R13, R13, UR7, R6 ;  /* 0x000000070d0d7c24 */ /* 0x000fe4000f8e0206 */
[----:B----4-:R-:W-:Y:S01]  /*a7b0*/  @P1 IMAD.HI.U32 R10, R15, R10, RZ ;  /* 0x0000000a0f0a1227 */ /* 0x010fe200078e00ff */
[----:B------:R-:W-:-:S03]  /*a7c0*/  MOV R11, R15 ;  /* 0x0000000f000b7202 */ /* 0x000fc60000000f00 */
[----:B------:R-:W-:-:S04]  /*a7d0*/  IMAD.WIDE.U32 R4, R12, UR7, R4 ;  /* 0x000000070c047c25 */ /* 0x000fc8000f8e0004 */
[----:B------:R-:W-:Y:S01]  /*a7e0*/  IMAD R3, R3, UR4, RZ ;  /* 0x0000000403037c24 */ /* 0x000fe2000f8e02ff */
[----:B-----5:R-:W-:Y:S01]  /*a7f0*/  @P1 SHF.R.U32.HI R11, RZ, R17, R10 ;  /* 0x00000011ff0b1219 */ /* 0x020fe2000001160a */
[----:B------:R-:W-:Y:S02]  /*a800*/  IMAD.IADD R5, R5, 0x1, R13 ;  /* 0x0000000105057824 */ /* 0x000fe400078e020d */
[C---:B------:R-:W-:Y:S01]  /*a810*/  IMAD R13, R2.reuse, UR5, R3 ;  /* 0x00000005020d7c24 */ /* 0x040fe2000f8e0203 */
[----:B------:R-:W-:Y:S01]  /*a820*/  SHF.R.S32.HI R6, RZ, 0x1f, R11 ;  /* 0x0000001fff067819 */ /* 0x000fe2000001140b */
[----:B------:R-:W-:Y:S01]  /*a830*/  IMAD.WIDE.U32 R2, R2, UR4, R4 ;  /* 0x0000000402027c25 */ /* 0x000fe2000f8e0004 */
[----:B------:R-:W-:-:S03]  /*a840*/  ULDC.64 UR4, c[0x0][0xb30] ;  /* 0x0002cc0000047ab9 */ /* 0x000fc60000000a00 */
[----:B------:R-:W-:Y:S01]  /*a850*/  IMAD.MOV R10, RZ, RZ, -R11 ;  /* 0x000000ffff0a7224 */ /* 0x000fe200078e0a0b */
[----:B------:R-:W-:Y:S01]  /*a860*/  IADD3 R3, R3, R13, RZ ;  /* 0x0000000d03037210 */ /* 0x000fe20007ffe0ff */
[----:B------:R-:W-:Y:S02]  /*a870*/  IMAD R6, R6, UR4, RZ ;  /* 0x0000000406067c24 */ /* 0x000fe4000f8e02ff */
[----:B------:R-:W-:Y:S02]  /*a880*/  IMAD R5, R7, R10, R15 ;  /* 0x0000000a07057224 */ /* 0x000fe400078e020f */
[C---:B------:R-:W-:Y:S01]  /*a890*/  IMAD R13, R11.reuse, UR5, R6 ;  /* 0x000000050b0d7c24 */ /* 0x040fe2000f8e0206 */
[----:B------:R-:W-:Y:S01]  /*a8a0*/  LEA.HI R6, R0, R0, RZ, 0x1 ;  /* 0x0000000000067211 */ /* 0x000fe200078f08ff */
        /* <DEDUP_REMOVED lines=9> */
[----:B------:R-:W-:Y:S01]  /*a940*/  IMAD.IADD R5, R3, 0x1, R11 ;  /* 0x0000000103057824 */ /* 0x000fe200078e020b */
[----:B------:R-:W-:Y:S01]  /*a950*/  ULDC UR4, c[0x0][0xa88] ;  /* 0x0002a20000047ab9 */ /* 0x000fe20000000800 */
[----:B------:R-:W-:Y:S01]  /*a960*/  LOP3.LUT R11, R6, 0xfffffe, RZ, 0xc0, !PT ;  /* 0x00fffffe060b7812 */ /* 0x000fe200078ec0ff */
[----:B------:R-:W-:Y:S01]  /*a970*/  IMAD R6, R7, UR4, RZ ;  /* 0x0000000407067c24 */ /* 0x000fe2000f8e02ff */
[----:B------:R-:W-:Y:S02]  /*a980*/  LEA R7, R14, R155, 0x6 ;  /* 0x0000009b0e077211 */ /* 0x000fe400078e30ff */
[----:B------:R-:W-:Y:S01]  /*a990*/  LEA.HI.X R5, R2, UR5, R5, 0x2, P0 ;  /* 0x0000000502057c11 */ /* 0x000fe200080f1405 */
[----:B------:R-:W-:Y:S01]  /*a9a0*/  IMAD.IADD R11, R0, 0x1, -R11 ;  /* 0x00000001000b7824 */ /* 0x000fe200078e0a0b */
[----:B------:R-:W-:Y:S01]  /*a9b0*/  ISETP.GE.AND P0, PT, R7, R6, PT ;  /* 0x000000060700720c */ /* 0x000fe20003f06270 */
[----:B------:R-:W-:Y:S01]  /*a9c0*/  IMAD.IADD R0, R8, 0x1, -R9 ;  /* 0x0000000108007824 */ /* 0x000fe200078e0a09 */
[----:B------:R0:W2:Y:S04]  /*a9d0*/  SHFL.IDX PT, R2, R4, RZ, 0x1c1f ;  /* 0x001c1fff04027589 */ /* 0x0000a800000e0000 */
[----:B------:R-:W-:Y:S01]  /*a9e0*/  LEA R0, R11, R0, 0x7 ;  /* 0x000000000b007211 */ /* 0x000fe200078e38ff */
[----:B------:R0:W3:Y:S04]  /*a9f0*/  SHFL.IDX PT, R3, R5, RZ, 0x1c1f ;  /* 0x001c1fff05037589 */ /* 0x0000e800000e0000 */
[----:B------:R-:W-:-:S02]  /*aa00*/  IMAD.SHL.U32 R0, R0, 0x2, RZ ;  /* 0x0000000200007824 */ /* 0x000fc400078e00ff */
[----:B------:R-:W-:Y:S05]  /*aa10*/  @P0 BRA `(.L_x_4105) ;  /* 0x0000000c00000947 */ /* 0x000fea0003800000 */
        /* <DEDUP_REMOVED lines=23> */
[--C-:B--23--:R-:W-:Y:S01]  /*ab90*/  @!P2 IMAD.WIDE R8, R9, 0x4, R2.reuse ;  /* 0x000000040908a825 */ /* 0x10cfe200078e0202 */
        /* <DEDUP_REMOVED lines=14> */
[----:B--2---:R-:W-:Y:S01]  /*ac80*/  VIADD R24, R0, 0x60 ;  /* 0x0000006000187836 */ /* 0x004fe20000000000 */
[----:B------:R-:W-:Y:S02]  /*ac90*/  @!P0 LEA.HI R16, R16, R16, RZ, 0x1 ;  /* 0x0000001010108211 */ /* 0x000fe400078f08ff */
[----:B------:R-:W-:-:S02]  /*aca0*/  @!P1 LEA.HI R17, R17, R17, RZ, 0x1 ;  /* 0x0000001111119211 */ /* 0x000fc400078f08ff */
[----:B------:R-:W-:Y:S02]  /*acb0*/  @!P0 LOP3.LUT R9, R16, 0xfffffffe, RZ, 0xc0, !PT ;  /* 0xfffffffe10098812 */ /* 0x000fe400078ec0ff */
[----:B---3--:R-:W-:Y:S02]  /*acc0*/  @!P1 LOP3.LUT R11, R17, 0xfffffffe, RZ, 0xc0, !PT ;  /* 0xfffffffe110b9812 */ /* 0x008fe400078ec0ff */
        /* <DEDUP_REMOVED lines=8> */
[----:B----4-:R-:W-:Y:S01]  /*ad50*/  @!P2 LOP3.LUT R13, R18, 0xfffffffe, RZ, 0xc0, !PT ;  /* 0xfffffffe120da812 */ /* 0x010fe200078ec0ff */
[----:B------:R3:W-:Y:S01]  /*ad60*/  @!P1 ST.E.64 desc[UR36][R10.64], R44 ;  /* 0x0000002c0a009985 */ /* 0x0007e2000c101b24 */
[----:B------:R-:W-:Y:S01]  /*ad70*/  @!P3 LOP3.LUT R19, R19, 0xfffffffe, RZ, 0xc0, !PT ;  /* 0xfffffffe1313b812 */ /* 0x000fe200078ec0ff */
[----:B------:R-:W-:Y:S01]  /*ad80*/  VIADD R18, R0, 0x68 ;  /* 0x0000006800127836 */ /* 0x000fe20000000000 */
[----:B-----5:R-:W-:Y:S01]  /*ad90*/  @!P4 LOP3.LUT R15, R20, 0xfffffffe, RZ, 0xc0, !PT ;  /* 0xfffffffe140fc812 */ /* 0x020fe200078ec0ff */
[C---:B------:R-:W-:Y:S01]  /*ada0*/  VIADD R20, R0.reuse, 0x78 ;  /* 0x0000007800147836 */ /* 0x040fe20000000000 */
[----:B------:R-:W-:Y:S02]  /*adb0*/  @!P5 LOP3.LUT R21, R21, 0xfffffffe, RZ, 0xc0, !PT ;  /* 0xfffffffe1515d812 */ /* 0x000fe400078ec0ff */
[----:B------:R-:W-:Y:S02]  /*adc0*/  IADD3 R23, R0, 0x58, RZ ;  /* 0x0000005800177810 */ /* 0x000fe40007ffe0ff */
[----:B------:R-:W-:Y:S01]  /*add0*/  @!P6 LOP3.LUT R17, R22, 0xfffffffe, RZ, 0xc0, !PT ;  /* 0xfffffffe1611e812 */ /* 0x000fe200078ec0ff */
[----:B--2---:R-:W-:Y:S01]  /*ade0*/  @!P2 IMAD.WIDE R8, R13, 0x4, R2 ;  /* 0x000000040d08a825 */ /* 0x004fe200078e0202 */
[----:B------:R-:W-:-:S02]  /*adf0*/  ISETP.GE.AND P1, PT, R23, UR4, PT ;  /* 0x0000000417007c0c */ /* 0x000fc4000bf26270 */
[----:B------:R-:W-:Y:S01]  /*ae00*/  ISETP.GE.AND P0, PT, R24, UR4, PT ;  /* 0x0000000418007c0c */ /* 0x000fe2000bf06270 */
[--C-:B---3--:R-:W-:Y:S01]  /*ae10*/  @!P3 IMAD.WIDE R10, R19, 0x4, R2.reuse ;  /* 0x00000004130ab825 */ /* 0x108fe200078e0202 */
        /* <DEDUP_REMOVED lines=18> */
[----:B--2---:R-:W-:Y:S01]  /*af40*/  @!P1 LOP3.LUT R9, R23, 0xfffffffe, RZ, 0xc0, !PT ;  /* 0xfffffffe17099812 */ /* 0x004fe200078ec0ff */
[----:B------:R-:W-:Y:S01]  /*af50*/  VIADD R23, R0, 0x90 ;  /* 0x0000009000177836 */ /* 0x000fe20000000000 */
[----:B---3--:R-:W-:Y:S01]  /*af60*/  @!P0 LOP3.LUT R11, R24, 0xfffffffe, RZ, 0xc0, !PT ;  /* 0xfffffffe180b8812 */ /* 0x008fe200078ec0ff */
        /* <DEDUP_REMOVED lines=9> */
[----:B----4-:R-:W-:Y:S01]  /*b000*/  @!P2 LOP3.LUT R13, R18, 0xfffffffe, RZ, 0xc0, !PT ;  /* 0xfffffffe120da812 */ /* 0x010fe200078ec0ff */
[----:B------:R3:W-:Y:S01]  /*b010*/  @!P0 ST.E.64 desc[UR36][R10.64], R72 ;  /* 0x000000480a008985 */ /* 0x0007e2000c101b24 */
[----:B------:R-:W-:Y:S02]  /*b020*/  @!P6 LOP3.LUT R19, R19, 0xfffffffe, RZ, 0xc0, !PT ;  /* 0xfffffffe1313e812 */ /* 0x000fe400078ec0ff */
[----:B-----5:R-:W-:Y:S01]  /*b030*/  @!P5 LOP3.LUT R15, R20, 0xfffffffe, RZ, 0xc0, !PT ;  /* 0xfffffffe140fd812 */ /* 0x020fe200078ec0ff */
[----:B------:R-:W-:Y:S01]  /*b040*/  VIADD R20, R0, 0xb0 ;  /* 0x000000b000147836 */ /* 0x000fe20000000000 */
[----:B------:R-:W-:-:S02]  /*b050*/  @!P4 LOP3.LUT R21, R21, 0xfffffffe, RZ, 0xc0, !PT ;  /* 0xfffffffe1515c812 */ /* 0x000fc400078ec0ff */
[----:B0-----:R-:W-:Y:S01]  /*b060*/  @!P3 LOP3.LUT R17, R22, 0xfffffffe, RZ, 0xc0, !PT ;  /* 0xfffffffe1611b812 */ /* 0x001fe200078ec0ff */
[C---:B------:R-:W-:Y:S01]  /*b070*/  VIADD R22, R0.reuse, 0xc0 ;  /* 0x000000c000167836 */ /* 0x040fe20000000000 */
[----:B------:R-:W-:Y:S01]  /*b080*/  ISETP.GE.AND P0, PT, R23, UR4, PT ;  /* 0x0000000417007c0c */ /* 0x000fe2000bf06270 */
[--C-:B--2---:R-:W-:Y:S01]  /*b090*/  @!P2 IMAD.WIDE R8, R13, 0x4, R2.reuse ;  /* 0x000000040d08a825 */ /* 0x104fe200078e0202 */
[----:B------:R-:W-:Y:S02]  /*b0a0*/  IADD3 R18, R0, 0xa0, RZ ;  /* 0x000000a000127810 */ /* 0x000fe40007ffe0ff */
[----:B------:R-:W-:Y:S01]  /*b0b0*/  ISETP.GE.AND P1, PT, R24, UR4, PT ;  /* 0x0000000418007c0c */ /* 0x000fe2000bf26270 */
[--C-:B---3--:R-:W-:Y:S01]  /*b0c0*/  @!P6 IMAD.WIDE R10, R19, 0x4, R2.reuse ;  /* 0x00000004130ae825 */ /* 0x108fe200078e0202 */
[----:B------:R0:W-:Y:S01]  /*b0d0*/  @!P2 ST.E.64 desc[UR36][R8.64], R76 ;  /* 0x0000004c0800a985 */ /* 0x0001e2000c101b24 */
[----:B------:R-:W-:Y:S02]  /*b0e0*/  ISETP.GE.AND P2, PT, R18, UR4, PT ;  /* 0x0000000412007c0c */ /* 0x000fe4000bf46270 */
        /* <DEDUP_REMOVED lines=9> */
[----:B------:R-:W-:Y:S01]  /*b180*/  VIADD R19, R0, 0xa8 ;  /* 0x000000a800137836 */ /* 0x000fe20000000000 */
[----:B------:R5:W-:Y:S01]  /*b190*/  @!P3 ST.E.64 desc[UR36][R16.64], R92 ;  /* 0x0000005c1000b985 */ /* 0x000be2000c101b24 */
[----:B------:R-:W-:-:S02]  /*b1a0*/  ISETP.GE.AND P5, PT, R21, UR4, PT ;  /* 0x0000000415007c0c */ /* 0x000fc4000bfa6270 */
[----:B------:R-:W-:Y:S02]  /*b1b0*/  @!P0 LEA.HI R23, R23, R23, RZ, 0x1 ;  /* 0x0000001717178211 */ /* 0x000fe400078f08ff */
[----:B------:R-:W-:Y:S02]  /*b1c0*/  ISETP.GE.AND P3, PT, R19, UR4, PT ;  /* 0x0000000413007c0c */ /* 0x000fe4000bf66270 */
[----:B------:R-:W-:Y:S02]  /*b1d0*/  @!P1 LEA.HI R24, R24, R24, RZ, 0x1 ;  /* 0x0000001818189211 */ /* 0x000fe400078f08ff */
[----:B0-----:R-:W-:Y:S02]  /*b1e0*/  @!P0 LOP3.LUT R9, R23, 0xfffffffe, RZ, 0xc0, !PT ;  /* 0xfffffffe17098812 */ /* 0x001fe400078ec0ff */
[----:B------:R-:W-:Y:S02]  /*b1f0*/  @!P2 LEA.HI R18, R18, R18, RZ, 0x1 ;  /* 0x000000121212a211 */ /* 0x000fe400078f08ff */
[----:B--2---:R-:W-:Y:S01]  /*b200*/  @!P1 LOP3.LUT R11, R24, 0xfffffffe, RZ, 0xc0, !PT ;  /* 0xfffffffe180b9812 */ /* 0x004fe200078ec0ff */
[----:B------:R-:W-:Y:S01]  /*b210*/  @!P0 IMAD.WIDE R8, R9, 0x4, R2 ;  /* 0x0000000409088825 */ /* 0x000fe200078e0202 */
[----:B------:R-:W-:-:S02]  /*b220*/  @!P4 LEA.HI R20, R20, R20, RZ, 0x1 ;  /* 0x000000141414c211 */ /* 0x000fc400078f08ff */
[----:B---3--:R-:W-:Y:S01]  /*b230*/  @!P2 LOP3.LUT R13, R18, 0xfffffffe, RZ, 0xc0, !PT ;  /* 0xfffffffe120da812 */ /* 0x008fe200078ec0ff */
        /* <DEDUP_REMOVED lines=9> */
[----:B----4-:R-:W-:Y:S01]  /*b2d0*/  @!P4 LOP3.LUT R15, R20, 0xfffffffe, RZ, 0xc0, !PT ;  /* 0xfffffffe140fc812 */ /* 0x010fe200078ec0ff */
[----:B------:R3:W-:Y:S01]  /*b2e0*/  @!P2 ST.E.64 desc[UR36][R12.64], R104 ;  /* 0x000000680c00a985 */ /* 0x0007e2000c101b24 */
[----:B------:R-:W-:Y:S01]  /*b2f0*/  @!P5 LOP3.LUT R21, R21, 0xfffffffe, RZ, 0xc0, !PT ;  /* 0xfffffffe1515d812 */ /* 0x000fe200078ec0ff */
[----:B------:R-:W-:Y:S01]  /*b300*/  VIADD R20, R0, 0xd8 ;  /* 0x000000d800147836 */ /* 0x000fe20000000000 */
[----:B-----5:R-:W-:-:S02]  /*b310*/  @!P6 LOP3.LUT R17, R22, 0xfffffffe, RZ, 0xc0, !PT ;  /* 0xfffffffe1611e812 */ /* 0x020fc400078ec0ff */
[----:B------:R-:W-:Y:S01]  /*b320*/  ISETP.GE.AND P0, PT, R18, UR4, PT ;  /* 0x0000000412007c0c */ /* 0x000fe2000bf06270 */
[--C-:B0-----:R-:W-:Y:S01]  /*b330*/  @!P3 IMAD.WIDE R8, R19, 0x4, R2.reuse ;  /* 0x000000041308b825 */ /* 0x101fe200078e0202 */
[----:B------:R-:W-:Y:S02]  /*b340*/  IADD3 R19, R0, 0xd0, RZ ;  /* 0x000000d000137810 */ /* 0x000fe40007ffe0ff */
[----:B------:R-:W-:Y:S01]  /*b350*/  ISETP.GE.AND P2, PT, R20, UR4, PT ;  /* 0x0000000414007c0c */ /* 0x000fe2000bf46270 */
[--C-:B--2---:R-:W-:Y:S01]  /*b360*/  @!P4 IMAD.WIDE R10, R15, 0x4, R2.reuse ;  /* 0x000000040f0ac825 */ /* 0x104fe200078e0202 */
[----:B------:R0:W-:Y:S01]  /*b370*/  @!P3 ST.E.64 desc[UR36][R8.64], R108 ;  /* 0x0000006c0800b985 */ /* 0x0001e2000c101b24 */
[----:B------:R-:W-:Y:S02]  /*b380*/  ISETP.GE.AND P1, PT, R19, UR4, PT ;  /* 0x0000000413007c0c */ /* 0x000fe4000bf26270 */
[----:B------:R-:W-:Y:S01]  /*b390*/  @!P5 IMAD.WIDE R14, R21, 0x4, R2 ;  /* 0x00000004150ed825 */ /* 0x000fe200078e0202 */
[----:B------:R2:W-:Y:S01]  /*b3a0*/  @!P4 ST.E.64 desc[UR36][R10.64], R112 ;  /* 0x000000700a00c985 */ /* 0x0005e2000c101b24 */
[----:B---3--:R-:W-:-:S02]  /*b3b0*/  IADD3 R12, R0, 0xe8, RZ ;  /* 0x000000e8000c7810 */ /* 0x008fc40007ffe0ff */
[----:B------:R-:W-:Y:S01]  /*b3c0*/  @!P6 IMAD.WIDE R16, R17, 0x4, R2 ;  /* 0x000000041110e825 */ /* 0x000fe200078e0202 */
[----:B------:R3:W-:Y:S01]  /*b3d0*/  @!P5 ST.E.64 desc[UR36][R14.64], R116 ;  /* 0x000000740e00d985 */ /* 0x0007e2000c101b24 */
[----:B------:R-:W-:Y:S02]  /*b3e0*/  ISETP.GE.AND P4, PT, R12, UR4, PT ;  /* 0x000000040c007c0c */ /* 0x000fe4000bf86270 */
[C---:B------:R-:W-:Y:S01]  /*b3f0*/  VIADD R21, R0.reuse, 0xe0 ;  /* 0x000000e000157836 */ /* 0x040fe20000000000 */
[----:B------:R4:W-:Y:S01]  /*b400*/  @!P6 ST.E.64 desc[UR36][R16.64], R120 ;  /* 0x000000781000e985 */ /* 0x0009e2000c101b24 */
[----:B------:R-:W-:Y:S01]  /*b410*/  VIADD R13, R0, 0xf0 ;  /* 0x000000f0000d7836 */ /* 0x000fe20000000000 */
[----:B------:R-:W-:Y:S01]  /*b420*/  @!P0 LEA.HI R18, R18, R18, RZ, 0x1 ;  /* 0x0000001212128211 */ /* 0x000fe200078f08ff */
[----:B0-----:R-:W-:Y:S01]  /*b430*/  VIADD R9, R0, 0xf8 ;  /* 0x000000f800097836 */ /* 0x001fe20000000000 */
[----:B------:R-:W-:Y:S02]  /*b440*/  ISETP.GE.AND P3, PT, R21, UR4, PT ;  /* 0x0000000415007c0c */ /* 0x000fe4000bf66270 */
[----:B------:R-:W-:-:S02]  /*b450*/  ISETP.GE.AND P5, PT, R13, UR4, PT ;  /* 0x000000040d007c0c */ /* 0x000fc4000bfa6270 */
[----:B------:R-:W-:Y:S02]  /*b460*/  ISETP.GE.AND P6, PT, R9, UR4, PT ;  /* 0x0000000409007c0c */ /* 0x000fe4000bfc6270 */
[----:B------:R-:W-:Y:S02]  /*b470*/  @!P1 LEA.HI R19, R19, R19, RZ, 0x1 ;  /* 0x0000001313139211 */ /* 0x000fe400078f08ff */
[----:B------:R-:W-:Y:S02]  /*b480*/  @!P2 LEA.HI R20, R20, R20, RZ, 0x1 ;  /* 0x000000141414a211 */ /* 0x000fe400078f08ff */
[----:B------:R-:W-:Y:S02]  /*b490*/  @!P4 LEA.HI R12, R12, R12, RZ, 0x1 ;  /* 0x0000000c0c0cc211 */ /* 0x000fe400078f08ff */
[----:B--2---:R-:W-:Y:S02]  /*b4a0*/  @!P1 LOP3.LUT R11, R19, 0xfffffffe, RZ, 0xc0, !PT ;  /* 0xfffffffe130b9812 */ /* 0x004fe400078ec0ff */
[----:B------:R-:W-:-:S02]  /*b4b0*/  @!P3 LEA.HI R21, R21, R21, RZ, 0x1 ;  /* 0x000000151515b211 */ /* 0x000fc400078f08ff */
[----:B------:R-:W-:Y:S02]  /*b4c0*/  @!P5 LEA.HI R8, R13, R13, RZ, 0x1 ;  /* 0x0000000d0d08d211 */ /* 0x000fe400078f08ff */
[----:B------:R-:W-:Y:S02]  /*b4d0*/  @!P6 LEA.HI R10, R9, R9, RZ, 0x1 ;  /* 0x00000009090ae211 */ /* 0x000fe400078f08ff */
[----:B------:R-:W-:Y:S02]  /*b4e0*/  @!P0 LOP3.LUT R9, R18, 0xfffffffe, RZ, 0xc0, !PT ;  /* 0xfffffffe12098812 */ /* 0x000fe400078ec0ff */
[----:B------:R-:W-:Y:S02]  /*b4f0*/  @!P2 LOP3.LUT R13, R20, 0xfffffffe, RZ, 0xc0, !PT ;  /* 0xfffffffe140da812 */ /* 0x000fe400078ec0ff */
[----:B---3--:R-:W-:Y:S02]  /*b500*/  @!P3 LOP3.LUT R15, R21, 0xfffffffe, RZ, 0xc0, !PT ;  /* 0xfffffffe150fb812 */ /* 0x008fe400078ec0ff */
[----:B----4-:R-:W-:Y:S01]  /*b510*/  @!P4 LOP3.LUT R17, R12, 0xfffffffe, RZ, 0xc0, !PT ;  /* 0xfffffffe0c11c812 */ /* 0x010fe200078ec0ff */
        /* <DEDUP_REMOVED lines=16> */
.L_x_4105:
[----:B-1----:R-:W-:Y:S05]  /*b620*/  BSYNC B0 ;  /* 0x0000000000007941 */ /* 0x002fea0003800000 */
.L_x_4104:
[----:B------:R-:W-:Y:S01]  /*b630*/  IADD3 R7, R7, 0x8, RZ ;  /* 0x0000000807077810 */ /* 0x000fe20007ffe0ff */
[----:B---34-:R3:W4:Y:S03]  /*b640*/  SHFL.IDX PT, R3, R5, 0x1, 0x1c1f ;  /* 0x003c1f0005037f89 */ /* 0x01872600000e0000 */
[----:B------:R-:W-:Y:S01]  /*b650*/  ISETP.GE.AND P0, PT, R7, R6, PT ;  /* 0x000000060700720c */ /* 0x000fe20003f06270 */
[----:B--2---:R3:W2:-:S12]  /*b660*/  SHFL.IDX PT, R2, R4, 0x1, 0x1c1f ;  /* 0x003c1f0004027f89 */ /* 0x00469800000e0000 */
[----:B---3--:R-:W-:Y:S05]  /*b670*/  @P0 BRA `(.L_x_4051) ;  /* 0x0000004800100947 */ /* 0x008fea0003800000 */
[C---:B0-----:R-:W-:Y:S01]  /*b680*/  VIADD R5, R0.reuse, 0x8 ;  /* 0x0000000800057836 */ /* 0x041fe20000000000 */
        /* <DEDUP_REMOVED lines=9> */
[C---:B------:R-:W-:Y:S01]  /*b720*/  VIADD R15, R0.reuse, 0x40 ;  /* 0x00000040000f7836 */ /* 0x040fe20000000000 */
[----:B------:R-:W-:Y:S01]  /*b730*/  ISETP.GE.AND P6, PT, R11, UR4, PT ;  /* 0x000000040b007c0c */ /* 0x000fe2000bfc6270 */
[----:B------:R-:W-:Y:S01]  /*b740*/  VIADD R18, R0, 0x50 ;  /* 0x0000005000127836 */ /* 0x000fe20000000000 */
[----:B------:R-:W-:Y:S01]  /*b750*/  ISETP.GE.AND P5, PT, R10, UR4, PT ;  /* 0x000000040a007c0c */ /* 0x000fe2000bfa6270 */
[C---:B------:R-:W-:Y:S01]  /*b760*/  VIADD R19, R0.reuse, 0x58 ;  /* 0x0000005800137836 */ /* 0x040fe20000000000 */
[C---:B------:R-:W-:Y:S01]  /*b770*/  IADD3 R13, R0.reuse, 0x30, RZ ;  /* 0x00000030000d7810 */ /* 0x040fe20007ffe0ff */
[C---:B------:R-:W-:Y:S01]  /*b780*/  VIADD R20, R0.reuse, 0x80 ;  /* 0x0000008000147836 */ /* 0x040fe20000000000 */
[----:B------:R-:W-:-:S02]  /*b790*/  @!P0 LEA.HI R4, R0, R0, RZ, 0x1 ;  /* 0x0000000000048211 */ /* 0x000fc400078f08ff */
[----:B------:R-:W-:Y:S02]  /*b7a0*/  @!P1 LEA.HI R6, R5, R5, RZ, 0x1 ;  /* 0x0000000505069211 */ /* 0x000fe400078f08ff */
[----:B------:R-:W-:Y:S02]  /*b7b0*/  @!P2 LEA.HI R8, R7, R7, RZ, 0x1 ;  /* 0x000000070708a211 */ /* 0x000fe400078f08ff */
[----:B------:R-:W-:Y:S02]  /*b7c0*/  @!P0 LOP3.LUT R5, R4, 0xfffffffe, RZ, 0xc0, !PT ;  /* 0xfffffffe04058812 */ /* 0x000fe400078ec0ff */
[----:B------:R-:W-:Y:S02]  /*b7d0*/  @!P1 LOP3.LUT R7, R6, 0xfffffffe, RZ, 0xc0, !PT ;  /* 0xfffffffe06079812 */ /* 0x000fe400078ec0ff */
[----:B------:R-:W-:Y:S01]  /*b7e0*/  @!P2 LOP3.LUT R9, R8, 0xfffffffe, RZ, 0xc0, !PT ;  /* 0xfffffffe0809a812 */ /* 0x000fe200078ec0ff */
[----:B--2-4-:R-:W-:Y:S01]  /*b7f0*/  @!P0 IMAD.WIDE R4, R5, 0x4, R2 ;  /* 0x0000000405048825 */ /* 0x014fe200078e0202 */
[----:B------:R-:W-:-:S02]  /*b800*/  IADD3 R16, R0, 0x48, RZ ;  /* 0x0000004800107810 */ /* 0x000fc40007ffe0ff */
[----:B------:R-:W-:Y:S01]  /*b810*/  ISETP.GE.AND P3, PT, R15, UR4, PT ;  /* 0x000000040f007c0c */ /* 0x000fe2000bf66270 */
[--C-:B------:R-:W-:Y:S01]  /*b820*/  @!P1 IMAD.WIDE R6, R7, 0x4, R2.reuse ;  /* 0x0000000407069825 */ /* 0x100fe200078e0202 */
[----:B------:R0:W-:Y:S01]  /*b830*/  @!P0 ST.E.64 desc[UR36][R4.64], R26 ;  /* 0x0000001a04008985 */ /* 0x0001e2000c101b24 */
[----:B------:R-:W-:Y:S02]  /*b840*/  ISETP.GE.AND P0, PT, R12, UR4, PT ;  /* 0x000000040c007c0c */ /* 0x000fe4000bf06270 */
[----:B------:R-:W-:Y:S01]  /*b850*/  @!P2 IMAD.WIDE R8, R9, 0x4, R2 ;  /* 0x000000040908a825 */ /* 0x000fe200078e0202 */
[----:B------:R1:W-:Y:S01]  /*b860*/  @!P1 ST.E.64 desc[UR36][R6.64], R30 ;  /* 0x0000001e06009985 */ /* 0x0003e2000c101b24 */
[----:B------:R-:W-:Y:S02]  /*b870*/  ISETP.GE.AND P1, PT, R13, UR4, PT ;  /* 0x000000040d007c0c */ /* 0x000fe4000bf26270 */
[----:B------:R-:W-:Y:S01]  /*b880*/  ISETP.GE.AND P4, PT, R16, UR4, PT ;  /* 0x0000000410007c0c */ /* 0x000fe2000bf86270 */
        /* <DEDUP_REMOVED lines=17> */
[----:B------:R-:W-:-:S02]  /*b9a0*/  @!P2 LOP3.LUT R11, R14, 0xfffffffe, RZ, 0xc0, !PT ;  /* 0xfffffffe0e0ba812 */ /* 0x000fc400078ec0ff */
[----:B------:R-:W-:Y:S02]  /*b9b0*/  @!P3 LOP3.LUT R15, R15, 0xfffffffe, RZ, 0xc0, !PT ;  /* 0xfffffffe0f0fb812 */ /* 0x000fe400078ec0ff */
[----:B------:R-:W-:Y:S01]  /*b9c0*/  @!P4 LOP3.LUT R17, R16, 0xfffffffe, RZ, 0xc0, !PT ;  /* 0xfffffffe1011c812 */ /* 0x000fe200078ec0ff */
[----:B------:R-:W-:Y:S01]  /*b9d0*/  VIADD R16, R0, 0x70 ;  /* 0x0000007000107836 */ /* 0x000fe20000000000 */
        /* <DEDUP_REMOVED lines=14> */
[----:B------:R-:W-:-:S02]  /*bac0*/  IADD3 R17, R0, 0x78, RZ ;  /* 0x0000007800117810 */ /* 0x000fc40007ffe0ff */
[----:B------:R-:W-:Y:S01]  /*bad0*/  VIADD R15, R0, 0x68 ;  /* 0x00000068000f7836 */ /* 0x000fe20000000000 */
[----:B------:R4:W-:Y:S01]  /*bae0*/  @!P4 ST.E.64 desc[UR36][R12.64], R62 ;  /* 0x0000003e0c00c985 */ /* 0x0009e2000c101b24 */
[----:B------:R-:W-:Y:S02]  /*baf0*/  ISETP.GE.AND P4, PT, R14, UR4, PT ;  /* 0x000000040e007c0c */ /* 0x000fe4000bf86270 */
[----:B------:R-:W-:Y:S02]  /*bb00*/  ISETP.GE.AND P1, PT, R17, UR4, PT ;  /* 0x0000000411007c0c */ /* 0x000fe4000bf26270 */
[----:B------:R-:W-:Y:S02]  /*bb10*/  ISETP.GE.AND P3, PT, R15, UR4, PT ;  /* 0x000000040f007c0c */ /* 0x000fe4000bf66270 */
[----:B------:R-:W-:Y:S02]  /*bb20*/  @!P5 LEA.HI R18, R18, R18, RZ, 0x1 ;  /* 0x000000121212d211 */ /* 0x000fe400078f08ff */
[----:B------:R-:W-:-:S02]  /*bb30*/  @!P6 LEA.HI R19, R19, R19, RZ, 0x1 ;  /* 0x000000131313e211 */ /* 0x000fc400078f08ff */
        /* <DEDUP_REMOVED lines=58> */
[C---:B------:R-:W-:Y:S01]  /*bee0*/  VIADD R16, R0.reuse, 0xe0 ;  /* 0x000000e000107836 */ /* 0x040fe20000000000 */
[----:B------:R-:W-:Y:S02]  /*bef0*/  @!P2 LOP3.LUT R17, R17, 0xfffffffe, RZ, 0xc0, !PT ;  /* 0xfffffffe1111a812 */ /* 0x000fe400078ec0ff */
[----:B------:R-:W-:Y:S02]  /*bf00*/  IADD3 R18, R0, 0xc0, RZ ;  /* 0x000000c000127810 */ /* 0x000fe40007ffe0ff */
[----:B----4-:R-:W-:Y:S01]  /*bf10*/  @!P1 LOP3.LUT R13, R20, 0xfffffffe, RZ, 0xc0, !PT ;  /* 0xfffffffe140d9812 */ /* 0x010fe200078ec0ff */
        /* <DEDUP_REMOVED lines=17> */
[----:B------:R-:W-:Y:S01]  /*c030*/  ISETP.GE.AND P1, PT, R15, UR4, PT ;  /* 0x000000040f007c0c */ /* 0x000fe2000bf26270 */
[----:B------:R-:W-:Y:S01]  /*c040*/  VIADD R0, R0, 0xf8 ;  /* 0x000000f800007836 */ /* 0x000fe20000000000 */
[----:B------:R-:W-:Y:S02]  /*c050*/  ISETP.GE.AND P4, PT, R20, UR4, PT ;  /* 0x0000000414007c0c */ /* 0x000fe4000bf86270 */
[----:B------:R-:W-:-:S02]  /*c060*/  ISETP.GE.AND P3, PT, R17, UR4, PT ;  /* 0x0000000411007c0c */ /* 0x000fc4000bf66270 */
[----:B------:R-:W-:Y:S02]  /*c070*/  @!P5 LEA.HI R18, R18, R18, RZ, 0x1 ;  /* 0x000000121212d211 */ /* 0x000fe400078f08ff */
        /* <DEDUP_REMOVED lines=30> */
[----:B---3--:R-:W-:-:S05]  /*c260*/  LOP3.LUT R5, R0, 0xfffffffe, RZ, 0xc0, !PT ;  /* 0xfffffffe00057812 */ /* 0x008fca00078ec0ff */
[----:B------:R-:W-:-:S05]  /*c270*/  IMAD.WIDE R2, R5, 0x4, R2 ;  /* 0x0000000405027825 */ /* 0x000fca00078e0202 */
[----:B------:R0:W-:Y:S01]  /*c280*/  ST.E.64 desc[UR36][R2.64], R150 ;  /* 0x0000009602007985 */ /* 0x0001e2000c101b24 */
[----:B------:R-:W-:Y:S05]  /*c290*/  BRA `(.L_x_4051) ;  /* 0x0000003c00087947 */ /* 0x000fea0003800000 */
.L_x_4102:
[----:B------:R-:W0:Y:S02]  /*c2a0*/  S2R R0, SR_TID.X ;  /* 0x0000000000007919 */ /* 0x000e240000002100 */
[----:B0-----:R-:W-:-:S05]  /*c2b0*/  VIADD R2, R0, 0xffffff80 ;  /* 0xffffff8000027836 */ /* 0x001fca0000000000 */
[----:B------:R-:W-:-:S13]  /*c2c0*/  ISETP.GT.AND P0, PT, R2, 0x3f, PT ;  /* 0x0000003f0200780c */ /* 0x000fda0003f04270 */
[----:B------:R-:W-:Y:S05]  /*c2d0*/  @P0 BRA `(.L_x_4051) ;  /* 0x0000003800f80947 */ /* 0x000fea0003800000 */
[----:B------:R-:W0:Y:S01]  /*c2e0*/  S2R R3, SR_CTAID.X ;  /* 0x0000000000037919 */ /* 0x000e220000002500 */
[----:B------:R-:W2:Y:S01]  /*c2f0*/  LDC R6, c[0x0][0xbe8] ;  /* 0x0002fa00ff067b82 */ /* 0x000ea20000000800 */
[----:B------:R-:W-:Y:S01]  /*c300*/  ULDC UR4, c[0x0][0xa88] ;  /* 0x0002a20000047ab9 */ /* 0x000fe20000000800 */
[----:B0-----:R-:W-:Y:S01]  /*c310*/  LEA R0, R3, R0, 0x6 ;  /* 0x0000000003007211 */ /* 0x001fe200078e30ff */
[----:B--2---:R-:W-:-:S04]  /*c320*/  IMAD R3, R6, UR4, RZ ;  /* 0x0000000406037c24 */ /* 0x004fc8000f8e02ff */
        /* <DEDUP_REMOVED lines=10> */
[----:B------:R-:W2:Y:S01]  /*c3d0*/  LDC.64 R10, c[0x0][0xbd8] ;  /* 0x0002f600ff0a7b82 */ /* 0x000ea20000000a00 */
[----:B------:R-:W-:-:S04]  /*c3e0*/  UIMAD UR6, UR42, UR9, UR6 ;  /* 0x000000092a0672a4 */ /* 0x000fc8000f8e0206 */
[----:B------:R-:W-:Y:S01]  /*c3f0*/  UIADD3 UR6, UR5, UR6, URZ ;  /* 0x0000000605067290 */ /* 0x000fe2000fffe03f */
[----:B------:R-:W-:Y:S01]  /*c400*/  MOV R2, UR4 ;  /* 0x0000000400027c02 */ /* 0x000fe20008000f00 */
[----:B------:R-:W-:Y:S01]  /*c410*/  IMAD.U32 R3, RZ, RZ, UR5 ;  /* 0x00000005ff037e24 */ /* 0x000fe2000f8e00ff */
[----:B------:R-:W3:Y:S01]  /*c420*/  @P0 LDC R7, c[0x0][0xbec] ;  /* 0x0002fb00ff070b82 */ /* 0x000ee20000000800 */
[----:B------:R-:W-:Y:S02]  /*c430*/  ULDC.64 UR4, c[0x0][0xbe0] ;  /* 0x0002f80000047ab9 */ /* 0x000fe40000000a00 */
[----:B------:R-:W-:-:S05]  /*c440*/  IMAD.U32 R3, RZ, RZ, UR6 ;  /* 0x00000006ff037e24 */ /* 0x000fca000f8e00ff */
[----:B------:R-:W4:Y:S01]  /*c450*/  @P0 LDC R9, c[0x0][0xbf0] ;  /* 0x0002fc00ff090b82 */ /* 0x000f220000000800 */
[----:B0-----:R-:W-:-:S07]  /*c460*/  USHF.R.S32.HI UR8, URZ, 0x1f, UR7 ;  /* 0x0000001f3f087899 */ /* 0x001fce0008011407 */
[----:B------:R-:W0:Y:S01]  /*c470*/  S2UR UR10, SR_CTAID.Y ;  /* 0x00000000000a79c3 */ /* 0x000e220000002600 */
[C---:B--2---:R-:W-:Y:S02]  /*c480*/  IMAD R12, R10.reuse, UR8, RZ ;  /* 0x000000080a0c7c24 */ /* 0x044fe4000f8e02ff */
[----:B------:R-:W-:-:S04]  /*c490*/  IMAD.WIDE.U32 R2, R10, UR7, R2 ;  /* 0x000000070a027c25 */ /* 0x000fc8000f8e0002 */
[----:B------:R-:W-:Y:S01]  /*c4a0*/  IMAD R11, R11, UR7, R12 ;  /* 0x000000070b0b7c24 */ /* 0x000fe2000f8e020c */
[----:B------:R-:W0:Y:S01]  /*c4b0*/  LDC R8, c[0x0][0xc50] ;  /* 0x00031400ff087b82 */ /* 0x000e220000000800 */
[----:B---3--:R-:W-:Y:S01]  /*c4c0*/  @P0 IMAD.HI.U32 R4, R0, R7, RZ ;  /* 0x0000000700040227 */ /* 0x008fe200078e00ff */
[----:B------:R-:W-:-:S03]  /*c4d0*/  IADD3 R7, RZ, -UR42, RZ ;  /* 0x8000002aff077c10 */ /* 0x000fc6000fffe0ff */
[----:B------:R-:W-:Y:S01]  /*c4e0*/  IMAD.IADD R3, R11, 0x1, R3 ;  /* 0x000000010b037824 */ /* 0x000fe200078e0203 */
[----:B----4-:R-:W-:Y:S01]  /*c4f0*/  @P0 SHF.R.U32.HI R5, RZ, R9, R4 ;  /* 0x00000009ff050219 */ /* 0x010fe20000011604 */
[----:B0-----:R-:W-:-:S04]  /*c500*/  IMAD R9, R8, R7, UR10 ;  /* 0x0000000a08097e24 */ /* 0x001fc8000f8e0207 */
        /* <DEDUP_REMOVED lines=14> */
[----:B------:R-:W-:-:S04]  /*c5f0*/  ULDC.64 UR4, c[0x0][0xba8] ;  /* 0x0002ea0000047ab9 */ /* 0x000fc80000000a00 */
[----:B------:R-:W-:Y:S02]  /*c600*/  IADD3 R3, R3, R5, RZ ;  /* 0x0000000503037210 */ /* 0x000fe40007ffe0ff */
[----:B------:R-:W-:-:S04]  /*c610*/  LEA R4, P0, R2, UR4, 0x2 ;  /* 0x0000000402047c11 */ /* 0x000fc8000f8010ff */
[----:B------:R-:W-:Y:S01]  /*c620*/  LEA.HI.X R5, R2, UR5, R3, 0x2, P0 ;  /* 0x0000000502057c11 */ /* 0x000fe200080f1403 */
[----:B------:R-:W-:-:S05]  /*c630*/  IMAD.MOV.U32 R3, RZ, RZ, -0x800000 ;  /* 0xff800000ff037424 */ /* 0x000fca00078e00ff */
[----:B------:R0:W-:Y:S01]  /*c640*/  STG.E desc[UR36][R4.64], R3 ;  /* 0x0000000304007986 */ /* 0x0001e2000c101924 */
[----:B------:R-:W-:Y:S05]  /*c650*/  BRA `(.L_x_4051) ;  /* 0x0000003800187947 */ /* 0x000fea0003800000 */
.L_x_4049:
        /* <DEDUP_REMOVED lines=18> */
.L_x_4106:
[----:B------:R-:W-:Y:S01]  /*c780*/  ULDC UR44, c[0x0][0xc50] ;  /* 0x00031400002c7ab9 */ /* 0x000fe20000000800 */
[----:B------:R-:W-:Y:S01]  /*c790*/  UMOV UR39, UR6 ;  /* 0x0000000600277c82 */ /* 0x000fe20008000000 */
[----:B------:R-:W-:-:S11]  /*c7a0*/  UISETP.NE.AND UP0, UPT, UR44, 0x1, UPT ;  /* 0x000000012c00788c */ /* 0x000fd6000bf05270 */
[----:B------:R-:W-:Y:S01]  /*c7b0*/  @UP0 ULDC UR4, c[0x0][0xc54] ;  /* 0x0003150000040ab9 */ /* 0x000fe20000000800 */
[----:B------:R-:W-:Y:S01]  /*c7c0*/  @UP0 ULDC UR7, c[0x0][0xc58] ;  /* 0x0003160000070ab9 */ /* 0x000fe20000000800 */
[----:B------:R-:W-:-:S04]  /*c7d0*/  UIMAD.WIDE.U32 UR4, UR6, UR4, URZ ;  /* 0x00000004060472a5 */ /* 0x000fc8000f8e003f */
[----:B------:R-:W-:-:S12]  /*c7e0*/  @UP0 USHF.R.U32.HI UR39, URZ, UR7, UR5 ;  /* 0x000000073f270299 */ /* 0x000fd80008011605 */
.L_x_4107:
        /* <DEDUP_REMOVED lines=8> */
[----:B------:R-:W-:Y:S01]  /*c870*/  ULDC UR4, c[0x0][0x448] ;  /* 0x0001120000047ab9 */ /* 0x000fe20000000800 */
[----:B------:R-:W-:Y:S01]  /*c880*/  ULDC UR7, c[0x0][0x2f0] ;  /* 0x0000bc0000077ab9 */ /* 0x000fe20000000800 */
[----:B------:R-:W-:-:S05]  /*c890*/  IMAD.MOV.U32 R28, RZ, RZ, RZ ;  /* 0x000000ffff1c7224 */ /* 0x000fca00078e00ff */
[----:B------:R-:W1:Y:S01]  /*c8a0*/  S2UR UR46, SR_CTAID.X ;  /* 0x00000000002e79c3 */ /* 0x000e620000002500 */
[----:B------:R-:W-:Y:S01]  /*c8b0*/  UISETP.NE.AND UP1, UPT, UR4, 0x1, UPT ;  /* 0x000000010400788c */ /* 0x000fe2000bf25270 */
[----:B------:R-:W-:Y:S02]  /*c8c0*/  ULDC UR8, c[0x0][0x288] ;  /* 0x0000a20000087ab9 */ /* 0x000fe40000000800 */
[----:B------:R-:W-:Y:S02]  /*c8d0*/  ULDC.64 UR4, c[0x0][0x418] ;  /* 0x0001060000047ab9 */ /* 0x000fe40000000a00 */
[----:B------:R-:W-:-:S03]  /*c8e0*/  UISETP.NE.U32.AND UP0, UPT, UR4, URZ, UPT ;  /* 0x0000003f0400728c */ /* 0x000fc6000bf05070 */
[----:B------:R-:W-:Y:S01]  /*c8f0*/  ULDC UR4, c[0x0][0x424] ;  /* 0x0001090000047ab9 */ /* 0x000fe20000000800 */
[----:B------:R-:W-:-:S03]  /*c900*/  UISETP.NE.AND.EX UP0, UPT, UR5, URZ, UPT, UP0 ;  /* 0x0000003f0500728c */ /* 0x000fc6000bf05300 */
[----:B------:R-:W-:Y:S01]  /*c910*/  @UP1 ULDC UR5, c[0x0][0x44c] ;  /* 0x0001130000051ab9 */ /* 0x000fe20000000800 */
[----:B0-----:R-:W-:Y:S01]  /*c920*/  ISETP.NE.U32.AND P0, PT, R2, RZ, PT ;  /* 0x000000ff0200720c */ /* 0x001fe20003f05070 */
[----:B------:R-:W-:-:S03]  /*c930*/  USEL UR40, UR4, 0x1, UP0 ;  /* 0x0000000104287887 */ /* 0x000fc60008000000 */
[----:B------:R-:W-:Y:S01]  /*c940*/  ISETP.NE.AND.EX P0, PT, R3, RZ, PT, P0 ;  /* 0x000000ff0300720c */ /* 0x000fe20003f05300 */
[----:B-1----:R-:W-:Y:S02]  /*c950*/  ULEA UR6, UR46, 0x3f, 0x6 ;  /* 0x0000003f2e067891 */ /* 0x002fe4000f8e303f */
[----:B------:R-:W-:Y:S02]  /*c960*/  UIMAD UR40, UR40, UR7, URZ ;  /* 0x00000007282872a4 */ /* 0x000fe4000f8e023f */
[----:B------:R-:W-:Y:S01]  /*c970*/  UIMAD.WIDE.U32 UR4, UR6, UR5, URZ ;  /* 0x00000005060472a5 */ /* 0x000fe2000f8e003f */
[----:B------:R-:W-:-:S03]  /*c980*/  @UP1 ULDC UR7, c[0x0][0x450] ;  /* 0x0001140000071ab9 */ /* 0x000fc60000000800 */
[----:B------:R-:W-:-:S04]  /*c990*/  @UP1 USHF.R.U32.HI UR6, URZ, UR7, UR5 ;  /* 0x000000073f061299 */ /* 0x000fc80008011605 */
[----:B------:R-:W0:Y:S01]  /*c9a0*/  @P0 LDC.64 R2, c[0x0][0xa28] ;  /* 0x00028a00ff020b82 */ /* 0x000e220000000a00 */
[----:B------:R-:W-:Y:S02]  /*c9b0*/  UIADD3 UR5, UR40, 0x40, -UR8 ;  /* 0x0000004028057890 */ /* 0x000fe4000fffe808 */
[----:B------:R-:W-:Y:S02]  /*c9c0*/  UIADD3 UR4, UR40, 0x3f, URZ ;  /* 0x0000003f28047890 */ /* 0x000fe4000fffe03f */
[----:B------:R-:W-:Y:S02]  /*c9d0*/  UIADD3 UR6, UR5, UR6, URZ ;  /* 0x0000000605067290 */ /* 0x000fe4000fffe03f */
[----:B------:R-:W-:Y:S02]  /*c9e0*/  USHF.R.S32.HI UR5, URZ, 0x1f, UR4 ;  /* 0x0000001f3f057899 */ /* 0x000fe40008011404 */
[----:B------:R-:W-:Y:S02]  /*c9f0*/  USHF.R.S32.HI UR7, URZ, 0x1f, UR6 ;  /* 0x0000001f3f077899 */ /* 0x000fe40008011406 */
[----:B------:R-:W-:-:S02]  /*ca00*/  ULEA.HI UR5, UR5, UR4, URZ, 0x6 ;  /* 0x0000000405057291 */ /* 0x000fc4000f8f303f */
[----:B------:R-:W-:Y:S02]  /*ca10*/  ULEA.HI UR7, UR7, UR6, URZ, 0x6 ;  /* 0x0000000607077291 */ /* 0x000fe4000f8f303f */
[----:B------:R-:W-:Y:S02]  /*ca20*/  USHF.R.S32.HI UR41, URZ, 0x6, UR5 ;  /* 0x000000063f297899 */ /* 0x000fe40008011405 */
[----:B------:R-:W-:-:S04]  /*ca30*/  USHF.R.S32.HI UR42, URZ, 0x6, UR7 ;  /* 0x000000063f2a7899 */ /* 0x000fc80008011407 */
[----:B------:R-:W-:Y:S02]  /*ca40*/  UISETP.LT.AND UP0, UPT, UR41, UR42, UPT ;  /* 0x0000002a2900728c */ /* 0x000fe4000bf01270 */
[----:B------:R-:W-:Y:S01]  /*ca50*/  UP2UR UR47, UPR, URZ, 0x2 ;  /* 0x000000023f2f7883 */ /* 0x000fe20008000000 */
[----:B0-----:R-:W-:Y:S01]  /*ca60*/  @P0 IMAD.WIDE R2, R17, 0x4, R2 ;  /* 0x0000000411020825 */ /* 0x001fe200078e0202 */
[----:B------:R-:W-:-:S04]  /*ca70*/  USEL UR11, UR41, UR42, UP0 ;  /* 0x0000002a290b7287 */ /* 0x000fc80008000000 */
[----:B------:R-:W-:Y:S01]  /*ca80*/  UISETP.GE.AND UP1, UPT, UR11, 0x1, UPT ;  /* 0x000000010b00788c */ /* 0x000fe2000bf26270 */
[----:B------:R0:W5:Y:S01]  /*ca90*/  @P0 LDG.E R28, desc[UR36][R2.64] ;  /* 0x00000024021c0981 */ /* 0x000162000c1e1900 */
[----:B------:R-:W-:Y:S02]  /*caa0*/  USHF.R.U32.HI UR9, URZ, 0x10, UR44 ;  /* 0x000000103f097899 */ /* 0x000fe4000801162c */
[----:B------:R-:W-:Y:S02]  /*cab0*/  ULOP3.LUT UR44, UR44, 0xffff, URZ, 0xc0, !UPT ;  /* 0x0000ffff2c2c7892 */ /* 0x000fe4000f8ec03f */
[----:B------:R-:W-:Y:S01]  /*cac0*/  PLOP3.LUT P0, PT, PT, PT, UP1, 0x80, 0x0 ;  /* 0x000000000000781c */ /* 0x000fe20003f0f018 */
[----:B------:R-:W-:Y:S01]  /*cad0*/  UISETP.NE.AND UP0, UPT, UR9, URZ, UPT ;  /* 0x0000003f0900728c */ /* 0x000fe2000bf05270 */
[----:B------:R-:W-:-:S10]  /*cae0*/  UMOV UR38, URZ ;  /* 0x0000003f00267c82 */ /* 0x000fd40008000000 */
[----:B------:R-:W-:Y:S01]  /*caf0*/  @!UP0 ULDC UR9, c[0x0][0x9f0] ;  /* 0x00027c0000098ab9 */ /* 0x000fe20000000800 */
[----:B0-----:R-:W-:Y:S05]  /*cb00*/  @!P0 BRA `(.L_x_4109) ;  /* 0x0000000000788947 */ /* 0x001fea0003800000 */
[----:B------:R-:W-:Y:S01]  /*cb10*/  IABS R0, UR9 ;  /* 0x0000000900007c13 */ /* 0x000fe20008000000 */
[----:B------:R-:W-:Y:S02]  /*cb20*/  UIADD3 UR6, UR9, -0x1, UR11 ;  /* 0xffffffff09067890 */ /* 0x000fe4000fffe00b */
[----:B------:R-:W-:Y:S01]  /*cb30*/  IABS R4, UR9 ;  /* 0x0000000900047c13 */ /* 0x000fe20008000000 */
[----:B------:R-:W-:Y:S01]  /*cb40*/  UMOV UR4, URZ ;  /* 0x0000003f00047c82 */ /* 0x000fe20008000000 */
[----:B------:R-:W-:Y:S02]  /*cb50*/  R2UR UR10, R0 ;  /* 0x00000000000a72ca */ /* 0x000fe400000e0000 */
[----:B------:R-:W-:Y:S01]  /*cb60*/  IABS R3, UR6 ;  /* 0x0000000600037c13 */ /* 0x000fe20008000000 */
[----:B------:R-:W-:-:S03]  /*cb70*/  ULOP3.LUT UR6, UR6, UR9, URZ, 0x3c, !UPT ;  /* 0x0000000906067292 */ /* 0x000fc6000f8e3c3f */
[----:B------:R-:W-:-:S07]  /*cb80*/  R2UR UR8, R3 ;  /* 0x00000000030872ca */ /* 0x000fce00000e0000 */
        /* <DEDUP_REMOVED lines=22> */
.L_x_4109:
[----:B------:R-:W-:Y:S02]  /*ccf0*/  UIMAD UR48, UR44, UR38, URZ ;  /* 0x000000262c3072a4 */ /* 0x000fe4000f8e023f */
[----:B------:R-:W-:Y:S01]  /*cd00*/  MOV R0, UR38 ;  /* 0x0000002600007c02 */ /* 0x000fe20008000f00 */
[----:B------:R-:W-:-:S03]  /*cd10*/  IMAD.MOV.U32 R4, RZ, RZ, 0x1 ;  /* 0x00000001ff047424 */ /* 0x000fc600078e00ff */
[----:B------:R-:W-:-:S05]  /*cd20*/  IMAD.U32 R25, RZ, RZ, UR48 ;  /* 0x00000030ff197e24 */ /* 0x000fca000f8e00ff */
[----:B------:R-:W-:Y:S02]  /*cd30*/  VIADDMNMX R25, R25, R0, UR11, PT ;  /* 0x0000000b19197e46 */ /* 0x000fe4000b800100 */
[----:B------:R-:W-:Y:S02]  /*cd40*/  MOV R0, RZ ;  /* 0x000000ff00007202 */ /* 0x000fe40000000f00 */
        /* <DEDUP_REMOVED lines=12> */
[----:B------:R-:W-:Y:S01]  /*ce10*/  MOV R4, UR4 ;  /* 0x0000000400047c02 */ /* 0x000fe20008000f00 */
[----:B------:R-:W-:Y:S01]  /*ce20*/  IMAD.U32 R5, RZ, RZ, UR5 ;  /* 0x00000005ff057e24 */ /* 0x000fe2000f8e00ff */
[----:B------:R-:W-:Y:S01]  /*ce30*/  ULDC.64 UR4, c[0x4][0x8] ;  /* 0x0100020000047ab9 */ /* 0x000fe20000000a00 */
[----:B------:R-:W0:Y:S01]  /*ce40*/  LDC.64 R2, c[0x4][R2] ;  /* 0x0100000002027b82 */ /* 0x000e220000000a00 */
[----:B------:R-:W-:Y:S01]  /*ce50*/  MOV R6, UR6 ;  /* 0x0000000600067c02 */ /* 0x000fe20008000f00 */
[----:B------:R-:W-:Y:S01]  /*ce60*/  IMAD.U32 R7, RZ, RZ, UR7 ;  /* 0x00000007ff077e24 */ /* 0x000fe2000f8e00ff */
[----:B------:R-:W-:Y:S01]  /*ce70*/  MOV R10, UR4 ;  /* 0x00000004000a7c02 */ /* 0x000fe20008000f00 */
[----:B------:R-:W-:Y:S01]  /*ce80*/  IMAD.U32 R11, RZ, RZ, UR5 ;  /* 0x00000005ff0b7e24 */ /* 0x000fe2000f8e00ff */
[----:B------:R-:W-:Y:S01]  /*ce90*/  MOV R8, 0x70 ;  /* 0x0000007000087802 */ /* 0x000fe20000000f00 */
[----:B------:R-:W-:Y:S01]  /*cea0*/  IMAD.MOV.U32 R12, RZ, RZ, 0x1 ;  /* 0x00000001ff0c7424 */ /* 0x000fe200078e00ff */
[----:B------:R-:W-:-:S07]  /*ceb0*/  MOV R13, RZ ;  /* 0x000000ff000d7202 */ /* 0x000fce0000000f00 */
[----:B------:R-:W-:-:S07]  /*cec0*/  LEPC R20, `(.L_x_4110) ;  /* 0x000000001014794e */ /* 0x000fce0000000000 */
[----:B0----5:R-:W-:Y:S05]  /*ced0*/  CALL.ABS.NOINC R2 ;  /* 0x0000000002007343 */ /* 0x021fea0003c00000 */
.L_x_4110:
        /* <DEDUP_REMOVED lines=11> */
[----:B------:R-:W-:Y:S01]  /*cf90*/  IMAD.U32 R6, RZ, RZ, UR6 ;  /* 0x00000006ff067e24 */ /* 0x000fe2000f8e00ff */
[----:B------:R-:W-:Y:S01]  /*cfa0*/  MOV R7, UR7 ;  /* 0x0000000700077c02 */ /* 0x000fe20008000f00 */
[----:B------:R-:W-:Y:S01]  /*cfb0*/  IMAD.U32 R10, RZ, RZ, UR4 ;  /* 0x00000004ff0a7e24 */ /* 0x000fe2000f8e00ff */
[----:B------:R-:W-:Y:S01]  /*cfc0*/  MOV R11, UR5 ;  /* 0x00000005000b7c02 */ /* 0x000fe20008000f00 */
[----:B------:R-:W-:Y:S01]  /*cfd0*/  IMAD.MOV.U32 R8, RZ, RZ, 0x70 ;  /* 0x00000070ff087424 */ /* 0x000fe200078e00ff */
[----:B------:R-:W-:Y:S01]  /*cfe0*/  MOV R12, 0x1 ;  /* 0x00000001000c7802 */ /* 0x000fe20000000f00 */
[----:B0-----:R-:W-:-:S07]  /*cff0*/  IMAD.MOV.U32 R13, RZ, RZ, RZ ;  /* 0x000000ffff0d7224 */ /* 0x001fce00078e00ff */
[----:B------:R-:W-:-:S07]  /*d000*/  LEPC R20, `(.L_x_4112) ;  /* 0x000000001014794e */ /* 0x000fce0000000000 */
[----:B-1---5:R-:W-:Y:S05]  /*d010*/  CALL.ABS.NOINC R2 ;  /* 0x0000000002007343 */ /* 0x022fea0003c00000 */
.L_x_4112:
[----:B------:R0:W1:Y:S01]  /*d020*/  LDC.64 R2, c[0x4][R16] ;  /* 0x0100000010027b82 */ /* 0x0000620000000a00 */
[----:B------:R-:W-:Y:S01]  /*d030*/  ULDC.64 UR4, c[0x4][0x90] ;  /* 0x0100240000047ab9 */ /* 0x000fe20000000a00 */
[----:B------:R-:W-:Y:S01]  /*d040*/  ULDC.64 UR6, c[0x4][0x98] ;  /* 0x0100260000067ab9 */ /* 0x000fe20000000a00 */
[----:B------:R-:W-:Y:S01]  /*d050*/  MOV R4, UR4 ;  /* 0x0000000400047c02 */ /* 0x000fe20008000f00 */
[----:B------:R-:W-:Y:S01]  /*d060*/  IMAD.U32 R5, RZ, RZ, UR5 ;  /* 0x00000005ff057e24 */ /* 0x000fe2000f8e00ff */
[----:B------:R-:W-:Y:S01]  /*d070*/  ULDC.64 UR4, c[0x4][0x18] ;  /* 0x0100060000047ab9 */ /* 0x000fe20000000a00 */
[----:B------:R-:W-:Y:S01]  /*d080*/  MOV R6, UR6 ;  /* 0x0000000600067c02 */ /* 0x000fe20008000f00 */
[----:B------:R-:W-:Y:S01]  /*d090*/  IMAD.U32 R7, RZ, RZ, UR7 ;  /* 0x00000007ff077e24 */ /* 0x000fe2000f8e00ff */
[----:B------:R-:W-:Y:S01]  /*d0a0*/  MOV R10, UR4 ;  /* 0x00000004000a7c02 */ /* 0x000fe20008000f00 */
[----:B------:R-:W-:Y:S01]  /*d0b0*/  IMAD.U32 R11, RZ, RZ, UR5 ;  /* 0x00000005ff0b7e24 */ /* 0x000fe2000f8e00ff */
[----:B------:R-:W-:Y:S01]  /*d0c0*/  MOV R8, 0x70 ;  /* 0x0000007000087802 */ /* 0x000fe20000000f00 */
[----:B------:R-:W-:Y:S01]  /*d0d0*/  IMAD.MOV.U32 R12, RZ, RZ, 0x1 ;  /* 0x00000001ff0c7424 */ /* 0x000fe200078e00ff */
[----:B0-----:R-:W-:-:S07]  /*d0e0*/  MOV R13, RZ ;  /* 0x000000ff000d7202 */ /* 0x001fce0000000f00 */
[----:B------:R-:W-:-:S07]  /*d0f0*/  LEPC R20, `(.L_x_4111) ;  /* 0x000000001014794e */ /* 0x000fce0000000000 */
[----:B-1----:R-:W-:Y:S05]  /*d100*/  CALL.ABS.NOINC R2 ;  /* 0x0000000002007343 */ /* 0x002fea0003c00000 */
.L_x_4111:
[----:B------:R-:W0:Y:S01]  /*d110*/  LDC.64 R2, c[0x0][0x9f8] ;  /* 0x00027e00ff027b82 */ /* 0x000e220000000a00 */
[----:B------:R-:W-:-:S07]  /*d120*/  IMAD.MOV.U32 R24, RZ, RZ, R17 ;  /* 0x000000ffff187224 */ /* 0x000fce00078e0011 */
[----:B------:R-:W1:Y:S01]  /*d130*/  LDC R37, c[0x0][0x430] ;  /* 0x00010c00ff257b82 */ /* 0x000e620000000800 */
[----:B------:R-:W-:Y:S01]  /*d140*/  SHF.L.U32 R36, R30, 0x4, RZ ;  /* 0x000000041e247819 */ /* 0x000fe200000006ff */
[----:B------:R-:W-:Y:S01]  /*d150*/  ULDC UR4, c[0x0][0x320] ;  /* 0x0000c80000047ab9 */ /* 0x000fe20000000800 */
[----:B0-----:R-:W-:-:S04]  /*d160*/  ISETP.NE.U32.AND P0, PT, R2, RZ, PT ;  /* 0x000000ff0200720c */ /* 0x001fc80003f05070 */
[----:B------:R-:W-:-:S13]  /*d170*/  ISETP.NE.AND.EX P0, PT, R3, RZ, PT, P0 ;  /* 0x000000ff0300720c */ /* 0x000fda0003f05300 */
[----:B------:R-:W0:Y:S02]  /*d180*/  @P0 LDC.64 R2, c[0x0][0x9f8] ;  /* 0x00027e00ff020b82 */ /* 0x000e240000000a00 */
[----:B0-----:R-:W-:-:S05]  /*d190*/  @P0 IMAD.WIDE R2, R17, 0x4, R2 ;  /* 0x0000000411020825 */ /* 0x001fca00078e0202 */
[----:B------:R0:W2:Y:S01]  /*d1a0*/  @P0 LDG.E R24, desc[UR36][R2.64] ;  /* 0x0000002402180981 */ /* 0x0000a2000c1e1900 */
[----:B------:R-:W-:Y:S02]  /*d1b0*/  LOP3.LUT R6, R30, 0x7f, RZ, 0xc0, !PT ;  /* 0x0000007f1e067812 */ /* 0x000fe400078ec0ff */
[----:B------:R-:W-:Y:S02]  /*d1c0*/  LOP3.LUT R36, R36, 0x70, RZ, 0xc0, !PT ;  /* 0x0000007024247812 */ /* 0x000fe400078ec0ff */
[----:B------:R-:W-:Y:S02]  /*d1d0*/  SHF.R.U32.HI R35, RZ, 0x3, R6 ;  /* 0x00000003ff237819 */ /* 0x000fe40000011606 */
[----:B------:R-:W-:Y:S02]  /*d1e0*/  LEA R18, R25, 0xffffffc0, 0x6 ;  /* 0xffffffc019127811 */ /* 0x000fe400078e30ff */
[----:B------:R-:W-:Y:S02]  /*d1f0*/  LOP3.LUT R31, R36, R35, RZ, 0xfc, !PT ;  /* 0x00000023241f7212 */ /* 0x000fe400078efcff */
[----:B-1----:R-:W-:-:S02]  /*d200*/  ISETP.NE.AND P1, PT, R37, 0x1, PT ;  /* 0x000000012500780c */ /* 0x002fc40003f25270 */
[----:B------:R-:W-:Y:S01]  /*d210*/  LOP3.LUT R16, R16, 0xfffffbff, RZ, 0xc0, !PT ;  /* 0xfffffbff10107812 */ /* 0x000fe200078ec0ff */
[----:B------:R-:W-:-:S05]  /*d220*/  IMAD.IADD R5, R31, 0x1, R18 ;  /* 0x000000011f057824 */ /* 0x000fca00078e0212 */
[C---:B------:R-:W-:Y:S02]  /*d230*/  ISETP.GE.AND P0, PT, R5.reuse, UR40, PT ;  /* 0x0000002805007c0c */ /* 0x040fe4000bf06270 */
[----:B-----5:R-:W-:Y:S02]  /*d240*/  IADD3 R19, R5, R28, RZ ;  /* 0x0000001c05137210 */ /* 0x020fe40007ffe0ff */
[----:B------:R-:W-:Y:S01]  /*d250*/  ISETP.GT.U32.OR P0, PT, R31, 0x3f, P0 ;  /* 0x0000003f1f00780c */ /* 0x000fe20000704470 */
[----:B------:R-:W1:Y:S01]  /*d260*/  @P1 LDC R0, c[0x0][0x434] ;  /* 0x00010d00ff001b82 */ /* 0x000e620000000800 */
[----:B------:R-:W-:Y:S01]  /*d270*/  @P1 LOP3.LUT R16, R16, 0x400, RZ, 0xfc, !PT ;  /* 0x0000040010101812 */ /* 0x000fe200078efcff */
[----:B------:R-:W-:-:S06]  /*d280*/  IMAD.MOV.U32 R7, RZ, RZ, R19 ;  /* 0x000000ffff077224 */ /* 0x000fcc00078e0013 */
        /* <DEDUP_REMOVED lines=15> */
[----:B------:R-:W-:Y:S02]  /*d380*/  IADD3 R0, -R7, RZ, RZ ;  /* 0x000000ff07007210 */ /* 0x000fe40007ffe1ff */
[----:B------:R-:W-:Y:S02]  /*d390*/  CS2R R26, SRZ ;  /* 0x00000000001a7805 */ /* 0x000fe4000001ff00 */
[----:B------:R-:W-:Y:S01]  /*d3a0*/  LOP3.LUT R16, R16, 0xffffffdf, RZ, 0xc0, !PT ;  /* 0xffffffdf10107812 */ /* 0x000fe200078ec0ff */
[----:B------:R-:W-:Y:S02]  /*d3b0*/  IMAD R19, R37, R0, R19 ;  /* 0x0000000025137224 */ /* 0x000fe400078e0213 */
[----:B0-----:R-:W-:-:S05]  /*d3c0*/  IMAD.SHL.U32 R4, R30, 0x8, RZ ;  /* 0x000000081e047824 */ /* 0x001fca00078e00ff */
        /* <DEDUP_REMOVED lines=23> */
[----:B--2---:R-:W-:Y:S02]  /*d540*/  @!P0 SHF.R.S32.HI R27, RZ, 0x1f, R5 ;  /* 0x0000001fff1b8819 */ /* 0x004fe40000011405 */
[----:B------:R-:W-:Y:S02]  /*d550*/  @!P0 MOV R26, R5 ;  /* 0x00000005001a8202 */ /* 0x000fe40000000f00 */
[----:B------:R-:W-:Y:S01]  /*d560*/  ISETP.GE.AND P0, PT, R3, UR4, PT ;  /* 0x0000000403007c0c */ /* 0x000fe2000bf06270 */
[----:B------:R-:W-:Y:S01]  /*d570*/  IMAD.SHL.U32 R3, R0, 0x2, RZ ;  /* 0x0000000200037824 */ /* 0x000fe200078e00ff */
[----:B------:R-:W-:Y:S02]  /*d580*/  SEL R0, RZ, 0x1, P5 ;  /* 0x00000001ff007807 */ /* 0x000fe40002800000 */
[----:B------:R-:W-:-:S02]  /*d590*/  SEL R34, RZ, 0x40, P0 ;  /* 0x00000040ff227807 */ /* 0x000fc40000000000 */
[----:B------:R-:W-:Y:S02]  /*d5a0*/  ISETP.GE.AND P0, PT, R2, UR4, PT ;  /* 0x0000000402007c0c */ /* 0x000fe4000bf06270 */
        /* <DEDUP_REMOVED lines=13> */
.L_x_4155:
        /* <DEDUP_REMOVED lines=14> */
.L_x_4114:
[----:B------:R-:W-:-:S04]  /*d760*/  MOV R0, 0x1 ;  /* 0x0000000100007802 */ /* 0x000fc80000000f00 */
[----:B------:R-:W-:-:S04]  /*d770*/  SHF.L.U32 R0, R0, 0x1f, RZ ;  /* 0x0000001f00007819 */ /* 0x000fc800000006ff */
[----:B------:R-:W0:Y:S02]  /*d780*/  SYNCS.PHASECHK.TRANS64.TRYWAIT P0, [UR45+0x28c40], R0 ;  /* 0x028c4000ff0075a7 */ /* 0x000e24000800016d */
[----:B0-----:R-:W-:Y:S05]  /*d790*/  @!P0 BRA `(.L_x_4115) ;  /* 0x0000002800c88947 */ /* 0x001fea0003800000 */
.L_x_4156:
        /* <DEDUP_REMOVED lines=38> */
[----:B0-----:R-:W-:-:S04]  /*da00*/  @P0 LEA R14, P1, R22, R14, 0x1 ;  /* 0x0000000e160e0211 */ /* 0x001fc800078208ff */
[----:B-1----:R-:W-:Y:S01]  /*da10*/  @P0 IADD3.X R3, RZ, R2, RZ, P1, !PT ;  /* 0x00000002ff030210 */ /* 0x002fe20000ffe4ff */
[----:B------:R-:W-:Y:S02]  /*da20*/  @P0 IMAD.MOV.U32 R2, RZ, RZ, R14 ;  /* 0x000000ffff020224 */ /* 0x000fe400078e000e */
[----:B------:R-:W0:Y:S04]  /*da30*/  SHFL.IDX PT, R14, R0, 0x1, 0x181f ;  /* 0x00381f00000e7f89 */ /* 0x000e2800000e0000 */
[----:B------:R0:W-:Y:S01]  /*da40*/  @P0 LDGSTS.E.BYPASS.LTC128B.128 [R7+0x22400], desc[UR36][R2.64], !P2 ;  /* 0x2240000002070fae */ /* 0x0001e2000d101d64 */
[----:B------:R-:W-:-:S13]  /*da50*/  ISETP.GE.AND P0, PT, R18, 0x11, PT ;  /* 0x000000111200780c */ /* 0x000fda0003f06270 */
[----:B------:R-:W-:Y:S02]  /*da60*/  @P0 LEA R9, R30, UR45, 0x1 ;  /* 0x0000002d1e090c11 */ /* 0x000fe4000f8e08ff */
[----:B0-----:R-:W-:Y:S02]  /*da70*/  @P0 LEA R2, P1, R22, R14, 0x1 ;  /* 0x0000000e16020211 */ /* 0x001fe400078208ff */
[----:B------:R-:W0:Y:S02]  /*da80*/  SHFL.IDX PT, R14, R0, 0x2, 0x181f ;  /* 0x00581f00000e7f89 */ /* 0x000e2400000e0000 */
[----:B------:R-:W-:Y:S02]  /*da90*/  @P0 IADD3.X R3, RZ, R4, RZ, P1, !PT ;  /* 0x00000004ff030210 */ /* 0x000fe40000ffe4ff */
        /* <DEDUP_REMOVED lines=9> */
.L_x_4166:
        /* <DEDUP_REMOVED lines=15> */
.L_x_4117:
        /* <DEDUP_REMOVED lines=17> */
[----:B------:R-:W-:Y:S01]  /*dd30*/  MOV R11, UR9 ;  /* 0x00000009000b7c02 */ /* 0x000fe20008000f00 */
[----:B------:R-:W-:Y:S01]  /*dd40*/  IMAD.MOV.U32 R8, RZ, RZ, 0x70 ;  /* 0x00000070ff087424 */ /* 0x000fe200078e00ff */
[----:B------:R-:W-:Y:S01]  /*dd50*/  MOV R12, 0x1 ;  /* 0x00000001000c7802 */ /* 0x000fe20000000f00 */
[----:B------:R-:W-:-:S07]  /*dd60*/  IMAD.MOV.U32 R13, RZ, RZ, RZ ;  /* 0x000000ffff0d7224 */ /* 0x000fce00078e00ff */
[----:B------:R-:W-:-:S07]  /*dd70*/  LEPC R20, `(.L_x_4118) ;  /* 0x000000001014794e */ /* 0x000fce0000000000 */
[----:B0-----:R-:W-:Y:S05]  /*dd80*/  CALL.ABS.NOINC R2 ;  /* 0x0000000002007343 */ /* 0x001fea0003c00000 */
.L_x_4118:
[----:B------:R-:W-:Y:S01]  /*dd90*/  UISETP.NE.AND UP0, UPT, UR47, URZ, UPT ;  /* 0x0000003f2f00728c */ /* 0x000fe2000bf05270 */
[----:B------:R-:W0:Y:S01]  /*dda0*/  S2R R20, SR_CTAID.Z ;  /* 0x0000000000147919 */ /* 0x000e220000002700 */
[----:B------:R-:W-:Y:S01]  /*ddb0*/  MOV R0, UR46 ;  /* 0x0000002e00007c02 */ /* 0x000fe20008000f00 */
[----:B------:R-:W-:Y:S01]  /*ddc0*/  ULDC.64 UR8, c[0x0][0x2d8] ;  /* 0x0000b60000087ab9 */ /* 0x000fe20000000a00 */
[----:B------:R-:W-:Y:S02]  /*ddd0*/  R2UR UR6, R23 ;  /* 0x00000000170672ca */ /* 0x000fe400000e0000 */
[----:B------:R-:W-:Y:S01]  /*dde0*/  PLOP3.LUT P0, PT, PT, PT, UP0, 0x80, 0x0 ;  /* 0x000000000000781c */ /* 0x000fe20003f0f008 */
[----:B------:R-:W-:-:S04]  /*ddf0*/  IMAD R9, R0, 0x40, R31 ;  /* 0x0000004000097824 */ /* 0x000fc800078e021f */
[----:B------:R-:W-:Y:S01]  /*de00*/  @UP0 ULDC UR4, c[0x0][0x44c] ;  /* 0x0001130000040ab9 */ /* 0x000fe20000000800 */
[----:B------:R-:W-:-:S05]  /*de10*/  MOV R7, R9 ;  /* 0x0000000900077202 */ /* 0x000fca0000000f00 */
[----:B------:R-:W-:Y:S02]  /*de20*/  UIMAD UR6, UR6, UR8, URZ ;  /* 0x00000008060672a4 */ /* 0x000fe4000f8e023f */
        /* <DEDUP_REMOVED lines=10> */
[----:B------:R-:W-:Y:S01]  /*ded0*/  MOV R4, UR4 ;  /* 0x0000000400047c02 */ /* 0x000fe20008000f00 */
[----:B------:R-:W-:Y:S02]  /*dee0*/  IMAD R6, R6, UR8, RZ ;  /* 0x0000000806067c24 */ /* 0x000fe4000f8e02ff */
[----:B------:R-:W-:Y:S01]  /*def0*/  IMAD.U32 R5, RZ, RZ, UR5 ;  /* 0x00000005ff057e24 */ /* 0x000fe2000f8e00ff */
[----:B------:R-:W-:Y:S01]  /*df00*/  MOV R2, R4 ;  /* 0x0000000400027202 */ /* 0x000fe20000000f00 */
[----:B------:R-:W-:Y:S01]  /*df10*/  IMAD.U32 R3, RZ, RZ, UR6 ;  /* 0x00000006ff037e24 */ /* 0x000fe2000f8e00ff */
[----:B------:R-:W-:Y:S01]  /*df20*/  SHF.R.S32.HI R4, RZ, 0x1f, R7 ;  /* 0x0000001fff047819 */ /* 0x000fe20000011407 */
[C---:B------:R-:W-:Y:S01]  /*df30*/  IMAD R5, R20.reuse, UR9, R6 ;  /* 0x0000000914057c24 */ /* 0x040fe2000f8e0206 */
[----:B------:R-:W-:Y:S01]  /*df40*/  ULDC.64 UR4, c[0x0][0x2d0] ;  /* 0x0000b40000047ab9 */ /* 0x000fe20000000a00 */
[----:B------:R-:W-:-:S04]  /*df50*/  IMAD.WIDE.U32 R2, R20, UR8, R2 ;  /* 0x0000000814027c25 */ /* 0x000fc8000f8e0002 */
[----:B------:R-:W-:Y:S01]  /*df60*/  IMAD.IADD R3, R3, 0x1, R5 ;  /* 0x0000000103037824 */ /* 0x000fe200078e0205 */
[C---:B------:R-:W-:Y:S01]  /*df70*/  IADD3 R5, -R7.reuse, RZ, RZ ;  /* 0x000000ff07057210 */ /* 0x040fe20007ffe1ff */
[----:B------:R-:W-:Y:S02]  /*df80*/  IMAD R4, R4, UR4, RZ ;  /* 0x0000000404047c24 */ /* 0x000fe4000f8e02ff */
[----:B------:R-:W-:-:S04]  /*df90*/  IMAD.WIDE.U32 R2, R7, UR4, R2 ;  /* 0x0000000407027c25 */ /* 0x000fc8000f8e0002 */
[----:B-1----:R-:W-:Y:S02]  /*dfa0*/  IMAD R5, R0, R5, R9 ;  /* 0x0000000500057224 */ /* 0x002fe400078e0209 */
        /* <DEDUP_REMOVED lines=9> */
[----:B------:R-:W-:Y:S01]  /*e040*/  ULDC UR4, c[0x0][0x2b8] ;  /* 0x0000ae0000047ab9 */ /* 0x000fe20000000800 */
[----:B------:R-:W-:Y:S02]  /*e050*/  IADD3 R5, R3, R7, RZ ;  /* 0x0000000703057210 */ /* 0x000fe40007ffe0ff */
[----:B------:R-:W-:Y:S02]  /*e060*/  ISETP.GE.AND P1, PT, R22, UR4, PT ;  /* 0x0000000416007c0c */ /* 0x000fe4000bf26270 */
[----:B------:R-:W-:Y:S01]  /*e070*/  LEA.HI.X R5, R2, UR5, R5, 0x1, P0 ;  /* 0x0000000502057c11 */ /* 0x000fe200080f0c05 */
[----:B------:R-:W-:-:S03]  /*e080*/  UMOV UR5, 0xffffffff ;  /* 0xffffffff00057882 */ /* 0x000fc60000000000 */
[----:B------:R-:W-:Y:S07]  /*e090*/  BRA.DIV UR5, `(.L_x_4119) ;  /* 0x0000002605c07947 */ /* 0x000fee000b800000 */
[----:B------:R-:W0:Y:S01]  /*e0a0*/  SHFL.IDX PT, R14, R4, RZ, 0x181f ;  /* 0x00181fff040e7589 */ /* 0x000e2200000e0000 */
[----:B------:R-:W-:Y:S01]  /*e0b0*/  IMAD.U32 R6, RZ, RZ, UR46 ;  /* 0x0000002eff067e24 */ /* 0x000fe2000f8e00ff */
[----:B------:R-:W-:Y:S02]  /*e0c0*/  ULDC UR4, c[0x0][0x288] ;  /* 0x0000a20000047ab9 */ /* 0x000fe40000000800 */
[----:B------:R-:W1:Y:S01]  /*e0d0*/  SHFL.IDX PT, R2, R5, RZ, 0x181f ;  /* 0x00181fff05027589 */ /* 0x000e6200000e0000 */
[----:B------:R-:W-:Y:S01]  /*e0e0*/  IMAD R0, R0, UR4, RZ ;  /* 0x0000000400007c24 */ /* 0x000fe2000f8e02ff */
[----:B------:R-:W-:Y:S02]  /*e0f0*/  LEA R7, R6, R35, 0x6 ;  /* 0x0000002306077211 */ /* 0x000fe400078e30ff */
[----:B------:R-:W-:Y:S02]  /*e100*/  SHFL.IDX PT, R6, R5, 0x1, 0x181f ;  /* 0x00381f0005067f89 */ /* 0x000fe400000e0000 */
[C---:B------:R-:W-:Y:S01]  /*e110*/  ISETP.GE.AND P0, PT, R7.reuse, R0, PT ;  /* 0x000000000700720c */ /* 0x040fe20003f06270 */
[----:B------:R-:W-:-:S12]  /*e120*/  VIADD R11, R7, 0x10 ;  /* 0x00000010070b7836 */ /* 0x000fd80000000000 */
[----:B------:R-:W-:Y:S02]  /*e130*/  @!P0 LEA R9, R30, UR45, 0x1 ;  /* 0x0000002d1e098c11 */ /* 0x000fe4000f8e08ff */
[----:B0-----:R-:W-:-:S05]  /*e140*/  @!P0 LEA R14, P2, R22, R14, 0x1 ;  /* 0x0000000e160e8211 */ /* 0x001fca00078408ff */
[----:B-1----:R-:W-:Y:S01]  /*e150*/  @!P0 IMAD.X R3, RZ, RZ, R2, P2 ;  /* 0x000000ffff038224 */ /* 0x002fe200010e0602 */
[----:B------:R-:W-:Y:S02]  /*e160*/  @!P0 MOV R2, R14 ;  /* 0x0000000e00028202 */ /* 0x000fe40000000f00 */
        /* <DEDUP_REMOVED lines=13> */
[----:B------:R0:W2:Y:S02]  /*e240*/  SHFL.IDX PT, R14, R4, 0x3, 0x181f ;  /* 0x00781f00040e7f89 */ /* 0x0000a400000e0000 */
[----:B-1----:R-:W-:Y:S02]  /*e250*/  @!P0 IADD3.X R3, RZ, R6, RZ, P2, !PT ;  /* 0x00000006ff038210 */ /* 0x002fe400017fe4ff */
[----:B------:R0:W1:Y:S04]  /*e260*/  SHFL.IDX PT, R6, R5, 0x3, 0x181f ;  /* 0x00781f0005067f89 */ /* 0x00006800000e0000 */
[----:B------:R0:W-:Y:S03]  /*e270*/  @!P0 LDGSTS.E.BYPASS.LTC128B.128 [R9+0x21400], desc[UR36][R2.64], !P1 ;  /* 0x2140000002098fae */ /* 0x0001e6000c901d64 */
.L_x_4175:
[----:B------:R-:W-:-:S05]  /*e280*/  VIADD R7, R7, 0x30 ;  /* 0x0000003007077836 */ /* 0x000fca0000000000 */
[----:B------:R-:W-:Y:S01]  /*e290*/  ISETP.GE.AND P0, PT, R7, R0, PT ;  /* 0x000000000700720c */ /* 0x000fe20003f06270 */
[----:B------:R-:W-:-:S05]  /*e2a0*/  IMAD.MOV.U32 R0, RZ, RZ, 0x1 ;  /* 0x00000001ff007424 */ /* 0x000fca00078e00ff */
[----:B------:R-:W-:-:S07]  /*e2b0*/  SHF.L.U32 R0, R0, 0x1f, RZ ;  /* 0x0000001f00007819 */ /* 0x000fce00000006ff */
[----:B0-2---:R-:W-:Y:S02]  /*e2c0*/  @!P0 LEA R2, P2, R22, R14, 0x1 ;  /* 0x0000000e16028211 */ /* 0x005fe400078408ff */
[----:B------:R-:W-:Y:S02]  /*e2d0*/  @!P0 LEA R5, R30, UR45, 0x1 ;  /* 0x0000002d1e058c11 */ /* 0x000fe4000f8e08ff */
[----:B-1----:R-:W-:-:S05]  /*e2e0*/  @!P0 IADD3.X R3, RZ, R6, RZ, P2, !PT ;  /* 0x00000006ff038210 */ /* 0x002fca00017fe4ff */
        /* <DEDUP_REMOVED lines=11> */
.L_x_4176:
[----:B------:R-:W-:-:S13]  /*e3a0*/  ISETP.NE.AND P0, PT, R33, 0x3, PT ;  /* 0x000000032100780c */ /* 0x000fda0003f05270 */
[----:B------:R-:W-:Y:S05]  /*e3b0*/  @!P0 BRA `(.L_x_4121) ;  /* 0x0000000000048947 */ /* 0x000fea0003800000 */
[----:B------:R-:W-:Y:S01]  /*e3c0*/  BPT.TRAP 0x1 ;  /* 0x000000040000795c */ /* 0x000fe20000300000 */
.L_x_4121:
[----:B------:R-:W1:Y:S02]  /*e3d0*/  SYNCS.PHASECHK.TRANS64.TRYWAIT P0, [UR45+0x28c60], R0 ;  /* 0x028c6000ff0075a7 */ /* 0x000e64000800016d */
[----:B-1----:R-:W-:Y:S05]  /*e3e0*/  @!P0 BRA `(.L_x_4122) ;  /* 0x0000002800308947 */ /* 0x002fea0003800000 */
.L_x_4177:
        /* <DEDUP_REMOVED lines=12> */
[----:B------:R-:W-:Y:S01]  /*e4b0*/  IMAD.IADD R3, R3, 0x1, R5 ;  /* 0x0000000103037824 */ /* 0x000fe200078e0205 */
[----:B------:R-:W-:Y:S02]  /*e4c0*/  MOV R5, UR6 ;  /* 0x0000000600057c02 */ /* 0x000fe40008000f00 */
        /* <DEDUP_REMOVED lines=73> */
[----:B------:R-:W-:Y:S02]  /*e960*/  ISETP.LT.OR P6, PT, R18, 0x21, P6 ;  /* 0x000000211200780c */ /* 0x000fe400037c1670 */
[----:B--2---:R-:W-:-:S11]  /*e970*/  MOV R4, RZ ;  /* 0x000000ff00047202 */ /* 0x004fd60000000f00 */
        /* <DEDUP_REMOVED lines=16> */
.L_x_4187:
        /* <DEDUP_REMOVED lines=30> */
.L_x_4124:
[----:B------:R-:W-:Y:S01]  /*ec60*/  IADD3 R25, R25, -0x2, RZ ;  /* 0xfffffffe19197810 */ /* 0x000fe20007ffe0ff */
[----:B------:R-:W-:Y:S01]  /*ec70*/  SYNCS.ARRIVE.TRANS64.A1T0 RZ, [UR45+0x28c50], RZ ;  /* 0x028c50ffffff79a7 */ /* 0x000fe2000810002d */
[----:B------:R-:W-:Y:S01]  /*ec80*/  BSSY B0, `(.L_x_4108) ;  /* 0x00000f1000007945 */ /* 0x000fe20003800000 */
[----:B------:R-:W-:Y:S01]  /*ec90*/  IMAD.MOV.U32 R21, RZ, RZ, 0x1 ;  /* 0x00000001ff157424 */ /* 0x000fe200078e00ff */
[----:B------:R-:W-:Y:S02]  /*eca0*/  ISETP.GE.AND P0, PT, R25, UR48, PT ;  /* 0x0000003019007c0c */ /* 0x000fe4000bf06270 */
[----:B------:R-:W-:-:S11]  /*ecb0*/  MOV R0, 0x1 ;  /* 0x0000000100007802 */ /* 0x000fd60000000f00 */
[----:B------:R-:W-:Y:S05]  /*ecc0*/  @!P0 BRA `(.L_x_4125) ;  /* 0x0000000c00b08947 */ /* 0x000fea0003800000 */
[----:B------:R-:W-:Y:S01]  /*ecd0*/  UIADD3 UR4, UR44, 0x1, URZ ;  /* 0x000000012c047890 */ /* 0x000fe2000fffe03f */
[----:B------:R-:W-:Y:S01]  /*ece0*/  LOP3.LUT R0, RZ, UR41, RZ, 0x33, !PT ;  /* 0x00000029ff007c12 */ /* 0x000fe2000f8e33ff */
[----:B------:R-:W-:Y:S01]  /*ecf0*/  ULOP3.LUT UR5, URZ, UR42, URZ, 0x33, !UPT ;  /* 0x0000002a3f057292 */ /* 0x000fe2000f8e333f */
[----:B------:R-:W-:Y:S01]  /*ed00*/  IADD3 R35, R36, R28, R35 ;  /* 0x0000001c24237210 */ /* 0x000fe20007ffe023 */
[----:B------:R-:W-:Y:S01]  /*ed10*/  UIMAD UR4, UR4, UR38, URZ ;  /* 0x00000026040472a4 */ /* 0x000fe2000f8e023f */
[----:B------:R-:W-:Y:S01]  /*ed20*/  LOP3.LUT R28, R34, 0x40, RZ, 0xc0, !PT ;  /* 0x00000040221c7812 */ /* 0x000fe200078ec0ff */
[----:B------:R-:W-:Y:S01]  /*ed30*/  IMAD.MOV.U32 R21, RZ, RZ, 0x1 ;  /* 0x00000001ff157424 */ /* 0x000fe200078e00ff */
[----:B------:R-:W-:Y:S01]  /*ed40*/  LOP3.LUT R25, R17, 0x80, RZ, 0xc0, !PT ;  /* 0x0000008011197812 */ /* 0x000fe200078ec0ff */
[----:B------:R-:W-:Y:S01]  /*ed50*/  VIADD R2, R35, 0xffffff40 ;  /* 0xffffff4023027836 */ /* 0x000fe20000000000 */
[----:B------:R-:W-:Y:S02]  /*ed60*/  SHF.R.U32.HI R28, RZ, 0x2, R28 ;  /* 0x00000002ff1c7819 */ /* 0x000fe4000001161c */
[----:B------:R-:W-:-:S02]  /*ed70*/  LOP3.LUT R3, RZ, UR4, RZ, 0x33, !PT ;  /* 0x00000004ff037c12 */ /* 0x000fc4000f8e33ff */
[----:B------:R-:W-:Y:S02]  /*ed80*/  SHF.R.U32.HI R25, RZ, 0x3, R25 ;  /* 0x00000003ff197819 */ /* 0x000fe40000011619 */
[----:B------:R-:W-:Y:S02]  /*ed90*/  VIMNMX3 R3, R0, UR5, R3, !PT ;  /* 0x0000000500037c0f */ /* 0x000fe4000f800103 */
[----:B------:R-:W-:Y:S02]  /*eda0*/  MOV R0, 0x1 ;  /* 0x0000000100007802 */ /* 0x000fe40000000f00 */
[C---:B------:R-:W-:Y:S01]  /*edb0*/  IADD3 R22, -R3.reuse, -0x2, RZ ;  /* 0xfffffffe03167810 */ /* 0x040fe20007ffe1ff */
[----:B------:R-:W-:-:S07]  /*edc0*/  IMAD R9, R3, -0x40, R2 ;  /* 0xffffffc003097824 */ /* 0x000fce00078e0202 */
.L_x_4140:
[----:B------:R-:W-:Y:S01]  /*edd0*/  ISETP.NE.AND P1, PT, R37, 0x1, PT ;  /* 0x000000012500780c */ /* 0x000fe20003f25270 */
[----:B------:R-:W-:Y:S01]  /*ede0*/  BSSY B1, `(.L_x_4126) ;  /* 0x0000014000017945 */ /* 0x000fe20003800000 */
[----:B------:R-:W-:Y:S01]  /*edf0*/  ISETP.GT.U32.AND P0, PT, R31, 0x3f, PT ;  /* 0x0000003f1f00780c */ /* 0x000fe20003f04070 */
[----:B------:R-:W-:Y:S01]  /*ee00*/  IMAD.MOV.U32 R6, RZ, RZ, RZ ;  /* 0x000000ffff067224 */ /* 0x000fe200078e00ff */
[----:B------:R-:W-:-:S09]  /*ee10*/  MOV R7, R9 ;  /* 0x0000000900077202 */ /* 0x000fd20000000f00 */
        /* <DEDUP_REMOVED lines=16> */
.L_x_4127:
[----:B------:R-:W-:Y:S05]  /*ef20*/  BSYNC B1 ;  /* 0x0000000000017941 */ /* 0x000fea0003800000 */
.L_x_4126:
[----:B------:R-:W-:-:S13]  /*ef30*/  ISETP.NE.AND P0, PT, R33, 0x3, PT ;  /* 0x000000032100780c */ /* 0x000fda0003f05270 */
[----:B------:R-:W-:Y:S05]  /*ef40*/  @!P0 BRA `(.L_x_4128) ;  /* 0x0000000000048947 */ /* 0x000fea0003800000 */
[----:B------:R-:W-:Y:S01]  /*ef50*/  BPT.TRAP 0x1 ;  /* 0x000000040000795c */ /* 0x000fe20000300000 */
.L_x_4128:
[----:B------:R-:W-:Y:S01]  /*ef60*/  LEA R10, R0, UR45, 0x3 ;  /* 0x0000002d000a7c11 */ /* 0x000fe2000f8e18ff */
[----:B------:R-:W-:Y:S01]  /*ef70*/  BSSY B1, `(.L_x_4129) ;  /* 0x0000004000017945 */ /* 0x000fe20003800000 */
[----:B------:R-:W-:-:S04]  /*ef80*/  SHF.L.U32 R20, R21, 0x1f, RZ ;  /* 0x0000001f15147819 */ /* 0x000fc800000006ff */
[----:B------:R-:W1:Y:S02]  /*ef90*/  SYNCS.PHASECHK.TRANS64.TRYWAIT P0, [R10+URZ+0x28c40], R20 ;  /* 0x028c40140a0075a7 */ /* 0x000e64000800017f */
[----:B-1----:R-:W-:Y:S05]  /*efa0*/  @!P0 BRA `(.L_x_4130) ;  /* 0x0000002400688947 */ /* 0x002fea0003800000 */
.L_x_4188:
[----:B------:R-:W-:Y:S05]  /*efb0*/  BSYNC B1 ;  /* 0x0000000000017941 */ /* 0x000fea0003800000 */
.L_x_4129:
        /* <DEDUP_REMOVED lines=12> */
[----:B------:R-:W-:-:S04]  /*f080*/  ULDC.64 UR4, c[0x0][0x310] ;  /* 0x0000c40000047ab9 */ /* 0x000fc80000000a00 */
[----:B------:R-:W-:Y:S01]  /*f090*/  IADD3 R3, R3, R5, RZ ;  /* 0x0000000503037210 */ /* 0x000fe20007ffe0ff */
[----:B------:R-:W-:-:S04]  /*f0a0*/  IMAD R5, R18, UR4, RZ ;  /* 0x0000000412057c24 */ /* 0x000fc8000f8e02ff */
[C---:B------:R-:W-:Y:S02]  /*f0b0*/  IMAD R5, R6.reuse, UR5, R5 ;  /* 0x0000000506057c24 */ /* 0x040fe4000f8e0205 */
[----:B------:R-:W-:Y:S01]  /*f0c0*/  IMAD.WIDE.U32 R2, R6, UR4, R2 ;  /* 0x0000000406027c25 */ /* 0x000fe2000f8e0002 */
[----:B------:R-:W-:-:S03]  /*f0d0*/  ULDC.64 UR4, c[0x0][0x308] ;  /* 0x0000c20000047ab9 */ /* 0x000fc60000000a00 */
[----:B------:R-:W-:Y:S01]  /*f0e0*/  IMAD.IADD R3, R3, 0x1, R5 ;  /* 0x0000000103037824 */ /* 0x000fe200078e0205 */
[----:B------:R-:W-:Y:S01]  /*f0f0*/  MOV R5, UR4 ;  /* 0x0000000400057c02 */ /* 0x000fe20008000f00 */
[----:B------:R-:W-:-:S03]  /*f100*/  UIMAD UR4, UR6, UR4, URZ ;  /* 0x00000004060472a4 */ /* 0x000fc6000f8e023f */
[----:B------:R-:W-:Y:S01]  /*f110*/  ULDC.64 UR6, c[0x0][0x2e8] ;  /* 0x0000ba0000067ab9 */ /* 0x000fe20000000a00 */
[----:B------:R-:W-:Y:S02]  /*f120*/  UIMAD UR4, UR39, UR5, UR4 ;  /* 0x00000005270472a4 */ /* 0x000fe4000f8e0204 */
[----:B------:R-:W-:-:S04]  /*f130*/  IMAD.WIDE.U32 R2, R5, UR39, R2 ;  /* 0x0000002705027c25 */ /* 0x000fc8000f8e0002 */
[----:B------:R-:W-:Y:S01]  /*f140*/  VIADD R29, R3, UR4 ;  /* 0x00000004031d7c36 */ /* 0x000fe20008000000 */
[----:B------:R-:W-:Y:S01]  /*f150*/  LEA R26, P0, R2, UR6, 0x1 ;  /* 0x00000006021a7c11 */ /* 0x000fe2000f8008ff */
[----:B------:R-:W-:-:S03]  /*f160*/  UMOV UR4, 0xffffffff ;  /* 0xffffffff00047882 */ /* 0x000fc60000000000 */
[----:B------:R-:W-:Y:S01]  /*f170*/  LEA.HI.X R29, R2, UR7, R29, 0x1, P0 ;  /* 0x00000007021d7c11 */ /* 0x000fe200080f0c1d */
[----:B------:R-:W-:Y:S08]  /*f180*/  BRA.DIV UR4, `(.L_x_4131) ;  /* 0x0000002604047947 */ /* 0x000ff0000b800000 */
        /* <DEDUP_REMOVED lines=10> */
[----:B------:R-:W0:Y:S01]  /*f230*/  SHFL.IDX PT, R14, R26, 0x2, 0x181f ;  /* 0x00581f001a0e7f89 */ /* 0x000e2200000e0000 */
[----:B--2---:R-:W-:-:S03]  /*f240*/  IADD3.X R5, RZ, R3, RZ, P0, !PT ;  /* 0x00000003ff057210 */ /* 0x004fc600007fe4ff */
[----:B------:R-:W2:Y:S04]  /*f250*/  SHFL.IDX PT, R3, R29, 0x2, 0x181f ;  /* 0x00581f001d037f89 */ /* 0x000ea800000e0000 */
[----:B------:R3:W-:Y:S01]  /*f260*/  LDGSTS.E.BYPASS.LTC128B.128 [R27+0x22c00], desc[UR36][R4.64], !P1 ;  /* 0x22c00000041b7fae */ /* 0x0007e2000c901d64 */
[----:B0-----:R-:W-:-:S03]  /*f270*/  IADD3 R2, P0, R14, R8, RZ ;  /* 0x000000080e027210 */ /* 0x001fc60007f1e0ff */
[----:B------:R3:W0:Y:S02]  /*f280*/  SHFL.IDX PT, R14, R26, 0x3, 0x181f ;  /* 0x00781f001a0e7f89 */ /* 0x00062400000e0000 */
[----:B--2---:R-:W-:-:S05]  /*f290*/  IMAD.X R3, RZ, RZ, R3, P0 ;  /* 0x000000ffff037224 */ /* 0x004fca00000e0603 */
[----:B------:R3:W-:Y:S03]  /*f2a0*/  LDGSTS.E.BYPASS.LTC128B.128 [R27+0x23400], desc[UR36][R2.64], !P1 ;  /* 0x23400000021b7fae */ /* 0x0007e6000c901d64 */
.L_x_4198:
[----:B0--3--:R-:W-:-:S04]  /*f2b0*/  IADD3 R2, P0, R14, R8, RZ ;  /* 0x000000080e027210 */ /* 0x009fc80007f1e0ff */
[----:B------:R-:W-:Y:S02]  /*f2c0*/  IADD3.X R3, RZ, R34, RZ, P0, !PT ;  /* 0x00000022ff037210 */ /* 0x000fe400007fe4ff */
[----:B------:R-:W-:-:S03]  /*f2d0*/  PLOP3.LUT P0, PT, PT, PT, PT, 0x80, 0x0 ;  /* 0x000000000000781c */ /* 0x000fc60003f0f070 */
[----:B------:R-:W-:Y:S01]  /*f2e0*/  @!PT LDS RZ, [RZ] ;  /* 0x00000000fffff984 */ /* 0x000fe20000000800 */
[----:B------:R-:W-:Y:S01]  /*f2f0*/  @!PT LDS RZ, [RZ] ;  /* 0x00000000fffff984 */ /* 0x000fe20000000800 */
[----:B------:R-:W-:Y:S01]  /*f300*/  @!PT LDS RZ, [RZ] ;  /* 0x00000000fffff984 */ /* 0x000fe20000000800 */
[----:B------:R0:W-:Y:S01]  /*f310*/  LDGSTS.E.BYPASS.LTC128B.128 [R27+0x23c00], desc[UR36][R2.64], !P1 ;  /* 0x23c00000021b7fae */ /* 0x0001e2000c901d64 */
[----:B------:R-:W-:-:S09]  /*f320*/  NOP ;  /* 0x0000000000007918 */ /* 0x000fd20000000000 */
.L_x_4132:
        /* <DEDUP_REMOVED lines=10> */
.L_x_4133:
[----:B------:R2:W-:Y:S01]  /*f3d0*/  SYNCS.ARRIVE.TRANS64.A1T0 RZ, [R10+URZ+0x28c30], RZ ;  /* 0x028c30ff0aff79a7 */ /* 0x0005e2000810003f */
[----:B------:R-:W-:Y:S05]  /*f3e0*/  @!P2 BRA `(.L_x_4134) ;  /* 0x000000000004a947 */ /* 0x000fea0003800000 */
[----:B------:R-:W-:Y:S01]  /*f3f0*/  BPT.TRAP 0x1 ;  /* 0x000000040000795c */ /* 0x000fe20000300000 */
.L_x_4134:
[----:B------:R-:W3:Y:S01]  /*f400*/  SYNCS.PHASECHK.TRANS64.TRYWAIT P0, [R10+URZ+0x28c60], R20 ;  /* 0x028c60140a0075a7 */ /* 0x000ee2000800017f */
[----:B------:R-:W-:Y:S04]  /*f410*/  BSSY B1, `(.L_x_4135) ;  /* 0x0000002000017945 */ /* 0x000fe80003800000 */
[----:B---3--:R-:W-:Y:S05]  /*f420*/  @!P0 BRA `(.L_x_4136) ;  /* 0x0000002400688947 */ /* 0x008fea0003800000 */
.L_x_4199:
[----:B------:R-:W-:Y:S05]  /*f430*/  BSYNC B1 ;  /* 0x0000000000017941 */ /* 0x000fea0003800000 */
.L_x_4135:
        /* <DEDUP_REMOVED lines=46> */
[----:B------:R-:W-:Y:S01]  /*f720*/  LDGSTS.E.BYPASS.LTC128B.128 [R17+0x8400], desc[UR36][R6.64+0x200], !P4 ;  /* 0x0840020006117fae */ /* 0x000fe2000e101d64 */
[----:B------:R-:W-:-:S03]  /*f730*/  IADD3.X R5, RZ, R5, RZ, P0, !PT ;  /* 0x00000005ff057210 */ /* 0x000fc600007fe4ff */
[----:B------:R-:W0:Y:S04]  /*f740*/  SHFL.IDX PT, R14, R18, 0x2, 0x181f ;  /* 0x00581f00120e7f89 */ /* 0x000e2800000e0000 */
        /* <DEDUP_REMOVED lines=28> */
.L_x_4209:
        /* <DEDUP_REMOVED lines=20> */
.L_x_4138:
        /* <DEDUP_REMOVED lines=10> */
.L_x_4139:
[----:B------:R-:W-:Y:S01]  /*faf0*/  IADD3 R0, R0, 0x1, RZ ;  /* 0x0000000100007810 */ /* 0x000fe20007ffe0ff */
[----:B------:R-:W-:Y:S01]  /*fb00*/  VIADD R22, R22, 0xffffffff ;  /* 0xffffffff16167836 */ /* 0x000fe20000000000 */
[----:B------:R1:W-:Y:S01]  /*fb10*/  SYNCS.ARRIVE.TRANS64.A1T0 RZ, [R10+URZ+0x28c50], RZ ;  /* 0x028c50ff0aff79a7 */ /* 0x0003e2000810003f */
[----:B------:R-:W-:Y:S02]  /*fb20*/  IADD3 R9, R9, -0x40, RZ ;  /* 0xffffffc009097810 */ /* 0x000fe40007ffe0ff */
[----:B------:R-:W-:-:S04]  /*fb30*/  ISETP.NE.AND P0, PT, R0, 0x2, PT ;  /* 0x000000020000780c */ /* 0x000fc80003f05270 */
[----:B------:R-:W-:Y:S02]  /*fb40*/  SEL R0, R0, RZ, P0 ;  /* 0x000000ff00007207 */ /* 0x000fe40000000000 */
[----:B0-----:R-:W-:Y:S02]  /*fb50*/  SEL R2, RZ, 0x1, P0 ;  /* 0x00000001ff027807 */ /* 0x001fe40000000000 */
[----:B------:R-:W-:Y:S02]  /*fb60*/  ISETP.GT.AND P0, PT, R22, UR48, PT ;  /* 0x0000003016007c0c */ /* 0x000fe4000bf04270 */
[----:B------:R-:W-:-:S11]  /*fb70*/  LOP3.LUT R21, R21, R2, RZ, 0x3c, !PT ;  /* 0x0000000215157212 */ /* 0x000fd600078e3cff */
[----:B-1----:R-:W-:Y:S05]  /*fb80*/  @P0 BRA `(.L_x_4140) ;  /* 0xfffffff000900947 */ /* 0x002fea000383ffff */
.L_x_4125:
[----:B------:R-:W-:Y:S05]  /*fb90*/  BSYNC B0 ;  /* 0x0000000000007941 */ /* 0x000fea0003800000 */
.L_x_4108:
[----:B------:R-:W0:Y:S01]  /*fba0*/  S2R R3, SR_CgaCtaId ;  /* 0x0000000000037919 */ /* 0x000e220000008800 */
[----:B------:R-:W-:Y:S01]  /*fbb0*/  MOV R2, 0x400 ;  /* 0x0000040000027802 */ /* 0x000fe20000000f00 */
[----:B------:R-:W-:Y:S01]  /*fbc0*/  BSSY B0, `(.L_x_4141) ;  /* 0x0000005000007945 */ /* 0x000fe20003800000 */
[----:B------:R-:W-:Y:S02]  /*fbd0*/  SHF.L.U32 R4, R4, 0x1f, RZ ;  /* 0x0000001f04047819 */ /* 0x000fe400000006ff */
[----:B0-----:R-:W-:-:S04]  /*fbe0*/  LEA R5, R3, R2, 0x18 ;  /* 0x0000000203057211 */ /* 0x001fc800078ec0ff */
[----:B------:R-:W0:Y:S02]  /*fbf0*/  SYNCS.PHASECHK.TRANS64.TRYWAIT P0, [R5+URZ+0x28c20], R4 ;  /* 0x028c2004050075a7 */ /* 0x000e24000800017f */
[----:B0-----:R-:W-:Y:S05]  /*fc00*/  @!P0 BRA `(.L_x_4142) ;  /* 0x0000002400488947 */ /* 0x001fea0003800000 */
.L_x_4210:
[----:B------:R-:W-:Y:S05]  /*fc10*/  BSYNC B0 ;  /* 0x0000000000007941 */ /* 0x000fea0003800000 */
.L_x_4141:
[----:B------:R-:W-:-:S03]  /*fc20*/  UMOV UR4, 0xffffffff ;  /* 0xffffffff00047882 */ /* 0x000fc60000000000 */
[----:B------:R-:W-:Y:S05]  /*fc30*/  BRA.DIV UR4, `(.L_x_4143) ;  /* 0x0000002604507947 */ /* 0x000fea000b800000 */
[----:B------:R-:W1:Y:S02]  /*fc40*/  S2R R2, SR_TID.X ;  /* 0x0000000000027919 */ /* 0x000e640000002100 */
[----:B-1----:R-:W-:-:S04]  /*fc50*/  SHF.R.U32.HI R2, RZ, 0x5, R2 ;  /* 0x00000005ff027819 */ /* 0x002fc80000011602 */
[----:B------:R-:W-:-:S05]  /*fc60*/  LOP3.LUT R2, R2, 0x3, RZ, 0xc0, !PT ;  /* 0x0000000302027812 */ /* 0x000fca00078ec0ff */
[----:B------:R1:W3:Y:S02]  /*fc70*/  SHFL.IDX PT, R14, R2, RZ, 0x1f ;  /* 0x00001fff020e7589 */ /* 0x0002e400000e0000 */
.L_x_4213:
[----:B---3--:R-:W-:-:S13]  /*fc80*/  ISETP.NE.AND P0, PT, R14, RZ, PT ;  /* 0x000000ff0e00720c */ /* 0x008fda0003f05270 */
[----:B------:R-:W-:Y:S05]  /*fc90*/  @P0 BRA `(.L_x_4051) ;  /* 0x0000000000880947 */ /* 0x000fea0003800000 */
[----:B------:R-:W-:-:S03]  /*fca0*/  UMOV UR4, 0xffffffff ;  /* 0xffffffff00047882 */ /* 0x000fc60000000000 */
[----:B------:R-:W-:Y:S05]  /*fcb0*/  BRA.DIV UR4, `(.L_x_4144) ;  /* 0x0000002604647947 */ /* 0x000fea000b800000 */
[----:B------:R-:W-:-:S13]  /*fcc0*/  ELECT P6, URZ, PT ;  /* 0x00000000003f782f */ /* 0x000fda00038c0000 */
.L_x_4216:
[----:B------:R-:W-:Y:S05]  /*fcd0*/  @!P6 BRA `(.L_x_4051) ;  /* 0x000000000078e947 */ /* 0x000fea0003800000 */
[----:B------:R-:W-:-:S06]  /*fce0*/  ULOP3.LUT UR4, UR43, 0x2, URZ, 0xfc, !UPT ;  /* 0x000000022b047892 */ /* 0x000fcc000f8efc3f */
[----:B-1----:R-:W-:-:S05]  /*fcf0*/  IMAD.U32 R2, RZ, RZ, UR4 ;  /* 0x00000004ff027e24 */ /* 0x002fca000f8e00ff */
[----:B------:R-:W-:-:S13]  /*fd00*/  ISETP.NE.AND P0, PT, R2, 0x3, PT ;  /* 0x000000030200780c */ /* 0x000fda0003f05270 */
[----:B------:R-:W-:Y:S05]  /*fd10*/  @!P0 BRA `(.L_x_4145) ;  /* 0x0000000000048947 */ /* 0x000fea0003800000 */
[----:B------:R-:W-:Y:S01]  /*fd20*/  BPT.TRAP 0x1 ;  /* 0x000000040000795c */ /* 0x000fe20000300000 */
.L_x_4145:
[C---:B0-----:R-:W-:Y:S01]  /*fd30*/  LEA R4, R0.reuse, R5, 0x3 ;  /* 0x0000000500047211 */ /* 0x041fe200078e18ff */
[----:B------:R-:W-:Y:S01]  /*fd40*/  VIADD R0, R0, 0x1 ;  /* 0x0000000100007836 */ /* 0x000fe20000000000 */
[----:B------:R-:W-:-:S04]  /*fd50*/  SHF.L.U32 R3, R21, 0x1f, RZ ;  /* 0x0000001f15037819 */ /* 0x000fc800000006ff */
[----:B------:R-:W0:Y:S01]  /*fd60*/  SYNCS.PHASECHK.TRANS64.TRYWAIT P1, [R4+URZ+0x28c40], R3 ;  /* 0x028c4003040075a7 */ /* 0x000e22000802017f */
[----:B------:R-:W-:-:S04]  /*fd70*/  ISETP.NE.AND P2, PT, R0, 0x2, PT ;  /* 0x000000020000780c */ /* 0x000fc80003f45270 */
[----:B------:R-:W-:Y:S01]  /*fd80*/  SEL R2, RZ, 0x1, P2 ;  /* 0x00000001ff027807 */ /* 0x000fe20001000000 */
[----:B0-----:R-:W-:Y:S08]  /*fd90*/  @!P1 BRA `(.L_x_4146) ;  /* 0x00000024004c9947 */ /* 0x001ff00003800000 */
.L_x_4217:
[----:B------:R-:W-:Y:S02]  /*fda0*/  SEL R0, R0, RZ, P2 ;  /* 0x000000ff00007207 */ /* 0x000fe40001000000 */
[----:B------:R-:W-:Y:S01]  /*fdb0*/  LOP3.LUT R2, R21, R2, RZ, 0x3c, !PT ;  /* 0x0000000215027212 */ /* 0x000fe200078e3cff */
[----:B------:R-:W-:Y:S06]  /*fdc0*/  @!P0 BRA `(.L_x_4147) ;  /* 0x0000000000048947 */ /* 0x000fec0003800000 */
[----:B------:R-:W-:Y:S01]  /*fdd0*/  BPT.TRAP 0x1 ;  /* 0x000000040000795c */ /* 0x000fe20000300000 */
.L_x_4147:
[----:B------:R-:W-:Y:S02]  /*fde0*/  LEA R5, R0, R5, 0x3 ;  /* 0x0000000500057211 */ /* 0x000fe400078e18ff */
[----:B------:R-:W-:-:S04]  /*fdf0*/  SHF.L.U32 R0, R2, 0x1f, RZ ;  /* 0x0000001f02007819 */ /* 0x000fc800000006ff */
[----:B------:R-:W1:Y:S02]  /*fe00*/  SYNCS.PHASECHK.TRANS64.TRYWAIT P1, [R5+URZ+0x28c40], R0 ;  /* 0x028c4000050075a7 */ /* 0x000e64000802017f */
[----:B-1----:R-:W-:Y:S05]  /*fe10*/  @!P1 BRA `(.L_x_4148) ;  /* 0x0000002400409947 */ /* 0x002fea0003800000 */
.L_x_4218:
[----:B------:R-:W-:Y:S05]  /*fe20*/  @!P0 BRA `(.L_x_4149) ;  /* 0x0000000000048947 */ /* 0x000fea0003800000 */
[----:B------:R-:W-:Y:S01]  /*fe30*/  BPT.TRAP 0x1 ;  /* 0x000000040000795c */ /* 0x000fe20000300000 */
.L_x_4149:
[----:B------:R-:W3:Y:S02]  /*fe40*/  SYNCS.PHASECHK.TRANS64.TRYWAIT P1, [R4+URZ+0x28c60], R3 ;  /* 0x028c6003040075a7 */ /* 0x000ee4000802017f */
[----:B---3--:R-:W-:Y:S05]  /*fe50*/  @!P1 BRA `(.L_x_4150) ;  /* 0x0000002400449947 */ /* 0x008fea0003800000 */
.L_x_4219:
[----:B------:R-:W-:Y:S05]  /*fe60*/  @!P0 BRA `(.L_x_4151) ;  /* 0x0000000000048947 */ /* 0x000fea0003800000 */
[----:B------:R-:W-:Y:S01]  /*fe70*/  BPT.TRAP 0x1 ;  /* 0x000000040000795c */ /* 0x000fe20000300000 */
.L_x_4151:
[----:B----4-:R4:W0:Y:S02]  /*fe80*/  SYNCS.PHASECHK.TRANS64.TRYWAIT P0, [R5+URZ+0x28c60], R0 ;  /* 0x028c6000050075a7 */ /* 0x010824000800017f */
[----:B0-----:R-:W-:Y:S05]  /*fe90*/  @!P0 NANOSLEEP.SYNCS 0x989680 ;  /* 0x009896800000895d */ /* 0x001fea0003900000 */
[----:B------:R-:W0:Y:S02]  /*fea0*/  @!P0 SYNCS.PHASECHK.TRANS64 P0, [R5+URZ+0x28c60], R0 ;  /* 0x028c6000050085a7 */ /* 0x000e24000800007f */
[----:B0-----:R-:W-:Y:S05]  /*feb0*/  @!P0 BRA `(.L_x_4151) ;  /* 0xfffffffc00f08947 */ /* 0x001fea000383ffff */
.L_x_4051:
[----:B-1----:R-:W-:Y:S05]  /*fec0*/  BSYNC B6 ;  /* 0x0000000000067941 */ /* 0x002fea0003800000 */
.L_x_4048:
[----:B------:R-:W-:Y:S05]  /*fed0*/  EXIT ;  /* 0x000000000000794d */ /* 0x000fea0003800000 */
.L_x_4056:
[----:B0-----:R-:W-:-:S04]  /*fee0*/  IMAD.U32 R5, RZ, RZ, UR5 ;  /* 0x00000005ff057e24 */ /* 0x001fc8000f8e00ff */
[----:B------:R0:W1:Y:S03]  /*fef0*/  SYNCS.PHASECHK.TRANS64.TRYWAIT P1, [R5+URZ+0x28c50], R2 ;  /* 0x028c5002050075a7 */ /* 0x000066000802017f */
[----:B-1----:R-:W-:Y:S05]  /*ff00*/  @!P1 NANOSLEEP.SYNCS 0x989680 ;  /* 0x009896800000995d */ /* 0x002fea0003900000 */
[----:B------:R-:W1:Y:S02]  /*ff10*/  @!P1 SYNCS.PHASECHK.TRANS64 P1, [R5+URZ+0x28c50], R2 ;  /* 0x028c5002050095a7 */ /* 0x000e64000802007f */
[----:B-1----:R-:W-:Y:S05]  /*ff20*/  @!P1 BRA `(.L_x_4056) ;  /* 0xfffffffc00ec9947 */ /* 0x002fea000383ffff */
[----:B------:R-:W-:Y:S05]  /*ff30*/  BRA `(.L_x_4152) ;  /* 0xffffff14005c7947 */ /* 0x000fea000383ffff */
.L_x_4062:
[----:B-1----:R-:W-:-:S04]  /*ff40*/  MOV R5, UR7 ;  /* 0x0000000700057c02 */ /* 0x002fc80008000f00 */
[----:B------:R1:W2:Y:S03]  /*ff50*/  SYNCS.PHASECHK.TRANS64.TRYWAIT P1, [R5+URZ+0x28c50], R2 ;  /* 0x028c5002050075a7 */ /* 0x0002a6000802017f */
[----:B--2---:R-:W-:Y:S05]  /*ff60*/  @!P1 NANOSLEEP.SYNCS 0x989680 ;  /* 0x009896800000995d */ /* 0x004fea0003900000 */
[----:B------:R-:W2:Y:S02]  /*ff70*/  @!P1 SYNCS.PHASECHK.TRANS64 P1, [R5+URZ+0x28c50], R2 ;  /* 0x028c5002050095a7 */ /* 0x000ea4000802007f */
[----:B--2---:R-:W-:Y:S05]  /*ff80*/  @!P1 BRA `(.L_x_4062) ;  /* 0xfffffffc00ec9947 */ /* 0x004fea000383ffff */
[----:B------:R-:W-:Y:S05]  /*ff90*/  BRA `(.L_x_4061) ;  /* 0xffffff2000607947 */ /* 0x000fea000383ffff */
.L_x_4067:
[----:B0-----:R-:W-:-:S04]  /*ffa0*/  IMAD.U32 R0, RZ, RZ, UR39 ;  /* 0x00000027ff007e24 */ /* 0x001fc8000f8e00ff */
[----:B------:R0:W1:Y:S03]  /*ffb0*/  SYNCS.PHASECHK.TRANS64.TRYWAIT P0, [R0+URZ+0x28c00], R13 ;  /* 0x028c000d000075a7 */ /* 0x000066000800017f */
[----:B-1----:R-:W-:Y:S05]  /*ffc0*/  @!P0 NANOSLEEP.SYNCS 0x989680 ;  /* 0x009896800000895d */ /* 0x002fea0003900000 */
[----:B------:R-:W1:Y:S02]  /*ffd0*/  @!P0 SYNCS.PHASECHK.TRANS64 P0, [R0+URZ+0x28c00], R13 ;  /* 0x028c000d000085a7 */ /* 0x000e64000800007f */
[----:B-1----:R-:W-:Y:S05]  /*ffe0*/  @!P0 BRA `(.L_x_4067) ;  /* 0xfffffffc00ec8947 */ /* 0x002fea000383ffff */
[----:B------:R-:W-:Y:S05]  /*fff0*/  BRA `(.L_x_4153) ;  /* 0xffffff3400b87947 */ /* 0x000fea000383ffff */
.L_x_4071:
[----:B-1----:R-:W-:-:S04]  /*10000*/  MOV R4, UR39 ;  /* 0x0000002700047c02 */ /* 0x002fc80008000f00 */
[----:B------:R1:W2:Y:S03]  /*10010*/  SYNCS.PHASECHK.TRANS64.TRYWAIT P1, [R4+URZ+0x28c30], R13 ;  /* 0x028c300d040075a7 */ /* 0x0002a6000802017f */
[----:B--2---:R-:W-:Y:S05]  /*10020*/  @!P1 NANOSLEEP.SYNCS 0x989680 ;  /* 0x009896800000995d */ /* 0x004fea0003900000 */
[----:B------:R-:W2:Y:S02]  /*10030*/  @!P1 SYNCS.PHASECHK.TRANS64 P1, [R4+URZ+0x28c30], R13 ;  /* 0x028c300d040095a7 */ /* 0x000ea4000802007f */
[----:B--2---:R-:W-:Y:S05]  /*10040*/  @!P1 BRA `(.L_x_4071) ;  /* 0xfffffffc00ec9947 */ /* 0x004fea000383ffff */
[----:B------:R-:W-:Y:S05]  /*10050*/  BRA `(.L_x_4070) ;  /* 0xffffff3400f87947 */ /* 0x000fea000383ffff */
.L_x_4076:
[----:B--2---:R-:W-:-:S04]  /*10060*/  IMAD.U32 R14, RZ, RZ, UR39 ;  /* 0x00000027ff0e7e24 */ /* 0x004fc8000f8e00ff */
[----:B------:R2:W3:Y:S03]  /*10070*/  SYNCS.PHASECHK.TRANS64.TRYWAIT P1, [R14+URZ+0x28c50], R13 ;  /* 0x028c500d0e0075a7 */ /* 0x0004e6000802017f */
[----:B---3--:R-:W-:Y:S05]  /*10080*/  @!P1 NANOSLEEP.SYNCS 0x989680 ;  /* 0x009896800000995d */ /* 0x008fea0003900000 */
[----:B------:R-:W3:Y:S02]  /*10090*/  @!P1 SYNCS.PHASECHK.TRANS64 P1, [R14+URZ+0x28c50], R13 ;  /* 0x028c500d0e0095a7 */ /* 0x000ee4000802007f */
[----:B---3--:R-:W-:Y:S05]  /*100a0*/  @!P1 BRA `(.L_x_4076) ;  /* 0xfffffffc00ec9947 */ /* 0x008fea000383ffff */
[----:B------:R-:W-:Y:S05]  /*100b0*/  BRA `(.L_x_4075) ;  /* 0xffffff5000207947 */ /* 0x000fea000383ffff */
.L_x_4082:
[----:B--2---:R-:W-:-:S04]  /*100c0*/  MOV R4, UR27 ;  /* 0x0000001b00047c02 */ /* 0x004fc80008000f00 */
[----:B------:R2:W3:Y:S03]  /*100d0*/  SYNCS.PHASECHK.TRANS64.TRYWAIT P1, [R4+URZ+0x28c30], R13 ;  /* 0x028c300d040075a7 */ /* 0x0004e6000802017f */
[----:B---3--:R-:W-:Y:S05]  /*100e0*/  @!P1 NANOSLEEP.SYNCS 0x989680 ;  /* 0x009896800000995d */ /* 0x008fea0003900000 */
[----:B------:R-:W3:Y:S02]  /*100f0*/  @!P1 SYNCS.PHASECHK.TRANS64 P1, [R4+URZ+0x28c30], R13 ;  /* 0x028c300d040095a7 */ /* 0x000ee4000802007f */
[----:B---3--:R-:W-:Y:S05]  /*10100*/  @!P1 BRA `(.L_x_4082) ;  /* 0xfffffffc00ec9947 */ /* 0x008fea000383ffff */
[----:B------:R-:W-:Y:S05]  /*10110*/  BRA `(.L_x_4081) ;  /* 0xffffff5400587947 */ /* 0x000fea000383ffff */
.L_x_4087:
[----:B-1----:R-:W-:-:S04]  /*10120*/  IMAD.U32 R14, RZ, RZ, UR27 ;  /* 0x0000001bff0e7e24 */ /* 0x002fc8000f8e00ff */
[----:B------:R1:W2:Y:S03]  /*10130*/  SYNCS.PHASECHK.TRANS64.TRYWAIT P1, [R14+URZ+0x28c50], R13 ;  /* 0x028c500d0e0075a7 */ /* 0x0002a6000802017f */
[----:B--2---:R-:W-:Y:S05]  /*10140*/  @!P1 NANOSLEEP.SYNCS 0x989680 ;  /* 0x009896800000995d */ /* 0x004fea0003900000 */
[----:B------:R-:W2:Y:S02]  /*10150*/  @!P1 SYNCS.PHASECHK.TRANS64 P1, [R14+URZ+0x28c50], R13 ;  /* 0x028c500d0e0095a7 */ /* 0x000ea4000802007f */
[----:B--2---:R-:W-:Y:S05]  /*10160*/  @!P1 BRA `(.L_x_4087) ;  /* 0xfffffffc00ec9947 */ /* 0x004fea000383ffff */
[----:B------:R-:W-:Y:S05]  /*10170*/  BRA `(.L_x_4086) ;  /* 0xffffff7000cc7947 */ /* 0x000fea000383ffff */
.L_x_4094:
[----:B-1----:R-:W-:-:S04]  /*10180*/  MOV R4, UR6 ;  /* 0x0000000600047c02 */ /* 0x002fc80008000f00 */
[----:B------:R1:W2:Y:S03]  /*10190*/  SYNCS.PHASECHK.TRANS64.TRYWAIT P1, [R4+URZ+0x28c30], R11 ;  /* 0x028c300b040075a7 */ /* 0x0002a6000802017f */
[----:B--2---:R-:W-:Y:S05]  /*101a0*/  @!P1 NANOSLEEP.SYNCS 0x989680 ;  /* 0x009896800000995d */ /* 0x004fea0003900000 */
[----:B------:R-:W2:Y:S02]  /*101b0*/  @!P1 SYNCS.PHASECHK.TRANS64 P1, [R4+URZ+0x28c30], R11 ;  /* 0x028c300b040095a7 */ /* 0x000ea4000802007f */
[----:B--2---:R-:W-:Y:S05]  /*101c0*/  @!P1 BRA `(.L_x_4094) ;  /* 0xfffffffc00ec9947 */ /* 0x004fea000383ffff */
[----:B------:R-:W-:Y:S05]  /*101d0*/  BRA `(.L_x_4093) ;  /* 0xffffff7400c47947 */ /* 0x000fea000383ffff */
.L_x_4099:
[----:B-1----:R-:W-:-:S04]  /*101e0*/  IMAD.U32 R12, RZ, RZ, UR6 ;  /* 0x00000006ff0c7e24 */ /* 0x002fc8000f8e00ff */
[----:B------:R1:W3:Y:S03]  /*101f0*/  SYNCS.PHASECHK.TRANS64.TRYWAIT P1, [R12+URZ+0x28c50], R11 ;  /* 0x028c500b0c0075a7 */ /* 0x0002e6000802017f */
[----:B---3--:R-:W-:Y:S05]  /*10200*/  @!P1 NANOSLEEP.SYNCS 0x989680 ;  /* 0x009896800000995d */ /* 0x008fea0003900000 */
[----:B------:R-:W3:Y:S02]  /*10210*/  @!P1 SYNCS.PHASECHK.TRANS64 P1, [R12+URZ+0x28c50], R11 ;  /* 0x028c500b0c0095a7 */ /* 0x000ee4000802007f */
[----:B---3--:R-:W-:Y:S05]  /*10220*/  @!P1 BRA `(.L_x_4099) ;  /* 0xfffffffc00ec9947 */ /* 0x008fea000383ffff */
[----:B------:R-:W-:Y:S05]  /*10230*/  BRA `(.L_x_4098) ;  /* 0xffffff8c00dc7947 */ /* 0x000fea000383ffff */
.L_x_4113:
[----:B------:R-:W-:Y:S01]  /*10240*/  MOV R13, R23 ;  /* 0x00000017000d7202 */ /* 0x000fe20000000f00 */
[----:B------:R-:W-:Y:S01]  /*10250*/  IMAD.MOV.U32 R12, RZ, RZ, RZ ;  /* 0x000000ffff0c7224 */ /* 0x000fe200078e00ff */
[----:B------:R-:W-:Y:S01]  /*10260*/  MOV R11, 0x1f ;  /* 0x0000001f000b7802 */ /* 0x000fe20000000f00 */
[----:B------:R-:W-:-:S07]  /*10270*/  IMAD.MOV.U32 R15, RZ, RZ, -0x1 ;  /* 0xffffffffff0f7424 */ /* 0x000fce00078e00ff */
[----:B------:R-:W-:Y:S05]  /*10280*/  WARPSYNC.COLLECTIVE R15, `(.L_x_4154) ;  /* 0x000000000f087348 */ /* 0x000fea0003c00000 */
[----:B------:R0:W1:Y:S02]  /*10290*/  SHFL.IDX P6, R14, R13, R12, R11 ;  /* 0x0000000c0d0e7389 */ /* 0x00006400000c000b */
[----:B01----:R-:W-:Y:S01]  /*102a0*/  ENDCOLLECTIVE ;  /* 0x000000000000791b */ /* 0x003fe20003800000 */
.L_x_4154:
[----:B------:R-:W-:Y:S05]  /*102b0*/  BRA `(.L_x_4155) ;  /* 0xffffffd000f07947 */ /* 0x000fea000383ffff */
.L_x_4115:
[----:B0-----:R-:W-:-:S04]  /*102c0*/  MOV R3, UR45 ;  /* 0x0000002d00037c02 */ /* 0x001fc80008000f00 */
[----:B------:R0:W1:Y:S03]  /*102d0*/  SYNCS.PHASECHK.TRANS64.TRYWAIT P0, [R3+URZ+0x28c40], R0 ;  /* 0x028c4000030075a7 */ /* 0x000066000800017f */
[----:B-1----:R-:W-:Y:S05]  /*102e0*/  @!P0 NANOSLEEP.SYNCS 0x989680 ;  /* 0x009896800000895d */ /* 0x002fea0003900000 */
[----:B------:R-:W1:Y:S02]  /*102f0*/  @!P0 SYNCS.PHASECHK.TRANS64 P0, [R3+URZ+0x28c40], R0 ;  /* 0x028c4000030085a7 */ /* 0x000e64000800007f */
[----:B-1----:R-:W-:Y:S05]  /*10300*/  @!P0 BRA `(.L_x_4115) ;  /* 0xfffffffc00ec8947 */ /* 0x002fea000383ffff */
[----:B------:R-:W-:Y:S05]  /*10310*/  BRA `(.L_x_4156) ;  /* 0xffffffd400207947 */ /* 0x000fea000383ffff */
.L_x_4116:
[----:B------:R-:W-:Y:S01]  /*10320*/  BSSY B0, `(.L_x_4157) ;  /* 0x0000008000007945 */ /* 0x000fe20003800000 */
[----:B------:R-:W-:Y:S01]  /*10330*/  IMAD.MOV.U32 R13, RZ, RZ, R5 ;  /* 0x000000ffff0d7224 */ /* 0x000fe200078e0005 */
[----:B------:R-:W-:Y:S01]  /*10340*/  MOV R12, RZ ;  /* 0x000000ff000c7202 */ /* 0x000fe20000000f00 */
[----:B------:R-:W-:Y:S01]  /*10350*/  IMAD.MOV.U32 R11, RZ, RZ, 0x181f ;  /* 0x0000181fff0b7424 */ /* 0x000fe200078e00ff */
[----:B------:R-:W-:-:S07]  /*10360*/  MOV R15, 0xffffffff ;  /* 0xffffffff000f7802 */ /* 0x000fce0000000f00 */
[----:B------:R-:W-:Y:S05]  /*10370*/  WARPSYNC.COLLECTIVE R15, `(.L_x_4158) ;  /* 0x000000000f087348 */ /* 0x000fea0003c00000 */
[----:B------:R0:W1:Y:S02]  /*10380*/  SHFL.IDX P6, R14, R13, R12, R11 ;  /* 0x0000000c0d0e7389 */ /* 0x00006400000c000b */
[----:B01----:R-:W-:Y:S01]  /*10390*/  ENDCOLLECTIVE ;  /* 0x000000000000791b */ /* 0x003fe20003800000 */
.L_x_4158:
[----:B------:R-:W-:Y:S05]  /*103a0*/  BSYNC B0 ;  /* 0x0000000000007941 */ /* 0x000fea0003800000 */
.L_x_4157:
[----:B------:R-:W-:Y:S01]  /*103b0*/  MOV R13, R0 ;  /* 0x00000000000d7202 */ /* 0x000fe20000000f00 */
[----:B------:R-:W-:Y:S01]  /*103c0*/  IMAD.MOV.U32 R12, RZ, RZ, RZ ;  /* 0x000000ffff0c7224 */ /* 0x000fe200078e00ff */
[----:B------:R-:W-:Y:S01]  /*103d0*/  MOV R11, 0x181f ;  /* 0x0000181f000b7802 */ /* 0x000fe20000000f00 */
[----:B------:R-:W-:Y:S01]  /*103e0*/  IMAD.MOV.U32 R15, RZ, RZ, -0x1 ;  /* 0xffffffffff0f7424 */ /* 0x000fe200078e00ff */
[----:B------:R-:W-:Y:S01]  /*103f0*/  @P0 LEA R7, R30, UR45, 0x1 ;  /* 0x0000002d1e070c11 */ /* 0x000fe2000f8e08ff */
[----:B------:R-:W-:-:S07]  /*10400*/  IMAD.MOV.U32 R2, RZ, RZ, R14 ;  /* 0x000000ffff027224 */ /* 0x000fce00078e000e */
[----:B------:R-:W-:Y:S05]  /*10410*/  WARPSYNC.COLLECTIVE R15, `(.L_x_4159) ;  /* 0x000000000f087348 */ /* 0x000fea0003c00000 */
[----:B------:R0:W1:Y:S02]  /*10420*/  SHFL.IDX P6, R14, R13, R12, R11 ;  /* 0x0000000c0d0e7389 */ /* 0x00006400000c000b */
[----:B01----:R-:W-:Y:S01]  /*10430*/  ENDCOLLECTIVE ;  /* 0x000000000000791b */ /* 0x003fe20003800000 */
.L_x_4159:
[----:B------:R-:W-:Y:S01]  /*10440*/  MOV R13, R5 ;  /* 0x00000005000d7202 */ /* 0x000fe20000000f00 */
[----:B------:R-:W-:Y:S01]  /*10450*/  IMAD.MOV.U32 R12, RZ, RZ, 0x1 ;  /* 0x00000001ff0c7424 */ /* 0x000fe200078e00ff */
[----:B------:R-:W-:-:S04]  /*10460*/  @P0 LEA R14, P1, R22, R14, 0x1 ;  /* 0x0000000e160e0211 */ /* 0x000fc800078208ff */
[----:B------:R-:W-:Y:S01]  /*10470*/  @P0 IADD3.X R3, RZ, R2, RZ, P1, !PT ;  /* 0x00000002ff030210 */ /* 0x000fe20000ffe4ff */
[----:B------:R-:W-:-:S08]  /*10480*/  @P0 IMAD.MOV.U32 R2, RZ, RZ, R14 ;  /* 0x000000ffff020224 */ /* 0x000fd000078e000e */
[----:B------:R-:W-:Y:S05]  /*10490*/  WARPSYNC.COLLECTIVE R15, `(.L_x_4160) ;  /* 0x000000000f087348 */ /* 0x000fea0003c00000 */
[----:B------:R0:W1:Y:S02]  /*104a0*/  SHFL.IDX P6, R14, R13, R12, R11 ;  /* 0x0000000c0d0e7389 */ /* 0x00006400000c000b */
[----:B01----:R-:W-:Y:S01]  /*104b0*/  ENDCOLLECTIVE ;  /* 0x000000000000791b */ /* 0x003fe20003800000 */
.L_x_4160:
        /* <DEDUP_REMOVED lines=11> */
.L_x_4161:
[----:B------:R-:W-:Y:S01]  /*10570*/  IMAD.MOV.U32 R13, RZ, RZ, R5 ;  /* 0x000000ffff0d7224 */ /* 0x000fe200078e0005 */
[----:B------:R-:W-:Y:S02]  /*10580*/  MOV R12, 0x2 ;  /* 0x00000002000c7802 */ /* 0x000fe40000000f00 */
[----:B------:R-:W-:-:S13]  /*10590*/  @P0 LEA R2, P1, R22, R14, 0x1 ;  /* 0x0000000e16020211 */ /* 0x000fda00078208ff */
[----:B------:R-:W-:Y:S05]  /*105a0*/  WARPSYNC.COLLECTIVE R15, `(.L_x_4162) ;  /* 0x000000000f087348 */ /* 0x000fea0003c00000 */
[----:B------:R0:W1:Y:S02]  /*105b0*/  SHFL.IDX P6, R14, R13, R12, R11 ;  /* 0x0000000c0d0e7389 */ /* 0x00006400000c000b */
[----:B01----:R-:W-:Y:S01]  /*105c0*/  ENDCOLLECTIVE ;  /* 0x000000000000791b */ /* 0x003fe20003800000 */
.L_x_4162:
[----:B------:R-:W-:-:S05]  /*105d0*/  @P0 IADD3.X R3, RZ, R4, RZ, P1, !PT ;  /* 0x00000004ff030210 */ /* 0x000fca0000ffe4ff */
        /* <DEDUP_REMOVED lines=11> */
.L_x_4163:
[----:B------:R-:W-:Y:S01]  /*10690*/  MOV R13, R5 ;  /* 0x00000005000d7202 */ /* 0x000fe20000000f00 */
[----:B------:R-:W-:Y:S01]  /*106a0*/  IMAD.MOV.U32 R12, RZ, RZ, 0x3 ;  /* 0x00000003ff0c7424 */ /* 0x000fe200078e00ff */
[----:B------:R-:W-:-:S13]  /*106b0*/  @P0 LEA R2, P1, R22, R14, 0x1 ;  /* 0x0000000e16020211 */ /* 0x000fda00078208ff */
[----:B------:R-:W-:Y:S05]  /*106c0*/  WARPSYNC.COLLECTIVE R15, `(.L_x_4164) ;  /* 0x000000000f087348 */ /* 0x000fea0003c00000 */
[----:B------:R0:W1:Y:S02]  /*106d0*/  SHFL.IDX P6, R14, R13, R12, R11 ;  /* 0x0000000c0d0e7389 */ /* 0x00006400000c000b */
[----:B01----:R-:W-:Y:S01]  /*106e0*/  ENDCOLLECTIVE ;  /* 0x000000000000791b */ /* 0x003fe20003800000 */
.L_x_4164:
[----:B------:R-:W-:-:S05]  /*106f0*/  @P0 IMAD.X R3, RZ, RZ, R4, P1 ;  /* 0x000000ffff030224 */ /* 0x000fca00008e0604 */
        /* <DEDUP_REMOVED lines=9> */
.L_x_4165:
[----:B------:R-:W-:Y:S05]  /*10790*/  BRA `(.L_x_4166) ;  /* 0xffffffd000e47947 */ /* 0x000fea000383ffff */
.L_x_4119:
[----:B------:R-:W-:Y:S01]  /*107a0*/  MOV R13, R5 ;  /* 0x00000005000d7202 */ /* 0x000fe20000000f00 */
[----:B------:R-:W-:Y:S01]  /*107b0*/  IMAD.MOV.U32 R12, RZ, RZ, RZ ;  /* 0x000000ffff0c7224 */ /* 0x000fe200078e00ff */
[----:B------:R-:W-:Y:S01]  /*107c0*/  MOV R11, 0x181f ;  /* 0x0000181f000b7802 */ /* 0x000fe20000000f00 */
[----:B------:R-:W-:Y:S01]  /*107d0*/  IMAD.MOV.U32 R15, RZ, RZ, -0x1 ;  /* 0xffffffffff0f7424 */ /* 0x000fe200078e00ff */
[----:B------:R-:W-:-:S07]  /*107e0*/  MOV R6, UR46 ;  /* 0x0000002e00067c02 */ /* 0x000fce0008000f00 */
[----:B------:R-:W-:Y:S05]  /*107f0*/  WARPSYNC.COLLECTIVE R15, `(.L_x_4167) ;  /* 0x000000000f087348 */ /* 0x000fea0003c00000 */
[----:B------:R0:W1:Y:S02]  /*10800*/  SHFL.IDX P6, R14, R13, R12, R11 ;  /* 0x0000000c0d0e7389 */ /* 0x00006400000c000b */
[----:B01----:R-:W-:Y:S01]  /*10810*/  ENDCOLLECTIVE ;  /* 0x000000000000791b */ /* 0x003fe20003800000 */
.L_x_4167:
[----:B------:R-:W-:Y:S02]  /*10820*/  IMAD R7, R6, 0x40, R35 ;  /* 0x0000004006077824 */ /* 0x000fe400078e0223 */
[----:B------:R-:W-:Y:S01]  /*10830*/  IMAD.MOV.U32 R13, RZ, RZ, R4 ;  /* 0x000000ffff0d7224 */ /* 0x000fe200078e0004 */
[----:B------:R-:W-:-:S07]  /*10840*/  MOV R2, R14 ;  /* 0x0000000e00027202 */ /* 0x000fce0000000f00 */
[----:B------:R-:W-:Y:S05]  /*10850*/  WARPSYNC.COLLECTIVE R15, `(.L_x_4168) ;  /* 0x000000000f087348 */ /* 0x000fea0003c00000 */
[----:B------:R0:W1:Y:S02]  /*10860*/  SHFL.IDX P6, R14, R13, R12, R11 ;  /* 0x0000000c0d0e7389 */ /* 0x00006400000c000b */
[----:B01----:R-:W-:Y:S01]  /*10870*/  ENDCOLLECTIVE ;  /* 0x000000000000791b */ /* 0x003fe20003800000 */
.L_x_4168:
[----:B------:R-:W-:Y:S02]  /*10880*/  ULDC UR4, c[0x0][0x288] ;  /* 0x0000a20000047ab9 */ /* 0x000fe40000000800 */
[----:B------:R-:W-:-:S05]  /*10890*/  IMAD R0, R0, UR4, RZ ;  /* 0x0000000400007c24 */ /* 0x000fca000f8e02ff */
[C---:B------:R-:W-:Y:S02]  /*108a0*/  ISETP.GE.AND P0, PT, R7.reuse, R0, PT ;  /* 0x000000000700720c */ /* 0x040fe40003f06270 */
[----:B------:R-:W-:Y:S01]  /*108b0*/  IADD3 R11, R7, 0x10, RZ ;  /* 0x00000010070b7810 */ /* 0x000fe20007ffe0ff */
[----:B------:R-:W-:Y:S01]  /*108c0*/  IMAD.MOV.U32 R13, RZ, RZ, R5 ;  /* 0x000000ffff0d7224 */ /* 0x000fe200078e0005 */
[----:B------:R-:W-:-:S09]  /*108d0*/  MOV R12, 0x1 ;  /* 0x00000001000c7802 */ /* 0x000fd20000000f00 */
        /* <DEDUP_REMOVED lines=13> */
.L_x_4169:
[----:B------:R-:W-:Y:S01]  /*109b0*/  VIADD R9, R7, 0x20 ;  /* 0x0000002007097836 */ /* 0x000fe20000000000 */
[----:B------:R-:W-:Y:S01]  /*109c0*/  @!P0 LEA R21, R30, UR45, 0x1 ;  /* 0x0000002d1e158c11 */ /* 0x000fe2000f8e08ff */
[----:B------:R-:W-:Y:S01]  /*109d0*/  IMAD.MOV.U32 R13, RZ, RZ, R4 ;  /* 0x000000ffff0d7224 */ /* 0x000fe200078e0004 */
[----:B------:R-:W-:-:S07]  /*109e0*/  MOV R6, R14 ;  /* 0x0000000e00067202 */ /* 0x000fce0000000f00 */
[----:B------:R-:W-:Y:S05]  /*109f0*/  WARPSYNC.COLLECTIVE R15, `(.L_x_4170) ;  /* 0x000000000f087348 */ /* 0x000fea0003c00000 */
[----:B------:R0:W1:Y:S02]  /*10a00*/  SHFL.IDX P6, R14, R13, R12, R11 ;  /* 0x0000000c0d0e7389 */ /* 0x00006400000c000b */
[----:B01----:R-:W-:Y:S01]  /*10a10*/  ENDCOLLECTIVE ;  /* 0x000000000000791b */ /* 0x003fe20003800000 */
.L_x_4170:
[----:B------:R-:W-:Y:S01]  /*10a20*/  MOV R13, R5 ;  /* 0x00000005000d7202 */ /* 0x000fe20000000f00 */
[----:B------:R-:W-:Y:S01]  /*10a30*/  IMAD.MOV.U32 R12, RZ, RZ, 0x2 ;  /* 0x00000002ff0c7424 */ /* 0x000fe200078e00ff */
[----:B------:R-:W-:-:S13]  /*10a40*/  @!P0 LEA R2, P2, R22, R14, 0x1 ;  /* 0x0000000e16028211 */ /* 0x000fda00078408ff */
[----:B------:R-:W-:Y:S05]  /*10a50*/  WARPSYNC.COLLECTIVE R15, `(.L_x_4171) ;  /* 0x000000000f087348 */ /* 0x000fea0003c00000 */
[----:B------:R0:W1:Y:S02]  /*10a60*/  SHFL.IDX P6, R14, R13, R12, R11 ;  /* 0x0000000c0d0e7389 */ /* 0x00006400000c000b */
[----:B01----:R-:W-:Y:S01]  /*10a70*/  ENDCOLLECTIVE ;  /* 0x000000000000791b */ /* 0x003fe20003800000 */
.L_x_4171:
[----:B------:R-:W-:-:S05]  /*10a80*/  @!P0 IADD3.X R3, RZ, R6, RZ, P2, !PT ;  /* 0x00000006ff038210 */ /* 0x000fca00017fe4ff */
        /* <DEDUP_REMOVED lines=11> */
.L_x_4172:
[----:B------:R-:W-:Y:S01]  /*10b40*/  IMAD.MOV.U32 R13, RZ, RZ, R5 ;  /* 0x000000ffff0d7224 */ /* 0x000fe200078e0005 */
[----:B------:R-:W-:Y:S02]  /*10b50*/  MOV R12, 0x3 ;  /* 0x00000003000c7802 */ /* 0x000fe40000000f00 */
[----:B------:R-:W-:-:S13]  /*10b60*/  @!P0 LEA R2, P2, R22, R14, 0x1 ;  /* 0x0000000e16028211 */ /* 0x000fda00078408ff */
[----:B------:R-:W-:Y:S05]  /*10b70*/  WARPSYNC.COLLECTIVE R15, `(.L_x_4173) ;  /* 0x000000000f087348 */ /* 0x000fea0003c00000 */
[----:B------:R0:W1:Y:S02]  /*10b80*/  SHFL.IDX P6, R14, R13, R12, R11 ;  /* 0x0000000c0d0e7389 */ /* 0x00006400000c000b */
[----:B01----:R-:W-:Y:S01]  /*10b90*/  ENDCOLLECTIVE ;  /* 0x000000000000791b */ /* 0x003fe20003800000 */
.L_x_4173:
[----:B------:R-:W-:-:S05]  /*10ba0*/  @!P0 IADD3.X R3, RZ, R6, RZ, P2, !PT ;  /* 0x00000006ff038210 */ /* 0x000fca00017fe4ff */
        /* <DEDUP_REMOVED lines=9> */
.L_x_4174:
[----:B------:R-:W-:Y:S05]  /*10c40*/  BRA `(.L_x_4175) ;  /* 0xffffffd4008c7947 */ /* 0x000fea000383ffff */
.L_x_4120:
[----:B0-----:R-:W-:-:S04]  /*10c50*/  IMAD.U32 R3, RZ, RZ, UR45 ;  /* 0x0000002dff037e24 */ /* 0x001fc8000f8e00ff */
[----:B------:R0:W1:Y:S03]  /*10c60*/  SYNCS.PHASECHK.TRANS64.TRYWAIT P0, [R3+URZ+0x28c20], R0 ;  /* 0x028c2000030075a7 */ /* 0x000066000800017f */
[----:B-1----:R-:W-:Y:S05]  /*10c70*/  @!P0 NANOSLEEP.SYNCS 0x989680 ;  /* 0x009896800000895d */ /* 0x002fea0003900000 */
[----:B------:R-:W1:Y:S02]  /*10c80*/  @!P0 SYNCS.PHASECHK.TRANS64 P0, [R3+URZ+0x28c20], R0 ;  /* 0x028c2000030085a7 */ /* 0x000e64000800007f */
[----:B-1----:R-:W-:Y:S05]  /*10c90*/  @!P0 BRA `(.L_x_4120) ;  /* 0xfffffffc00ec8947 */ /* 0x002fea000383ffff */
[----:B------:R-:W-:Y:S05]  /*10ca0*/  BRA `(.L_x_4176) ;  /* 0xffffffd400bc7947 */ /* 0x000fea000383ffff */
.L_x_4122:
[----:B0-----:R-:W-:-:S04]  /*10cb0*/  MOV R3, UR45 ;  /* 0x0000002d00037c02 */ /* 0x001fc80008000f00 */
[----:B------:R0:W1:Y:S03]  /*10cc0*/  SYNCS.PHASECHK.TRANS64.TRYWAIT P0, [R3+URZ+0x28c60], R0 ;  /* 0x028c6000030075a7 */ /* 0x000066000800017f */
[----:B-1----:R-:W-:Y:S05]  /*10cd0*/  @!P0 NANOSLEEP.SYNCS 0x989680 ;  /* 0x009896800000895d */ /* 0x002fea0003900000 */
[----:B------:R-:W1:Y:S02]  /*10ce0*/  @!P0 SYNCS.PHASECHK.TRANS64 P0, [R3+URZ+0x28c60], R0 ;  /* 0x028c6000030085a7 */ /* 0x000e64000800007f */
[----:B-1----:R-:W-:Y:S05]  /*10cf0*/  @!P0 BRA `(.L_x_4122) ;  /* 0xfffffffc00ec8947 */ /* 0x002fea000383ffff */
[----:B------:R-:W-:Y:S05]  /*10d00*/  BRA `(.L_x_4177) ;  /* 0xffffffd400b87947 */ /* 0x000fea000383ffff */
.L_x_4123:
        /* <DEDUP_REMOVED lines=8> */
.L_x_4179:
[----:B------:R-:W-:Y:S05]  /*10d90*/  BSYNC B0 ;  /* 0x0000000000007941 */ /* 0x000fea0003800000 */
.L_x_4178:
[----:B------:R-:W-:Y:S01]  /*10da0*/  MOV R13, R0 ;  /* 0x00000000000d7202 */ /* 0x000fe20000000f00 */
[----:B------:R-:W-:Y:S01]  /*10db0*/  IMAD.MOV.U32 R12, RZ, RZ, RZ ;  /* 0x000000ffff0c7224 */ /* 0x000fe200078e00ff */
[----:B------:R-:W-:Y:S01]  /*10dc0*/  MOV R11, 0x181f ;  /* 0x0000181f000b7802 */ /* 0x000fe20000000f00 */
[----:B------:R-:W-:Y:S01]  /*10dd0*/  IMAD.MOV.U32 R15, RZ, RZ, -0x1 ;  /* 0xffffffffff0f7424 */ /* 0x000fe200078e00ff */
[----:B------:R-:W-:Y:S01]  /*10de0*/  SHF.L.U32 R8, R22, 0x1, RZ ;  /* 0x0000000116087819 */ /* 0x000fe200000006ff */
[----:B------:R-:W-:Y:S01]  /*10df0*/  IMAD.MOV.U32 R3, RZ, RZ, R14 ;  /* 0x000000ffff037224 */ /* 0x000fe200078e000e */
[----:B------:R-:W-:-:S07]  /*10e00*/  LOP3.LUT R4, R17, 0x1, RZ, 0xc0, !PT ;  /* 0x0000000111047812 */ /* 0x000fce00078ec0ff */
[----:B------:R-:W-:Y:S05]  /*10e10*/  WARPSYNC.COLLECTIVE R15, `(.L_x_4180) ;  /* 0x000000000f087348 */ /* 0x000fea0003c00000 */
[----:B------:R0:W1:Y:S02]  /*10e20*/  SHFL.IDX P6, R14, R13, R12, R11 ;  /* 0x0000000c0d0e7389 */ /* 0x00006400000c000b */
[----:B01----:R-:W-:Y:S01]  /*10e30*/  ENDCOLLECTIVE ;  /* 0x000000000000791b */ /* 0x003fe20003800000 */
.L_x_4180:
[----:B------:R-:W-:Y:S02]  /*10e40*/  LEA R7, R30, UR45, 0x1 ;  /* 0x0000002d1e077c11 */ /* 0x000fe4000f8e08ff */
[----:B------:R-:W-:Y:S02]  /*10e50*/  ISETP.NE.U32.AND P1, PT, R4, 0x1, PT ;  /* 0x000000010400780c */ /* 0x000fe40003f25070 */
[C---:B------:R-:W-:Y:S02]  /*10e60*/  LOP3.LUT P5, RZ, R17.reuse, 0x2, RZ, 0xc0, !PT ;  /* 0x0000000211ff7812 */ /* 0x040fe400078ac0ff */
[C---:B------:R-:W-:Y:S02]  /*10e70*/  LOP3.LUT P4, RZ, R17.reuse, 0x4, RZ, 0xc0, !PT ;  /* 0x0000000411ff7812 */ /* 0x040fe4000788c0ff */
[C---:B------:R-:W-:Y:S02]  /*10e80*/  LOP3.LUT P3, RZ, R17.reuse, 0x8, RZ, 0xc0, !PT ;  /* 0x0000000811ff7812 */ /* 0x040fe4000786c0ff */
[----:B------:R-:W-:-:S02]  /*10e90*/  LOP3.LUT P2, RZ, R17, 0x10, RZ, 0xc0, !PT ;  /* 0x0000001011ff7812 */ /* 0x000fc4000784c0ff */
[----:B------:R-:W-:Y:S01]  /*10ea0*/  LOP3.LUT R16, R16, 0xfffffeff, RZ, 0xc0, !PT ;  /* 0xfffffeff10107812 */ /* 0x000fe200078ec0ff */
[----:B------:R-:W-:Y:S01]  /*10eb0*/  IMAD.MOV.U32 R12, RZ, RZ, 0x1 ;  /* 0x00000001ff0c7424 */ /* 0x000fe200078e00ff */
[----:B------:R-:W-:Y:S02]  /*10ec0*/  PRMT R4, R17, 0x8880, RZ ;  /* 0x0000888011047816 */ /* 0x000fe400000000ff */
        /* <DEDUP_REMOVED lines=24> */
[----:B------:R-:W-:Y:S02]  /*11050*/  ISETP.GT.AND P6, PT, R4, -0x1, PT ;  /* 0xffffffff0400780c */ /* 0x000fe40003fc4270 */
[----:B------:R-:W-:-:S11]  /*11060*/  MOV R4, RZ ;  /* 0x000000ff00047202 */ /* 0x000fd60000000f00 */
[----:B------:R-:W-:Y:S02]  /*11070*/  @P6 LOP3.LUT R16, R16, 0x200, RZ, 0xfc, !PT ;  /* 0x0000020010106812 */ /* 0x000fe400078efcff */
[----:B------:R-:W-:-:S13]  /*11080*/  ISETP.LT.OR P6, PT, R18, 0x1, P6 ;  /* 0x000000011200780c */ /* 0x000fda00037c1670 */
[----:B------:R0:W-:Y:S02]  /*11090*/  LDGSTS.E.BYPASS.LTC128B.128 [R7+0xe400], desc[UR36][R2.64+0x380], !P6 ;  /* 0x0e40038002077fae */ /* 0x0001e4000f101d64 */
[----:B0-----:R-:W-:Y:S05]  /*110a0*/  WARPSYNC.COLLECTIVE R15, `(.L_x_4181) ;  /* 0x000000000f087348 */ /* 0x001fea0003c00000 */
[----:B------:R1:W2:Y:S02]  /*110b0*/  SHFL.IDX P6, R14, R13, R12, R11 ;  /* 0x0000000c0d0e7389 */ /* 0x0002a400000c000b */
[----:B012---:R-:W-:Y:S01]  /*110c0*/  ENDCOLLECTIVE ;  /* 0x000000000000791b */ /* 0x007fe20003800000 */
.L_x_4181:
[----:B------:R-:W-:Y:S01]  /*110d0*/  IMAD.MOV.U32 R13, RZ, RZ, R0 ;  /* 0x000000ffff0d7224 */ /* 0x000fe200078e0000 */
[----:B------:R-:W-:-:S07]  /*110e0*/  MOV R5, R14 ;  /* 0x0000000e00057202 */ /* 0x000fce0000000f00 */
[----:B------:R-:W-:Y:S05]  /*110f0*/  WARPSYNC.COLLECTIVE R15, `(.L_x_4182) ;  /* 0x000000000f087348 */ /* 0x000fea0003c00000 */
[----:B------:R0:W1:Y:S02]  /*11100*/  SHFL.IDX P6, R14, R13, R12, R11 ;  /* 0x0000000c0d0e7389 */ /* 0x00006400000c000b */
[----:B01----:R-:W-:Y:S01]  /*11110*/  ENDCOLLECTIVE ;  /* 0x000000000000791b */ /* 0x003fe20003800000 */
.L_x_4182:
[----:B------:R-:W-:Y:S01]  /*11120*/  IMAD.MOV.U32 R13, RZ, RZ, R6 ;  /* 0x000000ffff0d7224 */ /* 0x000fe200078e0006 */
[----:B------:R-:W-:Y:S02]  /*11130*/  MOV R12, 0x2 ;  /* 0x00000002000c7802 */ /* 0x000fe40000000f00 */
        /* <DEDUP_REMOVED lines=26> */
.L_x_4183:
[----:B------:R-:W-:Y:S01]  /*112e0*/  MOV R13, R0 ;  /* 0x00000000000d7202 */ /* 0x000fe20000000f00 */
[----:B------:R-:W-:-:S07]  /*112f0*/  IMAD.MOV.U32 R9, RZ, RZ, R14 ;  /* 0x000000ffff097224 */ /* 0x000fce00078e000e */
[----:B------:R-:W-:Y:S05]  /*11300*/  WARPSYNC.COLLECTIVE R15, `(.L_x_4184) ;  /* 0x000000000f087348 */ /* 0x000fea0003c00000 */
[----:B------:R0:W1:Y:S02]  /*11310*/  SHFL.IDX P6, R14, R13, R12, R11 ;  /* 0x0000000c0d0e7389 */ /* 0x00006400000c000b */
[----:B01----:R-:W-:Y:S01]  /*11320*/  ENDCOLLECTIVE ;  /* 0x000000000000791b */ /* 0x003fe20003800000 */
.L_x_4184:
        /* <DEDUP_REMOVED lines=28> */
.L_x_4185:
[----:B------:R-:W-:Y:S01]  /*114f0*/  IMAD.MOV.U32 R13, RZ, RZ, R0 ;  /* 0x000000ffff0d7224 */ /* 0x000fe200078e0000 */
[----:B------:R-:W-:-:S07]  /*11500*/  MOV R6, R14 ;  /* 0x0000000e00067202 */ /* 0x000fce0000000f00 */
[----:B------:R-:W-:Y:S05]  /*11510*/  WARPSYNC.COLLECTIVE R15, `(.L_x_4186) ;  /* 0x000000000f087348 */ /* 0x000fea0003c00000 */
[----:B------:R0:W1:Y:S02]  /*11520*/  SHFL.IDX P6, R14, R13, R12, R11 ;  /* 0x0000000c0d0e7389 */ /* 0x00006400000c000b */
[----:B01----:R-:W-:Y:S01]  /*11530*/  ENDCOLLECTIVE ;  /* 0x000000000000791b */ /* 0x003fe20003800000 */
.L_x_4186:
[----:B------:R-:W-:Y:S05]  /*11540*/  BRA `(.L_x_4187) ;  /* 0xffffffd4004c7947 */ /* 0x000fea000383ffff */
.L_x_4130:
[----:B-1----:R1:W2:Y:S02]  /*11550*/  SYNCS.PHASECHK.TRANS64.TRYWAIT P0, [R10+URZ+0x28c40], R20 ;  /* 0x028c40140a0075a7 */ /* 0x0022a4000800017f */
[----:B--2---:R-:W-:Y:S05]  /*11560*/  @!P0 NANOSLEEP.SYNCS 0x989680 ;  /* 0x009896800000895d */ /* 0x004fea0003900000 */
[----:B------:R-:W2:Y:S02]  /*11570*/  @!P0 SYNCS.PHASECHK.TRANS64 P0, [R10+URZ+0x28c40], R20 ;  /* 0x028c40140a0085a7 */ /* 0x000ea4000800007f */
[----:B--2---:R-:W-:Y:S05]  /*11580*/  @!P0 BRA `(.L_x_4130) ;  /* 0xfffffffc00f08947 */ /* 0x004fea000383ffff */
[----:B------:R-:W-:Y:S05]  /*11590*/  BRA `(.L_x_4188) ;  /* 0xffffffd800847947 */ /* 0x000fea000383ffff */
.L_x_4131:
[----:B------:R-:W-:Y:S01]  /*115a0*/  BSSY B1, `(.L_x_4189) ;  /* 0x0000008000017945 */ /* 0x000fe20003800000 */
[----:B------:R-:W-:Y:S01]  /*115b0*/  IMAD.MOV.U32 R13, RZ, RZ, R29 ;  /* 0x000000ffff0d7224 */ /* 0x000fe200078e001d */
[----:B------:R-:W-:Y:S01]  /*115c0*/  MOV R12, RZ ;  /* 0x000000ff000c7202 */ /* 0x000fe20000000f00 */
[----:B------:R-:W-:Y:S01]  /*115d0*/  IMAD.MOV.U32 R11, RZ, RZ, 0x181f ;  /* 0x0000181fff0b7424 */ /* 0x000fe200078e00ff */
[----:B------:R-:W-:-:S07]  /*115e0*/  MOV R15, 0xffffffff ;  /* 0xffffffff000f7802 */ /* 0x000fce0000000f00 */
[----:B-1----:R-:W-:Y:S05]  /*115f0*/  WARPSYNC.COLLECTIVE R15, `(.L_x_4190) ;  /* 0x000000000f087348 */ /* 0x002fea0003c00000 */
[----:B------:R0:W2:Y:S02]  /*11600*/  SHFL.IDX P6, R14, R13, R12, R11 ;  /* 0x0000000c0d0e7389 */ /* 0x0000a400000c000b */
[----:B012---:R-:W-:Y:S01]  /*11610*/  ENDCOLLECTIVE ;  /* 0x000000000000791b */ /* 0x007fe20003800000 */
.L_x_4190:
[----:B------:R-:W-:Y:S05]  /*11620*/  BSYNC B1 ;  /* 0x0000000000017941 */ /* 0x000fea0003800000 */
.L_x_4189:
[----:B------:R-:W-:Y:S01]  /*11630*/  MOV R13, R26 ;  /* 0x0000001a000d7202 */ /* 0x000fe20000000f00 */
[----:B------:R-:W-:Y:S01]  /*11640*/  IMAD.MOV.U32 R12, RZ, RZ, RZ ;  /* 0x000000ffff0c7224 */ /* 0x000fe200078e00ff */
[----:B------:R-:W-:Y:S01]  /*11650*/  MOV R11, 0x181f ;  /* 0x0000181f000b7802 */ /* 0x000fe20000000f00 */
[----:B------:R-:W-:Y:S01]  /*11660*/  IMAD.MOV.U32 R15, RZ, RZ, -0x1 ;  /* 0xffffffffff0f7424 */ /* 0x000fe200078e00ff */
[----:B------:R-:W-:Y:S01]  /*11670*/  LEA R27, R17, UR45, 0x1 ;  /* 0x0000002d111b7c11 */ /* 0x000fe2000f8e08ff */
[----:B------:R-:W-:-:S07]  /*11680*/  IMAD.MOV.U32 R3, RZ, RZ, R14 ;  /* 0x000000ffff037224 */ /* 0x000fce00078e000e */
[----:B------:R-:W-:Y:S05]  /*11690*/  WARPSYNC.COLLECTIVE R15, `(.L_x_4191) ;  /* 0x000000000f087348 */ /* 0x000fea0003c00000 */
[----:B------:R0:W1:Y:S02]  /*116a0*/  SHFL.IDX P6, R14, R13, R12, R11 ;  /* 0x0000000c0d0e7389 */ /* 0x00006400000c000b */
[----:B01----:R-:W-:Y:S01]  /*116b0*/  ENDCOLLECTIVE ;  /* 0x000000000000791b */ /* 0x003fe20003800000 */
.L_x_4191:
[----:B------:R-:W-:Y:S01]  /*116c0*/  IMAD.MOV.U32 R13, RZ, RZ, R29 ;  /* 0x000000ffff0d7224 */ /* 0x000fe200078e001d */
[----:B------:R-:W-:Y:S02]  /*116d0*/  MOV R12, 0x1 ;  /* 0x00000001000c7802 */ /* 0x000fe40000000f00 */
[----:B------:R-:W-:-:S13]  /*116e0*/  IADD3 R2, P0, R14, R8, RZ ;  /* 0x000000080e027210 */ /* 0x000fda0007f1e0ff */
[----:B------:R-:W-:Y:S05]  /*116f0*/  WARPSYNC.COLLECTIVE R15, `(.L_x_4192) ;  /* 0x000000000f087348 */ /* 0x000fea0003c00000 */
[----:B------:R0:W1:Y:S02]  /*11700*/  SHFL.IDX P6, R14, R13, R12, R11 ;  /* 0x0000000c0d0e7389 */ /* 0x00006400000c000b */
[----:B01----:R-:W-:Y:S01]  /*11710*/  ENDCOLLECTIVE ;  /* 0x000000000000791b */ /* 0x003fe20003800000 */
.L_x_4192:
[----:B------:R-:W-:-:S05]  /*11720*/  IADD3.X R3, RZ, R3, RZ, P0, !PT ;  /* 0x00000003ff037210 */ /* 0x000fca00007fe4ff */
        /* <DEDUP_REMOVED lines=9> */
.L_x_4193:
[----:B------:R-:W-:Y:S01]  /*117c0*/  MOV R13, R29 ;  /* 0x0000001d000d7202 */ /* 0x000fe20000000f00 */
[----:B------:R-:W-:Y:S01]  /*117d0*/  IMAD.MOV.U32 R12, RZ, RZ, 0x2 ;  /* 0x00000002ff0c7424 */ /* 0x000fe200078e00ff */
[----:B------:R-:W-:-:S13]  /*117e0*/  IADD3 R2, P0, R14, R8, RZ ;  /* 0x000000080e027210 */ /* 0x000fda0007f1e0ff */
[----:B------:R-:W-:Y:S05]  /*117f0*/  WARPSYNC.COLLECTIVE R15, `(.L_x_4194) ;  /* 0x000000000f087348 */ /* 0x000fea0003c00000 */
[----:B------:R0:W1:Y:S02]  /*11800*/  SHFL.IDX P6, R14, R13, R12, R11 ;  /* 0x0000000c0d0e7389 */ /* 0x00006400000c000b */
[----:B01----:R-:W-:Y:S01]  /*11810*/  ENDCOLLECTIVE ;  /* 0x000000000000791b */ /* 0x003fe20003800000 */
.L_x_4194:
[----:B------:R-:W-:-:S05]  /*11820*/  IMAD.X R3, RZ, RZ, R3, P0 ;  /* 0x000000ffff037224 */ /* 0x000fca00000e0603 */
        /* <DEDUP_REMOVED lines=9> */
.L_x_4195:
[----:B------:R-:W-:Y:S01]  /*118c0*/  IMAD.MOV.U32 R13, RZ, RZ, R29 ;  /* 0x000000ffff0d7224 */ /* 0x000fe200078e001d */
[----:B------:R-:W-:Y:S02]  /*118d0*/  MOV R12, 0x3 ;  /* 0x00000003000c7802 */ /* 0x000fe40000000f00 */
[----:B------:R-:W-:-:S13]  /*118e0*/  IADD3 R2, P0, R14, R8, RZ ;  /* 0x000000080e027210 */ /* 0x000fda0007f1e0ff */
[----:B------:R-:W-:Y:S05]  /*118f0*/  WARPSYNC.COLLECTIVE R15, `(.L_x_4196) ;  /* 0x000000000f087348 */ /* 0x000fea0003c00000 */
[----:B------:R0:W1:Y:S02]  /*11900*/  SHFL.IDX P6, R14, R13, R12, R11 ;  /* 0x0000000c0d0e7389 */ /* 0x00006400000c000b */
[----:B01----:R-:W-:Y:S01]  /*11910*/  ENDCOLLECTIVE ;  /* 0x000000000000791b */ /* 0x003fe20003800000 */
.L_x_4196:
[----:B------:R-:W-:-:S05]  /*11920*/  IADD3.X R3, RZ, R3, RZ, P0, !PT ;  /* 0x00000003ff037210 */ /* 0x000fca00007fe4ff */
[----:B------:R-:W-:Y:S01]  /*11930*/  @!PT LDS RZ, [RZ] ;  /* 0x00000000fffff984 */ /* 0x000fe20000000800 */
[----:B------:R-:W-:Y:S01]  /*11940*/  @!PT LDS RZ, [RZ] ;  /* 0x00000000fffff984 */ /* 0x000fe20000000800 */
[----:B------:R-:W-:Y:S01]  /*11950*/  @!PT LDS RZ, [RZ] ;  /* 0x00000000fffff984 */ /* 0x000fe20000000800 */
[----:B------:R0:W-:Y:S01]  /*11960*/  LDGSTS.E.BYPASS.LTC128B.128 [R27+0x23400], desc[UR36][R2.64], !P1 ;  /* 0x23400000021b7fae */ /* 0x0001e2000c901d64 */
[----:B------:R-:W-:Y:S01]  /*11970*/  MOV R13, R26 ;  /* 0x0000001a000d7202 */ /* 0x000fe20000000f00 */
[----:B------:R-:W-:-:S07]  /*11980*/  IMAD.MOV.U32 R34, RZ, RZ, R14 ;  /* 0x000000ffff227224 */ /* 0x000fce00078e000e */
[----:B0-----:R-:W-:Y:S05]  /*11990*/  WARPSYNC.COLLECTIVE R15, `(.L_x_4197) ;  /* 0x000000000f087348 */ /* 0x001fea0003c00000 */
[----:B------:R1:W2:Y:S02]  /*119a0*/  SHFL.IDX P6, R14, R13, R12, R11 ;  /* 0x0000000c0d0e7389 */ /* 0x0002a400000c000b */
[----:B012---:R-:W-:Y:S01]  /*119b0*/  ENDCOLLECTIVE ;  /* 0x000000000000791b */ /* 0x007fe20003800000 */
.L_x_4197:
[----:B------:R-:W-:Y:S05]  /*119c0*/  BRA `(.L_x_4198) ;  /* 0xffffffd800387947 */ /* 0x000fea000383ffff */
.L_x_4136:
[----:B---3--:R3:W4:Y:S02]  /*119d0*/  SYNCS.PHASECHK.TRANS64.TRYWAIT P0, [R10+URZ+0x28c60], R20 ;  /* 0x028c60140a0075a7 */ /* 0x008724000800017f */
[----:B----4-:R-:W-:Y:S05]  /*119e0*/  @!P0 NANOSLEEP.SYNCS 0x989680 ;  /* 0x009896800000895d */ /* 0x010fea0003900000 */
[----:B------:R-:W4:Y:S02]  /*119f0*/  @!P0 SYNCS.PHASECHK.TRANS64 P0, [R10+URZ+0x28c60], R20 ;  /* 0x028c60140a0085a7 */ /* 0x000f24000800007f */
[----:B----4-:R-:W-:Y:S05]  /*11a00*/  @!P0 BRA `(.L_x_4136) ;  /* 0xfffffffc00f08947 */ /* 0x010fea000383ffff */
[----:B------:R-:W-:Y:S05]  /*11a10*/  BRA `(.L_x_4199) ;  /* 0xffffffd800847947 */ /* 0x000fea000383ffff */
.L_x_4137:
[----:B------:R-:W-:Y:S01]  /*11a20*/  BSSY B1, `(.L_x_4200) ;  /* 0x0000008000017945 */ /* 0x000fe20003800000 */
[----:B------:R-:W-:Y:S01]  /*11a30*/  IMAD.MOV.U32 R13, RZ, RZ, R19 ;  /* 0x000000ffff0d7224 */ /* 0x000fe200078e0013 */
[----:B------:R-:W-:Y:S01]  /*11a40*/  MOV R12, RZ ;  /* 0x000000ff000c7202 */ /* 0x000fe20000000f00 */
[----:B------:R-:W-:Y:S01]  /*11a50*/  IMAD.MOV.U32 R11, RZ, RZ, 0x181f ;  /* 0x0000181fff0b7424 */ /* 0x000fe200078e00ff */
[----:B------:R-:W-:-:S07]  /*11a60*/  MOV R15, 0xffffffff ;  /* 0xffffffff000f7802 */ /* 0x000fce0000000f00 */
[----:B-123--:R-:W-:Y:S05]  /*11a70*/  WARPSYNC.COLLECTIVE R15, `(.L_x_4201) ;  /* 0x000000000f087348 */ /* 0x00efea0003c00000 */
[----:B------:R0:W4:Y:S02]  /*11a80*/  SHFL.IDX P6, R14, R13, R12, R11 ;  /* 0x0000000c0d0e7389 */ /* 0x00012400000c000b */
[----:B01234-:R-:W-:Y:S01]  /*11a90*/  ENDCOLLECTIVE ;  /* 0x000000000000791b */ /* 0x01ffe20003800000 */
.L_x_4201:
[----:B------:R-:W-:Y:S05]  /*11aa0*/  BSYNC B1 ;  /* 0x0000000000017941 */ /* 0x000fea0003800000 */
.L_x_4200:
        /* <DEDUP_REMOVED lines=10> */
.L_x_4202:
        /* <DEDUP_REMOVED lines=15> */
.L_x_4203:
        /* <DEDUP_REMOVED lines=16> */
.L_x_4204:
        /* <DEDUP_REMOVED lines=18> */
.L_x_4205:
        /* <DEDUP_REMOVED lines=14> */
.L_x_4206:
        /* <DEDUP_REMOVED lines=17> */
.L_x_4207:
        /* <DEDUP_REMOVED lines=13> */
.L_x_4208:
[----:B------:R-:W-:Y:S05]  /*12120*/  BRA `(.L_x_4209) ;  /* 0xffffffd400f87947 */ /* 0x000fea000383ffff */
.L_x_4142:
[----:B0-----:R0:W1:Y:S02]  /*12130*/  SYNCS.PHASECHK.TRANS64.TRYWAIT P0, [R5+URZ+0x28c20], R4 ;  /* 0x028c2004050075a7 */ /* 0x001064000800017f */
[----:B-1----:R-:W-:Y:S05]  /*12140*/  @!P0 NANOSLEEP.SYNCS 0x989680 ;  /* 0x009896800000895d */ /* 0x002fea0003900000 */
[----:B------:R-:W1:Y:S02]  /*12150*/  @!P0 SYNCS.PHASECHK.TRANS64 P0, [R5+URZ+0x28c20], R4 ;  /* 0x028c2004050085a7 */ /* 0x000e64000800007f */
[----:B-1----:R-:W-:Y:S05]  /*12160*/  @!P0 BRA `(.L_x_4142) ;  /* 0xfffffffc00f08947 */ /* 0x002fea000383ffff */
[----:B------:R-:W-:Y:S05]  /*12170*/  BRA `(.L_x_4210) ;  /* 0xffffffd800a47947 */ /* 0x000fea000383ffff */
.L_x_4143:
        /* <DEDUP_REMOVED lines=11> */
.L_x_4212:
[----:B------:R-:W-:Y:S05]  /*12230*/  BSYNC B0 ;  /* 0x0000000000007941 */ /* 0x000fea0003800000 */
.L_x_4211:
[----:B------:R-:W-:Y:S05]  /*12240*/  BRA `(.L_x_4213) ;  /* 0xffffffd8008c7947 */ /* 0x000fea000383ffff */
.L_x_4144:
[----:B------:R-:W-:Y:S01]  /*12250*/  BSSY B0, `(.L_x_4214) ;  /* 0x0000006000007945 */ /* 0x000fe20003800000 */
[----:B------:R-:W-:-:S07]  /*12260*/  MOV R15, 0xffffffff ;  /* 0xffffffff000f7802 */ /* 0x000fce0000000f00 */
[----:B012--5:R-:W-:Y:S05]  /*12270*/  WARPSYNC.COLLECTIVE R15, `(.L_x_4215) ;  /* 0x000000000f0c7348 */ /* 0x027fea0003c00000 */
[----:B------:R-:W-:Y:S02]  /*12280*/  ELECT P6, UR62, PT ;  /* 0x00000000003e782f */ /* 0x000fe400038c0000 */
[----:B------:R-:W-:Y:S01]  /*12290*/  MOV R14, UR62 ;  /* 0x0000003e000e7c02 */ /* 0x000fe20008000f00 */
[----:B012--5:R-:W-:Y:S10]  /*122a0*/  ENDCOLLECTIVE ;  /* 0x000000000000791b */ /* 0x027ff40003800000 */
.L_x_4215:
[----:B------:R-:W-:Y:S05]  /*122b0*/  BSYNC B0 ;  /* 0x0000000000007941 */ /* 0x000fea0003800000 */
.L_x_4214:
[----:B------:R-:W-:Y:S05]  /*122c0*/  BRA `(.L_x_4216) ;  /* 0xffffffd800807947 */ /* 0x000fea000383ffff */
.L_x_4146:
[----:B0-----:R0:W1:Y:S02]  /*122d0*/  SYNCS.PHASECHK.TRANS64.TRYWAIT P1, [R4+URZ+0x28c40], R3 ;  /* 0x028c4003040075a7 */ /* 0x001064000802017f */
[----:B-1----:R-:W-:Y:S05]  /*122e0*/  @!P1 NANOSLEEP.SYNCS 0x989680 ;  /* 0x009896800000995d */ /* 0x002fea0003900000 */
[----:B------:R-:W1:Y:S02]  /*122f0*/  @!P1 SYNCS.PHASECHK.TRANS64 P1, [R4+URZ+0x28c40], R3 ;  /* 0x028c4003040095a7 */ /* 0x000e64000802007f */
[----:B-1----:R-:W-:Y:S05]  /*12300*/  @!P1 BRA `(.L_x_4146) ;  /* 0xfffffffc00f09947 */ /* 0x002fea000383ffff */
[----:B------:R-:W-:Y:S05]  /*12310*/  BRA `(.L_x_4217) ;  /* 0xffffffd800a07947 */ /* 0x000fea000383ffff */
.L_x_4148:
[----:B-1----:R1:W3:Y:S02]  /*12320*/  SYNCS.PHASECHK.TRANS64.TRYWAIT P1, [R5+URZ+0x28c40], R0 ;  /* 0x028c4000050075a7 */ /* 0x0022e4000802017f */
[----:B---3--:R-:W-:Y:S05]  /*12330*/  @!P1 NANOSLEEP.SYNCS 0x989680 ;  /* 0x009896800000995d */ /* 0x008fea0003900000 */
[----:B------:R-:W3:Y:S02]  /*12340*/  @!P1 SYNCS.PHASECHK.TRANS64 P1, [R5+URZ+0x28c40], R0 ;  /* 0x028c4000050095a7 */ /* 0x000ee4000802007f */
[----:B---3--:R-:W-:Y:S05]  /*12350*/  @!P1 BRA `(.L_x_4148) ;  /* 0xfffffffc00f09947 */ /* 0x008fea000383ffff */
[----:B------:R-:W-:Y:S05]  /*12360*/  BRA `(.L_x_4218) ;  /* 0xffffffd800ac7947 */ /* 0x000fea000383ffff */
.L_x_4150:
[----:B---3--:R3:W4:Y:S02]  /*12370*/  SYNCS.PHASECHK.TRANS64.TRYWAIT P1, [R4+URZ+0x28c60], R3 ;  /* 0x028c6003040075a7 */ /* 0x008724000802017f */
[----:B----4-:R-:W-:Y:S05]  /*12380*/  @!P1 NANOSLEEP.SYNCS 0x989680 ;  /* 0x009896800000995d */ /* 0x010fea0003900000 */
[----:B------:R-:W4:Y:S02]  /*12390*/  @!P1 SYNCS.PHASECHK.TRANS64 P1, [R4+URZ+0x28c60], R3 ;  /* 0x028c6003040095a7 */ /* 0x000f24000802007f */
[----:B----4-:R-:W-:Y:S05]  /*123a0*/  @!P1 BRA `(.L_x_4150) ;  /* 0xfffffffc00f09947 */ /* 0x010fea000383ffff */
[----:B------:R-:W-:Y:S05]  /*123b0*/  BRA `(.L_x_4219) ;  /* 0xffffffd800a87947 */ /* 0x000fea000383ffff */
.L_x_4220:
        /* <DEDUP_REMOVED lines=12> */
.L_x_5842:


//--------------------- .text._ZN7cutlass13device_kernelIN5flash11enable_sm90INS1_16FlashAttnFwdSm90INS1_25CollectiveMainloopFwdSm90ILi2EN4cute5tupleIJNS5_1CILi1EEES8_S8_EEENS6_IJNS7_ILi64EEESA_SA_EEELi512ENS_10bfloat16_tEfNS_4arch4Sm90ELb1ELb0ELb1ELb0ELb1ELb0ELb1ELb0ELb0ELb1ELb1ELb0EEENS1_21CollectiveEpilogueFwdINS6_IJSA_NS7_ILi512EEESA_EEES9_SC_SE_Li256ELb0ELb1ELb1ELb0EEENS1_19SingleTileSchedulerILb0ELb1ELb1ELi64EEEEEEEEEvNT_6ParamsE --------------------------
	.section	.text._ZN7cutlass13device_kernelIN5flash11enable_sm90INS1_16FlashAttnFwdSm90INS1_25CollectiveMainloopFwdSm90ILi2EN4cute5tupleIJNS5_1CILi1EEES8_S8_EEENS6_IJNS7_ILi64EEESA_SA_EEELi512ENS_10bfloat16_tEfNS_4arch4Sm90ELb1ELb0ELb1ELb0ELb1ELb0ELb1ELb0ELb0ELb1ELb1ELb0EEENS1_21CollectiveEpilogueFwdINS6_IJSA_NS7_ILi512EEESA_EEES9_SC_SE_Li256ELb0ELb1ELb1ELb0EEENS1_19SingleTileSchedulerILb0ELb1ELb1ELi64EEEEEEEEEvNT_6ParamsE,"ax",@progbits
	.align	128
.text._ZN7cutlass13device_kernelIN5flash11enable_sm90INS1_16FlashAttnFwdSm90INS1_25CollectiveMainloopFwdSm90ILi2EN4cute5tupleIJNS5_1CILi1EEES8_S8_EEENS6_IJNS7_ILi64EEESA_SA_EEELi512ENS_10bfloat16_tEfNS_4arch4Sm90ELb1ELb0ELb1ELb0ELb1ELb0ELb1ELb0ELb0ELb1ELb1ELb0EEENS1_21CollectiveEpilogueFwdINS6_IJSA_NS7_ILi512EEESA_EEES9_SC_SE_Li256ELb0ELb1ELb1ELb0EEENS1_19SingleTileSchedulerILb0ELb1ELb1ELi64EEEEEEEEEvNT_6ParamsE:
        .type           _ZN7cutlass13device_kernelIN5flash11enable_sm90INS1_16FlashAttnFwdSm90INS1_25CollectiveMainloopFwdSm90ILi2EN4cute5tupleIJNS5_1CILi1EEES8_S8_EEENS6_IJNS7_ILi64EEESA_SA_EEELi512ENS_10bfloat16_tEfNS_4arch4Sm90ELb1ELb0ELb1ELb0ELb1ELb0ELb1ELb0ELb0ELb1ELb1ELb0EEENS1_21CollectiveEpilogueFwdINS6_IJSA_NS7_ILi512EEESA_EEES9_SC_SE_Li256ELb0ELb1ELb1ELb0EEENS1_19SingleTileSchedulerILb0ELb1ELb1ELi64EEEEEEEEEvNT_6ParamsE,@function
        .size           _ZN7cutlass13device_kernelIN5flash11enable_sm90INS1_16FlashAttnFwdSm90INS1_25CollectiveMainloopFwdSm90ILi2EN4cute5tupleIJNS5_1CILi1EEES8_S8_EEENS6_IJNS7_ILi64EEESA_SA_EEELi512ENS_10bfloat16_tEfNS_4arch4Sm90ELb1ELb0ELb1ELb0ELb1ELb0ELb1ELb0ELb0ELb1ELb1ELb0EEENS1_21CollectiveEpilogueFwdINS6_IJSA_NS7_ILi512EEESA_EEES9_SC_SE_Li256ELb0ELb1ELb1ELb0EEENS1_19SingleTileSchedulerILb0ELb1ELb1ELi64EEEEEEEEEvNT_6ParamsE,(.L_x_5843 - _ZN7cutlass13device_kernelIN5flash11enable_sm90INS1_16FlashAttnFwdSm90INS1_25CollectiveMainloopFwdSm90ILi2EN4cute5tupleIJNS5_1CILi1EEES8_S8_EEENS6_IJNS7_ILi64EEESA_SA_EEELi512ENS_10bfloat16_tEfNS_4arch4Sm90ELb1ELb0ELb1ELb0ELb1ELb0ELb1ELb0ELb0ELb1ELb1ELb0EEENS1_21CollectiveEpilogueFwdINS6_IJSA_NS7_ILi512EEESA_EEES9_SC_SE_Li256ELb0ELb1ELb1ELb0EEENS1_19SingleTileSchedulerILb0ELb1ELb1ELi64EEEEEEEEEvNT_6ParamsE)
        .other          _ZN7cutlass13device_kernelIN5flash11enable_sm90INS1_16FlashAttnFwdSm90INS1_25CollectiveMainloopFwdSm90ILi2EN4cute5tupleIJNS5_1CILi1EEES8_S8_EEENS6_IJNS7_ILi64EEESA_SA_EEELi512ENS_10bfloat16_tEfNS_4arch4Sm90ELb1ELb0ELb1ELb0ELb1ELb0ELb1ELb0ELb0ELb1ELb1ELb0EEENS1_21CollectiveEpilogueFwdINS6_IJSA_NS7_ILi512EEESA_EEES9_SC_SE_Li256ELb0ELb1ELb1ELb0EEENS1_19SingleTileSchedulerILb0ELb1ELb1ELi64EEEEEEEEEvNT_6ParamsE,@"STO_CUDA_ENTRY STV_DEFAULT"
_ZN7cutlass13device_kernelIN5flash11enable_sm90INS1_16FlashAttnFwdSm90INS1_25CollectiveMainloopFwdSm90ILi2EN4cute5tupleIJNS5_1CILi1EEES8_S8_EEENS6_IJNS7_ILi64EEESA_SA_EEELi512ENS_10bfloat16_tEfNS_4arch4Sm90ELb1ELb0ELb1ELb0ELb1ELb0ELb1ELb0ELb0ELb1ELb1ELb0EEENS1_21CollectiveEpilogueFwdINS6_IJSA_NS7_ILi512EEESA_EEES9_SC_SE_Li256ELb0ELb1ELb1ELb0EEENS1_19SingleTileSchedulerILb0ELb1ELb1ELi64EEEEEEEEEvNT_6ParamsE:
        /* <DEDUP_REMOVED lines=43> */
.L_x_4221:
        /* <DEDUP_REMOVED lines=22> */
.L_x_4222:
        /* <DEDUP_REMOVED lines=18> */
.L_x_4223:
        /* <DEDUP_REMOVED lines=22> */
.L_x_4224:
        /* <DEDUP_REMOVED lines=23> */
.L_x_4225:
        /* <DEDUP_REMOVED lines=9> */
[----:B------:R0:W-:Y:S05]  /*0890*/  STL [R1+0x4], R2 ;  /* 0x0000040201007387 */ /* 0x0001ea0000100800 */
[----:B------:R-:W-:Y:S05]  /*08a0*/  @!P0 BRA `(.L_x_4227) ;  /* 0x000000fc00308947 */ /* 0x000fea0003800000 */
.L_x_4228:
[----:B------:R-:W-:-:S08]  /*08b0*/  NOP ;  /* 0x0000000000007918 */ /* 0x000fd00000000000 */
[----:B------:R-:W1:Y:S02]  /*08c0*/  USETMAXREG.TRY_ALLOC.CTAPOOL UP0, 0xe8 ;  /* 0x000000e8000079c8 */ /* 0x000e640008000600 */
[----:B-1----:R-:W-:-:S13]  /*08d0*/  PLOP3.LUT P0, PT, PT, PT, UP0, 0x80, 0x0 ;  /* 0x000000000000781c */ /* 0x002fda0003f0f008 */
[----:B------:R-:W-:Y:S05]  /*08e0*/  @!P0 BRA `(.L_x_4228) ;  /* 0xfffffffc00f08947 */ /* 0x000fea000383ffff */
[----:B------:R-:W1:Y:S01]  /*08f0*/  S2UR UR6, SR_CTAID.Y ;  /* 0x00000000000679c3 */ /* 0x000e620000002600 */
[----:B------:R-:W-:Y:S01]  /*0900*/  ULDC UR7, c[0x0][0xd50] ;  /* 0x0003540000077ab9 */ /* 0x000fe20000000800 */
[----:B------:R-:W-:Y:S01]  /*0910*/  LOP3.LUT R0, R24, 0xffffff80, RZ, 0xc0, !PT ;  /* 0xffffff8018007812 */ /* 0x000fe200078ec0ff */
[----:B------:R-:W-:-:S03]  /*0920*/  UISETP.NE.AND UP0, UPT, UR7, 0x1, UPT ;  /* 0x000000010700788c */ /* 0x000fc6000bf05270 */
[----:B------:R-:W-:Y:S02]  /*0930*/  ISETP.NE.AND P0, PT, R0, 0x80, PT ;  /* 0x000000800000780c */ /* 0x000fe40003f05270 */
[----:B------:R-:W2:Y:S06]  /*0940*/  S2UR UR8, SR_CTAID.Z ;  /* 0x00000000000879c3 */ /* 0x000eac0000002700 */
[----:B------:R-:W-:Y:S01]  /*0950*/  @UP0 ULDC UR4, c[0x0][0xd54] ;  /* 0x0003550000040ab9 */ /* 0x000fe20000000800 */
[----:B------:R-:W-:-:S04]  /*0960*/  @UP0 ULDC UR10, c[0x0][0xd58] ;  /* 0x00035600000a0ab9 */ /* 0x000fc80000000800 */
[----:B------:R-:W-:Y:S06]  /*0970*/  @!P0 BAR.ARV 0x8, 0x100 ;  /* 0x0204000000008b1d */ /* 0x000fec0000002000 */
[----:B-1----:R-:W-:Y:S01]  /*0980*/  UIMAD.WIDE.U32 UR4, UR6, UR4, URZ ;  /* 0x00000004060472a5 */ /* 0x002fe2000f8e003f */
[----:B------:R-:W-:Y:S01]  /*0990*/  ISETP.GE.U32.AND P0, PT, R24, 0x100, PT ;  /* 0x000001001800780c */ /* 0x000fe20003f06070 */
[----:B------:R-:W-:Y:S02]  /*09a0*/  UMOV UR11, UR6 ;  /* 0x00000006000b7c82 */ /* 0x000fe40008000000 */
[----:B------:R-:W-:-:S04]  /*09b0*/  @UP0 USHF.R.U32.HI UR11, URZ, UR10, UR5 ;  /* 0x0000000a3f0b0299 */ /* 0x000fc80008011605 */
[----:B------:R-:W-:Y:S02]  /*09c0*/  UIADD3 UR4, -UR11, URZ, URZ ;  /* 0x0000003f0b047290 */ /* 0x000fe4000fffe13f */
[----:B------:R-:W-:Y:S02]  /*09d0*/  IMAD.U32 R0, RZ, RZ, UR11 ;  /* 0x0000000bff007e24 */ /* 0x000fe4000f8e00ff */
[----:B------:R-:W-:Y:S02]  /*09e0*/  UIMAD UR7, UR7, UR4, UR6 ;  /* 0x00000004070772a4 */ /* 0x000fe4000f8e0206 */
[----:B------:R-:W-:Y:S06]  /*09f0*/  @P0 BAR.ARV 0xf, 0x100 ;  /* 0x03c4000000000b1d */ /* 0x000fec0000002000 */
[----:B--2---:R-:W-:Y:S01]  /*0a00*/  ISETP.LE.AND P0, PT, RZ, UR8, PT ;  /* 0x00000008ff007c0c */ /* 0x004fe2000bf03270 */
[----:B------:R1:W-:-:S12]  /*0a10*/  STL [R1], R0 ;  /* 0x0000000001007387 */ /* 0x0003d80000100800 */
[----:B-1----:R-:W-:Y:S05]  /*0a20*/  @!P0 BRA `(.L_x_4229) ;  /* 0x0000014000888947 */ /* 0x002fea0003800000 */
[----:B0-----:R-:W0:Y:S01]  /*0a30*/  LDC.64 R2, c[0x0][0x418] ;  /* 0x00010600ff027b82 */ /* 0x001e220000000a00 */
[----:B------:R-:W-:Y:S01]  /*0a40*/  UISETP.NE.AND UP0, UPT, UR9, 0x1, UPT ;  /* 0x000000010900788c */ /* 0x000fe2000bf05270 */
[----:B------:R-:W1:Y:S01]  /*0a50*/  S2R R197, SR_CgaCtaId ;  /* 0x0000000000c57919 */ /* 0x000e620000008800 */
[----:B------:R-:W-:-:S05]  /*0a60*/  VIADD R152, R24, 0xffffff80 ;  /* 0xffffff8018987836 */ /* 0x000fca0000000000 */
[----:B------:R-:W2:Y:S08]  /*0a70*/  LDC R194, c[0x0][0x424] ;  /* 0x00010900ffc27b82 */ /* 0x000eb00000000800 */
[----:B------:R-:W3:Y:S08]  /*0a80*/  LDC R7, c[0x0][0x2f0] ;  /* 0x0000bc00ff077b82 */ /* 0x000ef00000000800 */
[----:B------:R-:W4:Y:S01]  /*0a90*/  S2UR UR38, SR_CTAID.X ;  /* 0x00000000002679c3 */ /* 0x000f220000002500 */
[----:B0-----:R-:W-:-:S04]  /*0aa0*/  ISETP.NE.U32.AND P0, PT, R2, RZ, PT ;  /* 0x000000ff0200720c */ /* 0x001fc80003f05070 */
[----:B------:R-:W-:-:S04]  /*0ab0*/  ISETP.NE.AND.EX P0, PT, R3, RZ, PT, P0 ;  /* 0x000000ff0300720c */ /* 0x000fc80003f05300 */
[----:B--2---:R-:W-:Y:S02]  /*0ac0*/  SEL R194, R194, 0x1, P0 ;  /* 0x00000001c2c27807 */ /* 0x004fe40000000000 */
[----:B------:R-:W-:-:S03]  /*0ad0*/  PLOP3.LUT P0, PT, PT, PT, UP0, 0x80, 0x0 ;  /* 0x000000000000781c */ /* 0x000fc60003f0f008 */
[----:B---3--:R-:W-:-:S05]  /*0ae0*/  IMAD R0, R194, R7, 0x3f ;  /* 0x0000003fc2007424 */ /* 0x008fca00078e0207 */
[----:B------:R-:W-:Y:S01]  /*0af0*/  SHF.R.S32.HI R3, RZ, 0x1f, R0 ;  /* 0x0000001fff037819 */ /* 0x000fe20000011400 */
[----:B----4-:R-:W-:-:S03]  /*0b00*/  USHF.L.U32 UR38, UR38, 0x6, URZ ;  /* 0x0000000626267899 */ /* 0x010fc6000800063f */
[----:B------:R-:W-:-:S04]  /*0b10*/  LEA.HI R3, R3, R0, RZ, 0x6 ;  /* 0x0000000003037211 */ /* 0x000fc800078f30ff */
[----:B------:R-:W-:Y:S01]  /*0b20*/  SHF.R.S32.HI R3, RZ, 0x6, R3 ;  /* 0x00000006ff037819 */ /* 0x000fe20000011403 */
[----:B-1----:R-:W-:Y:S06]  /*0b30*/  @!P0 BRA `(.L_x_4230) ;  /* 0x0000002000248947 */ /* 0x002fec0003800000 */
[----:B------:R-:W0:Y:S01]  /*0b40*/  LDC R5, c[0x0][0x288] ;  /* 0x0000a200ff057b82 */ /* 0x000e220000000800 */
[----:B------:R-:W-:Y:S01]  /*0b50*/  ULDC UR4, c[0x0][0x448] ;  /* 0x0001120000047ab9 */ /* 0x000fe20000000800 */
[----:B------:R-:W-:Y:S01]  /*0b60*/  UIADD3 UR38, UR38, 0x3f, URZ ;  /* 0x0000003f26267890 */ /* 0x000fe2000fffe03f */
[----:B------:R-:W-:Y:S01]  /*0b70*/  R2UR UR9, R3 ;  /* 0x00000000030972ca */ /* 0x000fe200000e0000 */
[----:B------:R-:W-:Y:S01]  /*0b80*/  UISETP.NE.AND UP0, UPT, UR4, 0x1, UPT ;  /* 0x000000010400788c */ /* 0x000fe2000bf05270 */
[----:B------:R-:W-:Y:S01]  /*0b90*/  PLOP3.LUT P0, PT, PT, PT, PT, 0x80, 0x0 ;  /* 0x000000000000781c */ /* 0x000fe20003f0f070 */
[----:B------:R-:W-:Y:S01]  /*0ba0*/  USHF.R.U32.HI UR10, URZ, 0x10, UR7 ;  /* 0x000000103f0a7899 */ /* 0x000fe20008011607 */
[----:B------:R-:W-:Y:S01]  /*0bb0*/  CS2R R2, SRZ ;  /* 0x0000000000027805 */ /* 0x000fe2000001ff00 */
[----:B------:R-:W-:Y:S01]  /*0bc0*/  ULOP3.LUT UR6, UR7, 0xffff, URZ, 0xc0, !UPT ;  /* 0x0000ffff07067892 */ /* 0x000fe2000f8ec03f */
[----:B------:R-:W-:Y:S01]  /*0bd0*/  IMAD.MOV.U32 R4, RZ, RZ, RZ ;  /* 0x000000ffff047224 */ /* 0x000fe200078e00ff */
[----:B------:R-:W-:-:S02]  /*0be0*/  CS2R R150, SRZ ;  /* 0x0000000000967805 */ /* 0x000fc4000001ff00 */
[----:B------:R-:W-:Y:S02]  /*0bf0*/  CS2R R148, SRZ ;  /* 0x0000000000947805 */ /* 0x000fe4000001ff00 */
[----:B------:R-:W-:Y:S02]  /*0c00*/  CS2R R146, SRZ ;  /* 0x0000000000927805 */ /* 0x000fe4000001ff00 */
[----:B------:R-:W-:Y:S02]  /*0c10*/  CS2R R144, SRZ ;  /* 0x0000000000907805 */ /* 0x000fe4000001ff00 */
        /* <DEDUP_REMOVED lines=10> */
[----:B0-----:R-:W-:Y:S02]  /*0cc0*/  IADD3 R5, -R5, 0x40, RZ ;  /* 0x0000004005057810 */ /* 0x001fe40007ffe1ff */
[----:B------:R-:W-:-:S02]  /*0cd0*/  CS2R R130, SRZ ;  /* 0x0000000000827805 */ /* 0x000fc4000001ff00 */
[----:B------:R-:W-:Y:S02]  /*0ce0*/  CS2R R128, SRZ ;  /* 0x0000000000807805 */ /* 0x000fe4000001ff00 */
[----:B------:R-:W-:Y:S02]  /*0cf0*/  CS2R R126, SRZ ;  /* 0x00000000007e7805 */ /* 0x000fe4000001ff00 */
[----:B------:R-:W-:Y:S01]  /*0d00*/  CS2R R124, SRZ ;  /* 0x00000000007c7805 */ /* 0x000fe2000001ff00 */
[----:B------:R-:W-:Y:S01]  /*0d10*/  IMAD R5, R194, R7, R5 ;  /* 0x00000007c2057224 */ /* 0x000fe200078e0205 */
[----:B------:R-:W-:Y:S02]  /*0d20*/  CS2R R122, SRZ ;  /* 0x00000000007a7805 */ /* 0x000fe4000001ff00 */
[----:B------:R-:W-:Y:S02]  /*0d30*/  CS2R R120, SRZ ;  /* 0x0000000000787805 */ /* 0x000fe4000001ff00 */
        /* <DEDUP_REMOVED lines=15> */
[----:B------:R-:W-:Y:S01]  /*0e30*/  UIADD3 UR38, UR8, UR38, URZ ;  /* 0x0000002608267290 */ /* 0x000fe2000fffe03f */
[----:B------:R-:W-:Y:S02]  /*0e40*/  CS2R R90, SRZ ;  /* 0x00000000005a7805 */ /* 0x000fe4000001ff00 */
[----:B------:R-:W-:Y:S02]  /*0e50*/  CS2R R88, SRZ ;  /* 0x0000000000587805 */ /* 0x000fe4000001ff00 */
[----:B------:R-:W-:Y:S01]  /*0e60*/  CS2R R86, SRZ ;  /* 0x0000000000567805 */ /* 0x000fe2000001ff00 */
[----:B------:R-:W-:Y:S01]  /*0e70*/  USHF.R.S32.HI UR4, URZ, 0x1f, UR38 ;  /* 0x0000001f3f047899 */ /* 0x000fe20008011426 */
[----:B------:R-:W-:-:S02]  /*0e80*/  CS2R R84, SRZ ;  /* 0x0000000000547805 */ /* 0x000fc4000001ff00 */
[----:B------:R-:W-:Y:S02]  /*0e90*/  CS2R R82, SRZ ;  /* 0x0000000000527805 */ /* 0x000fe4000001ff00 */
[----:B------:R-:W-:Y:S01]  /*0ea0*/  CS2R R80, SRZ ;  /* 0x0000000000507805 */ /* 0x000fe2000001ff00 */
[----:B------:R-:W-:Y:S01]  /*0eb0*/  ULEA.HI UR4, UR4, UR38, URZ, 0x6 ;  /* 0x0000002604047291 */ /* 0x000fe2000f8f303f */
[----:B------:R-:W-:Y:S02]  /*0ec0*/  CS2R R78, SRZ ;  /* 0x00000000004e7805 */ /* 0x000fe4000001ff00 */
[----:B------:R-:W-:Y:S02]  /*0ed0*/  CS2R R76, SRZ ;  /* 0x00000000004c7805 */ /* 0x000fe4000001ff00 */
[----:B------:R-:W-:Y:S01]  /*0ee0*/  CS2R R74, SRZ ;  /* 0x00000000004a7805 */ /* 0x000fe2000001ff00 */
[----:B------:R-:W-:Y:S01]  /*0ef0*/  USHF.R.S32.HI UR4, URZ, 0x6, UR4 ;  /* 0x000000063f047899 */ /* 0x000fe20008011404 */
[----:B------:R-:W-:-:S02]  /*0f00*/  CS2R R72, SRZ ;  /* 0x0000000000487805 */ /* 0x000fc4000001ff00 */
[----:B------:R-:W-:Y:S02]  /*0f10*/  CS2R R70, SRZ ;  /* 0x0000000000467805 */ /* 0x000fe4000001ff00 */
[----:B------:R-:W-:Y:S01]  /*0f20*/  CS2R R68, SRZ ;  /* 0x0000000000447805 */ /* 0x000fe2000001ff00 */
[----:B------:R-:W-:Y:S01]  /*0f30*/  UISETP.LT.AND UP0, UPT, UR9, UR4, UPT ;  /* 0x000000040900728c */ /* 0x000fe2000bf01270 */
[----:B------:R-:W-:Y:S02]  /*0f40*/  CS2R R66, SRZ ;  /* 0x0000000000427805 */ /* 0x000fe4000001ff00 */
[----:B------:R-:W-:Y:S02]  /*0f50*/  CS2R R64, SRZ ;  /* 0x0000000000407805 */ /* 0x000fe4000001ff00 */
[----:B------:R-:W-:Y:S01]  /*0f60*/  CS2R R62, SRZ ;  /* 0x00000000003e7805 */ /* 0x000fe2000001ff00 */
[----:B------:R-:W-:Y:S01]  /*0f70*/  USEL UR5, UR9, UR4, UP0 ;  /* 0x0000000409057287 */ /* 0x000fe20008000000 */
[----:B------:R-:W-:Y:S01]  /*0f80*/  CS2R R60, SRZ ;  /* 0x00000000003c7805 */ /* 0x000fe2000001ff00 */
[----:B------:R-:W-:Y:S01]  /*0f90*/  UISETP.NE.AND UP0, UPT, UR10, URZ, UPT ;  /* 0x0000003f0a00728c */ /* 0x000fe2000bf05270 */
[----:B------:R-:W-:Y:S01]  /*0fa0*/  CS2R R58, SRZ ;  /* 0x00000000003a7805 */ /* 0x000fe2000001ff00 */
[----:B------:R-:W-:Y:S01]  /*0fb0*/  UISETP.GE.AND UP1, UPT, UR5, 0x1, UPT ;  /* 0x000000010500788c */ /* 0x000fe2000bf26270 */
[----:B------:R-:W-:-:S02]  /*0fc0*/  CS2R R56, SRZ ;  /* 0x0000000000387805 */ /* 0x000fc4000001ff00 */
[----:B------:R-:W-:Y:S02]  /*0fd0*/  CS2R R54, SRZ ;  /* 0x0000000000367805 */ /* 0x000fe4000001ff00 */
[----:B------:R-:W-:Y:S02]  /*0fe0*/  CS2R R52, SRZ ;  /* 0x0000000000347805 */ /* 0x000fe4000001ff00 */
[----:B------:R-:W-:Y:S02]  /*0ff0*/  CS2R R50, SRZ ;  /* 0x0000000000327805 */ /* 0x000fe4000001ff00 */
[----:B------:R-:W-:Y:S02]  /*1000*/  CS2R R48, SRZ ;  /* 0x0000000000307805 */ /* 0x000fe4000001ff00 */
[----:B------:R-:W-:Y:S02]  /*1010*/  PLOP3.LUT P1, PT, PT, PT, UP1, 0x80, 0x0 ;  /* 0x000000000000781c */ /* 0x000fe40003f2f018 */
[----:B------:R-:W-:-:S02]  /*1020*/  CS2R R46, SRZ ;  /* 0x00000000002e7805 */ /* 0x000fc4000001ff00 */
[----:B------:R-:W-:Y:S01]  /*1030*/  CS2R R44, SRZ ;  /* 0x00000000002c7805 */ /* 0x000fe2000001ff00 */
[----:B------:R-:W-:Y:S01]  /*1040*/  @!UP0 ULDC UR10, c[0x0][0xae8] ;  /* 0x0002ba00000a8ab9 */ /* 0x000fe20000000800 */
[----:B------:R-:W-:Y:S02]  /*1050*/  CS2R R42, SRZ ;  /* 0x00000000002a7805 */ /* 0x000fe4000001ff00 */
[----:B------:R-:W-:Y:S02]  /*1060*/  CS2R R40, SRZ ;  /* 0x0000000000287805 */ /* 0x000fe4000001ff00 */
[----:B------:R-:W-:Y:S01]  /*1070*/  CS2R R38, SRZ ;  /* 0x0000000000267805 */ /* 0x000fe2000001ff00 */
[----:B------:R-:W-:Y:S02]  /*1080*/  IMAD.MOV.U32 R37, RZ, RZ, RZ ;  /* 0x000000ffff257224 */ /* 0x000fe400078e00ff */
[----:B------:R-:W-:Y:S05]  /*1090*/  @!P1 BRA `(.L_x_4231) ;  /* 0x0000000000749947 */ /* 0x000fea0003800000 */
[----:B------:R-:W-:Y:S01]  /*10a0*/  IMAD.U32 R5, RZ, RZ, UR10 ;  /* 0x0000000aff057e24 */ /* 0x000fe2000f8e00ff */
[----:B------:R-:W-:-:S04]  /*10b0*/  UIADD3 UR4, UR10, -0x1, UR5 ;  /* 0xffffffff0a047890 */ /* 0x000fc8000fffe005 */
[-C--:B------:R-:W-:Y:S02]  /*10c0*/  IABS R3, R5.reuse ;  /* 0x0000000500037213 */ /* 0x080fe40000000000 */
[----:B------:R-:W-:Y:S01]  /*10d0*/  IABS R9, R5 ;  /* 0x0000000500097213 */ /* 0x000fe20000000000 */
[----:B------:R-:W-:Y:S01]  /*10e0*/  IMAD.U32 R8, RZ, RZ, UR4 ;  /* 0x00000004ff087e24 */ /* 0x000fe2000f8e00ff */
[----:B------:R-:W0:Y:S01]  /*10f0*/  I2F.RP R0, R3 ;  /* 0x0000000300007306 */ /* 0x000e220000209400 */
[----:B------:R-:W-:Y:S02]  /*1100*/  ULOP3.LUT UR4, UR4, UR10, URZ, 0x3c, !UPT ;  /* 0x0000000a04047292 */ /* 0x000fe4000f8e3c3f */
[----:B------:R-:W-:-:S04]  /*1110*/  IMAD.MOV R9, RZ, RZ, -R9 ;  /* 0x000000ffff097224 */ /* 0x000fc800078e0a09 */
[----:B------:R-:W-:Y:S01]  /*1120*/  ISETP.LE.AND P3, PT, RZ, UR4, PT ;  /* 0x00000004ff007c0c */ /* 0x000fe2000bf63270 */
[----:B0-----:R-:W0:Y:S02]  /*1130*/  MUFU.RCP R0, R0 ;  /* 0x0000000000007308 */ /* 0x001e240000001000 */
[----:B0-----:R-:W-:Y:S01]  /*1140*/  VIADD R6, R0, 0xffffffe ;  /* 0x0ffffffe00067836 */ /* 0x001fe20000000000 */
[----:B------:R-:W-:-:S05]  /*1150*/  IABS R0, R8 ;  /* 0x0000000800007213 */ /* 0x000fca0000000000 */
[----:B------:R0:W1:Y:S02]  /*1160*/  F2I.FTZ.U32.TRUNC.NTZ R7, R6 ;  /* 0x0000000600077305 */ /* 0x000064000021f000 */
[----:B0-----:R-:W-:Y:S01]  /*1170*/  IMAD.MOV.U32 R6, RZ, RZ, RZ ;  /* 0x000000ffff067224 */ /* 0x001fe200078e00ff */
[----:B-1----:R-:W-:-:S05]  /*1180*/  IADD3 R10, RZ, -R7, RZ ;  /* 0x80000007ff0a7210 */ /* 0x002fca0007ffe0ff */
        /* <DEDUP_REMOVED lines=11> */
[----:B------:R-:W-:-:S05]  /*1240*/  IMAD.MOV.U32 R3, RZ, RZ, R7 ;  /* 0x000000ffff037224 */ /* 0x000fca00078e0007 */
[----:B------:R-:W-:Y:S02]  /*1250*/  @!P3 IADD3 R3, -R3, RZ, RZ ;  /* 0x000000ff0303b210 */ /* 0x000fe40007ffe1ff */
[----:B------:R-:W-:-:S07]  /*1260*/  @!P2 LOP3.LUT R3, RZ, UR10, RZ, 0x33, !PT ;  /* 0x0000000aff03ac12 */ /* 0x000fce000f8e33ff */
.L_x_4231:
        /* <DEDUP_REMOVED lines=11> */
[----:B------:R-:W2:Y:S01]  /*1320*/  LDL R5, [R1+0x4] ;  /* 0x0000040001057983 */ /* 0x000ea20000100800 */
[----:B------:R-:W-:Y:S01]  /*1330*/  MOV R6, 0x400 ;  /* 0x0000040000067802 */ /* 0x000fe20000000f00 */
[----:B------:R-:W-:Y:S01]  /*1340*/  UMOV UR5, 0x40000040 ;  /* 0x4000004000057882 */ /* 0x000fe20000000000 */
[----:B------:R-:W-:Y:S01]  /*1350*/  UMOV UR7, 0x40000040 ;  /* 0x4000004000077882 */ /* 0x000fe20000000000 */
[----:B------:R-:W-:Y:S01]  /*1360*/  BAR.SYNC.DEFER_BLOCKING 0xe, 0x100 ;  /* 0x0384000000007b1d */ /* 0x000fe20000010000 */
[----:B------:R-:W-:-:S05]  /*1370*/  LEA R11, R197, R6, 0x18 ;  /* 0x00000006c50b7211 */ /* 0x000fca00078ec0ff */
[----:B------:R-:W-:Y:S01]  /*1380*/  UMOV UR9, 0x40000040 ;  /* 0x4000004000097882 */ /* 0x000fe20000000000 */
[----:B------:R-:W-:Y:S01]  /*1390*/  UMOV UR11, 0x40000040 ;  /* 0x40000040000b7882 */ /* 0x000fe20000000000 */
[----:B------:R-:W-:Y:S01]  /*13a0*/  UMOV UR13, 0x40000040 ;  /* 0x40000040000d7882 */ /* 0x000fe20000000000 */
[----:B------:R-:W-:Y:S01]  /*13b0*/  UMOV UR15, 0x40000040 ;  /* 0x40000040000f7882 */ /* 0x000fe20000000000 */
[----:B------:R-:W-:Y:S01]  /*13c0*/  UMOV UR17, 0x40000040 ;  /* 0x4000004000117882 */ /* 0x000fe20000000000 */
[----:B------:R-:W-:Y:S01]  /*13d0*/  UMOV UR19, 0x40000040 ;  /* 0x4000004000137882 */ /* 0x000fe20000000000 */
[----:B------:R-:W-:Y:S01]  /*13e0*/  WARPGROUP.ARRIVE ;  /* 0x00000000000079c5 */ /* 0x000fe20000000000 */
[----:B--2---:R-:W-:Y:S02]  /*13f0*/  R2UR UR20, R5 ;  /* 0x00000000051472ca */ /* 0x004fe400000e0000 */
[----:B------:R-:W-:-:S04]  /*1400*/  SHF.R.S32.HI R5, RZ, 0x1f, R152 ;  /* 0x0000001fff057819 */ /* 0x000fc80000011498 */
[----:B------:R-:W-:-:S04]  /*1410*/  LEA.HI R5, R5, R152, RZ, 0x7 ;  /* 0x0000009805057211 */ /* 0x000fc800078f38ff */
[----:B------:R-:W-:Y:S02]  /*1420*/  SHF.R.S32.HI R2, RZ, 0x7, R5 ;  /* 0x00000007ff027819 */ /* 0x000fe40000011405 */
[----:B------:R-:W-:-:S04]  /*1430*/  LOP3.LUT R5, R5, 0xffffff80, RZ, 0xc0, !PT ;  /* 0xffffff8005057812 */ /* 0x000fc800078ec0ff */
[----:B------:R-:W0:Y:S01]  /*1440*/  SHFL.IDX PT, R2, R2, RZ, 0x1f ;  /* 0x00001fff02027589 */ /* 0x000e2200000e0000 */
[----:B------:R-:W-:Y:S01]  /*1450*/  IMAD.IADD R5, R152, 0x1, -R5 ;  /* 0x0000000198057824 */ /* 0x000fe200078e0a05 */
[----:B0-----:R-:W-:-:S04]  /*1460*/  LEA.HI R4, R2, R2, RZ, 0x1 ;  /* 0x0000000202047211 */ /* 0x001fc800078f08ff */
[----:B------:R-:W-:Y:S01]  /*1470*/  LOP3.LUT R7, R4, 0x1fffe, RZ, 0xc0, !PT ;  /* 0x0001fffe04077812 */ /* 0x000fe200078ec0ff */
[----:B------:R-:W-:-:S04]  /*1480*/  VIADD R4, R11, 0x36400 ;  /* 0x000364000b047836 */ /* 0x000fc80000000000 */
[----:B------:R-:W-:Y:S01]  /*1490*/  IMAD.IADD R7, R2, 0x1, -R7 ;  /* 0x0000000102077824 */ /* 0x000fe200078e0a07 */
[----:B------:R-:W-:-:S03]  /*14a0*/  SHF.R.U32.HI R4, RZ, 0x4, R4 ;  /* 0x00000004ff047819 */ /* 0x000fc60000011604 */
[----:B------:R-:W-:Y:S01]  /*14b0*/  IMAD R7, R7, 0x8000, R11 ;  /* 0x0000800007077824 */ /* 0x000fe200078e020b */
[----:B------:R-:W-:-:S03]  /*14c0*/  LOP3.LUT R4, R4, 0x3fff, RZ, 0xc0, !PT ;  /* 0x00003fff04047812 */ /* 0x000fc600078ec0ff */
[----:B------:R-:W-:Y:S01]  /*14d0*/  VIADD R7, R7, 0x400 ;  /* 0x0000040007077836 */ /* 0x000fe20000000000 */
[----:B------:R-:W-:-:S04]  /*14e0*/  LOP3.LUT R4, R4, 0x10000, RZ, 0xfc, !PT ;  /* 0x0001000004047812 */ /* 0x000fc800078efcff */
[----:B------:R-:W-:Y:S01]  /*14f0*/  SHF.R.U32.HI R7, RZ, 0x4, R7 ;  /* 0x00000004ff077819 */ /* 0x000fe20000011607 */
[C---:B------:R-:W-:Y:S01]  /*1500*/  VIADD R6, R4.reuse, 0x2 ;  /* 0x0000000204067836 */ /* 0x040fe20000000000 */
[----:B------:R-:W-:Y:S02]  /*1510*/  R2UR UR4, R4 ;  /* 0x00000000040472ca */ /* 0x000fe400000e0000 */
[----:B------:R-:W-:Y:S02]  /*1520*/  LOP3.LUT R7, R7, 0x3fff, RZ, 0xc0, !PT ;  /* 0x00003fff07077812 */ /* 0x000fe400078ec0ff */
[----:B------:R-:W-:Y:S01]  /*1530*/  R2UR UR8, R6 ;  /* 0x00000000060872ca */ /* 0x000fe200000e0000 */
[----:B------:R-:W-:Y:S01]  /*1540*/  VIADD R6, R4, 0x4 ;  /* 0x0000000404067836 */ /* 0x000fe20000000000 */
[----:B------:R-:W-:-:S04]  /*1550*/  LOP3.LUT R9, R7, 0x2000000, RZ, 0xfc, !PT ;  /* 0x0200000007097812 */ /* 0x000fc800078efcff */
[C---:B------:R-:W-:Y:S01]  /*1560*/  R2UR UR6, R9.reuse ;  /* 0x00000000090672ca */ /* 0x040fe200000e0000 */
[----:B------:R-:W-:Y:S01]  /*1570*/  VIADD R2, R9, 0x80 ;  /* 0x0000008009027836 */ /* 0x000fe20000000000 */
[----:B------:R-:W-:-:S04]  /*1580*/  R2UR UR12, R6 ;  /* 0x00000000060c72ca */ /* 0x000fc800000e0000 */
[----:B------:R-:W-:Y:S02]  /*1590*/  R2UR UR10, R2 ;  /* 0x00000000020a72ca */ /* 0x000fe400000e0000 */
[----:B------:R-:W-:-:S04]  /*15a0*/  IADD3 R2, R9, 0x100, RZ ;  /* 0x0000010009027810 */ /* 0x000fc80007ffe0ff */
[----:B------:R-:W-:Y:S01]  /*15b0*/  R2UR UR14, R2 ;  /* 0x00000000020e72ca */ /* 0x000fe200000e0000 */
[----:B------:R-:W-:Y:S01]  /*15c0*/  HGMMA.64x256x16.F32.BF16 R24, gdesc[UR4].tnspB, RZ, !UPT, gsb0 ;  /* 0x43e00000041879f0 */ /* 0x000fe2000c0018ff */
[----:B------:R-:W-:Y:S01]  /*15d0*/  VIADD R2, R4, 0x6 ;  /* 0x0000000604027836 */ /* 0x000fe20000000000 */
[----:B------:R-:W-:Y:S01]  /*15e0*/  ULOP3.LUT UR6, UR20, 0x1, URZ, 0xfc, !UPT ;  /* 0x0000000114067892 */ /* 0x000fe2000f8efc3f */
[----:B------:R-:W-:-:S03]  /*15f0*/  VIADD R4, R9, 0x180 ;  /* 0x0000018009047836 */ /* 0x000fc60000000000 */
[----:B------:R-:W-:Y:S01]  /*1600*/  R2UR UR16, R2 ;  /* 0x00000000021072ca */ /* 0x000fe200000e0000 */
[----:B------:R-:W-:Y:S01]  /*1610*/  UISETP.NE.AND UP0, UPT, UR6, 0x3, UPT ;  /* 0x000000030600788c */ /* 0x000fe2000bf05270 */
[----:B------:R-:W-:Y:S02]  /*1620*/  R2UR UR18, R4 ;  /* 0x00000000041272ca */ /* 0x000fe400000e0000 */
[----:B------:R-:W-:-:S03]  /*1630*/  SHF.R.S32.HI R2, RZ, 0x1f, R5 ;  /* 0x0000001fff027819 */ /* 0x000fc60000011405 */
[----:B------:R-:W-:Y:S02]  /*1640*/  PLOP3.LUT P1, PT, PT, PT, UP0, 0x80, 0x0 ;  /* 0x000000000000781c */ /* 0x000fe40003f2f008 */
[CC--:B------:R-:W-:Y:S02]  /*1650*/  LEA.HI R4, R2.reuse, R5.reuse, RZ, 0x2 ;  /* 0x0000000502047211 */ /* 0x0c0fe400078f10ff */
[----:B------:R-:W-:Y:S02]  /*1660*/  LEA.HI R2, R2, R5, RZ, 0x5 ;  /* 0x0000000502027211 */ /* 0x000fe400078f28ff */
[--C-:B------:R-:W-:Y:S02]  /*1670*/  SHF.R.S32.HI R6, RZ, 0x2, R4.reuse ;  /* 0x00000002ff067819 */ /* 0x100fe40000011404 */
[----:B------:R-:W-:Y:S02]  /*1680*/  SHF.R.S32.HI R7, RZ, 0x1f, R4 ;  /* 0x0000001fff077819 */ /* 0x000fe40000011404 */
[----:B------:R-:W-:-:S02]  /*1690*/  SHF.R.S32.HI R2, RZ, 0x5, R2 ;  /* 0x00000005ff027819 */ /* 0x000fc40000011402 */
[----:B------:R-:W-:-:S04]  /*16a0*/  LEA.HI R7, R7, R6, RZ, 0x3 ;  /* 0x0000000607077211 */ /* 0x000fc800078f18ff */
[----:B------:R-:W-:-:S05]  /*16b0*/  LOP3.LUT R7, R7, 0xfffffff8, RZ, 0xc0, !PT ;  /* 0xfffffff807077812 */ /* 0x000fca00078ec0ff */
[----:B------:R-:W-:-:S04]  /*16c0*/  IMAD.IADD R7, R6, 0x1, -R7 ;  /* 0x0000000106077824 */ /* 0x000fc800078e0a07 */
[----:B------:R-:W-:Y:S02]  /*16d0*/  IMAD R7, R2, 0x10, R7 ;  /* 0x0000001002077824 */ /* 0x000fe400078e0207 */
[----:B------:R-:W-:Y:S01]  /*16e0*/  IMAD.MOV.U32 R2, RZ, RZ, RZ ;  /* 0x000000ffff027224 */ /* 0x000fe200078e00ff */
        /* <DEDUP_REMOVED lines=15> */
.L_x_4233:
[----:B------:R-:W-:Y:S02]  /*17e0*/  VIADD R3, R3, 0xfffffffe ;  /* 0xfffffffe03037836 */ /* 0x000fe40000000000 */
[----:B------:R-:W-:-:S03]  /*17f0*/  VIADD R4, R11, 0x38860 ;  /* 0x000388600b047836 */ /* 0x000fc60000000000 */
[----:B------:R-:W-:Y:S02]  /*1800*/  ISETP.GE.AND P0, PT, R3, R0, PT ;  /* 0x000000000300720c */ /* 0x000fe40003f06270 */
[----:B------:R-:W-:-:S04]  /*1810*/  PRMT R4, R197, 0x654, R4 ;  /* 0x00000654c5047816 */ /* 0x000fc80000000004 */
[----:B------:R0:W-:Y:S07]  /*1820*/  SYNCS.ARRIVE.TRANS64.RED.A1T0 RZ, [R4+URZ], RZ ;  /* 0x000000ff04ff79a7 */ /* 0x0001ee000810043f */
[----:B------:R-:W-:Y:S05]  /*1830*/  @!P0 BRA `(.L_x_4234) ;  /* 0x0000000800bc8947 */ /* 0x000fea0003800000 */
[----:B------:R-:W-:-:S07]  /*1840*/  MOV R2, RZ ;  /* 0x000000ff00027202 */ /* 0x000fce0000000f00 */
.L_x_4236:
[----:B------:R-:W-:Y:S01]  /*1850*/  BAR.SYNC.DEFER_BLOCKING 0xe, 0x100 ;  /* 0x0384000000007b1d */ /* 0x000fe20000010000 */
[C---:B01----:R-:W-:Y:S02]  /*1860*/  IMAD R4, R2.reuse, 0x40, R7 ;  /* 0x0000004002047824 */ /* 0x043fe400078e0207 */
[----:B------:R-:W-:Y:S02]  /*1870*/  VIADD R2, R2, 0x1 ;  /* 0x0000000102027836 */ /* 0x000fe40000000000 */
[----:B------:R-:W-:Y:S01]  /*1880*/  IMAD R4, R4, 0x4, R11 ;  /* 0x0000000404047824 */ /* 0x000fe200078e020b */
[----:B------:R-:W-:Y:S01]  /*1890*/  UMOV UR7, 0x40000040 ;  /* 0x4000004000077882 */ /* 0x000fe20000000000 */
[----:B------:R-:W-:Y:S01]  /*18a0*/  UMOV UR11, 0x40000040 ;  /* 0x40000040000b7882 */ /* 0x000fe20000000000 */
[----:B------:R-:W-:Y:S01]  /*18b0*/  ISETP.NE.AND P0, PT, R2, 0x2, PT ;  /* 0x000000020200780c */ /* 0x000fe20003f05270 */
[----:B------:R-:W-:Y:S01]  /*18c0*/  UMOV UR15, 0x40000040 ;  /* 0x40000040000f7882 */ /* 0x000fe20000000000 */
[----:B------:R-:W-:-:S02]  /*18d0*/  UMOV UR19, 0x40000040 ;  /* 0x4000004000137882 */ /* 0x000fc40000000000 */
[----:B------:R-:W-:Y:S02]  /*18e0*/  SEL R2, R2, RZ, P0 ;  /* 0x000000ff02027207 */ /* 0x000fe40000000000 */
[C---:B------:R-:W-:Y:S01]  /*18f0*/  ISETP.GT.AND P0, PT, R3.reuse, R0, PT ;  /* 0x000000000300720c */ /* 0x040fe20003f04270 */
[----:B------:R-:W-:Y:S01]  /*1900*/  VIADD R3, R3, 0xffffffff ;  /* 0xffffffff03037836 */ /* 0x000fe20000000000 */
[----:B------:R-:W0:Y:S04]  /*1910*/  LDS R5, [R4+0x38400] ;  /* 0x0384000004057984 */ /* 0x000e280000000800 */
[----:B------:R1:W2:Y:S02]  /*1920*/  LDS R6, [R4+0x38420] ;  /* 0x0384200004067984 */ /* 0x0002a40000000800 */
[----:B-1----:R-:W-:-:S05]  /*1930*/  IMAD R4, R2, 0x1000, R9 ;  /* 0x0000100002047824 */ /* 0x002fca00078e0209 */
[----:B------:R-:W-:Y:S01]  /*1940*/  R2UR UR6, R4 ;  /* 0x00000000040672ca */ /* 0x000fe200000e0000 */
        /* <DEDUP_REMOVED lines=128> */
[----:B------:R-:W-:-:S05]  /*2150*/  VIADD R5, R4, 0x80 ;  /* 0x0000008004057836 */ /* 0x000fca0000000000 */
[----:B------:R-:W-:Y:S01]  /*2160*/  WARPGROUP.ARRIVE ;  /* 0x00000000000079c5 */ /* 0x000fe20000000000 */
[----:B------:R-:W-:Y:S01]  /*2170*/  R2UR UR10, R5 ;  /* 0x00000000050a72ca */ /* 0x000fe200000e0000 */
[C---:B------:R-:W-:Y:S02]  /*2180*/  VIADD R5, R4.reuse, 0x100 ;  /* 0x0000010004057836 */ /* 0x040fe40000000000 */
[----:B------:R-:W-:Y:S02]  /*2190*/  VIADD R4, R4, 0x180 ;  /* 0x0000018004047836 */ /* 0x000fe40000000000 */
[----:B------:R-:W-:Y:S01]  /*21a0*/  HGMMA.64x256x16.F32.BF16 R24, gdesc[UR4].tnspB, R24, gsb0 ;  /* 0x43e00000041879f0 */ /* 0x000fe20008001818 */
[----:B------:R-:W-:Y:S02]  /*21b0*/  R2UR UR14, R5 ;  /* 0x00000000050e72ca */ /* 0x000fe400000e0000 */
[----:B------:R-:W-:Y:S01]  /*21c0*/  R2UR UR18, R4 ;  /* 0x00000000041272ca */ /* 0x000fe200000e0000 */
[----:B------:R-:W-:-:S02]  /*21d0*/  WARPGROUP.DEPBAR.LE gsb0, 0x0 ;  /* 0x00008000000079c5 */ /* 0x000fc40000010000 */
[----:B------:R-:W-:-:S15]  /*21e0*/  WARPGROUP.ARRIVE ;  /* 0x00000000000079c5 */ /* 0x000fde0000000000 */
[----:B------:R-:W-:-:S07]  /*21f0*/  NOP ;  /* 0x0000000000007918 */ /* 0x000fce0000000000 */
        /* <DEDUP_REMOVED lines=13> */
.L_x_4235:
[----:B------:R-:W-:-:S05]  /*22d0*/  LEA R4, R2, R11, 0x3 ;  /* 0x0000000b02047211 */ /* 0x000fca00078e18ff */
[----:B------:R-:W-:-:S05]  /*22e0*/  VIADD R4, R4, 0x38860 ;  /* 0x0003886004047836 */ /* 0x000fca0000000000 */
[----:B------:R-:W-:-:S04]  /*22f0*/  PRMT R4, R197, 0x654, R4 ;  /* 0x00000654c5047816 */ /* 0x000fc80000000004 */
[----:B------:R1:W-:Y:S01]  /*2300*/  SYNCS.ARRIVE.TRANS64.RED.A1T0 RZ, [R4+URZ], RZ ;  /* 0x000000ff04ff79a7 */ /* 0x0003e2000810043f */
[----:B------:R-:W-:Y:S05]  /*2310*/  @P0 BRA `(.L_x_4236) ;  /* 0xfffffff4004c0947 */ /* 0x000fea000383ffff */
[----:B------:R-:W-:-:S07]  /*2320*/  IMAD.SHL.U32 R2, R2, 0x40, RZ ;  /* 0x0000004002027824 */ /* 0x000fce00078e00ff */
.L_x_4234:
[----:B------:R-:W-:Y:S01]  /*2330*/  BAR.SYNC.DEFER_BLOCKING 0xe, 0x100 ;  /* 0x0384000000007b1d */ /* 0x000fe20000010000 */
[----:B------:R-:W-:Y:S01]  /*2340*/  IMAD.IADD R2, R7, 0x1, R2 ;  /* 0x0000000107027824 */ /* 0x000fe200078e0202 */
[----:B------:R-:W-:Y:S01]  /*2350*/  PLOP3.LUT P0, PT, PT, PT, PT, 0x8, 0x0 ;  /* 0x000000000000781c */ /* 0x000fe20003f0e170 */
[----:B01----:R-:W-:Y:S02]  /*2360*/  IMAD.MOV.U32 R4, RZ, RZ, RZ ;  /* 0x000000ffff047224 */ /* 0x003fe400078e00ff */
[----:B------:R-:W-:-:S05]  /*2370*/  IMAD R2, R2, 0x4, R11 ;  /* 0x0000000402027824 */ /* 0x000fca00078e020b */
        /* <DEDUP_REMOVED lines=133> */
.L_x_4230:
[----:B------:R-:W0:Y:S01]  /*2bd0*/  LDC R0, c[0x0][0x288] ;  /* 0x0000a200ff007b82 */ /* 0x000e220000000800 */
[----:B------:R-:W-:Y:S01]  /*2be0*/  ULDC UR4, c[0x0][0x448] ;  /* 0x0001120000047ab9 */ /* 0x000fe20000000800 */
[----:B------:R-:W-:Y:S02]  /*2bf0*/  UIADD3 UR6, UR38, 0x3f, URZ ;  /* 0x0000003f26067890 */ /* 0x000fe4000fffe03f */
[----:B------:R-:W-:Y:S02]  /*2c00*/  UISETP.NE.AND UP0, UPT, UR4, 0x1, UPT ;  /* 0x000000010400788c */ /* 0x000fe4000bf05270 */
[----:B------:R-:W-:Y:S02]  /*2c10*/  USHF.R.U32.HI UR10, URZ, 0x10, UR7 ;  /* 0x000000103f0a7899 */ /* 0x000fe40008011607 */
[----:B------:R-:W-:-:S07]  /*2c20*/  UP2UR UR61, UPR, URZ, 0x1 ;  /* 0x000000013f3d7883 */ /* 0x000fce0008000000 */
[----:B------:R-:W-:Y:S01]  /*2c30*/  @UP0 ULDC UR4, c[0x0][0x44c] ;  /* 0x0001130000040ab9 */ /* 0x000fe20000000800 */
[----:B------:R-:W-:Y:S01]  /*2c40*/  @UP0 ULDC UR8, c[0x0][0x450] ;  /* 0x0001140000080ab9 */ /* 0x000fe20000000800 */
[----:B------:R-:W-:-:S04]  /*2c50*/  UIMAD.WIDE.U32 UR4, UR6, UR4, URZ ;  /* 0x00000004060472a5 */ /* 0x000fc8000f8e003f */
[----:B------:R-:W-:Y:S02]  /*2c60*/  @UP0 USHF.R.U32.HI UR6, URZ, UR8, UR5 ;  /* 0x000000083f060299 */ /* 0x000fe40008011605 */
[----:B------:R-:W-:Y:S01]  /*2c70*/  UISETP.NE.AND UP0, UPT, UR10, URZ, UPT ;  /* 0x0000003f0a00728c */ /* 0x000fe2000bf05270 */
[----:B0-----:R-:W-:Y:S01]  /*2c80*/  IADD3 R0, -R0, 0x40, RZ ;  /* 0x0000004000007810 */ /* 0x001fe20007ffe1ff */
[----:B------:R-:W-:Y:S01]  /*2c90*/  ULOP3.LUT UR8, UR7, 0xffff, URZ, 0xc0, !UPT ;  /* 0x0000ffff07087892 */ /* 0x000fe2000f8ec03f */
[----:B------:R-:W-:-:S03]  /*2ca0*/  UMOV UR4, URZ ;  /* 0x0000003f00047c82 */ /* 0x000fc60008000000 */
[----:B------:R-:W-:-:S04]  /*2cb0*/  IMAD R0, R194, R7, R0 ;  /* 0x00000007c2007224 */ /* 0x000fc800078e0200 */
[----:B------:R-:W-:Y:S01]  /*2cc0*/  VIADD R0, R0, UR6 ;  /* 0x0000000600007c36 */ /* 0x000fe20008000000 */
[----:B------:R-:W-:-:S04]  /*2cd0*/  @!UP0 ULDC UR10, c[0x0][0xae8] ;  /* 0x0002ba00000a8ab9 */ /* 0x000fc80000000800 */
[----:B------:R-:W-:-:S04]  /*2ce0*/  SHF.R.S32.HI R5, RZ, 0x1f, R0 ;  /* 0x0000001fff057819 */ /* 0x000fc80000011400 */
[----:B------:R-:W-:-:S04]  /*2cf0*/  LEA.HI R5, R5, R0, RZ, 0x6 ;  /* 0x0000000005057211 */ /* 0x000fc800078f30ff */
[----:B------:R-:W-:-:S04]  /*2d00*/  SHF.R.S32.HI R0, RZ, 0x6, R5 ;  /* 0x00000006ff007819 */ /* 0x000fc80000011405 */
[----:B------:R-:W-:-:S04]  /*2d10*/  VIMNMX R22, R3, R0, PT ;  /* 0x0000000003167248 */ /* 0x000fc80003fe0100 */
[----:B------:R-:W-:-:S13]  /*2d20*/  ISETP.GE.AND P0, PT, R22, 0x1, PT ;  /* 0x000000011600780c */ /* 0x000fda0003f06270 */
[----:B------:R-:W-:Y:S05]  /*2d30*/  @!P0 BRA `(.L_x_4237) ;  /* 0x0000000000808947 */ /* 0x000fea0003800000 */
[----:B------:R-:W-:Y:S01]  /*2d40*/  IMAD.U32 R5, RZ, RZ, UR10 ;  /* 0x0000000aff057e24 */ /* 0x000fe2000f8e00ff */
[----:B------:R-:W-:-:S04]  /*2d50*/  UMOV UR4, URZ ;  /* 0x0000003f00047c82 */ /* 0x000fc80008000000 */
[----:B------:R-:W-:-:S04]  /*2d60*/  IABS R0, R5 ;  /* 0x0000000500007213 */ /* 0x000fc80000000000 */
[----:B------:R-:W-:Y:S02]  /*2d70*/  R2UR UR9, R0 ;  /* 0x00000000000972ca */ /* 0x000fe400000e0000 */
[----:B------:R-:W-:Y:S02]  /*2d80*/  IADD3 R0, R5, -0x1, R22 ;  /* 0xffffffff05007810 */ /* 0x000fe40007ffe016 */
[----:B------:R-:W-:Y:S02]  /*2d90*/  IABS R5, R5 ;  /* 0x0000000500057213 */ /* 0x000fe40000000000 */
[----:B------:R-:W-:-:S04]  /*2da0*/  IABS R4, R0 ;  /* 0x0000000000047213 */ /* 0x000fc80000000000 */
[----:B------:R-:W-:-:S03]  /*2db0*/  R2UR UR7, R4 ;  /* 0x00000000040772ca */ /* 0x000fc600000e0000 */
        /* <DEDUP_REMOVED lines=11> */
[----:B------:R-:W-:Y:S01]  /*2e70*/  UIMAD UR4, UR5, UR6, UR7 ;  /* 0x00000006050472a4 */ /* 0x000fe2000f8e0207 */
[----:B------:R-:W-:-:S03]  /*2e80*/  R2UR UR6, R0 ;  /* 0x00000000000672ca */ /* 0x000fc600000e0000 */
[----:B------:R-:W-:-:S11]  /*2e90*/  UISETP.GT.U32.AND UP0, UPT, UR9, UR4, UPT ;  /* 0x000000040900728c */ /* 0x000fd6000bf04070 */
[----:B------:R-:W-:Y:S02]  /*2ea0*/  @!UP0 UIADD3 UR4, UR4, -UR9, URZ ;  /* 0x8000000904048290 */ /* 0x000fe4000fffe03f */
[----:B------:R-:W-:Y:S02]  /*2eb0*/  @!UP0 UIADD3 UR5, UR5, 0x1, URZ ;  /* 0x0000000105058890 */ /* 0x000fe4000fffe03f */
[----:B------:R-:W-:Y:S02]  /*2ec0*/  UISETP.GE.U32.AND UP1, UPT, UR4, UR9, UPT ;  /* 0x000000090400728c */ /* 0x000fe4000bf26070 */
[----:B------:R-:W-:-:S04]  /*2ed0*/  ULOP3.LUT UR4, UR6, UR10, URZ, 0x3c, !UPT ;  /* 0x0000000a06047292 */ /* 0x000fc8000f8e3c3f */
[----:B------:R-:W-:-:S05]  /*2ee0*/  UISETP.GE.AND UP0, UPT, UR4, URZ, UPT ;  /* 0x0000003f0400728c */ /* 0x000fca000bf06270 */
[----:B------:R-:W-:Y:S02]  /*2ef0*/  @UP1 UIADD3 UR5, UR5, 0x1, URZ ;  /* 0x0000000105051890 */ /* 0x000fe4000fffe03f */
[----:B------:R-:W-:-:S05]  /*2f00*/  UISETP.NE.AND UP1, UPT, UR10, URZ, UPT ;  /* 0x0000003f0a00728c */ /* 0x000fca000bf25270 */
[----:B------:R-:W-:Y:S02]  /*2f10*/  UMOV UR4, UR5 ;  /* 0x0000000500047c82 */ /* 0x000fe40008000000 */
[----:B------:R-:W-:-:S04]  /*2f20*/  @!UP0 UIADD3 UR4, -UR4, URZ, URZ ;  /* 0x0000003f04048290 */ /* 0x000fc8000fffe13f */
[----:B------:R-:W-:-:S12]  /*2f30*/  @!UP1 ULOP3.LUT UR4, URZ, UR10, URZ, 0x33, !UPT ;  /* 0x0000000a3f049292 */ /* 0x000fd8000f8e333f */
.L_x_4237:
[----:B------:R-:W-:Y:S02]  /*2f40*/  UIMAD UR5, UR8, UR4, URZ ;  /* 0x00000004080572a4 */ /* 0x000fe4000f8e023f */
[----:B------:R-:W-:Y:S01]  /*2f50*/  IMAD.U32 R3, RZ, RZ, UR4 ;  /* 0x00000004ff037e24 */ /* 0x000fe2000f8e00ff */
[----:B------:R-:W-:Y:S01]  /*2f60*/  PLOP3.LUT P0, PT, PT, PT, PT, 0x80, 0x0 ;  /* 0x000000000000781c */ /* 0x000fe20003f0f070 */
[----:B------:R-:W-:Y:S01]  /*2f70*/  IMAD.MOV.U32 R2, RZ, RZ, RZ ;  /* 0x000000ffff027224 */ /* 0x000fe200078e00ff */
[----:B------:R-:W-:Y:S01]  /*2f80*/  CS2R R150, SRZ ;  /* 0x0000000000967805 */ /* 0x000fe2000001ff00 */
[----:B------:R-:W-:Y:S01]  /*2f90*/  IMAD.MOV.U32 R4, RZ, RZ, RZ ;  /* 0x000000ffff047224 */ /* 0x000fe200078e00ff */
[----:B------:R-:W-:Y:S01]  /*2fa0*/  VIADDMNMX R22, R3, UR5, R22, PT ;  /* 0x0000000503167c46 */ /* 0x000fe2000b800116 */
[----:B------:R-:W-:Y:S01]  /*2fb0*/  IMAD.U32 R196, RZ, RZ, UR5 ;  /* 0x00000005ffc47e24 */ /* 0x000fe2000f8e00ff */
[----:B------:R-:W-:Y:S02]  /*2fc0*/  CS2R R148, SRZ ;  /* 0x0000000000947805 */ /* 0x000fe4000001ff00 */
[----:B------:R-:W-:-:S02]  /*2fd0*/  CS2R R146, SRZ ;  /* 0x0000000000927805 */ /* 0x000fc4000001ff00 */
[----:B------:R-:W-:Y:S02]  /*2fe0*/  ISETP.GT.AND P1, PT, R22, UR5, PT ;  /* 0x0000000516007c0c */ /* 0x000fe4000bf24270 */
        /* <DEDUP_REMOVED lines=62> */
[----:B------:R-:W-:Y:S02]  /*33d0*/  SHF.R.S32.HI R57, RZ, 0x1f, R152 ;  /* 0x0000001fff397819 */ /* 0x000fe40000011498 */
[----:B------:R-:W-:Y:S02]  /*33e0*/  MOV R198, 0x400 ;  /* 0x0000040000c67802 */ /* 0x000fe40000000f00 */
[----:B------:R-:W-:Y:S02]  /*33f0*/  LEA.HI R16, R57, R152, RZ, 0x7 ;  /* 0x0000009839107211 */ /* 0x000fe400078f38ff */
[----:B------:R-:W-:Y:S02]  /*3400*/  LEA R198, R197, R198, 0x18 ;  /* 0x000000c6c5c67211 */ /* 0x000fe400078ec0ff */
[----:B------:R-:W-:-:S05]  /*3410*/  SHF.R.S32.HI R17, RZ, 0x7, R16 ;  /* 0x00000007ff117819 */ /* 0x000fca0000011410 */
[----:B------:R-:W0:Y:S02]  /*3420*/  SHFL.IDX PT, R0, R17, RZ, 0x1f ;  /* 0x00001fff11007589 */ /* 0x000e2400000e0000 */
[----:B0-----:R-:W-:-:S04]  /*3430*/  LEA.HI R2, R0, R0, RZ, 0x1 ;  /* 0x0000000000027211 */ /* 0x001fc800078f08ff */
[----:B------:R-:W-:-:S05]  /*3440*/  LOP3.LUT R3, R2, 0x1fffe, RZ, 0xc0, !PT ;  /* 0x0001fffe02037812 */ /* 0x000fca00078ec0ff */
[----:B------:R-:W-:Y:S01]  /*3450*/  IMAD.IADD R3, R0, 0x1, -R3 ;  /* 0x0000000100037824 */ /* 0x000fe200078e0a03 */
[----:B------:R-:W-:-:S03]  /*3460*/  IADD3 R0, R198, 0x36400, RZ ;  /* 0x00036400c6007810 */ /* 0x000fc60007ffe0ff */
[----:B------:R-:W-:Y:S01]  /*3470*/  IMAD R3, R3, 0x8000, R198 ;  /* 0x0000800003037824 */ /* 0x000fe200078e02c6 */
[----:B------:R-:W-:-:S03]  /*3480*/  LOP3.LUT P0, RZ, R0, 0x3ff, RZ, 0xc0, !PT ;  /* 0x000003ff00ff7812 */ /* 0x000fc6000780c0ff */
        /* <DEDUP_REMOVED lines=13> */
[----:B------:R-:W-:Y:S01]  /*3560*/  MOV R13, RZ ;  /* 0x000000ff000d7202 */ /* 0x000fe20000000f00 */
[----:B------:R-:W-:Y:S02]  /*3570*/  IMAD.U32 R6, RZ, RZ, UR4 ;  /* 0x00000004ff067e24 */ /* 0x000fe4000f8e00ff */
[----:B------:R-:W-:-:S02]  /*3580*/  IMAD.U32 R7, RZ, RZ, UR5 ;  /* 0x00000005ff077e24 */ /* 0x000fc4000f8e00ff */
[----:B------:R-:W-:Y:S02]  /*3590*/  IMAD.U32 R11, RZ, RZ, UR7 ;  /* 0x00000007ff0b7e24 */ /* 0x000fe4000f8e00ff */
[----:B------:R-:W-:Y:S02]  /*35a0*/  IMAD.MOV.U32 R8, RZ, RZ, 0x70 ;  /* 0x00000070ff087424 */ /* 0x000fe400078e00ff */
[----:B0-----:R-:W-:-:S07]  /*35b0*/  IMAD.MOV.U32 R12, RZ, RZ, 0x1 ;  /* 0x00000001ff0c7424 */ /* 0x001fce00078e00ff */
[----:B------:R-:W-:-:S07]  /*35c0*/  LEPC R20, `(.L_x_4238) ;  /* 0x000000001014794e */ /* 0x000fce0000000000 */
[----:B-1----:R-:W-:Y:S05]  /*35d0*/  CALL.ABS.NOINC R2 ;  /* 0x0000000002007343 */ /* 0x002fea0003c00000 */
.L_x_4238:
        /* <DEDUP_REMOVED lines=11> */
.L_x_4329:
[----:B------:R-:W2:Y:S01]  /*3690*/  LDL R8, [R1+0x4] ;  /* 0x0000040001087983 */ /* 0x000ea20000100800 */
[----:B------:R-:W-:Y:S01]  /*36a0*/  LEA.HI R4, R4, R5, RZ, 0x5 ;  /* 0x0000000504047211 */ /* 0x000fe200078f28ff */
[----:B------:R-:W-:-:S03]  /*36b0*/  IMAD.IADD R2, R17, 0x1, -R2 ;  /* 0x0000000111027824 */ /* 0x000fc600078e0a02 */
[----:B------:R-:W-:Y:S02]  /*36c0*/  SHF.R.S32.HI R4, RZ, 0x5, R4 ;  /* 0x00000005ff047819 */ /* 0x000fe40000011404 */
[----:B--2---:R-:W-:Y:S02]  /*36d0*/  R2UR UR4, R8 ;  /* 0x00000000080472ca */ /* 0x004fe400000e0000 */
[----:B------:R-:W-:Y:S02]  /*36e0*/  LEA.HI R8, R0, R7, RZ, 0x3 ;  /* 0x0000000700087211 */ /* 0x000fe400078f18ff */
[----:B------:R-:W-:Y:S02]  /*36f0*/  LOP3.LUT R0, R6, 0x7ffffffc, RZ, 0xc0, !PT ;  /* 0x7ffffffc06007812 */ /* 0x000fe400078ec0ff */
[----:B------:R-:W-:-:S03]  /*3700*/  LOP3.LUT R8, R8, 0xfffffff8, RZ, 0xc0, !PT ;  /* 0xfffffff808087812 */ /* 0x000fc600078ec0ff */
[----:B------:R-:W-:Y:S02]  /*3710*/  IMAD.IADD R0, R5, 0x1, -R0 ;  /* 0x0000000105007824 */ /* 0x000fe400078e0a00 */
[----:B------:R-:W-:Y:S02]  /*3720*/  IMAD.IADD R191, R7, 0x1, -R8 ;  /* 0x0000000107bf7824 */ /* 0x000fe400078e0a08 */
[----:B------:R-:W-:Y:S01]  /*3730*/  ULOP3.LUT UR4, UR4, 0x1, URZ, 0xfc, !UPT ;  /* 0x0000000104047892 */ /* 0x000fe2000f8efc3f */
[----:B------:R-:W-:Y:S02]  /*3740*/  IMAD.SHL.U32 R195, R0, 0x2, RZ ;  /* 0x0000000200c37824 */ /* 0x000fe400078e00ff */
[----:B------:R-:W-:Y:S02]  /*3750*/  IMAD R191, R4, 0x10, R191 ;  /* 0x0000001004bf7824 */ /* 0x000fe400078e02bf */
[----:B------:R-:W-:Y:S02]  /*3760*/  IMAD R193, R2, 0x100, R195 ;  /* 0x0000010002c17824 */ /* 0x000fe400078e02c3 */
[----:B------:R-:W-:-:S05]  /*3770*/  IMAD.U32 R6, RZ, RZ, UR4 ;  /* 0x00000004ff067e24 */ /* 0x000fca000f8e00ff */
[----:B------:R-:W-:-:S13]  /*3780*/  ISETP.NE.AND P0, PT, R6, 0x3, PT ;  /* 0x000000030600780c */ /* 0x000fda0003f05270 */
[----:B------:R-:W-:Y:S05]  /*3790*/  @!P0 BRA `(.L_x_4240) ;  /* 0x0000000000048947 */ /* 0x000fea0003800000 */
[----:B------:R-:W-:Y:S01]  /*37a0*/  BPT.TRAP 0x1 ;  /* 0x000000040000795c */ /* 0x000fe20000300000 */
.L_x_4240:
[----:B------:R1:W2:Y:S01]  /*37b0*/  SYNCS.PHASECHK.TRANS64.TRYWAIT P1, [R198+URZ+0x38830], R3 ;  /* 0x03883003c60075a7 */ /* 0x0002a2000802017f */
[----:B------:R-:W-:Y:S05]  /*37c0*/  @!P0 BRA `(.L_x_4241) ;  /* 0x0000000000048947 */ /* 0x000fea0003800000 */
[----:B------:R-:W-:Y:S01]  /*37d0*/  BPT.TRAP 0x1 ;  /* 0x000000040000795c */ /* 0x000fe20000300000 */
.L_x_4241:
[----:B--2---:R-:W-:Y:S05]  /*37e0*/  @P1 BRA `(.L_x_4242) ;  /* 0x0000000000081947 */ /* 0x004fea0003800000 */
[----:B------:R-:W2:Y:S02]  /*37f0*/  SYNCS.PHASECHK.TRANS64.TRYWAIT P1, [R198+URZ+0x38830], R3 ;  /* 0x03883003c60075a7 */ /* 0x000ea4000802017f */
[----:B--2---:R-:W-:Y:S05]  /*3800*/  @!P1 BRA `(.L_x_4243) ;  /* 0x00000114002c9947 */ /* 0x004fea0003800000 */
.L_x_4242:
        /* <DEDUP_REMOVED lines=29> */
[----:B------:R-:W-:Y:S01]  /*39e0*/  IADD3 R4, R190, 0x4, RZ ;  /* 0x00000004be047810 */ /* 0x000fe20007ffe0ff */
[----:B------:R-:W-:Y:S01]  /*39f0*/  UMOV UR9, 0x40000040 ;  /* 0x4000004000097882 */ /* 0x000fe20000000000 */
[----:B------:R-:W-:-:S02]  /*3a00*/  VIADD R0, R0, 0x6 ;  /* 0x0000000600007836 */ /* 0x000fc40000000000 */
[----:B------:R-:W-:-:S04]  /*3a10*/  IMAD.U32 R17, RZ, RZ, UR9 ;  /* 0x00000009ff117e24 */ /* 0x000fc8000f8e00ff */
        /* <DEDUP_REMOVED lines=32> */
.L_x_4330:
[----:B------:R-:W-:Y:S05]  /*3c20*/  @!P0 BRA `(.L_x_4245) ;  /* 0x0000000000048947 */ /* 0x000fea0003800000 */
[----:B------:R-:W-:Y:S01]  /*3c30*/  BPT.TRAP 0x1 ;  /* 0x000000040000795c */ /* 0x000fe20000300000 */
.L_x_4245:
[----:B------:R4:W0:Y:S01]  /*3c40*/  SYNCS.PHASECHK.TRANS64.TRYWAIT P1, [R198+URZ+0x38850], R3 ;  /* 0x03885003c60075a7 */ /* 0x000822000802017f */
[----:B------:R-:W-:Y:S05]  /*3c50*/  @!P0 BRA `(.L_x_4246) ;  /* 0x0000000000048947 */ /* 0x000fea0003800000 */
[----:B------:R-:W-:Y:S01]  /*3c60*/  BPT.TRAP 0x1 ;  /* 0x000000040000795c */ /* 0x000fe20000300000 */
.L_x_4246:
        /* <DEDUP_REMOVED lines=11> */
.L_x_4247:
[----:B------:R-:W-:Y:S01]  /*3d20*/  R2UR UR4, R0 ;  /* 0x00000000000472ca */ /* 0x000fe200000e0000 */
[----:B------:R-:W-:Y:S01]  /*3d30*/  WARPGROUP.ARRIVE ;  /* 0x00000000000079c5 */ /* 0x000fe20000000000 */
[----:B------:R-:W-:Y:S01]  /*3d40*/  R2UR UR6, R18 ;  /* 0x00000000120672ca */ /* 0x000fe200000e0000 */
[----:B------:R-:W-:Y:S01]  /*3d50*/  UMOV UR9, 0x40000040 ;  /* 0x4000004000097882 */ /* 0x000fe20000000000 */
[----:B------:R-:W-:Y:S01]  /*3d60*/  UMOV UR7, 0x40000040 ;  /* 0x4000004000077882 */ /* 0x000fe20000000000 */
[----:B------:R-:W-:Y:S01]  /*3d70*/  UMOV UR5, UR9 ;  /* 0x0000000900057c82 */ /* 0x000fe20008000000 */
[----:B------:R-:W-:Y:S01]  /*3d80*/  VIADD R2, R0, 0x2 ;  /* 0x0000000200027836 */ /* 0x000fe20000000000 */
[----:B------:R-:W-:Y:S01]  /*3d90*/  UMOV UR11, 0x40000040 ;  /* 0x40000040000b7882 */ /* 0x000fe20000000000 */
[----:B-1234-:R-:W-:Y:S01]  /*3da0*/  VIADD R3, R18, 0x2 ;  /* 0x0000000212037836 */ /* 0x01efe20000000000 */
[----:B------:R-:W-:Y:S01]  /*3db0*/  UMOV UR13, 0x40000040 ;  /* 0x40000040000d7882 */ /* 0x000fe20000000000 */
[----:B------:R-:W-:Y:S01]  /*3dc0*/  IMAD.U32 R7, RZ, RZ, UR9 ;  /* 0x00000009ff077e24 */ /* 0x000fe2000f8e00ff */
[----:B------:R-:W-:Y:S01]  /*3dd0*/  UMOV UR9, 0x40000040 ;  /* 0x4000004000097882 */ /* 0x000fe20000000000 */
[----:B------:R-:W-:Y:S01]  /*3de0*/  VIADD R4, R0, 0x4 ;  /* 0x0000000400047836 */ /* 0x000fe20000000000 */
[----:B------:R-:W-:Y:S01]  /*3df0*/  UMOV UR8, UR4 ;  /* 0x0000000400087c82 */ /* 0x000fe20008000000 */
[----:B------:R-:W-:Y:S01]  /*3e00*/  VIADD R5, R18, 0x4 ;  /* 0x0000000412057836 */ /* 0x000fe20000000000 */
[----:B------:R-:W-:Y:S01]  /*3e10*/  UMOV UR4, UR8 ;  /* 0x0000000800047c82 */ /* 0x000fe20008000000 */
[----:B------:R-:W-:Y:S01]  /*3e20*/  MOV R6, UR8 ;  /* 0x0000000800067c02 */ /* 0x000fe20008000f00 */
[----:B------:R-:W-:Y:S01]  /*3e30*/  HGMMA.64x64x16.F32.BF16 R24, gdesc[UR4], R24, gsb0 ;  /* 0x00e00000041879f0 */ /* 0x000fe20008001818 */
[----:B------:R-:W-:Y:S01]  /*3e40*/  R2UR UR4, R2 ;  /* 0x00000000020472ca */ /* 0x000fe200000e0000 */
[----:B------:R-:W-:Y:S01]  /*3e50*/  UMOV UR5, UR9 ;  /* 0x0000000900057c82 */ /* 0x000fe20008000000 */
[----:B------:R-:W-:Y:S01]  /*3e60*/  R2UR UR6, R3 ;  /* 0x00000000030672ca */ /* 0x000fe200000e0000 */
[----:B------:R-:W-:Y:S01]  /*3e70*/  UMOV UR7, 0x40000040 ;  /* 0x4000004000077882 */ /* 0x000fe20000000000 */
[----:B------:R-:W-:Y:S01]  /*3e80*/  IMAD.U32 R3, RZ, RZ, UR9 ;  /* 0x00000009ff037e24 */ /* 0x000fe2000f8e00ff */
[----:B------:R-:W-:Y:S01]  /*3e90*/  UMOV UR9, 0x40000040 ;  /* 0x4000004000097882 */ /* 0x000fe20000000000 */
[----:B------:R-:W-:Y:S01]  /*3ea0*/  VIADD R12, R0, 0x6 ;  /* 0x00000006000c7836 */ /* 0x000fe20000000000 */
[----:B------:R-:W-:Y:S01]  /*3eb0*/  UMOV UR15, 0x40000040 ;  /* 0x40000040000f7882 */ /* 0x000fe20000000000 */
[----:B------:R-:W-:Y:S01]  /*3ec0*/  VIADD R13, R18, 0x6 ;  /* 0x00000006120d7836 */ /* 0x000fe20000000000 */
[----:B------:R-:W-:Y:S01]  /*3ed0*/  UMOV UR17, 0x40000040 ;  /* 0x4000004000117882 */ /* 0x000fe20000000000 */
[----:B------:R-:W-:Y:S01]  /*3ee0*/  VIADD R19, R0, 0x200 ;  /* 0x0000020000137836 */ /* 0x000fe20000000000 */
[----:B------:R-:W-:Y:S01]  /*3ef0*/  UMOV UR19, 0x40000040 ;  /* 0x4000004000137882 */ /* 0x000fe20000000000 */
[----:B------:R-:W-:Y:S01]  /*3f00*/  VIADD R20, R18, 0x200 ;  /* 0x0000020012147836 */ /* 0x000fe20000000000 */
        /* <DEDUP_REMOVED lines=20> */
[----:B------:R-:W-:Y:S01]  /*4050*/  VIADD R184, R0, 0x800 ;  /* 0x0000080000b87836 */ /* 0x000fe20000000000 */
[----:B------:R-:W-:Y:S01]  /*4060*/  UMOV UR57, 0x40000040 ;  /* 0x4000004000397882 */ /* 0x000fe20000000000 */
[----:B------:R-:W-:Y:S01]  /*4070*/  UMOV UR59, 0x40000040 ;  /* 0x40000040003b7882 */ /* 0x000fe20000000000 */
[----:B------:R-:W-:-:S02]  /*4080*/  IMAD.MOV.U32 R58, RZ, RZ, 0x4 ;  /* 0x00000004ff3a7424 */ /* 0x000fc400078e00ff */
[----:B------:R-:W-:Y:S01]  /*4090*/  VIADD R199, R0, 0xe00 ;  /* 0x00000e0000c77836 */ /* 0x000fe20000000000 */
        /* <DEDUP_REMOVED lines=8> */
[----:B------:R-:W-:Y:S01]  /*4120*/  MOV R5, UR9 ;  /* 0x0000000900057c02 */ /* 0x000fe20008000f00 */
[----:B------:R-:W-:-:S08]  /*4130*/  UMOV UR9, 0x40000040 ;  /* 0x4000004000097882 */ /* 0x000fd00000000000 */
        /* <DEDUP_REMOVED lines=10> */
[----:B------:R-:W-:Y:S01]  /*41e0*/  IMAD.U32 R13, RZ, RZ, UR9 ;  /* 0x00000009ff0d7e24 */ /* 0x000fe2000f8e00ff */
        /* <DEDUP_REMOVED lines=31> */
[----:B------:R-:W-:Y:S02]  /*43e0*/  R2UR UR26, R20 ;  /* 0x00000000141a72ca */ /* 0x000fe400000e0000 */
[----:B------:R-:W-:Y:S02]  /*43f0*/  IADD3 R20, R18, 0x404, RZ ;  /* 0x0000040412147810 */ /* 0x000fe40007ffe0ff */
        /* <DEDUP_REMOVED lines=21> */
[----:B------:R-:W-:Y:S02]  /*4550*/  WARPGROUP.DEPBAR.LE gsb0, 0x0 ;  /* 0x00008000000079c5 */ /* 0x000fe40000010000 */
[----:B------:R-:W-:Y:S01]  /*4560*/  WARPGROUP.ARRIVE ;  /* 0x00000000000079c5 */ /* 0x000fe20000000000 */
[----:B------:R-:W-:Y:S01]  /*4570*/  R2UR UR54, R20 ;  /* 0x00000000143672ca */ /* 0x000fe200000e0000 */
[----:B------:R-:W0:Y:S04]  /*4580*/  SHFL.IDX PT, R19, R21, RZ, 0x1f ;  /* 0x00001fff15137589 */ /* 0x000e2800000e0000 */
        /* <DEDUP_REMOVED lines=11> */
[C---:B------:R-:W-:Y:S01]  /*4640*/  IMAD.IADD R23, R19.reuse, 0x1, R56 ;  /* 0x0000000113177824 */ /* 0x040fe200078e0238 */
[----:B------:R-:W-:Y:S01]  /*4650*/  IADD3 R19, R19, R58, RZ ;  /* 0x0000003a13137210 */ /* 0x000fe20007ffe0ff */
        /* <DEDUP_REMOVED lines=65> */
[C---:B------:R-:W-:Y:S02]  /*4a70*/  IMAD.IADD R59, R20.reuse, 0x1, R19 ;  /* 0x00000001143b7824 */ /* 0x040fe400078e0213 */
        /* <DEDUP_REMOVED lines=8> */
[C-C-:B------:R-:W-:Y:S01]  /*4b00*/  IMAD.IADD R59, R56.reuse, 0x1, R19.reuse ;  /* 0x00000001383b7824 */ /* 0x140fe200078e0213 */
        /* <DEDUP_REMOVED lines=88> */
[----:B------:R-:W-:Y:S02]  /*5090*/  IMAD.IADD R21, R58, 0x1, R21 ;  /* 0x000000013a157824 */ /* 0x000fe400078e0215 */
[----:B------:R-:W-:Y:S01]  /*50a0*/  IMAD.MOV.U32 R59, RZ, RZ, 0x40 ;  /* 0x00000040ff3b7424 */ /* 0x000fe200078e00ff */
        /* <DEDUP_REMOVED lines=15> */
[----:B------:R-:W-:Y:S01]  /*51a0*/  IMAD.MOV.U32 R21, RZ, RZ, 0x1000 ;  /* 0x00001000ff157424 */ /* 0x000fe200078e00ff */
[----:B------:R-:W-:-:S04]  /*51b0*/  SEL R20, R59, 0x3e, P1 ;  /* 0x0000003e3b147807 */ /* 0x000fc80000800000 */
[----:B------:R-:W-:-:S04]  /*51c0*/  SEL R21, R21, 0xf80, P1 ;  /* 0x00000f8015157807 */ /* 0x000fc80000800000 */
        /* <DEDUP_REMOVED lines=17> */
.L_x_4249:
[----:B------:R-:W-:Y:S01]  /*52e0*/  LEA.HI R20, R57, R152, RZ, 0x2 ;  /* 0x0000009839147211 */ /* 0x000fe200078f10ff */
[----:B------:R-:W-:Y:S01]  /*52f0*/  UISETP.NE.AND UP0, UPT, UR61, URZ, UPT ;  /* 0x0000003f3d00728c */ /* 0x000fe2000bf05270 */
[----:B------:R-:W-:Y:S01]  /*5300*/  IADD3 R185, R191, UR38, RZ ;  /* 0x00000026bfb97c10 */ /* 0x000fe2000fffe0ff */
[----:B------:R-:W-:Y:S01]  /*5310*/  ULDC UR6, c[0x0][0xad0] ;  /* 0x0002b40000067ab9 */ /* 0x000fe20000000800 */
[----:B------:R-:W-:Y:S01]  /*5320*/  LOP3.LUT R21, R20, 0xfffffffc, RZ, 0xc0, !PT ;  /* 0xfffffffc14157812 */ /* 0x000fe200078ec0ff */
[----:B------:R-:W-:Y:S01]  /*5330*/  FMUL.FTZ R26, R26, UR6 ;  /* 0x000000061a1a7c20 */ /* 0x000fe20008410000 */
[----:B------:R-:W0:Y:S01]  /*5340*/  LDC R170, c[0x0][0x288] ;  /* 0x0000a200ffaa7b82 */ /* 0x000e220000000800 */
[----:B------:R-:W-:Y:S01]  /*5350*/  PLOP3.LUT P1, PT, PT, PT, UP0, 0x80, 0x0 ;  /* 0x000000000000781c */ /* 0x000fe20003f2f008 */
[----:B------:R-:W-:Y:S01]  /*5360*/  FMUL.FTZ R25, R25, UR6 ;  /* 0x0000000619197c20 */ /* 0x000fe20008410000 */
[----:B------:R-:W-:Y:S01]  /*5370*/  IMAD.IADD R21, R152, 0x1, -R21 ;  /* 0x0000000198157824 */ /* 0x000fe200078e0a15 */
[----:B------:R-:W-:Y:S01]  /*5380*/  PLOP3.LUT P2, PT, PT, PT, UP0, 0x80, 0x0 ;  /* 0x000000000000781c */ /* 0x000fe20003f4f008 */
[----:B------:R1:W-:Y:S01]  /*5390*/  MUFU.TANH R60, R26 ;  /* 0x0000001a003c7308 */ /* 0x0003e20000002400 */
[----:B------:R-:W-:Y:S01]  /*53a0*/  @UP0 ULDC UR7, c[0x0][0x44c] ;  /* 0x0001130000070ab9 */ /* 0x000fe20000000800 */
[----:B------:R-:W-:Y:S01]  /*53b0*/  FMUL.FTZ R24, R24, UR6 ;  /* 0x0000000618187c20 */ /* 0x000fe20008410000 */
[----:B------:R-:W-:Y:S01]  /*53c0*/  LEA.HI R20, R21, R21, RZ, 0x1 ;  /* 0x0000001515147211 */ /* 0x000fe200078f08ff */
[----:B------:R-:W-:Y:S01]  /*53d0*/  FMUL.FTZ R28, R28, UR6 ;  /* 0x000000061c1c7c20 */ /* 0x000fe20008410000 */
[----:B------:R-:W-:Y:S01]  /*53e0*/  FMUL.FTZ R29, R29, UR6 ;  /* 0x000000061d1d7c20 */ /* 0x000fe20008410000 */
[----:B------:R-:W-:Y:S01]  /*53f0*/  FMUL.FTZ R32, R32, UR6 ;  /* 0x0000000620207c20 */ /* 0x000fe20008410000 */
[----:B------:R-:W-:Y:S01]  /*5400*/  LOP3.LUT R20, R20, 0x1ffffffe, RZ, 0xc0, !PT ;  /* 0x1ffffffe14147812 */ /* 0x000fe200078ec0ff */
[----:B------:R2:W-:Y:S01]  /*5410*/  MUFU.TANH R58, R25 ;  /* 0x00000019003a7308 */ /* 0x0005e20000002400 */
[----:B------:R-:W-:Y:S01]  /*5420*/  FMUL.FTZ R33, R33, UR6 ;  /* 0x0000000621217c20 */ /* 0x000fe20008410000 */
[----:B------:R-:W-:Y:S01]  /*5430*/  FMUL.FTZ R36, R36, UR6 ;  /* 0x0000000624247c20 */ /* 0x000fe20008410000 */
[----:B------:R-:W-:Y:S01]  /*5440*/  FMUL.FTZ R27, R27, UR6 ;  /* 0x000000061b1b7c20 */ /* 0x000fe20008410000 */
[----:B------:R-:W-:-:S02]  /*5450*/  IMAD.IADD R20, R21, 0x1, -R20 ;  /* 0x0000000115147824 */ /* 0x000fc400078e0a14 */
[----:B------:R-:W-:Y:S01]  /*5460*/  FMUL.FTZ R30, R30, UR6 ;  /* 0x000000061e1e7c20 */ /* 0x000fe20008410000 */
[----:B------:R-:W-:Y:S01]  /*5470*/  FMUL.FTZ R37, R37, UR6 ;  /* 0x0000000625257c20 */ /* 0x000fe20008410000 */
[----:B------:R-:W-:Y:S01]  /*5480*/  FMUL.FTZ R40, R40, UR6 ;  /* 0x0000000628287c20 */ /* 0x000fe20008410000 */
[----:B------:R-:W-:Y:S01]  /*5490*/  IMAD R185, R20, 0x8, R185 ;  /* 0x0000000814b97824 */ /* 0x000fe200078e02b9 */
[----:B------:R3:W4:Y:S01]  /*54a0*/  MUFU.TANH R56, R24 ;  /* 0x0000001800387308 */ /* 0x0007220000002400 */
[----:B------:R-:W-:Y:S01]  /*54b0*/  FMUL.FTZ R41, R41, UR6 ;  /* 0x0000000629297c20 */ /* 0x000fe20008410000 */
[----:B------:R-:W-:Y:S01]  /*54c0*/  FMUL.FTZ R44, R44, UR6 ;  /* 0x000000062c2c7c20 */ /* 0x000fe20008410000 */
[----:B------:R-:W-:Y:S01]  /*54d0*/  @P1 IMAD.HI.U32 R21, R185, UR7, RZ ;  /* 0x00000007b9151c27 */ /* 0x000fe2000f8e00ff */
[----:B------:R-:W-:-:S03]  /*54e0*/  @UP0 ULDC UR7, c[0x0][0x450] ;  /* 0x0001140000070ab9 */ /* 0x000fc60000000800 */
[----:B------:R-:W-:Y:S01]  /*54f0*/  FMUL.FTZ R45, R45, UR6 ;  /* 0x000000062d2d7c20 */ /* 0x000fe20008410000 */
[----:B------:R-:W-:Y:S01]  /*5500*/  FMUL.FTZ R48, R48, UR6 ;  /* 0x0000000630307c20 */ /* 0x000fe20008410000 */
[----:B------:R-:W-:Y:S01]  /*5510*/  IMAD.MOV.U32 R20, RZ, RZ, R185 ;  /* 0x000000ffff147224 */ /* 0x000fe200078e00b9 */
[----:B------:R-:W-:Y:S01]  /*5520*/  @P2 SHF.R.U32.HI R20, RZ, UR7, R21 ;  /* 0x00000007ff142c19 */ /* 0x000fe20008011615 */
[----:B------:R-:W-:Y:S01]  /*5530*/  IMAD R21, R22, -0x40, R59 ;  /* 0xffffffc016157824 */ /* 0x000fe200078e023b */
[----:B------:R-:W-:Y:S01]  /*5540*/  ULDC UR7, c[0x0][0x2f0] ;  /* 0x0000bc0000077ab9 */ /* 0x000fe20000000800 */
[----:B------:R5:W5:Y:S01]  /*5550*/  MUFU.TANH R62, R28 ;  /* 0x0000001c003e7308 */ /* 0x000b620000002400 */
[----:B------:R-:W-:Y:S01]  /*5560*/  FMUL.FTZ R49, R49, UR6 ;  /* 0x0000000631317c20 */ /* 0x000fe20008410000 */
[----:B-1----:R-:W1:Y:S01]  /*5570*/  SHFL.IDX PT, R26, R20, RZ, 0x1c1f ;  /* 0x001c1fff141a7589 */ /* 0x002e6200000e0000 */
[----:B--2---:R-:W-:Y:S02]  /*5580*/  VIADD R25, R21, 0x1 ;  /* 0x0000000115197836 */ /* 0x004fe40000000000 */
[----:B------:R-:W-:Y:S01]  /*5590*/  FMUL.FTZ R52, R52, UR6 ;  /* 0x0000000634347c20 */ /* 0x000fe20008410000 */
[----:B---3--:R-:W-:-:S02]  /*55a0*/  IMAD R24, R194, UR7, R21 ;  /* 0x00000007c2187c24 */ /* 0x008fc4000f8e0215 */
[----:B------:R-:W-:Y:S01]  /*55b0*/  FMUL.FTZ R53, R53, UR6 ;  /* 0x0000000635357c20 */ /* 0x000fe20008410000 */
[----:B------:R-:W-:Y:S01]  /*55c0*/  IMAD R25, R194, UR7, R25 ;  /* 0x00000007c2197c24 */ /* 0x000fe2000f8e0219 */
[----:B------:R-:W2:Y:S01]  /*55d0*/  MUFU.TANH R29, R29 ;  /* 0x0000001d001d7308 */ /* 0x000ea20000002400 */
[--C-:B------:R-:W-:Y:S01]  /*55e0*/  IMAD.IADD R24, R24, 0x1, -R195.reuse ;  /* 0x0000000118187824 */ /* 0x100fe200078e0ac3 */
[----:B------:R-:W3:Y:S01]  /*55f0*/  SHFL.IDX PT, R20, R20, 0x1, 0x1c1f ;  /* 0x003c1f0014147f89 */ /* 0x000ee200000e0000 */
[----:B------:R-:W-:Y:S01]  /*5600*/  FMUL.FTZ R31, R31, UR6 ;  /* 0x000000061f1f7c20 */ /* 0x000fe20008410000 */
[----:B0-----:R-:W-:Y:S01]  /*5610*/  IADD3 R25, R25, -R170, -R195 ;  /* 0x800000aa19197210 */ /* 0x001fe20007ffe8c3 */
        /* <DEDUP_REMOVED lines=13> */
[----:B-1----:R-:W-:Y:S01]  /*56f0*/  VIADDMNMX R26, R26, R25, R24, PT ;  /* 0x000000191a1a7246 */ /* 0x002fe20003800118 */
[----:B------:R-:W-:Y:S01]  /*5700*/  FMUL.FTZ R55, R55, UR6 ;  /* 0x0000000637377c20 */ /* 0x000fe20008410000 */
[----:B------:R-:W-:Y:S01]  /*5710*/  ULDC UR6, c[0x0][0xa80] ;  /* 0x0002a00000067ab9 */ /* 0x000fe20000000800 */
[----:B------:R-:W-:Y:S01]  /*5720*/  R2UR UR10, R192 ;  /* 0x00000000c00a72ca */ /* 0x000fe200000e0000 */
[----:B------:R-:W-:Y:S01]  /*5730*/  UMOV UR11, 0x40000040 ;  /* 0x40000040000b7882 */ /* 0x000fe20000000000 */
[C---:B------:R-:W-:Y:S01]  /*5740*/  ISETP.GT.AND P1, PT, R26.reuse, RZ, PT ;  /* 0x000000ff1a00720c */ /* 0x040fe20003f24270 */
[----:B------:R1:W-:Y:S01]  /*5750*/  MUFU.TANH R61, R27 ;  /* 0x0000001b003d7308 */ /* 0x0003e20000002400 */
[----:B------:R-:W-:Y:S01]  /*5760*/  ISETP.GT.AND P2, PT, R26, 0x1, PT ;  /* 0x000000011a00780c */ /* 0x000fe20003f44270 */
[----:B------:R-:W-:Y:S01]  /*5770*/  VIADD R217, R192, 0x80 ;  /* 0x00000080c0d97836 */ /* 0x000fe20000000000 */
[----:B------:R-:W-:-:S02]  /*5780*/  ISETP.GT.AND P3, PT, R26, 0x8, PT ;  /* 0x000000081a00780c */ /* 0x000fc40003f64270 */
[----:B----4-:R-:W-:Y:S02]  /*5790*/  FSEL R21, R56, -INF , P1 ;  /* 0xff80000038157808 */ /* 0x010fe40000800000 */
[----:B-----5:R-:W-:Y:S01]  /*57a0*/  FSEL R28, R58, -INF , P2 ;  /* 0xff8000003a1c7808 */ /* 0x020fe20001000000 */
[----:B------:R4:W-:Y:S01]  /*57b0*/  MUFU.TANH R63, R30 ;  /* 0x0000001e003f7308 */ /* 0x0009e20000002400 */
[----:B------:R-:W-:Y:S02]  /*57c0*/  ISETP.GT.AND P1, PT, R26, 0x9, PT ;  /* 0x000000091a00780c */ /* 0x000fe40003f24270 */
[----:B-1----:R-:W-:Y:S02]  /*57d0*/  FSEL R27, R62, -INF , P3 ;  /* 0xff8000003e1b7808 */ /* 0x002fe40001800000 */
[----:B------:R-:W-:Y:S02]  /*57e0*/  ISETP.GT.AND P2, PT, R26, 0x10, PT ;  /* 0x000000101a00780c */ /* 0x000fe40003f44270 */
[----:B--2---:R-:W-:Y:S01]  /*57f0*/  FSEL R29, R29, -INF , P1 ;  /* 0xff8000001d1d7808 */ /* 0x004fe20000800000 */
[----:B------:R-:W1:Y:S01]  /*5800*/  MUFU.TANH R36, R36 ;  /* 0x0000002400247308 */ /* 0x000e620000002400 */
[----:B----4-:R-:W-:-:S02]  /*5810*/  FMNMX.FTZ R30, R21, R28, !PT ;  /* 0x0000001c151e7209 */ /* 0x010fc40007810000 */
[----:B------:R-:W-:Y:S02]  /*5820*/  ISETP.GT.AND P1, PT, R26, 0x11, PT ;  /* 0x000000111a00780c */ /* 0x000fe40003f24270 */
[----:B------:R-:W-:Y:S02]  /*5830*/  FMNMX.FTZ R32, R27, R30, !PT ;  /* 0x0000001e1b207209 */ /* 0x000fe40007810000 */
[----:B0-----:R-:W-:Y:S01]  /*5840*/  FSEL R30, R64, -INF , P2 ;  /* 0xff800000401e7808 */ /* 0x001fe20001000000 */
[----:B------:R0:W2:Y:S01]  /*5850*/  MUFU.TANH R66, R37 ;  /* 0x0000002500427308 */ /* 0x0000a20000002400 */
[----:B------:R-:W-:Y:S02]  /*5860*/  FMNMX.FTZ R33, R29, R32, !PT ;  /* 0x000000201d217209 */ /* 0x000fe40007810000 */
[----:B------:R-:W-:Y:S02]  /*5870*/  ISETP.GT.AND P2, PT, R26, 0x18, PT ;  /* 0x000000181a00780c */ /* 0x000fe40003f44270 */
[----:B---3--:R-:W-:-:S02]  /*5880*/  FSEL R32, R65, -INF , P1 ;  /* 0xff80000041207808 */ /* 0x008fc40000800000 */
[----:B------:R-:W-:Y:S01]  /*5890*/  ISETP.GT.AND P1, PT, R26, 0x19, PT ;  /* 0x000000191a00780c */ /* 0x000fe20003f24270 */
[----:B------:R3:W4:Y:S01]  /*58a0*/  MUFU.TANH R67, R40 ;  /* 0x0000002800437308 */ /* 0x0007220000002400 */
[----:B0-----:R-:W-:Y:S02]  /*58b0*/  FMNMX.FTZ R37, R30, R33, !PT ;  /* 0x000000211e257209 */ /* 0x001fe40007810000 */
[----:B-1----:R-:W-:Y:S02]  /*58c0*/  FSEL R33, R36, -INF , P2 ;  /* 0xff80000024217808 */ /* 0x002fe40001000000 */
[----:B------:R-:W-:Y:S02]  /*58d0*/  ISETP.GT.AND P2, PT, R26, 0x20, PT ;  /* 0x000000201a00780c */ /* 0x000fe40003f44270 */
[----:B------:R-:W-:Y:S01]  /*58e0*/  VIADDMNMX R20, R20, R25, R24, PT ;  /* 0x0000001914147246 */ /* 0x000fe20003800118 */
[----:B------:R0:W1:Y:S01]  /*58f0*/  MUFU.TANH R68, R41 ;  /* 0x0000002900447308 */ /* 0x0000620000002400 */
[----:B---3--:R-:W-:-:S02]  /*5900*/  FMNMX.FTZ R40, R32, R37, !PT ;  /* 0x0000002520287209 */ /* 0x008fc40007810000 */
[----:B--2---:R-:W-:Y:S02]  /*5910*/  FSEL R36, R66, -INF , P1 ;  /* 0xff80000042247808 */ /* 0x004fe40000800000 */
[----:B------:R-:W-:Y:S02]  /*5920*/  ISETP.GT.AND P1, PT, R26, 0x21, PT ;  /* 0x000000211a00780c */ /* 0x000fe40003f24270 */
[----:B------:R-:W-:Y:S01]  /*5930*/  ISETP.GT.AND P3, PT, R20, 0x8, PT ;  /* 0x000000081400780c */ /* 0x000fe20003f64270 */
[----:B------:R2:W3:Y:S01]  /*5940*/  MUFU.TANH R69, R44 ;  /* 0x0000002c00457308 */ /* 0x0004e20000002400 */
[----:B0-----:R-:W-:Y:S02]  /*5950*/  FMNMX.FTZ R41, R33, R40, !PT ;  /* 0x0000002821297209 */ /* 0x001fe40007810000 */
[----:B----4-:R-:W-:Y:S02]  /*5960*/  FSEL R37, R67, -INF , P2 ;  /* 0xff80000043257808 */ /* 0x010fe40001000000 */
[----:B------:R-:W-:-:S03]  /*5970*/  ISETP.GT.AND P2, PT, R26, 0x28, PT ;  /* 0x000000281a00780c */ /* 0x000fc60003f44270 */
[----:B------:R0:W4:Y:S01]  /*5980*/  MUFU.TANH R56, R45 ;  /* 0x0000002d00387308 */ /* 0x0001220000002400 */
[----:B--2---:R-:W-:Y:S02]  /*5990*/  FMNMX.FTZ R44, R36, R41, !PT ;  /* 0x00000029242c7209 */ /* 0x004fe40007810000 */
[----:B-1----:R-:W-:Y:S02]  /*59a0*/  FSEL R40, R68, -INF , P1 ;  /* 0xff80000044287808 */ /* 0x002fe40000800000 */
[----:B------:R-:W-:-:S03]  /*59b0*/  ISETP.GT.AND P1, PT, R26, 0x29, PT ;  /* 0x000000291a00780c */ /* 0x000fc60003f24270 */
[----:B------:R1:W2:Y:S01]  /*59c0*/  MUFU.TANH R58, R48 ;  /* 0x00000030003a7308 */ /* 0x0002a20000002400 */
[----:B0-----:R-:W-:Y:S02]  /*59d0*/  FMNMX.FTZ R45, R37, R44, !PT ;  /* 0x0000002c252d7209 */ /* 0x001fe40007810000 */
[----:B---3--:R-:W-:Y:S02]  /*59e0*/  FSEL R41, R69, -INF , P2 ;  /* 0xff80000045297808 */ /* 0x008fe40001000000 */
[----:B------:R-:W-:-:S03]  /*59f0*/  ISETP.GT.AND P2, PT, R26, 0x30, PT ;  /* 0x000000301a00780c */ /* 0x000fc60003f44270 */
[----:B------:R0:W3:Y:S01]  /*5a00*/  MUFU.TANH R62, R49 ;  /* 0x00000031003e7308 */ /* 0x0000e20000002400 */
[----:B-1----:R-:W-:Y:S02]  /*5a10*/  FMNMX.FTZ R48, R40, R45, !PT ;  /* 0x0000002d28307209 */ /* 0x002fe40007810000 */
[----:B----4-:R-:W-:Y:S02]  /*5a20*/  FSEL R44, R56, -INF , P1 ;  /* 0xff800000382c7808 */ /* 0x010fe40000800000 */
[----:B------:R-:W-:-:S03]  /*5a30*/  ISETP.GT.AND P1, PT, R26, 0x31, PT ;  /* 0x000000311a00780c */ /* 0x000fc60003f24270 */
[----:B------:R1:W4:Y:S01]  /*5a40*/  MUFU.TANH R64, R52 ;  /* 0x0000003400407308 */ /* 0x0003220000002400 */
[----:B0-----:R-:W-:Y:S02]  /*5a50*/  FMNMX.FTZ R49, R41, R48, !PT ;  /* 0x0000003029317209 */ /* 0x001fe40007810000 */
[----:B--2---:R-:W-:Y:S02]  /*5a60*/  FSEL R45, R58, -INF , P2 ;  /* 0xff8000003a2d7808 */ /* 0x004fe40001000000 */
[----:B------:R-:W-:-:S03]  /*5a70*/  ISETP.GT.AND P2, PT, R26, 0x38, PT ;  /* 0x000000381a00780c */ /* 0x000fc60003f44270 */
[----:B------:R0:W2:Y:S01]  /*5a80*/  MUFU.TANH R65, R53 ;  /* 0x0000003500417308 */ /* 0x0000a20000002400 */
[----:B-1----:R-:W-:Y:S02]  /*5a90*/  FMNMX.FTZ R52, R44, R49, !PT ;  /* 0x000000312c347209 */ /* 0x002fe40007810000 */
[----:B---3--:R-:W-:Y:S02]  /*5aa0*/  FSEL R48, R62, -INF , P1 ;  /* 0xff8000003e307808 */ /* 0x008fe40000800000 */
[----:B------:R-:W-:Y:S02]  /*5ab0*/  FMNMX.FTZ R49, R45, R52, !PT ;  /* 0x000000342d317209 */ /* 0x000fe40007810000 */
[----:B------:R-:W-:Y:S01]  /*5ac0*/  ISETP.GT.AND P1, PT, R26, 0x39, PT ;  /* 0x000000391a00780c */ /* 0x000fe20003f24270 */
[----:B------:R1:W3:Y:S01]  /*5ad0*/  MUFU.TANH R56, R31 ;  /* 0x0000001f00387308 */ /* 0x0002e20000002400 */
[----:B----4-:R-:W-:Y:S02]  /*5ae0*/  FSEL R26, R64, -INF , P2 ;  /* 0xff800000401a7808 */ /* 0x010fe40001000000 */
[----:B0-----:R-:W-:-:S02]  /*5af0*/  FMNMX.FTZ R53, R48, R49, !PT ;  /* 0x0000003130357209 */ /* 0x001fc40007810000 */
[----:B------:R-:W-:Y:S02]  /*5b00*/  ISETP.GT.AND P2, PT, R20, 0x1, PT ;  /* 0x000000011400780c */ /* 0x000fe40003f44270 */
[----:B------:R-:W-:Y:S01]  /*5b10*/  FMNMX.FTZ R52, R26, R53, !PT ;  /* 0x000000351a347209 */ /* 0x000fe20007810000 */
[----:B------:R3:W0:Y:S01]  /*5b20*/  MUFU.TANH R58, R34 ;  /* 0x00000022003a7308 */ /* 0x0006220000002400 */
[----:B--2---:R-:W-:Y:S02]  /*5b30*/  FSEL R49, R65, -INF , P1 ;  /* 0xff80000041317808 */ /* 0x004fe40000800000 */
[----:B------:R-:W-:Y:S02]  /*5b40*/  ISETP.GT.AND P1, PT, R20, RZ, PT ;  /* 0x000000ff1400720c */ /* 0x000fe40003f24270 */
[----:B------:R-:W-:Y:S02]  /*5b50*/  FMNMX.FTZ R52, R49, R52, !PT ;  /* 0x0000003431347209 */ /* 0x000fe40007810000 */
[----:B------:R-:W-:Y:S01]  /*5b60*/  FSEL R24, R60, -INF , P1 ;  /* 0xff8000003c187808 */ /* 0x000fe20000800000 */
[----:B------:R0:W2:Y:S01]  /*5b70*/  MUFU.TANH R62, R35 ;  /* 0x00000023003e7308 */ /* 0x0000a20000002400 */
[----:B------:R-:W-:Y:S01]  /*5b80*/  FSEL R25, R61, -INF , P2 ;  /* 0xff8000003d197808 */ /* 0x000fe20001000000 */
[----:B-1----:R-:W1:Y:S01]  /*5b90*/  SHFL.BFLY PT, R31, R52, 0x2, 0x1f ;  /* 0x0c401f00341f7f89 */ /* 0x002e6200000e0000 */
[----:B------:R-:W-:-:S02]  /*5ba0*/  ISETP.GT.AND P1, PT, R20, 0x9, PT ;  /* 0x000000091400780c */ /* 0x000fc40003f24270 */
[----:B------:R-:W-:Y:S02]  /*5bb0*/  ISETP.GT.AND P2, PT, R20, 0x10, PT ;  /* 0x000000101400780c */ /* 0x000fe40003f44270 */
[----:B---3--:R-:W-:Y:S01]  /*5bc0*/  FSEL R34, R56, -INF , P1 ;  /* 0xff80000038227808 */ /* 0x008fe20000800000 */
[----:B------:R3:W4:Y:S01]  /*5bd0*/  MUFU.TANH R64, R38 ;  /* 0x0000002600407308 */ /* 0x0007220000002400 */
[----:B------:R-:W-:Y:S02]  /*5be0*/  ISETP.GT.AND P1, PT, R20, 0x11, PT ;  /* 0x000000111400780c */ /* 0x000fe40003f24270 */
[----:B0-----:R-:W-:Y:S02]  /*5bf0*/  FSEL R35, R58, -INF , P2 ;  /* 0xff8000003a237808 */ /* 0x001fe40001000000 */
[----:B------:R-:W-:-:S03]  /*5c00*/  ISETP.GT.AND P2, PT, R20, 0x18, PT ;  /* 0x000000181400780c */ /* 0x000fc60003f44270 */
[----:B------:R0:W5:Y:S01]  /*5c10*/  MUFU.TANH R65, R39 ;  /* 0x0000002700417308 */ /* 0x0001620000002400 */
[----:B---3--:R-:W-:-:S07]  /*5c20*/  FMNMX.FTZ R38, R24, R25, !PT ;  /* 0x0000001918267209 */ /* 0x008fce0007810000 */
[----:B------:R3:W5:Y:S01]  /*5c30*/  MUFU.TANH R66, R42 ;  /* 0x0000002a00427308 */ /* 0x0007620000002400 */
[----:B-1----:R-:W-:Y:S02]  /*5c40*/  FMNMX.FTZ R52, R52, R31, !PT ;  /* 0x0000001f34347209 */ /* 0x002fe40007810000 */
[----:B------:R-:W-:Y:S02]  /*5c50*/  FSEL R31, R63, -INF , P3 ;  /* 0xff8000003f1f7808 */ /* 0x000fe40001800000 */
[----:B------:R-:W-:Y:S01]  /*5c60*/  ISETP.GT.AND P3, PT, R20, 0x29, PT ;  /* 0x000000291400780c */ /* 0x000fe20003f64270 */
[----:B------:R-:W1:Y:S01]  /*5c70*/  SHFL.BFLY PT, R53, R52, 0x1, 0x1f ;  /* 0x0c201f0034357f89 */ /* 0x000e6200000e0000 */
[----:B0-----:R-:W-:Y:S01]  /*5c80*/  FMNMX.FTZ R39, R31, R38, !PT ;  /* 0x000000261f277209 */ /* 0x001fe20007810000 */
[----:B------:R0:W1:Y:S01]  /*5c90*/  MUFU.TANH R67, R43 ;  /* 0x0000002b00437308 */ /* 0x0000620000002400 */
[----:B--2---:R-:W-:Y:S02]  /*5ca0*/  FSEL R38, R62, -INF , P1 ;  /* 0xff8000003e267808 */ /* 0x004fe40000800000 */
[----:B---3--:R-:W-:-:S02]  /*5cb0*/  FMNMX.FTZ R42, R34, R39, !PT ;  /* 0x00000027222a7209 */ /* 0x008fc40007810000 */
[----:B------:R-:W-:Y:S02]  /*5cc0*/  ISETP.GT.AND P1, PT, R20, 0x19, PT ;  /* 0x000000191400780c */ /* 0x000fe40003f24270 */
[----:B----4-:R-:W-:Y:S01]  /*5cd0*/  FSEL R39, R64, -INF , P2 ;  /* 0xff80000040277808 */ /* 0x010fe20001000000 */
[----:B------:R2:W3:Y:S01]  /*5ce0*/  MUFU.TANH R68, R46 ;  /* 0x0000002e00447308 */ /* 0x0004e20000002400 */
[----:B0-----:R-:W-:Y:S02]  /*5cf0*/  FMNMX.FTZ R43, R35, R42, !PT ;  /* 0x0000002a232b7209 */ /* 0x001fe40007810000 */
[C---:B------:R-:W-:Y:S02]  /*5d00*/  ISETP.GT.AND P2, PT, R20.reuse, 0x20, PT ;  /* 0x000000201400780c */ /* 0x040fe40003f44270 */
[----:B-----5:R-:W-:Y:S02]  /*5d10*/  FSEL R42, R65, -INF , P1 ;  /* 0xff800000412a7808 */ /* 0x020fe40000800000 */
[----:B------:R-:W-:Y:S01]  /*5d20*/  ISETP.GT.AND P1, PT, R20, 0x21, PT ;  /* 0x000000211400780c */ /* 0x000fe20003f24270 */
[----:B------:R0:W4:Y:S01]  /*5d30*/  MUFU.TANH R69, R47 ;  /* 0x0000002f00457308 */ /* 0x0001220000002400 */
[----:B--2---:R-:W-:-:S02]  /*5d40*/  FMNMX.FTZ R46, R38, R43, !PT ;  /* 0x0000002b262e7209 */ /* 0x004fc40007810000 */
[----:B------:R-:W-:Y:S02]  /*5d50*/  FSEL R43, R66, -INF , P2 ;  /* 0xff800000422b7808 */ /* 0x000fe40001000000 */
[----:B------:R-:W-:Y:S02]  /*5d60*/  ISETP.GT.AND P2, PT, R20, 0x28, PT ;  /* 0x000000281400780c */ /* 0x000fe40003f44270 */
[----:B-1----:R-:W-:Y:S01]  /*5d70*/  FMNMX.FTZ R168, R52, R53, !PT ;  /* 0x0000003534a87209 */ /* 0x002fe20007810000 */
[----:B------:R1:W2:Y:S01]  /*5d80*/  MUFU.TANH R60, R50 ;  /* 0x00000032003c7308 */ /* 0x0002a20000002400 */
[----:B0-----:R-:W-:Y:S02]  /*5d90*/  FMNMX.FTZ R47, R39, R46, !PT ;  /* 0x0000002e272f7209 */ /* 0x001fe40007810000 */
[----:B------:R-:W-:Y:S02]  /*5da0*/  FSEL R46, R67, -INF , P1 ;  /* 0xff800000432e7808 */ /* 0x000fe40000800000 */
[----:B------:R-:W-:-:S02]  /*5db0*/  FSETP.NEU.FTZ.AND P4, PT, R168, -INF , PT ;  /* 0xff800000a800780b */ /* 0x000fc40003f9d000 */
[----:B------:R-:W-:Y:S01]  /*5dc0*/  ISETP.GT.AND P1, PT, R20, 0x30, PT ;  /* 0x000000301400780c */ /* 0x000fe20003f24270 */
[----:B------:R0:W5:Y:S01]  /*5dd0*/  MUFU.TANH R61, R51 ;  /* 0x00000033003d7308 */ /* 0x0001620000002400 */
[----:B-1----:R-:W-:Y:S02]  /*5de0*/  FMNMX.FTZ R50, R42, R47, !PT ;  /* 0x0000002f2a327209 */ /* 0x002fe40007810000 */
[----:B---3--:R-:W-:Y:S02]  /*5df0*/  FSEL R47, R68, -INF , P2 ;  /* 0xff800000442f7808 */ /* 0x008fe40001000000 */
[----:B------:R-:W-:-:S03]  /*5e00*/  ISETP.GT.AND P2, PT, R20, 0x31, PT ;  /* 0x000000311400780c */ /* 0x000fc60003f44270 */
[----:B------:R1:W3:Y:S01]  /*5e10*/  MUFU.TANH R58, R54 ;  /* 0x00000036003a7308 */ /* 0x0002e20000002400 */
[----:B0-----:R-:W-:Y:S01]  /*5e20*/  FMNMX.FTZ R51, R43, R50, !PT ;  /* 0x000000322b337209 */ /* 0x001fe20007810000 */
[----:B------:R-:W-:-:S03]  /*5e30*/  FMUL.FTZ R50, R168, UR6 ;  /* 0x00000006a8327c20 */ /* 0x000fc60008410000 */
[----:B------:R-:W-:Y:S02]  /*5e40*/  FMNMX.FTZ R52, R46, R51, !PT ;  /* 0x000000332e347209 */ /* 0x000fe40007810000 */
[----:B------:R-:W-:Y:S01]  /*5e50*/  FSEL R56, R50, RZ, P4 ;  /* 0x000000ff32387208 */ /* 0x000fe20002000000 */
[----:B------:R-:W0:Y:S01]  /*5e60*/  MUFU.TANH R55, R55 ;  /* 0x0000003700377308 */ /* 0x000e220000002400 */
[----:B----4-:R-:W-:Y:S02]  /*5e70*/  FSEL R50, R69, -INF , P3 ;  /* 0xff80000045327808 */ /* 0x010fe40001800000 */
[----:B------:R-:W-:Y:S01]  /*5e80*/  FMNMX.FTZ R53, R47, R52, !PT ;  /* 0x000000342f357209 */ /* 0x000fe20007810000 */
[--C-:B------:R-:W-:Y:S01]  /*5e90*/  FFMA.FTZ R172, R21, UR6, -R56.reuse ;  /* 0x0000000615ac7c23 */ /* 0x100fe20008010838 */
[----:B--2---:R-:W-:Y:S01]  /*5ea0*/  FSEL R51, R60, -INF , P1 ;  /* 0xff8000003c337808 */ /* 0x004fe20000800000 */
[--C-:B------:R-:W-:Y:S01]  /*5eb0*/  FFMA.FTZ R173, R27, UR6, -R56.reuse ;  /* 0x000000061bad7c23 */ /* 0x100fe20008010838 */
[----:B-1----:R-:W-:Y:S01]  /*5ec0*/  FMNMX.FTZ R54, R50, R53, !PT ;  /* 0x0000003532367209 */ /* 0x002fe20007810000 */
[--C-:B------:R-:W-:Y:S01]  /*5ed0*/  FFMA.FTZ R207, R26, UR6, -R56.reuse ;  /* 0x000000061acf7c23 */ /* 0x100fe20008010838 */
[----:B------:R-:W-:Y:S01]  /*5ee0*/  ISETP.GT.AND P1, PT, R20, 0x38, PT ;  /* 0x000000381400780c */ /* 0x000fe20003f24270 */
[--C-:B------:R-:W-:Y:S01]  /*5ef0*/  FFMA.FTZ R28, R28, UR6, -R56.reuse ;  /* 0x000000061c1c7c23 */ /* 0x100fe20008010838 */
[----:B-----5:R-:W-:Y:S01]  /*5f00*/  FSEL R52, R61, -INF , P2 ;  /* 0xff8000003d347808 */ /* 0x020fe20001000000 */
[--C-:B------:R-:W-:Y:S01]  /*5f10*/  FFMA.FTZ R176, R29, UR6, -R56.reuse ;  /* 0x000000061db07c23 */ /* 0x100fe20008010838 */
[----:B------:R-:W-:Y:S01]  /*5f20*/  FMNMX.FTZ R21, R51, R54, !PT ;  /* 0x0000003633157209 */ /* 0x000fe20007810000 */
[--C-:B------:R-:W-:Y:S01]  /*5f30*/  FFMA.FTZ R177, R30, UR6, -R56.reuse ;  /* 0x000000061eb17c23 */ /* 0x100fe20008010838 */
[----:B------:R-:W-:Y:S01]  /*5f40*/  ISETP.GT.AND P2, PT, R20, 0x39, PT ;  /* 0x000000391400780c */ /* 0x000fe20003f44270 */
[--C-:B------:R-:W-:Y:S01]  /*5f50*/  FFMA.FTZ R180, R32, UR6, -R56.reuse ;  /* 0x0000000620b47c23 */ /* 0x100fe20008010838 */
[----:B---3--:R-:W-:Y:S01]  /*5f60*/  FSEL R53, R58, -INF , P1 ;  /* 0xff8000003a357808 */ /* 0x008fe20000800000 */
[--C-:B------:R-:W-:Y:S01]  /*5f70*/  FFMA.FTZ R181, R33, UR6, -R56.reuse ;  /* 0x0000000621b57c23 */ /* 0x100fe20008010838 */
[----:B------:R-:W-:Y:S01]  /*5f80*/  FMNMX.FTZ R20, R52, R21, !PT ;  /* 0x0000001534147209 */ /* 0x000fe20007810000 */
[--C-:B------:R-:W-:Y:S01]  /*5f90*/  FFMA.FTZ R200, R36, UR6, -R56.reuse ;  /* 0x0000000624c87c23 */ /* 0x100fe20008010838 */
[----:B0-----:R-:W-:Y:S01]  /*5fa0*/  FSEL R54, R55, -INF , P2 ;  /* 0xff80000037367808 */ /* 0x001fe20001000000 */
[----:B------:R-:W-:Y:S01]  /*5fb0*/  MUFU.EX2 R21, R28 ;  /* 0x0000001c00157308 */ /* 0x000fe20000000800 */
        /* <DEDUP_REMOVED lines=8> */
[----:B------:R-:W-:Y:S01]  /*6040*/  FFMA.FTZ R208, R49, UR6, -R56 ;  /* 0x0000000631d07c23 */ /* 0x000fe20008010838 */
[----:B------:R-:W0:Y:S01]  /*6050*/  SHFL.BFLY PT, R20, R55, 0x2, 0x1f ;  /* 0x0c401f0037147f89 */ /* 0x000e2200000e0000 */
[----:B------:R-:W-:Y:S08]  /*6060*/  MUFU.EX2 R172, R172 ;  /* 0x000000ac00ac7308 */ /* 0x000ff00000000800 */
[----:B------:R-:W-:Y:S08]  /*6070*/  MUFU.EX2 R173, R173 ;  /* 0x000000ad00ad7308 */ /* 0x000ff00000000800 */
[----:B------:R-:W1:Y:S01]  /*6080*/  MUFU.EX2 R176, R176 ;  /* 0x000000b000b07308 */ /* 0x000e620000000800 */
[----:B0-----:R-:W-:-:S07]  /*6090*/  FMNMX.FTZ R20, R55, R20, !PT ;  /* 0x0000001437147209 */ /* 0x001fce0007810000 */
[----:B------:R-:W-:Y:S01]  /*60a0*/  MUFU.EX2 R177, R177 ;  /* 0x000000b100b17308 */ /* 0x000fe20000000800 */
[----:B------:R-:W0:Y:S07]  /*60b0*/  SHFL.BFLY PT, R169, R20, 0x1, 0x1f ;  /* 0x0c201f0014a97f89 */ /* 0x000e2e00000e0000 */
[----:B------:R-:W2:Y:S01]  /*60c0*/  MUFU.EX2 R180, R180 ;  /* 0x000000b400b47308 */ /* 0x000ea20000000800 */
[----:B-1----:R-:W-:-:S07]  /*60d0*/  F2FP.BF16.F32.PACK_AB R154, R176, R173 ;  /* 0x000000adb09a723e */ /* 0x002fce00000010ff */
[----:B------:R-:W-:Y:S08]  /*60e0*/  MUFU.EX2 R181, R181 ;  /* 0x000000b500b57308 */ /* 0x000ff00000000800 */
[----:B------:R-:W1:Y:S01]  /*60f0*/  MUFU.EX2 R200, R200 ;  /* 0x000000c800c87308 */ /* 0x000e620000000800 */
[----:B--2---:R-:W-:Y:S02]  /*6100*/  F2FP.BF16.F32.PACK_AB R156, R180, R177 ;  /* 0x000000b1b49c723e */ /* 0x004fe400000010ff */
[----:B0-----:R-:W-:-:S04]  /*6110*/  FMNMX.FTZ R169, R20, R169, !PT ;  /* 0x000000a914a97209 */ /* 0x001fc80007810000 */
[C---:B------:R-:W-:Y:S01]  /*6120*/  FSETP.NEU.FTZ.AND P1, PT, R169.reuse, -INF , PT ;  /* 0xff800000a900780b */ /* 0x040fe20003f3d000 */
[----:B------:R-:W-:Y:S01]  /*6130*/  FMUL.FTZ R20, R169, UR6 ;  /* 0x00000006a9147c20 */ /* 0x000fe20008410000 */
[----:B------:R-:W-:Y:S04]  /*6140*/  MUFU.EX2 R201, R201 ;  /* 0x000000c900c97308 */ /* 0x000fe80000000800 */
[----:B------:R-:W-:Y:S02]  /*6150*/  FSEL R27, R20, RZ, P1 ;  /* 0x000000ff141b7208 */ /* 0x000fe40000800000 */
[----:B-1----:R-:W-:Y:S02]  /*6160*/  F2FP.BF16.F32.PACK_AB R158, R200, R181 ;  /* 0x000000b5c89e723e */ /* 0x002fe400000010ff */
[----:B------:R-:W0:Y:S01]  /*6170*/  MUFU.EX2 R202, R202 ;  /* 0x000000ca00ca7308 */ /* 0x000e220000000800 */
[--C-:B------:R-:W-:Y:S01]  /*6180*/  FFMA.FTZ R171, R24, UR6, -R27.reuse ;  /* 0x0000000618ab7c23 */ /* 0x100fe2000801081b */
[-C--:B------:R-:W-:Y:S01]  /*6190*/  LEA.HI R24, R57, R152.reuse, RZ, 0x4 ;  /* 0x0000009839187211 */ /* 0x080fe200078f20ff */
[--C-:B------:R-:W-:Y:S01]  /*61a0*/  FFMA.FTZ R20, R25, UR6, -R27.reuse ;  /* 0x0000000619147c23 */ /* 0x100fe2000801081b */
[----:B------:R-:W-:Y:S01]  /*61b0*/  LEA.HI R57, R57, R152, RZ, 0x5 ;  /* 0x0000009839397211 */ /* 0x000fe200078f28ff */
[--C-:B------:R-:W-:Y:S01]  /*61c0*/  FFMA.FTZ R174, R31, UR6, -R27.reuse ;  /* 0x000000061fae7c23 */ /* 0x100fe2000801081b */
[----:B------:R-:W-:Y:S01]  /*61d0*/  LOP3.LUT R25, R24, 0xfffffff0, RZ, 0xc0, !PT ;  /* 0xfffffff018197812 */ /* 0x000fe200078ec0ff */
[----:B------:R-:W-:Y:S01]  /*61e0*/  FFMA.FTZ R175, R34, UR6, -R27 ;  /* 0x0000000622af7c23 */ /* 0x000fe2000801081b */
[----:B------:R-:W-:Y:S01]  /*61f0*/  SHF.R.U32.HI R24, RZ, 0x1, R24 ;  /* 0x00000001ff187819 */ /* 0x000fe20000011618 */
[----:B------:R-:W-:-:S02]  /*6200*/  IMAD.SHL.U32 R57, R57, 0x20, RZ ;  /* 0x0000002039397824 */ /* 0x000fc400078e00ff */
[----:B------:R-:W-:Y:S01]  /*6210*/  FFMA.FTZ R178, R35, UR6, -R27 ;  /* 0x0000000623b27c23 */ /* 0x000fe2000801081b */
[----:B------:R-:W-:Y:S02]  /*6220*/  IMAD.IADD R25, R152, 0x1, -R25 ;  /* 0x0000000198197824 */ /* 0x000fe400078e0a19 */
[--C-:B------:R-:W-:Y:S01]  /*6230*/  FFMA.FTZ R179, R38, UR6, -R27.reuse ;  /* 0x0000000626b37c23 */ /* 0x100fe2000801081b */
[--C-:B------:R-:W-:Y:S01]  /*6240*/  FFMA.FTZ R182, R39, UR6, -R27.reuse ;  /* 0x0000000627b67c23 */ /* 0x100fe2000801081b */
[----:B------:R-:W-:Y:S01]  /*6250*/  LOP3.LUT R57, R57, 0x7ffffc00, RZ, 0xc0, !PT ;  /* 0x7ffffc0039397812 */ /* 0x000fe200078ec0ff */
        /* <DEDUP_REMOVED lines=8> */
[--C-:B------:R-:W-:Y:S01]  /*62e0*/  FFMA.FTZ R214, R52, UR6, -R27.reuse ;  /* 0x0000000634d67c23 */ /* 0x100fe2000801081b */
[C---:B------:R-:W-:Y:S01]  /*62f0*/  LOP3.LUT R28, R26.reuse, 0xfffffff8, RZ, 0xc0, !PT ;  /* 0xfffffff81a1c7812 */ /* 0x040fe200078ec0ff */
[--C-:B------:R-:W-:Y:S01]  /*6300*/  FFMA.FTZ R215, R53, UR6, -R27.reuse ;  /* 0x0000000635d77c23 */ /* 0x100fe2000801081b */
[----:B------:R-:W-:Y:S01]  /*6310*/  SHF.L.U32 R26, R26, 0x6, RZ ;  /* 0x000000061a1a7819 */ /* 0x000fe200000006ff */
[----:B------:R-:W-:Y:S01]  /*6320*/  FFMA.FTZ R216, R54, UR6, -R27 ;  /* 0x0000000636d87c23 */ /* 0x000fe2000801081b */
[----:B------:R-:W-:Y:S01]  /*6330*/  MUFU.EX2 R171, R171 ;  /* 0x000000ab00ab7308 */ /* 0x000fe20000000800 */
[----:B------:R-:W-:Y:S01]  /*6340*/  IMAD.IADD R28, R25, 0x1, -R28 ;  /* 0x00000001191c7824 */ /* 0x000fe200078e0a1c */
[----:B------:R-:W-:-:S02]  /*6350*/  LOP3.LUT R26, R26, 0x7ffffe00, RZ, 0xc0, !PT ;  /* 0x7ffffe001a1a7812 */ /* 0x000fc400078ec0ff */
[----:B------:R-:W-:Y:S01]  /*6360*/  F2FP.BF16.F32.PACK_AB R152, R21, R172 ;  /* 0x000000ac1598723e */ /* 0x000fe200000010ff */
[C---:B------:R-:W-:Y:S01]  /*6370*/  IMAD.SHL.U32 R25, R28.reuse, 0x40, RZ ;  /* 0x000000401c197824 */ /* 0x040fe200078e00ff */
[----:B------:R-:W-:Y:S01]  /*6380*/  LOP3.LUT P2, RZ, R28, 0x2, RZ, 0xc0, !PT ;  /* 0x000000021cff7812 */ /* 0x000fe2000784c0ff */
[----:B------:R-:W-:Y:S01]  /*6390*/  FADD.FTZ R172, R172, R21 ;  /* 0x00000015acac7221 */ /* 0x000fe20000010000 */
[----:B------:R-:W1:Y:S01]  /*63a0*/  MUFU.EX2 R20, R20 ;  /* 0x0000001400147308 */ /* 0x000e620000000800 */
[----:B------:R-:W-:Y:S02]  /*63b0*/  LOP3.LUT P1, RZ, R28, 0x4, RZ, 0xc0, !PT ;  /* 0x000000041cff7812 */ /* 0x000fe4000782c0ff */
[----:B------:R-:W-:Y:S01]  /*63c0*/  LOP3.LUT R25, R25, 0x1c0, RZ, 0xc0, !PT ;  /* 0x000001c019197812 */ /* 0x000fe200078ec0ff */
[----:B------:R-:W-:Y:S01]  /*63d0*/  FADD.FTZ R173, R173, R172 ;  /* 0x000000acadad7221 */ /* 0x000fe20000010000 */
[----:B------:R-:W-:Y:S02]  /*63e0*/  SEL R59, R59, 0xffffffc0, !P1 ;  /* 0xffffffc03b3b7807 */ /* 0x000fe40004800000 */
[----:B------:R-:W-:Y:S01]  /*63f0*/  LOP3.LUT R24, R25, 0x8, R24, 0xf8, !PT ;  /* 0x0000000819187812 */ /* 0x000fe200078ef818 */
[----:B------:R-:W-:Y:S01]  /*6400*/  MUFU.EX2 R174, R174 ;  /* 0x000000ae00ae7308 */ /* 0x000fe20000000800 */
[----:B------:R-:W-:Y:S01]  /*6410*/  SHF.R.U32.HI R25, RZ, 0x3, R25 ;  /* 0x00000003ff197819 */ /* 0x000fe20000011619 */
[----:B------:R-:W-:Y:S01]  /*6420*/  FADD.FTZ R176, R176, R173 ;  /* 0x000000adb0b07221 */ /* 0x000fe20000010000 */
[----:B0-----:R-:W-:-:S02]  /*6430*/  F2FP.BF16.F32.PACK_AB R160, R202, R201 ;  /* 0x000000c9caa0723e */ /* 0x001fc400000010ff */
[----:B------:R-:W-:Y:S01]  /*6440*/  LOP3.LUT R24, R24, R25, RZ, 0x3c, !PT ;  /* 0x0000001918187212 */ /* 0x000fe200078e3cff */
[----:B------:R-:W-:Y:S02]  /*6450*/  FADD.FTZ R177, R177, R176 ;  /* 0x000000b0b1b17221 */ /* 0x000fe40000010000 */
[----:B------:R-:W0:Y:S01]  /*6460*/  MUFU.EX2 R175, R175 ;  /* 0x000000af00af7308 */ /* 0x000e220000000800 */
[----:B------:R-:W-:Y:S01]  /*6470*/  IADD3 R57, R24, R26, R57 ;  /* 0x0000001a18397210 */ /* 0x000fe20007ffe039 */
[----:B------:R-:W-:Y:S01]  /*6480*/  VIADD R24, R198, 0x38840 ;  /* 0x00038840c6187836 */ /* 0x000fe20000000000 */
[----:B-1----:R-:W-:Y:S01]  /*6490*/  F2FP.BF16.F32.PACK_AB R153, R20, R171 ;  /* 0x000000ab1499723e */ /* 0x002fe200000010ff */
[----:B------:R-:W-:Y:S01]  /*64a0*/  FADD.FTZ R171, R171, R20 ;  /* 0x00000014abab7221 */ /* 0x000fe20000010000 */
[----:B------:R-:W-:Y:S01]  /*64b0*/  FADD.FTZ R180, R180, R177 ;  /* 0x000000b1b4b47221 */ /* 0x000fe20000010000 */
[----:B------:R-:W-:Y:S01]  /*64c0*/  IMAD R187, R57, 0x2, R198 ;  /* 0x0000000239bb7824 */ /* 0x000fe200078e02c6 */
[----:B------:R-:W-:Y:S01]  /*64d0*/  PRMT R24, R197, 0x654, R24 ;  /* 0x00000654c5187816 */ /* 0x000fe20000000018 */
[----:B------:R-:W-:Y:S01]  /*64e0*/  MUFU.EX2 R178, R178 ;  /* 0x000000b200b27308 */ /* 0x000fe20000000800 */
[----:B------:R-:W-:Y:S01]  /*64f0*/  FADD.FTZ R181, R181, R180 ;  /* 0x000000b4b5b57221 */ /* 0x000fe20000010000 */
[C---:B------:R-:W-:Y:S01]  /*6500*/  VIADD R189, R187.reuse, 0x36400 ;  /* 0x00036400bbbd7836 */ /* 0x040fe20000000000 */
[----:B------:R1:W-:Y:S01]  /*6510*/  SYNCS.ARRIVE.TRANS64.RED.A1T0 RZ, [R24+URZ], RZ ;  /* 0x000000ff18ff79a7 */ /* 0x0003e2000810043f */
[----:B------:R-:W-:-:S02]  /*6520*/  VIADD R186, R187, 0x36420 ;  /* 0x00036420bbba7836 */ /* 0x000fc40000000000 */
[----:B------:R-:W-:Y:S01]  /*6530*/  FADD.FTZ R200, R200, R181 ;  /* 0x000000b5c8c87221 */ /* 0x000fe20000010000 */
[----:B------:R-:W-:Y:S01]  /*6540*/  @P2 VIADD R186, R189, 0xffffffe0 ;  /* 0xffffffe0bdba2836 */ /* 0x000fe20000000000 */
[----:B------:R-:W2:Y:S01]  /*6550*/  MUFU.EX2 R179, R179 ;  /* 0x000000b300b37308 */ /* 0x000ea20000000800 */
[----:B0-----:R-:W-:Y:S01]  /*6560*/  F2FP.BF16.F32.PACK_AB R155, R175, R174 ;  /* 0x000000aeaf9b723e */ /* 0x001fe200000010ff */
[----:B------:R-:W-:Y:S01]  /*6570*/  BAR.SYNC.DEFER_BLOCKING 0xf, 0x100 ;  /* 0x03c4000000007b1d */ /* 0x000fe20000010000 */
[----:B------:R-:W-:Y:S02]  /*6580*/  IMAD.IADD R189, R189, 0x1, R59 ;  /* 0x00000001bdbd7824 */ /* 0x000fe400078e023b */
[----:B------:R-:W-:Y:S01]  /*6590*/  FADD.FTZ R174, R174, R171 ;  /* 0x000000abaeae7221 */ /* 0x000fe20000010000 */
[----:B------:R-:W-:Y:S02]  /*65a0*/  IMAD.IADD R188, R59, 0x1, R186 ;  /* 0x000000013bbc7824 */ /* 0x000fe400078e02ba */
[----:B------:R-:W-:Y:S01]  /*65b0*/  FADD.FTZ R201, R201, R200 ;  /* 0x000000c8c9c97221 */ /* 0x000fe20000010000 */
[----:B------:R-:W-:Y:S01]  /*65c0*/  MUFU.EX2 R182, R182 ;  /* 0x000000b600b67308 */ /* 0x000fe20000000800 */
[----:B------:R-:W-:-:S02]  /*65d0*/  FADD.FTZ R175, R175, R174 ;  /* 0x000000aeafaf7221 */ /* 0x000fc40000010000 */
[----:B------:R-:W-:-:S05]  /*65e0*/  FADD.FTZ R202, R202, R201 ;  /* 0x000000c9caca7221 */ /* 0x000fca0000010000 */
[----:B------:R-:W0:Y:S01]  /*65f0*/  MUFU.EX2 R183, R183 ;  /* 0x000000b700b77308 */ /* 0x000e220000000800 */
[----:B--2---:R-:W-:Y:S01]  /*6600*/  F2FP.BF16.F32.PACK_AB R157, R179, R178 ;  /* 0x000000b2b39d723e */ /* 0x004fe200000010ff */
[----:B------:R-:W-:-:S04]  /*6610*/  FADD.FTZ R178, R178, R175 ;  /* 0x000000afb2b27221 */ /* 0x000fc80000010000 */
[----:B------:R-:W-:Y:S02]  /*6620*/  FADD.FTZ R179, R179, R178 ;  /* 0x000000b2b3b37221 */ /* 0x000fe40000010000 */
[----:B------:R-:W-:Y:S01]  /*6630*/  MUFU.EX2 R203, R203 ;  /* 0x000000cb00cb7308 */ /* 0x000fe20000000800 */
[----:B------:R2:W-:Y:S07]  /*6640*/  STSM.16.M88.4 [R187+0x36400], R152 ;  /* 0x03640098bb007844 */ /* 0x0005ee0000000200 */
[----:B------:R-:W3:Y:S01]  /*6650*/  MUFU.EX2 R204, R204 ;  /* 0x000000cc00cc7308 */ /* 0x000ee20000000800 */
[----:B0-----:R-:W-:Y:S01]  /*6660*/  F2FP.BF16.F32.PACK_AB R159, R183, R182 ;  /* 0x000000b6b79f723e */ /* 0x001fe200000010ff */
[----:B------:R-:W-:-:S04]  /*6670*/  FADD.FTZ R182, R182, R179 ;  /* 0x000000b3b6b67221 */ /* 0x000fc80000010000 */
[----:B------:R0:W-:Y:S01]  /*6680*/  STSM.16.M88.4 [R186], R156 ;  /* 0x0000009cba007844 */ /* 0x0001e20000000200 */
[----:B------:R-:W-:Y:S01]  /*6690*/  FADD.FTZ R182, R183, R182 ;  /* 0x000000b6b7b67221 */ /* 0x000fe20000010000 */
[----:B------:R-:W-:Y:S08]  /*66a0*/  MUFU.EX2 R209, R209 ;  /* 0x000000d100d17308 */ /* 0x000ff00000000800 */
[----:B------:R-:W4:Y:S01]  /*66b0*/  MUFU.EX2 R210, R210 ;  /* 0x000000d200d27308 */ /* 0x000f220000000800 */
[----:B---3--:R-:W-:Y:S01]  /*66c0*/  F2FP.BF16.F32.PACK_AB R162, R204, R203 ;  /* 0x000000cbcca2723e */ /* 0x008fe200000010ff */
[----:B------:R-:W-:-:S04]  /*66d0*/  FADD.FTZ R203, R203, R202 ;  /* 0x000000cacbcb7221 */ /* 0x000fc80000010000 */
[----:B------:R-:W-:Y:S02]  /*66e0*/  FADD.FTZ R204, R204, R203 ;  /* 0x000000cbcccc7221 */ /* 0x000fe40000010000 */
[----:B------:R-:W-:Y:S08]  /*66f0*/  MUFU.EX2 R211, R211 ;  /* 0x000000d300d37308 */ /* 0x000ff00000000800 */
[----:B------:R-:W3:Y:S01]  /*6700*/  MUFU.EX2 R212, R212 ;  /* 0x000000d400d47308 */ /* 0x000ee20000000800 */
[----:B----4-:R-:W-:Y:S01]  /*6710*/  F2FP.BF16.F32.PACK_AB R161, R210, R209 ;  /* 0x000000d1d2a1723e */ /* 0x010fe200000010ff */
[----:B------:R-:W-:-:S04]  /*6720*/  FADD.FTZ R209, R209, R182 ;  /* 0x000000b6d1d17221 */ /* 0x000fc80000010000 */
[----:B------:R-:W-:Y:S02]  /*6730*/  FADD.FTZ R210, R210, R209 ;  /* 0x000000d1d2d27221 */ /* 0x000fe40000010000 */
[----:B------:R-:W-:Y:S08]  /*6740*/  MUFU.EX2 R205, R205 ;  /* 0x000000cd00cd7308 */ /* 0x000ff00000000800 */
[----:B------:R-:W4:Y:S01]  /*6750*/  MUFU.EX2 R206, R206 ;  /* 0x000000ce00ce7308 */ /* 0x000f220000000800 */
[----:B---3--:R-:W-:Y:S01]  /*6760*/  F2FP.BF16.F32.PACK_AB R163, R212, R211 ;  /* 0x000000d3d4a3723e */ /* 0x008fe200000010ff */
[----:B------:R-:W-:-:S04]  /*6770*/  FADD.FTZ R211, R211, R210 ;  /* 0x000000d2d3d37221 */ /* 0x000fc80000010000 */
[----:B------:R0:W-:Y:S01]  /*6780*/  STSM.16.M88.4 [R189], R160 ;  /* 0x000000a0bd007844 */ /* 0x0001e20000000200 */
[----:B------:R-:W-:Y:S01]  /*6790*/  FADD.FTZ R212, R212, R211 ;  /* 0x000000d3d4d47221 */ /* 0x000fe20000010000 */
[----:B------:R-:W3:Y:S08]  /*67a0*/  MUFU.EX2 R207, R207 ;  /* 0x000000cf00cf7308 */ /* 0x000ef00000000800 */
[----:B------:R-:W5:Y:S01]  /*67b0*/  MUFU.EX2 R208, R208 ;  /* 0x000000d000d07308 */ /* 0x000f620000000800 */
[----:B----4-:R-:W-:Y:S01]  /*67c0*/  F2FP.BF16.F32.PACK_AB R164, R206, R205 ;  /* 0x000000cdcea4723e */ /* 0x010fe200000010ff */
[----:B------:R-:W-:-:S04]  /*67d0*/  FADD.FTZ R205, R205, R204 ;  /* 0x000000cccdcd7221 */ /* 0x000fc80000010000 */
[----:B------:R-:W-:Y:S02]  /*67e0*/  FADD.FTZ R206, R206, R205 ;  /* 0x000000cdcece7221 */ /* 0x000fe40000010000 */
[----:B------:R-:W-:Y:S02]  /*67f0*/  MUFU.EX2 R213, R213 ;  /* 0x000000d500d57308 */ /* 0x000fe40000000800 */
[----:B---3--:R-:W-:-:S06]  /*6800*/  FADD.FTZ R21, R207, R206 ;  /* 0x000000cecf157221 */ /* 0x008fcc0000010000 */
[----:B------:R-:W3:Y:S01]  /*6810*/  MUFU.EX2 R214, R214 ;  /* 0x000000d600d67308 */ /* 0x000ee20000000800 */
[C---:B-----5:R-:W-:Y:S01]  /*6820*/  F2FP.BF16.F32.PACK_AB R166, R208.reuse, R207 ;  /* 0x000000cfd0a6723e */ /* 0x060fe200000010ff */
[----:B------:R-:W-:-:S06]  /*6830*/  FADD.FTZ R21, R208, R21 ;  /* 0x00000015d0157221 */ /* 0x000fcc0000010000 */
[----:B------:R-:W-:Y:S08]  /*6840*/  MUFU.EX2 R215, R215 ;  /* 0x000000d700d77308 */ /* 0x000ff00000000800 */
[----:B------:R-:W4:Y:S01]  /*6850*/  MUFU.EX2 R216, R216 ;  /* 0x000000d800d87308 */ /* 0x000f220000000800 */
[----:B---3--:R-:W-:Y:S01]  /*6860*/  F2FP.BF16.F32.PACK_AB R165, R214, R213 ;  /* 0x000000d5d6a5723e */ /* 0x008fe200000010ff */
[----:B------:R-:W-:-:S04]  /*6870*/  FADD.FTZ R213, R213, R212 ;  /* 0x000000d4d5d57221 */ /* 0x000fc80000010000 */
[----:B------:R-:W-:Y:S01]  /*6880*/  FADD.FTZ R214, R214, R213 ;  /* 0x000000d5d6d67221 */ /* 0x000fe20000010000 */
[----:B----4-:R-:W-:-:S03]  /*6890*/  F2FP.BF16.F32.PACK_AB R167, R216, R215 ;  /* 0x000000d7d8a7723e */ /* 0x010fc600000010ff */
[----:B------:R-:W-:Y:S02]  /*68a0*/  FADD.FTZ R215, R215, R214 ;  /* 0x000000d6d7d77221 */ /* 0x000fe40000010000 */
[----:B------:R0:W-:Y:S01]  /*68b0*/  STSM.16.M88.4 [R188], R164 ;  /* 0x000000a4bc007844 */ /* 0x0001e20000000200 */
[----:B-1----:R-:W-:Y:S01]  /*68c0*/  WARPGROUP.ARRIVE ;  /* 0x00000000000079c5 */ /* 0x002fe20000000000 */
[----:B------:R-:W-:-:S05]  /*68d0*/  FADD.FTZ R20, R216, R215 ;  /* 0x000000d7d8147221 */ /* 0x000fca0000010000 */
[----:B------:R-:W-:Y:S01]  /*68e0*/  HGMMA.64x256x16.F32.BF16 R24, R152, gdesc[UR8].tnspB, RZ, !UPT, gsb0 ;  /* 0x43e0000898187df0 */ /* 0x000fe2000c0018ff */
[----:B------:R-:W-:Y:S01]  /*68f0*/  R2UR UR10, R217 ;  /* 0x00000000d90a72ca */ /* 0x000fe200000e0000 */
[----:B------:R-:W-:Y:S01]  /*6900*/  UMOV UR11, 0x40000040 ;  /* 0x40000040000b7882 */ /* 0x000fe20000000000 */
[C---:B------:R-:W-:Y:S01]  /*6910*/  IADD3 R217, R192.reuse, 0x100, RZ ;  /* 0x00000100c0d97810 */ /* 0x040fe20007ffe0ff */
[----:B------:R-:W-:Y:S02]  /*6920*/  WARPGROUP.DEPBAR.LE gsb0, 0x0 ;  /* 0x00008000000079c5 */ /* 0x000fe40000010000 */
[----:B------:R-:W-:Y:S01]  /*6930*/  WARPGROUP.ARRIVE ;  /* 0x00000000000079c5 */ /* 0x000fe20000000000 */
[----:B--2---:R-:W-:-:S15]  /*6940*/  VIADD R152, R192, 0x180 ;  /* 0x00000180c0987836 */ /* 0x004fde0000000000 */
        /* <DEDUP_REMOVED lines=25> */
.L_x_4250:
[----:B------:R-:W-:Y:S01]  /*6ae0*/  UISETP.NE.AND UP0, UPT, UR61, URZ, UPT ;  /* 0x0000003f3d00728c */ /* 0x000fe2000bf05270 */
[----:B------:R-:W-:Y:S01]  /*6af0*/  IMAD R170, R194, UR7, -R170 ;  /* 0x00000007c2aa7c24 */ /* 0x000fe2000f8e0aaa */
[----:B------:R-:W-:Y:S01]  /*6b00*/  R2UR UR15, R196 ;  /* 0x00000000c40f72ca */ /* 0x000fe200000e0000 */
[----:B------:R-:W-:Y:S01]  /*6b10*/  VIADD R200, R22, 0xfffffffe ;  /* 0xfffffffe16c87836 */ /* 0x000fe20000000000 */
[----:B------:R-:W-:Y:S01]  /*6b20*/  UMOV UR39, URZ ;  /* 0x0000003f00277c82 */ /* 0x000fe20008000000 */
[----:B------:R-:W-:Y:S01]  /*6b30*/  VIADD R152, R198, 0x38860 ;  /* 0x00038860c6987836 */ /* 0x000fe20000000000 */
[----:B------:R-:W-:Y:S01]  /*6b40*/  R2UR UR7, R170 ;  /* 0x00000000aa0772ca */ /* 0x000fe200000e0000 */
[----:B------:R-:W-:-:S03]  /*6b50*/  IMAD.MOV.U32 R22, RZ, RZ, RZ ;  /* 0x000000ffff167224 */ /* 0x000fc600078e00ff */
[----:B------:R-:W-:Y:S01]  /*6b60*/  PRMT R152, R197, 0x654, R152 ;  /* 0x00000654c5987816 */ /* 0x000fe20000000098 */
[----:B------:R-:W-:Y:S01]  /*6b70*/  @UP0 ULDC UR10, c[0x0][0x44c] ;  /* 0x00011300000a0ab9 */ /* 0x000fe20000000800 */
[----:B------:R-:W-:Y:S01]  /*6b80*/  @UP0 ULDC UR14, c[0x0][0x450] ;  /* 0x00011400000e0ab9 */ /* 0x000fe20000000800 */
[----:B------:R-:W-:Y:S01]  /*6b90*/  UIMAD.WIDE.U32 UR10, UR38, UR10, URZ ;  /* 0x0000000a260a72a5 */ /* 0x000fe2000f8e003f */
[----:B------:R0:W-:Y:S03]  /*6ba0*/  SYNCS.ARRIVE.TRANS64.RED.A1T0 RZ, [R152+URZ], RZ ;  /* 0x000000ff98ff79a7 */ /* 0x0001e6000810043f */
[----:B------:R-:W-:-:S04]  /*6bb0*/  @UP0 USHF.R.U32.HI UR38, URZ, UR14, UR11 ;  /* 0x0000000e3f260299 */ /* 0x000fc8000801160b */
[----:B------:R-:W-:-:S04]  /*6bc0*/  UIADD3 UR38, UR7, UR38, URZ ;  /* 0x0000002607267290 */ /* 0x000fc8000fffe03f */
[----:B------:R-:W-:-:S04]  /*6bd0*/  USHF.R.S32.HI UR7, URZ, 0x1f, UR38 ;  /* 0x0000001f3f077899 */ /* 0x000fc80008011426 */
[----:B------:R-:W-:-:S04]  /*6be0*/  ULEA.HI UR7, UR7, UR38, URZ, 0x6 ;  /* 0x0000002607077291 */ /* 0x000fc8000f8f303f */
[----:B------:R-:W-:-:S04]  /*6bf0*/  USHF.R.S32.HI UR7, URZ, 0x6, UR7 ;  /* 0x000000063f077899 */ /* 0x000fc80008011407 */
[----:B------:R-:W-:-:S04]  /*6c00*/  UISETP.LT.AND UP0, UPT, UR15, UR7, UPT ;  /* 0x000000070f00728c */ /* 0x000fc8000bf01270 */
[----:B------:R-:W-:-:S06]  /*6c10*/  USEL UR60, UR15, UR7, !UP0 ;  /* 0x000000070f3c7287 */ /* 0x000fcc000c000000 */
[----:B------:R-:W-:-:S13]  /*6c20*/  ISETP.GE.AND P1, PT, R200, UR60, PT ;  /* 0x0000003cc8007c0c */ /* 0x000fda000bf26270 */
[----:B0-----:R-:W-:Y:S05]  /*6c30*/  @!P1 BRA `(.L_x_4251) ;  /* 0x0000003400cc9947 */ /* 0x001fea0003800000 */
[----:B------:R-:W-:Y:S01]  /*6c40*/  IMAD.MOV.U32 R203, RZ, RZ, R169 ;  /* 0x000000ffffcb7224 */ /* 0x000fe200078e00a9 */
[----:B------:R-:W-:Y:S01]  /*6c50*/  UMOV UR39, URZ ;  /* 0x0000003f00277c82 */ /* 0x000fe20008000000 */
[----:B------:R-:W-:Y:S01]  /*6c60*/  IMAD.MOV.U32 R202, RZ, RZ, R168 ;  /* 0x000000ffffca7224 */ /* 0x000fe200078e00a8 */
[----:B------:R-:W-:Y:S01]  /*6c70*/  ULDC UR38, c[0x0][0xad0] ;  /* 0x0002b40000267ab9 */ /* 0x000fe20000000800 */
[----:B------:R-:W-:-:S07]  /*6c80*/  IMAD.MOV.U32 R204, RZ, RZ, RZ ;  /* 0x000000ffffcc7224 */ /* 0x000fce00078e00ff */
.L_x_4262:
[----:B------:R-:W-:-:S05]  /*6c90*/  VIADD R22, R204, 0x1 ;  /* 0x00000001cc167836 */ /* 0x000fca0000000000 */
[----:B------:R-:W-:-:S04]  /*6ca0*/  ISETP.NE.AND P1, PT, R22, 0x2, PT ;  /* 0x000000021600780c */ /* 0x000fc80003f25270 */
[----:B0-----:R-:W-:Y:S02]  /*6cb0*/  SEL R152, RZ, 0x1, P1 ;  /* 0x00000001ff987807 */ /* 0x001fe40000800000 */
[----:B------:R-:W-:Y:S02]  /*6cc0*/  SEL R22, R22, RZ, P1 ;  /* 0x000000ff16167207 */ /* 0x000fe40000800000 */
[----:B------:R-:W-:-:S13]  /*6cd0*/  R2UR UR6, R152 ;  /* 0x00000000980672ca */ /* 0x000fda00000e0000 */
[----:B------:R-:W-:Y:S01]  /*6ce0*/  ULOP3.LUT UR39, UR39, UR6, URZ, 0x3c, !UPT ;  /* 0x0000000627277292 */ /* 0x000fe2000f8e3c3f */
[----:B------:R-:W-:Y:S11]  /*6cf0*/  @!P0 BRA `(.L_x_4252) ;  /* 0x0000000000048947 */ /* 0x000ff60003800000 */
[----:B------:R-:W-:Y:S01]  /*6d00*/  BPT.TRAP 0x1 ;  /* 0x000000040000795c */ /* 0x000fe20000300000 */
.L_x_4252:
[----:B------:R-:W-:Y:S01]  /*6d10*/  MOV R206, UR39 ;  /* 0x0000002700ce7c02 */ /* 0x000fe20008000f00 */
[----:B------:R-:W-:-:S03]  /*6d20*/  IMAD R201, R22, 0x8, R198 ;  /* 0x0000000816c97824 */ /* 0x000fc600078e02c6 */
[----:B------:R-:W-:-:S04]  /*6d30*/  SHF.L.U32 R206, R206, 0x1f, RZ ;  /* 0x0000001fcece7819 */ /* 0x000fc800000006ff */
[----:B------:R0:W1:Y:S01]  /*6d40*/  SYNCS.PHASECHK.TRANS64.TRYWAIT P1, [R201+URZ+0x38830], R206 ;  /* 0x038830cec90075a7 */ /* 0x000062000802017f */
[----:B------:R-:W-:Y:S05]  /*6d50*/  @!P0 BRA `(.L_x_4253) ;  /* 0x0000000000048947 */ /* 0x000fea0003800000 */
[----:B------:R-:W-:Y:S01]  /*6d60*/  BPT.TRAP 0x1 ;  /* 0x000000040000795c */ /* 0x000fe20000300000 */
.L_x_4253:
[----:B------:R-:W-:Y:S01]  /*6d70*/  IMAD R205, R22, 0x200, R190 ;  /* 0x0000020016cd7824 */ /* 0x000fe200078e02be */
[----:B-1----:R-:W-:Y:S06]  /*6d80*/  @P1 BRA `(.L_x_4254) ;  /* 0x0000000000081947 */ /* 0x002fec0003800000 */
[----:B------:R-:W1:Y:S02]  /*6d90*/  SYNCS.PHASECHK.TRANS64.TRYWAIT P1, [R201+URZ+0x38830], R206 ;  /* 0x038830cec90075a7 */ /* 0x000e64000802017f */
[----:B-1----:R-:W-:Y:S05]  /*6da0*/  @!P1 BRA `(.L_x_4255) ;  /* 0x000000e000009947 */ /* 0x002fea0003800000 */
.L_x_4254:
        /* <DEDUP_REMOVED lines=22> */
[----:B------:R-:W-:Y:S01]  /*6f10*/  R2UR UR6, R207 ;  /* 0x00000000cf0672ca */ /* 0x000fe200000e0000 */
[C---:B------:R-:W-:Y:S01]  /*6f20*/  VIADD R207, R205.reuse, 0x4 ;  /* 0x00000004cdcf7836 */ /* 0x040fe20000000000 */
[----:B------:R-:W-:Y:S01]  /*6f30*/  R2UR UR56, R14 ;  /* 0x000000000e3872ca */ /* 0x000fe200000e0000 */
[----:B------:R-:W-:Y:S01]  /*6f40*/  VIADD R205, R205, 0x6 ;  /* 0x00000006cdcd7836 */ /* 0x000fe20000000000 */
[----:B------:R-:W-:Y:S02]  /*6f50*/  R2UR UR57, R15 ;  /* 0x000000000f3972ca */ /* 0x000fe400000e0000 */
[----:B------:R-:W-:-:S07]  /*6f60*/  R2UR UR16, R208 ;  /* 0x00000000d01072ca */ /* 0x000fce00000e0000 */
        /* <DEDUP_REMOVED lines=21> */
.L_x_4256:
[----:B------:R2:W3:Y:S01]  /*70c0*/  SYNCS.PHASECHK.TRANS64.TRYWAIT P1, [R201+URZ+0x38850], R206 ;  /* 0x038850cec90075a7 */ /* 0x0004e2000802017f */
[----:B------:R-:W-:Y:S05]  /*70d0*/  @!P0 BRA `(.L_x_4257) ;  /* 0x0000000000048947 */ /* 0x000fea0003800000 */
[----:B------:R-:W-:Y:S01]  /*70e0*/  BPT.TRAP 0x1 ;  /* 0x000000040000795c */ /* 0x000fe20000300000 */
.L_x_4257:
[----:B------:R-:W-:Y:S01]  /*70f0*/  IMAD R205, R22, 0x1000, R18 ;  /* 0x0000100016cd7824 */ /* 0x000fe200078e0212 */
[----:B---3--:R-:W-:Y:S06]  /*7100*/  @P1 BRA `(.L_x_4258) ;  /* 0x0000000000081947 */ /* 0x008fec0003800000 */
[----:B------:R-:W3:Y:S02]  /*7110*/  SYNCS.PHASECHK.TRANS64.TRYWAIT P1, [R201+URZ+0x38850], R206 ;  /* 0x038850cec90075a7 */ /* 0x000ee4000802017f */
[----:B---3--:R-:W-:Y:S05]  /*7120*/  @!P1 BRA `(.L_x_4259) ;  /* 0x000000dc00349947 */ /* 0x008fea0003800000 */
.L_x_4258:
        /* <DEDUP_REMOVED lines=43> */
[C---:B------:R-:W-:Y:S01]  /*73e0*/  VIADD R207, R205.reuse, 0x800 ;  /* 0x00000800cdcf7836 */ /* 0x040fe20000000000 */
[----:B------:R-:W-:-:S11]  /*73f0*/  IADD3 R206, R205, 0x6, RZ ;  /* 0x00000006cdce7810 */ /* 0x000fd60007ffe0ff */
        /* <DEDUP_REMOVED lines=11> */
[----:B------:R-:W-:Y:S01]  /*74b0*/  R2UR UR18, R206 ;  /* 0x00000000ce1272ca */ /* 0x000fe200000e0000 */
[----:B------:R-:W-:-:S05]  /*74c0*/  VIADD R206, R205, 0x400 ;  /* 0x00000400cdce7836 */ /* 0x000fca0000000000 */
[----:B------:R-:W-:Y:S01]  /*74d0*/  R2UR UR22, R206 ;  /* 0x00000000ce1672ca */ /* 0x000fe200000e0000 */
[C---:B------:R-:W-:Y:S01]  /*74e0*/  VIADD R206, R205.reuse, 0x402 ;  /* 0x00000402cdce7836 */ /* 0x040fe20000000000 */
        /* <DEDUP_REMOVED lines=9> */
[----:B------:R-:W-:Y:S02]  /*7580*/  R2UR UR52, R209 ;  /* 0x00000000d13472ca */ /* 0x000fe400000e0000 */
[----:B------:R-:W-:Y:S02]  /*7590*/  R2UR UR34, R206 ;  /* 0x00000000ce2272ca */ /* 0x000fe400000e0000 */
[----:B------:R-:W-:-:S04]  /*75a0*/  IADD3 R206, R205, 0x600, RZ ;  /* 0x00000600cdce7810 */ /* 0x000fc80007ffe0ff */
        /* <DEDUP_REMOVED lines=9> */
[----:B------:R-:W-:-:S05]  /*7640*/  SEL R206, RZ, 0x2, !P1 ;  /* 0x00000002ffce7807 */ /* 0x000fca0004800000 */
[----:B------:R-:W-:Y:S02]  /*7650*/  IMAD.IADD R208, R184, 0x1, R206 ;  /* 0x00000001b8d07824 */ /* 0x000fe400078e02ce */
        /* <DEDUP_REMOVED lines=17> */
[----:B------:R-:W-:Y:S02]  /*7770*/  SEL R208, R208, 0x6, !P1 ;  /* 0x00000006d0d07807 */ /* 0x000fe40004800000 */
[C---:B------:R-:W-:Y:S01]  /*7780*/  IADD3 R211, R207.reuse, R210, RZ ;  /* 0x000000d2cfd37210 */ /* 0x040fe20007ffe0ff */
[----:B------:R-:W-:Y:S02]  /*7790*/  IMAD.IADD R209, R184, 0x1, R210 ;  /* 0x00000001b8d17824 */ /* 0x000fe400078e02d2 */
        /* <DEDUP_REMOVED lines=202> */
.L_x_4260:
[----:B------:R-:W-:Y:S01]  /*8440*/  UISETP.NE.AND UP0, UPT, UR61, URZ, UPT ;  /* 0x0000003f3d00728c */ /* 0x000fe2000bf05270 */
[----:B------:R-:W-:Y:S01]  /*8450*/  FMUL.FTZ R219, R152, UR38 ;  /* 0x0000002698db7c20 */ /* 0x000fe20008410000 */
[----:B------:R-:W-:Y:S01]  /*8460*/  FMUL.FTZ R217, R158, UR38 ;  /* 0x000000269ed97c20 */ /* 0x000fe20008410000 */
[----:B------:R-:W-:Y:S02]  /*8470*/  IMAD.MOV.U32 R158, RZ, RZ, R185 ;  /* 0x000000ffff9e7224 */ /* 0x000fe400078e00b9 */
[----:B------:R-:W-:Y:S01]  /*8480*/  FMUL.FTZ R213, R162, UR38 ;  /* 0x00000026a2d57c20 */ /* 0x000fe20008410000 */
[----:B------:R-:W-:Y:S01]  /*8490*/  FMUL.FTZ R209, R159, UR38 ;  /* 0x000000269fd17c20 */ /* 0x000fe20008410000 */
[----:B------:R-:W-:Y:S01]  /*84a0*/  PLOP3.LUT P1, PT, PT, PT, UP0, 0x80, 0x0 ;  /* 0x000000000000781c */ /* 0x000fe20003f2f008 */
[----:B------:R-:W-:Y:S01]  /*84b0*/  IMAD.MOV.U32 R159, RZ, RZ, -0x40 ;  /* 0xffffffc0ff9f7424 */ /* 0x000fe200078e00ff */
[----:B------:R-:W-:Y:S01]  /*84c0*/  PLOP3.LUT P2, PT, PT, PT, UP0, 0x80, 0x0 ;  /* 0x000000000000781c */ /* 0x000fe20003f4f008 */
[----:B------:R-:W-:Y:S01]  /*84d0*/  FMUL.FTZ R216, R153, UR38 ;  /* 0x0000002699d87c20 */ /* 0x000fe20008410000 */
[----:B------:R-:W-:Y:S01]  /*84e0*/  FMUL.FTZ R153, R154, UR38 ;  /* 0x000000269a997c20 */ /* 0x000fe20008410000 */
[----:B------:R-:W-:Y:S01]  /*84f0*/  @UP0 ULDC UR6, c[0x0][0x44c] ;  /* 0x0001130000060ab9 */ /* 0x000fe20000000800 */
[----:B------:R-:W-:Y:S01]  /*8500*/  FMUL.FTZ R215, R155, UR38 ;  /* 0x000000269bd77c20 */ /* 0x000fe20008410000 */
[----:B------:R-:W-:Y:S01]  /*8510*/  ULDC UR10, c[0x0][0x2f0] ;  /* 0x0000bc00000a7ab9 */ /* 0x000fe20000000800 */
[----:B------:R-:W-:Y:S01]  /*8520*/  ULDC UR7, c[0x0][0x288] ;  /* 0x0000a20000077ab9 */ /* 0x000fe20000000800 */
[----:B------:R-:W-:Y:S01]  /*8530*/  MUFU.TANH R217, R217 ;  /* 0x000000d900d97308 */ /* 0x000fe20000002400 */
[----:B------:R-:W-:Y:S01]  /*8540*/  FMUL.FTZ R154, R163, UR38 ;  /* 0x00000026a39a7c20 */ /* 0x000fe20008410000 */
[----:B------:R-:W-:Y:S01]  /*8550*/  FMUL.FTZ R155, R167, UR38 ;  /* 0x00000026a79b7c20 */ /* 0x000fe20008410000 */
[----:B------:R-:W-:Y:S01]  /*8560*/  FMUL.FTZ R167, R171, UR38 ;  /* 0x00000026aba77c20 */ /* 0x000fe20008410000 */
[----:B------:R-:W-:Y:S01]  /*8570*/  @P1 IMAD.HI.U32 R152, R185, UR6, RZ ;  /* 0x00000006b9981c27 */ /* 0x000fe2000f8e00ff */
[----:B------:R-:W-:-:S03]  /*8580*/  @UP0 ULDC UR6, c[0x0][0x450] ;  /* 0x0001140000060ab9 */ /* 0x000fc60000000800 */
[----:B------:R-:W-:Y:S01]  /*8590*/  FMUL.FTZ R207, R166, UR38 ;  /* 0x00000026a6cf7c20 */ /* 0x000fe20008410000 */
[----:B------:R-:W-:Y:S01]  /*85a0*/  FMUL.FTZ R205, R170, UR38 ;  /* 0x00000026aacd7c20 */ /* 0x000fe20008410000 */
[----:B------:R-:W0:Y:S01]  /*85b0*/  MUFU.TANH R153, R153 ;  /* 0x0000009900997308 */ /* 0x000e220000002400 */
[----:B------:R-:W-:Y:S01]  /*85c0*/  @P2 SHF.R.U32.HI R158, RZ, UR6, R152 ;  /* 0x00000006ff9e2c19 */ /* 0x000fe20008011698 */
[----:B------:R-:W-:Y:S02]  /*85d0*/  IMAD R152, R200, R159, 0x1 ;  /* 0x00000001c8987424 */ /* 0x000fe400078e029f */
[----:B------:R-:W-:Y:S01]  /*85e0*/  FMUL.FTZ R174, R174, UR38 ;  /* 0x00000026aeae7c20 */ /* 0x000fe20008410000 */
[----:B------:R-:W-:Y:S01]  /*85f0*/  FMUL.FTZ R163, R175, UR38 ;  /* 0x00000026afa37c20 */ /* 0x000fe20008410000 */
[----:B------:R-:W-:Y:S01]  /*8600*/  FMUL.FTZ R182, R182, UR38 ;  /* 0x00000026b6b67c20 */ /* 0x000fe20008410000 */
[----:B------:R-:W1:Y:S01]  /*8610*/  SHFL.IDX PT, R162, R158, 0x1, 0x1c1f ;  /* 0x003c1f009ea27f89 */ /* 0x000e6200000e0000 */
[----:B------:R-:W-:Y:S01]  /*8620*/  IMAD.IADD R159, R152, 0x1, -R195 ;  /* 0x00000001989f7824 */ /* 0x000fe200078e0ac3 */
[----:B------:R-:W2:Y:S01]  /*8630*/  MUFU.TANH R215, R215 ;  /* 0x000000d700d77308 */ /* 0x000ea20000002400 */
[----:B------:R-:W-:Y:S01]  /*8640*/  FMUL.FTZ R214, R160, UR38 ;  /* 0x00000026a0d67c20 */ /* 0x000fe20008410000 */
[----:B------:R-:W-:Y:S01]  /*8650*/  FMUL.FTZ R210, R157, UR38 ;  /* 0x000000269dd27c20 */ /* 0x000fe20008410000 */
[----:B------:R-:W-:Y:S01]  /*8660*/  IMAD R159, R194, UR10, R159 ;  /* 0x0000000ac29f7c24 */ /* 0x000fe2000f8e029f */
[----:B------:R3:W4:Y:S01]  /*8670*/  SHFL.IDX PT, R160, R158, RZ, 0x1c1f ;  /* 0x001c1fff9ea07589 */ /* 0x00072200000e0000 */
[----:B------:R-:W-:Y:S01]  /*8680*/  FMUL.FTZ R208, R156, UR38 ;  /* 0x000000269cd07c20 */ /* 0x000fe20008410000 */
[----:B------:R-:W-:Y:S01]  /*8690*/  FMUL.FTZ R211, R161, UR38 ;  /* 0x00000026a1d37c20 */ /* 0x000fe20008410000 */
[----:B------:R-:W-:Y:S01]  /*86a0*/  FMUL.FTZ R212, R164, UR38 ;  /* 0x00000026a4d47c20 */ /* 0x000fe20008410000 */
[----:B------:R-:W5:Y:S01]  /*86b0*/  MUFU.TANH R209, R209 ;  /* 0x000000d100d17308 */ /* 0x000f620000002400 */
[----:B------:R-:W-:Y:S01]  /*86c0*/  FMUL.FTZ R164, R169, UR38 ;  /* 0x00000026a9a47c20 */ /* 0x000fe20008410000 */
[----:B------:R-:W-:Y:S01]  /*86d0*/  FMUL.FTZ R177, R177, UR38 ;  /* 0x00000026b1b17c20 */ /* 0x000fe20008410000 */
[----:B------:R-:W-:Y:S01]  /*86e0*/  FMUL.FTZ R180, R180, UR38 ;  /* 0x00000026b4b47c20 */ /* 0x000fe20008410000 */
[----:B---3--:R-:W-:Y:S01]  /*86f0*/  FMUL.FTZ R158, R176, UR38 ;  /* 0x00000026b09e7c20 */ /* 0x008fe20008410000 */
[----:B------:R-:W-:Y:S01]  /*8700*/  FMUL.FTZ R181, R181, UR38 ;  /* 0x00000026b5b57c20 */ /* 0x000fe20008410000 */
[----:B------:R-:W-:Y:S01]  /*8710*/  ULDC UR6, c[0x0][0xa80] ;  /* 0x0002a00000067ab9 */ /* 0x000fe20000000800 */
[----:B------:R-:W-:Y:S01]  /*8720*/  IMAD R221, R22, 0x1000, R192 ;  /* 0x0000100016dd7824 */ /* 0x000fe200078e02c0 */
[----:B------:R-:W3:Y:S01]  /*8730*/  MUFU.TANH R213, R213 ;  /* 0x000000d500d57308 */ /* 0x000ee20000002400 */
[----:B------:R-:W-:-:S02]  /*8740*/  UMOV UR11, 0x40000040 ;  /* 0x40000040000b7882 */ /* 0x000fc40000000000 */
[C---:B------:R-:W-:Y:S01]  /*8750*/  VIADD R222, R221.reuse, 0x80 ;  /* 0x00000080ddde7836 */ /* 0x040fe20000000000 */
[----:B------:R-:W-:Y:S02]  /*8760*/  R2UR UR10, R221 ;  /* 0x00000000dd0a72ca */ /* 0x000fe400000e0000 */
[----:B-1----:R-:W-:Y:S02]  /*8770*/  IADD3 R152, R162, -UR7, R159 ;  /* 0x80000007a2987c10 */ /* 0x002fe4000fffe09f */
[----:B------:R-:W1:Y:S02]  /*8780*/  MUFU.TANH R154, R154 ;  /* 0x0000009a009a7308 */ /* 0x000e640000002400 */
[C---:B------:R-:W-:Y:S02]  /*8790*/  ISETP.GT.AND P1, PT, R152.reuse, RZ, PT ;  /* 0x000000ff9800720c */ /* 0x040fe40003f24270 */
[----:B------:R-:W-:Y:S02]  /*87a0*/  ISETP.GT.AND P2, PT, R152, 0x1, PT ;  /* 0x000000019800780c */ /* 0x000fe40003f44270 */
[----:B0-----:R-:W-:-:S02]  /*87b0*/  FSEL R171, R153, -INF , P1 ;  /* 0xff80000099ab7808 */ /* 0x001fc40000800000 */
[C---:B------:R-:W-:Y:S01]  /*87c0*/  ISETP.GT.AND P1, PT, R152.reuse, 0x8, PT ;  /* 0x000000089800780c */ /* 0x040fe20003f24270 */
[----:B------:R-:W0:Y:S01]  /*87d0*/  MUFU.TANH R207, R207 ;  /* 0x000000cf00cf7308 */ /* 0x000e220000002400 */
[----:B--2---:R-:W-:Y:S02]  /*87e0*/  FSEL R215, R215, -INF , P2 ;  /* 0xff800000d7d77808 */ /* 0x004fe40001000000 */
[----:B------:R-:W-:Y:S02]  /*87f0*/  FMNMX.FTZ R162, R171, R203, !PT ;  /* 0x000000cbaba27209 */ /* 0x000fe40007810000 */
[----:B------:R-:W-:Y:S02]  /*8800*/  ISETP.GT.AND P2, PT, R152, 0x9, PT ;  /* 0x000000099800780c */ /* 0x000fe40003f44270 */
[----:B------:R-:W-:Y:S01]  /*8810*/  FSEL R217, R217, -INF , P1 ;  /* 0xff800000d9d97808 */ /* 0x000fe20000800000 */
[----:B------:R-:W2:Y:S01]  /*8820*/  MUFU.TANH R155, R155 ;  /* 0x0000009b009b7308 */ /* 0x000ea20000002400 */
[----:B------:R-:W-:-:S02]  /*8830*/  FMNMX.FTZ R162, R215, R162, !PT ;  /* 0x000000a2d7a27209 */ /* 0x000fc40007810000 */
[C---:B------:R-:W-:Y:S02]  /*8840*/  ISETP.GT.AND P1, PT, R152.reuse, 0x10, PT ;  /* 0x000000109800780c */ /* 0x040fe40003f24270 */
[----:B-----5:R-:W-:Y:S02]  /*8850*/  FSEL R209, R209, -INF , P2 ;  /* 0xff800000d1d17808 */ /* 0x020fe40001000000 */
[----:B------:R-:W-:Y:S01]  /*8860*/  FMNMX.FTZ R166, R217, R162, !PT ;  /* 0x000000a2d9a67209 */ /* 0x000fe20007810000 */
[----:B------:R-:W5:Y:S01]  /*8870*/  MUFU.TANH R205, R205 ;  /* 0x000000cd00cd7308 */ /* 0x000f620000002400 */
[----:B------:R-:W-:Y:S01]  /*8880*/  ISETP.GT.AND P2, PT, R152, 0x11, PT ;  /* 0x000000119800780c */ /* 0x000fe20003f44270 */
[----:B------:R-:W-:Y:S01]  /*8890*/  FMUL.FTZ R162, R178, UR38 ;  /* 0x00000026b2a27c20 */ /* 0x000fe20008410000 */
[----:B---3--:R-:W-:Y:S02]  /*88a0*/  FSEL R213, R213, -INF , P1 ;  /* 0xff800000d5d57808 */ /* 0x008fe40000800000 */
[----:B------:R-:W-:-:S02]  /*88b0*/  FMNMX.FTZ R166, R209, R166, !PT ;  /* 0x000000a6d1a67209 */ /* 0x000fc40007810000 */
[----:B------:R-:W-:Y:S01]  /*88c0*/  ISETP.GT.AND P1, PT, R152, 0x18, PT ;  /* 0x000000189800780c */ /* 0x000fe20003f24270 */
[----:B------:R-:W3:Y:S01]  /*88d0*/  MUFU.TANH R167, R167 ;  /* 0x000000a700a77308 */ /* 0x000ee20000002400 */
[----:B-1----:R-:W-:Y:S01]  /*88e0*/  FSEL R175, R154, -INF , P2 ;  /* 0xff8000009aaf7808 */ /* 0x002fe20001000000 */
[----:B------:R-:W-:Y:S01]  /*88f0*/  FMUL.FTZ R154, R179, UR38 ;  /* 0x00000026b39a7c20 */ /* 0x000fe20008410000 */
[----:B------:R-:W-:Y:S02]  /*8900*/  FMNMX.FTZ R166, R213, R166, !PT ;  /* 0x000000a6d5a67209 */ /* 0x000fe40007810000 */
[----:B------:R-:W-:Y:S02]  /*8910*/  ISETP.GT.AND P2, PT, R152, 0x19, PT ;  /* 0x000000199800780c */ /* 0x000fe40003f44270 */
[----:B0-----:R-:W-:Y:S01]  /*8920*/  FSEL R207, R207, -INF , P1 ;  /* 0xff800000cfcf7808 */ /* 0x001fe20000800000 */
[----:B------:R-:W0:Y:S01]  /*8930*/  MUFU.TANH R153, R174 ;  /* 0x000000ae00997308 */ /* 0x000e220000002400 */
[----:B------:R-:W-:-:S02]  /*8940*/  FMNMX.FTZ R166, R175, R166, !PT ;  /* 0x000000a6afa67209 */ /* 0x000fc40007810000 */
[C---:B------:R-:W-:Y:S02]  /*8950*/  ISETP.GT.AND P1, PT, R152.reuse, 0x20, PT ;  /* 0x000000209800780c */ /* 0x040fe40003f24270 */
[----:B--2---:R-:W-:Y:S02]  /*8960*/  FSEL R179, R155, -INF , P2 ;  /* 0xff8000009bb37808 */ /* 0x004fe40001000000 */
[----:B------:R-:W-:Y:S01]  /*8970*/  FMNMX.FTZ R166, R207, R166, !PT ;  /* 0x000000a6cfa67209 */ /* 0x000fe20007810000 */
[----:B------:R-:W1:Y:S01]  /*8980*/  MUFU.TANH R163, R163 ;  /* 0x000000a300a37308 */ /* 0x000e620000002400 */
[----:B------:R-:W-:Y:S02]  /*8990*/  ISETP.GT.AND P2, PT, R152, 0x21, PT ;  /* 0x000000219800780c */ /* 0x000fe40003f44270 */
[----:B-----5:R-:W-:Y:S02]  /*89a0*/  FSEL R205, R205, -INF , P1 ;  /* 0xff800000cdcd7808 */ /* 0x020fe40000800000 */
[----:B------:R-:W-:-:S02]  /*89b0*/  FMNMX.FTZ R166, R179, R166, !PT ;  /* 0x000000a6b3a67209 */ /* 0x000fc40007810000 */
[C---:B------:R-:W-:Y:S01]  /*89c0*/  ISETP.GT.AND P1, PT, R152.reuse, 0x28, PT ;  /* 0x000000289800780c */ /* 0x040fe20003f24270 */
[----:B------:R-:W2:Y:S01]  /*89d0*/  MUFU.TANH R162, R162 ;  /* 0x000000a200a27308 */ /* 0x000ea20000002400 */
[----:B---3--:R-:W-:Y:S02]  /*89e0*/  FSEL R167, R167, -INF , P2 ;  /* 0xff800000a7a77808 */ /* 0x008fe40001000000 */
[----:B------:R-:W-:Y:S01]  /*89f0*/  FMNMX.FTZ R170, R205, R166, !PT ;  /* 0x000000a6cdaa7209 */ /* 0x000fe20007810000 */
[----:B------:R-:W-:Y:S01]  /*8a00*/  FMUL.FTZ R166, R183, UR38 ;  /* 0x00000026b7a67c20 */ /* 0x000fe20008410000 */
[----:B------:R-:W-:Y:S02]  /*8a10*/  ISETP.GT.AND P2, PT, R152, 0x29, PT ;  /* 0x000000299800780c */ /* 0x000fe40003f44270 */
[----:B0-----:R-:W-:Y:S01]  /*8a20*/  FSEL R183, R153, -INF , P1 ;  /* 0xff80000099b77808 */ /* 0x001fe20000800000 */
[----:B------:R-:W0:Y:S01]  /*8a30*/  MUFU.TANH R154, R154 ;  /* 0x0000009a009a7308 */ /* 0x000e220000002400 */
[----:B------:R-:W-:-:S02]  /*8a40*/  FMNMX.FTZ R170, R167, R170, !PT ;  /* 0x000000aaa7aa7209 */ /* 0x000fc40007810000 */
[C---:B------:R-:W-:Y:S02]  /*8a50*/  ISETP.GT.AND P1, PT, R152.reuse, 0x30, PT ;  /* 0x000000309800780c */ /* 0x040fe40003f24270 */
[----:B-1----:R-:W-:Y:S02]  /*8a60*/  FSEL R163, R163, -INF , P2 ;  /* 0xff800000a3a37808 */ /* 0x002fe40001000000 */
[----:B------:R-:W-:Y:S01]  /*8a70*/  FMNMX.FTZ R170, R183, R170, !PT ;  /* 0x000000aab7aa7209 */ /* 0x000fe20007810000 */
[----:B------:R-:W1:Y:S01]  /*8a80*/  MUFU.TANH R182, R182 ;  /* 0x000000b600b67308 */ /* 0x000e620000002400 */
[----:B------:R-:W-:Y:S02]  /*8a90*/  ISETP.GT.AND P2, PT, R152, 0x31, PT ;  /* 0x000000319800780c */ /* 0x000fe40003f44270 */
[----:B--2---:R-:W-:Y:S02]  /*8aa0*/  FSEL R155, R162, -INF , P1 ;  /* 0xff800000a29b7808 */ /* 0x004fe40000800000 */
[----:B------:R-:W-:-:S02]  /*8ab0*/  FMNMX.FTZ R170, R163, R170, !PT ;  /* 0x000000aaa3aa7209 */ /* 0x000fc40007810000 */
[----:B------:R-:W-:Y:S01]  /*8ac0*/  ISETP.GT.AND P1, PT, R152, 0x38, PT ;  /* 0x000000389800780c */ /* 0x000fe20003f24270 */
[----:B------:R-:W2:Y:S01]  /*8ad0*/  MUFU.TANH R166, R166 ;  /* 0x000000a600a67308 */ /* 0x000ea20000002400 */
[----:B0-----:R-:W-:Y:S02]  /*8ae0*/  FSEL R153, R154, -INF , P2 ;  /* 0xff8000009a997808 */ /* 0x001fe40001000000 */
[----:B------:R-:W-:Y:S02]  /*8af0*/  FMNMX.FTZ R170, R155, R170, !PT ;  /* 0x000000aa9baa7209 */ /* 0x000fe40007810000 */
[----:B------:R-:W-:Y:S02]  /*8b00*/  ISETP.GT.AND P2, PT, R152, 0x39, PT ;  /* 0x000000399800780c */ /* 0x000fe40003f44270 */
[----:B------:R-:W-:Y:S01]  /*8b10*/  FMNMX.FTZ R157, R153, R170, !PT ;  /* 0x000000aa999d7209 */ /* 0x000fe20007810000 */
[----:B------:R-:W0:Y:S01]  /*8b20*/  MUFU.TANH R219, R219 ;  /* 0x000000db00db7308 */ /* 0x000e220000002400 */
[----:B-1----:R-:W-:-:S02]  /*8b30*/  FSEL R154, R182, -INF , P1 ;  /* 0xff800000b69a7808 */ /* 0x002fc40000800000 */
[----:B----4-:R-:W-:Y:S02]  /*8b40*/  IADD3 R160, R160, -UR7, R159 ;  /* 0x80000007a0a07c10 */ /* 0x010fe4000fffe09f */
[----:B------:R-:W-:Y:S02]  /*8b50*/  FMNMX.FTZ R157, R154, R157, !PT ;  /* 0x0000009d9a9d7209 */ /* 0x000fe40007810000 */
[----:B------:R-:W-:Y:S01]  /*8b60*/  ISETP.GT.AND P1, PT, R160, RZ, PT ;  /* 0x000000ffa000720c */ /* 0x000fe20003f24270 */
[----:B------:R-:W1:Y:S01]  /*8b70*/  MUFU.TANH R216, R216 ;  /* 0x000000d800d87308 */ /* 0x000e620000002400 */
[----:B--2---:R-:W-:Y:S01]  /*8b80*/  FSEL R152, R166, -INF , P2 ;  /* 0xff800000a6987808 */ /* 0x004fe20001000000 */
[----:B------:R-:W-:Y:S01]  /*8b90*/  FMUL.FTZ R166, R165, UR38 ;  /* 0x00000026a5a67c20 */ /* 0x000fe20008410000 */
[----:B------:R-:W-:Y:S01]  /*8ba0*/  ISETP.GT.AND P2, PT, R160, 0x1, PT ;  /* 0x00000001a000780c */ /* 0x000fe20003f44270 */
[----:B------:R-:W-:Y:S01]  /*8bb0*/  FMUL.FTZ R165, R168, UR38 ;  /* 0x00000026a8a57c20 */ /* 0x000fe20008410000 */
[----:B------:R-:W-:-:S02]  /*8bc0*/  FMNMX.FTZ R157, R152, R157, !PT ;  /* 0x0000009d989d7209 */ /* 0x000fc40007810000 */
[C---:B------:R-:W-:Y:S01]  /*8bd0*/  ISETP.GT.AND P3, PT, R160.reuse, 0x38, PT ;  /* 0x00000038a000780c */ /* 0x040fe20003f64270 */
[----:B------:R-:W2:Y:S01]  /*8be0*/  MUFU.TANH R208, R208 ;  /* 0x000000d000d07308 */ /* 0x000ea20000002400 */
[----:B0-----:R-:W-:Y:S01]  /*8bf0*/  FSEL R219, R219, -INF , P1 ;  /* 0xff800000dbdb7808 */ /* 0x001fe20000800000 */
[----:B------:R-:W0:Y:S01]  /*8c00*/  SHFL.BFLY PT, R156, R157, 0x2, 0x1f ;  /* 0x0c401f009d9c7f89 */ /* 0x000e2200000e0000 */
[----:B------:R-:W-:Y:S02]  /*8c10*/  ISETP.GT.AND P1, PT, R160, 0x8, PT ;  /* 0x00000008a000780c */ /* 0x000fe40003f24270 */
[----:B------:R-:W-:-:S03]  /*8c20*/  FMNMX.FTZ R159, R219, R202, !PT ;  /* 0x000000cadb9f7209 */ /* 0x000fc60007810000 */
[----:B------:R-:W3:Y:S01]  /*8c30*/  MUFU.TANH R210, R210 ;  /* 0x000000d200d27308 */ /* 0x000ee20000002400 */
[----:B-1----:R-:W-:Y:S02]  /*8c40*/  FSEL R216, R216, -INF , P2 ;  /* 0xff800000d8d87808 */ /* 0x002fe40001000000 */
[----:B------:R-:W-:Y:S02]  /*8c50*/  ISETP.GT.AND P2, PT, R160, 0x9, PT ;  /* 0x00000009a000780c */ /* 0x000fe40003f44270 */
[----:B------:R-:W-:-:S03]  /*8c60*/  FMNMX.FTZ R159, R216, R159, !PT ;  /* 0x0000009fd89f7209 */ /* 0x000fc60007810000 */
[----:B------:R-:W1:Y:S01]  /*8c70*/  MUFU.TANH R214, R214 ;  /* 0x000000d600d67308 */ /* 0x000e620000002400 */
[----:B--2---:R-:W-:Y:S02]  /*8c80*/  FSEL R208, R208, -INF , P1 ;  /* 0xff800000d0d07808 */ /* 0x004fe40000800000 */
[----:B------:R-:W-:Y:S02]  /*8c90*/  ISETP.GT.AND P1, PT, R160, 0x10, PT ;  /* 0x00000010a000780c */ /* 0x000fe40003f24270 */
[----:B------:R-:W-:-:S03]  /*8ca0*/  FMNMX.FTZ R159, R208, R159, !PT ;  /* 0x0000009fd09f7209 */ /* 0x000fc60007810000 */
[----:B------:R-:W2:Y:S01]  /*8cb0*/  MUFU.TANH R211, R211 ;  /* 0x000000d300d37308 */ /* 0x000ea20000002400 */
[----:B---3--:R-:W-:Y:S02]  /*8cc0*/  FSEL R210, R210, -INF , P2 ;  /* 0xff800000d2d27808 */ /* 0x008fe40001000000 */
[----:B0-----:R-:W-:Y:S01]  /*8cd0*/  FMNMX.FTZ R169, R157, R156, !PT ;  /* 0x0000009c9da97209 */ /* 0x001fe20007810000 */
[----:B------:R-:W-:Y:S01]  /*8ce0*/  FMUL.FTZ R156, R172, UR38 ;  /* 0x00000026ac9c7c20 */ /* 0x000fe20008410000 */
[----:B------:R-:W-:Y:S01]  /*8cf0*/  ISETP.GT.AND P2, PT, R160, 0x11, PT ;  /* 0x00000011a000780c */ /* 0x000fe20003f44270 */
[----:B------:R-:W-:Y:S01]  /*8d00*/  FMUL.FTZ R157, R173, UR38 ;  /* 0x00000026ad9d7c20 */ /* 0x000fe20008410000 */
[----:B------:R-:W-:Y:S01]  /*8d10*/  FMNMX.FTZ R159, R210, R159, !PT ;  /* 0x0000009fd29f7209 */ /* 0x000fe20007810000 */
[----:B------:R-:W0:Y:S01]  /*8d20*/  MUFU.TANH R212, R212 ;  /* 0x000000d400d47308 */ /* 0x000e220000002400 */
[----:B-1----:R-:W-:Y:S01]  /*8d30*/  FSEL R214, R214, -INF , P1 ;  /* 0xff800000d6d67808 */ /* 0x002fe20000800000 */
[----:B------:R-:W1:Y:S01]  /*8d40*/  SHFL.BFLY PT, R168, R169, 0x1, 0x1f ;  /* 0x0c201f00a9a87f89 */ /* 0x000e6200000e0000 */
[----:B------:R-:W-:-:S02]  /*8d50*/  ISETP.GT.AND P1, PT, R160, 0x18, PT ;  /* 0x00000018a000780c */ /* 0x000fc40003f24270 */
[----:B------:R-:W-:-:S03]  /*8d60*/  FMNMX.FTZ R162, R214, R159, !PT ;  /* 0x0000009fd6a27209 */ /* 0x000fc60007810000 */
[----:B------:R-:W3:Y:S01]  /*8d70*/  MUFU.TANH R166, R166 ;  /* 0x000000a600a67308 */ /* 0x000ee20000002400 */
[----:B--2---:R-:W-:Y:S02]  /*8d80*/  FSEL R211, R211, -INF , P2 ;  /* 0xff800000d3d37808 */ /* 0x004fe40001000000 */
[----:B------:R-:W-:Y:S02]  /*8d90*/  ISETP.GT.AND P2, PT, R160, 0x19, PT ;  /* 0x00000019a000780c */ /* 0x000fe40003f44270 */
[----:B------:R-:W-:-:S03]  /*8da0*/  FMNMX.FTZ R159, R211, R162, !PT ;  /* 0x000000a2d39f7209 */ /* 0x000fc60007810000 */
[----:B------:R-:W2:Y:S01]  /*8db0*/  MUFU.TANH R165, R165 ;  /* 0x000000a500a57308 */ /* 0x000ea20000002400 */
[----:B0-----:R-:W-:Y:S02]  /*8dc0*/  FSEL R212, R212, -INF , P1 ;  /* 0xff800000d4d47808 */ /* 0x001fe40000800000 */
[----:B------:R-:W-:Y:S02]  /*8dd0*/  ISETP.GT.AND P1, PT, R160, 0x20, PT ;  /* 0x00000020a000780c */ /* 0x000fe40003f24270 */
[----:B------:R-:W-:-:S03]  /*8de0*/  FMNMX.FTZ R159, R212, R159, !PT ;  /* 0x0000009fd49f7209 */ /* 0x000fc60007810000 */
[----:B------:R-:W0:Y:S01]  /*8df0*/  MUFU.TANH R164, R164 ;  /* 0x000000a400a47308 */ /* 0x000e220000002400 */
[----:B---3--:R-:W-:Y:S02]  /*8e00*/  FSEL R166, R166, -INF , P2 ;  /* 0xff800000a6a67808 */ /* 0x008fe40001000000 */
[----:B------:R-:W-:Y:S02]  /*8e10*/  ISETP.GT.AND P2, PT, R160, 0x21, PT ;  /* 0x00000021a000780c */ /* 0x000fe40003f44270 */
[----:B------:R-:W-:Y:S02]  /*8e20*/  FMNMX.FTZ R162, R166, R159, !PT ;  /* 0x0000009fa6a27209 */ /* 0x000fe40007810000 */
[----:B-1----:R-:W-:Y:S01]  /*8e30*/  FMNMX.FTZ R169, R169, R168, !PT ;  /* 0x000000a8a9a97209 */ /* 0x002fe20007810000 */
[----:B------:R-:W1:Y:S01]  /*8e40*/  MUFU.TANH R156, R156 ;  /* 0x0000009c009c7308 */ /* 0x000e620000002400 */
[----:B--2---:R-:W-:Y:S02]  /*8e50*/  FSEL R165, R165, -INF , P1 ;  /* 0xff800000a5a57808 */ /* 0x004fe40000800000 */
[----:B------:R-:W-:Y:S01]  /*8e60*/  ISETP.GT.AND P1, PT, R160, 0x28, PT ;  /* 0x00000028a000780c */ /* 0x000fe20003f24270 */
[----:B------:R-:W-:Y:S01]  /*8e70*/  FMUL.FTZ R168, R169, UR6 ;  /* 0x00000006a9a87c20 */ /* 0x000fe20008410000 */
[----:B------:R-:W-:-:S02]  /*8e80*/  FMNMX.FTZ R159, R165, R162, !PT ;  /* 0x000000a2a59f7209 */ /* 0x000fc40007810000 */
[----:B------:R-:W-:Y:S01]  /*8e90*/  FSETP.NEU.FTZ.AND P4, PT, R169, -INF , PT ;  /* 0xff800000a900780b */ /* 0x000fe20003f9d000 */
[----:B------:R-:W2:Y:S01]  /*8ea0*/  MUFU.TANH R157, R157 ;  /* 0x0000009d009d7308 */ /* 0x000ea20000002400 */
[----:B0-----:R-:W-:Y:S02]  /*8eb0*/  FSEL R164, R164, -INF , P2 ;  /* 0xff800000a4a47808 */ /* 0x001fe40001000000 */
[----:B------:R-:W-:Y:S02]  /*8ec0*/  ISETP.GT.AND P2, PT, R160, 0x29, PT ;  /* 0x00000029a000780c */ /* 0x000fe40003f44270 */
[----:B------:R-:W-:-:S03]  /*8ed0*/  FMNMX.FTZ R159, R164, R159, !PT ;  /* 0x0000009fa49f7209 */ /* 0x000fc60007810000 */
[----:B------:R-:W0:Y:S01]  /*8ee0*/  MUFU.TANH R158, R158 ;  /* 0x0000009e009e7308 */ /* 0x000e220000002400 */
        /* <DEDUP_REMOVED lines=8> */
[----:B0-----:R-:W-:Y:S02]  /*8f70*/  FSEL R158, R158, -INF , P1 ;  /* 0xff8000009e9e7808 */ /* 0x001fe40000800000 */
[----:B------:R-:W-:Y:S02]  /*8f80*/  ISETP.GT.AND P1, PT, R160, 0x39, PT ;  /* 0x00000039a000780c */ /* 0x000fe40003f24270 */
[----:B------:R-:W-:Y:S02]  /*8f90*/  FMNMX.FTZ R162, R158, R161, !PT ;  /* 0x000000a19ea27209 */ /* 0x000fe40007810000 */
[----:B------:R-:W-:Y:S01]  /*8fa0*/  FSEL R160, R168, RZ, P4 ;  /* 0x000000ffa8a07208 */ /* 0x000fe20002000000 */
[----:B------:R-:W0:Y:S01]  /*8fb0*/  MUFU.TANH R181, R181 ;  /* 0x000000b500b57308 */ /* 0x000e220000002400 */
[----:B-1----:R-:W-:-:S03]  /*8fc0*/  FSEL R159, R177, -INF , P2 ;  /* 0xff800000b19f7808 */ /* 0x002fc60001000000 */
[--C-:B------:R-:W-:Y:S01]  /*8fd0*/  FFMA.FTZ R176, R207, UR6, -R160.reuse ;  /* 0x00000006cfb07c23 */ /* 0x100fe200080108a0 */
[----:B------:R-:W-:Y:S01]  /*8fe0*/  FMNMX.FTZ R168, R159, R162, !PT ;  /* 0x000000a29fa87209 */ /* 0x000fe20007810000 */
[--C-:B------:R-:W-:Y:S01]  /*8ff0*/  FFMA.FTZ R178, R205, UR6, -R160.reuse ;  /* 0x00000006cdb27c23 */ /* 0x100fe200080108a0 */
[--C-:B------:R-:W-:Y:S01]  /*9000*/  FFMA.FTZ R205, R154, UR6, -R160.reuse ;  /* 0x000000069acd7c23 */ /* 0x100fe200080108a0 */
[----:B------:R-:W-:Y:S01]  /*9010*/  FSEL R154, R169, RZ, P4 ;  /* 0x000000ffa99a7208 */ /* 0x000fe20002000000 */
[--C-:B------:R-:W-:Y:S01]  /*9020*/  FFMA.FTZ R170, R215, UR6, -R160.reuse ;  /* 0x00000006d7aa7c23 */ /* 0x100fe200080108a0 */
[----:B--2---:R-:W-:Y:S01]  /*9030*/  FSEL R161, R180, -INF , P3 ;  /* 0xff800000b4a17808 */ /* 0x004fe20001800000 */
[--C-:B------:R-:W-:Y:S01]  /*9040*/  FFMA.FTZ R180, R183, UR6, -R160.reuse ;  /* 0x00000006b7b47c23 */ /* 0x100fe200080108a0 */
[--C-:B------:R-:W-:Y:S01]  /*9050*/  FFMA.FTZ R183, R153, UR6, -R160.reuse ;  /* 0x0000000699b77c23 */ /* 0x100fe200080108a0 */
[----:B------:R-:W-:Y:S01]  /*9060*/  FADD.FTZ R154, -R154, R203 ;  /* 0x000000cb9a9a7221 */ /* 0x000fe20000010100 */
[----:B------:R-:W-:Y:S01]  /*9070*/  FMNMX.FTZ R173, R161, R168, !PT ;  /* 0x000000a8a1ad7209 */ /* 0x000fe20007810000 */
[--C-:B------:R-:W-:Y:S01]  /*9080*/  FFMA.FTZ R172, R217, UR6, -R160.reuse ;  /* 0x00000006d9ac7c23 */ /* 0x100fe200080108a0 */
[--C-:B------:R-:W-:Y:S01]  /*9090*/  FFMA.FTZ R174, R213, UR6, -R160.reuse ;  /* 0x00000006d5ae7c23 */ /* 0x100fe200080108a0 */
[----:B0-----:R-:W-:Y:S01]  /*90a0*/  FSEL R162, R181, -INF , P1 ;  /* 0xff800000b5a27808 */ /* 0x001fe20000800000 */
[--C-:B------:R-:W-:Y:S01]  /*90b0*/  FFMA.FTZ R171, R171, UR6, -R160.reuse ;  /* 0x00000006abab7c23 */ /* 0x100fe200080108a0 */
[--C-:B------:R-:W-:Y:S01]  /*90c0*/  FFMA.FTZ R175, R175, UR6, -R160.reuse ;  /* 0x00000006afaf7c23 */ /* 0x100fe200080108a0 */
[--C-:B------:R-:W-:Y:S01]  /*90d0*/  FFMA.FTZ R181, R163, UR6, -R160.reuse ;  /* 0x00000006a3b57c23 */ /* 0x100fe200080108a0 */
[----:B------:R-:W-:Y:S01]  /*90e0*/  FMNMX.FTZ R168, R162, R173, !PT ;  /* 0x000000ada2a87209 */ /* 0x000fe20007810000 */
[--C-:B------:R-:W-:Y:S01]  /*90f0*/  FFMA.FTZ R173, R209, UR6, -R160.reuse ;  /* 0x00000006d1ad7c23 */ /* 0x100fe200080108a0 */
[----:B------:R-:W-:Y:S03]  /*9100*/  MUFU.EX2 R170, R170 ;  /* 0x000000aa00aa7308 */ /* 0x000fe60000000800 */
[----:B------:R-:W0:Y:S05]  /*9110*/  SHFL.BFLY PT, R177, R168, 0x2, 0x1f ;  /* 0x0c401f00a8b17f89 */ /* 0x000e2a00000e0000 */
[----:B------:R-:W1:Y:S08]  /*9120*/  MUFU.EX2 R171, R171 ;  /* 0x000000ab00ab7308 */ /* 0x000e700000000800 */
[----:B------:R-:W-:Y:S08]  /*9130*/  MUFU.EX2 R172, R172 ;  /* 0x000000ac00ac7308 */ /* 0x000ff00000000800 */
[----:B------:R-:W-:Y:S01]  /*9140*/  MUFU.EX2 R173, R173 ;  /* 0x000000ad00ad7308 */ /* 0x000fe20000000800 */
[----:B0-----:R-:W-:Y:S01]  /*9150*/  FMNMX.FTZ R182, R168, R177, !PT ;  /* 0x000000b1a8b67209 */ /* 0x001fe20007810000 */
[--C-:B------:R-:W-:Y:S01]  /*9160*/  FFMA.FTZ R177, R179, UR6, -R160.reuse ;  /* 0x00000006b3b17c23 */ /* 0x100fe200080108a0 */
[----:B------:R-:W-:-:S03]  /*9170*/  FFMA.FTZ R179, R167, UR6, -R160 ;  /* 0x00000006a7b37c23 */ /* 0x000fc600080108a0 */
[----:B------:R-:W0:Y:S02]  /*9180*/  SHFL.BFLY PT, R207, R182, 0x1, 0x1f ;  /* 0x0c201f00b6cf7f89 */ /* 0x000e2400000e0000 */
[----:B------:R-:W-:Y:S08]  /*9190*/  MUFU.EX2 R174, R174 ;  /* 0x000000ae00ae7308 */ /* 0x000ff00000000800 */
[----:B------:R-:W-:Y:S08]  /*91a0*/  MUFU.EX2 R175, R175 ;  /* 0x000000af00af7308 */ /* 0x000ff00000000800 */
[----:B------:R-:W-:Y:S01]  /*91b0*/  MUFU.EX2 R176, R176 ;  /* 0x000000b000b07308 */ /* 0x000fe20000000800 */
[----:B0-----:R-:W-:Y:S01]  /*91c0*/  FMNMX.FTZ R168, R182, R207, !PT ;  /* 0x000000cfb6a87209 */ /* 0x001fe20007810000 */
[----:B------:R-:W-:-:S06]  /*91d0*/  FFMA.FTZ R182, R155, UR6, -R160 ;  /* 0x000000069bb67c23 */ /* 0x000fcc00080108a0 */
[----:B------:R-:W-:Y:S01]  /*91e0*/  MUFU.EX2 R177, R177 ;  /* 0x000000b100b17308 */ /* 0x000fe20000000800 */
[C---:B------:R-:W-:Y:S01]  /*91f0*/  FSETP.NEU.FTZ.AND P1, PT, R168.reuse, -INF , PT ;  /* 0xff800000a800780b */ /* 0x040fe20003f3d000 */
[----:B------:R-:W-:-:S05]  /*9200*/  FMUL.FTZ R155, R168, UR6 ;  /* 0x00000006a89b7c20 */ /* 0x000fca0008410000 */
[----:B------:R-:W-:Y:S01]  /*9210*/  FSEL R153, R155, RZ, P1 ;  /* 0x000000ff9b997208 */ /* 0x000fe20000800000 */
[----:B------:R-:W-:Y:S01]  /*9220*/  MUFU.EX2 R178, R178 ;  /* 0x000000b200b27308 */ /* 0x000fe20000000800 */
[----:B------:R-:W-:Y:S02]  /*9230*/  FSEL R155, R168, RZ, P1 ;  /* 0x000000ffa89b7208 */ /* 0x000fe40000800000 */
[----:B------:R-:W-:Y:S01]  /*9240*/  ISETP.NE.AND P1, PT, R193, RZ, PT ;  /* 0x000000ffc100720c */ /* 0x000fe20003f25270 */
[--C-:B------:R-:W-:Y:S01]  /*9250*/  FFMA.FTZ R207, R216, UR6, -R153.reuse ;  /* 0x00000006d8cf7c23 */ /* 0x100fe20008010899 */
[--C-:B------:R-:W-:Y:S01]  /*9260*/  FFMA.FTZ R216, R156, UR6, -R153.reuse ;  /* 0x000000069cd87c23 */ /* 0x100fe20008010899 */
[----:B------:R-:W-:Y:S01]  /*9270*/  FADD.FTZ R155, -R155, R202 ;  /* 0x000000ca9b9b7221 */ /* 0x000fe20000010100 */
[----:B------:R-:W-:Y:S01]  /*9280*/  FMUL.FTZ R156, R154, UR6 ;  /* 0x000000069a9c7c20 */ /* 0x000fe20008410000 */
[--C-:B------:R-:W-:Y:S01]  /*9290*/  FFMA.FTZ R206, R219, UR6, -R153.reuse ;  /* 0x00000006dbce7c23 */ /* 0x100fe20008010899 */
[--C-:B------:R-:W-:Y:S01]  /*92a0*/  FFMA.FTZ R209, R210, UR6, -R153.reuse ;  /* 0x00000006d2d17c23 */ /* 0x100fe20008010899 */
[----:B------:R-:W-:Y:S01]  /*92b0*/  FMUL.FTZ R155, R155, UR6 ;  /* 0x000000069b9b7c20 */ /* 0x000fe20008410000 */
        /* <DEDUP_REMOVED lines=8> */
[----:B------:R2:W3:Y:S01]  /*9340*/  MUFU.EX2 R219, R155 ;  /* 0x0000009b00db7308 */ /* 0x0004e20000000800 */
[--C-:B------:R-:W-:Y:S01]  /*9350*/  FFMA.FTZ R217, R157, UR6, -R153.reuse ;  /* 0x000000069dd97c23 */ /* 0x100fe20008010899 */
[--C-:B------:R-:W-:Y:S01]  /*9360*/  FFMA.FTZ R218, R158, UR6, -R153.reuse ;  /* 0x000000069eda7c23 */ /* 0x100fe20008010899 */
[--C-:B------:R-:W-:Y:S01]  /*9370*/  FFMA.FTZ R159, R159, UR6, -R153.reuse ;  /* 0x000000069f9f7c23 */ /* 0x100fe20008010899 */
[--C-:B------:R-:W-:Y:S01]  /*9380*/  FFMA.FTZ R220, R161, UR6, -R153.reuse ;  /* 0x00000006a1dc7c23 */ /* 0x100fe20008010899 */
[----:B------:R-:W-:Y:S01]  /*9390*/  FFMA.FTZ R223, R162, UR6, -R153 ;  /* 0x00000006a2df7c23 */ /* 0x000fe20008010899 */
[----:B------:R-:W-:Y:S01]  /*93a0*/  IADD3 R154, R201, 0x38840, RZ ;  /* 0x00038840c99a7810 */ /* 0x000fe20007ffe0ff */
[----:B------:R-:W-:-:S02]  /*93b0*/  @!P1 IMAD R153, R204, 0x40, R191 ;  /* 0x00000040cc999824 */ /* 0x000fc400078e02bf */
[----:B------:R-:W-:Y:S01]  /*93c0*/  FFMA.FTZ R204, R152, UR6, -R160 ;  /* 0x0000000698cc7c23 */ /* 0x000fe200080108a0 */
[----:B------:R-:W-:Y:S01]  /*93d0*/  MUFU.EX2 R206, R206 ;  /* 0x000000ce00ce7308 */ /* 0x000fe20000000800 */
[----:B------:R-:W-:Y:S01]  /*93e0*/  PRMT R154, R197, 0x654, R154 ;  /* 0x00000654c59a7816 */ /* 0x000fe2000000009a */
[----:B------:R-:W-:Y:S01]  /*93f0*/  @!P1 IMAD R161, R153, 0x4, R198 ;  /* 0x0000000499a19824 */ /* 0x000fe200078e02c6 */
[----:B-1----:R-:W-:Y:S01]  /*9400*/  F2FP.BF16.F32.PACK_AB R153, R170, R171 ;  /* 0x000000abaa99723e */ /* 0x002fe200000010ff */
[----:B0-----:R-:W-:Y:S01]  /*9410*/  FMUL.FTZ R26, R26, R202 ;  /* 0x000000ca1a1a7220 */ /* 0x001fe20000410000 */
[----:B------:R0:W-:Y:S01]  /*9420*/  SYNCS.ARRIVE.TRANS64.RED.A1T0 RZ, [R154+URZ], RZ ;  /* 0x000000ff9aff79a7 */ /* 0x0001e2000810043f */
[----:B--2---:R-:W-:Y:S01]  /*9430*/  F2FP.BF16.F32.PACK_AB R155, R173, R172 ;  /* 0x000000acad9b723e */ /* 0x004fe200000010ff */
[----:B------:R-:W-:Y:S01]  /*9440*/  @!P1 STS [R161+0x38420], R202 ;  /* 0x038420caa1009388 */ /* 0x000fe20000000800 */
[----:B------:R-:W1:Y:S01]  /*9450*/  MUFU.EX2 R207, R207 ;  /* 0x000000cf00cf7308 */ /* 0x000e620000000800 */
[----:B------:R-:W-:Y:S01]  /*9460*/  F2FP.BF16.F32.PACK_AB R157, R175, R174 ;  /* 0x000000aeaf9d723e */ /* 0x000fe200000010ff */
[-C--:B---3--:R-:W-:Y:S01]  /*9470*/  FMUL.FTZ R24, R24, R219.reuse ;  /* 0x000000db18187220 */ /* 0x088fe20000410000 */
[----:B------:R2:W-:Y:S01]  /*9480*/  @!P1 STS [R161+0x38400], R219 ;  /* 0x038400dba1009388 */ /* 0x0005e20000000800 */
        /* <DEDUP_REMOVED lines=66> */
[----:B------:R-:W-:Y:S01]  /*98b0*/  FMUL.FTZ R79, R79, R202 ;  /* 0x000000ca4f4f7220 */ /* 0x000fe20000410000 */
[-C--:B------:R-:W-:Y:S01]  /*98c0*/  FMUL.FTZ R80, R80, R219.reuse ;  /* 0x000000db50507220 */ /* 0x080fe20000410000 */
[----:B------:R-:W0:Y:S01]  /*98d0*/  MUFU.EX2 R181, R181 ;  /* 0x000000b500b57308 */ /* 0x000e220000000800 */
[----:B--2---:R-:W-:Y:S01]  /*98e0*/  F2FP.BF16.F32.PACK_AB R161, R179, R178 ;  /* 0x000000b2b3a1723e */ /* 0x004fe200000010ff */
        /* <DEDUP_REMOVED lines=62> */
[----:B------:R-:W-:Y:S01]  /*9cd0*/  MUFU.EX2 R218, R218 ;  /* 0x000000da00da7308 */ /* 0x000fe20000000800 */
[----:B-1----:R-:W-:Y:S01]  /*9ce0*/  F2FP.BF16.F32.PACK_AB R165, R183, R182 ;  /* 0x000000b6b7a5723e */ /* 0x002fe200000010ff */
        /* <DEDUP_REMOVED lines=15> */
[----:B0-----:R-:W-:Y:S01]  /*9de0*/  F2FP.BF16.F32.PACK_AB R159, R177, R176 ;  /* 0x000000b0b19f723e */ /* 0x001fe200000010ff */
[-C--:B------:R-:W-:Y:S01]  /*9df0*/  FMUL.FTZ R146, R146, R202.reuse ;  /* 0x000000ca92927220 */ /* 0x080fe20000410000 */
[-C--:B------:R-:W-:Y:S01]  /*9e00*/  FMUL.FTZ R147, R147, R202.reuse ;  /* 0x000000ca93937220 */ /* 0x080fe20000410000 */
[-C--:B------:R-:W-:Y:S01]  /*9e10*/  FMUL.FTZ R148, R148, R219.reuse ;  /* 0x000000db94947220 */ /* 0x080fe20000410000 */
[----:B------:R-:W-:Y:S01]  /*9e20*/  FMUL.FTZ R149, R149, R219 ;  /* 0x000000db95957220 */ /* 0x000fe20000410000 */
[-C--:B------:R-:W-:Y:S01]  /*9e30*/  FMUL.FTZ R150, R150, R202.reuse ;  /* 0x000000ca96967220 */ /* 0x080fe20000410000 */
[----:B------:R-:W-:Y:S01]  /*9e40*/  FMUL.FTZ R151, R151, R202 ;  /* 0x000000ca97977220 */ /* 0x000fe20000410000 */
[----:B------:R-:W0:Y:S01]  /*9e50*/  MUFU.EX2 R223, R223 ;  /* 0x000000df00df7308 */ /* 0x000e220000000800 */
[----:B-1----:R-:W-:Y:S01]  /*9e60*/  F2FP.BF16.F32.PACK_AB R164, R203, R218 ;  /* 0x000000dacba4723e */ /* 0x002fe200000010ff */
[----:B------:R1:W-:Y:S01]  /*9e70*/  STSM.16.M88.4 [R187+0x36400], R152 ;  /* 0x03640098bb007844 */ /* 0x0003e20000000200 */
[----:B------:R-:W-:Y:S01]  /*9e80*/  FFMA.FTZ R171, R202, R20, R171 ;  /* 0x00000014caab7223 */ /* 0x000fe200000100ab */
[----:B------:R-:W-:-:S02]  /*9e90*/  FFMA.FTZ R206, R219, R21, R206 ;  /* 0x00000015dbce7223 */ /* 0x000fc400000100ce */
[----:B------:R1:W-:Y:S01]  /*9ea0*/  STSM.16.M88.4 [R186], R156 ;  /* 0x0000009cba007844 */ /* 0x0003e20000000200 */
[----:B------:R-:W-:Y:S01]  /*9eb0*/  FADD.FTZ R171, R170, R171 ;  /* 0x000000abaaab7221 */ /* 0x000fe20000010000 */
[----:B------:R-:W2:Y:S01]  /*9ec0*/  MUFU.EX2 R204, R204 ;  /* 0x000000cc00cc7308 */ /* 0x000ea20000000800 */
[----:B------:R-:W-:Y:S01]  /*9ed0*/  FADD.FTZ R207, R207, R206 ;  /* 0x000000cecfcf7221 */ /* 0x000fe20000010000 */
[----:B------:R1:W-:Y:S01]  /*9ee0*/  STSM.16.M88.4 [R189], R160 ;  /* 0x000000a0bd007844 */ /* 0x0003e20000000200 */
[----:B------:R-:W-:Y:S02]  /*9ef0*/  FADD.FTZ R172, R172, R171 ;  /* 0x000000abacac7221 */ /* 0x000fe40000010000 */
[----:B------:R-:W-:Y:S02]  /*9f00*/  FADD.FTZ R208, R208, R207 ;  /* 0x000000cfd0d07221 */ /* 0x000fe40000010000 */
[----:B------:R-:W-:Y:S01]  /*9f10*/  FADD.FTZ R173, R173, R172 ;  /* 0x000000acadad7221 */ /* 0x000fe20000010000 */
[----:B0-----:R-:W-:Y:S01]  /*9f20*/  F2FP.BF16.F32.PACK_AB R166, R223, R220 ;  /* 0x000000dcdfa6723e */ /* 0x001fe200000010ff */
[----:B------:R-:W-:-:S02]  /*9f30*/  FADD.FTZ R209, R209, R208 ;  /* 0x000000d0d1d17221 */ /* 0x000fc40000010000 */
[----:B------:R-:W-:Y:S02]  /*9f40*/  FADD.FTZ R174, R174, R173 ;  /* 0x000000adaeae7221 */ /* 0x000fe40000010000 */
[----:B------:R-:W-:Y:S02]  /*9f50*/  FADD.FTZ R210, R210, R209 ;  /* 0x000000d1d2d27221 */ /* 0x000fe40000010000 */
[----:B------:R-:W-:Y:S01]  /*9f60*/  FADD.FTZ R175, R175, R174 ;  /* 0x000000aeafaf7221 */ /* 0x000fe20000010000 */
[----:B--2---:R-:W-:Y:S01]  /*9f70*/  F2FP.BF16.F32.PACK_AB R167, R204, R205 ;  /* 0x000000cdcca7723e */ /* 0x004fe200000010ff */
[----:B------:R-:W-:Y:S02]  /*9f80*/  FADD.FTZ R211, R211, R210 ;  /* 0x000000d2d3d37221 */ /* 0x000fe40000010000 */
[----:B------:R-:W-:Y:S02]  /*9f90*/  FADD.FTZ R176, R176, R175 ;  /* 0x000000afb0b07221 */ /* 0x000fe40000010000 */
[----:B------:R1:W-:Y:S01]  /*9fa0*/  STSM.16.M88.4 [R188], R164 ;  /* 0x000000a4bc007844 */ /* 0x0003e20000000200 */
[----:B------:R-:W-:Y:S01]  /*9fb0*/  WARPGROUP.ARRIVE ;  /* 0x00000000000079c5 */ /* 0x000fe20000000000 */
[----:B------:R-:W-:Y:S01]  /*9fc0*/  FADD.FTZ R212, R212, R211 ;  /* 0x000000d3d4d47221 */ /* 0x000fe20000010000 */
[----:B------:R-:W-:-:S03]  /*9fd0*/  FADD.FTZ R177, R177, R176 ;  /* 0x000000b0b1b17221 */ /* 0x000fc60000010000 */
[----:B------:R-:W-:Y:S01]  /*9fe0*/  FADD.FTZ R213, R213, R212 ;  /* 0x000000d4d5d57221 */ /* 0x000fe20000010000 */
[----:B------:R-:W-:Y:S01]  /*9ff0*/  HGMMA.64x256x16.F32.BF16 R24, R152, gdesc[UR8].tnspB, R24, gsb0 ;  /* 0x43e0000898187df0 */ /* 0x000fe20008001818 */
[----:B------:R-:W-:Y:S01]  /*a000*/  R2UR UR10, R222 ;  /* 0x00000000de0a72ca */ /* 0x000fe200000e0000 */
[----:B------:R-:W-:Y:S01]  /*a010*/  UMOV UR11, 0x40000040 ;  /* 0x40000040000b7882 */ /* 0x000fe20000000000 */
[C---:B------:R-:W-:Y:S02]  /*a020*/  VIADD R222, R221.reuse, 0x100 ;  /* 0x00000100ddde7836 */ /* 0x040fe40000000000 */
[----:B------:R-:W-:Y:S01]  /*a030*/  FADD.FTZ R178, R178, R177 ;  /* 0x000000b1b2b27221 */ /* 0x000fe20000010000 */
[----:B------:R-:W-:Y:S02]  /*a040*/  VIADD R221, R221, 0x180 ;  /* 0x00000180dddd7836 */ /* 0x000fe40000000000 */
[----:B------:R-:W-:Y:S01]  /*a050*/  FADD.FTZ R214, R214, R213 ;  /* 0x000000d5d6d67221 */ /* 0x000fe20000010000 */
[----:B------:R-:W-:-:S03]  /*a060*/  FADD.FTZ R179, R179, R178 ;  /* 0x000000b2b3b37221 */ /* 0x000fc60000010000 */
        /* <DEDUP_REMOVED lines=13> */
[----:B------:R-:W-:Y:S02]  /*a140*/  WARPGROUP.DEPBAR.LE gsb0, 0x0 ;  /* 0x00008000000079c5 */ /* 0x000fe40000010000 */
[----:B------:R-:W-:-:S06]  /*a150*/  WARPGROUP.ARRIVE ;  /* 0x00000000000079c5 */ /* 0x000fcc0000000000 */
        /* <DEDUP_REMOVED lines=24> */
.L_x_4261:
[C---:B------:R-:W-:Y:S01]  /*a2e0*/  ISETP.GT.AND P1, PT, R200.reuse, UR60, PT ;  /* 0x0000003cc8007c0c */ /* 0x040fe2000bf24270 */
[----:B------:R-:W-:Y:S01]  /*a2f0*/  VIADD R152, R201, 0x38860 ;  /* 0x00038860c9987836 */ /* 0x000fe20000000000 */
[----:B------:R-:W-:Y:S01]  /*a300*/  MOV R202, R168 ;  /* 0x000000a800ca7202 */ /* 0x000fe20000000f00 */
[----:B------:R-:W-:Y:S02]  /*a310*/  VIADD R200, R200, 0xffffffff ;  /* 0xffffffffc8c87836 */ /* 0x000fe40000000000 */
[----:B------:R-:W-:Y:S01]  /*a320*/  IMAD.MOV.U32 R203, RZ, RZ, R169 ;  /* 0x000000ffffcb7224 */ /* 0x000fe200078e00a9 */
[----:B------:R-:W-:Y:S01]  /*a330*/  PRMT R152, R197, 0x654, R152 ;  /* 0x00000654c5987816 */ /* 0x000fe20000000098 */
[----:B------:R-:W-:-:S03]  /*a340*/  IMAD.MOV.U32 R204, RZ, RZ, R22 ;  /* 0x000000ffffcc7224 */ /* 0x000fc600078e0016 */
[----:B------:R0:W-:Y:S03]  /*a350*/  SYNCS.ARRIVE.TRANS64.RED.A1T0 RZ, [R152+URZ], RZ ;  /* 0x000000ff98ff79a7 */ /* 0x0001e6000810043f */
[----:B------:R-:W-:Y:S05]  /*a360*/  @P1 BRA `(.L_x_4262) ;  /* 0xffffffc800481947 */ /* 0x000fea000383ffff */
.L_x_4251:
[----:B------:R-:W-:-:S13]  /*a370*/  R2UR UR7, R196 ;  /* 0x00000000c40772ca */ /* 0x000fda00000e0000 */
[----:B------:R-:W-:-:S13]  /*a380*/  ISETP.GE.AND P1, PT, R200, UR7, PT ;  /* 0x00000007c8007c0c */ /* 0x000fda000bf26270 */
[----:B------:R-:W-:Y:S05]  /*a390*/  @!P1 BRA `(.L_x_4263) ;  /* 0x0000002c00e49947 */ /* 0x000fea0003800000 */
[----:B------:R-:W-:Y:S01]  /*a3a0*/  IMAD.MOV.U32 R202, RZ, RZ, R169 ;  /* 0x000000ffffca7224 */ /* 0x000fe200078e00a9 */
[----:B------:R-:W-:Y:S01]  /*a3b0*/  ULDC UR38, c[0x0][0xad0] ;  /* 0x0002b40000267ab9 */ /* 0x000fe20000000800 */
[----:B------:R-:W-:Y:S01]  /*a3c0*/  IMAD.MOV.U32 R195, RZ, RZ, R168 ;  /* 0x000000ffffc37224 */ /* 0x000fe200078e00a8 */
[----:B------:R-:W-:Y:S01]  /*a3d0*/  ULDC UR60, c[0x0][0xa80] ;  /* 0x0002a000003c7ab9 */ /* 0x000fe20000000800 */
[----:B------:R-:W-:-:S07]  /*a3e0*/  IMAD.MOV.U32 R194, RZ, RZ, R22 ;  /* 0x000000ffffc27224 */ /* 0x000fce00078e0016 */
.L_x_4274:
        /* <DEDUP_REMOVED lines=8> */
.L_x_4264:
[----:B------:R-:W-:Y:S02]  /*a470*/  IMAD.U32 R204, RZ, RZ, UR39 ;  /* 0x00000027ffcc7e24 */ /* 0x000fe4000f8e00ff */
[----:B------:R-:W-:-:S03]  /*a480*/  IMAD R185, R22, 0x8, R198 ;  /* 0x0000000816b97824 */ /* 0x000fc600078e02c6 */
[----:B------:R-:W-:-:S04]  /*a490*/  SHF.L.U32 R204, R204, 0x1f, RZ ;  /* 0x0000001fcccc7819 */ /* 0x000fc800000006ff */
[----:B------:R0:W1:Y:S01]  /*a4a0*/  SYNCS.PHASECHK.TRANS64.TRYWAIT P1, [R185+URZ+0x38830], R204 ;  /* 0x038830ccb90075a7 */ /* 0x000062000802017f */
[----:B------:R-:W-:Y:S05]  /*a4b0*/  @!P0 BRA `(.L_x_4265) ;  /* 0x0000000000048947 */ /* 0x000fea0003800000 */
[----:B------:R-:W-:Y:S01]  /*a4c0*/  BPT.TRAP 0x1 ;  /* 0x000000040000795c */ /* 0x000fe20000300000 */
.L_x_4265:
[----:B------:R-:W-:Y:S01]  /*a4d0*/  IMAD R201, R22, 0x200, R190 ;  /* 0x0000020016c97824 */ /* 0x000fe200078e02be */
[----:B-1----:R-:W-:Y:S06]  /*a4e0*/  @P1 BRA `(.L_x_4266) ;  /* 0x0000000000081947 */ /* 0x002fec0003800000 */
[----:B------:R-:W1:Y:S02]  /*a4f0*/  SYNCS.PHASECHK.TRANS64.TRYWAIT P1, [R185+URZ+0x38830], R204 ;  /* 0x038830ccb90075a7 */ /* 0x000e64000802017f */
[----:B-1----:R-:W-:Y:S05]  /*a500*/  @!P1 BRA `(.L_x_4267) ;  /* 0x000000a800509947 */ /* 0x002fea0003800000 */
.L_x_4266:
[----:B------:R-:W-:Y:S01]  /*a510*/  R2UR UR58, R201 ;  /* 0x00000000c93a72ca */ /* 0x000fe200000e0000 */
[----:B------:R-:W-:Y:S01]  /*a520*/  WARPGROUP.ARRIVE ;  /* 0x00000000000079c5 */ /* 0x000fe20000000000 */
[----:B------:R-:W-:Y:S01]  /*a530*/  R2UR UR56, R10 ;  /* 0x000000000a3872ca */ /* 0x000fe200000e0000 */
[----:B------:R-:W-:Y:S01]  /*a540*/  UMOV UR59, 0x40000040 ;  /* 0x40000040003b7882 */ /* 0x000fe20000000000 */
[----:B------:R-:W-:Y:S02]  /*a550*/  R2UR UR57, R11 ;  /* 0x000000000b3972ca */ /* 0x000fe400000e0000 */
[----:B------:R-:W-:-:S11]  /*a560*/  IADD3 R203, R201, 0x2, RZ ;  /* 0x00000002c9cb7810 */ /* 0x000fd60007ffe0ff */
[----:B------:R-:W-:Y:S01]  /*a570*/  HGMMA.64x64x16.F32.BF16 R152, gdesc[UR56], RZ, !UPT, gsb0 ;  /* 0x00e00000389879f0 */ /* 0x000fe2000c0018ff */
[----:B------:R-:W-:Y:S01]  /*a580*/  R2UR UR58, R203 ;  /* 0x00000000cb3a72ca */ /* 0x000fe200000e0000 */
[----:B------:R-:W-:Y:S01]  /*a590*/  UMOV UR59, 0x40000040 ;  /* 0x40000040003b7882 */ /* 0x000fe20000000000 */
[----:B------:R-:W-:Y:S01]  /*a5a0*/  R2UR UR56, R8 ;  /* 0x00000000083872ca */ /* 0x000fe200000e0000 */
[----:B------:R-:W-:Y:S01]  /*a5b0*/  VIADD R203, R201, 0x4 ;  /* 0x00000004c9cb7836 */ /* 0x000fe20000000000 */
[----:B------:R-:W-:Y:S01]  /*a5c0*/  R2UR UR57, R9 ;  /* 0x00000000093972ca */ /* 0x000fe200000e0000 */
[----:B------:R-:W-:Y:S01]  /*a5d0*/  VIADD R201, R201, 0x6 ;  /* 0x00000006c9c97836 */ /* 0x000fe20000000000 */
[----:B------:R-:W-:Y:S02]  /*a5e0*/  WARPGROUP.DEPBAR.LE gsb0, 0x0 ;  /* 0x00008000000079c5 */ /* 0x000fe40000010000 */
[----:B------:R-:W-:-:S09]  /*a5f0*/  WARPGROUP.ARRIVE ;  /* 0x00000000000079c5 */ /* 0x000fd20000000000 */
[----:B------:R-:W-:Y:S01]  /*a600*/  HGMMA.64x64x16.F32.BF16 R152, gdesc[UR56], R152, gsb0 ;  /* 0x00e00000389879f0 */ /* 0x000fe20008001898 */
[----:B------:R-:W-:Y:S01]  /*a610*/  R2UR UR58, R203 ;  /* 0x00000000cb3a72ca */ /* 0x000fe200000e0000 */
[----:B------:R-:W-:Y:S01]  /*a620*/  UMOV UR59, 0x40000040 ;  /* 0x40000040003b7882 */ /* 0x000fe20000000000 */
[----:B------:R-:W-:Y:S02]  /*a630*/  R2UR UR56, R16 ;  /* 0x00000000103872ca */ /* 0x000fe400000e0000 */
[----:B------:R-:W-:Y:S01]  /*a640*/  R2UR UR57, R17 ;  /* 0x00000000113972ca */ /* 0x000fe200000e0000 */
[----:B------:R-:W-:Y:S02]  /*a650*/  WARPGROUP.DEPBAR.LE gsb0, 0x0 ;  /* 0x00008000000079c5 */ /* 0x000fe40000010000 */
[----:B------:R-:W-:-:S10]  /*a660*/  WARPGROUP.ARRIVE ;  /* 0x00000000000079c5 */ /* 0x000fd40000000000 */
[----:B------:R-:W-:Y:S01]  /*a670*/  HGMMA.64x64x16.F32.BF16 R152, gdesc[UR56], R152, gsb0 ;  /* 0x00e00000389879f0 */ /* 0x000fe20008001898 */
[----:B------:R-:W-:Y:S01]  /*a680*/  R2UR UR58, R201 ;  /* 0x00000000c93a72ca */ /* 0x000fe200000e0000 */
[----:B------:R-:W-:Y:S01]  /*a690*/  UMOV UR59, 0x40000040 ;  /* 0x40000040003b7882 */ /* 0x000fe20000000000 */
        /* <DEDUP_REMOVED lines=8> */
.L_x_4268:
[----:B------:R2:W3:Y:S01]  /*a720*/  SYNCS.PHASECHK.TRANS64.TRYWAIT P1, [R185+URZ+0x38850], R204 ;  /* 0x038850ccb90075a7 */ /* 0x0004e2000802017f */
[----:B------:R-:W-:Y:S05]  /*a730*/  @!P0 BRA `(.L_x_4269) ;  /* 0x0000000000048947 */ /* 0x000fea0003800000 */
[----:B------:R-:W-:Y:S01]  /*a740*/  BPT.TRAP 0x1 ;  /* 0x000000040000795c */ /* 0x000fe20000300000 */
.L_x_4269:
[----:B------:R-:W-:Y:S01]  /*a750*/  IMAD R201, R22, 0x1000, R18 ;  /* 0x0000100016c97824 */ /* 0x000fe200078e0212 */
[----:B---3--:R-:W-:Y:S06]  /*a760*/  @P1 BRA `(.L_x_4270) ;  /* 0x0000000000081947 */ /* 0x008fec0003800000 */
[----:B------:R-:W3:Y:S02]  /*a770*/  SYNCS.PHASECHK.TRANS64.TRYWAIT P1, [R185+URZ+0x38850], R204 ;  /* 0x038850ccb90075a7 */ /* 0x000ee4000802017f */
[----:B---3--:R-:W-:Y:S05]  /*a780*/  @!P1 BRA `(.L_x_4271) ;  /* 0x000000a400c49947 */ /* 0x008fea0003800000 */
.L_x_4270:
[----:B------:R-:W-:Y:S01]  /*a790*/  R2UR UR58, R201 ;  /* 0x00000000c93a72ca */ /* 0x000fe200000e0000 */
[----:B------:R-:W-:Y:S01]  /*a7a0*/  WARPGROUP.ARRIVE ;  /* 0x00000000000079c5 */ /* 0x000fe20000000000 */
[----:B------:R-:W-:Y:S01]  /*a7b0*/  R2UR UR56, R6 ;  /* 0x00000000063872ca */ /* 0x000fe200000e0000 */
[----:B------:R-:W-:Y:S01]  /*a7c0*/  UMOV UR59, 0x40000040 ;  /* 0x40000040003b7882 */ /* 0x000fe20000000000 */
[----:B------:R-:W-:Y:S01]  /*a7d0*/  R2UR UR57, R7 ;  /* 0x00000000073972ca */ /* 0x000fe200000e0000 */
[----:B------:R-:W-:Y:S01]  /*a7e0*/  VIADD R203, R201, 0x2 ;  /* 0x00000002c9cb7836 */ /* 0x000fe20000000000 */
        /* <DEDUP_REMOVED lines=11> */
[----:B------:R-:W-:Y:S01]  /*a8a0*/  HGMMA.64x64x16.F32.BF16 R152, gdesc[UR56], R152, gsb0 ;  /* 0x00e00000389879f0 */ /* 0x000fe20008001898 */
[----:B------:R-:W-:Y:S01]  /*a8b0*/  R2UR UR58, R203 ;  /* 0x00000000cb3a72ca */ /* 0x000fe200000e0000 */
[----:B------:R-:W-:Y:S01]  /*a8c0*/  UMOV UR59, 0x40000040 ;  /* 0x40000040003b7882 */ /* 0x000fe20000000000 */
[----:B------:R-:W-:Y:S01]  /*a8d0*/  R2UR UR56, R2 ;  /* 0x00000000023872ca */ /* 0x000fe200000e0000 */
[----:B------:R-:W-:Y:S01]  /*a8e0*/  VIADD R203, R201, 0x4 ;  /* 0x00000004c9cb7836 */ /* 0x000fe20000000000 */
[----:B------:R-:W-:Y:S01]  /*a8f0*/  R2UR UR57, R3 ;  /* 0x00000000033972ca */ /* 0x000fe200000e0000 */
[----:B------:R-:W4:Y:S01]  /*a900*/  S2R R205, SR_TID.X ;  /* 0x0000000000cd7919 */ /* 0x000f220000002100 */
[----:B------:R-:W-:Y:S01]  /*a910*/  UMOV UR55, 0x40000040 ;  /* 0x4000004000377882 */ /* 0x000fe20000000000 */
[----:B----4-:R-:W-:Y:S01]  /*a920*/  SHF.R.U32.HI R205, RZ, 0x7, R205 ;  /* 0x00000007ffcd7819 */ /* 0x010fe200000116cd */
[----:B------:R-:W-:-:S02]  /*a930*/  WARPGROUP.DEPBAR.LE gsb0, 0x0 ;  /* 0x00008000000079c5 */ /* 0x000fc40000010000 */
[----:B------:R-:W-:-:S07]  /*a940*/  WARPGROUP.ARRIVE ;  /* 0x00000000000079c5 */ /* 0x000fce0000000000 */
[----:B------:R-:W-:Y:S01]  /*a950*/  HGMMA.64x64x16.F32.BF16 R152, gdesc[UR56], R152, gsb0 ;  /* 0x00e00000389879f0 */ /* 0x000fe20008001898 */
[----:B------:R-:W-:Y:S01]  /*a960*/  R2UR UR58, R203 ;  /* 0x00000000cb3a72ca */ /* 0x000fe200000e0000 */
[----:B------:R-:W-:Y:S01]  /*a970*/  UMOV UR59, 0x40000040 ;  /* 0x40000040003b7882 */ /* 0x000fe20000000000 */
[----:B------:R-:W-:Y:S01]  /*a980*/  R2UR UR56, R4 ;  /* 0x00000000043872ca */ /* 0x000fe200000e0000 */
[----:B------:R-:W-:Y:S01]  /*a990*/  VIADD R203, R201, 0x6 ;  /* 0x00000006c9cb7836 */ /* 0x000fe20000000000 */
[----:B------:R-:W-:Y:S01]  /*a9a0*/  R2UR UR57, R5 ;  /* 0x00000000053972ca */ /* 0x000fe200000e0000 */
[----:B------:R-:W-:Y:S02]  /*a9b0*/  WARPGROUP.DEPBAR.LE gsb0, 0x0 ;  /* 0x00008000000079c5 */ /* 0x000fe40000010000 */
[----:B------:R-:W-:-:S10]  /*a9c0*/  WARPGROUP.ARRIVE ;  /* 0x00000000000079c5 */ /* 0x000fd40000000000 */
[----:B------:R-:W-:Y:S01]  /*a9d0*/  HGMMA.64x64x16.F32.BF16 R152, gdesc[UR56], R152, gsb0 ;  /* 0x00e00000389879f0 */ /* 0x000fe20008001898 */
[----:B------:R-:W-:Y:S01]  /*a9e0*/  R2UR UR58, R203 ;  /* 0x00000000cb3a72ca */ /* 0x000fe200000e0000 */
[----:B------:R-:W-:Y:S01]  /*a9f0*/  UMOV UR59, 0x40000040 ;  /* 0x40000040003b7882 */ /* 0x000fe20000000000 */
[----:B------:R-:W-:Y:S01]  /*aa00*/  R2UR UR56, R12 ;  /* 0x000000000c3872ca */ /* 0x000fe200000e0000 */
[----:B------:R-:W-:Y:S01]  /*aa10*/  VIADD R203, R201, 0x200 ;  /* 0x00000200c9cb7836 */ /* 0x000fe20000000000 */
[----:B------:R-:W-:-:S04]  /*aa20*/  R2UR UR57, R13 ;  /* 0x000000000d3972ca */ /* 0x000fc800000e0000 */
[----:B------:R-:W-:Y:S01]  /*aa30*/  R2UR UR6, R203 ;  /* 0x00000000cb0672ca */ /* 0x000fe200000e0000 */
[----:B------:R-:W-:-:S05]  /*aa40*/  VIADD R203, R201, 0x202 ;  /* 0x00000202c9cb7836 */ /* 0x000fca0000000000 */
        /* <DEDUP_REMOVED lines=19> */
[----:B------:R-:W-:-:S04]  /*ab80*/  IADD3 R203, R201, 0x606, RZ ;  /* 0x00000606c9cb7810 */ /* 0x000fc80007ffe0ff */
[----:B------:R-:W-:Y:S01]  /*ab90*/  R2UR UR54, R203 ;  /* 0x00000000cb3672ca */ /* 0x000fe200000e0000 */
[----:B------:R-:W-:Y:S02]  /*aba0*/  WARPGROUP.DEPBAR.LE gsb0, 0x0 ;  /* 0x00008000000079c5 */ /* 0x000fe40000010000 */
[----:B------:R-:W-:Y:S01]  /*abb0*/  WARPGROUP.ARRIVE ;  /* 0x00000000000079c5 */ /* 0x000fe20000000000 */
[----:B------:R-:W4:Y:S05]  /*abc0*/  SHFL.IDX PT, R203, R205, RZ, 0x1f ;  /* 0x00001fffcdcb7589 */ /* 0x000f2a00000e0000 */
[----:B------:R-:W-:Y:S01]  /*abd0*/  HGMMA.64x64x16.F32.BF16 R152, gdesc[UR56], R152, gsb0 ;  /* 0x00e00000389879f0 */ /* 0x000fe20008001898 */
[----:B------:R-:W-:Y:S01]  /*abe0*/  UMOV UR57, 0x40000040 ;  /* 0x4000004000397882 */ /* 0x000fe20000000000 */
[----:B------:R-:W-:Y:S01]  /*abf0*/  UMOV UR59, 0x40000040 ;  /* 0x40000040003b7882 */ /* 0x000fe20000000000 */
[----:B----4-:R-:W-:Y:S01]  /*ac00*/  ISETP.GT.AND P1, PT, R203, 0x7f, PT ;  /* 0x0000007fcb00780c */ /* 0x010fe20003f24270 */
[----:B------:R-:W-:-:S03]  /*ac10*/  VIADD R203, R201, 0x800 ;  /* 0x00000800c9cb7836 */ /* 0x000fc60000000000 */
[----:B0123--:R-:W-:-:S05]  /*ac20*/  SEL R204, RZ, 0x2, !P1 ;  /* 0x00000002ffcc7807 */ /* 0x00ffca0004800000 */
[----:B------:R-:W-:Y:S02]  /*ac30*/  IMAD.IADD R205, R184, 0x1, R204 ;  /* 0x00000001b8cd7824 */ /* 0x000fe400078e02cc */
[----:B------:R-:W-:-:S03]  /*ac40*/  IMAD.IADD R206, R204, 0x1, R203 ;  /* 0x00000001ccce7824 */ /* 0x000fc600078e02cb */
[----:B------:R-:W-:Y:S02]  /*ac50*/  R2UR UR56, R205 ;  /* 0x00000000cd3872ca */ /* 0x000fe400000e0000 */
[----:B------:R-:W-:Y:S01]  /*ac60*/  R2UR UR58, R206 ;  /* 0x00000000ce3a72ca */ /* 0x000fe200000e0000 */
        /* <DEDUP_REMOVED lines=58> */
[----:B------:R-:W-:-:S04]  /*b010*/  MOV R203, 0x28 ;  /* 0x0000002800cb7802 */ /* 0x000fc80000000f00 */
        /* <DEDUP_REMOVED lines=148> */
.L_x_4272:
        /* <DEDUP_REMOVED lines=31> */
[----:B-1----:R-:W-:Y:S01]  /*bb50*/  FMNMX.FTZ R173, R201, R168, !PT ;  /* 0x000000a8c9ad7209 */ /* 0x002fe20007810000 */
[----:B------:R-:W-:Y:S01]  /*bb60*/  FMUL.FTZ R210, R179, UR38 ;  /* 0x00000026b3d27c20 */ /* 0x000fe20008410000 */
[----:B------:R-:W-:Y:S01]  /*bb70*/  FMUL.FTZ R211, R182, UR38 ;  /* 0x00000026b6d37c20 */ /* 0x000fe20008410000 */
[----:B------:R-:W-:Y:S01]  /*bb80*/  FMUL.FTZ R212, R183, UR38 ;  /* 0x00000026b7d47c20 */ /* 0x000fe20008410000 */
[----:B------:R-:W-:Y:S01]  /*bb90*/  ISETP.NE.AND P1, PT, R193, RZ, PT ;  /* 0x000000ffc100720c */ /* 0x000fe20003f25270 */
[----:B------:R-:W-:-:S02]  /*bba0*/  UMOV UR11, 0x40000040 ;  /* 0x40000040000b7882 */ /* 0x000fc40000000000 */
[----:B------:R-:W1:Y:S01]  /*bbb0*/  MUFU.TANH R159, R159 ;  /* 0x0000009f009f7308 */ /* 0x000e620000002400 */
[----:B--2---:R-:W-:Y:S01]  /*bbc0*/  FMNMX.FTZ R168, R156, R173, !PT ;  /* 0x000000ad9ca87209 */ /* 0x004fe20007810000 */
[----:B------:R-:W-:Y:S01]  /*bbd0*/  FMUL.FTZ R173, R176, UR38 ;  /* 0x00000026b0ad7c20 */ /* 0x000fe20008410000 */
[----:B------:R-:W-:-:S05]  /*bbe0*/  FMUL.FTZ R176, R177, UR38 ;  /* 0x00000026b1b07c20 */ /* 0x000fca0008410000 */
[----:B------:R-:W2:Y:S01]  /*bbf0*/  MUFU.TANH R160, R160 ;  /* 0x000000a000a07308 */ /* 0x000ea20000002400 */
[----:B0-----:R-:W-:-:S07]  /*bc00*/  FMNMX.FTZ R168, R157, R168, !PT ;  /* 0x000000a89da87209 */ /* 0x001fce0007810000 */
        /* <DEDUP_REMOVED lines=8> */
[----:B-1----:R-:W-:Y:S01]  /*bc90*/  FMNMX.FTZ R168, R164, R177, !PT ;  /* 0x000000b1a4a87209 */ /* 0x002fe20007810000 */
[----:B------:R-:W-:-:S06]  /*bca0*/  FMUL.FTZ R177, R181, UR38 ;  /* 0x00000026b5b17c20 */ /* 0x000fcc0008410000 */
        /* <DEDUP_REMOVED lines=17> */
[----:B------:R-:W3:Y:S01]  /*bdc0*/  MUFU.TANH R154, R154 ;  /* 0x0000009a009a7308 */ /* 0x000ee20000002400 */
[----:B-1----:R-:W-:-:S07]  /*bdd0*/  FMNMX.FTZ R171, R153, R202, !PT ;  /* 0x000000ca99ab7209 */ /* 0x002fce0007810000 */
[----:B------:R-:W1:Y:S01]  /*bde0*/  MUFU.TANH R155, R155 ;  /* 0x0000009b009b7308 */ /* 0x000e620000002400 */
[----:B--2---:R-:W-:-:S07]  /*bdf0*/  FMNMX.FTZ R171, R152, R171, !PT ;  /* 0x000000ab98ab7209 */ /* 0x004fce0007810000 */
[----:B------:R-:W2:Y:S01]  /*be00*/  MUFU.TANH R162, R162 ;  /* 0x000000a200a27308 */ /* 0x000ea20000002400 */
[----:B0-----:R-:W-:-:S07]  /*be10*/  FMNMX.FTZ R181, R168, R181, !PT ;  /* 0x000000b5a8b57209 */ /* 0x001fce0007810000 */
[----:B------:R-:W0:Y:S01]  /*be20*/  MUFU.TANH R163, R163 ;  /* 0x000000a300a37308 */ /* 0x000e220000002400 */
[----:B---3--:R-:W-:Y:S01]  /*be30*/  FMNMX.FTZ R168, R154, R171, !PT ;  /* 0x000000ab9aa87209 */ /* 0x008fe20007810000 */
[----:B------:R-:W3:Y:S03]  /*be40*/  SHFL.BFLY PT, R174, R181, 0x1, 0x1f ;  /* 0x0c201f00b5ae7f89 */ /* 0x000ee600000e0000 */
[----:B-1----:R-:W-:-:S03]  /*be50*/  FMNMX.FTZ R171, R155, R168, !PT ;  /* 0x000000a89bab7209 */ /* 0x002fc60007810000 */
[----:B------:R-:W1:Y:S01]  /*be60*/  MUFU.TANH R166, R166 ;  /* 0x000000a600a67308 */ /* 0x000e620000002400 */
[----:B--2---:R-:W-:-:S07]  /*be70*/  FMNMX.FTZ R170, R162, R171, !PT ;  /* 0x000000aba2aa7209 */ /* 0x004fce0007810000 */
[----:B------:R-:W2:Y:S01]  /*be80*/  MUFU.TANH R167, R167 ;  /* 0x000000a700a77308 */ /* 0x000ea20000002400 */
[----:B0-----:R-:W-:-:S07]  /*be90*/  FMNMX.FTZ R171, R163, R170, !PT ;  /* 0x000000aaa3ab7209 */ /* 0x001fce0007810000 */
[----:B------:R-:W0:Y:S01]  /*bea0*/  MUFU.TANH R203, R203 ;  /* 0x000000cb00cb7308 */ /* 0x000e220000002400 */
[----:B-1----:R-:W-:Y:S02]  /*beb0*/  FMNMX.FTZ R170, R166, R171, !PT ;  /* 0x000000aba6aa7209 */ /* 0x002fe40007810000 */
[----:B---3--:R-:W-:-:S05]  /*bec0*/  FMNMX.FTZ R168, R181, R174, !PT ;  /* 0x000000aeb5a87209 */ /* 0x008fca0007810000 */
[----:B------:R-:W1:Y:S01]  /*bed0*/  MUFU.TANH R205, R205 ;  /* 0x000000cd00cd7308 */ /* 0x000e620000002400 */
[C---:B------:R-:W-:Y:S01]  /*bee0*/  FADD.FTZ R174, -R168.reuse, R195 ;  /* 0x000000c3a8ae7221 */ /* 0x040fe20000010100 */
[----:B------:R-:W-:-:S03]  /*bef0*/  FMUL.FTZ R213, R168, UR6 ;  /* 0x00000006a8d57c20 */ /* 0x000fc60008410000 */
[----:B------:R-:W-:Y:S01]  /*bf00*/  FMUL.FTZ R179, R174, UR6 ;  /* 0x00000006aeb37c20 */ /* 0x000fe20008410000 */
[----:B--2---:R-:W-:Y:S01]  /*bf10*/  FMNMX.FTZ R174, R167, R170, !PT ;  /* 0x000000aaa7ae7209 */ /* 0x004fe20007810000 */
        /* <DEDUP_REMOVED lines=23> */
[----:B-1----:R-:W-:Y:S01]  /*c090*/  FMNMX.FTZ R175, R209, R178, !PT ;  /* 0x000000b2d1af7209 */ /* 0x002fe20007810000 */
[----:B------:R-:W-:-:S06]  /*c0a0*/  FFMA.FTZ R178, R157, UR6, -R213 ;  /* 0x000000069db27c23 */ /* 0x000fcc00080108d5 */
[----:B------:R-:W1:Y:S01]  /*c0b0*/  MUFU.TANH R212, R212 ;  /* 0x000000d400d47308 */ /* 0x000e620000002400 */
[----:B--2---:R-:W-:-:S07]  /*c0c0*/  FMNMX.FTZ R156, R210, R175, !PT ;  /* 0x000000afd29c7209 */ /* 0x004fce0007810000 */
[----:B------:R0:W2:Y:S08]  /*c0d0*/  MUFU.EX2 R170, R179 ;  /* 0x000000b300aa7308 */ /* 0x0000b00000000800 */
[----:B------:R-:W-:Y:S01]  /*c0e0*/  MUFU.EX2 R171, R171 ;  /* 0x000000ab00ab7308 */ /* 0x000fe20000000800 */
[----:B0-----:R-:W-:-:S04]  /*c0f0*/  FMNMX.FTZ R179, R211, R156, !PT ;  /* 0x0000009cd3b37209 */ /* 0x001fc80007810000 */
[----:B-1----:R-:W-:Y:S01]  /*c100*/  FMNMX.FTZ R156, R212, R179, !PT ;  /* 0x000000b3d49c7209 */ /* 0x002fe20007810000 */
[----:B------:R-:W-:Y:S02]  /*c110*/  FFMA.FTZ R179, R159, UR6, -R213 ;  /* 0x000000069fb37c23 */ /* 0x000fe400080108d5 */
[----:B------:R-:W-:Y:S01]  /*c120*/  MUFU.EX2 R174, R174 ;  /* 0x000000ae00ae7308 */ /* 0x000fe20000000800 */
[-C--:B--2---:R-:W-:Y:S01]  /*c130*/  FMUL.FTZ R24, R24, R170.reuse ;  /* 0x000000aa18187220 */ /* 0x084fe20000410000 */
        /* <DEDUP_REMOVED lines=24> */
[----:B0-----:R-:W-:Y:S01]  /*c2c0*/  FMNMX.FTZ R157, R156, R157, !PT ;  /* 0x0000009d9c9d7209 */ /* 0x001fe20007810000 */
[-C--:B------:R-:W-:Y:S01]  /*c2d0*/  FMUL.FTZ R65, R65, R170.reuse ;  /* 0x000000aa41417220 */ /* 0x080fe20000410000 */
[-C--:B------:R-:W-:Y:S01]  /*c2e0*/  FMUL.FTZ R68, R68, R170.reuse ;  /* 0x000000aa44447220 */ /* 0x080fe20000410000 */
[-C--:B------:R-:W-:Y:S01]  /*c2f0*/  FMUL.FTZ R69, R69, R170.reuse ;  /* 0x000000aa45457220 */ /* 0x080fe20000410000 */
[-C--:B------:R-:W-:Y:S01]  /*c300*/  FMUL.FTZ R72, R72, R170.reuse ;  /* 0x000000aa48487220 */ /* 0x080fe20000410000 */
[----:B------:R-:W0:Y:S01]  /*c310*/  SHFL.BFLY PT, R156, R157, 0x1, 0x1f ;  /* 0x0c201f009d9c7f89 */ /* 0x000e2200000e0000 */
        /* <DEDUP_REMOVED lines=23> */
[----:B0-----:R-:W-:Y:S01]  /*c490*/  FMNMX.FTZ R169, R157, R156, !PT ;  /* 0x0000009c9da97209 */ /* 0x001fe20007810000 */
[----:B------:R-:W-:Y:S01]  /*c4a0*/  MUFU.EX2 R183, R183 ;  /* 0x000000b700b77308 */ /* 0x000fe20000000800 */
[-C--:B------:R-:W-:Y:S01]  /*c4b0*/  FMUL.FTZ R113, R113, R170.reuse ;  /* 0x000000aa71717220 */ /* 0x080fe20000410000 */
[-C--:B------:R-:W-:Y:S01]  /*c4c0*/  FMUL.FTZ R116, R116, R170.reuse ;  /* 0x000000aa74747220 */ /* 0x080fe20000410000 */
[-C--:B------:R-:W-:Y:S01]  /*c4d0*/  FMUL.FTZ R117, R117, R170.reuse ;  /* 0x000000aa75757220 */ /* 0x080fe20000410000 */
[----:B------:R-:W-:Y:S01]  /*c4e0*/  FADD.FTZ R156, -R169, R202 ;  /* 0x000000caa99c7221 */ /* 0x000fe20000010100 */
[-C--:B------:R-:W-:Y:S01]  /*c4f0*/  FMUL.FTZ R120, R120, R170.reuse ;  /* 0x000000aa78787220 */ /* 0x080fe20000410000 */
[-C--:B------:R-:W-:Y:S01]  /*c500*/  FMUL.FTZ R121, R121, R170.reuse ;  /* 0x000000aa79797220 */ /* 0x080fe20000410000 */
[-C--:B------:R-:W-:Y:S01]  /*c510*/  FMUL.FTZ R124, R124, R170.reuse ;  /* 0x000000aa7c7c7220 */ /* 0x080fe20000410000 */
[----:B------:R-:W-:Y:S01]  /*c520*/  FMUL.FTZ R177, R156, UR6 ;  /* 0x000000069cb17c20 */ /* 0x000fe20008410000 */
[----:B------:R-:W-:Y:S01]  /*c530*/  FMUL.FTZ R156, R169, UR6 ;  /* 0x00000006a99c7c20 */ /* 0x000fe20008410000 */
[----:B------:R-:W-:Y:S01]  /*c540*/  MUFU.EX2 R206, R206 ;  /* 0x000000ce00ce7308 */ /* 0x000fe20000000800 */
[----:B-1----:R-:W-:Y:S01]  /*c550*/  F2FP.BF16.F32.PACK_AB R158, R204, R181 ;  /* 0x000000b5cc9e723e */ /* 0x002fe200000010ff */
[----:B------:R-:W-:Y:S01]  /*c560*/  FMUL.FTZ R125, R125, R170 ;  /* 0x000000aa7d7d7220 */ /* 0x000fe20000410000 */
[--C-:B------:R-:W-:Y:S01]  /*c570*/  FFMA.FTZ R213, R152, UR6, -R156.reuse ;  /* 0x0000000698d57c23 */ /* 0x100fe2000801089c */
[----:B------:R-:W-:Y:S01]  /*c580*/  FFMA.FTZ R202, R153, UR6, -R156 ;  /* 0x0000000699ca7c23 */ /* 0x000fe2000801089c */
[----:B------:R-:W-:-:S02]  /*c590*/  VIADD R152, R185, 0x38840 ;  /* 0x00038840b9987836 */ /* 0x000fc40000000000 */
[--C-:B------:R-:W-:Y:S01]  /*c5a0*/  FFMA.FTZ R214, R154, UR6, -R156.reuse ;  /* 0x000000069ad67c23 */ /* 0x100fe2000801089c */
[----:B------:R-:W-:Y:S01]  /*c5b0*/  @!P1 IMAD R153, R194, 0x40, R191 ;  /* 0x00000040c2999824 */ /* 0x000fe200078e02bf */
[----:B------:R-:W0:Y:S01]  /*c5c0*/  MUFU.EX2 R177, R177 ;  /* 0x000000b100b17308 */ /* 0x000e220000000800 */
[----:B------:R-:W-:Y:S01]  /*c5d0*/  FFMA.FTZ R215, R155, UR6, -R156 ;  /* 0x000000069bd77c23 */ /* 0x000fe2000801089c */
[----:B------:R-:W-:Y:S01]  /*c5e0*/  PRMT R152, R197, 0x654, R152 ;  /* 0x00000654c5987816 */ /* 0x000fe20000000098 */
        /* <DEDUP_REMOVED lines=10> */
[----:B------:R1:W-:Y:S01]  /*c690*/  SYNCS.ARRIVE.TRANS64.RED.A1T0 RZ, [R152+URZ], RZ ;  /* 0x000000ff98ff79a7 */ /* 0x0003e2000810043f */
[--C-:B------:R-:W-:Y:S01]  /*c6a0*/  FFMA.FTZ R207, R209, UR6, -R156.reuse ;  /* 0x00000006d1cf7c23 */ /* 0x100fe2000801089c */
[--C-:B------:R-:W-:Y:S01]  /*c6b0*/  FFMA.FTZ R210, R210, UR6, -R156.reuse ;  /* 0x00000006d2d27c23 */ /* 0x100fe2000801089c */
[----:B------:R-:W-:Y:S01]  /*c6c0*/  FFMA.FTZ R211, R212, UR6, -R156 ;  /* 0x00000006d4d37c23 */ /* 0x000fe2000801089c */
[----:B------:R-:W-:Y:S01]  /*c6d0*/  @!P1 STS [R153+0x38400], R170 ;  /* 0x038400aa99009388 */ /* 0x000fe20000000800 */
[----:B------:R-:W-:Y:S01]  /*c6e0*/  MUFU.EX2 R202, R202 ;  /* 0x000000ca00ca7308 */ /* 0x000fe20000000800 */
[----:B------:R-:W-:Y:S01]  /*c6f0*/  IMAD R209, R22, 0x1000, R192 ;  /* 0x0000100016d17824 */ /* 0x000fe200078e02c0 */
[----:B------:R-:W-:Y:S01]  /*c700*/  F2FP.BF16.F32.PACK_AB R154, R178, R175 ;  /* 0x000000afb29a723e */ /* 0x000fe200000010ff */
[----:B0-----:R0:W-:Y:S01]  /*c710*/  @!P1 STS [R153+0x38420], R177 ;  /* 0x038420b199009388 */ /* 0x0011e20000000800 */
[----:B-1----:R-:W-:Y:S01]  /*c720*/  F2FP.BF16.F32.PACK_AB R152, R174, R171 ;  /* 0x000000abae98723e */ /* 0x002fe200000010ff */
[----:B------:R-:W-:Y:S01]  /*c730*/  FMUL.FTZ R26, R26, R177 ;  /* 0x000000b11a1a7220 */ /* 0x000fe20000410000 */
[----:B------:R-:W-:Y:S01]  /*c740*/  F2FP.BF16.F32.PACK_AB R156, R182, R179 ;  /* 0x000000b3b69c723e */ /* 0x000fe200000010ff */
[-C--:B------:R-:W-:Y:S01]  /*c750*/  FMUL.FTZ R27, R27, R177.reuse ;  /* 0x000000b11b1b7220 */ /* 0x080fe20000410000 */
[----:B------:R-:W0:Y:S01]  /*c760*/  MUFU.EX2 R213, R213 ;  /* 0x000000d500d57308 */ /* 0x000e220000000800 */
[----:B------:R-:W-:Y:S01]  /*c770*/  R2UR UR10, R209 ;  /* 0x00000000d10a72ca */ /* 0x000fe200000e0000 */
[----:B------:R-:W-:Y:S01]  /*c780*/  FMUL.FTZ R30, R30, R177 ;  /* 0x000000b11e1e7220 */ /* 0x000fe20000410000 */
[----:B------:R-:W-:Y:S01]  /*c790*/  F2FP.BF16.F32.PACK_AB R160, R206, R183 ;  /* 0x000000b7cea0723e */ /* 0x000fe200000010ff */
        /* <DEDUP_REMOVED lines=87> */
[----:B------:R-:W-:Y:S01]  /*cd10*/  FMUL.FTZ R149, R149, R170 ;  /* 0x000000aa95957220 */ /* 0x000fe20000410000 */
[-C--:B------:R-:W-:Y:S01]  /*cd20*/  FMUL.FTZ R150, R150, R177.reuse ;  /* 0x000000b196967220 */ /* 0x080fe20000410000 */
[----:B------:R-:W-:Y:S01]  /*cd30*/  FMUL.FTZ R151, R151, R177 ;  /* 0x000000b197977220 */ /* 0x000fe20000410000 */
[----:B------:R0:W-:Y:S01]  /*cd40*/  STSM.16.M88.4 [R187+0x36400], R152 ;  /* 0x03640098bb007844 */ /* 0x0001e20000000200 */
[----:B------:R-:W-:Y:S01]  /*cd50*/  VIADD R212, R209, 0x80 ;  /* 0x00000080d1d47836 */ /* 0x000fe20000000000 */
[----:B------:R-:W2:Y:S01]  /*cd60*/  MUFU.EX2 R208, R208 ;  /* 0x000000d000d07308 */ /* 0x000ea20000000800 */
[----:B-1----:R-:W-:Y:S01]  /*cd70*/  F2FP.BF16.F32.PACK_AB R161, R220, R203 ;  /* 0x000000cbdca1723e */ /* 0x002fe200000010ff */
[----:B------:R0:W-:Y:S01]  /*cd80*/  STSM.16.M88.4 [R186], R156 ;  /* 0x0000009cba007844 */ /* 0x0001e20000000200 */
[----:B------:R-:W-:Y:S01]  /*cd90*/  FFMA.FTZ R21, R170, R21, R171 ;  /* 0x00000015aa157223 */ /* 0x000fe200000100ab */
[----:B------:R-:W-:-:S03]  /*cda0*/  FFMA.FTZ R20, R177, R20, R202 ;  /* 0x00000014b1147223 */ /* 0x000fc600000100ca */
[----:B------:R-:W-:Y:S01]  /*cdb0*/  FADD.FTZ R174, R174, R21 ;  /* 0x00000015aeae7221 */ /* 0x000fe20000010000 */
[----:B------:R-:W-:Y:S01]  /*cdc0*/  MUFU.EX2 R173, R173 ;  /* 0x000000ad00ad7308 */ /* 0x000fe20000000800 */
[----:B------:R-:W-:Y:S02]  /*cdd0*/  FADD.FTZ R213, R213, R20 ;  /* 0x00000014d5d57221 */ /* 0x000fe40000010000 */
[----:B------:R-:W-:Y:S02]  /*cde0*/  FADD.FTZ R175, R175, R174 ;  /* 0x000000aeafaf7221 */ /* 0x000fe40000010000 */
[----:B------:R-:W-:Y:S02]  /*cdf0*/  FADD.FTZ R214, R214, R213 ;  /* 0x000000d5d6d67221 */ /* 0x000fe40000010000 */
[----:B------:R-:W-:Y:S01]  /*ce00*/  FADD.FTZ R178, R178, R175 ;  /* 0x000000afb2b27221 */ /* 0x000fe20000010000 */
[----:B------:R-:W1:Y:S01]  /*ce10*/  MUFU.EX2 R176, R176 ;  /* 0x000000b000b07308 */ /* 0x000e620000000800 */
        /* <DEDUP_REMOVED lines=11> */
[----:B-1----:R-:W-:Y:S01]  /*ced0*/  F2FP.BF16.F32.PACK_AB R164, R176, R173 ;  /* 0x000000adb0a4723e */ /* 0x002fe200000010ff */
        /* <DEDUP_REMOVED lines=9> */
[----:B------:R-:W1:Y:S01]  /*cf70*/  MUFU.EX2 R210, R210 ;  /* 0x000000d200d27308 */ /* 0x000e620000000800 */
[----:B--2---:R-:W-:Y:S01]  /*cf80*/  F2FP.BF16.F32.PACK_AB R166, R201, R180 ;  /* 0x000000b4c9a6723e */ /* 0x004fe200000010ff */
[----:B------:R-:W-:Y:S01]  /*cf90*/  FADD.FTZ R172, R172, R195 ;  /* 0x000000c3acac7221 */ /* 0x000fe20000010000 */
[----:B------:R-:W-:-:S03]  /*cfa0*/  FADD.FTZ R208, R208, R205 ;  /* 0x000000cdd0d07221 */ /* 0x000fc60000010000 */
[----:B------:R-:W-:Y:S02]  /*cfb0*/  FADD.FTZ R173, R173, R172 ;  /* 0x000000acadad7221 */ /* 0x000fe40000010000 */
[----:B------:R-:W2:Y:S02]  /*cfc0*/  MUFU.EX2 R194, R194 ;  /* 0x000000c200c27308 */ /* 0x000ea40000000800 */
[----:B------:R-:W-:-:S04]  /*cfd0*/  FADD.FTZ R173, R176, R173 ;  /* 0x000000adb0ad7221 */ /* 0x000fc80000010000 */
[----:B------:R-:W-:Y:S02]  /*cfe0*/  FADD.FTZ R180, R180, R173 ;  /* 0x000000adb4b47221 */ /* 0x000fe40000010000 */
[----:B------:R-:W3:Y:S01]  /*cff0*/  MUFU.EX2 R211, R211 ;  /* 0x000000d300d37308 */ /* 0x000ee20000000800 */
[----:B-1----:R-:W-:Y:S01]  /*d000*/  F2FP.BF16.F32.PACK_AB R165, R210, R207 ;  /* 0x000000cfd2a5723e */ /* 0x002fe200000010ff */
[----:B------:R-:W-:Y:S01]  /*d010*/  FADD.FTZ R207, R207, R208 ;  /* 0x000000d0cfcf7221 */ /* 0x000fe20000010000 */
[----:B------:R-:W-:-:S03]  /*d020*/  FADD.FTZ R21, R201, R180 ;  /* 0x000000b4c9157221 */ /* 0x000fc60000010000 */
[----:B------:R-:W-:-:S04]  /*d030*/  FADD.FTZ R207, R210, R207 ;  /* 0x000000cfd2cf7221 */ /* 0x000fc80000010000 */
[----:B--2---:R-:W-:Y:S01]  /*d040*/  FADD.FTZ R20, R194, R207 ;  /* 0x000000cfc2147221 */ /* 0x004fe20000010000 */
[----:B---3--:R-:W-:-:S03]  /*d050*/  F2FP.BF16.F32.PACK_AB R167, R211, R194 ;  /* 0x000000c2d3a7723e */ /* 0x008fc600000010ff */
[----:B------:R-:W-:Y:S02]  /*d060*/  FADD.FTZ R20, R211, R20 ;  /* 0x00000014d3147221 */ /* 0x000fe40000010000 */
[----:B------:R0:W-:Y:S01]  /*d070*/  STSM.16.M88.4 [R188], R164 ;  /* 0x000000a4bc007844 */ /* 0x0001e20000000200 */
[----:B------:R-:W-:-:S06]  /*d080*/  WARPGROUP.ARRIVE ;  /* 0x00000000000079c5 */ /* 0x000fcc0000000000 */
[----:B------:R-:W-:Y:S01]  /*d090*/  HGMMA.64x256x16.F32.BF16 R24, R152, gdesc[UR8].tnspB, R24, gsb0 ;  /* 0x43e0000898187df0 */ /* 0x000fe20008001818 */
[----:B------:R-:W-:Y:S01]  /*d0a0*/  R2UR UR10, R212 ;  /* 0x00000000d40a72ca */ /* 0x000fe200000e0000 */
[----:B------:R-:W-:Y:S01]  /*d0b0*/  UMOV UR11, 0x40000040 ;  /* 0x40000040000b7882 */ /* 0x000fe20000000000 */
[C---:B------:R-:W-:Y:S02]  /*d0c0*/  VIADD R212, R209.reuse, 0x100 ;  /* 0x00000100d1d47836 */ /* 0x040fe40000000000 */
[----:B------:R-:W-:Y:S01]  /*d0d0*/  VIADD R209, R209, 0x180 ;  /* 0x00000180d1d17836 */ /* 0x000fe20000000000 */
[----:B------:R-:W-:Y:S02]  /*d0e0*/  WARPGROUP.DEPBAR.LE gsb0, 0x0 ;  /* 0x00008000000079c5 */ /* 0x000fe40000010000 */
[----:B------:R-:W-:-:S15]  /*d0f0*/  WARPGROUP.ARRIVE ;  /* 0x00000000000079c5 */ /* 0x000fde0000000000 */
[----:B------:R-:W-:-:S05]  /*d100*/  NOP ;  /* 0x0000000000007918 */ /* 0x000fca0000000000 */
        /* <DEDUP_REMOVED lines=24> */
.L_x_4273:
[----:B------:R-:W-:Y:S01]  /*d290*/  R2UR UR7, R196 ;  /* 0x00000000c40772ca */ /* 0x000fe200000e0000 */
[----:B------:R-:W-:Y:S01]  /*d2a0*/  IMAD.MOV.U32 R202, RZ, RZ, R169 ;  /* 0x000000ffffca7224 */ /* 0x000fe200078e00a9 */
[----:B------:R-:W-:Y:S01]  /*d2b0*/  IADD3 R152, R185, 0x38860, RZ ;  /* 0x00038860b9987810 */ /* 0x000fe20007ffe0ff */
[----:B------:R-:W-:Y:S02]  /*d2c0*/  IMAD.MOV.U32 R195, RZ, RZ, R168 ;  /* 0x000000ffffc37224 */ /* 0x000fe400078e00a8 */
[----:B------:R-:W-:Y:S01]  /*d2d0*/  IMAD.MOV.U32 R194, RZ, RZ, R22 ;  /* 0x000000ffffc27224 */ /* 0x000fe200078e0016 */
[----:B------:R-:W-:-:S04]  /*d2e0*/  PRMT R152, R197, 0x654, R152 ;  /* 0x00000654c5987816 */ /* 0x000fc80000000098 */
[----:B------:R1:W-:Y:S03]  /*d2f0*/  SYNCS.ARRIVE.TRANS64.RED.A1T0 RZ, [R152+URZ], RZ ;  /* 0x000000ff98ff79a7 */ /* 0x0003e6000810043f */
[C---:B------:R-:W-:Y:S01]  /*d300*/  ISETP.GT.AND P1, PT, R200.reuse, UR7, PT ;  /* 0x00000007c8007c0c */ /* 0x040fe2000bf24270 */
[----:B------:R-:W-:-:S12]  /*d310*/  VIADD R200, R200, 0xffffffff ;  /* 0xffffffffc8c87836 */ /* 0x000fd80000000000 */
[----:B-1----:R-:W-:Y:S05]  /*d320*/  @P1 BRA `(.L_x_4274) ;  /* 0xffffffd000301947 */ /* 0x002fea000383ffff */
.L_x_4263:
[----:B------:R-:W1:Y:S01]  /*d330*/  SHFL.BFLY PT, R0, R21, 0x2, 0x1f ;  /* 0x0c401f0015007f89 */ /* 0x000e6200000e0000 */
[----:B------:R-:W-:Y:S08]  /*d340*/  BAR.ARV 0x8, 0x100 ;  /* 0x0204000000007b1d */ /* 0x000ff00000002000 */
[----:B------:R-:W-:Y:S01]  /*d350*/  BAR.SYNC.DEFER_BLOCKING 0xf, 0x100 ;  /* 0x03c4000000007b1d */ /* 0x000fe20000010000 */
[----:B------:R-:W-:Y:S01]  /*d360*/  ISETP.NE.AND P0, PT, R193, RZ, PT ;  /* 0x000000ffc100720c */ /* 0x000fe20003f05270 */
[----:B------:R-:W-:-:S02]  /*d370*/  IMAD R191, R22, 0x40, R191 ;  /* 0x0000004016bf7824 */ /* 0x000fc400078e02bf */
[----:B------:R-:W-:Y:S02]  /*d380*/  IMAD.U32 R9, RZ, RZ, UR6 ;  /* 0x00000006ff097e24 */ /* 0x000fe4000f8e00ff */
[----:B------:R-:W2:Y:S01]  /*d390*/  SHFL.BFLY PT, R5, R20, 0x2, 0x1f ;  /* 0x0c401f0014057f89 */ /* 0x000ea200000e0000 */
[----:B-1----:R-:W-:-:S07]  /*d3a0*/  FADD.FTZ R2, R0, R21 ;  /* 0x0000001500027221 */ /* 0x002fce0000010000 */
[----:B------:R-:W-:Y:S01]  /*d3b0*/  @!P0 IMAD R198, R191, 0x4, R198 ;  /* 0x00000004bfc68824 */ /* 0x000fe200078e02c6 */
[----:B------:R-:W1:Y:S01]  /*d3c0*/  SHFL.BFLY PT, R3, R2, 0x1, 0x1f ;  /* 0x0c201f0002037f89 */ /* 0x000e6200000e0000 */
[----:B--2---:R-:W-:-:S05]  /*d3d0*/  FADD.FTZ R5, R5, R20 ;  /* 0x0000001405057221 */ /* 0x004fca0000010000 */
[----:B------:R-:W2:Y:S01]  /*d3e0*/  SHFL.BFLY PT, R0, R5, 0x1, 0x1f ;  /* 0x0c201f0005007f89 */ /* 0x000ea200000e0000 */
[----:B-1----:R-:W-:Y:S01]  /*d3f0*/  FADD.FTZ R4, R2, R3 ;  /* 0x0000000302047221 */ /* 0x002fe20000010000 */
[----:B------:R-:W-:Y:S02]  /*d400*/  IMAD.MOV.U32 R3, RZ, RZ, RZ ;  /* 0x000000ffff037224 */ /* 0x000fe400078e00ff */
[----:B------:R-:W-:Y:S02]  /*d410*/  IMAD.MOV.U32 R2, RZ, RZ, -0x800000 ;  /* 0xff800000ff027424 */ /* 0x000fe400078e00ff */
[----:B------:R-:W-:-:S13]  /*d420*/  FSETP.NE.FTZ.AND P1, PT, R4, RZ, PT ;  /* 0x000000ff0400720b */ /* 0x000fda0003f35000 */
[----:B------:R-:W1:Y:S01]  /*d430*/  @P1 MUFU.RCP R3, R4 ;  /* 0x0000000400031308 */ /* 0x000e620000001000 */
[----:B--2---:R-:W-:Y:S01]  /*d440*/  FADD.FTZ R6, R5, R0 ;  /* 0x0000000005067221 */ /* 0x004fe20000010000 */
[----:B------:R-:W-:-:S04]  /*d450*/  IMAD.MOV.U32 R0, RZ, RZ, RZ ;  /* 0x000000ffff007224 */ /* 0x000fc800078e00ff */
[----:B------:R-:W-:Y:S02]  /*d460*/  FSETP.NE.FTZ.AND P2, PT, R6, RZ, PT ;  /* 0x000000ff0600720b */ /* 0x000fe40003f55000 */
[----:B------:R-:W-:Y:S01]  /*d470*/  @P1 MUFU.LG2 R5, R4 ;  /* 0x0000000400051308 */ /* 0x000fe20000000c00 */
[----:B-1----:R1:W-:Y:S01]  /*d480*/  @!P0 STS [R198+0x38400], R3 ;  /* 0x03840003c6008388 */ /* 0x0023e20000000800 */
[-C--:B------:R-:W-:Y:S01]  /*d490*/  FMUL.FTZ R24, R24, R3.reuse ;  /* 0x0000000318187220 */ /* 0x080fe20000410000 */
[----:B------:R-:W-:-:S08]  /*d4a0*/  FMUL.FTZ R25, R25, R3 ;  /* 0x0000000319197220 */ /* 0x000fd00000410000 */
[----:B------:R-:W2:Y:S01]  /*d4b0*/  @P2 MUFU.RCP R0, R6 ;  /* 0x0000000600002308 */ /* 0x000ea20000001000 */
[-C--:B------:R-:W-:Y:S01]  /*d4c0*/  FMUL.FTZ R28, R28, R3.reuse ;  /* 0x000000031c1c7220 */ /* 0x080fe20000410000 */
[-C--:B------:R-:W-:Y:S01]  /*d4d0*/  FMUL.FTZ R29, R29, R3.reuse ;  /* 0x000000031d1d7220 */ /* 0x080fe20000410000 */
[-C--:B------:R-:W-:Y:S01]  /*d4e0*/  FMUL.FTZ R32, R32, R3.reuse ;  /* 0x0000000320207220 */ /* 0x080fe20000410000 */
[-C--:B------:R-:W-:Y:S01]  /*d4f0*/  FMUL.FTZ R33, R33, R3.reuse ;  /* 0x0000000321217220 */ /* 0x080fe20000410000 */
[-C--:B------:R-:W-:Y:S01]  /*d500*/  FMUL.FTZ R36, R36, R3.reuse ;  /* 0x0000000324247220 */ /* 0x080fe20000410000 */
[-C--:B------:R-:W-:Y:S01]  /*d510*/  FMUL.FTZ R37, R37, R3.reuse ;  /* 0x0000000325257220 */ /* 0x080fe20000410000 */
[-C--:B------:R-:W-:Y:S01]  /*d520*/  FMUL.FTZ R40, R40, R3.reuse ;  /* 0x0000000328287220 */ /* 0x080fe20000410000 */
[----:B------:R3:W4:Y:S01]  /*d530*/  @P2 MUFU.LG2 R7, R6 ;  /* 0x0000000600072308 */ /* 0x0007220000000c00 */
        /* <DEDUP_REMOVED lines=56> */
[----:B-1----:R-:W-:Y:S01]  /*d8c0*/  MOV R3, UR6 ;  /* 0x0000000600037c02 */ /* 0x002fe20008000f00 */
[----:B------:R-:W-:Y:S01]  /*d8d0*/  @P2 FMUL.FTZ R9, R9, 0.69314718246459960938 ;  /* 0x3f31721809092820 */ /* 0x000fe20000410000 */
[----:B---3--:R-:W-:Y:S01]  /*d8e0*/  @P1 FMUL.FTZ R6, R5, 0.69314718246459960938 ;  /* 0x3f31721805061820 */ /* 0x008fe20000410000 */
[----:B----4-:R-:W-:Y:S01]  /*d8f0*/  @P2 FMUL.FTZ R8, R7, 0.69314718246459960938 ;  /* 0x3f31721807082820 */ /* 0x010fe20000410000 */
[----:B------:R-:W-:-:S02]  /*d900*/  IMAD.MOV.U32 R4, RZ, RZ, -0x800000 ;  /* 0xff800000ff047424 */ /* 0x000fc400078e00ff */
        /* <DEDUP_REMOVED lines=68> */
[----:B--2---:R-:W-:Y:S06]  /*dd50*/  BAR.ARV 0xe, 0x100 ;  /* 0x0384000000007b1d */ /* 0x004fec0000002000 */
.L_x_4232:
[----:B------:R-:W-:Y:S05]  /*dd60*/  @P0 BRA `(.L_x_4275) ;  /* 0x0000002400080947 */ /* 0x000fea0003800000 */
[----:B------:R-:W2:Y:S01]  /*dd70*/  LDL R156, [R1] ;  /* 0x00000000019c7983 */ /* 0x000ea20000100800 */
[----:B------:R-:W1:Y:S01]  /*dd80*/  S2UR UR5, SR_CgaCtaId ;  /* 0x00000000000579c3 */ /* 0x000e620000008800 */
[----:B------:R-:W-:Y:S01]  /*dd90*/  UMOV UR4, 0x400 ;  /* 0x0000040000047882 */ /* 0x000fe20000000000 */
[----:B------:R-:W3:Y:S06]  /*dda0*/  S2R R0, SR_TID.X ;  /* 0x0000000000007919 */ /* 0x000eec0000002100 */
[----:B------:R-:W4:Y:S08]  /*ddb0*/  S2UR UR6, SR_CTAID.Y ;  /* 0x00000000000679c3 */ /* 0x000f300000002600 */
[----:B------:R-:W4:Y:S08]  /*ddc0*/  LDC R10, c[0x0][0xd50] ;  /* 0x00035400ff0a7b82 */ /* 0x000f300000000800 */
[----:B------:R-:W5:Y:S01]  /*ddd0*/  LDC R6, c[0x0][0xce8] ;  /* 0x00033a00ff067b82 */ /* 0x000f620000000800 */
[----:B-1----:R-:W-:-:S04]  /*dde0*/  ULEA UR4, UR5, UR4, 0x18 ;  /* 0x0000000405047291 */ /* 0x002fc8000f8ec03f */
[----:B------:R-:W-:-:S04]  /*ddf0*/  UIADD3 UR4, UR4, 0x38820, URZ ;  /* 0x0003882004047890 */ /* 0x000fc8000fffe03f */
[----:B------:R-:W-:Y:S01]  /*de00*/  UPRMT UR4, URZ, 0x654, UR4 ;  /* 0x000006543f047896 */ /* 0x000fe20008000004 */
[----:B------:R-:W-:Y:S01]  /*de10*/  BAR.SYNC.DEFER_BLOCKING 0x1, 0x100 ;  /* 0x0044000000007b1d */ /* 0x000fe20000010000 */
[----:B---3--:R-:W-:-:S05]  /*de20*/  VIADD R20, R0, 0xffffff80 ;  /* 0xffffff8000147836 */ /* 0x008fca0000000000 */
[----:B------:R-:W-:-:S04]  /*de30*/  SHF.R.S32.HI R21, RZ, 0x1f, R20 ;  /* 0x0000001fff157819 */ /* 0x000fc80000011414 */
[----:B------:R-:W-:-:S04]  /*de40*/  LEA.HI R9, R21, R20, RZ, 0x7 ;  /* 0x0000001415097211 */ /* 0x000fc800078f38ff */
[----:B------:R-:W-:Y:S02]  /*de50*/  SHF.R.S32.HI R0, RZ, 0x7, R9 ;  /* 0x00000007ff007819 */ /* 0x000fe40000011409 */
[----:B------:R-:W-:Y:S02]  /*de60*/  LOP3.LUT R5, R9, 0xffffff80, RZ, 0xc0, !PT ;  /* 0xffffff8009057812 */ /* 0x000fe400078ec0ff */
[----:B-----5:R-:W-:Y:S01]  /*de70*/  ISETP.NE.AND P1, PT, R6, 0x1, PT ;  /* 0x000000010600780c */ /* 0x020fe20003f25270 */
[----:B------:R-:W1:Y:S02]  /*de80*/  SHFL.IDX PT, R7, R0, RZ, 0x1f ;  /* 0x00001fff00077589 */ /* 0x000e6400000e0000 */
[----:B------:R-:W-:Y:S01]  /*de90*/  IMAD.IADD R8, R20, 0x1, -R5 ;  /* 0x0000000114087824 */ /* 0x000fe200078e0a05 */
[----:B------:R-:W-:Y:S04]  /*dea0*/  SYNCS.ARRIVE.TRANS64.RED.A1T0 RZ, [UR4], RZ ;  /* 0x000000ffffff79a7 */ /* 0x000fe80008100404 */
[----:B------:R-:W-:-:S02]  /*deb0*/  SHF.R.S32.HI R155, RZ, 0x1f, R8 ;  /* 0x0000001fff9b7819 */ /* 0x000fc40000011408 */
[----:B-1----:R-:W-:Y:S02]  /*dec0*/  ISETP.NE.AND P0, PT, R7, RZ, PT ;  /* 0x000000ff0700720c */ /* 0x002fe40003f05270 */
[----:B------:R-:W-:-:S04]  /*ded0*/  LEA.HI R7, R155, R8, RZ, 0x2 ;  /* 0x000000089b077211 */ /* 0x000fc800078f10ff */
[----:B------:R-:W-:Y:S02]  /*dee0*/  SHF.R.S32.HI R154, RZ, 0x2, R7 ;  /* 0x00000002ff9a7819 */ /* 0x000fe40000011407 */
[----:B--2---:R-:W-:-:S13]  /*def0*/  R2UR UR7, R156 ;  /* 0x000000009c0772ca */ /* 0x004fda00000e0000 */
[----:B------:R-:W-:-:S04]  /*df00*/  IMAD R3, RZ, RZ, -UR7 ;  /* 0x80000007ff037e24 */ /* 0x000fc8000f8e02ff */
[----:B----4-:R-:W-:Y:S01]  /*df10*/  IMAD R3, R10, R3, UR6 ;  /* 0x000000060a037e24 */ /* 0x010fe2000f8e0203 */
[----:B------:R-:W-:-:S04]  /*df20*/  USHF.R.S32.HI UR6, URZ, 0x1f, UR7 ;  /* 0x0000001f3f067899 */ /* 0x000fc80008011407 */
[----:B------:R-:W-:Y:S01]  /*df30*/  SHF.R.S32.HI R5, RZ, 0x1f, R3 ;  /* 0x0000001fff057819 */ /* 0x000fe20000011403 */
[----:B------:R-:W-:Y:S07]  /*df40*/  @P0 BRA `(.L_x_4276) ;  /* 0x0000000400480947 */ /* 0x000fee0003800000 */
[----:B------:R-:W1:Y:S01]  /*df50*/  LDC R16, c[0x0][0xce8] ;  /* 0x00033a00ff107b82 */ /* 0x000e620000000800 */
[----:B------:R-:W-:Y:S01]  /*df60*/  LOP3.LUT R9, R9, 0xffffff80, RZ, 0xc0, !PT ;  /* 0xffffff8009097812 */ /* 0x000fe200078ec0ff */
[----:B------:R-:W2:Y:S01]  /*df70*/  S2R R22, SR_CTAID.X ;  /* 0x0000000000167919 */ /* 0x000ea20000002500 */
[----:B------:R-:W-:Y:S01]  /*df80*/  LEA.HI R11, R21, R20, RZ, 0x2 ;  /* 0x00000014150b7211 */ /* 0x000fe200078f10ff */
[----:B------:R-:W-:Y:S01]  /*df90*/  ULDC.64 UR4, c[0x0][0xcd0] ;  /* 0x0003340000047ab9 */ /* 0x000fe20000000a00 */
[----:B------:R-:W-:Y:S01]  /*dfa0*/  R2UR UR10, R156 ;  /* 0x000000009c0a72ca */ /* 0x000fe200000e0000 */
[C---:B------:R-:W-:Y:S01]  /*dfb0*/  IMAD.IADD R23, R20.reuse, 0x1, -R9 ;  /* 0x0000000114177824 */ /* 0x040fe200078e0a09 */
[----:B------:R-:W-:Y:S01]  /*dfc0*/  LOP3.LUT R11, R11, 0xfffffffc, RZ, 0xc0, !PT ;  /* 0xfffffffc0b0b7812 */ /* 0x000fe200078ec0ff */
[----:B------:R-:W3:Y:S03]  /*dfd0*/  S2UR UR7, SR_CTAID.Z ;  /* 0x00000000000779c3 */ /* 0x000ee60000002700 */
[----:B------:R-:W-:Y:S01]  /*dfe0*/  SHF.R.S32.HI R10, RZ, 0x1f, R23 ;  /* 0x0000001fff0a7819 */ /* 0x000fe20000011417 */
[----:B------:R-:W-:-:S03]  /*dff0*/  IMAD.IADD R11, R20, 0x1, -R11 ;  /* 0x00000001140b7824 */ /* 0x000fc600078e0a0b */
[CC--:B0-----:R-:W-:Y:S01]  /*e000*/  LEA.HI R152, R10.reuse, R23.reuse, RZ, 0x2 ;  /* 0x000000170a987211 */ /* 0x0c1fe200078f10ff */
[----:B------:R-:W0:Y:S01]  /*e010*/  LDC.64 R18, c[0x0][0xcd8] ;  /* 0x00033600ff127b82 */ /* 0x000e220000000a00 */
[----:B------:R-:W-:Y:S01]  /*e020*/  LEA.HI R10, R10, R23, RZ, 0x5 ;  /* 0x000000170a0a7211 */ /* 0x000fe200078f28ff */
[----:B------:R-:W-:Y:S01]  /*e030*/  UIMAD.WIDE.U32 UR8, UR10, UR4, URZ ;  /* 0x000000040a0872a5 */ /* 0x000fe2000f8e003f */
[--C-:B------:R-:W-:Y:S01]  /*e040*/  SHF.R.S32.HI R9, RZ, 0x2, R152.reuse ;  /* 0x00000002ff097819 */ /* 0x100fe20000011498 */
[----:B------:R-:W-:Y:S01]  /*e050*/  UIMAD UR4, UR6, UR4, URZ ;  /* 0x00000004060472a4 */ /* 0x000fe2000f8e023f */
[----:B------:R-:W-:Y:S02]  /*e060*/  SHF.R.S32.HI R12, RZ, 0x1f, R152 ;  /* 0x0000001fff0c7819 */ /* 0x000fe40000011498 */
[----:B------:R-:W-:Y:S01]  /*e070*/  SHF.R.S32.HI R10, RZ, 0x5, R10 ;  /* 0x00000005ff0a7819 */ /* 0x000fe2000001140a */
[----:B------:R-:W-:Y:S01]  /*e080*/  UIMAD UR4, UR10, UR5, UR4 ;  /* 0x000000050a0472a4 */ /* 0x000fe2000f8e0204 */
[----:B-1----:R-:W-:-:S02]  /*e090*/  ISETP.NE.AND P0, PT, R16, 0x1, PT ;  /* 0x000000011000780c */ /* 0x002fc40003f05270 */
[----:B------:R-:W-:Y:S01]  /*e0a0*/  LEA.HI R12, R12, R9, RZ, 0x3 ;  /* 0x000000090c0c7211 */ /* 0x000fe200078f18ff */
[----:B------:R-:W-:Y:S01]  /*e0b0*/  UIADD3 UR4, UR9, UR4, URZ ;  /* 0x0000000409047290 */ /* 0x000fe2000fffe03f */
[----:B------:R-:W-:Y:S02]  /*e0c0*/  LOP3.LUT R152, R152, 0x7ffffffc, RZ, 0xc0, !PT ;  /* 0x7ffffffc98987812 */ /* 0x000fe400078ec0ff */
[----:B------:R-:W-:Y:S01]  /*e0d0*/  LOP3.LUT R12, R12, 0xfffffff8, RZ, 0xc0, !PT ;  /* 0xfffffff80c0c7812 */ /* 0x000fe200078ec0ff */
[----:B---3--:R-:W-:Y:S02]  /*e0e0*/  USHF.R.S32.HI UR5, URZ, 0x1f, UR7 ;  /* 0x0000001f3f057899 */ /* 0x008fe40008011407 */
[----:B------:R-:W-:Y:S01]  /*e0f0*/  IMAD.IADD R152, R23, 0x1, -R152 ;  /* 0x0000000117987824 */ /* 0x000fe200078e0a98 */
[----:B------:R-:W-:Y:S02]  /*e100*/  IADD3 R9, R9, -R12, RZ ;  /* 0x8000000c09097210 */ /* 0x000fe40007ffe0ff */
[----:B------:R-:W-:Y:S01]  /*e110*/  LEA.HI R12, R11, R11, RZ, 0x1 ;  /* 0x0000000b0b0c7211 */ /* 0x000fe200078f08ff */
[----:B------:R-:W1:Y:S01]  /*e120*/  @P0 LDC R14, c[0x0][0xcec] ;  /* 0x00033b00ff0e0b82 */ /* 0x000e620000000800 */
[----:B------:R-:W-:-:S02]  /*e130*/  IMAD.SHL.U32 R152, R152, 0x2, RZ ;  /* 0x0000000298987824 */ /* 0x000fc400078e00ff */
[----:B------:R-:W-:Y:S01]  /*e140*/  LOP3.LUT R12, R12, 0x1ffffffe, RZ, 0xc0, !PT ;  /* 0x1ffffffe0c0c7812 */ /* 0x000fe200078ec0ff */
[----:B------:R-:W-:Y:S02]  /*e150*/  IMAD R153, R10, 0x10, R9 ;  /* 0x000000100a997824 */ /* 0x000fe400078e0209 */
[----:B------:R-:W-:Y:S02]  /*e160*/  IMAD.U32 R10, RZ, RZ, UR8 ;  /* 0x00000008ff0a7e24 */ /* 0x000fe4000f8e00ff */
[----:B------:R-:W3:Y:S01]  /*e170*/  @P0 LDC R17, c[0x0][0xcf0] ;  /* 0x00033c00ff110b82 */ /* 0x000ee20000000800 */
[----:B------:R-:W-:Y:S02]  /*e180*/  IMAD.IADD R12, R11, 0x1, -R12 ;  /* 0x000000010b0c7824 */ /* 0x000fe400078e0a0c */
[----:B------:R-:W-:Y:S02]  /*e190*/  IMAD.U32 R11, RZ, RZ, UR9 ;  /* 0x00000009ff0b7e24 */ /* 0x000fe4000f8e00ff */
[----:B------:R-:W-:-:S02]  /*e1a0*/  IMAD R9, R12, 0x8, R153 ;  /* 0x000000080c097824 */ /* 0x000fc400078e0299 */
[----:B0-----:R-:W-:Y:S02]  /*e1b0*/  IMAD R12, R18, UR5, RZ ;  /* 0x00000005120c7c24 */ /* 0x001fe4000f8e02ff */
[----:B--2---:R-:W-:Y:S02]  /*e1c0*/  IMAD R9, R22, 0x40, R9 ;  /* 0x0000004016097824 */ /* 0x004fe400078e0209 */
[----:B------:R-:W-:Y:S01]  /*e1d0*/  IMAD.U32 R11, RZ, RZ, UR4 ;  /* 0x00000004ff0b7e24 */ /* 0x000fe2000f8e00ff */
[----:B------:R-:W-:Y:S01]  /*e1e0*/  ULDC.64 UR4, c[0x0][0xce0] ;  /* 0x0003380000047ab9 */ /* 0x000fe20000000a00 */
[----:B------:R-:W-:Y:S02]  /*e1f0*/  IMAD R15, R19, UR7, R12 ;  /* 0x00000007130f7c24 */ /* 0x000fe4000f8e020c */
[----:B------:R-:W-:-:S04]  /*e200*/  IMAD.WIDE.U32 R10, R18, UR7, R10 ;  /* 0x00000007120a7c25 */ /* 0x000fc8000f8e000a */
[----:B-1----:R-:W-:Y:S01]  /*e210*/  @P0 IMAD.HI.U32 R12, R9, R14, RZ ;  /* 0x0000000e090c0227 */ /* 0x002fe200078e00ff */
[----:B------:R-:W-:-:S03]  /*e220*/  IADD3 R11, R11, R15, RZ ;  /* 0x0000000f0b0b7210 */ /* 0x000fc60007ffe0ff */
[----:B------:R-:W-:Y:S01]  /*e230*/  IMAD.MOV.U32 R13, RZ, RZ, R9 ;  /* 0x000000ffff0d7224 */ /* 0x000fe200078e0009 */
[----:B---3--:R-:W-:Y:S01]  /*e240*/  @P0 SHF.R.U32.HI R13, RZ, R17, R12 ;  /* 0x00000011ff0d0219 */ /* 0x008fe2000001160c */
[----:B------:R-:W-:Y:S02]  /*e250*/  IMAD R12, R5, UR4, RZ ;  /* 0x00000004050c7c24 */ /* 0x000fe4000f8e02ff */
[----:B------:R-:W-:Y:S01]  /*e260*/  IMAD.WIDE.U32 R10, R3, UR4, R10 ;  /* 0x00000004030a7c25 */ /* 0x000fe2000f8e000a */
[----:B------:R-:W-:-:S03]  /*e270*/  SHF.R.S32.HI R15, RZ, 0x1f, R13 ;  /* 0x0000001fff0f7819 */ /* 0x000fc6000001140d */
[----:B------:R-:W-:Y:S01]  /*e280*/  IMAD.MOV R14, RZ, RZ, -R13 ;  /* 0x000000ffff0e7224 */ /* 0x000fe200078e0a0d */
[----:B------:R-:W-:-:S03]  /*e290*/  IADD3 R10, P0, R13, R10, RZ ;  /* 0x0000000a0d0a7210 */ /* 0x000fc60007f1e0ff */
[----:B------:R-:W-:Y:S02]  /*e2a0*/  IMAD R9, R16, R14, R9 ;  /* 0x0000000e10097224 */ /* 0x000fe400078e0209 */
[----:B------:R-:W-:Y:S01]  /*e2b0*/  IMAD R14, R3, UR5, R12 ;  /* 0x00000005030e7c24 */ /* 0x000fe2000f8e020c */
[----:B------:R-:W-:Y:S02]  /*e2c0*/  ULDC.64 UR4, c[0x0][0xcc8] ;  /* 0x0003320000047ab9 */ /* 0x000fe40000000a00 */
        /* <DEDUP_REMOVED lines=10> */
[----:B------:R-:W-:Y:S01]  /*e370*/  LOP3.LUT R11, R12, 0xfffffe, RZ, 0xc0, !PT ;  /* 0x00fffffe0c0b7812 */ /* 0x000fe200078ec0ff */
[----:B------:R-:W-:Y:S01]  /*e380*/  IMAD R14, R16, UR4, RZ ;  /* 0x00000004100e7c24 */ /* 0x000fe2000f8e02ff */
[----:B------:R-:W-:Y:S01]  /*e390*/  LEA.HI.X R18, R10, UR5, R9, 0x2, P0 ;  /* 0x000000050a127c11 */ /* 0x000fe200080f1409 */
[----:B------:R-:W-:Y:S01]  /*e3a0*/  SHFL.IDX PT, R12, R17, 0x1, 0x1c1f ;  /* 0x003c1f00110c7f89 */ /* 0x000fe200000e0000 */
[----:B------:R-:W-:-:S02]  /*e3b0*/  IMAD R9, R22, 0x40, R153 ;  /* 0x0000004016097824 */ /* 0x000fc400078e0299 */
[----:B------:R-:W-:Y:S01]  /*e3c0*/  IMAD.IADD R15, R0, 0x1, -R11 ;  /* 0x00000001000f7824 */ /* 0x000fe200078e0a0b */
[----:B------:R-:W-:Y:S03]  /*e3d0*/  SHFL.IDX PT, R10, R17, RZ, 0x1c1f ;  /* 0x001c1fff110a7589 */ /* 0x000fe600000e0000 */
        /* <DEDUP_REMOVED lines=9> */
.L_x_4276:
[----:B------:R-:W1:Y:S01]  /*e470*/  S2R R14, SR_CTAID.X ;  /* 0x00000000000e7919 */ /* 0x000e620000002500 */
[----:B------:R-:W-:Y:S01]  /*e480*/  LEA.HI R21, R21, R20, RZ, 0x2 ;  /* 0x0000001415157211 */ /* 0x000fe200078f10ff */
[----:B------:R-:W3:Y:S01]  /*e490*/  S2UR UR7, SR_CTAID.Z ;  /* 0x00000000000779c3 */ /* 0x000ee20000002700 */
[----:B------:R-:W-:Y:S01]  /*e4a0*/  SHF.R.S32.HI R9, RZ, 0x1f, R7 ;  /* 0x0000001fff097819 */ /* 0x000fe20000011407 */
[----:B------:R-:W-:Y:S01]  /*e4b0*/  ULDC.64 UR8, c[0x0][0xc38] ;  /* 0x00030e0000087ab9 */ /* 0x000fe20000000a00 */
[----:B------:R-:W-:Y:S01]  /*e4c0*/  LOP3.LUT R21, R21, 0xfffffffc, RZ, 0xc0, !PT ;  /* 0xfffffffc15157812 */ /* 0x000fe200078ec0ff */
[----:B------:R-:W-:Y:S01]  /*e4d0*/  UIMAD UR6, UR6, UR8, URZ ;  /* 0x00000008060672a4 */ /* 0x000fe2000f8e023f */
[----:B------:R-:W-:Y:S01]  /*e4e0*/  LEA.HI R9, R9, R154, RZ, 0x3 ;  /* 0x0000009a09097211 */ /* 0x000fe200078f18ff */
[----:B------:R-:W-:Y:S01]  /*e4f0*/  BSSY B0, `(.L_x_4277) ;  /* 0x0000102000007945 */ /* 0x000fe20003800000 */
[----:B------:R-:W-:Y:S01]  /*e500*/  IADD3 R21, R20, -R21, RZ ;  /* 0x8000001514157210 */ /* 0x000fe20007ffe0ff */
[----:B--2---:R-:W2:Y:S01]  /*e510*/  LDC.64 R12, c[0x0][0xc40] ;  /* 0x00031000ff0c7b82 */ /* 0x004ea20000000a00 */
[----:B------:R-:W-:-:S02]  /*e520*/  R2UR UR10, R156 ;  /* 0x000000009c0a72ca */ /* 0x000fc400000e0000 */
[----:B------:R-:W-:Y:S02]  /*e530*/  LOP3.LUT R9, R9, 0xfffffff8, RZ, 0xc0, !PT ;  /* 0xfffffff809097812 */ /* 0x000fe400078ec0ff */
[----:B------:R-:W-:Y:S02]  /*e540*/  LEA.HI R2, R21, R21, RZ, 0x1 ;  /* 0x0000001515027211 */ /* 0x000fe400078f08ff */
[----:B------:R-:W-:Y:S01]  /*e550*/  LEA.HI R155, R155, R8, RZ, 0x5 ;  /* 0x000000089b9b7211 */ /* 0x000fe200078f28ff */
[----:B------:R-:W4:Y:S01]  /*e560*/  @P1 LDC R4, c[0x0][0xcec] ;  /* 0x00033b00ff041b82 */ /* 0x000f220000000800 */
[----:B------:R-:W-:Y:S01]  /*e570*/  LOP3.LUT R2, R2, 0x1ffffffe, RZ, 0xc0, !PT ;  /* 0x1ffffffe02027812 */ /* 0x000fe200078ec0ff */
[----:B------:R-:W-:Y:S01]  /*e580*/  IMAD.IADD R154, R154, 0x1, -R9 ;  /* 0x000000019a9a7824 */ /* 0x000fe200078e0a09 */
[----:B------:R-:W-:-:S03]  /*e590*/  SHF.R.S32.HI R155, RZ, 0x5, R155 ;  /* 0x00000005ff9b7819 */ /* 0x000fc6000001149b */
[----:B------:R-:W-:Y:S01]  /*e5a0*/  IMAD.IADD R2, R21, 0x1, -R2 ;  /* 0x0000000115027824 */ /* 0x000fe200078e0a02 */
[----:B------:R-:W-:Y:S01]  /*e5b0*/  UIMAD.WIDE.U32 UR4, UR10, UR8, URZ ;  /* 0x000000080a0472a5 */ /* 0x000fe2000f8e003f */
[----:B------:R-:W5:Y:S01]  /*e5c0*/  @P1 LDC R17, c[0x0][0xcf0] ;  /* 0x00033c00ff111b82 */ /* 0x000f620000000800 */
[----:B------:R-:W-:Y:S01]  /*e5d0*/  IMAD R155, R155, 0x10, R154 ;  /* 0x000000109b9b7824 */ /* 0x000fe200078e029a */
[----:B------:R-:W-:Y:S02]  /*e5e0*/  UIMAD UR6, UR10, UR9, UR6 ;  /* 0x000000090a0672a4 */ /* 0x000fe4000f8e0206 */
[----:B---3--:R-:W-:Y:S01]  /*e5f0*/  USHF.R.S32.HI UR8, URZ, 0x1f, UR7 ;  /* 0x0000001f3f087899 */ /* 0x008fe20008011407 */
[----:B------:R-:W-:Y:S01]  /*e600*/  IMAD R9, R2, 0x8, R155 ;  /* 0x0000000802097824 */ /* 0x000fe200078e029b */
[----:B------:R-:W-:Y:S02]  /*e610*/  UIADD3 UR6, UR5, UR6, URZ ;  /* 0x0000000605067290 */ /* 0x000fe4000fffe03f */
[----:B------:R-:W-:-:S02]  /*e620*/  IMAD.U32 R11, RZ, RZ, UR5 ;  /* 0x00000005ff0b7e24 */ /* 0x000fc4000f8e00ff */
[----:B-1----:R-:W-:Y:S02]  /*e630*/  IMAD R15, R14, 0x40, R9 ;  /* 0x000000400e0f7824 */ /* 0x002fe400078e0209 */
[----:B------:R-:W-:Y:S01]  /*e640*/  IMAD.U32 R10, RZ, RZ, UR4 ;  /* 0x00000004ff0a7e24 */ /* 0x000fe2000f8e00ff */
[----:B------:R-:W-:Y:S01]  /*e650*/  ULDC.64 UR4, c[0x0][0xc48] ;  /* 0x0003120000047ab9 */ /* 0x000fe20000000a00 */
[----:B------:R-:W-:Y:S01]  /*e660*/  IMAD.U32 R11, RZ, RZ, UR6 ;  /* 0x00000006ff0b7e24 */ /* 0x000fe2000f8e00ff */
[----:B------:R-:W-:Y:S01]  /*e670*/  MOV R9, R15 ;  /* 0x0000000f00097202 */ /* 0x000fe20000000f00 */
[----:B--2---:R-:W-:Y:S02]  /*e680*/  IMAD R2, R12, UR8, RZ ;  /* 0x000000080c027c24 */ /* 0x004fe4000f8e02ff */
[----:B----4-:R-:W-:-:S04]  /*e690*/  @P1 IMAD.HI.U32 R4, R15, R4, RZ ;  /* 0x000000040f041227 */ /* 0x010fc800078e00ff */
[----:B------:R-:W-:Y:S02]  /*e6a0*/  IMAD R13, R13, UR7, R2 ;  /* 0x000000070d0d7c24 */ /* 0x000fe4000f8e0202 */
[----:B------:R-:W-:Y:S01]  /*e6b0*/  IMAD.WIDE.U32 R10, R12, UR7, R10 ;  /* 0x000000070c0a7c25 */ /* 0x000fe2000f8e000a */
[----:B-----5:R-:W-:-:S03]  /*e6c0*/  @P1 SHF.R.U32.HI R9, RZ, R17, R4 ;  /* 0x00000011ff091219 */ /* 0x020fc60000011604 */
[----:B------:R-:W-:Y:S01]  /*e6d0*/  IMAD R2, R5, UR4, RZ ;  /* 0x0000000405027c24 */ /* 0x000fe2000f8e02ff */
[----:B------:R-:W-:Y:S01]  /*e6e0*/  SHF.R.S32.HI R4, RZ, 0x1f, R9 ;  /* 0x0000001fff047819 */ /* 0x000fe20000011409 */
[----:B------:R-:W-:Y:S02]  /*e6f0*/  IMAD.IADD R11, R11, 0x1, R13 ;  /* 0x000000010b0b7824 */ /* 0x000fe400078e020d */
[C---:B------:R-:W-:Y:S02]  /*e700*/  IMAD R13, R3.reuse, UR5, R2 ;  /* 0x00000005030d7c24 */ /* 0x040fe4000f8e0202 */
        /* <DEDUP_REMOVED lines=25> */
[----:B------:R1:W2:Y:S01]  /*e8a0*/  SHFL.IDX PT, R2, R4, RZ, 0x1c1f ;  /* 0x001c1fff04027589 */ /* 0x0002a200000e0000 */
[----:B------:R-:W-:Y:S01]  /*e8b0*/  IMAD.IADD R0, R8, 0x1, -R9 ;  /* 0x0000000108007824 */ /* 0x000fe200078e0a09 */
[----:B------:R-:W-:-:S02]  /*e8c0*/  ISETP.GE.AND P0, PT, R7, R6, PT ;  /* 0x000000060700720c */ /* 0x000fc40003f06270 */
[----:B------:R1:W3:Y:S02]  /*e8d0*/  SHFL.IDX PT, R3, R5, RZ, 0x1c1f ;  /* 0x001c1fff05037589 */ /* 0x0002e400000e0000 */
[----:B------:R-:W-:-:S05]  /*e8e0*/  LEA R0, R11, R0, 0x7 ;  /* 0x000000000b007211 */ /* 0x000fca00078e38ff */
[----:B------:R-:W-:-:S04]  /*e8f0*/  IMAD.SHL.U32 R0, R0, 0x2, RZ ;  /* 0x0000000200007824 */ /* 0x000fc800078e00ff */
[----:B-1----:R-:W-:Y:S05]  /*e900*/  @P0 BRA `(.L_x_4278) ;  /* 0x0000000c00000947 */ /* 0x002fea0003800000 */
        /* <DEDUP_REMOVED lines=17> */
[C---:B------:R-:W-:Y:S01]  /*ea20*/  @!P2 LEA.HI R8, R0.reuse, R0, RZ, 0x1 ;  /* 0x000000000008a211 */ /* 0x040fe200078f08ff */
[----:B------:R-:W-:Y:S01]  /*ea30*/  VIADD R23, R0, 0x58 ;  /* 0x0000005800177836 */ /* 0x000fe20000000000 */
[----:B------:R-:W-:-:S02]  /*ea40*/  @!P3 LEA.HI R10, R9, R9, RZ, 0x1 ;  /* 0x00000009090ab211 */ /* 0x000fc400078f08ff */
[----:B------:R-:W-:Y:S02]  /*ea50*/  @!P4 LEA.HI R12, R11, R11, RZ, 0x1 ;  /* 0x0000000b0b0cc211 */ /* 0x000fe400078f08ff */
[----:B------:R-:W-:Y:S02]  /*ea60*/  @!P5 LEA.HI R14, R13, R13, RZ, 0x1 ;  /* 0x0000000d0d0ed211 */ /* 0x000fe400078f08ff */
[----:B------:R-:W-:Y:S02]  /*ea70*/  @!P2 LOP3.LUT R9, R8, 0xfffffffe, RZ, 0xc0, !PT ;  /* 0xfffffffe0809a812 */ /* 0x000fe400078ec0ff */
[----:B------:R-:W-:Y:S02]  /*ea80*/  @!P3 LOP3.LUT R11, R10, 0xfffffffe, RZ, 0xc0, !PT ;  /* 0xfffffffe0a0bb812 */ /* 0x000fe400078ec0ff */
[----:B------:R-:W-:Y:S01]  /*ea90*/  @!P4 LOP3.LUT R13, R12, 0xfffffffe, RZ, 0xc0, !PT ;  /* 0xfffffffe0c0dc812 */ /* 0x000fe200078ec0ff */
[----:B--23--:R-:W-:Y:S01]  /*eaa0*/  @!P2 IMAD.WIDE R8, R9, 0x4, R2 ;  /* 0x000000040908a825 */ /* 0x00cfe200078e0202 */
[----:B------:R-:W-:-:S02]  /*eab0*/  @!P5 LOP3.LUT R15, R14, 0xfffffffe, RZ, 0xc0, !PT ;  /* 0xfffffffe0e0fd812 */ /* 0x000fc400078ec0ff */
[----:B------:R-:W-:Y:S01]  /*eac0*/  ISETP.GE.AND P6, PT, R22, UR4, PT ;  /* 0x0000000416007c0c */ /* 0x000fe2000bfc6270 */
        /* <DEDUP_REMOVED lines=11> */
[----:B------:R-:W-:Y:S01]  /*eb80*/  ISETP.GE.AND P5, PT, R21, UR4, PT ;  /* 0x0000000415007c0c */ /* 0x000fe2000bfa6270 */
[----:B-1----:R-:W-:Y:S01]  /*eb90*/  VIADD R24, R0, 0x60 ;  /* 0x0000006000187836 */ /* 0x002fe20000000000 */
[----:B------:R-:W-:Y:S02]  /*eba0*/  @!P1 LEA.HI R17, R17, R17, RZ, 0x1 ;  /* 0x0000001111119211 */ /* 0x000fe400078f08ff */
[----:B------:R-:W-:Y:S02]  /*ebb0*/  @!P0 LOP3.LUT R9, R16, 0xfffffffe, RZ, 0xc0, !PT ;  /* 0xfffffffe10098812 */ /* 0x000fe400078ec0ff */
[----:B--2---:R-:W-:Y:S02]  /*ebc0*/  @!P1 LOP3.LUT R11, R17, 0xfffffffe, RZ, 0xc0, !PT ;  /* 0xfffffffe110b9812 */ /* 0x004fe400078ec0ff */
        /* <DEDUP_REMOVED lines=8> */
[----:B---3--:R-:W-:Y:S01]  /*ec50*/  @!P2 LOP3.LUT R13, R18, 0xfffffffe, RZ, 0xc0, !PT ;  /* 0xfffffffe120da812 */ /* 0x008fe200078ec0ff */
[----:B------:R2:W-:Y:S01]  /*ec60*/  @!P1 ST.E.64 desc[UR36][R10.64], R44 ;  /* 0x0000002c0a009985 */ /* 0x0005e2000c101b24 */
[----:B------:R-:W-:Y:S01]  /*ec70*/  @!P3 LOP3.LUT R19, R19, 0xfffffffe, RZ, 0xc0, !PT ;  /* 0xfffffffe1313b812 */ /* 0x000fe200078ec0ff */
[----:B------:R-:W-:Y:S01]  /*ec80*/  VIADD R18, R0, 0x68 ;  /* 0x0000006800127836 */ /* 0x000fe20000000000 */
[----:B----4-:R-:W-:Y:S01]  /*ec90*/  @!P4 LOP3.LUT R15, R20, 0xfffffffe, RZ, 0xc0, !PT ;  /* 0xfffffffe140fc812 */ /* 0x010fe200078ec0ff */
[----:B------:R-:W-:Y:S01]  /*eca0*/  VIADD R20, R0, 0x78 ;  /* 0x0000007800147836 */ /* 0x000fe20000000000 */
[----:B------:R-:W-:-:S02]  /*ecb0*/  @!P5 LOP3.LUT R21, R21, 0xfffffffe, RZ, 0xc0, !PT ;  /* 0xfffffffe1515d812 */ /* 0x000fc400078ec0ff */
[----:B------:R-:W-:Y:S02]  /*ecc0*/  @!P6 LOP3.LUT R17, R22, 0xfffffffe, RZ, 0xc0, !PT ;  /* 0xfffffffe1611e812 */ /* 0x000fe400078ec0ff */
[----:B------:R-:W-:Y:S01]  /*ecd0*/  ISETP.GE.AND P1, PT, R23, UR4, PT ;  /* 0x0000000417007c0c */ /* 0x000fe2000bf26270 */
[--C-:B-1----:R-:W-:Y:S01]  /*ece0*/  @!P2 IMAD.WIDE R8, R13, 0x4, R2.reuse ;  /* 0x000000040d08a825 */ /* 0x102fe200078e0202 */
[----:B------:R-:W-:Y:S02]  /*ecf0*/  ISETP.GE.AND P0, PT, R24, UR4, PT ;  /* 0x0000000418007c0c */ /* 0x000fe4000bf06270 */
[----:B------:R-:W-:Y:S01]  /*ed00*/  IADD3 R22, R0, 0x88, RZ ;  /* 0x0000008800167810 */ /* 0x000fe20007ffe0ff */
[--C-:B--2---:R-:W-:Y:S01]  /*ed10*/  @!P3 IMAD.WIDE R10, R19, 0x4, R2.reuse ;  /* 0x00000004130ab825 */ /* 0x104fe200078e0202 */
[----:B------:R1:W-:Y:S01]  /*ed20*/  @!P2 ST.E.64 desc[UR36][R8.64], R48 ;  /* 0x000000300800a985 */ /* 0x0003e2000c101b24 */
[----:B------:R-:W-:Y:S02]  /*ed30*/  ISETP.GE.AND P2, PT, R18, UR4, PT ;  /* 0x0000000412007c0c */ /* 0x000fe4000bf46270 */
[----:B------:R-:W-:Y:S01]  /*ed40*/  @!P4 IMAD.WIDE R12, R15, 0x4, R2 ;  /* 0x000000040f0cc825 */ /* 0x000fe200078e0202 */
[----:B------:R2:W-:Y:S01]  /*ed50*/  @!P3 ST.E.64 desc[UR36][R10.64], R52 ;  /* 0x000000340a00b985 */ /* 0x0005e2000c101b24 */
[----:B------:R-:W-:-:S02]  /*ed60*/  ISETP.GE.AND P3, PT, R22, UR4, PT ;  /* 0x0000000416007c0c */ /* 0x000fc4000bf66270 */
[--C-:B------:R-:W-:Y:S01]  /*ed70*/  @!P5 IMAD.WIDE R14, R21, 0x4, R2.reuse ;  /* 0x00000004150ed825 */ /* 0x100fe200078e0202 */
[----:B------:R3:W-:Y:S01]  /*ed80*/  @!P4 ST.E.64 desc[UR36][R12.64], R56 ;  /* 0x000000380c00c985 */ /* 0x0007e2000c101b24 */
[----:B------:R-:W-:Y:S02]  /*ed90*/  @!P1 LEA.HI R23, R23, R23, RZ, 0x1 ;  /* 0x0000001717179211 */ /* 0x000fe400078f08ff */
[----:B------:R-:W-:Y:S01]  /*eda0*/  @!P6 IMAD.WIDE R16, R17, 0x4, R2 ;  /* 0x000000041110e825 */ /* 0x000fe200078e0202 */
[----:B------:R4:W-:Y:S01]  /*edb0*/  @!P5 ST.E.64 desc[UR36][R14.64], R60 ;  /* 0x0000003c0e00d985 */ /* 0x0009e2000c101b24 */
[----:B------:R-:W-:Y:S02]  /*edc0*/  ISETP.GE.AND P5, PT, R20, UR4, PT ;  /* 0x0000000414007c0c */ /* 0x000fe4000bfa6270 */
[C---:B------:R-:W-:Y:S01]  /*edd0*/  VIADD R19, R0.reuse, 0x70 ;  /* 0x0000007000137836 */ /* 0x040fe20000000000 */
[----:B------:R5:W-:Y:S01]  /*ede0*/  @!P6 ST.E.64 desc[UR36][R16.64], R64 ;  /* 0x000000401000e985 */ /* 0x000be2000c101b24 */
[----:B------:R-:W-:Y:S01]  /*edf0*/  VIADD R21, R0, 0x80 ;  /* 0x0000008000157836 */ /* 0x000fe20000000000 */
[----:B------:R-:W-:-:S02]  /*ee00*/  @!P0 LEA.HI R24, R24, R24, RZ, 0x1 ;  /* 0x0000001818188211 */ /* 0x000fc400078f08ff */
[----:B------:R-:W-:Y:S02]  /*ee10*/  ISETP.GE.AND P6, PT, R19, UR4, PT ;  /* 0x0000000413007c0c */ /* 0x000fe4000bfc6270 */
[----:B------:R-:W-:Y:S02]  /*ee20*/  ISETP.GE.AND P4, PT, R21, UR4, PT ;  /* 0x0000000415007c0c */ /* 0x000fe4000bf86270 */
[----:B-1----:R-:W-:Y:S01]  /*ee30*/  @!P1 LOP3.LUT R9, R23, 0xfffffffe, RZ, 0xc0, !PT ;  /* 0xfffffffe17099812 */ /* 0x002fe200078ec0ff */
[----:B------:R-:W-:Y:S01]  /*ee40*/  VIADD R23, R0, 0x90 ;  /* 0x0000009000177836 */ /* 0x000fe20000000000 */
[----:B--2---:R-:W-:Y:S01]  /*ee50*/  @!P0 LOP3.LUT R11, R24, 0xfffffffe, RZ, 0xc0, !PT ;  /* 0xfffffffe180b8812 */ /* 0x004fe200078ec0ff */
        /* <DEDUP_REMOVED lines=16> */
[----:B-----5:R-:W-:Y:S01]  /*ef60*/  @!P3 LOP3.LUT R17, R22, 0xfffffffe, RZ, 0xc0, !PT ;  /* 0xfffffffe1611b812 */ /* 0x020fe200078ec0ff */
[----:B------:R-:W-:Y:S01]  /*ef70*/  VIADD R22, R0, 0xc0 ;  /* 0x000000c000167836 */ /* 0x000fe20000000000 */
[----:B------:R-:W-:Y:S01]  /*ef80*/  ISETP.GE.AND P0, PT, R23, UR4, PT ;  /* 0x0000000417007c0c */ /* 0x000fe2000bf06270 */
[----:B-1----:R-:W-:Y:S01]  /*ef90*/  @!P2 IMAD.WIDE R8, R13, 0x4, R2 ;  /* 0x000000040d08a825 */ /* 0x002fe200078e0202 */
[----:B------:R-:W-:-:S03]  /*efa0*/  ISETP.GE.AND P1, PT, R24, UR4, PT ;  /* 0x0000000418007c0c */ /* 0x000fc6000bf26270 */
[--C-:B--2---:R-:W-:Y:S01]  /*efb0*/  @!P6 IMAD.WIDE R10, R19, 0x4, R2.reuse ;  /* 0x00000004130ae825 */ /* 0x104fe200078e0202 */
        /* <DEDUP_REMOVED lines=17> */
[----:B-1----:R-:W-:Y:S02]  /*f0d0*/  @!P0 LOP3.LUT R9, R23, 0xfffffffe, RZ, 0xc0, !PT ;  /* 0xfffffffe17098812 */ /* 0x002fe400078ec0ff */
[----:B------:R-:W-:Y:S02]  /*f0e0*/  @!P2 LEA.HI R18, R18, R18, RZ, 0x1 ;  /* 0x000000121212a211 */ /* 0x000fe400078f08ff */
[----:B--2---:R-:W-:Y:S01]  /*f0f0*/  @!P1 LOP3.LUT R11, R24, 0xfffffffe, RZ, 0xc0, !PT ;  /* 0xfffffffe180b9812 */ /* 0x004fe200078ec0ff */
[--C-:B------:R-:W-:Y:S01]  /*f100*/  @!P0 IMAD.WIDE R8, R9, 0x4, R2.reuse ;  /* 0x0000000409088825 */ /* 0x100fe200078e0202 */
[----:B------:R-:W-:Y:S02]  /*f110*/  @!P4 LEA.HI R20, R20, R20, RZ, 0x1 ;  /* 0x000000141414c211 */ /* 0x000fe400078f08ff */
        /* <DEDUP_REMOVED lines=16> */
[--C-:B-1----:R-:W-:Y:S01]  /*f220*/  @!P3 IMAD.WIDE R8, R19, 0x4, R2.reuse ;  /* 0x000000041308b825 */ /* 0x102fe200078e0202 */
[----:B------:R-:W-:Y:S02]  /*f230*/  IADD3 R19, R0, 0xd0, RZ ;  /* 0x000000d000137810 */ /* 0x000fe40007ffe0ff */
[----:B------:R-:W-:Y:S01]  /*f240*/  ISETP.GE.AND P2, PT, R20, UR4, PT ;  /* 0x0000000414007c0c */ /* 0x000fe2000bf46270 */
[--C-:B--2---:R-:W-:Y:S01]  /*f250*/  @!P4 IMAD.WIDE R10, R15, 0x4, R2.reuse ;  /* 0x000000040f0ac825 */ /* 0x104fe200078e0202 */
[----:B------:R1:W-:Y:S01]  /*f260*/  @!P3 ST.E.64 desc[UR36][R8.64], R108 ;  /* 0x0000006c0800b985 */ /* 0x0003e2000c101b24 */
[----:B------:R-:W-:Y:S02]  /*f270*/  ISETP.GE.AND P1, PT, R19, UR4, PT ;  /* 0x0000000413007c0c */ /* 0x000fe4000bf26270 */
[--C-:B------:R-:W-:Y:S01]  /*f280*/  @!P5 IMAD.WIDE R14, R21, 0x4, R2.reuse ;  /* 0x00000004150ed825 */ /* 0x100fe200078e0202 */
[----:B------:R2:W-:Y:S03]  /*f290*/  @!P4 ST.E.64 desc[UR36][R10.64], R112 ;  /* 0x000000700a00c985 */ /* 0x0005e6000c101b24 */
[----:B------:R-:W-:Y:S01]  /*f2a0*/  @!P6 IMAD.WIDE R16, R17, 0x4, R2 ;  /* 0x000000041110e825 */ /* 0x000fe200078e0202 */
[----:B------:R4:W-:Y:S01]  /*f2b0*/  @!P5 ST.E.64 desc[UR36][R14.64], R116 ;  /* 0x000000740e00d985 */ /* 0x0009e2000c101b24 */
[----:B------:R-:W-:-:S02]  /*f2c0*/  @!P0 LEA.HI R18, R18, R18, RZ, 0x1 ;  /* 0x0000001212128211 */ /* 0x000fc400078f08ff */
[C---:B------:R-:W-:Y:S01]  /*f2d0*/  VIADD R21, R0.reuse, 0xe0 ;  /* 0x000000e000157836 */ /* 0x040fe20000000000 */
[----:B------:R5:W-:Y:S01]  /*f2e0*/  @!P6 ST.E.64 desc[UR36][R16.64], R120 ;  /* 0x000000781000e985 */ /* 0x000be2000c101b24 */
[C---:B---3--:R-:W-:Y:S01]  /*f2f0*/  VIADD R12, R0.reuse, 0xe8 ;  /* 0x000000e8000c7836 */ /* 0x048fe20000000000 */
[----:B------:R-:W-:Y:S01]  /*f300*/  @!P1 LEA.HI R19, R19, R19, RZ, 0x1 ;  /* 0x0000001313139211 */ /* 0x000fe200078f08ff */
[C---:B-1----:R-:W-:Y:S01]  /*f310*/  VIADD R9, R0.reuse, 0xf8 ;  /* 0x000000f800097836 */ /* 0x042fe20000000000 */
[----:B------:R-:W-:Y:S01]  /*f320*/  ISETP.GE.AND P3, PT, R21, UR4, PT ;  /* 0x0000000415007c0c */ /* 0x000fe2000bf66270 */
[----:B------:R-:W-:Y:S01]  /*f330*/  VIADD R13, R0, 0xf0 ;  /* 0x000000f0000d7836 */ /* 0x000fe20000000000 */
[----:B------:R-:W-:Y:S02]  /*f340*/  ISETP.GE.AND P4, PT, R12, UR4, PT ;  /* 0x000000040c007c0c */ /* 0x000fe4000bf86270 */
[----:B------:R-:W-:Y:S02]  /*f350*/  ISETP.GE.AND P6, PT, R9, UR4, PT ;  /* 0x0000000409007c0c */ /* 0x000fe4000bfc6270 */
[----:B------:R-:W-:-:S02]  /*f360*/  ISETP.GE.AND P5, PT, R13, UR4, PT ;  /* 0x000000040d007c0c */ /* 0x000fc4000bfa6270 */
[----:B------:R-:W-:Y:S02]  /*f370*/  @!P2 LEA.HI R20, R20, R20, RZ, 0x1 ;  /* 0x000000141414a211 */ /* 0x000fe400078f08ff */
[----:B--2---:R-:W-:-:S03]  /*f380*/  @!P1 LOP3.LUT R11, R19, 0xfffffffe, RZ, 0xc0, !PT ;  /* 0xfffffffe130b9812 */ /* 0x004fc600078ec0ff */
[----:B------:R-:W-:Y:S02]  /*f390*/  @!P3 LEA.HI R21, R21, R21, RZ, 0x1 ;  /* 0x000000151515b211 */ /* 0x000fe400078f08ff */
[----:B------:R-:W-:Y:S02]  /*f3a0*/  @!P4 LEA.HI R12, R12, R12, RZ, 0x1 ;  /* 0x0000000c0c0cc211 */ /* 0x000fe400078f08ff */
[----:B------:R-:W-:Y:S02]  /*f3b0*/  @!P6 LEA.HI R10, R9, R9, RZ, 0x1 ;  /* 0x00000009090ae211 */ /* 0x000fe400078f08ff */
[----:B------:R-:W-:Y:S02]  /*f3c0*/  @!P5 LEA.HI R8, R13, R13, RZ, 0x1 ;  /* 0x0000000d0d08d211 */ /* 0x000fe400078f08ff */
[----:B------:R-:W-:Y:S02]  /*f3d0*/  @!P0 LOP3.LUT R9, R18, 0xfffffffe, RZ, 0xc0, !PT ;  /* 0xfffffffe12098812 */ /* 0x000fe400078ec0ff */
[----:B------:R-:W-:-:S02]  /*f3e0*/  @!P2 LOP3.LUT R13, R20, 0xfffffffe, RZ, 0xc0, !PT ;  /* 0xfffffffe140da812 */ /* 0x000fc400078ec0ff */
[----:B----4-:R-:W-:Y:S02]  /*f3f0*/  @!P3 LOP3.LUT R15, R21, 0xfffffffe, RZ, 0xc0, !PT ;  /* 0xfffffffe150fb812 */ /* 0x010fe400078ec0ff */
[----:B-----5:R-:W-:Y:S01]  /*f400*/  @!P4 LOP3.LUT R17, R12, 0xfffffffe, RZ, 0xc0, !PT ;  /* 0xfffffffe0c11c812 */ /* 0x020fe200078ec0ff */
        /* <DEDUP_REMOVED lines=16> */
.L_x_4278:
[----:B------:R-:W-:Y:S05]  /*f510*/  BSYNC B0 ;  /* 0x0000000000007941 */ /* 0x000fea0003800000 */
.L_x_4277:
[----:B------:R-:W-:Y:S01]  /*f520*/  VIADD R7, R7, 0x8 ;  /* 0x0000000807077836 */ /* 0x000fe20000000000 */
[----:B-1-3--:R3:W4:Y:S04]  /*f530*/  SHFL.IDX PT, R3, R5, 0x1, 0x1c1f ;  /* 0x003c1f0005037f89 */ /* 0x00a72800000e0000 */
[----:B------:R-:W-:Y:S01]  /*f540*/  ISETP.GE.AND P0, PT, R7, R6, PT ;  /* 0x000000060700720c */ /* 0x000fe20003f06270 */
[----:B--2---:R3:W2:-:S12]  /*f550*/  SHFL.IDX PT, R2, R4, 0x1, 0x1c1f ;  /* 0x003c1f0004027f89 */ /* 0x00469800000e0000 */
[----:B---3--:R-:W-:Y:S05]  /*f560*/  @P0 BRA `(.L_x_4229) ;  /* 0x0000005400b80947 */ /* 0x008fea0003800000 */
        /* <DEDUP_REMOVED lines=14> */
[----:B------:R-:W-:-:S02]  /*f650*/  VIADD R16, R0, 0x48 ;  /* 0x0000004800107836 */ /* 0x000fc40000000000 */
[C---:B------:R-:W-:Y:S01]  /*f660*/  @!P0 LEA.HI R4, R0.reuse, R0, RZ, 0x1 ;  /* 0x0000000000048211 */ /* 0x040fe200078f08ff */
[C---:B------:R-:W-:Y:S01]  /*f670*/  VIADD R18, R0.reuse, 0x50 ;  /* 0x0000005000127836 */ /* 0x040fe20000000000 */
[----:B------:R-:W-:Y:S01]  /*f680*/  @!P1 LEA.HI R6, R5, R5, RZ, 0x1 ;  /* 0x0000000505069211 */ /* 0x000fe200078f08ff */
[C---:B------:R-:W-:Y:S01]  /*f690*/  VIADD R19, R0.reuse, 0x58 ;  /* 0x0000005800137836 */ /* 0x040fe20000000000 */
[----:B------:R-:W-:Y:S01]  /*f6a0*/  @!P2 LEA.HI R8, R7, R7, RZ, 0x1 ;  /* 0x000000070708a211 */ /* 0x000fe200078f08ff */
[----:B------:R-:W-:Y:S01]  /*f6b0*/  VIADD R20, R0, 0x80 ;  /* 0x0000008000147836 */ /* 0x000fe20000000000 */
[----:B------:R-:W-:Y:S02]  /*f6c0*/  @!P0 LOP3.LUT R5, R4, 0xfffffffe, RZ, 0xc0, !PT ;  /* 0xfffffffe04058812 */ /* 0x000fe400078ec0ff */
[----:B------:R-:W-:Y:S02]  /*f6d0*/  @!P1 LOP3.LUT R7, R6, 0xfffffffe, RZ, 0xc0, !PT ;  /* 0xfffffffe06079812 */ /* 0x000fe400078ec0ff */
[----:B------:R-:W-:Y:S01]  /*f6e0*/  @!P2 LOP3.LUT R9, R8, 0xfffffffe, RZ, 0xc0, !PT ;  /* 0xfffffffe0809a812 */ /* 0x000fe200078ec0ff */
[----:B--2-4-:R-:W-:Y:S01]  /*f6f0*/  @!P0 IMAD.WIDE R4, R5, 0x4, R2 ;  /* 0x0000000405048825 */ /* 0x014fe200078e0202 */
        /* <DEDUP_REMOVED lines=13> */
[----:B-1----:R-:W-:Y:S02]  /*f7d0*/  @!P5 LOP3.LUT R5, R10, 0xfffffffe, RZ, 0xc0, !PT ;  /* 0xfffffffe0a05d812 */ /* 0x002fe400078ec0ff */
[----:B------:R-:W-:Y:S02]  /*f7e0*/  @!P0 LEA.HI R12, R12, R12, RZ, 0x1 ;  /* 0x0000000c0c0c8211 */ /* 0x000fe400078f08ff */
[----:B--2---:R-:W-:Y:S01]  /*f7f0*/  @!P6 LOP3.LUT R7, R11, 0xfffffffe, RZ, 0xc0, !PT ;  /* 0xfffffffe0b07e812 */ /* 0x004fe200078ec0ff */
[----:B------:R-:W-:Y:S01]  /*f800*/  @!P5 IMAD.WIDE R4, R5, 0x4, R2 ;  /* 0x000000040504d825 */ /* 0x000fe200078e0202 */
[----:B------:R-:W-:-:S02]  /*f810*/  @!P1 LEA.HI R13, R13, R13, RZ, 0x1 ;  /* 0x0000000d0d0d9211 */ /* 0x000fc400078f08ff */
[----:B------:R-:W-:Y:S01]  /*f820*/  @!P2 LEA.HI R14, R14, R14, RZ, 0x1 ;  /* 0x0000000e0e0ea211 */ /* 0x000fe200078f08ff */
[----:B------:R-:W-:Y:S01]  /*f830*/  @!P6 IMAD.WIDE R6, R7, 0x4, R2 ;  /* 0x000000040706e825 */ /* 0x000fe200078e0202 */
[----:B------:R-:W-:Y:S01]  /*f840*/  @!P4 LEA.HI R16, R16, R16, RZ, 0x1 ;  /* 0x000000101010c211 */ /* 0x000fe200078f08ff */
[----:B------:R1:W-:Y:S01]  /*f850*/  @!P5 ST.E.64 desc[UR36][R4.64], R38 ;  /* 0x000000260400d985 */ /* 0x0003e2000c101b24 */
[----:B---3--:R-:W-:Y:S02]  /*f860*/  @!P0 LOP3.LUT R9, R12, 0xfffffffe, RZ, 0xc0, !PT ;  /* 0xfffffffe0c098812 */ /* 0x008fe400078ec0ff */
[----:B------:R-:W-:Y:S01]  /*f870*/  @!P1 LOP3.LUT R13, R13, 0xfffffffe, RZ, 0xc0, !PT ;  /* 0xfffffffe0d0d9812 */ /* 0x000fe200078ec0ff */
[----:B------:R2:W-:Y:S01]  /*f880*/  @!P6 ST.E.64 desc[UR36][R6.64], R42 ;  /* 0x0000002a0600e985 */ /* 0x0005e2000c101b24 */
[----:B------:R-:W-:Y:S02]  /*f890*/  @!P2 LOP3.LUT R11, R14, 0xfffffffe, RZ, 0xc0, !PT ;  /* 0xfffffffe0e0ba812 */ /* 0x000fe400078ec0ff */
[----:B------:R-:W-:-:S02]  /*f8a0*/  @!P3 LOP3.LUT R15, R15, 0xfffffffe, RZ, 0xc0, !PT ;  /* 0xfffffffe0f0fb812 */ /* 0x000fc400078ec0ff */
[----:B------:R-:W-:Y:S01]  /*f8b0*/  @!P4 LOP3.LUT R17, R16, 0xfffffffe, RZ, 0xc0, !PT ;  /* 0xfffffffe1011c812 */ /* 0x000fe200078ec0ff */
[----:B------:R-:W-:Y:S01]  /*f8c0*/  VIADD R16, R0, 0x70 ;  /* 0x0000007000107836 */ /* 0x000fe20000000000 */
[----:B------:R-:W-:Y:S02]  /*f8d0*/  ISETP.GE.AND P5, PT, R18, UR4, PT ;  /* 0x0000000412007c0c */ /* 0x000fe4000bfa6270 */
[----:B------:R-:W-:Y:S01]  /*f8e0*/  ISETP.GE.AND P6, PT, R19, UR4, PT ;  /* 0x0000000413007c0c */ /* 0x000fe2000bfc6270 */
[----:B-1----:R-:W-:Y:S01]  /*f8f0*/  @!P0 IMAD.WIDE R4, R9, 0x4, R2 ;  /* 0x0000000409048825 */ /* 0x002fe200078e0202 */
[----:B------:R-:W-:-:S03]  /*f900*/  IADD3 R14, R0, 0x60, RZ ;  /* 0x00000060000e7810 */ /* 0x000fc60007ffe0ff */
[--C-:B--2---:R-:W-:Y:S01]  /*f910*/  @!P1 IMAD.WIDE R6, R13, 0x4, R2.reuse ;  /* 0x000000040d069825 */ /* 0x104fe200078e0202 */
        /* <DEDUP_REMOVED lines=17> */
[----:B-1----:R-:W-:Y:S01]  /*fa30*/  @!P5 LOP3.LUT R5, R18, 0xfffffffe, RZ, 0xc0, !PT ;  /* 0xfffffffe1205d812 */ /* 0x002fe200078ec0ff */
[C---:B------:R-:W-:Y:S01]  /*fa40*/  VIADD R18, R0.reuse, 0x88 ;  /* 0x0000008800127836 */ /* 0x040fe20000000000 */
[----:B--2---:R-:W-:Y:S01]  /*fa50*/  @!P6 LOP3.LUT R7, R19, 0xfffffffe, RZ, 0xc0, !PT ;  /* 0xfffffffe1307e812 */ /* 0x004fe200078ec0ff */
        /* <DEDUP_REMOVED lines=9> */
[----:B---3--:R-:W-:Y:S01]  /*faf0*/  @!P4 LOP3.LUT R9, R14, 0xfffffffe, RZ, 0xc0, !PT ;  /* 0xfffffffe0e09c812 */ /* 0x008fe200078ec0ff */
[----:B------:R2:W-:Y:S01]  /*fb00*/  @!P6 ST.E.64 desc[UR36][R6.64], R70 ;  /* 0x000000460600e985 */ /* 0x0005e2000c101b24 */
[----:B------:R-:W-:Y:S01]  /*fb10*/  @!P3 LOP3.LUT R15, R15, 0xfffffffe, RZ, 0xc0, !PT ;  /* 0xfffffffe0f0fb812 */ /* 0x000fe200078ec0ff */
[----:B------:R-:W-:Y:S01]  /*fb20*/  VIADD R14, R0, 0x98 ;  /* 0x00000098000e7836 */ /* 0x000fe20000000000 */
[----:B----4-:R-:W-:Y:S02]  /*fb30*/  @!P2 LOP3.LUT R11, R16, 0xfffffffe, RZ, 0xc0, !PT ;  /* 0xfffffffe100ba812 */ /* 0x010fe400078ec0ff */
[----:B------:R-:W-:Y:S02]  /*fb40*/  @!P1 LOP3.LUT R17, R17, 0xfffffffe, RZ, 0xc0, !PT ;  /* 0xfffffffe11119812 */ /* 0x000fe400078ec0ff */
[----:B-----5:R-:W-:Y:S01]  /*fb50*/  @!P0 LOP3.LUT R13, R20, 0xfffffffe, RZ, 0xc0, !PT ;  /* 0xfffffffe140d8812 */ /* 0x020fe200078ec0ff */
[----:B------:R-:W-:Y:S01]  /*fb60*/  VIADD R20, R0, 0xb8 ;  /* 0x000000b800147836 */ /* 0x000fe20000000000 */
[----:B------:R-:W-:Y:S01]  /*fb70*/  ISETP.GE.AND P6, PT, R18, UR4, PT ;  /* 0x0000000412007c0c */ /* 0x000fe2000bfc6270 */
[----:B-1----:R-:W-:Y:S01]  /*fb80*/  @!P4 IMAD.WIDE R4, R9, 0x4, R2 ;  /* 0x000000040904c825 */ /* 0x002fe200078e0202 */
[----:B------:R-:W-:-:S02]  /*fb90*/  ISETP.GE.AND P5, PT, R19, UR4, PT ;  /* 0x0000000413007c0c */ /* 0x000fc4000bfa6270 */
[----:B------:R-:W-:Y:S01]  /*fba0*/  IADD3 R16, R0, 0xa8, RZ ;  /* 0x000000a800107810 */ /* 0x000fe20007ffe0ff */
[--C-:B--2---:R-:W-:Y:S01]  /*fbb0*/  @!P3 IMAD.WIDE R6, R15, 0x4, R2.reuse ;  /* 0x000000040f06b825 */ /* 0x104fe200078e0202 */
        /* <DEDUP_REMOVED lines=33> */
[----:B----4-:R-:W-:Y:S01]  /*fdd0*/  @!P3 LOP3.LUT R11, R16, 0xfffffffe, RZ, 0xc0, !PT ;  /* 0xfffffffe100bb812 */ /* 0x010fe200078ec0ff */
[----:B------:R-:W-:Y:S01]  /*fde0*/  VIADD R16, R0, 0xe0 ;  /* 0x000000e000107836 */ /* 0x000fe20000000000 */
[----:B------:R-:W-:Y:S02]  /*fdf0*/  @!P2 LOP3.LUT R17, R17, 0xfffffffe, RZ, 0xc0, !PT ;  /* 0xfffffffe1111a812 */ /* 0x000fe400078ec0ff */
[----:B-----5:R-:W-:Y:S02]  /*fe00*/  @!P1 LOP3.LUT R13, R20, 0xfffffffe, RZ, 0xc0, !PT ;  /* 0xfffffffe140d9812 */ /* 0x020fe400078ec0ff */
[----:B------:R-:W-:Y:S01]  /*fe10*/  ISETP.GE.AND P5, PT, R18, UR4, PT ;  /* 0x0000000412007c0c */ /* 0x000fe2000bfa6270 */
[----:B-1----:R-:W-:Y:S01]  /*fe20*/  @!P0 IMAD.WIDE R4, R9, 0x4, R2 ;  /* 0x0000000409048825 */ /* 0x002fe200078e0202 */
[----:B------:R-:W-:-:S02]  /*fe30*/  ISETP.GE.AND P6, PT, R19, UR4, PT ;  /* 0x0000000413007c0c */ /* 0x000fc4000bfc6270 */
[----:B------:R-:W-:Y:S01]  /*fe40*/  IADD3 R20, R0, 0xf0, RZ ;  /* 0x000000f000147810 */ /* 0x000fe20007ffe0ff */
        /* <DEDUP_REMOVED lines=14> */
[C---:B------:R-:W-:Y:S01]  /*ff30*/  VIADD R17, R0.reuse, 0xe8 ;  /* 0x000000e800117836 */ /* 0x040fe20000000000 */
[----:B------:R-:W-:Y:S01]  /*ff40*/  @!P6 LEA.HI R19, R19, R19, RZ, 0x1 ;  /* 0x000000131313e211 */ /* 0x000fe200078f08ff */
[----:B------:R-:W-:Y:S01]  /*ff50*/  VIADD R0, R0, 0xf8 ;  /* 0x000000f800007836 */ /* 0x000fe20000000000 */
[----:B------:R-:W-:Y:S02]  /*ff60*/  ISETP.GE.AND P1, PT, R15, UR4, PT ;  /* 0x000000040f007c0c */ /* 0x000fe4000bf26270 */
[----:B------:R-:W-:-:S02]  /*ff70*/  ISETP.GE.AND P3, PT, R17, UR4, PT ;  /* 0x0000000411007c0c */ /* 0x000fc4000bf66270 */
[----:B-1----:R-:W-:Y:S02]  /*ff80*/  @!P5 LOP3.LUT R5, R18, 0xfffffffe, RZ, 0xc0, !PT ;  /* 0xfffffffe1205d812 */ /* 0x002fe400078ec0ff */
[----:B--2---:R-:W-:Y:S02]  /*ff90*/  @!P6 LOP3.LUT R7, R19, 0xfffffffe, RZ, 0xc0, !PT ;  /* 0xfffffffe1307e812 */ /* 0x004fe400078ec0ff */
        /* <DEDUP_REMOVED lines=10> */
[----:B------:R-:W-:Y:S02]  /*10040*/  @!P1 LOP3.LUT R15, R15, 0xfffffffe, RZ, 0xc0, !PT ;  /* 0xfffffffe0f0f9812 */ /* 0x000fe400078ec0ff */
[----:B----4-:R-:W-:Y:S02]  /*10050*/  @!P2 LOP3.LUT R11, R16, 0xfffffffe, RZ, 0xc0, !PT ;  /* 0xfffffffe100ba812 */ /* 0x010fe400078ec0ff */
[----:B------:R-:W-:Y:S02]  /*10060*/  @!P3 LOP3.LUT R17, R17, 0xfffffffe, RZ, 0xc0, !PT ;  /* 0xfffffffe1111b812 */ /* 0x000fe400078ec0ff */
[----:B-----5:R-:W-:Y:S01]  /*10070*/  @!P4 LOP3.LUT R13, R20, 0xfffffffe, RZ, 0xc0, !PT ;  /* 0xfffffffe140dc812 */ /* 0x020fe200078ec0ff */
[----:B-1----:R-:W-:-:S04]  /*10080*/  @!P0 IMAD.WIDE R4, R9, 0x4, R2 ;  /* 0x0000000409048825 */ /* 0x002fc800078e0202 */
[--C-:B--2---:R-:W-:Y:S01]  /*10090*/  @!P1 IMAD.WIDE R6, R15, 0x4, R2.reuse ;  /* 0x000000040f069825 */ /* 0x104fe200078e0202 */
        /* <DEDUP_REMOVED lines=15> */
.L_x_4275:
        /* <DEDUP_REMOVED lines=8> */
[----:B--2---:R-:W-:Y:S02]  /*10210*/  IMAD R3, R6, UR4, RZ ;  /* 0x0000000406037c24 */ /* 0x004fe4000f8e02ff */
[----:B------:R-:W-:-:S05]  /*10220*/  VIADD R0, R0, 0xffffff80 ;  /* 0xffffff8000007836 */ /* 0x000fca0000000000 */
[----:B------:R-:W-:-:S13]  /*10230*/  ISETP.GE.AND P0, PT, R0, R3, PT ;  /* 0x000000030000720c */ /* 0x000fda0003f06270 */
[----:B------:R-:W-:Y:S05]  /*10240*/  @P0 BRA `(.L_x_4229) ;  /* 0x0000004800800947 */ /* 0x000fea0003800000 */
[----:B------:R-:W2:Y:S01]  /*10250*/  LDL R4, [R1] ;  /* 0x0000000001047983 */ /* 0x000ea20000100800 */
[----:B------:R-:W-:Y:S01]  /*10260*/  ISETP.NE.AND P0, PT, R6, 0x1, PT ;  /* 0x000000010600780c */ /* 0x000fe20003f05270 */
[----:B------:R-:W1:Y:S01]  /*10270*/  S2UR UR7, SR_CTAID.Z ;  /* 0x00000000000779c3 */ /* 0x000e620000002700 */
[----:B------:R-:W-:Y:S01]  /*10280*/  ULDC.64 UR8, c[0x0][0xcd0] ;  /* 0x0003340000087ab9 */ /* 0x000fe20000000a00 */
[----:B------:R-:W-:-:S06]  /*10290*/  IMAD.MOV.U32 R5, RZ, RZ, R0 ;  /* 0x000000ffff057224 */ /* 0x000fcc00078e0000 */
[----:B------:R-:W3:Y:S08]  /*102a0*/  LDC.64 R10, c[0x0][0xcd8] ;  /* 0x00033600ff0a7b82 */ /* 0x000ef00000000a00 */
[----:B------:R-:W4:Y:S08]  /*102b0*/  @P0 LDC R7, c[0x0][0xcec] ;  /* 0x00033b00ff070b82 */ /* 0x000f300000000800 */
[----:B------:R-:W5:Y:S08]  /*102c0*/  @P0 LDC R9, c[0x0][0xcf0] ;  /* 0x00033c00ff090b82 */ /* 0x000f700000000800 */
[----:B------:R-:W0:Y:S08]  /*102d0*/  S2UR UR10, SR_CTAID.Y ;  /* 0x00000000000a79c3 */ /* 0x000e300000002600 */
[----:B------:R-:W0:Y:S01]  /*102e0*/  LDC R8, c[0x0][0xd50] ;  /* 0x00035400ff087b82 */ /* 0x000e220000000800 */
[----:B--2---:R-:W-:Y:S01]  /*102f0*/  R2UR UR11, R4 ;  /* 0x00000000040b72ca */ /* 0x004fe200000e0000 */
[----:B----4-:R-:W-:-:S05]  /*10300*/  @P0 IMAD.HI.U32 R4, R0, R7, RZ ;  /* 0x0000000700040227 */ /* 0x010fca00078e00ff */
[----:B-----5:R-:W-:-:S07]  /*10310*/  @P0 SHF.R.U32.HI R5, RZ, R9, R4 ;  /* 0x00000009ff050219 */ /* 0x020fce0000011604 */
[----:B------:R-:W-:Y:S02]  /*10320*/  USHF.R.S32.HI UR6, URZ, 0x1f, UR11 ;  /* 0x0000001f3f067899 */ /* 0x000fe4000801140b */
[----:B------:R-:W-:Y:S01]  /*10330*/  IADD3 R7, RZ, -UR11, RZ ;  /* 0x8000000bff077c10 */ /* 0x000fe2000fffe0ff */
[----:B------:R-:W-:Y:S02]  /*10340*/  UIMAD.WIDE.U32 UR4, UR11, UR8, URZ ;  /* 0x000000080b0472a5 */ /* 0x000fe4000f8e003f */
[----:B------:R-:W-:Y:S02]  /*10350*/  UIMAD UR6, UR6, UR8, URZ ;  /* 0x00000008060672a4 */ /* 0x000fe4000f8e023f */
[----:B-1----:R-:W-:Y:S01]  /*10360*/  USHF.R.S32.HI UR8, URZ, 0x1f, UR7 ;  /* 0x0000001f3f087899 */ /* 0x002fe20008011407 */
[----:B0-----:R-:W-:Y:S01]  /*10370*/  IMAD R9, R8, R7, UR10 ;  /* 0x0000000a08097e24 */ /* 0x001fe2000f8e0207 */
[----:B------:R-:W-:Y:S01]  /*10380*/  UIMAD UR6, UR11, UR9, UR6 ;  /* 0x000000090b0672a4 */ /* 0x000fe2000f8e0206 */
[----:B------:R-:W-:-:S02]  /*10390*/  IMAD.U32 R3, RZ, RZ, UR5 ;  /* 0x00000005ff037e24 */ /* 0x000fc4000f8e00ff */
[----:B------:R-:W-:Y:S01]  /*103a0*/  IMAD.U32 R2, RZ, RZ, UR4 ;  /* 0x00000004ff027e24 */ /* 0x000fe2000f8e00ff */
[----:B------:R-:W-:Y:S01]  /*103b0*/  UIADD3 UR6, UR5, UR6, URZ ;  /* 0x0000000605067290 */ /* 0x000fe2000fffe03f */
[----:B---3--:R-:W-:Y:S01]  /*103c0*/  IMAD R12, R10, UR8, RZ ;  /* 0x000000080a0c7c24 */ /* 0x008fe2000f8e02ff */
[----:B------:R-:W-:Y:S01]  /*103d0*/  SHF.R.S32.HI R4, RZ, 0x1f, R9 ;  /* 0x0000001fff047819 */ /* 0x000fe20000011409 */
[----:B------:R-:W-:Y:S01]  /*103e0*/  IMAD.MOV R7, RZ, RZ, -R5 ;  /* 0x000000ffff077224 */ /* 0x000fe200078e0a05 */
[----:B------:R-:W-:Y:S01]  /*103f0*/  ULDC.64 UR4, c[0x0][0xce0] ;  /* 0x0003380000047ab9 */ /* 0x000fe20000000a00 */
[----:B------:R-:W-:Y:S02]  /*10400*/  IMAD R11, R11, UR7, R12 ;  /* 0x000000070b0b7c24 */ /* 0x000fe4000f8e020c */
[----:B------:R-:W-:Y:S02]  /*10410*/  IMAD.U32 R3, RZ, RZ, UR6 ;  /* 0x00000006ff037e24 */ /* 0x000fe4000f8e00ff */
[----:B------:R-:W-:-:S02]  /*10420*/  IMAD R4, R4, UR4, RZ ;  /* 0x0000000404047c24 */ /* 0x000fc4000f8e02ff */
[----:B------:R-:W-:-:S04]  /*10430*/  IMAD.WIDE.U32 R2, R10, UR7, R2 ;  /* 0x000000070a027c25 */ /* 0x000fc8000f8e0002 */
[----:B------:R-:W-:Y:S02]  /*10440*/  IMAD.IADD R3, R11, 0x1, R3 ;  /* 0x000000010b037824 */ /* 0x000fe400078e0203 */
[----:B------:R-:W-:Y:S02]  /*10450*/  IMAD R7, R6, R7, R0 ;  /* 0x0000000706077224 */ /* 0x000fe400078e0200 */
[----:B------:R-:W-:-:S03]  /*10460*/  IMAD.WIDE.U32 R2, R9, UR4, R2 ;  /* 0x0000000409027c25 */ /* 0x000fc6000f8e0002 */
[----:B------:R-:W-:Y:S01]  /*10470*/  SHF.R.S32.HI R0, RZ, 0x1f, R7 ;  /* 0x0000001fff007819 */ /* 0x000fe20000011407 */
[----:B------:R-:W-:Y:S01]  /*10480*/  IMAD R4, R9, UR5, R4 ;  /* 0x0000000509047c24 */ /* 0x000fe2000f8e0204 */
[----:B------:R-:W-:Y:S01]  /*10490*/  SHF.R.S32.HI R9, RZ, 0x1f, R5 ;  /* 0x0000001fff097819 */ /* 0x000fe20000011405 */
[----:B------:R-:W-:Y:S01]  /*104a0*/  ULDC.64 UR4, c[0x0][0xcc8] ;  /* 0x0003320000047ab9 */ /* 0x000fe20000000a00 */
[----:B------:R-:W-:Y:S01]  /*104b0*/  IADD3 R2, P0, R5, R2, RZ ;  /* 0x0000000205027210 */ /* 0x000fe20007f1e0ff */
[----:B------:R-:W-:-:S03]  /*104c0*/  IMAD R0, R0, UR4, RZ ;  /* 0x0000000400007c24 */ /* 0x000fc6000f8e02ff */
[----:B------:R-:W-:Y:S01]  /*104d0*/  IADD3.X R3, R9, R3, R4, P0, !PT ;  /* 0x0000000309037210 */ /* 0x000fe200007fe404 */
        /* <DEDUP_REMOVED lines=9> */
.L_x_4227:
        /* <DEDUP_REMOVED lines=18> */
.L_x_4279:
[----:B------:R-:W-:Y:S01]  /*10690*/  ULDC UR43, c[0x0][0xd50] ;  /* 0x00035400002b7ab9 */ /* 0x000fe20000000800 */
[----:B------:R-:W-:Y:S01]  /*106a0*/  UMOV UR39, UR6 ;  /* 0x0000000600277c82 */ /* 0x000fe20008000000 */
[----:B------:R-:W-:-:S11]  /*106b0*/  UISETP.NE.AND UP0, UPT, UR43, 0x1, UPT ;  /* 0x000000012b00788c */ /* 0x000fd6000bf05270 */
[----:B------:R-:W-:Y:S01]  /*106c0*/  @UP0 ULDC UR4, c[0x0][0xd54] ;  /* 0x0003550000040ab9 */ /* 0x000fe20000000800 */
[----:B------:R-:W-:Y:S01]  /*106d0*/  @UP0 ULDC UR7, c[0x0][0xd58] ;  /* 0x0003560000070ab9 */ /* 0x000fe20000000800 */
[----:B------:R-:W-:-:S04]  /*106e0*/  UIMAD.WIDE.U32 UR4, UR6, UR4, URZ ;  /* 0x00000004060472a5 */ /* 0x000fc8000f8e003f */
[----:B------:R-:W-:-:S12]  /*106f0*/  @UP0 USHF.R.U32.HI UR39, URZ, UR7, UR5 ;  /* 0x000000073f270299 */ /* 0x000fd80008011605 */
.L_x_4280:
        /* <DEDUP_REMOVED lines=8> */
[----:B------:R-:W0:Y:S01]  /*10780*/  S2UR UR46, SR_CTAID.X ;  /* 0x00000000002e79c3 */ /* 0x000e220000002500 */
[----:B------:R-:W-:Y:S01]  /*10790*/  UISETP.NE.U32.AND UP0, UPT, UR4, URZ, UPT ;  /* 0x0000003f0400728c */ /* 0x000fe2000bf05070 */
[----:B------:R-:W-:Y:S01]  /*107a0*/  IMAD.MOV.U32 R30, RZ, RZ, RZ ;  /* 0x000000ffff1e7224 */ /* 0x000fe200078e00ff */
[----:B------:R-:W-:Y:S01]  /*107b0*/  ULDC UR6, c[0x0][0x448] ;  /* 0x0001120000067ab9 */ /* 0x000fe20000000800 */
[----:B------:R-:W-:Y:S01]  /*107c0*/  ULDC UR7, c[0x0][0x2f0] ;  /* 0x0000bc0000077ab9 */ /* 0x000fe20000000800 */
[----:B------:R-:W-:Y:S02]  /*107d0*/  UISETP.NE.AND.EX UP0, UPT, UR5, URZ, UPT, UP0 ;  /* 0x0000003f0500728c */ /* 0x000fe4000bf05300 */
[----:B------:R-:W-:-:S04]  /*107e0*/  UISETP.NE.AND UP1, UPT, UR6, 0x1, UPT ;  /* 0x000000010600788c */ /* 0x000fc8000bf25270 */
[----:B------:R-:W-:-:S05]  /*107f0*/  PLOP3.LUT P0, PT, PT, PT, UP0, 0x80, 0x0 ;  /* 0x000000000000781c */ /* 0x000fca0003f0f008 */
[----:B------:R-:W-:Y:S02]  /*10800*/  @UP0 ULDC.64 UR4, c[0x0][0xb20] ;  /* 0x0002c80000040ab9 */ /* 0x000fe40000000a00 */
[----:B------:R-:W-:Y:S01]  /*10810*/  @UP0 UIMAD.WIDE UR4, UR45, 0x4, UR4 ;  /* 0x000000042d0408a5 */ /* 0x000fe2000f8e0204 */
[----:B------:R-:W-:-:S05]  /*10820*/  @UP1 ULDC UR8, c[0x0][0x450] ;  /* 0x0001140000081ab9 */ /* 0x000fca0000000800 */
[----:B------:R-:W-:Y:S01]  /*10830*/  MOV R2, UR4 ;  /* 0x0000000400027c02 */ /* 0x000fe20008000f00 */
[----:B------:R-:W-:Y:S01]  /*10840*/  IMAD.U32 R3, RZ, RZ, UR5 ;  /* 0x00000005ff037e24 */ /* 0x000fe2000f8e00ff */
[----:B------:R-:W-:Y:S02]  /*10850*/  ULDC.64 UR4, c[0x0][0x418] ;  /* 0x0001060000047ab9 */ /* 0x000fe40000000a00 */
[----:B------:R-:W-:Y:S02]  /*10860*/  UISETP.NE.U32.AND UP0, UPT, UR4, URZ, UPT ;  /* 0x0000003f0400728c */ /* 0x000fe4000bf05070 */
[----:B0-----:R-:W-:Y:S01]  /*10870*/  ULEA UR6, UR46, 0x3f, 0x6 ;  /* 0x0000003f2e067891 */ /* 0x001fe2000f8e303f */
[----:B------:R0:W5:Y:S01]  /*10880*/  @P0 LDG.E R30, desc[UR36][R2.64] ;  /* 0x00000024021e0981 */ /* 0x000162000c1e1900 */
[----:B------:R-:W-:Y:S01]  /*10890*/  UISETP.NE.AND.EX UP0, UPT, UR5, URZ, UPT, UP0 ;  /* 0x0000003f0500728c */ /* 0x000fe2000bf05300 */
[----:B------:R-:W-:Y:S01]  /*108a0*/  ULDC UR4, c[0x0][0x424] ;  /* 0x0001090000047ab9 */ /* 0x000fe20000000800 */
[----:B------:R-:W-:-:S02]  /*108b0*/  UP2UR UR47, UPR, URZ, 0x2 ;  /* 0x000000023f2f7883 */ /* 0x000fc40008000000 */
[----:B------:R-:W-:Y:S02]  /*108c0*/  USEL UR40, UR4, 0x1, UP0 ;  /* 0x0000000104287887 */ /* 0x000fe40008000000 */
[----:B------:R-:W-:Y:S01]  /*108d0*/  USHF.R.U32.HI UR9, URZ, 0x10, UR43 ;  /* 0x000000103f097899 */ /* 0x000fe2000801162b */
[----:B------:R-:W-:Y:S01]  /*108e0*/  @UP1 ULDC UR4, c[0x0][0x44c] ;  /* 0x0001130000041ab9 */ /* 0x000fe20000000800 */
[----:B------:R-:W-:Y:S02]  /*108f0*/  UIMAD UR40, UR40, UR7, URZ ;  /* 0x00000007282872a4 */ /* 0x000fe4000f8e023f */
[----:B------:R-:W-:Y:S01]  /*10900*/  UIMAD.WIDE.U32 UR4, UR6, UR4, URZ ;  /* 0x00000004060472a5 */ /* 0x000fe2000f8e003f */
[----:B------:R-:W-:Y:S01]  /*10910*/  ULDC UR7, c[0x0][0x288] ;  /* 0x0000a20000077ab9 */ /* 0x000fe20000000800 */
[----:B------:R-:W-:Y:S02]  /*10920*/  UIADD3 UR4, UR40, 0x3f, URZ ;  /* 0x0000003f28047890 */ /* 0x000fe4000fffe03f */
[----:B------:R-:W-:-:S02]  /*10930*/  UIADD3 UR7, UR40, 0x40, -UR7 ;  /* 0x0000004028077890 */ /* 0x000fc4000fffe807 */
[----:B------:R-:W-:Y:S02]  /*10940*/  @UP1 USHF.R.U32.HI UR6, URZ, UR8, UR5 ;  /* 0x000000083f061299 */ /* 0x000fe40008011605 */
[----:B------:R-:W-:Y:S02]  /*10950*/  USHF.R.S32.HI UR5, URZ, 0x1f, UR4 ;  /* 0x0000001f3f057899 */ /* 0x000fe40008011404 */
[----:B------:R-:W-:Y:S02]  /*10960*/  UIADD3 UR7, UR7, UR6, URZ ;  /* 0x0000000607077290 */ /* 0x000fe4000fffe03f */
[----:B------:R-:W-:Y:S02]  /*10970*/  ULEA.HI UR5, UR5, UR4, URZ, 0x6 ;  /* 0x0000000405057291 */ /* 0x000fe4000f8f303f */
[----:B------:R-:W-:Y:S02]  /*10980*/  USHF.R.S32.HI UR6, URZ, 0x1f, UR7 ;  /* 0x0000001f3f067899 */ /* 0x000fe40008011407 */
[----:B------:R-:W-:-:S02]  /*10990*/  USHF.R.S32.HI UR41, URZ, 0x6, UR5 ;  /* 0x000000063f297899 */ /* 0x000fc40008011405 */
[----:B------:R-:W-:Y:S02]  /*109a0*/  ULEA.HI UR6, UR6, UR7, URZ, 0x6 ;  /* 0x0000000706067291 */ /* 0x000fe4000f8f303f */
[----:B------:R-:W-:Y:S02]  /*109b0*/  ULOP3.LUT UR43, UR43, 0xffff, URZ, 0xc0, !UPT ;  /* 0x0000ffff2b2b7892 */ /* 0x000fe4000f8ec03f */
[----:B------:R-:W-:Y:S01]  /*109c0*/  USHF.R.S32.HI UR42, URZ, 0x6, UR6 ;  /* 0x000000063f2a7899 */ /* 0x000fe20008011406 */
[----:B------:R-:W-:-:S03]  /*109d0*/  UMOV UR38, URZ ;  /* 0x0000003f00267c82 */ /* 0x000fc60008000000 */
[----:B------:R-:W-:-:S04]  /*109e0*/  UISETP.LT.AND UP0, UPT, UR41, UR42, UPT ;  /* 0x0000002a2900728c */ /* 0x000fc8000bf01270 */
[----:B------:R-:W-:Y:S02]  /*109f0*/  USEL UR11, UR41, UR42, UP0 ;  /* 0x0000002a290b7287 */ /* 0x000fe40008000000 */
[----:B------:R-:W-:Y:S02]  /*10a00*/  UISETP.NE.AND UP0, UPT, UR9, URZ, UPT ;  /* 0x0000003f0900728c */ /* 0x000fe4000bf05270 */
[----:B------:R-:W-:-:S06]  /*10a10*/  UISETP.GE.AND UP1, UPT, UR11, 0x1, UPT ;  /* 0x000000010b00788c */ /* 0x000fcc000bf26270 */
[----:B------:R-:W-:-:S03]  /*10a20*/  PLOP3.LUT P0, PT, PT, PT, UP1, 0x80, 0x0 ;  /* 0x000000000000781c */ /* 0x000fc60003f0f018 */
[----:B------:R-:W-:-:S10]  /*10a30*/  @!UP0 ULDC UR9, c[0x0][0xae8] ;  /* 0x0002ba0000098ab9 */ /* 0x000fd40000000800 */
        /* <DEDUP_REMOVED lines=31> */
.L_x_4282:
        /* <DEDUP_REMOVED lines=20> */
[----:B------:R-:W-:Y:S01]  /*10d70*/  ULDC.64 UR4, c[0x4][0x8] ;  /* 0x0100020000047ab9 */ /* 0x000fe20000000a00 */
        /* <DEDUP_REMOVED lines=9> */
[----:B0----5:R-:W-:Y:S05]  /*10e10*/  CALL.ABS.NOINC R2 ;  /* 0x0000000002007343 */ /* 0x021fea0003c00000 */
.L_x_4283:
        /* <DEDUP_REMOVED lines=20> */
.L_x_4285:
[----:B------:R0:W1:Y:S01]  /*10f60*/  LDC.64 R2, c[0x4][R16] ;  /* 0x0100000010027b82 */ /* 0x0000620000000a00 */
[----:B------:R-:W-:Y:S01]  /*10f70*/  ULDC.64 UR4, c[0x4][0x90] ;  /* 0x0100240000047ab9 */ /* 0x000fe20000000a00 */
[----:B------:R-:W-:Y:S01]  /*10f80*/  ULDC.64 UR6, c[0x4][0x98] ;  /* 0x0100260000067ab9 */ /* 0x000fe20000000a00 */
[----:B------:R-:W-:Y:S01]  /*10f90*/  IMAD.U32 R4, RZ, RZ, UR4 ;  /* 0x00000004ff047e24 */ /* 0x000fe2000f8e00ff */
        /* <DEDUP_REMOVED lines=11> */
.L_x_4284:
        /* <DEDUP_REMOVED lines=8> */
[----:B------:R-:W-:Y:S01]  /*110d0*/  MOV R2, UR4 ;  /* 0x0000000400027c02 */ /* 0x000fe20008000f00 */
[----:B------:R-:W-:Y:S01]  /*110e0*/  IMAD.U32 R3, RZ, RZ, UR5 ;  /* 0x00000005ff037e24 */ /* 0x000fe2000f8e00ff */
[C---:B------:R-:W-:Y:S01]  /*110f0*/  LOP3.LUT R6, R24.reuse, 0x7f, RZ, 0xc0, !PT ;  /* 0x0000007f18067812 */ /* 0x040fe200078ec0ff */
[----:B------:R-:W-:Y:S01]  /*11100*/  IMAD.SHL.U32 R0, R24, 0x10, RZ ;  /* 0x0000001018007824 */ /* 0x000fe200078e00ff */
[----:B------:R-:W-:Y:S01]  /*11110*/  LEA R18, R29, 0xffffffc0, 0x6 ;  /* 0xffffffc01d127811 */ /* 0x000fe200078e30ff */
[----:B------:R-:W-:Y:S01]  /*11120*/  ULDC UR4, c[0x0][0x320] ;  /* 0x0000c80000047ab9 */ /* 0x000fe20000000800 */
[----:B------:R1:W2:Y:S01]  /*11130*/  @P0 LDG.E R25, desc[UR36][R2.64] ;  /* 0x0000002402190981 */ /* 0x0002a2000c1e1900 */
[----:B------:R-:W-:Y:S02]  /*11140*/  SHF.R.U32.HI R5, RZ, 0x3, R6 ;  /* 0x00000003ff057819 */ /* 0x000fe40000011606 */
[----:B------:R-:W-:Y:S02]  /*11150*/  LOP3.LUT R4, R0, 0x70, RZ, 0xc0, !PT ;  /* 0x0000007000047812 */ /* 0x000fe400078ec0ff */
[----:B0-----:R-:W-:-:S02]  /*11160*/  ISETP.NE.AND P1, PT, R11, 0x1, PT ;  /* 0x000000010b00780c */ /* 0x001fc40003f25270 */
        /* <DEDUP_REMOVED lines=72> */
.L_x_4332:
[----:B------:R-:W2:Y:S01]  /*115f0*/  LDL R0, [R1+0x4] ;  /* 0x0000040001007983 */ /* 0x000ea20000100800 */
[----:B------:R-:W-:Y:S01]  /*11600*/  ISETP.GT.U32.AND P1, PT, R31, 0x3f, PT ;  /* 0x0000003f1f00780c */ /* 0x000fe20003f24070 */
[----:B------:R-:W-:Y:S01]  /*11610*/  IMAD.U32 R23, RZ, RZ, UR39 ;  /* 0x00000027ff177e24 */ /* 0x000fe2000f8e00ff */
[----:B------:R-:W-:Y:S02]  /*11620*/  LOP3.LUT R16, R16, 0xfffffbff, RZ, 0xc0, !PT ;  /* 0xfffffbff10107812 */ /* 0x000fe400078ec0ff */
[----:B------:R-:W-:Y:S02]  /*11630*/  LOP3.LUT R34, R3, R34, RZ, 0xfc, !PT ;  /* 0x0000002203227212 */ /* 0x000fe400078efcff */
        /* <DEDUP_REMOVED lines=11> */
.L_x_4287:
[----:B------:R-:W-:-:S05]  /*116f0*/  IMAD.MOV.U32 R0, RZ, RZ, 0x1 ;  /* 0x00000001ff007424 */ /* 0x000fca00078e00ff */
[----:B------:R-:W-:-:S04]  /*11700*/  SHF.L.U32 R0, R0, 0x1f, RZ ;  /* 0x0000001f00007819 */ /* 0x000fc800000006ff */
[----:B------:R-:W0:Y:S02]  /*11710*/  SYNCS.PHASECHK.TRANS64.TRYWAIT P0, [UR44+0x38840], R0 ;  /* 0x03884000ff0075a7 */ /* 0x000e24000800016c */
[----:B0-----:R-:W-:Y:S05]  /*11720*/  @!P0 BRA `(.L_x_4288) ;  /* 0x0000003800108947 */ /* 0x001fea0003800000 */
.L_x_4333:
        /* <DEDUP_REMOVED lines=58> */
.L_x_4343:
[----:B------:R-:W-:-:S13]  /*11ad0*/  ISETP.GE.AND P0, PT, R18, 0x31, PT ;  /* 0x000000311200780c */ /* 0x000fda0003f06270 */
[----:B0-2---:R-:W-:-:S04]  /*11ae0*/  @P0 LEA R2, P1, R22, R14, 0x1 ;  /* 0x0000000e16020211 */ /* 0x005fc800078208ff */
[----:B-1----:R-:W-:Y:S02]  /*11af0*/  @P0 IADD3.X R3, RZ, R5, RZ, P1, !PT ;  /* 0x00000005ff030210 */ /* 0x002fe40000ffe4ff */
[----:B------:R-:W-:-:S05]  /*11b00*/  @P0 LEA R5, R24, UR44, 0x1 ;  /* 0x0000002c18050c11 */ /* 0x000fca000f8e08ff */
        /* <DEDUP_REMOVED lines=11> */
.L_x_4290:
        /* <DEDUP_REMOVED lines=13> */
[----:B------:R-:W-:Y:S01]  /*11c90*/  MOV R12, 0x1 ;  /* 0x00000001000c7802 */ /* 0x000fe20000000f00 */
[----:B------:R-:W0:Y:S01]  /*11ca0*/  LDC.64 R2, c[0x4][R2] ;  /* 0x0100000002027b82 */ /* 0x000e220000000a00 */
[----:B------:R-:W-:Y:S02]  /*11cb0*/  IMAD.U32 R5, RZ, RZ, UR5 ;  /* 0x00000005ff057e24 */ /* 0x000fe4000f8e00ff */
[----:B------:R-:W-:Y:S02]  /*11cc0*/  IMAD.U32 R6, RZ, RZ, UR6 ;  /* 0x00000006ff067e24 */ /* 0x000fe4000f8e00ff */
[----:B------:R-:W-:-:S02]  /*11cd0*/  IMAD.U32 R7, RZ, RZ, UR7 ;  /* 0x00000007ff077e24 */ /* 0x000fc4000f8e00ff */
[----:B------:R-:W-:Y:S02]  /*11ce0*/  IMAD.U32 R10, RZ, RZ, UR8 ;  /* 0x00000008ff0a7e24 */ /* 0x000fe4000f8e00ff */
[----:B------:R-:W-:Y:S02]  /*11cf0*/  IMAD.U32 R11, RZ, RZ, UR9 ;  /* 0x00000009ff0b7e24 */ /* 0x000fe4000f8e00ff */
[----:B------:R-:W-:Y:S02]  /*11d00*/  IMAD.MOV.U32 R8, RZ, RZ, 0x70 ;  /* 0x00000070ff087424 */ /* 0x000fe400078e00ff */
[----:B------:R-:W-:-:S07]  /*11d10*/  IMAD.MOV.U32 R13, RZ, RZ, RZ ;  /* 0x000000ffff0d7224 */ /* 0x000fce00078e00ff */
[----:B------:R-:W-:-:S07]  /*11d20*/  LEPC R20, `(.L_x_4291) ;  /* 0x000000001014794e */ /* 0x000fce0000000000 */
[----:B0-----:R-:W-:Y:S05]  /*11d30*/  CALL.ABS.NOINC R2 ;  /* 0x0000000002007343 */ /* 0x001fea0003c00000 */
.L_x_4291:
[----:B------:R-:W-:Y:S01]  /*11d40*/  UISETP.NE.AND UP0, UPT, UR47, URZ, UPT ;  /* 0x0000003f2f00728c */ /* 0x000fe2000bf05270 */
[----:B------:R-:W-:Y:S01]  /*11d50*/  IMAD.U32 R28, RZ, RZ, UR46 ;  /* 0x0000002eff1c7e24 */ /* 0x000fe2000f8e00ff */
[----:B------:R-:W-:Y:S01]  /*11d60*/  R2UR UR6, R23 ;  /* 0x00000000170672ca */ /* 0x000fe200000e0000 */
[----:B------:R-:W-:Y:S01]  /*11d70*/  ULDC.64 UR8, c[0x0][0x2d8] ;  /* 0x0000b60000087ab9 */ /* 0x000fe20000000a00 */
[----:B------:R-:W0:Y:S01]  /*11d80*/  LDC R7, c[0x0][0x448] ;  /* 0x00011200ff077b82 */ /* 0x000e220000000800 */
[----:B------:R-:W-:Y:S01]  /*11d90*/  IMAD R28, R28, 0x40, R31 ;  /* 0x000000401c1c7824 */ /* 0x000fe200078e021f */
[----:B------:R-:W-:Y:S01]  /*11da0*/  PLOP3.LUT P0, PT, PT, PT, UP0, 0x80, 0x0 ;  /* 0x000000000000781c */ /* 0x000fe20003f0f008 */
[----:B------:R-:W1:Y:S02]  /*11db0*/  S2R R20, SR_TID.X ;  /* 0x0000000000147919 */ /* 0x000e640000002100 */
[----:B------:R-:W-:Y:S02]  /*11dc0*/  IMAD.MOV.U32 R11, RZ, RZ, R28 ;  /* 0x000000ffff0b7224 */ /* 0x000fe400078e001c */
[----:B------:R-:W-:-:S04]  /*11dd0*/  @UP0 ULDC UR4, c[0x0][0x44c] ;  /* 0x0001130000040ab9 */ /* 0x000fc80000000800 */
[----:B------:R-:W-:-:S04]  /*11de0*/  UIMAD UR6, UR6, UR8, URZ ;  /* 0x00000008060672a4 */ /* 0x000fc8000f8e023f */
[----:B------:R-:W-:Y:S01]  /*11df0*/  @P0 IMAD.HI.U32 R0, R28, UR4, RZ ;  /* 0x000000041c000c27 */ /* 0x000fe2000f8e00ff */
[----:B------:R-:W-:Y:S01]  /*11e00*/  PLOP3.LUT P0, PT, PT, PT, UP0, 0x80, 0x0 ;  /* 0x000000000000781c */ /* 0x000fe20003f0f008 */
[----:B------:R-:W-:Y:S01]  /*11e10*/  @UP0 ULDC UR4, c[0x0][0x450] ;  /* 0x0001140000040ab9 */ /* 0x000fe20000000800 */
[----:B------:R-:W-:-:S11]  /*11e20*/  UIMAD UR6, UR39, UR9, UR6 ;  /* 0x00000009270672a4 */ /* 0x000fd6000f8e0206 */
[----:B------:R-:W-:Y:S01]  /*11e30*/  @P0 SHF.R.U32.HI R11, RZ, UR4, R0 ;  /* 0x00000004ff0b0c19 */ /* 0x000fe20008011600 */
[----:B------:R-:W-:-:S03]  /*11e40*/  UIMAD.WIDE.U32 UR4, UR39, UR8, URZ ;  /* 0x00000008270472a5 */ /* 0x000fc6000f8e003f */
[----:B------:R-:W-:Y:S01]  /*11e50*/  ULDC.64 UR8, c[0x0][0x2e0] ;  /* 0x0000b80000087ab9 */ /* 0x000fe20000000a00 */
[----:B------:R-:W-:Y:S01]  /*11e60*/  UIADD3 UR5, UR5, UR6, URZ ;  /* 0x0000000605057290 */ /* 0x000fe2000fffe03f */
[----:B------:R-:W-:Y:S01]  /*11e70*/  SHF.R.S32.HI R0, RZ, 0x1f, R11 ;  /* 0x0000001fff007819 */ /* 0x000fe2000001140b */
[----:B------:R-:W-:Y:S01]  /*11e80*/  UIMAD UR6, UR49, UR8, URZ ;  /* 0x00000008310672a4 */ /* 0x000fe2000f8e023f */
[----:B-1----:R-:W-:Y:S01]  /*11e90*/  LOP3.LUT R20, R20, 0x7f, RZ, 0xc0, !PT ;  /* 0x0000007f14147812 */ /* 0x002fe200078ec0ff */
[----:B------:R-:W-:Y:S02]  /*11ea0*/  UIMAD.WIDE.U32 UR4, UR45, UR8, UR4 ;  /* 0x000000082d0472a5 */ /* 0x000fe4000f8e0004 */
[----:B------:R-:W-:Y:S01]  /*11eb0*/  UIMAD UR6, UR45, UR9, UR6 ;  /* 0x000000092d0672a4 */ /* 0x000fe2000f8e0206 */
[----:B------:R-:W-:-:S03]  /*11ec0*/  SHF.R.U32.HI R20, RZ, 0x3, R20 ;  /* 0x00000003ff147819 */ /* 0x000fc60000011614 */
[----:B------:R-:W-:Y:S01]  /*11ed0*/  IMAD.U32 R5, RZ, RZ, UR5 ;  /* 0x00000005ff057e24 */ /* 0x000fe2000f8e00ff */
[----:B------:R-:W-:Y:S01]  /*11ee0*/  UIADD3 UR6, UR5, UR6, URZ ;  /* 0x0000000605067290 */ /* 0x000fe2000fffe03f */
[----:B------:R-:W-:Y:S02]  /*11ef0*/  IMAD.U32 R4, RZ, RZ, UR4 ;  /* 0x00000004ff047e24 */ /* 0x000fe4000f8e00ff */
[----:B------:R-:W-:Y:S01]  /*11f00*/  IMAD.MOV R5, RZ, RZ, -R11 ;  /* 0x000000ffff057224 */ /* 0x000fe200078e0a0b */
[----:B------:R-:W-:Y:S02]  /*11f10*/  ULDC.64 UR4, c[0x0][0x2d0] ;  /* 0x0000b40000047ab9 */ /* 0x000fe40000000a00 */
[----:B------:R-:W-:Y:S01]  /*11f20*/  IMAD R0, R0, UR4, RZ ;  /* 0x0000000400007c24 */ /* 0x000fe2000f8e02ff */
[----:B------:R-:W-:Y:S01]  /*11f30*/  MOV R2, R4 ;  /* 0x0000000400027202 */ /* 0x000fe20000000f00 */
[----:B0-----:R-:W-:Y:S02]  /*11f40*/  IMAD R5, R7, R5, R28 ;  /* 0x0000000507057224 */ /* 0x001fe400078e021c */
[----:B------:R-:W-:-:S02]  /*11f50*/  IMAD.U32 R3, RZ, RZ, UR6 ;  /* 0x00000006ff037e24 */ /* 0x000fc4000f8e00ff */
[C---:B------:R-:W-:Y:S01]  /*11f60*/  IMAD R9, R11.reuse, UR5, R0 ;  /* 0x000000050b097c24 */ /* 0x040fe2000f8e0200 */
[----:B------:R-:W-:Y:S01]  /*11f70*/  SHF.R.S32.HI R0, RZ, 0x1f, R5 ;  /* 0x0000001fff007819 */ /* 0x000fe20000011405 */
[----:B------:R-:W-:Y:S01]  /*11f80*/  IMAD.WIDE.U32 R2, R11, UR4, R2 ;  /* 0x000000040b027c25 */ /* 0x000fe2000f8e0002 */
[----:B------:R-:W-:-:S03]  /*11f90*/  ULDC.64 UR4, c[0x0][0x2c8] ;  /* 0x0000b20000047ab9 */ /* 0x000fc60000000a00 */
        /* <DEDUP_REMOVED lines=13> */
[----:B------:R-:W-:Y:S01]  /*12070*/  IMAD.U32 R6, RZ, RZ, UR46 ;  /* 0x0000002eff067e24 */ /* 0x000fe2000f8e00ff */
[----:B------:R-:W-:Y:S01]  /*12080*/  ULDC UR4, c[0x0][0x288] ;  /* 0x0000a20000047ab9 */ /* 0x000fe20000000800 */
[----:B------:R-:W-:Y:S01]  /*12090*/  LOP3.LUT R16, R16, 0xfffffeff, RZ, 0xc0, !PT ;  /* 0xfffffeff10107812 */ /* 0x000fe200078ec0ff */
[----:B------:R-:W1:Y:S01]  /*120a0*/  SHFL.IDX PT, R2, R4, RZ, 0x181f ;  /* 0x00181fff04027589 */ /* 0x000e6200000e0000 */
[----:B------:R-:W-:Y:S02]  /*120b0*/  IMAD R5, R7, UR4, RZ ;  /* 0x0000000407057c24 */ /* 0x000fe4000f8e02ff */
[----:B------:R-:W-:Y:S01]  /*120c0*/  IMAD R6, R6, 0x40, R20 ;  /* 0x0000004006067824 */ /* 0x000fe200078e0214 */
[----:B------:R-:W2:Y:S03]  /*120d0*/  SHFL.IDX PT, R7, R0, 0x1, 0x181f ;  /* 0x00381f0000077f89 */ /* 0x000ea600000e0000 */
[C---:B------:R-:W-:Y:S01]  /*120e0*/  VIADD R8, R6.reuse, 0x10 ;  /* 0x0000001006087836 */ /* 0x040fe20000000000 */
[-C--:B------:R-:W-:Y:S01]  /*120f0*/  ISETP.GE.AND P2, PT, R6, R5.reuse, PT ;  /* 0x000000050600720c */ /* 0x080fe20003f46270 */
[----:B------:R-:W3:Y:S03]  /*12100*/  SHFL.IDX PT, R9, R4, 0x1, 0x181f ;  /* 0x00381f0004097f89 */ /* 0x000ee600000e0000 */
[----:B------:R-:W-:-:S09]  /*12110*/  ISETP.GE.AND P3, PT, R8, R5, PT ;  /* 0x000000050800720c */ /* 0x000fd20003f66270 */
[----:B0-----:R-:W-:Y:S02]  /*12120*/  @!P2 LEA R3, P1, R22, R14, 0x1 ;  /* 0x0000000e1603a211 */ /* 0x001fe400078208ff */
[----:B------:R-:W-:Y:S01]  /*12130*/  @!P2 LEA R8, R24, UR44, 0x1 ;  /* 0x0000002c1808ac11 */ /* 0x000fe2000f8e08ff */
[----:B------:R-:W-:Y:S01]  /*12140*/  SHFL.IDX PT, R14, R0, 0x3, 0x181f ;  /* 0x00781f00000e7f89 */ /* 0x000fe200000e0000 */
[----:B------:R-:W-:Y:S01]  /*12150*/  @P2 LOP3.LUT R16, R16, 0x100, RZ, 0xfc, !PT ;  /* 0x0000010010102812 */ /* 0x000fe200078efcff */
[----:B-1----:R-:W-:Y:S01]  /*12160*/  @!P2 IMAD.X R2, RZ, RZ, R2, P1 ;  /* 0x000000ffff02a224 */ /* 0x002fe200008e0602 */
[----:B------:R-:W-:Y:S02]  /*12170*/  @!P3 LEA R10, R24, UR44, 0x1 ;  /* 0x0000002c180abc11 */ /* 0x000fe4000f8e08ff */
[----:B--2---:R-:W-:Y:S02]  /*12180*/  @!P3 LEA R7, P1, R22, R7, 0x1 ;  /* 0x000000071607b211 */ /* 0x004fe400078208ff */
[----:B------:R-:W-:-:S02]  /*12190*/  @!P2 LOP3.LUT R3, R3, R2, RZ, 0x3c, !PT ;  /* 0x000000020303a212 */ /* 0x000fc400078e3cff */
[----:B---3--:R-:W-:Y:S02]  /*121a0*/  @!P3 IADD3.X R9, RZ, R9, RZ, P1, !PT ;  /* 0x00000009ff09b210 */ /* 0x008fe40000ffe4ff */
[C---:B------:R-:W-:Y:S02]  /*121b0*/  @!P2 LOP3.LUT R2, R3.reuse, R2, RZ, 0x3c, !PT ;  /* 0x000000020302a212 */ /* 0x040fe400078e3cff */
[----:B------:R-:W-:Y:S02]  /*121c0*/  LOP3.LUT R16, R16, 0xffffff7f, RZ, 0xc0, !PT ;  /* 0xffffff7f10107812 */ /* 0x000fe400078ec0ff */
[----:B------:R-:W-:Y:S02]  /*121d0*/  @!P2 LOP3.LUT R3, R3, R2, RZ, 0x3c, !PT ;  /* 0x000000020303a212 */ /* 0x000fe400078e3cff */
[----:B------:R-:W-:-:S03]  /*121e0*/  @P3 LOP3.LUT R16, R16, 0x80, RZ, 0xfc, !PT ;  /* 0x0000008010103812 */ /* 0x000fc600078efcff */
[----:B------:R0:W-:Y:S01]  /*121f0*/  @!P2 LDGSTS.E.BYPASS.LTC128B.128 [R8+0x20400], desc[UR36][R2.64], !P0 ;  /* 0x204000000208afae */ /* 0x0001e2000c101d64 */
[----:B------:R-:W-:-:S03]  /*12200*/  LOP3.LUT R16, R16, 0xffffffbf, RZ, 0xc0, !PT ;  /* 0xffffffbf10107812 */ /* 0x000fc600078ec0ff */
[----:B0-----:R-:W0:Y:S01]  /*12210*/  SHFL.IDX PT, R8, R0, 0x2, 0x181f ;  /* 0x00581f0000087f89 */ /* 0x001e2200000e0000 */
[----:B------:R-:W-:-:S03]  /*12220*/  VIADD R3, R6, 0x20 ;  /* 0x0000002006037836 */ /* 0x000fc60000000000 */
[----:B------:R-:W1:Y:S02]  /*12230*/  SHFL.IDX PT, R2, R4, 0x2, 0x181f ;  /* 0x00581f0004027f89 */ /* 0x000e6400000e0000 */
[----:B------:R-:W-:Y:S01]  /*12240*/  ISETP.GE.AND P2, PT, R3, R5, PT ;  /* 0x000000050300720c */ /* 0x000fe20003f46270 */
[----:B------:R-:W-:Y:S01]  /*12250*/  @!P3 IMAD.MOV.U32 R3, RZ, RZ, R9 ;  /* 0x000000ffff03b224 */ /* 0x000fe200078e0009 */
[----:B------:R-:W2:Y:S11]  /*12260*/  SHFL.IDX PT, R4, R4, 0x3, 0x181f ;  /* 0x00781f0004047f89 */ /* 0x000eb600000e0000 */
        /* <DEDUP_REMOVED lines=9> */
.L_x_4352:
[----:B------:R-:W-:Y:S01]  /*12300*/  VIADD R6, R6, 0x30 ;  /* 0x0000003006067836 */ /* 0x000fe20000000000 */
[----:B------:R-:W-:-:S04]  /*12310*/  LOP3.LUT R16, R16, 0xffffefff, RZ, 0xc0, !PT ;  /* 0xffffefff10107812 */ /* 0x000fc800078ec0ff */
[----:B------:R-:W-:-:S13]  /*12320*/  ISETP.GE.AND P2, PT, R6, R5, PT ;  /* 0x000000050600720c */ /* 0x000fda0003f46270 */
[----:B0-----:R-:W-:Y:S02]  /*12330*/  @!P2 LEA R2, P1, R22, R14, 0x1 ;  /* 0x0000000e1602a211 */ /* 0x001fe400078208ff */
[----:B------:R-:W-:Y:S02]  /*12340*/  @!P2 LEA R5, R24, UR44, 0x1 ;  /* 0x0000002c1805ac11 */ /* 0x000fe4000f8e08ff */
[----:B------:R-:W-:Y:S02]  /*12350*/  @!P2 IADD3.X R3, RZ, R4, RZ, P1, !PT ;  /* 0x00000004ff03a210 */ /* 0x000fe40000ffe4ff */
[----:B------:R-:W-:-:S03]  /*12360*/  @P2 LOP3.LUT R16, R16, 0x1000, RZ, 0xfc, !PT ;  /* 0x0000100010102812 */ /* 0x000fc600078efcff */
        /* <DEDUP_REMOVED lines=29> */
.L_x_4293:
[----:B------:R-:W-:Y:S01]  /*12540*/  UISETP.NE.AND UP0, UPT, UR47, URZ, UPT ;  /* 0x0000003f2f00728c */ /* 0x000fe2000bf05270 */
[----:B------:R-:W-:Y:S01]  /*12550*/  R2UR UR6, R23 ;  /* 0x00000000170672ca */ /* 0x000fe200000e0000 */
[----:B------:R-:W-:Y:S01]  /*12560*/  ULDC.64 UR8, c[0x0][0x3d8] ;  /* 0x0000f60000087ab9 */ /* 0x000fe20000000a00 */
[----:B------:R-:W-:Y:S01]  /*12570*/  IMAD.MOV.U32 R2, RZ, RZ, R28 ;  /* 0x000000ffff027224 */ /* 0x000fe200078e001c */
[----:B------:R-:W-:Y:S01]  /*12580*/  ULDC UR7, c[0x0][0x448] ;  /* 0x0001120000077ab9 */ /* 0x000fe20000000800 */
[C---:B------:R-:W-:Y:S02]  /*12590*/  LOP3.LUT R20, R22.reuse, 0x180, RZ, 0xfc, !PT ;  /* 0x0000018016147812 */ /* 0x040fe400078efcff */
[----:B------:R-:W-:Y:S02]  /*125a0*/  PLOP3.LUT P0, PT, PT, PT, UP0, 0x80, 0x0 ;  /* 0x000000000000781c */ /* 0x000fe40003f0f008 */
[----:B------:R-:W-:Y:S02]  /*125b0*/  LOP3.LUT R21, R22, 0x80, RZ, 0xfc, !PT ;  /* 0x0000008016157812 */ /* 0x000fe400078efcff */
[----:B------:R-:W-:Y:S01]  /*125c0*/  @UP0 ULDC UR4, c[0x0][0x44c] ;  /* 0x0001130000040ab9 */ /* 0x000fe20000000800 */
[----:B------:R-:W-:-:S02]  /*125d0*/  LOP3.LUT R16, R16, 0xfffff7ff, RZ, 0xc0, !PT ;  /* 0xfffff7ff10107812 */ /* 0x000fc400078ec0ff */
[----:B------:R-:W-:-:S04]  /*125e0*/  UIMAD UR6, UR6, UR8, URZ ;  /* 0x00000008060672a4 */ /* 0x000fc8000f8e023f */
[----:B------:R-:W-:Y:S02]  /*125f0*/  UIMAD UR6, UR39, UR9, UR6 ;  /* 0x00000009270672a4 */ /* 0x000fe4000f8e0206 */
[----:B------:R-:W-:Y:S01]  /*12600*/  @P0 IMAD.HI.U32 R0, R28, UR4, RZ ;  /* 0x000000041c000c27 */ /* 0x000fe2000f8e00ff */
[----:B------:R-:W-:Y:S01]  /*12610*/  PLOP3.LUT P0, PT, PT, PT, UP0, 0x80, 0x0 ;  /* 0x000000000000781c */ /* 0x000fe20003f0f008 */
[----:B------:R-:W-:-:S12]  /*12620*/  @UP0 ULDC UR4, c[0x0][0x450] ;  /* 0x0001140000040ab9 */ /* 0x000fd80000000800 */
[----:B------:R-:W-:Y:S01]  /*12630*/  @P0 SHF.R.U32.HI R2, RZ, UR4, R0 ;  /* 0x00000004ff020c19 */ /* 0x000fe20008011600 */
[----:B------:R-:W-:-:S03]  /*12640*/  UIMAD.WIDE.U32 UR4, UR39, UR8, URZ ;  /* 0x00000008270472a5 */ /* 0x000fc6000f8e003f */
[----:B------:R-:W-:Y:S01]  /*12650*/  ULDC.64 UR8, c[0x0][0x3e0] ;  /* 0x0000f80000087ab9 */ /* 0x000fe20000000a00 */
[----:B------:R-:W-:Y:S01]  /*12660*/  UIADD3 UR5, UR5, UR6, URZ ;  /* 0x0000000605057290 */ /* 0x000fe2000fffe03f */
[--C-:B------:R-:W-:Y:S01]  /*12670*/  IMAD.MOV R5, RZ, RZ, -R2.reuse ;  /* 0x000000ffff057224 */ /* 0x100fe200078e0a02 */
[----:B------:R-:W-:Y:S01]  /*12680*/  UIMAD UR6, UR49, UR8, URZ ;  /* 0x00000008310672a4 */ /* 0x000fe2000f8e023f */
[----:B------:R-:W-:Y:S01]  /*12690*/  SHF.R.S32.HI R0, RZ, 0x1f, R2 ;  /* 0x0000001fff007819 */ /* 0x000fe20000011402 */
[----:B------:R-:W-:Y:S01]  /*126a0*/  UIMAD.WIDE.U32 UR4, UR45, UR8, UR4 ;  /* 0x000000082d0472a5 */ /* 0x000fe2000f8e0004 */
[----:B------:R-:W-:Y:S01]  /*126b0*/  IMAD R5, R5, UR7, R28 ;  /* 0x0000000705057c24 */ /* 0x000fe2000f8e021c */
[----:B------:R-:W-:-:S03]  /*126c0*/  UIMAD UR6, UR45, UR9, UR6 ;  /* 0x000000092d0672a4 */ /* 0x000fc6000f8e0206 */
[----:B------:R-:W-:Y:S01]  /*126d0*/  ULDC.64 UR8, c[0x0][0x3d0] ;  /* 0x0000f40000087ab9 */ /* 0x000fe20000000a00 */
[----:B------:R-:W-:Y:S01]  /*126e0*/  UIADD3 UR5, UR5, UR6, URZ ;  /* 0x0000000605057290 */ /* 0x000fe2000fffe03f */
[----:B------:R-:W-:Y:S01]  /*126f0*/  IMAD R3, R0, UR8, RZ ;  /* 0x0000000800037c24 */ /* 0x000fe2000f8e02ff */
[----:B------:R-:W-:Y:S01]  /*12700*/  SHF.R.S32.HI R0, RZ, 0x1f, R5 ;  /* 0x0000001fff007819 */ /* 0x000fe20000011405 */
[----:B------:R-:W-:Y:S02]  /*12710*/  IMAD.U32 R9, RZ, RZ, UR8 ;  /* 0x00000008ff097e24 */ /* 0x000fe4000f8e00ff */
[C---:B------:R-:W-:Y:S02]  /*12720*/  IMAD R7, R2.reuse, UR9, R3 ;  /* 0x0000000902077c24 */ /* 0x040fe4000f8e0203 */
[----:B------:R-:W-:Y:S01]  /*12730*/  IMAD.WIDE.U32 R2, R2, R9, UR4 ;  /* 0x0000000402027e25 */ /* 0x000fe2000f8e0009 */
        /* <DEDUP_REMOVED lines=10> */
[----:B------:R-:W-:Y:S02]  /*127e0*/  LEA.HI.X R4, R2, UR5, R3, 0x1, P0 ;  /* 0x0000000502047c11 */ /* 0x000fe400080f0c03 */
[----:B------:R-:W-:-:S02]  /*127f0*/  ISETP.GE.AND P0, PT, R20, UR4, PT ;  /* 0x0000000414007c0c */ /* 0x000fc4000bf06270 */
[----:B------:R-:W-:Y:S02]  /*12800*/  LOP3.LUT R20, R22, 0x40, RZ, 0xfc, !PT ;  /* 0x0000004016147812 */ /* 0x000fe400078efcff */
[----:B------:R-:W-:Y:S02]  /*12810*/  ISETP.GE.AND P4, PT, R21, UR4, PT ;  /* 0x0000000415007c0c */ /* 0x000fe4000bf86270 */
[----:B------:R-:W-:Y:S02]  /*12820*/  ISETP.GE.AND P5, PT, R20, UR4, PT ;  /* 0x0000000414007c0c */ /* 0x000fe4000bfa6270 */
[----:B------:R-:W-:Y:S02]  /*12830*/  LOP3.LUT R20, R22, 0xc0, RZ, 0xfc, !PT ;  /* 0x000000c016147812 */ /* 0x000fe400078efcff */
[----:B------:R-:W-:Y:S02]  /*12840*/  SEL R2, RZ, 0x1, P1 ;  /* 0x00000001ff027807 */ /* 0x000fe40000800000 */
[----:B------:R-:W-:-:S02]  /*12850*/  SEL R3, RZ, 0x4, P4 ;  /* 0x00000004ff037807 */ /* 0x000fc40002000000 */
[----:B------:R-:W-:Y:S02]  /*12860*/  SEL R7, RZ, 0x2, P5 ;  /* 0x00000002ff077807 */ /* 0x000fe40002800000 */
[----:B------:R-:W-:Y:S02]  /*12870*/  ISETP.GE.AND P2, PT, R36, UR4, PT ;  /* 0x0000000424007c0c */ /* 0x000fe4000bf46270 */
[----:B------:R-:W-:Y:S02]  /*12880*/  ISETP.GE.AND P3, PT, R20, UR4, PT ;  /* 0x0000000414007c0c */ /* 0x000fe4000bf66270 */
[----:B------:R-:W-:Y:S02]  /*12890*/  IADD3 R7, R3, R7, R2 ;  /* 0x0000000703077210 */ /* 0x000fe40007ffe002 */
[----:B------:R-:W-:Y:S02]  /*128a0*/  @P1 LOP3.LUT R16, R16, 0x800, RZ, 0xfc, !PT ;  /* 0x0000080010101812 */ /* 0x000fe400078efcff */
[----:B------:R-:W-:-:S02]  /*128b0*/  SEL R2, RZ, 0x10, P2 ;  /* 0x00000010ff027807 */ /* 0x000fc40001000000 */
[----:B------:R-:W-:Y:S02]  /*128c0*/  SEL R3, RZ, 0x8, P3 ;  /* 0x00000008ff037807 */ /* 0x000fe40001800000 */
[----:B------:R-:W-:Y:S02]  /*128d0*/  ISETP.GE.AND P1, PT, R35, UR4, PT ;  /* 0x0000000423007c0c */ /* 0x000fe4000bf26270 */
[----:B------:R-:W-:Y:S02]  /*128e0*/  SEL R5, RZ, 0x40, P0 ;  /* 0x00000040ff057807 */ /* 0x000fe40000000000 */
[----:B------:R-:W-:Y:S02]  /*128f0*/  IADD3 R3, R2, R7, R3 ;  /* 0x0000000702037210 */ /* 0x000fe40007ffe003 */
[----:B------:R-:W-:Y:S01]  /*12900*/  ISETP.GE.AND P0, PT, R37, UR4, PT ;  /* 0x0000000425007c0c */ /* 0x000fe2000bf06270 */
[----:B------:R-:W-:Y:S01]  /*12910*/  UMOV UR4, 0xffffffff ;  /* 0xffffffff00047882 */ /* 0x000fe20000000000 */
[----:B------:R-:W-:-:S02]  /*12920*/  SEL R2, RZ, 0x20, P1 ;  /* 0x00000020ff027807 */ /* 0x000fc40000800000 */
[----:B------:R-:W-:Y:S02]  /*12930*/  SEL R6, RZ, 0x80, P0 ;  /* 0x00000080ff067807 */ /* 0x000fe40000000000 */
        /* <DEDUP_REMOVED lines=8> */
[----:B0-----:R-:W-:-:S04]  /*129c0*/  @!P6 LEA R14, P0, R22, R14, 0x1 ;  /* 0x0000000e160ee211 */ /* 0x001fc800078008ff */
[----:B-1----:R-:W-:Y:S02]  /*129d0*/  @!P6 IADD3.X R21, RZ, R2, RZ, P0, !PT ;  /* 0x00000002ff15e210 */ /* 0x002fe400007fe4ff */
        /* <DEDUP_REMOVED lines=58> */
[----:B------:R0:W1:Y:S01]  /*12d80*/  SHFL.IDX PT, R14, R0, 0x3, 0x181f ;  /* 0x00781f00000e7f89 */ /* 0x00006200000e0000 */
[----:B------:R-:W-:Y:S02]  /*12d90*/  @!P0 MOV R3, R7 ;  /* 0x0000000700038202 */ /* 0x000fe40000000f00 */
[----:B------:R-:W-:-:S03]  /*12da0*/  @!P0 SHF.R.U32.HI R20, RZ, 0x2, R20 ;  /* 0x00000002ff148819 */ /* 0x000fc60000011614 */
        /* <DEDUP_REMOVED lines=13> */
.L_x_4362:
        /* <DEDUP_REMOVED lines=24> */
.L_x_4296:
[----:B------:R-:W-:Y:S05]  /*13000*/  BSYNC B0 ;  /* 0x0000000000007941 */ /* 0x000fea0003800000 */
.L_x_4295:
        /* <DEDUP_REMOVED lines=9> */
.L_x_4363:
[----:B------:R-:W-:-:S13]  /*130a0*/  LOP3.LUT P0, RZ, R16, 0x400, RZ, 0xc0, !PT ;  /* 0x0000040010ff7812 */ /* 0x000fda000780c0ff */
[----:B------:R-:W-:Y:S05]  /*130b0*/  @!P0 BRA `(.L_x_4298) ;  /* 0x0000000000048947 */ /* 0x000fea0003800000 */
[----:B------:R-:W-:Y:S01]  /*130c0*/  BPT.TRAP 0x1 ;  /* 0x000000040000795c */ /* 0x000fe20000300000 */
.L_x_4298:
[----:B------:R-:W2:Y:S02]  /*130d0*/  SYNCS.PHASECHK.TRANS64.TRYWAIT P0, [UR44+0x38860], R0 ;  /* 0x03886000ff0075a7 */ /* 0x000ea4000800016c */
[----:B--2---:R-:W-:Y:S05]  /*130e0*/  @!P0 BRA `(.L_x_4299) ;  /* 0x0000003000948947 */ /* 0x004fea0003800000 */
.L_x_4364:
[----:B------:R-:W-:Y:S01]  /*130f0*/  ULDC.64 UR4, c[0x0][0x328] ;  /* 0x0000ca0000047ab9 */ /* 0x000fe20000000a00 */
[----:B------:R-:W-:Y:S01]  /*13100*/  ULDC.64 UR6, c[0x0][0x338] ;  /* 0x0000ce0000067ab9 */ /* 0x000fe20000000a00 */
[----:B0-----:R-:W-:Y:S02]  /*13110*/  IMAD R0, R33, UR4, RZ ;  /* 0x0000000421007c24 */ /* 0x001fe4000f8e02ff */
[----:B-1----:R-:W-:Y:S01]  /*13120*/  IMAD.WIDE.U32 R2, R19, UR4, RZ ;  /* 0x0000000413027c25 */ /* 0x002fe2000f8e00ff */
        /* <DEDUP_REMOVED lines=37> */
[----:B-1----:R-:W-:Y:S02]  /*13380*/  IADD3.X R3, RZ, R3, RZ, P0, !PT ;  /* 0x00000003ff037210 */ /* 0x002fe400007fe4ff */
        /* <DEDUP_REMOVED lines=63> */
.L_x_4374:
        /* <DEDUP_REMOVED lines=30> */
.L_x_4301:
        /* <DEDUP_REMOVED lines=10> */
[----:B------:R-:W-:Y:S01]  /*13a00*/  ULOP3.LUT UR5, URZ, UR42, URZ, 0x33, !UPT ;  /* 0x0000002a3f057292 */ /* 0x000fe2000f8e333f */
[----:B------:R-:W1:Y:S01]  /*13a10*/  S2R R6, SR_TID.X ;  /* 0x0000000000067919 */ /* 0x000e620000002100 */
[----:B------:R-:W-:Y:S01]  /*13a20*/  UIMAD UR4, UR4, UR38, URZ ;  /* 0x00000026040472a4 */ /* 0x000fe2000f8e023f */
[----:B------:R-:W-:Y:S01]  /*13a30*/  LOP3.LUT R28, R17, 0x80, RZ, 0xc0, !PT ;  /* 0x00000080111c7812 */ /* 0x000fe200078ec0ff */
[----:B------:R-:W-:Y:S02]  /*13a40*/  IMAD.MOV.U32 R8, RZ, RZ, 0x1 ;  /* 0x00000001ff087424 */ /* 0x000fe400078e00ff */
[----:B------:R-:W-:Y:S01]  /*13a50*/  IMAD.MOV.U32 R21, RZ, RZ, 0x1 ;  /* 0x00000001ff157424 */ /* 0x000fe200078e00ff */
[----:B------:R-:W-:-:S02]  /*13a60*/  SHF.R.U32.HI R28, RZ, 0x3, R28 ;  /* 0x00000003ff1c7819 */ /* 0x000fc4000001161c */
[----:B------:R-:W-:-:S04]  /*13a70*/  LOP3.LUT R3, RZ, UR4, RZ, 0x33, !PT ;  /* 0x00000004ff037c12 */ /* 0x000fc8000f8e33ff */
[----:B------:R-:W-:-:S04]  /*13a80*/  VIMNMX3 R2, R2, UR5, R3, !PT ;  /* 0x0000000502027c0f */ /* 0x000fc8000f800103 */
[----:B------:R-:W-:Y:S02]  /*13a90*/  IADD3 R22, -R2, -0x2, RZ ;  /* 0xfffffffe02167810 */ /* 0x000fe40007ffe1ff */
[----:B0-----:R-:W-:Y:S02]  /*13aa0*/  SHF.L.U32 R5, R5, 0x4, RZ ;  /* 0x0000000405057819 */ /* 0x001fe400000006ff */
[----:B-1----:R-:W-:Y:S02]  /*13ab0*/  LOP3.LUT R6, R6, 0x7f, RZ, 0xc0, !PT ;  /* 0x0000007f06067812 */ /* 0x002fe400078ec0ff */
[----:B------:R-:W-:Y:S02]  /*13ac0*/  LOP3.LUT R5, R5, 0x70, RZ, 0xc0, !PT ;  /* 0x0000007005057812 */ /* 0x000fe400078ec0ff */
[----:B------:R-:W-:-:S04]  /*13ad0*/  SHF.R.U32.HI R6, RZ, 0x3, R6 ;  /* 0x00000003ff067819 */ /* 0x000fc80000011606 */
[----:B------:R-:W-:Y:S02]  /*13ae0*/  IADD3 R4, R5, R30, R6 ;  /* 0x0000001e05047210 */ /* 0x000fe40007ffe006 */
[----:B------:R-:W-:-:S03]  /*13af0*/  LOP3.LUT R30, R34, 0x40, RZ, 0xc0, !PT ;  /* 0x00000040221e7812 */ /* 0x000fc600078ec0ff */
[----:B------:R-:W-:Y:S01]  /*13b00*/  VIADD R9, R4, 0xffffff40 ;  /* 0xffffff4004097836 */ /* 0x000fe20000000000 */
[----:B------:R-:W-:-:S03]  /*13b10*/  SHF.R.U32.HI R30, RZ, 0x2, R30 ;  /* 0x00000002ff1e7819 */ /* 0x000fc6000001161e */
[----:B------:R-:W-:-:S07]  /*13b20*/  IMAD R9, R2, -0x40, R9 ;  /* 0xffffffc002097824 */ /* 0x000fce00078e0209 */
.L_x_4317:
        /* <DEDUP_REMOVED lines=22> */
.L_x_4304:
[----:B------:R-:W-:Y:S05]  /*13c90*/  BSYNC B1 ;  /* 0x0000000000017941 */ /* 0x000fea0003800000 */
.L_x_4303:
[----:B------:R-:W-:-:S13]  /*13ca0*/  LOP3.LUT P0, RZ, R16, 0x400, RZ, 0xc0, !PT ;  /* 0x0000040010ff7812 */ /* 0x000fda000780c0ff */
[----:B------:R-:W-:Y:S05]  /*13cb0*/  @!P0 BRA `(.L_x_4305) ;  /* 0x0000000000048947 */ /* 0x000fea0003800000 */
[----:B------:R-:W-:Y:S01]  /*13cc0*/  BPT.TRAP 0x1 ;  /* 0x000000040000795c */ /* 0x000fe20000300000 */
.L_x_4305:
[----:B------:R-:W-:Y:S01]  /*13cd0*/  LEA R10, R8, UR44, 0x3 ;  /* 0x0000002c080a7c11 */ /* 0x000fe2000f8e18ff */
[----:B------:R-:W-:Y:S01]  /*13ce0*/  BSSY B1, `(.L_x_4306) ;  /* 0x0000004000017945 */ /* 0x000fe20003800000 */
[----:B------:R-:W-:-:S04]  /*13cf0*/  SHF.L.U32 R20, R21, 0x1f, RZ ;  /* 0x0000001f15147819 */ /* 0x000fc800000006ff */
[----:B------:R-:W1:Y:S02]  /*13d00*/  SYNCS.PHASECHK.TRANS64.TRYWAIT P0, [R10+URZ+0x38840], R20 ;  /* 0x038840140a0075a7 */ /* 0x000e64000800017f */
[----:B-1----:R-:W-:Y:S05]  /*13d10*/  @!P0 BRA `(.L_x_4307) ;  /* 0x0000002c00b08947 */ /* 0x002fea0003800000 */
.L_x_4375:
[----:B------:R-:W-:Y:S05]  /*13d20*/  BSYNC B1 ;  /* 0x0000000000017941 */ /* 0x000fea0003800000 */
.L_x_4306:
        /* <DEDUP_REMOVED lines=47> */
.L_x_4385:
        /* <DEDUP_REMOVED lines=8> */
.L_x_4309:
        /* <DEDUP_REMOVED lines=10> */
.L_x_4310:
[----:B------:R2:W-:Y:S01]  /*14140*/  SYNCS.ARRIVE.TRANS64.A1T0 RZ, [R10+URZ+0x38830], RZ ;  /* 0x038830ff0aff79a7 */ /* 0x0005e2000810003f */
[----:B------:R-:W-:Y:S05]  /*14150*/  @!P2 BRA `(.L_x_4311) ;  /* 0x000000000004a947 */ /* 0x000fea0003800000 */
[----:B------:R-:W-:Y:S01]  /*14160*/  BPT.TRAP 0x1 ;  /* 0x000000040000795c */ /* 0x000fe20000300000 */
.L_x_4311:
[----:B------:R-:W3:Y:S01]  /*14170*/  SYNCS.PHASECHK.TRANS64.TRYWAIT P0, [R10+URZ+0x38860], R20 ;  /* 0x038860140a0075a7 */ /* 0x000ee2000800017f */
[----:B------:R-:W-:Y:S04]  /*14180*/  BSSY B1, `(.L_x_4312) ;  /* 0x0000002000017945 */ /* 0x000fe80003800000 */
[----:B---3--:R-:W-:Y:S05]  /*14190*/  @!P0 BRA `(.L_x_4313) ;  /* 0x0000002c00b08947 */ /* 0x008fea0003800000 */
.L_x_4386:
[----:B------:R-:W-:Y:S05]  /*141a0*/  BSYNC B1 ;  /* 0x0000000000017941 */ /* 0x000fea0003800000 */
.L_x_4312:
        /* <DEDUP_REMOVED lines=77> */
.L_x_4396:
        /* <DEDUP_REMOVED lines=20> */
.L_x_4315:
        /* <DEDUP_REMOVED lines=10> */
.L_x_4316:
        /* <DEDUP_REMOVED lines=10> */
.L_x_4302:
[----:B------:R-:W-:Y:S05]  /*14900*/  BSYNC B0 ;  /* 0x0000000000007941 */ /* 0x000fea0003800000 */
.L_x_4281:
[----:B------:R-:W0:Y:S01]  /*14910*/  S2R R3, SR_CgaCtaId ;  /* 0x0000000000037919 */ /* 0x000e220000008800 */
[----:B------:R-:W-:Y:S01]  /*14920*/  MOV R0, 0x400 ;  /* 0x0000040000007802 */ /* 0x000fe20000000f00 */
[----:B------:R-:W-:Y:S01]  /*14930*/  BSSY B0, `(.L_x_4318) ;  /* 0x0000005000007945 */ /* 0x000fe20003800000 */
[----:B------:R-:W-:Y:S02]  /*14940*/  SHF.L.U32 R4, R4, 0x1f, RZ ;  /* 0x0000001f04047819 */ /* 0x000fe400000006ff */
[----:B0-----:R-:W-:-:S04]  /*14950*/  LEA R5, R3, R0, 0x18 ;  /* 0x0000000003057211 */ /* 0x001fc800078ec0ff */
[----:B------:R-:W0:Y:S02]  /*14960*/  SYNCS.PHASECHK.TRANS64.TRYWAIT P0, [R5+URZ+0x38820], R4 ;  /* 0x03882004050075a7 */ /* 0x000e24000800017f */
[----:B0-----:R-:W-:Y:S05]  /*14970*/  @!P0 BRA `(.L_x_4319) ;  /* 0x0000002c00908947 */ /* 0x001fea0003800000 */
.L_x_4397:
[----:B------:R-:W-:Y:S05]  /*14980*/  BSYNC B0 ;  /* 0x0000000000007941 */ /* 0x000fea0003800000 */
.L_x_4318:
[----:B------:R-:W-:-:S03]  /*14990*/  UMOV UR4, 0xffffffff ;  /* 0xffffffff00047882 */ /* 0x000fc60000000000 */
[----:B------:R-:W-:Y:S05]  /*149a0*/  BRA.DIV UR4, `(.L_x_4320) ;  /* 0x0000002e04987947 */ /* 0x000fea000b800000 */
[----:B------:R-:W1:Y:S02]  /*149b0*/  S2R R0, SR_TID.X ;  /* 0x0000000000007919 */ /* 0x000e640000002100 */
[----:B-1----:R-:W-:-:S04]  /*149c0*/  SHF.R.U32.HI R0, RZ, 0x5, R0 ;  /* 0x00000005ff007819 */ /* 0x002fc80000011600 */
[----:B------:R-:W-:-:S05]  /*149d0*/  LOP3.LUT R0, R0, 0x3, RZ, 0xc0, !PT ;  /* 0x0000000300007812 */ /* 0x000fca00078ec0ff */
[----:B------:R1:W3:Y:S02]  /*149e0*/  SHFL.IDX PT, R14, R0, RZ, 0x1f ;  /* 0x00001fff000e7589 */ /* 0x0002e400000e0000 */
.L_x_4400:
[----:B---3--:R-:W-:-:S13]  /*149f0*/  ISETP.NE.AND P0, PT, R14, RZ, PT ;  /* 0x000000ff0e00720c */ /* 0x008fda0003f05270 */
[----:B------:R-:W-:Y:S05]  /*14a00*/  @P0 BRA `(.L_x_4229) ;  /* 0x0000000000900947 */ /* 0x000fea0003800000 */
[----:B------:R-:W-:-:S03]  /*14a10*/  UMOV UR4, 0xffffffff ;  /* 0xffffffff00047882 */ /* 0x000fc60000000000 */
[----:B------:R-:W-:Y:S05]  /*14a20*/  BRA.DIV UR4, `(.L_x_4321) ;  /* 0x0000002e04ac7947 */ /* 0x000fea000b800000 */
[----:B------:R-:W-:-:S13]  /*14a30*/  ELECT P6, URZ, PT ;  /* 0x00000000003f782f */ /* 0x000fda00038c0000 */
.L_x_4403:
[----:B------:R-:W-:Y:S05]  /*14a40*/  @!P6 BRA `(.L_x_4229) ;  /* 0x000000000080e947 */ /* 0x000fea0003800000 */
[----:B-1----:R-:W3:Y:S02]  /*14a50*/  LDL R0, [R1+0x4] ;  /* 0x0000040001007983 */ /* 0x002ee40000100800 */
[----:B---3--:R-:W-:-:S13]  /*14a60*/  R2UR UR4, R0 ;  /* 0x00000000000472ca */ /* 0x008fda00000e0000 */
[----:B------:R-:W-:-:S06]  /*14a70*/  ULOP3.LUT UR4, UR4, 0x2, URZ, 0xfc, !UPT ;  /* 0x0000000204047892 */ /* 0x000fcc000f8efc3f */
[----:B------:R-:W-:-:S05]  /*14a80*/  IMAD.U32 R0, RZ, RZ, UR4 ;  /* 0x00000004ff007e24 */ /* 0x000fca000f8e00ff */
[----:B------:R-:W-:-:S13]  /*14a90*/  ISETP.NE.AND P0, PT, R0, 0x3, PT ;  /* 0x000000030000780c */ /* 0x000fda0003f05270 */
[----:B------:R-:W-:Y:S05]  /*14aa0*/  @!P0 BRA `(.L_x_4322) ;  /* 0x0000000000048947 */ /* 0x000fea0003800000 */
[----:B------:R-:W-:Y:S01]  /*14ab0*/  BPT.TRAP 0x1 ;  /* 0x000000040000795c */ /* 0x000fe20000300000 */
.L_x_4322:
[C---:B------:R-:W-:Y:S01]  /*14ac0*/  IMAD R3, R8.reuse, 0x8, R5 ;  /* 0x0000000808037824 */ /* 0x040fe200078e0205 */
[----:B------:R-:W-:Y:S01]  /*14ad0*/  SHF.L.U32 R2, R21, 0x1f, RZ ;  /* 0x0000001f15027819 */ /* 0x000fe200000006ff */
[----:B------:R-:W-:-:S03]  /*14ae0*/  VIADD R8, R8, 0x1 ;  /* 0x0000000108087836 */ /* 0x000fc60000000000 */
[----:B------:R-:W1:Y:S02]  /*14af0*/  SYNCS.PHASECHK.TRANS64.TRYWAIT P1, [R3+URZ+0x38840], R2 ;  /* 0x03884002030075a7 */ /* 0x000e64000802017f */
[----:B------:R-:W-:-:S04]  /*14b00*/  ISETP.NE.AND P2, PT, R8, 0x2, PT ;  /* 0x000000020800780c */ /* 0x000fc80003f45270 */
[----:B------:R-:W-:Y:S01]  /*14b10*/  SEL R0, RZ, 0x1, P2 ;  /* 0x00000001ff007807 */ /* 0x000fe20001000000 */
[----:B-1----:R-:W-:Y:S08]  /*14b20*/  @!P1 BRA `(.L_x_4323) ;  /* 0x0000002c008c9947 */ /* 0x002ff00003800000 */
.L_x_4404:
[----:B------:R-:W-:Y:S02]  /*14b30*/  SEL R8, R8, RZ, P2 ;  /* 0x000000ff08087207 */ /* 0x000fe40001000000 */
[----:B------:R-:W-:Y:S01]  /*14b40*/  LOP3.LUT R0, R21, R0, RZ, 0x3c, !PT ;  /* 0x0000000015007212 */ /* 0x000fe200078e3cff */
[----:B------:R-:W-:Y:S06]  /*14b50*/  @!P0 BRA `(.L_x_4324) ;  /* 0x0000000000048947 */ /* 0x000fec0003800000 */
[----:B------:R-:W-:Y:S01]  /*14b60*/  BPT.TRAP 0x1 ;  /* 0x000000040000795c */ /* 0x000fe20000300000 */
.L_x_4324:
[----:B0-----:R-:W-:Y:S02]  /*14b70*/  LEA R5, R8, R5, 0x3 ;  /* 0x0000000508057211 */ /* 0x001fe400078e18ff */
[----:B------:R-:W-:-:S04]  /*14b80*/  SHF.L.U32 R0, R0, 0x1f, RZ ;  /* 0x0000001f00007819 */ /* 0x000fc800000006ff */
[----:B------:R-:W0:Y:S02]  /*14b90*/  SYNCS.PHASECHK.TRANS64.TRYWAIT P1, [R5+URZ+0x38840], R0 ;  /* 0x03884000050075a7 */ /* 0x000e24000802017f */
[----:B0-----:R-:W-:Y:S05]  /*14ba0*/  @!P1 BRA `(.L_x_4325) ;  /* 0x0000002c00809947 */ /* 0x001fea0003800000 */
.L_x_4405:
[----:B------:R-:W-:Y:S05]  /*14bb0*/  @!P0 BRA `(.L_x_4326) ;  /* 0x0000000000048947 */ /* 0x000fea0003800000 */
[----:B------:R-:W-:Y:S01]  /*14bc0*/  BPT.TRAP 0x1 ;  /* 0x000000040000795c */ /* 0x000fe20000300000 */
.L_x_4326:
[----:B------:R-:W3:Y:S02]  /*14bd0*/  SYNCS.PHASECHK.TRANS64.TRYWAIT P1, [R3+URZ+0x38860], R2 ;  /* 0x03886002030075a7 */ /* 0x000ee4000802017f */
[----:B---3--:R-:W-:Y:S05]  /*14be0*/  @!P1 BRA `(.L_x_4327) ;  /* 0x0000002c00849947 */ /* 0x008fea0003800000 */
.L_x_4406:
[----:B------:R-:W-:Y:S05]  /*14bf0*/  @!P0 BRA `(.L_x_4328) ;  /* 0x0000000000048947 */ /* 0x000fea0003800000 */
[----:B------:R-:W-:Y:S01]  /*14c00*/  BPT.TRAP 0x1 ;  /* 0x000000040000795c */ /* 0x000fe20000300000 */
.L_x_4328:
[----:B----4-:R4:W0:Y:S02]  /*14c10*/  SYNCS.PHASECHK.TRANS64.TRYWAIT P0, [R5+URZ+0x38860], R0 ;  /* 0x03886000050075a7 */ /* 0x010824000800017f */
[----:B0-----:R-:W-:Y:S05]  /*14c20*/  @!P0 NANOSLEEP.SYNCS 0x989680 ;  /* 0x009896800000895d */ /* 0x001fea0003900000 */
[----:B------:R-:W0:Y:S02]  /*14c30*/  @!P0 SYNCS.PHASECHK.TRANS64 P0, [R5+URZ+0x38860], R0 ;  /* 0x03886000050085a7 */ /* 0x000e24000800007f */
[----:B0-----:R-:W-:Y:S05]  /*14c40*/  @!P0 BRA `(.L_x_4328) ;  /* 0xfffffffc00f08947 */ /* 0x001fea000383ffff */
.L_x_4229:
[----:B------:R-:W-:Y:S05]  /*14c50*/  BSYNC B6 ;  /* 0x0000000000067941 */ /* 0x000fea0003800000 */
.L_x_4226:
[----:B------:R-:W-:Y:S05]  /*14c60*/  EXIT ;  /* 0x000000000000794d */ /* 0x000fea0003800000 */
.L_x_4239:
[----:B0-----:R0:W1:Y:S02]  /*14c70*/  SYNCS.PHASECHK.TRANS64.TRYWAIT P0, [R198+URZ+0x38800], R3 ;  /* 0x03880003c60075a7 */ /* 0x001064000800017f */
[----:B-1----:R-:W-:Y:S05]  /*14c80*/  @!P0 NANOSLEEP.SYNCS 0x989680 ;  /* 0x009896800000895d */ /* 0x002fea0003900000 */
[----:B------:R-:W1:Y:S02]  /*14c90*/  @!P0 SYNCS.PHASECHK.TRANS64 P0, [R198+URZ+0x38800], R3 ;  /* 0x03880003c60085a7 */ /* 0x000e64000800007f */
[----:B-1----:R-:W-:Y:S05]  /*14ca0*/  @!P0 BRA `(.L_x_4239) ;  /* 0xfffffffc00f08947 */ /* 0x002fea000383ffff */
[----:B------:R-:W-:Y:S05]  /*14cb0*/  BRA `(.L_x_4329) ;  /* 0xfffffee800747947 */ /* 0x000fea000383ffff */
.L_x_4243:
[----:B--2---:R2:W3:Y:S02]  /*14cc0*/  SYNCS.PHASECHK.TRANS64.TRYWAIT P1, [R198+URZ+0x38830], R3 ;  /* 0x03883003c60075a7 */ /* 0x0044e4000802017f */
[----:B---3--:R-:W-:Y:S05]  /*14cd0*/  @!P1 NANOSLEEP.SYNCS 0x989680 ;  /* 0x009896800000995d */ /* 0x008fea0003900000 */
[----:B------:R-:W3:Y:S02]  /*14ce0*/  @!P1 SYNCS.PHASECHK.TRANS64 P1, [R198+URZ+0x38830], R3 ;  /* 0x03883003c60095a7 */ /* 0x000ee4000802007f */
[----:B---3--:R-:W-:Y:S05]  /*14cf0*/  @!P1 BRA `(.L_x_4243) ;  /* 0xfffffffc00f09947 */ /* 0x008fea000383ffff */
[----:B------:R-:W-:Y:S05]  /*14d00*/  BRA `(.L_x_4242) ;  /* 0xfffffee800c07947 */ /* 0x000fea000383ffff */
.L_x_4244:
[----:B---3--:R3:W4:Y:S02]  /*14d10*/  SYNCS.PHASECHK.TRANS64.TRYWAIT P1, [R198+URZ+0x38810], R3 ;  /* 0x03881003c60075a7 */ /* 0x008724000802017f */
[----:B----4-:R-:W-:Y:S05]  /*14d20*/  @!P1 NANOSLEEP.SYNCS 0x989680 ;  /* 0x009896800000995d */ /* 0x010fea0003900000 */
[----:B------:R-:W4:Y:S02]  /*14d30*/  @!P1 SYNCS.PHASECHK.TRANS64 P1, [R198+URZ+0x38810], R3 ;  /* 0x03881003c60095a7 */ /* 0x000f24000802007f */
[----:B----4-:R-:W-:Y:S05]  /*14d40*/  @!P1 BRA `(.L_x_4244) ;  /* 0xfffffffc00f09947 */ /* 0x010fea000383ffff */
[----:B------:R-:W-:Y:S05]  /*14d50*/  BRA `(.L_x_4330) ;  /* 0xfffffeec00b07947 */ /* 0x000fea000383ffff */
.L_x_4248:
[----:B------:R0:W0:Y:S02]  /*14d60*/  SYNCS.PHASECHK.TRANS64.TRYWAIT P1, [R198+URZ+0x38850], R3 ;  /* 0x03885003c60075a7 */ /* 0x000024000802017f */
[----:B0-----:R-:W-:Y:S05]  /*14d70*/  @!P1 NANOSLEEP.SYNCS 0x989680 ;  /* 0x009896800000995d */ /* 0x001fea0003900000 */
[----:B------:R-:W0:Y:S02]  /*14d80*/  @!P1 SYNCS.PHASECHK.TRANS64 P1, [R198+URZ+0x38850], R3 ;  /* 0x03885003c60095a7 */ /* 0x000e24000802007f */
[----:B0-----:R-:W-:Y:S05]  /*14d90*/  @!P1 BRA `(.L_x_4248) ;  /* 0xfffffffc00f09947 */ /* 0x001fea000383ffff */
[----:B------:R-:W-:Y:S05]  /*14da0*/  BRA `(.L_x_4247) ;  /* 0xfffffeec00dc7947 */ /* 0x000fea000383ffff */
.L_x_4255:
[----:B-1----:R1:W2:Y:S02]  /*14db0*/  SYNCS.PHASECHK.TRANS64.TRYWAIT P1, [R201+URZ+0x38830], R206 ;  /* 0x038830cec90075a7 */ /* 0x0022a4000802017f */
[----:B--2---:R-:W-:Y:S05]  /*14dc0*/  @!P1 NANOSLEEP.SYNCS 0x989680 ;  /* 0x009896800000995d */ /* 0x004fea0003900000 */
[----:B------:R-:W2:Y:S02]  /*14dd0*/  @!P1 SYNCS.PHASECHK.TRANS64 P1, [R201+URZ+0x38830], R206 ;  /* 0x038830cec90095a7 */ /* 0x000ea4000802007f */
[----:B--2---:R-:W-:Y:S05]  /*14de0*/  @!P1 BRA `(.L_x_4255) ;  /* 0xfffffffc00f09947 */ /* 0x004fea000383ffff */
[----:B------:R-:W-:Y:S05]  /*14df0*/  BRA `(.L_x_4254) ;  /* 0xffffff1c00ec7947 */ /* 0x000fea000383ffff */
.L_x_4259:
[----:B---3--:R3:W4:Y:S02]  /*14e00*/  SYNCS.PHASECHK.TRANS64.TRYWAIT P1, [R201+URZ+0x38850], R206 ;  /* 0x038850cec90075a7 */ /* 0x008724000802017f */
[----:B----4-:R-:W-:Y:S05]  /*14e10*/  @!P1 NANOSLEEP.SYNCS 0x989680 ;  /* 0x009896800000995d */ /* 0x010fea0003900000 */
[----:B------:R-:W4:Y:S02]  /*14e20*/  @!P1 SYNCS.PHASECHK.TRANS64 P1, [R201+URZ+0x38850], R206 ;  /* 0x038850cec90095a7 */ /* 0x000f24000802007f */
[----:B----4-:R-:W-:Y:S05]  /*14e30*/  @!P1 BRA `(.L_x_4259) ;  /* 0xfffffffc00f09947 */ /* 0x010fea000383ffff */
[----:B------:R-:W-:Y:S05]  /*14e40*/  BRA `(.L_x_4258) ;  /* 0xffffff2000b87947 */ /* 0x000fea000383ffff */
.L_x_4267:
[----:B-1----:R1:W2:Y:S02]  /*14e50*/  SYNCS.PHASECHK.TRANS64.TRYWAIT P1, [R185+URZ+0x38830], R204 ;  /* 0x038830ccb90075a7 */ /* 0x0022a4000802017f */
[----:B--2---:R-:W-:Y:S05]  /*14e60*/  @!P1 NANOSLEEP.SYNCS 0x989680 ;  /* 0x009896800000995d */ /* 0x004fea0003900000 */
[----:B------:R-:W2:Y:S02]  /*14e70*/  @!P1 SYNCS.PHASECHK.TRANS64 P1, [R185+URZ+0x38830], R204 ;  /* 0x038830ccb90095a7 */ /* 0x000ea4000802007f */
[----:B--2---:R-:W-:Y:S05]  /*14e80*/  @!P1 BRA `(.L_x_4267) ;  /* 0xfffffffc00f09947 */ /* 0x004fea000383ffff */
[----:B------:R-:W-:Y:S05]  /*14e90*/  BRA `(.L_x_4266) ;  /* 0xffffff54009c7947 */ /* 0x000fea000383ffff */
.L_x_4271:
[----:B---3--:R3:W4:Y:S02]  /*14ea0*/  SYNCS.PHASECHK.TRANS64.TRYWAIT P1, [R185+URZ+0x38850], R204 ;  /* 0x038850ccb90075a7 */ /* 0x008724000802017f */
[----:B----4-:R-:W-:Y:S05]  /*14eb0*/  @!P1 NANOSLEEP.SYNCS 0x989680 ;  /* 0x009896800000995d */ /* 0x010fea0003900000 */
[----:B------:R-:W4:Y:S02]  /*14ec0*/  @!P1 SYNCS.PHASECHK.TRANS64 P1, [R185+URZ+0x38850], R204 ;  /* 0x038850ccb90095a7 */ /* 0x000f24000802007f */
[----:B----4-:R-:W-:Y:S05]  /*14ed0*/  @!P1 BRA `(.L_x_4271) ;  /* 0xfffffffc00f09947 */ /* 0x010fea000383ffff */
[----:B------:R-:W-:Y:S05]  /*14ee0*/  BRA `(.L_x_4270) ;  /* 0xffffff5800287947 */ /* 0x000fea000383ffff */
.L_x_4286:
[----:B------:R-:W-:Y:S02]  /*14ef0*/  IMAD.MOV.U32 R13, RZ, RZ, R23 ;  /* 0x000000ffff0d7224 */ /* 0x000fe400078e0017 */
[----:B------:R-:W-:Y:S02]  /*14f00*/  IMAD.MOV.U32 R12, RZ, RZ, RZ ;  /* 0x000000ffff0c7224 */ /* 0x000fe400078e00ff */
[----:B------:R-:W-:Y:S02]  /*14f10*/  IMAD.MOV.U32 R11, RZ, RZ, 0x1f ;  /* 0x0000001fff0b7424 */ /* 0x000fe400078e00ff */
[----:B------:R-:W-:-:S07]  /*14f20*/  IMAD.MOV.U32 R15, RZ, RZ, -0x1 ;  /* 0xffffffffff0f7424 */ /* 0x000fce00078e00ff */
[----:B------:R-:W-:Y:S05]  /*14f30*/  WARPSYNC.COLLECTIVE R15, `(.L_x_4331) ;  /* 0x000000000f087348 */ /* 0x000fea0003c00000 */
[----:B------:R0:W1:Y:S02]  /*14f40*/  SHFL.IDX P6, R14, R13, R12, R11 ;  /* 0x0000000c0d0e7389 */ /* 0x00006400000c000b */
[----:B01----:R-:W-:Y:S01]  /*14f50*/  ENDCOLLECTIVE ;  /* 0x000000000000791b */ /* 0x003fe20003800000 */
.L_x_4331:
[----:B------:R-:W-:Y:S05]  /*14f60*/  BRA `(.L_x_4332) ;  /* 0xffffffc400a07947 */ /* 0x000fea000383ffff */
.L_x_4288:
[----:B0-----:R-:W-:-:S04]  /*14f70*/  IMAD.U32 R3, RZ, RZ, UR44 ;  /* 0x0000002cff037e24 */ /* 0x001fc8000f8e00ff */
[----:B------:R0:W1:Y:S03]  /*14f80*/  SYNCS.PHASECHK.TRANS64.TRYWAIT P0, [R3+URZ+0x38840], R0 ;  /* 0x03884000030075a7 */ /* 0x000066000800017f */
[----:B-1----:R-:W-:Y:S05]  /*14f90*/  @!P0 NANOSLEEP.SYNCS 0x989680 ;  /* 0x009896800000895d */ /* 0x002fea0003900000 */
[----:B------:R-:W1:Y:S02]  /*14fa0*/  @!P0 SYNCS.PHASECHK.TRANS64 P0, [R3+URZ+0x38840], R0 ;  /* 0x03884000030085a7 */ /* 0x000e64000800007f */
[----:B-1----:R-:W-:Y:S05]  /*14fb0*/  @!P0 BRA `(.L_x_4288) ;  /* 0xfffffffc00ec8947 */ /* 0x002fea000383ffff */
[----:B------:R-:W-:Y:S05]  /*14fc0*/  BRA `(.L_x_4333) ;  /* 0xffffffc400d87947 */ /* 0x000fea000383ffff */
.L_x_4289:
        /* <DEDUP_REMOVED lines=8> */
.L_x_4335:
[----:B------:R-:W-:Y:S05]  /*15050*/  BSYNC B0 ;  /* 0x0000000000007941 */ /* 0x000fea0003800000 */
.L_x_4334:
        /* <DEDUP_REMOVED lines=9> */
.L_x_4336:
[----:B------:R-:W-:Y:S02]  /*150f0*/  IMAD.MOV.U32 R13, RZ, RZ, R4 ;  /* 0x000000ffff0d7224 */ /* 0x000fe400078e0004 */
[----:B------:R-:W-:Y:S01]  /*15100*/  IMAD.MOV.U32 R12, RZ, RZ, 0x1 ;  /* 0x00000001ff0c7424 */ /* 0x000fe200078e00ff */
[----:B------:R-:W-:-:S05]  /*15110*/  @P0 LEA R14, P1, R22, R14, 0x1 ;  /* 0x0000000e160e0211 */ /* 0x000fca00078208ff */
[----:B------:R-:W-:Y:S01]  /*15120*/  @P0 IMAD.X R3, RZ, RZ, R2, P1 ;  /* 0x000000ffff030224 */ /* 0x000fe200008e0602 */
[----:B------:R-:W-:-:S07]  /*15130*/  @P0 MOV R2, R14 ;  /* 0x0000000e00020202 */ /* 0x000fce0000000f00 */
[----:B------:R-:W-:Y:S05]  /*15140*/  WARPSYNC.COLLECTIVE R15, `(.L_x_4337) ;  /* 0x000000000f087348 */ /* 0x000fea0003c00000 */
[----:B------:R0:W1:Y:S02]  /*15150*/  SHFL.IDX P6, R14, R13, R12, R11 ;  /* 0x0000000c0d0e7389 */ /* 0x00006400000c000b */
[----:B01----:R-:W-:Y:S01]  /*15160*/  ENDCOLLECTIVE ;  /* 0x000000000000791b */ /* 0x003fe20003800000 */
.L_x_4337:
        /* <DEDUP_REMOVED lines=11> */
.L_x_4338:
[----:B------:R-:W-:Y:S02]  /*15220*/  IMAD.MOV.U32 R13, RZ, RZ, R4 ;  /* 0x000000ffff0d7224 */ /* 0x000fe400078e0004 */
[----:B------:R-:W-:Y:S01]  /*15230*/  IMAD.MOV.U32 R12, RZ, RZ, 0x2 ;  /* 0x00000002ff0c7424 */ /* 0x000fe200078e00ff */
[----:B------:R-:W-:-:S13]  /*15240*/  @P0 LEA R2, P1, R22, R14, 0x1 ;  /* 0x0000000e16020211 */ /* 0x000fda00078208ff */
[----:B------:R-:W-:Y:S05]  /*15250*/  WARPSYNC.COLLECTIVE R15, `(.L_x_4339) ;  /* 0x000000000f087348 */ /* 0x000fea0003c00000 */
[----:B------:R0:W1:Y:S02]  /*15260*/  SHFL.IDX P6, R14, R13, R12, R11 ;  /* 0x0000000c0d0e7389 */ /* 0x00006400000c000b */
[----:B01----:R-:W-:Y:S01]  /*15270*/  ENDCOLLECTIVE ;  /* 0x000000000000791b */ /* 0x003fe20003800000 */
.L_x_4339:
[----:B------:R-:W-:-:S05]  /*15280*/  @P0 IMAD.X R3, RZ, RZ, R5, P1 ;  /* 0x000000ffff030224 */ /* 0x000fca00008e0605 */
        /* <DEDUP_REMOVED lines=11> */
.L_x_4340:
[----:B------:R-:W-:Y:S02]  /*15340*/  IMAD.MOV.U32 R13, RZ, RZ, R4 ;  /* 0x000000ffff0d7224 */ /* 0x000fe400078e0004 */
[----:B------:R-:W-:Y:S01]  /*15350*/  IMAD.MOV.U32 R12, RZ, RZ, 0x3 ;  /* 0x00000003ff0c7424 */ /* 0x000fe200078e00ff */
[----:B------:R-:W-:-:S13]  /*15360*/  @P0 LEA R2, P1, R22, R14, 0x1 ;  /* 0x0000000e16020211 */ /* 0x000fda00078208ff */
[----:B------:R-:W-:Y:S05]  /*15370*/  WARPSYNC.COLLECTIVE R15, `(.L_x_4341) ;  /* 0x000000000f087348 */ /* 0x000fea0003c00000 */
[----:B------:R0:W1:Y:S02]  /*15380*/  SHFL.IDX P6, R14, R13, R12, R11 ;  /* 0x0000000c0d0e7389 */ /* 0x00006400000c000b */
[----:B01----:R-:W-:Y:S01]  /*15390*/  ENDCOLLECTIVE ;  /* 0x000000000000791b */ /* 0x003fe20003800000 */
.L_x_4341:
[----:B------:R-:W-:-:S05]  /*153a0*/  @P0 IMAD.X R3, RZ, RZ, R5, P1 ;  /* 0x000000ffff030224 */ /* 0x000fca00008e0605 */
        /* <DEDUP_REMOVED lines=9> */
.L_x_4342:
[----:B------:R-:W-:Y:S05]  /*15440*/  BRA `(.L_x_4343) ;  /* 0xffffffc400a07947 */ /* 0x000fea000383ffff */
.L_x_4292:
[----:B------:R-:W-:Y:S01]  /*15450*/  IMAD.MOV.U32 R13, RZ, RZ, R4 ;  /* 0x000000ffff0d7224 */ /* 0x000fe200078e0004 */
[----:B------:R-:W-:Y:S01]  /*15460*/  MOV R12, RZ ;  /* 0x000000ff000c7202 */ /* 0x000fe20000000f00 */
[----:B------:R-:W-:Y:S01]  /*15470*/  IMAD.MOV.U32 R11, RZ, RZ, 0x181f ;  /* 0x0000181fff0b7424 */ /* 0x000fe200078e00ff */
[----:B------:R-:W-:Y:S01]  /*15480*/  LOP3.LUT R16, R16, 0xfffffeff, RZ, 0xc0, !PT ;  /* 0xfffffeff10107812 */ /* 0x000fe200078ec0ff */
[----:B------:R-:W-:Y:S02]  /*15490*/  IMAD.MOV.U32 R15, RZ, RZ, -0x1 ;  /* 0xffffffffff0f7424 */ /* 0x000fe400078e00ff */
[----:B------:R-:W-:-:S07]  /*154a0*/  IMAD.U32 R6, RZ, RZ, UR46 ;  /* 0x0000002eff067e24 */ /* 0x000fce000f8e00ff */
[----:B------:R-:W-:Y:S05]  /*154b0*/  WARPSYNC.COLLECTIVE R15, `(.L_x_4344) ;  /* 0x000000000f087348 */ /* 0x000fea0003c00000 */
[----:B------:R0:W1:Y:S02]  /*154c0*/  SHFL.IDX P6, R14, R13, R12, R11 ;  /* 0x0000000c0d0e7389 */ /* 0x00006400000c000b */
[----:B01----:R-:W-:Y:S01]  /*154d0*/  ENDCOLLECTIVE ;  /* 0x000000000000791b */ /* 0x003fe20003800000 */
.L_x_4344:
[----:B------:R-:W-:-:S05]  /*154e0*/  IMAD R6, R6, 0x40, R20 ;  /* 0x0000004006067824 */ /* 0x000fca00078e0214 */
[----:B------:R-:W-:Y:S01]  /*154f0*/  IADD3 R10, R6, 0x10, RZ ;  /* 0x00000010060a7810 */ /* 0x000fe20007ffe0ff */
[----:B------:R-:W-:Y:S02]  /*15500*/  IMAD.MOV.U32 R13, RZ, RZ, R0 ;  /* 0x000000ffff0d7224 */ /* 0x000fe400078e0000 */
[----:B------:R-:W-:-:S07]  /*15510*/  IMAD.MOV.U32 R2, RZ, RZ, R14 ;  /* 0x000000ffff027224 */ /* 0x000fce00078e000e */
[----:B------:R-:W-:Y:S05]  /*15520*/  WARPSYNC.COLLECTIVE R15, `(.L_x_4345) ;  /* 0x000000000f087348 */ /* 0x000fea0003c00000 */
[----:B------:R0:W1:Y:S02]  /*15530*/  SHFL.IDX P6, R14, R13, R12, R11 ;  /* 0x0000000c0d0e7389 */ /* 0x00006400000c000b */
[----:B01----:R-:W-:Y:S01]  /*15540*/  ENDCOLLECTIVE ;  /* 0x000000000000791b */ /* 0x003fe20003800000 */
.L_x_4345:
[----:B------:R-:W-:Y:S02]  /*15550*/  ULDC UR4, c[0x0][0x288] ;  /* 0x0000a20000047ab9 */ /* 0x000fe40000000800 */
[----:B------:R-:W-:-:S05]  /*15560*/  IMAD R5, R7, UR4, RZ ;  /* 0x0000000407057c24 */ /* 0x000fca000f8e02ff */
[----:B------:R-:W-:Y:S01]  /*15570*/  ISETP.GE.AND P2, PT, R6, R5, PT ;  /* 0x000000050600720c */ /* 0x000fe20003f46270 */
[----:B------:R-:W-:Y:S02]  /*15580*/  IMAD.MOV.U32 R13, RZ, RZ, R4 ;  /* 0x000000ffff0d7224 */ /* 0x000fe400078e0004 */
[----:B------:R-:W-:-:S10]  /*15590*/  IMAD.MOV.U32 R12, RZ, RZ, 0x1 ;  /* 0x00000001ff0c7424 */ /* 0x000fd400078e00ff */
[----:B------:R-:W-:Y:S02]  /*155a0*/  @!P2 LEA R8, R24, UR44, 0x1 ;  /* 0x0000002c1808ac11 */ /* 0x000fe4000f8e08ff */
[----:B------:R-:W-:Y:S02]  /*155b0*/  @P2 LOP3.LUT R16, R16, 0x100, RZ, 0xfc, !PT ;  /* 0x0000010010102812 */ /* 0x000fe400078efcff */
[----:B------:R-:W-:-:S13]  /*155c0*/  @!P2 LEA R3, P1, R22, R14, 0x1 ;  /* 0x0000000e1603a211 */ /* 0x000fda00078208ff */
[----:B------:R-:W-:Y:S05]  /*155d0*/  WARPSYNC.COLLECTIVE R15, `(.L_x_4346) ;  /* 0x000000000f087348 */ /* 0x000fea0003c00000 */
[----:B------:R0:W1:Y:S02]  /*155e0*/  SHFL.IDX P6, R14, R13, R12, R11 ;  /* 0x0000000c0d0e7389 */ /* 0x00006400000c000b */
[----:B01----:R-:W-:Y:S01]  /*155f0*/  ENDCOLLECTIVE ;  /* 0x000000000000791b */ /* 0x003fe20003800000 */
.L_x_4346:
        /* <DEDUP_REMOVED lines=15> */
.L_x_4347:
[----:B------:R-:W-:Y:S01]  /*156f0*/  VIADD R8, R6, 0x20 ;  /* 0x0000002006087836 */ /* 0x000fe20000000000 */
[----:B------:R-:W-:Y:S02]  /*15700*/  @!P2 LEA R10, R24, UR44, 0x1 ;  /* 0x0000002c180aac11 */ /* 0x000fe4000f8e08ff */
[----:B------:R-:W-:Y:S01]  /*15710*/  @P2 LOP3.LUT R16, R16, 0x80, RZ, 0xfc, !PT ;  /* 0x0000008010102812 */ /* 0x000fe200078efcff */
[----:B------:R-:W-:-:S03]  /*15720*/  IMAD.MOV.U32 R13, RZ, RZ, R4 ;  /* 0x000000ffff0d7224 */ /* 0x000fc600078e0004 */
[----:B------:R-:W-:Y:S01]  /*15730*/  LOP3.LUT R16, R16, 0xffffffbf, RZ, 0xc0, !PT ;  /* 0xffffffbf10107812 */ /* 0x000fe200078ec0ff */
[----:B------:R-:W-:Y:S02]  /*15740*/  IMAD.MOV.U32 R12, RZ, RZ, 0x2 ;  /* 0x00000002ff0c7424 */ /* 0x000fe400078e00ff */
[----:B------:R-:W-:-:S07]  /*15750*/  IMAD.MOV.U32 R7, RZ, RZ, R14 ;  /* 0x000000ffff077224 */ /* 0x000fce00078e000e */
[----:B------:R-:W-:Y:S05]  /*15760*/  WARPSYNC.COLLECTIVE R15, `(.L_x_4348) ;  /* 0x000000000f087348 */ /* 0x000fea0003c00000 */
[----:B------:R0:W1:Y:S02]  /*15770*/  SHFL.IDX P6, R14, R13, R12, R11 ;  /* 0x0000000c0d0e7389 */ /* 0x00006400000c000b */
[----:B01----:R-:W-:Y:S01]  /*15780*/  ENDCOLLECTIVE ;  /* 0x000000000000791b */ /* 0x003fe20003800000 */
.L_x_4348:
[----:B------:R-:W-:-:S05]  /*15790*/  @!P2 LEA R7, P1, R22, R7, 0x1 ;  /* 0x000000071607a211 */ /* 0x000fca00078208ff */
[----:B------:R-:W-:Y:S02]  /*157a0*/  @!P2 IMAD.X R9, RZ, RZ, R9, P1 ;  /* 0x000000ffff09a224 */ /* 0x000fe400008e0609 */
[----:B------:R-:W-:-:S03]  /*157b0*/  @!P2 IMAD.MOV.U32 R2, RZ, RZ, R7 ;  /* 0x000000ffff02a224 */ /* 0x000fc600078e0007 */
[----:B------:R-:W-:Y:S01]  /*157c0*/  @!P2 MOV R3, R9 ;  /* 0x000000090003a202 */ /* 0x000fe20000000f00 */
[----:B------:R-:W-:-:S04]  /*157d0*/  IMAD.MOV.U32 R13, RZ, RZ, R0 ;  /* 0x000000ffff0d7224 */ /* 0x000fc800078e0000 */
        /* <DEDUP_REMOVED lines=9> */
.L_x_4349:
[----:B------:R-:W-:Y:S02]  /*15870*/  @!P2 LEA R7, R24, UR44, 0x1 ;  /* 0x0000002c1807ac11 */ /* 0x000fe4000f8e08ff */
[----:B------:R-:W-:Y:S01]  /*15880*/  @P2 LOP3.LUT R16, R16, 0x40, RZ, 0xfc, !PT ;  /* 0x0000004010102812 */ /* 0x000fe200078efcff */
[----:B------:R-:W-:Y:S02]  /*15890*/  IMAD.MOV.U32 R13, RZ, RZ, R4 ;  /* 0x000000ffff0d7224 */ /* 0x000fe400078e0004 */
[----:B------:R-:W-:Y:S02]  /*158a0*/  IMAD.MOV.U32 R12, RZ, RZ, 0x3 ;  /* 0x00000003ff0c7424 */ /* 0x000fe400078e00ff */
[----:B------:R-:W-:-:S05]  /*158b0*/  IMAD.MOV.U32 R8, RZ, RZ, R14 ;  /* 0x000000ffff087224 */ /* 0x000fca00078e000e */
[----:B------:R-:W-:-:S05]  /*158c0*/  @!P2 LEA R8, P1, R22, R8, 0x1 ;  /* 0x000000081608a211 */ /* 0x000fca00078208ff */
[----:B------:R-:W-:Y:S01]  /*158d0*/  @!P2 IMAD.X R11, RZ, RZ, R2, P1 ;  /* 0x000000ffff0ba224 */ /* 0x000fe200008e0602 */
[----:B------:R-:W-:-:S03]  /*158e0*/  @!P2 MOV R2, R8 ;  /* 0x000000080002a202 */ /* 0x000fc60000000f00 */
        /* <DEDUP_REMOVED lines=9> */
.L_x_4350:
[----:B------:R-:W-:Y:S02]  /*15980*/  IMAD.MOV.U32 R13, RZ, RZ, R0 ;  /* 0x000000ffff0d7224 */ /* 0x000fe400078e0000 */
[----:B------:R-:W-:-:S07]  /*15990*/  IMAD.MOV.U32 R4, RZ, RZ, R14 ;  /* 0x000000ffff047224 */ /* 0x000fce00078e000e */
[----:B------:R-:W-:Y:S05]  /*159a0*/  WARPSYNC.COLLECTIVE R15, `(.L_x_4351) ;  /* 0x000000000f087348 */ /* 0x000fea0003c00000 */
[----:B------:R0:W1:Y:S02]  /*159b0*/  SHFL.IDX P6, R14, R13, R12, R11 ;  /* 0x0000000c0d0e7389 */ /* 0x00006400000c000b */
[----:B01----:R-:W-:Y:S01]  /*159c0*/  ENDCOLLECTIVE ;  /* 0x000000000000791b */ /* 0x003fe20003800000 */
.L_x_4351:
[----:B------:R-:W-:Y:S05]  /*159d0*/  BRA `(.L_x_4352) ;  /* 0xffffffc800487947 */ /* 0x000fea000383ffff */
.L_x_4294:
[----:B------:R-:W-:Y:S01]  /*159e0*/  BSSY B0, `(.L_x_4353) ;  /* 0x0000008000007945 */ /* 0x000fe20003800000 */
[----:B------:R-:W-:Y:S01]  /*159f0*/  IMAD.MOV.U32 R13, RZ, RZ, R4 ;  /* 0x000000ffff0d7224 */ /* 0x000fe200078e0004 */
[----:B------:R-:W-:Y:S01]  /*15a00*/  MOV R12, RZ ;  /* 0x000000ff000c7202 */ /* 0x000fe20000000f00 */
[----:B------:R-:W-:Y:S02]  /*15a10*/  IMAD.MOV.U32 R11, RZ, RZ, 0x181f ;  /* 0x0000181fff0b7424 */ /* 0x000fe400078e00ff */
[----:B------:R-:W-:-:S07]  /*15a20*/  IMAD.MOV.U32 R15, RZ, RZ, -0x1 ;  /* 0xffffffffff0f7424 */ /* 0x000fce00078e00ff */
[----:B------:R-:W-:Y:S05]  /*15a30*/  WARPSYNC.COLLECTIVE R15, `(.L_x_4354) ;  /* 0x000000000f087348 */ /* 0x000fea0003c00000 */
[----:B------:R0:W1:Y:S02]  /*15a40*/  SHFL.IDX P6, R14, R13, R12, R11 ;  /* 0x0000000c0d0e7389 */ /* 0x00006400000c000b */
[----:B01----:R-:W-:Y:S01]  /*15a50*/  ENDCOLLECTIVE ;  /* 0x000000000000791b */ /* 0x003fe20003800000 */
.L_x_4354:
[----:B------:R-:W-:Y:S05]  /*15a60*/  BSYNC B0 ;  /* 0x0000000000007941 */ /* 0x000fea0003800000 */
.L_x_4353:
        /* <DEDUP_REMOVED lines=13> */
.L_x_4355:
[----:B------:R-:W-:Y:S02]  /*15b40*/  IMAD.MOV.U32 R13, RZ, RZ, R4 ;  /* 0x000000ffff0d7224 */ /* 0x000fe400078e0004 */
[----:B------:R-:W-:Y:S01]  /*15b50*/  IMAD.MOV.U32 R12, RZ, RZ, 0x1 ;  /* 0x00000001ff0c7424 */ /* 0x000fe200078e00ff */
[----:B------:R-:W-:-:S04]  /*15b60*/  @!P2 LEA R14, P0, R22, R14, 0x1 ;  /* 0x0000000e160ea211 */ /* 0x000fc800078008ff */
[----:B------:R-:W-:Y:S02]  /*15b70*/  @!P2 IADD3.X R21, RZ, R2, RZ, P0, !PT ;  /* 0x00000002ff15a210 */ /* 0x000fe400007fe4ff */
        /* <DEDUP_REMOVED lines=34> */
.L_x_4356:
[----:B------:R-:W-:-:S04]  /*15da0*/  @!P3 LOP3.LUT R7, R6, 0x80, RZ, 0xc0, !PT ;  /* 0x000000800607b812 */ /* 0x000fc800078ec0ff */
[----:B------:R-:W-:Y:S01]  /*15db0*/  @!P3 SHF.R.U32.HI R7, RZ, 0x3, R7 ;  /* 0x00000003ff07b819 */ /* 0x000fe20000011607 */
[----:B------:R-:W-:Y:S02]  /*15dc0*/  IMAD.MOV.U32 R13, RZ, RZ, R0 ;  /* 0x000000ffff0d7224 */ /* 0x000fe400078e0000 */
[----:B------:R-:W-:-:S07]  /*15dd0*/  IMAD.MOV.U32 R9, RZ, RZ, R14 ;  /* 0x000000ffff097224 */ /* 0x000fce00078e000e */
[----:B------:R-:W-:Y:S05]  /*15de0*/  WARPSYNC.COLLECTIVE R15, `(.L_x_4357) ;  /* 0x000000000f087348 */ /* 0x000fea0003c00000 */
[----:B------:R0:W1:Y:S02]  /*15df0*/  SHFL.IDX P6, R14, R13, R12, R11 ;  /* 0x0000000c0d0e7389 */ /* 0x00006400000c000b */
[----:B01----:R-:W-:Y:S01]  /*15e00*/  ENDCOLLECTIVE ;  /* 0x000000000000791b */ /* 0x003fe20003800000 */
.L_x_4357:
        /* <DEDUP_REMOVED lines=11> */
[----:B------:R-:W-:Y:S01]  /*15ec0*/  @!P0 IMAD.MOV.U32 R3, RZ, RZ, R21 ;  /* 0x000000ffff038224 */ /* 0x000fe200078e0015 */
[----:B------:R-:W-:-:S05]  /*15ed0*/  @!P0 MOV R2, R14 ;  /* 0x0000000e00028202 */ /* 0x000fca0000000f00 */
        /* <DEDUP_REMOVED lines=22> */
.L_x_4358:
[----:B------:R-:W-:-:S04]  /*16040*/  @!P1 LOP3.LUT R9, R6, 0x80, RZ, 0xc0, !PT ;  /* 0x0000008006099812 */ /* 0x000fc800078ec0ff */
[----:B------:R-:W-:Y:S01]  /*16050*/  @!P1 SHF.R.U32.HI R9, RZ, 0x3, R9 ;  /* 0x00000003ff099819 */ /* 0x000fe20000011609 */
[----:B------:R-:W-:Y:S02]  /*16060*/  IMAD.MOV.U32 R13, RZ, RZ, R0 ;  /* 0x000000ffff0d7224 */ /* 0x000fe400078e0000 */
[----:B------:R-:W-:-:S07]  /*16070*/  IMAD.MOV.U32 R7, RZ, RZ, R14 ;  /* 0x000000ffff077224 */ /* 0x000fce00078e000e */
[----:B------:R-:W-:Y:S05]  /*16080*/  WARPSYNC.COLLECTIVE R15, `(.L_x_4359) ;  /* 0x000000000f087348 */ /* 0x000fea0003c00000 */
[----:B------:R0:W1:Y:S02]  /*16090*/  SHFL.IDX P6, R14, R13, R12, R11 ;  /* 0x0000000c0d0e7389 */ /* 0x00006400000c000b */
[----:B01----:R-:W-:Y:S01]  /*160a0*/  ENDCOLLECTIVE ;  /* 0x000000000000791b */ /* 0x003fe20003800000 */
.L_x_4359:
        /* <DEDUP_REMOVED lines=10> */
[----:B------:R-:W-:Y:S01]  /*16150*/  @!P0 IMAD.MOV.U32 R2, RZ, RZ, R14 ;  /* 0x000000ffff028224 */ /* 0x000fe200078e000e */
[----:B------:R-:W-:-:S05]  /*16160*/  @!P0 MOV R3, R7 ;  /* 0x0000000700038202 */ /* 0x000fca0000000f00 */
        /* <DEDUP_REMOVED lines=17> */
.L_x_4360:
[----:B------:R-:W-:Y:S02]  /*16280*/  IMAD.MOV.U32 R13, RZ, RZ, R0 ;  /* 0x000000ffff0d7224 */ /* 0x000fe400078e0000 */
[----:B------:R-:W-:-:S07]  /*16290*/  IMAD.MOV.U32 R4, RZ, RZ, R14 ;  /* 0x000000ffff047224 */ /* 0x000fce00078e000e */
[----:B------:R-:W-:Y:S05]  /*162a0*/  WARPSYNC.COLLECTIVE R15, `(.L_x_4361) ;  /* 0x000000000f087348 */ /* 0x000fea0003c00000 */
[----:B------:R0:W1:Y:S02]  /*162b0*/  SHFL.IDX P6, R14, R13, R12, R11 ;  /* 0x0000000c0d0e7389 */ /* 0x00006400000c000b */
[----:B01----:R-:W-:Y:S01]  /*162c0*/  ENDCOLLECTIVE ;  /* 0x000000000000791b */ /* 0x003fe20003800000 */
.L_x_4361:
[----:B------:R-:W-:Y:S05]  /*162d0*/  BRA `(.L_x_4362) ;  /* 0xffffffc800e87947 */ /* 0x000fea000383ffff */
.L_x_4297:
[----:B01----:R-:W-:-:S04]  /*162e0*/  IMAD.U32 R3, RZ, RZ, UR44 ;  /* 0x0000002cff037e24 */ /* 0x003fc8000f8e00ff */
[----:B------:R0:W1:Y:S03]  /*162f0*/  SYNCS.PHASECHK.TRANS64.TRYWAIT P0, [R3+URZ+0x38820], R0 ;  /* 0x03882000030075a7 */ /* 0x000066000800017f */
[----:B-1----:R-:W-:Y:S05]  /*16300*/  @!P0 NANOSLEEP.SYNCS 0x989680 ;  /* 0x009896800000895d */ /* 0x002fea0003900000 */
[----:B------:R-:W1:Y:S02]  /*16310*/  @!P0 SYNCS.PHASECHK.TRANS64 P0, [R3+URZ+0x38820], R0 ;  /* 0x03882000030085a7 */ /* 0x000e64000800007f */
[----:B-1----:R-:W-:Y:S05]  /*16320*/  @!P0 BRA `(.L_x_4297) ;  /* 0xfffffffc00ec8947 */ /* 0x002fea000383ffff */
[----:B------:R-:W-:Y:S05]  /*16330*/  BRA `(.L_x_4363) ;  /* 0xffffffcc00587947 */ /* 0x000fea000383ffff */
.L_x_4299:
[----:B01----:R-:W-:-:S04]  /*16340*/  IMAD.U32 R3, RZ, RZ, UR44 ;  /* 0x0000002cff037e24 */ /* 0x003fc8000f8e00ff */
[----:B------:R0:W1:Y:S03]  /*16350*/  SYNCS.PHASECHK.TRANS64.TRYWAIT P0, [R3+URZ+0x38860], R0 ;  /* 0x03886000030075a7 */ /* 0x000066000800017f */
[----:B-1----:R-:W-:Y:S05]  /*16360*/  @!P0 NANOSLEEP.SYNCS 0x989680 ;  /* 0x009896800000895d */ /* 0x002fea0003900000 */
[----:B------:R-:W1:Y:S02]  /*16370*/  @!P0 SYNCS.PHASECHK.TRANS64 P0, [R3+URZ+0x38860], R0 ;  /* 0x03886000030085a7 */ /* 0x000e64000800007f */
[----:B-1----:R-:W-:Y:S05]  /*16380*/  @!P0 BRA `(.L_x_4299) ;  /* 0xfffffffc00ec8947 */ /* 0x002fea000383ffff */
[----:B------:R-:W-:Y:S05]  /*16390*/  BRA `(.L_x_4364) ;  /* 0xffffffcc00547947 */ /* 0x000fea000383ffff */
.L_x_4300:
        /* <DEDUP_REMOVED lines=8> */
.L_x_4366:
[----:B------:R-:W-:Y:S05]  /*16420*/  BSYNC B0 ;  /* 0x0000000000007941 */ /* 0x000fea0003800000 */
.L_x_4365:
        /* <DEDUP_REMOVED lines=13> */
.L_x_4367:
        /* <DEDUP_REMOVED lines=38> */
.L_x_4368:
[----:B------:R-:W-:Y:S02]  /*16760*/  IMAD.MOV.U32 R13, RZ, RZ, R6 ;  /* 0x000000ffff0d7224 */ /* 0x000fe400078e0006 */
[----:B------:R-:W-:-:S07]  /*16770*/  IMAD.MOV.U32 R5, RZ, RZ, R14 ;  /* 0x000000ffff057224 */ /* 0x000fce00078e000e */
[----:B------:R-:W-:Y:S05]  /*16780*/  WARPSYNC.COLLECTIVE R15, `(.L_x_4369) ;  /* 0x000000000f087348 */ /* 0x000fea0003c00000 */
[----:B------:R0:W1:Y:S02]  /*16790*/  SHFL.IDX P6, R14, R13, R12, R11 ;  /* 0x0000000c0d0e7389 */ /* 0x00006400000c000b */
[----:B01----:R-:W-:Y:S01]  /*167a0*/  ENDCOLLECTIVE ;  /* 0x000000000000791b */ /* 0x003fe20003800000 */
.L_x_4369:
        /* <DEDUP_REMOVED lines=28> */
.L_x_4370:
[----:B------:R-:W-:Y:S02]  /*16970*/  IMAD.MOV.U32 R13, RZ, RZ, R6 ;  /* 0x000000ffff0d7224 */ /* 0x000fe400078e0006 */
[----:B------:R-:W-:-:S07]  /*16980*/  IMAD.MOV.U32 R9, RZ, RZ, R14 ;  /* 0x000000ffff097224 */ /* 0x000fce00078e000e */
[----:B------:R-:W-:Y:S05]  /*16990*/  WARPSYNC.COLLECTIVE R15, `(.L_x_4371) ;  /* 0x000000000f087348 */ /* 0x000fea0003c00000 */
[----:B------:R0:W1:Y:S02]  /*169a0*/  SHFL.IDX P6, R14, R13, R12, R11 ;  /* 0x0000000c0d0e7389 */ /* 0x00006400000c000b */
[----:B01----:R-:W-:Y:S01]  /*169b0*/  ENDCOLLECTIVE ;  /* 0x000000000000791b */ /* 0x003fe20003800000 */
.L_x_4371:
        /* <DEDUP_REMOVED lines=28> */
.L_x_4372:
[----:B------:R-:W-:Y:S02]  /*16b80*/  IMAD.MOV.U32 R13, RZ, RZ, R6 ;  /* 0x000000ffff0d7224 */ /* 0x000fe400078e0006 */
[----:B------:R-:W-:-:S07]  /*16b90*/  IMAD.MOV.U32 R8, RZ, RZ, R14 ;  /* 0x000000ffff087224 */ /* 0x000fce00078e000e */
[----:B------:R-:W-:Y:S05]  /*16ba0*/  WARPSYNC.COLLECTIVE R15, `(.L_x_4373) ;  /* 0x000000000f087348 */ /* 0x000fea0003c00000 */
[----:B------:R0:W1:Y:S02]  /*16bb0*/  SHFL.IDX P6, R14, R13, R12, R11 ;  /* 0x0000000c0d0e7389 */ /* 0x00006400000c000b */
[----:B01----:R-:W-:Y:S01]  /*16bc0*/  ENDCOLLECTIVE ;  /* 0x000000000000791b */ /* 0x003fe20003800000 */
.L_x_4373:
[----:B------:R-:W-:Y:S05]  /*16bd0*/  BRA `(.L_x_4374) ;  /* 0xffffffc800e87947 */ /* 0x000fea000383ffff */
.L_x_4307:
[----:B-1----:R1:W2:Y:S02]  /*16be0*/  SYNCS.PHASECHK.TRANS64.TRYWAIT P0, [R10+URZ+0x38840], R20 ;  /* 0x038840140a0075a7 */ /* 0x0022a4000800017f */
[----:B--2---:R-:W-:Y:S05]  /*16bf0*/  @!P0 NANOSLEEP.SYNCS 0x989680 ;  /* 0x009896800000895d */ /* 0x004fea0003900000 */
[----:B------:R-:W2:Y:S02]  /*16c00*/  @!P0 SYNCS.PHASECHK.TRANS64 P0, [R10+URZ+0x38840], R20 ;  /* 0x038840140a0085a7 */ /* 0x000ea4000800007f */
[----:B--2---:R-:W-:Y:S05]  /*16c10*/  @!P0 BRA `(.L_x_4307) ;  /* 0xfffffffc00f08947 */ /* 0x004fea000383ffff */
[----:B------:R-:W-:Y:S05]  /*16c20*/  BRA `(.L_x_4375) ;  /* 0xffffffd0003c7947 */ /* 0x000fea000383ffff */
.L_x_4308:
        /* <DEDUP_REMOVED lines=8> */
.L_x_4377:
[----:B------:R-:W-:Y:S05]  /*16cb0*/  BSYNC B1 ;  /* 0x0000000000017941 */ /* 0x000fea0003800000 */
.L_x_4376:
[----:B------:R-:W-:Y:S01]  /*16cc0*/  IMAD.MOV.U32 R13, RZ, RZ, R26 ;  /* 0x000000ffff0d7224 */ /* 0x000fe200078e001a */
[----:B------:R-:W-:Y:S01]  /*16cd0*/  MOV R11, 0x181f ;  /* 0x0000181f000b7802 */ /* 0x000fe20000000f00 */
[----:B------:R-:W-:Y:S01]  /*16ce0*/  IMAD.MOV.U32 R12, RZ, RZ, RZ ;  /* 0x000000ffff0c7224 */ /* 0x000fe200078e00ff */
[----:B------:R-:W-:Y:S01]  /*16cf0*/  LEA R27, R17, UR44, 0x1 ;  /* 0x0000002c111b7c11 */ /* 0x000fe2000f8e08ff */
[----:B------:R-:W-:Y:S02]  /*16d00*/  IMAD.MOV.U32 R15, RZ, RZ, -0x1 ;  /* 0xffffffffff0f7424 */ /* 0x000fe400078e00ff */
[----:B------:R-:W-:-:S07]  /*16d10*/  IMAD.MOV.U32 R3, RZ, RZ, R14 ;  /* 0x000000ffff037224 */ /* 0x000fce00078e000e */
[----:B------:R-:W-:Y:S05]  /*16d20*/  WARPSYNC.COLLECTIVE R15, `(.L_x_4378) ;  /* 0x000000000f087348 */ /* 0x000fea0003c00000 */
[----:B------:R0:W1:Y:S02]  /*16d30*/  SHFL.IDX P6, R14, R13, R12, R11 ;  /* 0x0000000c0d0e7389 */ /* 0x00006400000c000b */
[----:B01----:R-:W-:Y:S01]  /*16d40*/  ENDCOLLECTIVE ;  /* 0x000000000000791b */ /* 0x003fe20003800000 */
.L_x_4378:
[----:B------:R-:W-:Y:S02]  /*16d50*/  IMAD.MOV.U32 R13, RZ, RZ, R29 ;  /* 0x000000ffff0d7224 */ /* 0x000fe400078e001d */
[----:B------:R-:W-:Y:S01]  /*16d60*/  IMAD.MOV.U32 R12, RZ, RZ, 0x1 ;  /* 0x00000001ff0c7424 */ /* 0x000fe200078e00ff */
[----:B------:R-:W-:-:S13]  /*16d70*/  IADD3 R2, P0, R14, R0, RZ ;  /* 0x000000000e027210 */ /* 0x000fda0007f1e0ff */
[----:B------:R-:W-:Y:S05]  /*16d80*/  WARPSYNC.COLLECTIVE R15, `(.L_x_4379) ;  /* 0x000000000f087348 */ /* 0x000fea0003c00000 */
[----:B------:R0:W1:Y:S02]  /*16d90*/  SHFL.IDX P6, R14, R13, R12, R11 ;  /* 0x0000000c0d0e7389 */ /* 0x00006400000c000b */
[----:B01----:R-:W-:Y:S01]  /*16da0*/  ENDCOLLECTIVE ;  /* 0x000000000000791b */ /* 0x003fe20003800000 */
.L_x_4379:
        /* <DEDUP_REMOVED lines=10> */
.L_x_4380:
[----:B------:R-:W-:Y:S01]  /*16e50*/  MOV R13, R29 ;  /* 0x0000001d000d7202 */ /* 0x000fe20000000f00 */
[----:B------:R-:W-:Y:S01]  /*16e60*/  IMAD.MOV.U32 R12, RZ, RZ, 0x2 ;  /* 0x00000002ff0c7424 */ /* 0x000fe200078e00ff */
[----:B------:R-:W-:-:S13]  /*16e70*/  IADD3 R2, P0, R14, R0, RZ ;  /* 0x000000000e027210 */ /* 0x000fda0007f1e0ff */
[----:B------:R-:W-:Y:S05]  /*16e80*/  WARPSYNC.COLLECTIVE R15, `(.L_x_4381) ;  /* 0x000000000f087348 */ /* 0x000fea0003c00000 */
[----:B------:R0:W1:Y:S02]  /*16e90*/  SHFL.IDX P6, R14, R13, R12, R11 ;  /* 0x0000000c0d0e7389 */ /* 0x00006400000c000b */
[----:B01----:R-:W-:Y:S01]  /*16ea0*/  ENDCOLLECTIVE ;  /* 0x000000000000791b */ /* 0x003fe20003800000 */
.L_x_4381:
        /* <DEDUP_REMOVED lines=10> */
.L_x_4382:
[----:B------:R-:W-:Y:S02]  /*16f50*/  IMAD.MOV.U32 R13, RZ, RZ, R29 ;  /* 0x000000ffff0d7224 */ /* 0x000fe400078e001d */
[----:B------:R-:W-:Y:S01]  /*16f60*/  IMAD.MOV.U32 R12, RZ, RZ, 0x3 ;  /* 0x00000003ff0c7424 */ /* 0x000fe200078e00ff */
[----:B------:R-:W-:-:S13]  /*16f70*/  IADD3 R2, P0, R14, R0, RZ ;  /* 0x000000000e027210 */ /* 0x000fda0007f1e0ff */
[----:B------:R-:W-:Y:S05]  /*16f80*/  WARPSYNC.COLLECTIVE R15, `(.L_x_4383) ;  /* 0x000000000f087348 */ /* 0x000fea0003c00000 */
[----:B------:R0:W1:Y:S02]  /*16f90*/  SHFL.IDX P6, R14, R13, R12, R11 ;  /* 0x0000000c0d0e7389 */ /* 0x00006400000c000b */
[----:B01----:R-:W-:Y:S01]  /*16fa0*/  ENDCOLLECTIVE ;  /* 0x000000000000791b */ /* 0x003fe20003800000 */
.L_x_4383:
[----:B------:R-:W-:-:S05]  /*16fb0*/  IMAD.X R3, RZ, RZ, R3, P0 ;  /* 0x000000ffff037224 */ /* 0x000fca00000e0603 */
        /* <DEDUP_REMOVED lines=9> */
.L_x_4384:
[----:B------:R-:W-:Y:S05]  /*17050*/  BRA `(.L_x_4385) ;  /* 0xffffffcc00f07947 */ /* 0x000fea000383ffff */
.L_x_4313:
[----:B---3--:R3:W4:Y:S02]  /*17060*/  SYNCS.PHASECHK.TRANS64.TRYWAIT P0, [R10+URZ+0x38860], R20 ;  /* 0x038860140a0075a7 */ /* 0x008724000800017f */
[----:B----4-:R-:W-:Y:S05]  /*17070*/  @!P0 NANOSLEEP.SYNCS 0x989680 ;  /* 0x009896800000895d */ /* 0x010fea0003900000 */
[----:B------:R-:W4:Y:S02]  /*17080*/  @!P0 SYNCS.PHASECHK.TRANS64 P0, [R10+URZ+0x38860], R20 ;  /* 0x038860140a0085a7 */ /* 0x000f24000800007f */
[----:B----4-:R-:W-:Y:S05]  /*17090*/  @!P0 BRA `(.L_x_4313) ;  /* 0xfffffffc00f08947 */ /* 0x010fea000383ffff */
[----:B------:R-:W-:Y:S05]  /*170a0*/  BRA `(.L_x_4386) ;  /* 0xffffffd0003c7947 */ /* 0x000fea000383ffff */
.L_x_4314:
        /* <DEDUP_REMOVED lines=8> */
.L_x_4388:
[----:B------:R-:W-:Y:S05]  /*17130*/  BSYNC B1 ;  /* 0x0000000000017941 */ /* 0x000fea0003800000 */
.L_x_4387:
[----:B------:R-:W-:Y:S01]  /*17140*/  IMAD.MOV.U32 R13, RZ, RZ, R18 ;  /* 0x000000ffff0d7224 */ /* 0x000fe200078e0012 */
[----:B------:R-:W-:Y:S01]  /*17150*/  MOV R11, 0x181f ;  /* 0x0000181f000b7802 */ /* 0x000fe20000000f00 */
[----:B------:R-:W-:Y:S01]  /*17160*/  IMAD.MOV.U32 R12, RZ, RZ, RZ ;  /* 0x000000ffff0c7224 */ /* 0x000fe200078e00ff */
[----:B------:R-:W-:Y:S01]  /*17170*/  LEA R17, R17, UR44, 0x1 ;  /* 0x0000002c11117c11 */ /* 0x000fe2000f8e08ff */
[----:B------:R-:W-:Y:S01]  /*17180*/  IMAD.MOV.U32 R15, RZ, RZ, -0x1 ;  /* 0xffffffffff0f7424 */ /* 0x000fe200078e00ff */
[C---:B------:R-:W-:Y:S01]  /*17190*/  LOP3.LUT P2, RZ, R16.reuse, 0x20, RZ, 0xc0, !PT ;  /* 0x0000002010ff7812 */ /* 0x040fe2000784c0ff */
[----:B------:R-:W-:Y:S01]  /*171a0*/  IMAD.MOV.U32 R3, RZ, RZ, R14 ;  /* 0x000000ffff037224 */ /* 0x000fe200078e000e */
[----:B------:R-:W-:-:S13]  /*171b0*/  LOP3.LUT P1, RZ, R16, 0x10, RZ, 0xc0, !PT ;  /* 0x0000001010ff7812 */ /* 0x000fda000782c0ff */
[----:B------:R-:W-:Y:S05]  /*171c0*/  WARPSYNC.COLLECTIVE R15, `(.L_x_4389) ;  /* 0x000000000f087348 */ /* 0x000fea0003c00000 */
[----:B------:R0:W1:Y:S02]  /*171d0*/  SHFL.IDX P6, R14, R13, R12, R11 ;  /* 0x0000000c0d0e7389 */ /* 0x00006400000c000b */
[----:B01----:R-:W-:Y:S01]  /*171e0*/  ENDCOLLECTIVE ;  /* 0x000000000000791b */ /* 0x003fe20003800000 */
.L_x_4389:
[----:B------:R-:W-:Y:S01]  /*171f0*/  P2R R4, PR, RZ, 0x20 ;  /* 0x00000020ff047803 */ /* 0x000fe20000000000 */
        /* <DEDUP_REMOVED lines=13> */
.L_x_4390:
        /* <DEDUP_REMOVED lines=16> */
.L_x_4391:
        /* <DEDUP_REMOVED lines=18> */
.L_x_4392:
        /* <DEDUP_REMOVED lines=14> */
.L_x_4393:
        /* <DEDUP_REMOVED lines=17> */
.L_x_4394:
        /* <DEDUP_REMOVED lines=13> */
.L_x_4395:
[----:B------:R-:W-:Y:S05]  /*177b0*/  BRA `(.L_x_4396) ;  /* 0xffffffcc00b07947 */ /* 0x000fea000383ffff */
.L_x_4319:
[----:B0-----:R0:W1:Y:S02]  /*177c0*/  SYNCS.PHASECHK.TRANS64.TRYWAIT P0, [R5+URZ+0x38820], R4 ;  /* 0x03882004050075a7 */ /* 0x001064000800017f */
[----:B-1----:R-:W-:Y:S05]  /*177d0*/  @!P0 NANOSLEEP.SYNCS 0x989680 ;  /* 0x009896800000895d */ /* 0x002fea0003900000 */
[----:B------:R-:W1:Y:S02]  /*177e0*/  @!P0 SYNCS.PHASECHK.TRANS64 P0, [R5+URZ+0x38820], R4 ;  /* 0x03882004050085a7 */ /* 0x000e64000800007f */
[----:B-1----:R-:W-:Y:S05]  /*177f0*/  @!P0 BRA `(.L_x_4319) ;  /* 0xfffffffc00f08947 */ /* 0x002fea000383ffff */
[----:B------:R-:W-:Y:S05]  /*17800*/  BRA `(.L_x_4397) ;  /* 0xffffffd0005c7947 */ /* 0x000fea000383ffff */
.L_x_4320:
        /* <DEDUP_REMOVED lines=11> */
.L_x_4399:
[----:B------:R-:W-:Y:S05]  /*178c0*/  BSYNC B0 ;  /* 0x0000000000007941 */ /* 0x000fea0003800000 */
.L_x_4398:
[----:B------:R-:W-:Y:S05]  /*178d0*/  BRA `(.L_x_4400) ;  /* 0xffffffd000447947 */ /* 0x000fea000383ffff */
.L_x_4321:
[----:B------:R-:W-:Y:S01]  /*178e0*/  BSSY B0, `(.L_x_4401) ;  /* 0x0000006000007945 */ /* 0x000fe20003800000 */
[----:B------:R-:W-:-:S07]  /*178f0*/  IMAD.MOV.U32 R15, RZ, RZ, -0x1 ;  /* 0xffffffffff0f7424 */ /* 0x000fce00078e00ff */
[----:B012--5:R-:W-:Y:S05]  /*17900*/  WARPSYNC.COLLECTIVE R15, `(.L_x_4402) ;  /* 0x000000000f0c7348 */ /* 0x027fea0003c00000 */
[----:B------:R-:W-:Y:S02]  /*17910*/  ELECT P6, UR62, PT ;  /* 0x00000000003e782f */ /* 0x000fe400038c0000 */
[----:B------:R-:W-:Y:S01]  /*17920*/  MOV R14, UR62 ;  /* 0x0000003e000e7c02 */ /* 0x000fe20008000f00 */
[----:B012--5:R-:W-:Y:S10]  /*17930*/  ENDCOLLECTIVE ;  /* 0x000000000000791b */ /* 0x027ff40003800000 */
.L_x_4402:
[----:B------:R-:W-:Y:S05]  /*17940*/  BSYNC B0 ;  /* 0x0000000000007941 */ /* 0x000fea0003800000 */
.L_x_4401:
[----:B------:R-:W-:Y:S05]  /*17950*/  BRA `(.L_x_4403) ;  /* 0xffffffd000387947 */ /* 0x000fea000383ffff */
.L_x_4323:
[----:B-1----:R1:W3:Y:S02]  /*17960*/  SYNCS.PHASECHK.TRANS64.TRYWAIT P1, [R3+URZ+0x38840], R2 ;  /* 0x03884002030075a7 */ /* 0x0022e4000802017f */
[----:B---3--:R-:W-:Y:S05]  /*17970*/  @!P1 NANOSLEEP.SYNCS 0x989680 ;  /* 0x009896800000995d */ /* 0x008fea0003900000 */
[----:B------:R-:W3:Y:S02]  /*17980*/  @!P1 SYNCS.PHASECHK.TRANS64 P1, [R3+URZ+0x38840], R2 ;  /* 0x03884002030095a7 */ /* 0x000ee4000802007f */
[----:B---3--:R-:W-:Y:S05]  /*17990*/  @!P1 BRA `(.L_x_4323) ;  /* 0xfffffffc00f09947 */ /* 0x008fea000383ffff */
[----:B------:R-:W-:Y:S05]  /*179a0*/  BRA `(.L_x_4404) ;  /* 0xffffffd000607947 */ /* 0x000fea000383ffff */
.L_x_4325:
[----:B0-----:R0:W3:Y:S02]  /*179b0*/  SYNCS.PHASECHK.TRANS64.TRYWAIT P1, [R5+URZ+0x38840], R0 ;  /* 0x03884000050075a7 */ /* 0x0010e4000802017f */
[----:B---3--:R-:W-:Y:S05]  /*179c0*/  @!P1 NANOSLEEP.SYNCS 0x989680 ;  /* 0x009896800000995d */ /* 0x008fea0003900000 */
[----:B------:R-:W3:Y:S02]  /*179d0*/  @!P1 SYNCS.PHASECHK.TRANS64 P1, [R5+URZ+0x38840], R0 ;  /* 0x03884000050095a7 */ /* 0x000ee4000802007f */
[----:B---3--:R-:W-:Y:S05]  /*179e0*/  @!P1 BRA `(.L_x_4325) ;  /* 0xfffffffc00f09947 */ /* 0x008fea000383ffff */
[----:B------:R-:W-:Y:S05]  /*179f0*/  BRA `(.L_x_4405) ;  /* 0xffffffd0006c7947 */ /* 0x000fea000383ffff */
.L_x_4327:
[----:B---3--:R3:W4:Y:S02]  /*17a00*/  SYNCS.PHASECHK.TRANS64.TRYWAIT P1, [R3+URZ+0x38860], R2 ;  /* 0x03886002030075a7 */ /* 0x008724000802017f */
[----:B----4-:R-:W-:Y:S05]  /*17a10*/  @!P1 NANOSLEEP.SYNCS 0x989680 ;  /* 0x009896800000995d */ /* 0x010fea0003900000 */
[----:B------:R-:W4:Y:S02]  /*17a20*/  @!P1 SYNCS.PHASECHK.TRANS64 P1, [R3+URZ+0x38860], R2 ;  /* 0x03886002030095a7 */ /* 0x000f24000802007f */
[----:B----4-:R-:W-:Y:S05]  /*17a30*/  @!P1 BRA `(.L_x_4327) ;  /* 0xfffffffc00f09947 */ /* 0x010fea000383ffff */
[----:B------:R-:W-:Y:S05]  /*17a40*/  BRA `(.L_x_4406) ;  /* 0xffffffd000687947 */ /* 0x000fea000383ffff */
.L_x_4407:
        /* <DEDUP_REMOVED lines=11> */
.L_x_5843:


//--------------------- .text._ZN7cutlass13device_kernelIN5flash11enable_sm90INS1_16FlashAttnFwdSm90INS1_25CollectiveMainloopFwdSm90ILi2EN4cute5tupleIJNS5_1CILi1EEES8_S8_EEENS6_IJNS7_ILi64EEESA_SA_EEELi512ENS_10bfloat16_tEfNS_4arch4Sm90ELb1ELb0ELb1ELb1ELb1ELb0ELb0ELb0ELb0ELb1ELb1ELb0EEENS1_21CollectiveEpilogueFwdINS6_IJSA_NS7_ILi512EEESA_EEES9_SC_SE_Li256ELb1ELb1ELb1ELb0EEENS1_36VarlenDynamicPersistentTileSchedulerILi64ELi64ELi256ELi128ELb1ELb1ELb1ELb1ELb1ELb1EEEEEEEEEvNT_6ParamsE --------------------------
	.section	.text._ZN7cutlass13device_kernelIN5flash11enable_sm90INS1_16FlashAttnFwdSm90INS1_25CollectiveMainloopFwdSm90ILi2EN4cute5tupleIJNS5_1CILi1EEES8_S8_EEENS6_IJNS7_ILi64EEESA_SA_EEELi512ENS_10bfloat16_tEfNS_4arch4Sm90ELb1ELb0ELb1ELb1ELb1ELb0ELb0ELb0ELb0ELb1ELb1ELb0EEENS1_21CollectiveEpilogueFwdINS6_IJSA_NS7_ILi512EEESA_EEES9_SC_SE_Li256ELb1ELb1ELb1ELb0EEENS1_36VarlenDynamicPersistentTileSchedulerILi64ELi64ELi256ELi128ELb1ELb1ELb1ELb1ELb1ELb1EEEEEEEEEvNT_6ParamsE,"ax",@progbits
	.align	128
.text._ZN7cutlass13device_kernelIN5flash11enable_sm90INS1_16FlashAttnFwdSm90INS1_25CollectiveMainloopFwdSm90ILi2EN4cute5tupleIJNS5_1CILi1EEES8_S8_EEENS6_IJNS7_ILi64EEESA_SA_EEELi512ENS_10bfloat16_tEfNS_4arch4Sm90ELb1ELb0ELb1ELb1ELb1ELb0ELb0ELb0ELb0ELb1ELb1ELb0EEENS1_21CollectiveEpilogueFwdINS6_IJSA_NS7_ILi512EEESA_EEES9_SC_SE_Li256ELb1ELb1ELb1ELb0EEENS1_36VarlenDynamicPersistentTileSchedulerILi64ELi64ELi256ELi128ELb1ELb1ELb1ELb1ELb1ELb1EEEEEEEEEvNT_6ParamsE:
        .type           _ZN7cutlass13device_kernelIN5flash11enable_sm90INS1_16FlashAttnFwdSm90INS1_25CollectiveMainloopFwdSm90ILi2EN4cute5tupleIJNS5_1CILi1EEES8_S8_EEENS6_IJNS7_ILi64EEESA_SA_EEELi512ENS_10bfloat16_tEfNS_4arch4Sm90ELb1ELb0ELb1ELb1ELb1ELb0ELb0ELb0ELb0ELb1ELb1ELb0EEENS1_21CollectiveEpilogueFwdINS6_IJSA_NS7_ILi512EEESA_EEES9_SC_SE_Li256ELb1ELb1ELb1ELb0EEENS1_36VarlenDynamicPersistentTileSchedulerILi64ELi64ELi256ELi128ELb1ELb1ELb1ELb1ELb1ELb1EEEEEEEEEvNT_6ParamsE,@function
        .size           _ZN7cutlass13device_kernelIN5flash11enable_sm90INS1_16FlashAttnFwdSm90INS1_25CollectiveMainloopFwdSm90ILi2EN4cute5tupleIJNS5_1CILi1EEES8_S8_EEENS6_IJNS7_ILi64EEESA_SA_EEELi512ENS_10bfloat16_tEfNS_4arch4Sm90ELb1ELb0ELb1ELb1ELb1ELb0ELb0ELb0ELb0ELb1ELb1ELb0EEENS1_21CollectiveEpilogueFwdINS6_IJSA_NS7_ILi512EEESA_EEES9_SC_SE_Li256ELb1ELb1ELb1ELb0EEENS1_36VarlenDynamicPersistentTileSchedulerILi64ELi64ELi256ELi128ELb1ELb1ELb1ELb1ELb1ELb1EEEEEEEEEvNT_6ParamsE,(.L_x_5844 - _ZN7cutlass13device_kernelIN5flash11enable_sm90INS1_16FlashAttnFwdSm90INS1_25CollectiveMainloopFwdSm90ILi2EN4cute5tupleIJNS5_1CILi1EEES8_S8_EEENS6_IJNS7_ILi64EEESA_SA_EEELi512ENS_10bfloat16_tEfNS_4arch4Sm90ELb1ELb0ELb1ELb1ELb1ELb0ELb0ELb0ELb0ELb1ELb1ELb0EEENS1_21CollectiveEpilogueFwdINS6_IJSA_NS7_ILi512EEESA_EEES9_SC_SE_Li256ELb1ELb1ELb1ELb0EEENS1_36VarlenDynamicPersistentTileSchedulerILi64ELi64ELi256ELi128ELb1ELb1ELb1ELb1ELb1ELb1EEEEEEEEEvNT_6ParamsE)
        .other          _ZN7cutlass13device_kernelIN5flash11enable_sm90INS1_16FlashAttnFwdSm90INS1_25CollectiveMainloopFwdSm90ILi2EN4cute5tupleIJNS5_1CILi1EEES8_S8_EEENS6_IJNS7_ILi64EEESA_SA_EEELi512ENS_10bfloat16_tEfNS_4arch4Sm90ELb1ELb0ELb1ELb1ELb1ELb0ELb0ELb0ELb0ELb1ELb1ELb0EEENS1_21CollectiveEpilogueFwdINS6_IJSA_NS7_ILi512EEESA_EEES9_SC_SE_Li256ELb1ELb1ELb1ELb0EEENS1_36VarlenDynamicPersistentTileSchedulerILi64ELi64ELi256ELi128ELb1ELb1ELb1ELb1ELb1ELb1EEEEEEEEEvNT_6ParamsE,@"STO_CUDA_ENTRY STV_DEFAULT"
_ZN7cutlass13device_kernelIN5flash11enable_sm90INS1_16FlashAttnFwdSm90INS1_25CollectiveMainloopFwdSm90ILi2EN4cute5tupleIJNS5_1CILi1EEES8_S8_EEENS6_IJNS7_ILi64EEESA_SA_EEELi512ENS_10bfloat16_tEfNS_4arch4Sm90ELb1ELb0ELb1ELb1ELb1ELb0ELb0ELb0ELb0ELb1ELb1ELb0EEENS1_21CollectiveEpilogueFwdINS6_IJSA_NS7_ILi512EEESA_EEES9_SC_SE_Li256ELb1ELb1ELb1ELb0EEENS1_36VarlenDynamicPersistentTileSchedulerILi64ELi64ELi256ELi128ELb1ELb1ELb1ELb1ELb1ELb1EEEEEEEEEvNT_6ParamsE:
        /* <DEDUP_REMOVED lines=41> */
.L_x_4408:
        /* <DEDUP_REMOVED lines=22> */
.L_x_4409:
        /* <DEDUP_REMOVED lines=18> */
.L_x_4410:
        /* <DEDUP_REMOVED lines=22> */
.L_x_4411:
        /* <DEDUP_REMOVED lines=23> */
.L_x_4412:
        /* <DEDUP_REMOVED lines=8> */
.L_x_4414:
        /* <DEDUP_REMOVED lines=32> */
[--C-:B------:R-:W-:Y:S02]  /*0a60*/  SHF.R.S32.HI R6, RZ, 0x5, R5.reuse ;  /* 0x00000005ff067819 */ /* 0x100fe40000011405 */
[----:B------:R-:W-:Y:S02]  /*0a70*/  SHF.R.S32.HI R9, RZ, 0x1f, R5 ;  /* 0x0000001fff097819 */ /* 0x000fe40000011405 */
[----:B------:R-:W-:-:S02]  /*0a80*/  SHF.R.S32.HI R5, RZ, 0x4, R4 ;  /* 0x00000004ff057819 */ /* 0x000fc40000011404 */
[----:B------:R-:W-:Y:S02]  /*0a90*/  LOP3.LUT R3, R4, 0xfffffff0, RZ, 0xc0, !PT ;  /* 0xfffffff004037812 */ /* 0x000fe400078ec0ff */
[----:B------:R-:W-:Y:S02]  /*0aa0*/  LOP3.LUT R15, R8, 0xfffffffc, RZ, 0xc0, !PT ;  /* 0xfffffffc080f7812 */ /* 0x000fe400078ec0ff */
[----:B------:R-:W-:Y:S02]  /*0ab0*/  LOP3.LUT R13, R7, 0xfffffff8, RZ, 0xc0, !PT ;  /* 0xfffffff8070d7812 */ /* 0x000fe400078ec0ff */
[----:B------:R-:W-:Y:S01]  /*0ac0*/  LEA.HI R7, R4, R5, RZ, 0x1 ;  /* 0x0000000504077211 */ /* 0x000fe200078f08ff */
[----:B------:R-:W-:Y:S01]  /*0ad0*/  IMAD.IADD R4, R0, 0x1, -R3 ;  /* 0x0000000100047824 */ /* 0x000fe200078e0a03 */
[----:B------:R-:W-:Y:S01]  /*0ae0*/  LOP3.LUT R11, R2, 0xffffff80, RZ, 0xc0, !PT ;  /* 0xffffff80020b7812 */ /* 0x000fe200078ec0ff */
[C---:B------:R-:W-:Y:S01]  /*0af0*/  IMAD.IADD R15, R0.reuse, 0x1, -R15 ;  /* 0x00000001000f7824 */ /* 0x040fe200078e0a0f */
[----:B------:R-:W-:Y:S01]  /*0b00*/  LOP3.LUT R8, R7, 0x1ffffffe, RZ, 0xc0, !PT ;  /* 0x1ffffffe07087812 */ /* 0x000fe200078ec0ff */
[C---:B------:R-:W-:Y:S01]  /*0b10*/  IMAD.IADD R13, R0.reuse, 0x1, -R13 ;  /* 0x00000001000d7824 */ /* 0x040fe200078e0a0d */
[----:B------:R-:W-:Y:S01]  /*0b20*/  SHF.R.S32.HI R3, RZ, 0x1f, R4 ;  /* 0x0000001fff037819 */ /* 0x000fe20000011404 */
[----:B------:R-:W-:Y:S01]  /*0b30*/  IMAD.IADD R11, R0, 0x1, -R11 ;  /* 0x00000001000b7824 */ /* 0x000fe200078e0a0b */
[----:B------:R-:W-:Y:S01]  /*0b40*/  LEA.HI R0, R15, R15, RZ, 0x1 ;  /* 0x0000000f0f007211 */ /* 0x000fe200078f08ff */
[----:B------:R-:W-:Y:S01]  /*0b50*/  IMAD.IADD R8, R5, 0x1, -R8 ;  /* 0x0000000105087824 */ /* 0x000fe200078e0a08 */
[----:B------:R-:W-:-:S02]  /*0b60*/  LEA.HI R5, R3, R4, RZ, 0x3 ;  /* 0x0000000403057211 */ /* 0x000fc400078f18ff */
[----:B------:R-:W-:Y:S01]  /*0b70*/  LOP3.LUT R10, R0, 0x1ffffffe, RZ, 0xc0, !PT ;  /* 0x1ffffffe000a7812 */ /* 0x000fe200078ec0ff */
[----:B------:R-:W-:Y:S01]  /*0b80*/  IMAD.SHL.U32 R8, R8, 0x8, RZ ;  /* 0x0000000808087824 */ /* 0x000fe200078e00ff */
[----:B------:R-:W-:Y:S02]  /*0b90*/  LEA.HI R9, R9, R6, RZ, 0x2 ;  /* 0x0000000609097211 */ /* 0x000fe400078f10ff */
[----:B------:R-:W-:Y:S01]  /*0ba0*/  SHF.R.S32.HI R0, RZ, 0x1f, R11 ;  /* 0x0000001fff007819 */ /* 0x000fe2000001140b */
[----:B------:R-:W-:Y:S01]  /*0bb0*/  IMAD.IADD R185, R15, 0x1, -R10 ;  /* 0x000000010fb97824 */ /* 0x000fe200078e0a0a */
[----:B------:R-:W-:Y:S02]  /*0bc0*/  SHF.R.S32.HI R219, RZ, 0x7, R2 ;  /* 0x00000007ffdb7819 */ /* 0x000fe40000011402 */
[C---:B------:R-:W-:Y:S01]  /*0bd0*/  LOP3.LUT R7, R5.reuse, 0xfffffff8, RZ, 0xc0, !PT ;  /* 0xfffffff805077812 */ /* 0x040fe200078ec0ff */
[----:B------:R-:W-:Y:S01]  /*0be0*/  IMAD.SHL.U32 R5, R5, 0x40, RZ ;  /* 0x0000004005057824 */ /* 0x000fe200078e00ff */
[----:B------:R-:W-:Y:S01]  /*0bf0*/  LOP3.LUT R9, R9, 0x3ffffc, RZ, 0xc0, !PT ;  /* 0x003ffffc09097812 */ /* 0x000fe200078ec0ff */
[----:B------:R-:W-:Y:S01]  /*0c00*/  IMAD R12, R219, 0x100, R4 ;  /* 0x00000100db0c7824 */ /* 0x000fe200078e0204 */
[-C--:B------:R-:W-:Y:S01]  /*0c10*/  LEA.HI R3, R0, R11.reuse, RZ, 0x2 ;  /* 0x0000000b00037211 */ /* 0x080fe200078f10ff */
[----:B------:R-:W-:Y:S01]  /*0c20*/  IMAD.IADD R7, R4, 0x1, -R7 ;  /* 0x0000000104077824 */ /* 0x000fe200078e0a07 */
[----:B------:R-:W-:Y:S01]  /*0c30*/  LEA.HI R4, R0, R11, RZ, 0x5 ;  /* 0x0000000b00047211 */ /* 0x000fe200078f28ff */
[----:B------:R-:W-:Y:S01]  /*0c40*/  IMAD.IADD R9, R6, 0x1, -R9 ;  /* 0x0000000106097824 */ /* 0x000fe200078e0a09 */
[----:B------:R-:W-:-:S02]  /*0c50*/  LOP3.LUT R10, R3, 0x7ffffffc, RZ, 0xc0, !PT ;  /* 0x7ffffffc030a7812 */ /* 0x000fc400078ec0ff */
[--C-:B------:R-:W-:Y:S01]  /*0c60*/  SHF.R.S32.HI R0, RZ, 0x2, R3.reuse ;  /* 0x00000002ff007819 */ /* 0x100fe20000011403 */
[----:B------:R-:W-:Y:S01]  /*0c70*/  IMAD R17, R9, 0x10, R12 ;  /* 0x0000001009117824 */ /* 0x000fe200078e020c */
[----:B------:R-:W-:Y:S01]  /*0c80*/  SHF.R.S32.HI R3, RZ, 0x1f, R3 ;  /* 0x0000001fff037819 */ /* 0x000fe20000011403 */
[----:B------:R-:W-:Y:S01]  /*0c90*/  IMAD.IADD R10, R11, 0x1, -R10 ;  /* 0x000000010b0a7824 */ /* 0x000fe200078e0a0a */
[----:B------:R-:W-:Y:S01]  /*0ca0*/  LOP3.LUT R9, R5, 0x7ffffe00, RZ, 0xc0, !PT ;  /* 0x7ffffe0005097812 */ /* 0x000fe200078ec0ff */
[----:B------:R-:W-:Y:S01]  /*0cb0*/  IMAD.SHL.U32 R5, R7, 0x40, RZ ;  /* 0x0000004007057824 */ /* 0x000fe200078e00ff */
[----:B------:R-:W-:Y:S01]  /*0cc0*/  LEA.HI R3, R3, R0, RZ, 0x3 ;  /* 0x0000000003037211 */ /* 0x000fe200078f18ff */
[----:B------:R-:W-:Y:S01]  /*0cd0*/  IMAD.SHL.U32 R184, R10, 0x2, RZ ;  /* 0x000000020ab87824 */ /* 0x000fe200078e00ff */
[----:B------:R-:W-:Y:S01]  /*0ce0*/  LEA.HI R2, R2, R219, RZ, 0x1 ;  /* 0x000000db02027211 */ /* 0x000fe200078f08ff */
[----:B------:R-:W-:Y:S01]  /*0cf0*/  IMAD R9, R6, 0x400, R9 ;  /* 0x0000040006097824 */ /* 0x000fe200078e0209 */
[----:B------:R-:W-:Y:S01]  /*0d00*/  LOP3.LUT R3, R3, 0xfffffff8, RZ, 0xc0, !PT ;  /* 0xfffffff803037812 */ /* 0x000fe200078ec0ff */
[----:B------:R-:W-:Y:S01]  /*0d10*/  IMAD.U32 R6, R17, 0x40, R8 ;  /* 0x0000004011067824 */ /* 0x000fe200078e0008 */
[----:B------:R-:W-:-:S02]  /*0d20*/  LOP3.LUT R2, R2, 0xfffffe, RZ, 0xc0, !PT ;  /* 0x00fffffe02027812 */ /* 0x000fc400078ec0ff */
[----:B------:R-:W-:Y:S01]  /*0d30*/  LOP3.LUT R5, R5, 0x1c0, RZ, 0xc0, !PT ;  /* 0x000001c005057812 */ /* 0x000fe200078ec0ff */
[----:B------:R-:W-:Y:S01]  /*0d40*/  IMAD.IADD R3, R0, 0x1, -R3 ;  /* 0x0000000100037824 */ /* 0x000fe200078e0a03 */
[----:B------:R0:W-:Y:S01]  /*0d50*/  STL [R1+0x34], R6 ;  /* 0x0000340601007387 */ /* 0x0001e20000100800 */
[----:B------:R-:W-:Y:S01]  /*0d60*/  IMAD.IADD R0, R219, 0x1, -R2 ;  /* 0x00000001db007824 */ /* 0x000fe200078e0a02 */
[----:B------:R-:W-:Y:S01]  /*0d70*/  LOP3.LUT R8, R5, 0x8, R8, 0xf8, !PT ;  /* 0x0000000805087812 */ /* 0x000fe200078ef808 */
[----:B------:R-:W-:Y:S01]  /*0d80*/  IMAD.SHL.U32 R2, R13, 0x8, RZ ;  /* 0x000000080d027824 */ /* 0x000fe200078e00ff */
[----:B------:R-:W-:Y:S02]  /*0d90*/  SHF.R.U32.HI R5, RZ, 0x3, R5 ;  /* 0x00000003ff057819 */ /* 0x000fe40000011605 */
[----:B------:R-:W-:Y:S01]  /*0da0*/  R2P PR, R7, 0x6 ;  /* 0x0000000607007804 */ /* 0x000fe20000000000 */
[----:B------:R-:W-:Y:S01]  /*0db0*/  VIADD R187, R2, 0x40 ;  /* 0x0000004002bb7836 */ /* 0x000fe20000000000 */
[----:B------:R-:W-:Y:S01]  /*0dc0*/  LOP3.LUT R8, R8, R5, RZ, 0x3c, !PT ;  /* 0x0000000508087212 */ /* 0x000fe200078e3cff */
[----:B------:R-:W-:Y:S01]  /*0dd0*/  VIADD R186, R2, 0x80 ;  /* 0x0000008002ba7836 */ /* 0x000fe20000000000 */
[----:B------:R-:W-:Y:S01]  /*0de0*/  SHF.R.S32.HI R4, RZ, 0x5, R4 ;  /* 0x00000005ff047819 */ /* 0x000fe20000011404 */
[----:B0-----:R-:W-:Y:S01]  /*0df0*/  IMAD.SHL.U32 R6, R0, 0x100, RZ ;  /* 0x0000010000067824 */ /* 0x001fe200078e00ff */
[----:B------:R-:W-:Y:S01]  /*0e00*/  SEL R22, R22, 0xffffffc0, !P2 ;  /* 0xffffffc016167807 */ /* 0x000fe20005000000 */
[----:B------:R-:W-:-:S02]  /*0e10*/  IMAD.IADD R8, R9, 0x1, R8 ;  /* 0x0000000109087824 */ /* 0x000fc400078e0208 */
[----:B------:R-:W-:Y:S01]  /*0e20*/  IMAD.IADD R17, R184, 0x1, R6 ;  /* 0x00000001b8117824 */ /* 0x000fe200078e0206 */
[----:B------:R0:W-:Y:S01]  /*0e30*/  STL [R1+0x30], R6 ;  /* 0x0000300601007387 */ /* 0x0001e20000100800 */
[----:B------:R-:W-:Y:S01]  /*0e40*/  IMAD R16, R4, 0x10, R3 ;  /* 0x0000001004107824 */ /* 0x000fe200078e0203 */
[----:B------:R-:W-:Y:S01]  /*0e50*/  LEA R18, R8, UR40, 0x1 ;  /* 0x0000002808127c11 */ /* 0x000fe2000f8e08ff */
        /* <DEDUP_REMOVED lines=28> */
[----:B------:R-:W-:-:S02]  /*1020*/  VIADD R205, R17, 0x70 ;  /* 0x0000007011cd7836 */ /* 0x000fc40000000000 */
        /* <DEDUP_REMOVED lines=39> */
[----:B------:R-:W-:Y:S02]  /*12a0*/  IMAD R185, R185, 0x8, R16 ;  /* 0x00000008b9b97824 */ /* 0x000fe400078e0210 */
[----:B0-----:R-:W-:-:S07]  /*12b0*/  IMAD.IADD R22, R22, 0x1, R19 ;  /* 0x0000000116167824 */ /* 0x001fce00078e0213 */
.L_x_4483:
[----:B------:R-:W-:Y:S01]  /*12c0*/  ULDC.64 UR8, c[0x0][0xc88] ;  /* 0x0003220000087ab9 */ /* 0x000fe20000000a00 */
[----:B------:R-:W-:Y:S01]  /*12d0*/  ULDC.64 UR10, c[0x0][0xa18] ;  /* 0x00028600000a7ab9 */ /* 0x000fe20000000a00 */
[----:B------:R-:W-:Y:S02]  /*12e0*/  UIMAD.WIDE UR8, UR7, 0x4, UR8 ;  /* 0x00000004070878a5 */ /* 0x000fe4000f8e0208 */
[----:B------:R-:W-:Y:S02]  /*12f0*/  UISETP.NE.U32.AND UP1, UPT, UR10, URZ, UPT ;  /* 0x0000003f0a00728c */ /* 0x000fe4000bf25070 */
[----:B------:R-:W-:Y:S02]  /*1300*/  ULOP3.LUT UR4, UR6, 0xff000000, URZ, 0xc0, !UPT ;  /* 0xff00000006047892 */ /* 0x000fe4000f8ec03f */
[----:B01-3--:R-:W-:Y:S01]  /*1310*/  IMAD.U32 R4, RZ, RZ, UR8 ;  /* 0x00000008ff047e24 */ /* 0x00bfe2000f8e00ff */
[----:B------:R-:W-:Y:S01]  /*1320*/  ULDC UR7, c[0x0][0x424] ;  /* 0x0001090000077ab9 */ /* 0x000fe20000000800 */
[----:B----4-:R-:W-:Y:S01]  /*1330*/  IMAD.U32 R5, RZ, RZ, UR9 ;  /* 0x00000009ff057e24 */ /* 0x010fe2000f8e00ff */
[----:B------:R-:W-:-:S04]  /*1340*/  ULDC.64 UR8, c[0x0][0xa28] ;  /* 0x00028a0000087ab9 */ /* 0x000fc80000000a00 */
[----:B--2---:R-:W2:Y:S01]  /*1350*/  LDG.E R4, desc[UR50][R4.64] ;  /* 0x0000003204047981 */ /* 0x004ea2000c1e1900 */
        /* <DEDUP_REMOVED lines=16> */
[----:B------:R-:W2:Y:S01]  /*1460*/  @P0 LDG.E R4, desc[UR50][R4.64] ;  /* 0x0000003204040981 */ /* 0x000ea2000c1e1900 */
[----:B------:R-:W-:Y:S02]  /*1470*/  UISETP.NE.U32.AND UP0, UPT, UR8, URZ, UPT ;  /* 0x0000003f0800728c */ /* 0x000fe4000bf05070 */
[----:B------:R-:W-:Y:S01]  /*1480*/  ULOP3.LUT UR43, UR6, 0xff0000, URZ, 0xc0, !UPT ;  /* 0x00ff0000062b7892 */ /* 0x000fe2000f8ec03f */
[----:B------:R-:W3:Y:S01]  /*1490*/  @P2 LDG.E R6, desc[UR50][R6.64] ;  /* 0x0000003206062981 */ /* 0x000ee2000c1e1900 */
[----:B------:R-:W-:Y:S02]  /*14a0*/  UISETP.NE.AND.EX UP0, UPT, UR9, URZ, UPT, UP0 ;  /* 0x0000003f0900728c */ /* 0x000fe4000bf05300 */
[----:B------:R-:W-:Y:S01]  /*14b0*/  USHF.R.U32.HI UR4, URZ, 0x8, UR4 ;  /* 0x000000083f047899 */ /* 0x000fe20008011604 */
[----:B------:R-:W-:Y:S01]  /*14c0*/  ULDC.64 UR8, c[0x0][0xa20] ;  /* 0x0002880000087ab9 */ /* 0x000fe20000000a00 */
[----:B------:R-:W-:Y:S01]  /*14d0*/  USEL UR7, UR7, 0x1, UP0 ;  /* 0x0000000107077887 */ /* 0x000fe20008000000 */
[----:B------:R-:W-:Y:S01]  /*14e0*/  ISETP.NE.U32.AND P1, PT, RZ, UR8, PT ;  /* 0x00000008ff007c0c */ /* 0x000fe2000bf25070 */
[----:B------:R-:W-:Y:S01]  /*14f0*/  ULDC UR10, c[0x0][0x2f0] ;  /* 0x0000bc00000a7ab9 */ /* 0x000fe20000000800 */
[----:B------:R-:W-:Y:S01]  /*1500*/  UMOV UR52, URZ ;  /* 0x0000003f00347c82 */ /* 0x000fe20008000000 */
[----:B------:R-:W-:Y:S01]  /*1510*/  ULEA.HI UR43, UR43, UR4, URZ, 0x10 ;  /* 0x000000042b2b7291 */ /* 0x000fe2000f8f803f */
[----:B------:R-:W-:Y:S01]  /*1520*/  ISETP.NE.AND.EX P1, PT, RZ, UR9, PT, P1 ;  /* 0x00000009ff007c0c */ /* 0x000fe2000bf25310 */
[----:B------:R-:W-:-:S02]  /*1530*/  UIMAD UR4, UR7, UR10, URZ ;  /* 0x0000000a070472a4 */ /* 0x000fc4000f8e023f */
        /* <DEDUP_REMOVED lines=18> */
.L_x_4415:
[----:B------:R-:W-:Y:S05]  /*1660*/  @!P1 BRA `(.L_x_4416) ;  /* 0x00000000001c9947 */ /* 0x000fea0003800000 */
[----:B------:R-:W-:-:S04]  /*1670*/  ULEA UR8, UP0, UR41, UR8, 0x2 ;  /* 0x0000000829087291 */ /* 0x000fc8000f80103f */
[----:B------:R-:W-:Y:S02]  /*1680*/  ULEA.HI.X UR9, UR41, UR9, UR42, 0x2, UP0 ;  /* 0x0000000929097291 */ /* 0x000fe400080f142a */
[----:B------:R-:W-:-:S04]  /*1690*/  IMAD.U32 R4, RZ, RZ, UR8 ;  /* 0x00000008ff047e24 */ /* 0x000fc8000f8e00ff */
[----:B------:R-:W-:-:S05]  /*16a0*/  IMAD.U32 R5, RZ, RZ, UR9 ;  /* 0x00000009ff057e24 */ /* 0x000fca000f8e00ff */
[----:B------:R-:W2:Y:S02]  /*16b0*/  LDG.E R4, desc[UR50][R4.64] ;  /* 0x0000003204047981 */ /* 0x000ea4000c1e1900 */
[----:B--2---:R-:W-:Y:S01]  /*16c0*/  R2UR UR4, R4 ;  /* 0x00000000040472ca */ /* 0x004fe200000e0000 */
[----:B------:R-:W-:-:S14]  /*16d0*/  BRA `(.L_x_4417) ;  /* 0x0000000000347947 */ /* 0x000fdc0003800000 */
.L_x_4416:
        /* <DEDUP_REMOVED lines=13> */
.L_x_4417:
[----:B------:R-:W-:Y:S02]  /*17b0*/  UISETP.NE.AND UP0, UPT, UR47, 0x1, UPT ;  /* 0x000000012f00788c */ /* 0x000fe4000bf05270 */
[----:B------:R-:W-:Y:S02]  /*17c0*/  UIADD3 UR52, -UR52, UR4, URZ ;  /* 0x0000000434347290 */ /* 0x000fe4000fffe13f */
        /* <DEDUP_REMOVED lines=10> */
[----:B------:R-:W-:Y:S02]  /*1870*/  UIADD3 UR52, UR52, 0x40, -UR53 ;  /* 0x0000004034347890 */ /* 0x000fe4000fffe835 */
[----:B------:R-:W-:-:S07]  /*1880*/  ULOP3.LUT UR20, UR43, 0xff, URZ, 0xc0, !UPT ;  /* 0x000000ff2b147892 */ /* 0x000fce000f8ec03f */
[----:B------:R-:W-:Y:S01]  /*1890*/  @UP0 ULDC UR4, c[0x0][0x44c] ;  /* 0x0001130000040ab9 */ /* 0x000fe20000000800 */
[----:B------:R-:W-:Y:S01]  /*18a0*/  @UP0 ULDC UR8, c[0x0][0x450] ;  /* 0x0001140000080ab9 */ /* 0x000fe20000000800 */
[----:B------:R-:W-:-:S04]  /*18b0*/  UIMAD.WIDE.U32 UR4, UR6, UR4, URZ ;  /* 0x00000004060472a5 */ /* 0x000fc8000f8e003f */
[----:B------:R-:W-:-:S04]  /*18c0*/  @UP0 USHF.R.U32.HI UR6, URZ, UR8, UR5 ;  /* 0x000000083f060299 */ /* 0x000fc80008011605 */
[----:B------:R-:W-:-:S04]  /*18d0*/  UIADD3 UR6, UR52, UR6, URZ ;  /* 0x0000000634067290 */ /* 0x000fc8000fffe03f */
[----:B------:R-:W-:-:S04]  /*18e0*/  USHF.R.S32.HI UR4, URZ, 0x1f, UR6 ;  /* 0x0000001f3f047899 */ /* 0x000fc80008011406 */
[----:B------:R-:W-:-:S04]  /*18f0*/  ULEA.HI UR4, UR4, UR6, URZ, 0x6 ;  /* 0x0000000604047291 */ /* 0x000fc8000f8f303f */
[----:B------:R-:W-:-:S04]  /*1900*/  USHF.R.S32.HI UR4, URZ, 0x6, UR4 ;  /* 0x000000063f047899 */ /* 0x000fc80008011404 */
[----:B------:R-:W-:-:S04]  /*1910*/  UISETP.LT.AND UP0, UPT, UR7, UR4, UPT ;  /* 0x000000040700728c */ /* 0x000fc8000bf01270 */
[----:B------:R-:W-:-:S03]  /*1920*/  USEL UR9, UR7, UR4, UP0 ;  /* 0x0000000407097287 */ /* 0x000fc60008000000 */
[----:B------:R-:W-:Y:S01]  /*1930*/  UMOV UR4, URZ ;  /* 0x0000003f00047c82 */ /* 0x000fe20008000000 */
[----:B------:R-:W-:-:S06]  /*1940*/  UISETP.GE.AND UP0, UPT, UR9, 0x1, UPT ;  /* 0x000000010900788c */ /* 0x000fcc000bf06270 */
[----:B------:R-:W-:-:S13]  /*1950*/  PLOP3.LUT P0, PT, PT, PT, UP0, 0x80, 0x0 ;  /* 0x000000000000781c */ /* 0x000fda0003f0f008 */
[----:B------:R-:W-:Y:S05]  /*1960*/  @!P0 BRA `(.L_x_4419) ;  /* 0x0000000000908947 */ /* 0x000fea0003800000 */
[----:B------:R-:W-:Y:S01]  /*1970*/  USHF.R.U32.HI UR10, URZ, 0x10, UR43 ;  /* 0x000000103f0a7899 */ /* 0x000fe2000801162b */
[----:B------:R-:W-:-:S03]  /*1980*/  UMOV UR4, URZ ;  /* 0x0000003f00047c82 */ /* 0x000fc60008000000 */
[----:B------:R-:W-:-:S11]  /*1990*/  UISETP.NE.AND UP0, UPT, UR10, URZ, UPT ;  /* 0x0000003f0a00728c */ /* 0x000fd6000bf05270 */
[----:B------:R-:W-:Y:S02]  /*19a0*/  @!UP0 ULDC UR10, c[0x0][0x9f0] ;  /* 0x00027c00000a8ab9 */ /* 0x000fe40000000800 */
[----:B------:R-:W-:Y:S01]  /*19b0*/  IMAD.U32 R4, RZ, RZ, UR10 ;  /* 0x0000000aff047e24 */ /* 0x000fe2000f8e00ff */
[----:B------:R-:W-:-:S04]  /*19c0*/  UIADD3 UR6, UR10, -0x1, UR9 ;  /* 0xffffffff0a067890 */ /* 0x000fc8000fffe009 */
        /* <DEDUP_REMOVED lines=30> */
.L_x_4419:
        /* <DEDUP_REMOVED lines=91> */
.L_x_4421:
[----:B------:R-:W-:Y:S01]  /*2160*/  ULEA UR23, UR37, UR40, 0x3 ;  /* 0x0000002825177291 */ /* 0x000fe2000f8e183f */
[----:B------:R-:W-:-:S05]  /*2170*/  IMAD.U32 R0, RZ, RZ, UR36 ;  /* 0x00000024ff007e24 */ /* 0x000fca000f8e00ff */
[----:B------:R-:W-:-:S04]  /*2180*/  SHF.L.U32 R0, R0, 0x1f, RZ ;  /* 0x0000001f00007819 */ /* 0x000fc800000006ff */
[----:B------:R-:W0:Y:S02]  /*2190*/  SYNCS.PHASECHK.TRANS64.TRYWAIT P1, [UR23+0x28c50], R0 ;  /* 0x028c5000ff0075a7 */ /* 0x000e240008020157 */
[----:B0-----:R-:W-:Y:S05]  /*21a0*/  @!P1 BRA `(.L_x_4422) ;  /* 0x0000013400189947 */ /* 0x001fea0003800000 */
.L_x_4570:
        /* <DEDUP_REMOVED lines=38> */
.L_x_4423:
        /* <DEDUP_REMOVED lines=8> */
.L_x_4430:
        /* <DEDUP_REMOVED lines=144> */
.L_x_4425:
[----:B------:R-:W-:Y:S01]  /*2d90*/  ULEA UR23, UR37, UR40, 0x3 ;  /* 0x0000002825177291 */ /* 0x000fe2000f8e183f */
[----:B------:R-:W-:-:S05]  /*2da0*/  IMAD.U32 R0, RZ, RZ, UR36 ;  /* 0x00000024ff007e24 */ /* 0x000fca000f8e00ff */
[----:B------:R-:W-:-:S04]  /*2db0*/  SHF.L.U32 R0, R0, 0x1f, RZ ;  /* 0x0000001f00007819 */ /* 0x000fc800000006ff */
[----:B------:R0:W1:Y:S01]  /*2dc0*/  SYNCS.PHASECHK.TRANS64.TRYWAIT P1, [UR23+0x28c50], R0 ;  /* 0x028c5000ff0075a7 */ /* 0x0000620008020157 */
[----:B------:R-:W-:Y:S05]  /*2dd0*/  @!P0 BRA `(.L_x_4426) ;  /* 0x0000000000048947 */ /* 0x000fea0003800000 */
[----:B------:R-:W-:Y:S01]  /*2de0*/  BPT.TRAP 0x1 ;  /* 0x000000040000795c */ /* 0x000fe20000300000 */
.L_x_4426:
[----:B-1----:R-:W-:Y:S05]  /*2df0*/  @P1 BRA `(.L_x_4427) ;  /* 0x0000000000081947 */ /* 0x002fea0003800000 */
[----:B------:R-:W1:Y:S02]  /*2e00*/  SYNCS.PHASECHK.TRANS64.TRYWAIT P1, [UR23+0x28c50], R0 ;  /* 0x028c5000ff0075a7 */ /* 0x000e640008020157 */
[----:B-1----:R-:W-:Y:S05]  /*2e10*/  @!P1 BRA `(.L_x_4428) ;  /* 0x0000012800149947 */ /* 0x002fea0003800000 */
.L_x_4427:
        /* <DEDUP_REMOVED lines=26> */
.L_x_4429:
[----:B------:R-:W-:Y:S01]  /*2fc0*/  UIADD3 UR6, UR23, 0x28c60, URZ ;  /* 0x00028c6017067890 */ /* 0x000fe2000fffe03f */
[----:B------:R-:W-:-:S03]  /*2fd0*/  PLOP3.LUT P1, PT, PT, PT, UP1, 0x80, 0x0 ;  /* 0x000000000000781c */ /* 0x000fc60003f2f018 */
[----:B------:R-:W-:-:S09]  /*2fe0*/  UPRMT UR6, UR39, 0x654, UR6 ;  /* 0x0000065427067896 */ /* 0x000fd20008000006 */
[----:B------:R-:W-:Y:S01]  /*2ff0*/  SYNCS.ARRIVE.TRANS64.RED.A1T0 RZ, [UR6], RZ ;  /* 0x000000ffffff79a7 */ /* 0x000fe20008100406 */
[----:B------:R-:W-:Y:S05]  /*3000*/  @P1 BRA `(.L_x_4430) ;  /* 0xfffffff400201947 */ /* 0x000fea000383ffff */
.L_x_4424:
        /* <DEDUP_REMOVED lines=143> */
.L_x_4418:
[----:B------:R-:W-:Y:S01]  /*3900*/  ULDC UR4, c[0x0][0x448] ;  /* 0x0001120000047ab9 */ /* 0x000fe20000000800 */
[----:B------:R-:W-:Y:S02]  /*3910*/  UIADD3 UR6, UR45, 0x3f, URZ ;  /* 0x0000003f2d067890 */ /* 0x000fe4000fffe03f */
[----:B------:R-:W-:Y:S02]  /*3920*/  UISETP.NE.AND UP0, UPT, UR4, 0x1, UPT ;  /* 0x000000010400788c */ /* 0x000fe4000bf05270 */
[----:B------:R-:W-:Y:S02]  /*3930*/  UIADD3 UR8, UR52, 0x40, -UR53 ;  /* 0x0000004034087890 */ /* 0x000fe4000fffe835 */
[----:B------:R-:W-:Y:S02]  /*3940*/  UP2UR UR54, UPR, URZ, 0x1 ;  /* 0x000000013f367883 */ /* 0x000fe40008000000 */
[----:B------:R-:W-:-:S05]  /*3950*/  ULOP3.LUT UR48, UR43, 0xff, URZ, 0xc0, !UPT ;  /* 0x000000ff2b307892 */ /* 0x000fca000f8ec03f */
        /* <DEDUP_REMOVED lines=50> */
.L_x_4431:
        /* <DEDUP_REMOVED lines=104> */
.L_x_4432:
        /* <DEDUP_REMOVED lines=12> */
.L_x_4571:
[----:B------:R-:W-:Y:S05]  /*43c0*/  @!P0 BRA `(.L_x_4434) ;  /* 0x0000000000048947 */ /* 0x000fea0003800000 */
[----:B------:R-:W-:Y:S01]  /*43d0*/  BPT.TRAP 0x1 ;  /* 0x000000040000795c */ /* 0x000fe20000300000 */
.L_x_4434:
[----:B------:R-:W-:Y:S02]  /*43e0*/  IMAD.U32 R7, RZ, RZ, UR37 ;  /* 0x00000025ff077e24 */ /* 0x000fe4000f8e00ff */
[----:B------:R-:W-:-:S03]  /*43f0*/  IMAD.U32 R8, RZ, RZ, UR36 ;  /* 0x00000024ff087e24 */ /* 0x000fc6000f8e00ff */
[----:B------:R-:W-:Y:S02]  /*4400*/  LEA R7, R7, UR40, 0x3 ;  /* 0x0000002807077c11 */ /* 0x000fe4000f8e18ff */
[----:B------:R-:W-:-:S04]  /*4410*/  SHF.L.U32 R8, R8, 0x1f, RZ ;  /* 0x0000001f08087819 */ /* 0x000fc800000006ff */
[----:B------:R1:W2:Y:S01]  /*4420*/  SYNCS.PHASECHK.TRANS64.TRYWAIT P1, [R7+URZ+0x28c30], R8 ;  /* 0x028c3008070075a7 */ /* 0x0002a2000802017f */
[----:B------:R-:W-:Y:S05]  /*4430*/  @!P0 BRA `(.L_x_4435) ;  /* 0x0000000000048947 */ /* 0x000fea0003800000 */
[----:B------:R-:W-:Y:S01]  /*4440*/  BPT.TRAP 0x1 ;  /* 0x000000040000795c */ /* 0x000fe20000300000 */
.L_x_4435:
[----:B--2---:R-:W-:Y:S05]  /*4450*/  @P1 BRA `(.L_x_4436) ;  /* 0x0000000000081947 */ /* 0x004fea0003800000 */
[----:B------:R-:W2:Y:S02]  /*4460*/  SYNCS.PHASECHK.TRANS64.TRYWAIT P1, [R7+URZ+0x28c30], R8 ;  /* 0x028c3008070075a7 */ /* 0x000ea4000802017f */
[----:B--2---:R-:W-:Y:S05]  /*4470*/  @!P1 BRA `(.L_x_4437) ;  /* 0x0000011000ac9947 */ /* 0x004fea0003800000 */
.L_x_4436:
        /* <DEDUP_REMOVED lines=40> */
.L_x_4438:
[----:B------:R-:W-:Y:S01]  /*4700*/  UISETP.NE.AND UP0, UPT, UR54, URZ, UPT ;  /* 0x0000003f3600728c */ /* 0x000fe2000bf05270 */
[----:B------:R-:W-:Y:S01]  /*4710*/  VIADD R3, R185, UR45 ;  /* 0x0000002db9037c36 */ /* 0x000fe20008000000 */
[----:B------:R-:W-:Y:S02]  /*4720*/  ULDC UR10, c[0x0][0x9d8] ;  /* 0x00027600000a7ab9 */ /* 0x000fe40000000800 */
[----:B------:R-:W-:Y:S01]  /*4730*/  FMUL.FTZ R26, R26, UR10 ;  /* 0x0000000a1a1a7c20 */ /* 0x000fe20008410000 */
[----:B------:R-:W-:Y:S01]  /*4740*/  FMUL.FTZ R27, R27, UR10 ;  /* 0x0000000a1b1b7c20 */ /* 0x000fe20008410000 */
[----:B------:R-:W-:Y:S01]  /*4750*/  PLOP3.LUT P1, PT, PT, PT, UP0, 0x80, 0x0 ;  /* 0x000000000000781c */ /* 0x000fe20003f2f008 */
[----:B------:R-:W-:Y:S01]  /*4760*/  FMUL.FTZ R30, R30, UR10 ;  /* 0x0000000a1e1e7c20 */ /* 0x000fe20008410000 */
[----:B------:R-:W-:Y:S01]  /*4770*/  PLOP3.LUT P2, PT, PT, PT, UP0, 0x80, 0x0 ;  /* 0x000000000000781c */ /* 0x000fe20003f4f008 */
[----:B------:R-:W-:Y:S01]  /*4780*/  MUFU.TANH R9, R27 ;  /* 0x0000001b00097308 */ /* 0x000fe20000002400 */
[----:B------:R-:W-:Y:S01]  /*4790*/  FMUL.FTZ R31, R31, UR10 ;  /* 0x0000000a1f1f7c20 */ /* 0x000fe20008410000 */
[----:B------:R-:W-:Y:S01]  /*47a0*/  @UP0 ULDC UR6, c[0x0][0x44c] ;  /* 0x0001130000060ab9 */ /* 0x000fe20000000800 */
[----:B------:R-:W-:Y:S01]  /*47b0*/  FMUL.FTZ R34, R34, UR10 ;  /* 0x0000000a22227c20 */ /* 0x000fe20008410000 */
[----:B------:R-:W-:Y:S01]  /*47c0*/  FMUL.FTZ R35, R35, UR10 ;  /* 0x0000000a23237c20 */ /* 0x000fe20008410000 */
[----:B------:R-:W-:Y:S01]  /*47d0*/  FMUL.FTZ R28, R28, UR10 ;  /* 0x0000000a1c1c7c20 */ /* 0x000fe20008410000 */
[----:B------:R-:W-:Y:S01]  /*47e0*/  FMUL.FTZ R38, R38, UR10 ;  /* 0x0000000a26267c20 */ /* 0x000fe20008410000 */
[----:B------:R-:W-:Y:S01]  /*47f0*/  FMUL.FTZ R39, R39, UR10 ;  /* 0x0000000a27277c20 */ /* 0x000fe20008410000 */
[----:B------:R-:W0:Y:S01]  /*4800*/  MUFU.TANH R26, R26 ;  /* 0x0000001a001a7308 */ /* 0x000e220000002400 */
[----:B------:R-:W-:Y:S01]  /*4810*/  FMUL.FTZ R42, R42, UR10 ;  /* 0x0000000a2a2a7c20 */ /* 0x000fe20008410000 */
[----:B------:R-:W-:Y:S01]  /*4820*/  @P1 IMAD.HI.U32 R4, R3, UR6, RZ ;  /* 0x0000000603041c27 */ /* 0x000fe2000f8e00ff */
[----:B------:R-:W-:-:S03]  /*4830*/  @UP0 ULDC UR6, c[0x0][0x450] ;  /* 0x0001140000060ab9 */ /* 0x000fc60000000800 */
[----:B------:R-:W-:Y:S01]  /*4840*/  FMUL.FTZ R43, R43, UR10 ;  /* 0x0000000a2b2b7c20 */ /* 0x000fe20008410000 */
[----:B------:R-:W-:Y:S01]  /*4850*/  FMUL.FTZ R46, R46, UR10 ;  /* 0x0000000a2e2e7c20 */ /* 0x000fe20008410000 */
[----:B------:R-:W-:Y:S01]  /*4860*/  FMUL.FTZ R47, R47, UR10 ;  /* 0x0000000a2f2f7c20 */ /* 0x000fe20008410000 */
[----:B------:R-:W-:Y:S01]  /*4870*/  @P2 SHF.R.U32.HI R3, RZ, UR6, R4 ;  /* 0x00000006ff032c19 */ /* 0x000fe20008011604 */
[----:B------:R-:W-:Y:S01]  /*4880*/  UMOV UR6, 0xffffffc0 ;  /* 0xffffffc000067882 */ /* 0x000fe20000000000 */
[----:B------:R-:W3:Y:S01]  /*4890*/  MUFU.TANH R30, R30 ;  /* 0x0000001e001e7308 */ /* 0x000ee20000002400 */
[----:B------:R-:W-:Y:S01]  /*48a0*/  UIMAD UR6, UR55, UR6, 0x40 ;  /* 0x00000040370674a4 */ /* 0x000fe2000f8e0206 */
[----:B------:R-:W-:Y:S01]  /*48b0*/  FMUL.FTZ R50, R50, UR10 ;  /* 0x0000000a32327c20 */ /* 0x000fe20008410000 */
[----:B------:R-:W4:Y:S01]  /*48c0*/  SHFL.IDX PT, R6, R3, 0x1, 0x1c1f ;  /* 0x003c1f0003067f89 */ /* 0x000f2200000e0000 */
[----:B------:R-:W-:Y:S01]  /*48d0*/  FMUL.FTZ R51, R51, UR10 ;  /* 0x0000000a33337c20 */ /* 0x000fe20008410000 */
[----:B------:R-:W-:Y:S01]  /*48e0*/  UIADD3 UR7, UR52, 0x1, UR6 ;  /* 0x0000000134077890 */ /* 0x000fe2000fffe006 */
[----:B------:R-:W-:Y:S01]  /*48f0*/  FMUL.FTZ R54, R54, UR10 ;  /* 0x0000000a36367c20 */ /* 0x000fe20008410000 */
[----:B------:R-:W-:Y:S01]  /*4900*/  IMAD.U32 R5, RZ, RZ, UR6 ;  /* 0x00000006ff057e24 */ /* 0x000fe2000f8e00ff */
[----:B------:R-:W5:Y:S01]  /*4910*/  MUFU.TANH R31, R31 ;  /* 0x0000001f001f7308 */ /* 0x000f620000002400 */
[----:B------:R-:W-:Y:S01]  /*4920*/  FMUL.FTZ R55, R55, UR10 ;  /* 0x0000000a37377c20 */ /* 0x000fe20008410000 */
[----:B------:R-:W1:Y:S01]  /*4930*/  SHFL.IDX PT, R3, R3, RZ, 0x1c1f ;  /* 0x001c1fff03037589 */ /* 0x000e6200000e0000 */
[----:B------:R-:W-:Y:S01]  /*4940*/  IMAD.U32 R13, RZ, RZ, UR7 ;  /* 0x00000007ff0d7e24 */ /* 0x000fe2000f8e00ff */
[----:B------:R-:W-:Y:S01]  /*4950*/  IADD3 R4, -R184, UR52, R5 ;  /* 0x00000034b8047c10 */ /* 0x000fe2000fffe105 */
[----:B------:R-:W-:Y:S01]  /*4960*/  FMUL.FTZ R24, R24, UR10 ;  /* 0x0000000a18187c20 */ /* 0x000fe20008410000 */
[----:B------:R-:W-:Y:S01]  /*4970*/  FMUL.FTZ R25, R25, UR10 ;  /* 0x0000000a19197c20 */ /* 0x000fe20008410000 */
[----:B------:R-:W-:Y:S01]  /*4980*/  FMUL.FTZ R29, R29, UR10 ;  /* 0x0000000a1d1d7c20 */ /* 0x000fe20008410000 */
[----:B------:R-:W-:Y:S01]  /*4990*/  IADD3 R5, R13, -UR53, -R184 ;  /* 0x800000350d057c10 */ /* 0x000fe2000fffe8b8 */
        /* <DEDUP_REMOVED lines=8> */
[----:B------:R3:W-:Y:S01]  /*4a20*/  MUFU.TANH R11, R28 ;  /* 0x0000001c000b7308 */ /* 0x0007e20000002400 */
[----:B------:R-:W-:Y:S01]  /*4a30*/  FMUL.FTZ R45, R45, UR10 ;  /* 0x0000000a2d2d7c20 */ /* 0x000fe20008410000 */
[----:B----4-:R-:W-:Y:S01]  /*4a40*/  VIADDMNMX R6, R6, R5, R4, PT ;  /* 0x0000000506067246 */ /* 0x010fe20003800104 */
[----:B------:R-:W-:Y:S01]  /*4a50*/  FMUL.FTZ R48, R48, UR10 ;  /* 0x0000000a30307c20 */ /* 0x000fe20008410000 */
[----:B------:R-:W-:Y:S01]  /*4a60*/  FMUL.FTZ R49, R49, UR10 ;  /* 0x0000000a31317c20 */ /* 0x000fe20008410000 */
[----:B------:R-:W-:Y:S01]  /*4a70*/  FMUL.FTZ R52, R52, UR10 ;  /* 0x0000000a34347c20 */ /* 0x000fe20008410000 */
[C---:B------:R-:W-:Y:S01]  /*4a80*/  ISETP.GT.AND P1, PT, R6.reuse, RZ, PT ;  /* 0x000000ff0600720c */ /* 0x040fe20003f24270 */
[----:B------:R-:W-:Y:S01]  /*4a90*/  FMUL.FTZ R53, R53, UR10 ;  /* 0x0000000a35357c20 */ /* 0x000fe20008410000 */
[C---:B------:R-:W-:Y:S01]  /*4aa0*/  ISETP.GT.AND P2, PT, R6.reuse, 0x1, PT ;  /* 0x000000010600780c */ /* 0x040fe20003f44270 */
[----:B------:R-:W4:Y:S01]  /*4ab0*/  MUFU.TANH R35, R35 ;  /* 0x0000002300237308 */ /* 0x000f220000002400 */
[----:B------:R-:W-:Y:S01]  /*4ac0*/  ISETP.GT.AND P3, PT, R6, 0x8, PT ;  /* 0x000000080600780c */ /* 0x000fe20003f64270 */
[----:B------:R-:W-:Y:S01]  /*4ad0*/  ULDC UR10, c[0x0][0x988] ;  /* 0x00026200000a7ab9 */ /* 0x000fe20000000800 */
[----:B0-----:R-:W-:-:S02]  /*4ae0*/  FSEL R27, R26, -INF , P1 ;  /* 0xff8000001a1b7808 */ /* 0x001fc40000800000 */
[----:B---3--:R-:W-:Y:S02]  /*4af0*/  FSEL R28, R9, -INF , P2 ;  /* 0xff800000091c7808 */ /* 0x008fe40001000000 */
[----:B------:R-:W-:Y:S01]  /*4b00*/  ISETP.GT.AND P1, PT, R6, 0x9, PT ;  /* 0x000000090600780c */ /* 0x000fe20003f24270 */
[----:B------:R-:W0:Y:S01]  /*4b10*/  MUFU.TANH R38, R38 ;  /* 0x0000002600267308 */ /* 0x000e220000002400 */
[----:B------:R-:W-:Y:S02]  /*4b20*/  FSEL R30, R30, -INF , P3 ;  /* 0xff8000001e1e7808 */ /* 0x000fe40001800000 */
[----:B------:R-:W-:Y:S02]  /*4b30*/  FMNMX.FTZ R9, R27, R28, !PT ;  /* 0x0000001c1b097209 */ /* 0x000fe40007810000 */
[----:B------:R-:W-:Y:S02]  /*4b40*/  ISETP.GT.AND P2, PT, R6, 0x10, PT ;  /* 0x000000100600780c */ /* 0x000fe40003f44270 */
[----:B-----5:R-:W-:Y:S01]  /*4b50*/  FSEL R31, R31, -INF , P1 ;  /* 0xff8000001f1f7808 */ /* 0x020fe20000800000 */
[----:B------:R-:W3:Y:S01]  /*4b60*/  MUFU.TANH R39, R39 ;  /* 0x0000002700277308 */ /* 0x000ee20000002400 */
[----:B------:R-:W-:-:S02]  /*4b70*/  FMNMX.FTZ R10, R30, R9, !PT ;  /* 0x000000091e0a7209 */ /* 0x000fc40007810000 */
[----:B------:R-:W-:Y:S02]  /*4b80*/  ISETP.GT.AND P1, PT, R6, 0x11, PT ;  /* 0x000000110600780c */ /* 0x000fe40003f24270 */
[----:B--2---:R-:W-:Y:S02]  /*4b90*/  FSEL R34, R34, -INF , P2 ;  /* 0xff80000022227808 */ /* 0x004fe40001000000 */
[----:B------:R-:W-:Y:S01]  /*4ba0*/  FMNMX.FTZ R9, R31, R10, !PT ;  /* 0x0000000a1f097209 */ /* 0x000fe20007810000 */
[----:B------:R-:W2:Y:S01]  /*4bb0*/  MUFU.TANH R42, R42 ;  /* 0x0000002a002a7308 */ /* 0x000ea20000002400 */
[----:B------:R-:W-:Y:S02]  /*4bc0*/  ISETP.GT.AND P2, PT, R6, 0x18, PT ;  /* 0x000000180600780c */ /* 0x000fe40003f44270 */
[----:B----4-:R-:W-:Y:S02]  /*4bd0*/  FSEL R35, R35, -INF , P1 ;  /* 0xff80000023237808 */ /* 0x010fe40000800000 */
[----:B------:R-:W-:-:S02]  /*4be0*/  FMNMX.FTZ R10, R34, R9, !PT ;  /* 0x00000009220a7209 */ /* 0x000fc40007810000 */
[----:B------:R-:W-:Y:S01]  /*4bf0*/  ISETP.GT.AND P1, PT, R6, 0x19, PT ;  /* 0x000000190600780c */ /* 0x000fe20003f24270 */
[----:B------:R-:W4:Y:S01]  /*4c00*/  MUFU.TANH R43, R43 ;  /* 0x0000002b002b7308 */ /* 0x000f220000002400 */
[----:B0-----:R-:W-:Y:S02]  /*4c10*/  FSEL R38, R38, -INF , P2 ;  /* 0xff80000026267808 */ /* 0x001fe40001000000 */
[----:B------:R-:W-:Y:S02]  /*4c20*/  FMNMX.FTZ R9, R35, R10, !PT ;  /* 0x0000000a23097209 */ /* 0x000fe40007810000 */
[----:B------:R-:W-:Y:S02]  /*4c30*/  ISETP.GT.AND P2, PT, R6, 0x20, PT ;  /* 0x000000200600780c */ /* 0x000fe40003f44270 */
[----:B---3--:R-:W-:Y:S01]  /*4c40*/  FSEL R39, R39, -INF , P1 ;  /* 0xff80000027277808 */ /* 0x008fe20000800000 */
[----:B------:R-:W0:Y:S01]  /*4c50*/  MUFU.TANH R46, R46 ;  /* 0x0000002e002e7308 */ /* 0x000e220000002400 */
        /* <DEDUP_REMOVED lines=9> */
[----:B------:R-:W3:Y:S01]  /*4cf0*/  MUFU.TANH R50, R50 ;  /* 0x0000003200327308 */ /* 0x000ee20000002400 */
[----:B0-----:R-:W-:Y:S02]  /*4d00*/  FSEL R46, R46, -INF , P2 ;  /* 0xff8000002e2e7808 */ /* 0x001fe40001000000 */
[----:B------:R-:W-:Y:S02]  /*4d10*/  FMNMX.FTZ R9, R43, R10, !PT ;  /* 0x0000000a2b097209 */ /* 0x000fe40007810000 */
[----:B------:R-:W-:Y:S02]  /*4d20*/  ISETP.GT.AND P2, PT, R6, 0x30, PT ;  /* 0x000000300600780c */ /* 0x000fe40003f44270 */
[----:B------:R-:W-:Y:S01]  /*4d30*/  FMNMX.FTZ R10, R46, R9, !PT ;  /* 0x000000092e0a7209 */ /* 0x000fe20007810000 */
[----:B------:R-:W0:Y:S01]  /*4d40*/  MUFU.TANH R51, R51 ;  /* 0x0000003300337308 */ /* 0x000e220000002400 */
[----:B--2---:R-:W-:-:S02]  /*4d50*/  FSEL R47, R47, -INF , P1 ;  /* 0xff8000002f2f7808 */ /* 0x004fc40000800000 */
[----:B------:R-:W-:Y:S02]  /*4d60*/  ISETP.GT.AND P1, PT, R6, 0x31, PT ;  /* 0x000000310600780c */ /* 0x000fe40003f24270 */
[----:B------:R-:W-:Y:S02]  /*4d70*/  FMNMX.FTZ R9, R47, R10, !PT ;  /* 0x0000000a2f097209 */ /* 0x000fe40007810000 */
[----:B-1----:R-:W-:Y:S01]  /*4d80*/  VIADDMNMX R4, R3, R5, R4, PT ;  /* 0x0000000503047246 */ /* 0x002fe20003800104 */
[----:B------:R-:W1:Y:S01]  /*4d90*/  MUFU.TANH R54, R54 ;  /* 0x0000003600367308 */ /* 0x000e620000002400 */
[----:B---3--:R-:W-:Y:S02]  /*4da0*/  FSEL R50, R50, -INF , P2 ;  /* 0xff80000032327808 */ /* 0x008fe40001000000 */
[----:B------:R-:W-:Y:S02]  /*4db0*/  ISETP.GT.AND P2, PT, R6, 0x38, PT ;  /* 0x000000380600780c */ /* 0x000fe40003f44270 */
[----:B------:R-:W-:-:S02]  /*4dc0*/  FMNMX.FTZ R10, R50, R9, !PT ;  /* 0x00000009320a7209 */ /* 0x000fc40007810000 */
[----:B------:R-:W-:Y:S01]  /*4dd0*/  ISETP.GT.AND P3, PT, R4, 0x8, PT ;  /* 0x000000080400780c */ /* 0x000fe20003f64270 */
[----:B------:R-:W2:Y:S01]  /*4de0*/  MUFU.TANH R55, R55 ;  /* 0x0000003700377308 */ /* 0x000ea20000002400 */
[----:B0-----:R-:W-:Y:S02]  /*4df0*/  FSEL R51, R51, -INF , P1 ;  /* 0xff80000033337808 */ /* 0x001fe40000800000 */
[----:B------:R-:W-:Y:S02]  /*4e00*/  ISETP.GT.AND P1, PT, R6, 0x39, PT ;  /* 0x000000390600780c */ /* 0x000fe40003f24270 */
[----:B------:R-:W-:Y:S02]  /*4e10*/  FMNMX.FTZ R9, R51, R10, !PT ;  /* 0x0000000a33097209 */ /* 0x000fe40007810000 */
[----:B------:R-:W-:Y:S01]  /*4e20*/  R2UR UR6, R7 ;  /* 0x00000000070672ca */ /* 0x000fe200000e0000 */
[----:B------:R-:W0:Y:S01]  /*4e30*/  MUFU.TANH R24, R24 ;  /* 0x0000001800187308 */ /* 0x000e220000002400 */
[----:B-1----:R-:W-:-:S02]  /*4e40*/  FSEL R54, R54, -INF , P2 ;  /* 0xff80000036367808 */ /* 0x002fc40001000000 */
[----:B------:R-:W-:Y:S02]  /*4e50*/  ISETP.GT.AND P2, PT, R4, 0x1, PT ;  /* 0x000000010400780c */ /* 0x000fe40003f44270 */
[----:B------:R-:W-:-:S03]  /*4e60*/  FMNMX.FTZ R6, R54, R9, !PT ;  /* 0x0000000936067209 */ /* 0x000fc60007810000 */
[----:B------:R-:W1:Y:S01]  /*4e70*/  MUFU.TANH R25, R25 ;  /* 0x0000001900197308 */ /* 0x000e620000002400 */
[----:B--2---:R-:W-:Y:S02]  /*4e80*/  FSEL R55, R55, -INF , P1 ;  /* 0xff80000037377808 */ /* 0x004fe40000800000 */
[----:B------:R-:W-:Y:S01]  /*4e90*/  ISETP.GT.AND P1, PT, R4, RZ, PT ;  /* 0x000000ff0400720c */ /* 0x000fe20003f24270 */
[----:B------:R-:W-:Y:S01]  /*4ea0*/  UIADD3 UR6, UR6, 0x28c40, URZ ;  /* 0x00028c4006067890 */ /* 0x000fe2000fffe03f */
[----:B------:R-:W-:-:S03]  /*4eb0*/  FMNMX.FTZ R6, R55, R6, !PT ;  /* 0x0000000637067209 */ /* 0x000fc60007810000 */
[----:B------:R-:W-:Y:S01]  /*4ec0*/  MUFU.TANH R29, R29 ;  /* 0x0000001d001d7308 */ /* 0x000fe20000002400 */
[----:B0-----:R-:W-:Y:S01]  /*4ed0*/  FSEL R5, R24, -INF , P1 ;  /* 0xff80000018057808 */ /* 0x001fe20000800000 */
[----:B------:R-:W0:Y:S01]  /*4ee0*/  SHFL.BFLY PT, R9, R6, 0x2, 0x1f ;  /* 0x0c401f0006097f89 */ /* 0x000e2200000e0000 */
[----:B------:R-:W-:Y:S01]  /*4ef0*/  ISETP.GT.AND P1, PT, R4, 0x9, PT ;  /* 0x000000090400780c */ /* 0x000fe20003f24270 */
[----:B------:R-:W-:-:S04]  /*4f00*/  UPRMT UR6, UR39, 0x654, UR6 ;  /* 0x0000065427067896 */ /* 0x000fc80008000006 */
[----:B------:R-:W2:Y:S01]  /*4f10*/  MUFU.TANH R12, R32 ;  /* 0x00000020000c7308 */ /* 0x000ea20000002400 */
[----:B-1----:R-:W-:Y:S02]  /*4f20*/  FSEL R10, R25, -INF , P2 ;  /* 0xff800000190a7808 */ /* 0x002fe40001000000 */
[----:B------:R-:W-:Y:S02]  /*4f30*/  ISETP.GT.AND P2, PT, R4, 0x10, PT ;  /* 0x000000100400780c */ /* 0x000fe40003f44270 */
[----:B------:R-:W-:Y:S03]  /*4f40*/  SYNCS.ARRIVE.TRANS64.RED.A1T0 RZ, [UR6], RZ ;  /* 0x000000ffffff79a7 */ /* 0x000fe60008100406 */
[----:B------:R-:W1:Y:S08]  /*4f50*/  MUFU.TANH R33, R33 ;  /* 0x0000002100217308 */ /* 0x000e700000002400 */
[----:B------:R-:W3:Y:S01]  /*4f60*/  MUFU.TANH R36, R36 ;  /* 0x0000002400247308 */ /* 0x000ee20000002400 */
[----:B--2---:R-:W-:-:S02]  /*4f70*/  FSEL R12, R12, -INF , P2 ;  /* 0xff8000000c0c7808 */ /* 0x004fc40001000000 */
[----:B0-----:R-:W-:Y:S02]  /*4f80*/  FMNMX.FTZ R13, R6, R9, !PT ;  /* 0x00000009060d7209 */ /* 0x001fe40007810000 */
[----:B------:R-:W-:Y:S02]  /*4f90*/  FSEL R9, R11, -INF , P3 ;  /* 0xff8000000b097808 */ /* 0x000fe40001800000 */
[----:B------:R-:W-:Y:S01]  /*4fa0*/  FMNMX.FTZ R6, R5, R10, !PT ;  /* 0x0000000a05067209 */ /* 0x000fe20007810000 */
[----:B------:R-:W0:Y:S01]  /*4fb0*/  SHFL.BFLY PT, R14, R13, 0x1, 0x1f ;  /* 0x0c201f000d0e7f89 */ /* 0x000e2200000e0000 */
[----:B------:R-:W2:Y:S01]  /*4fc0*/  MUFU.TANH R37, R37 ;  /* 0x0000002500257308 */ /* 0x000ea20000002400 */
[----:B------:R-:W-:Y:S02]  /*4fd0*/  FSEL R11, R29, -INF , P1 ;  /* 0xff8000001d0b7808 */ /* 0x000fe40000800000 */
[----:B------:R-:W-:Y:S02]  /*4fe0*/  FMNMX.FTZ R6, R9, R6, !PT ;  /* 0x0000000609067209 */ /* 0x000fe40007810000 */
[----:B------:R-:W-:-:S02]  /*4ff0*/  ISETP.GT.AND P1, PT, R4, 0x11, PT ;  /* 0x000000110400780c */ /* 0x000fc40003f24270 */
[----:B------:R-:W-:Y:S01]  /*5000*/  FMNMX.FTZ R15, R11, R6, !PT ;  /* 0x000000060b0f7209 */ /* 0x000fe20007810000 */
[----:B------:R-:W4:Y:S01]  /*5010*/  MUFU.TANH R20, R40 ;  /* 0x0000002800147308 */ /* 0x000f220000002400 */
[----:B------:R-:W-:Y:S02]  /*5020*/  ISETP.GT.AND P2, PT, R4, 0x18, PT ;  /* 0x000000180400780c */ /* 0x000fe40003f44270 */
[----:B------:R-:W-:Y:S02]  /*5030*/  FMNMX.FTZ R6, R12, R15, !PT ;  /* 0x0000000f0c067209 */ /* 0x000fe40007810000 */
[----:B------:R-:W-:-:S03]  /*5040*/  ISETP.GT.AND P3, PT, R4, 0x29, PT ;  /* 0x000000290400780c */ /* 0x000fc60003f64270 */
[----:B------:R-:W5:Y:S01]  /*5050*/  MUFU.TANH R41, R41 ;  /* 0x0000002900297308 */ /* 0x000f620000002400 */
[----:B0-----:R-:W-:-:S07]  /*5060*/  FMNMX.FTZ R3, R13, R14, !PT ;  /* 0x0000000e0d037209 */ /* 0x001fce0007810000 */
[----:B------:R-:W0:Y:S01]  /*5070*/  MUFU.TANH R44, R44 ;  /* 0x0000002c002c7308 */ /* 0x000e220000002400 */
[----:B-1----:R-:W-:Y:S02]  /*5080*/  FSEL R13, R33, -INF , P1 ;  /* 0xff800000210d7808 */ /* 0x002fe40000800000 */
[----:B------:R-:W-:Y:S02]  /*5090*/  ISETP.GT.AND P1, PT, R4, 0x19, PT ;  /* 0x000000190400780c */ /* 0x000fe40003f24270 */
[----:B---3--:R-:W-:Y:S02]  /*50a0*/  FSEL R14, R36, -INF , P2 ;  /* 0xff800000240e7808 */ /* 0x008fe40001000000 */
[----:B------:R-:W-:Y:S01]  /*50b0*/  FMNMX.FTZ R21, R13, R6, !PT ;  /* 0x000000060d157209 */ /* 0x000fe20007810000 */
[----:B------:R-:W1:Y:S01]  /*50c0*/  MUFU.TANH R45, R45 ;  /* 0x0000002d002d7308 */ /* 0x000e620000002400 */
[----:B------:R-:W-:Y:S02]  /*50d0*/  ISETP.GT.AND P2, PT, R4, 0x20, PT ;  /* 0x000000200400780c */ /* 0x000fe40003f44270 */
[----:B--2---:R-:W-:-:S02]  /*50e0*/  FSEL R15, R37, -INF , P1 ;  /* 0xff800000250f7808 */ /* 0x004fc40000800000 */
[----:B------:R-:W-:Y:S02]  /*50f0*/  FMNMX.FTZ R6, R14, R21, !PT ;  /* 0x000000150e067209 */ /* 0x000fe40007810000 */
[----:B------:R-:W-:Y:S01]  /*5100*/  ISETP.GT.AND P1, PT, R4, 0x21, PT ;  /* 0x000000210400780c */ /* 0x000fe20003f24270 */
[----:B------:R-:W2:Y:S01]  /*5110*/  MUFU.TANH R26, R48 ;  /* 0x00000030001a7308 */ /* 0x000ea20000002400 */
[----:B----4-:R-:W-:Y:S02]  /*5120*/  FSEL R20, R20, -INF , P2 ;  /* 0xff80000014147808 */ /* 0x010fe40001000000 */
[----:B------:R-:W-:Y:S01]  /*5130*/  FMNMX.FTZ R25, R15, R6, !PT ;  /* 0x000000060f197209 */ /* 0x000fe20007810000 */
[----:B------:R-:W-:Y:S01]  /*5140*/  BAR.SYNC.DEFER_BLOCKING 0xf, 0x100 ;  /* 0x03c4000000007b1d */ /* 0x000fe20000010000 */
[----:B------:R-:W-:Y:S02]  /*5150*/  ISETP.GT.AND P2, PT, R4, 0x28, PT ;  /* 0x000000280400780c */ /* 0x000fe40003f44270 */
[----:B-----5:R-:W-:-:S02]  /*5160*/  FSEL R21, R41, -INF , P1 ;  /* 0xff80000029157808 */ /* 0x020fc40000800000 */
[----:B------:R-:W-:Y:S01]  /*5170*/  FMNMX.FTZ R6, R20, R25, !PT ;  /* 0x0000001914067209 */ /* 0x000fe20007810000 */
[----:B------:R-:W3:Y:S01]  /*5180*/  MUFU.TANH R49, R49 ;  /* 0x0000003100317308 */ /* 0x000ee20000002400 */
[C---:B------:R-:W-:Y:S01]  /*5190*/  FMUL.FTZ R25, R3.reuse, UR10 ;  /* 0x0000000a03197c20 */ /* 0x040fe20008410000 */
[----:B------:R-:W-:Y:S02]  /*51a0*/  FSETP.NEU.FTZ.AND P4, PT, R3, -INF , PT ;  /* 0xff8000000300780b */ /* 0x000fe40003f9d000 */
[----:B0-----:R-:W-:Y:S02]  /*51b0*/  FSEL R24, R44, -INF , P2 ;  /* 0xff8000002c187808 */ /* 0x001fe40001000000 */
[----:B------:R-:W-:Y:S02]  /*51c0*/  FMNMX.FTZ R29, R21, R6, !PT ;  /* 0x00000006151d7209 */ /* 0x000fe40007810000 */
[----:B------:R-:W0:Y:S01]  /*51d0*/  MUFU.TANH R52, R52 ;  /* 0x0000003400347308 */ /* 0x000e220000002400 */
[----:B------:R-:W-:-:S02]  /*51e0*/  FSEL R32, R25, RZ, P4 ;  /* 0x000000ff19207208 */ /* 0x000fc40002000000 */
[----:B------:R-:W-:Y:S02]  /*51f0*/  ISETP.GT.AND P1, PT, R4, 0x30, PT ;  /* 0x000000300400780c */ /* 0x000fe40003f24270 */
[----:B-1----:R-:W-:Y:S01]  /*5200*/  FSEL R25, R45, -INF , P3 ;  /* 0xff8000002d197808 */ /* 0x002fe20001800000 */
[--C-:B------:R-:W-:Y:S01]  /*5210*/  FFMA.FTZ R33, R27, UR10, -R32.reuse ;  /* 0x0000000a1b217c23 */ /* 0x100fe20008010820 */
[----:B------:R-:W-:Y:S01]  /*5220*/  FMNMX.FTZ R6, R24, R29, !PT ;  /* 0x0000001d18067209 */ /* 0x000fe20007810000 */
[----:B------:R-:W1:Y:S01]  /*5230*/  MUFU.TANH R53, R53 ;  /* 0x0000003500357308 */ /* 0x000e620000002400 */
[----:B------:R-:W-:Y:S01]  /*5240*/  ISETP.GT.AND P2, PT, R4, 0x31, PT ;  /* 0x000000310400780c */ /* 0x000fe20003f44270 */
[--C-:B------:R-:W-:Y:S01]  /*5250*/  FFMA.FTZ R36, R28, UR10, -R32.reuse ;  /* 0x0000000a1c247c23 */ /* 0x100fe20008010820 */
[----:B--2---:R-:W-:Y:S01]  /*5260*/  FSEL R26, R26, -INF , P1 ;  /* 0xff8000001a1a7808 */ /* 0x004fe20000800000 */
[--C-:B------:R-:W-:Y:S01]  /*5270*/  FFMA.FTZ R30, R30, UR10, -R32.reuse ;  /* 0x0000000a1e1e7c23 */ /* 0x100fe20008010820 */
[----:B------:R-:W-:Y:S01]  /*5280*/  FMNMX.FTZ R29, R25, R6, !PT ;  /* 0x00000006191d7209 */ /* 0x000fe20007810000 */
[--C-:B------:R-:W-:Y:S01]  /*5290*/  FFMA.FTZ R31, R31, UR10, -R32.reuse ;  /* 0x0000000a1f1f7c23 */ /* 0x100fe20008010820 */
[----:B------:R-:W-:Y:S01]  /*52a0*/  ISETP.GT.AND P1, PT, R4, 0x38, PT ;  /* 0x000000380400780c */ /* 0x000fe20003f24270 */
[----:B------:R-:W-:Y:S01]  /*52b0*/  MUFU.EX2 R155, R30 ;  /* 0x0000001e009b7308 */ /* 0x000fe20000000800 */
[----:B---3--:R-:W-:Y:S01]  /*52c0*/  FSEL R27, R49, -INF , P2 ;  /* 0xff800000311b7808 */ /* 0x008fe20001000000 */
[--C-:B------:R-:W-:Y:S01]  /*52d0*/  FFMA.FTZ R34, R34, UR10, -R32.reuse ;  /* 0x0000000a22227c23 */ /* 0x100fe20008010820 */
[----:B------:R-:W-:Y:S01]  /*52e0*/  FMNMX.FTZ R6, R26, R29, !PT ;  /* 0x0000001d1a067209 */ /* 0x000fe20007810000 */
[--C-:B------:R-:W-:Y:S01]  /*52f0*/  FFMA.FTZ R35, R35, UR10, -R32.reuse ;  /* 0x0000000a23237c23 */ /* 0x100fe20008010820 */
[----:B------:R-:W-:Y:S01]  /*5300*/  ISETP.GT.AND P2, PT, R4, 0x39, PT ;  /* 0x000000390400780c */ /* 0x000fe20003f44270 */
[--C-:B------:R-:W-:Y:S01]  /*5310*/  FFMA.FTZ R38, R38, UR10, -R32.reuse ;  /* 0x0000000a26267c23 */ /* 0x100fe20008010820 */
[----:B0-----:R-:W-:Y:S01]  /*5320*/  FSEL R4, R52, -INF , P1 ;  /* 0xff80000034047808 */ /* 0x001fe20000800000 */
[----:B------:R-:W-:Y:S01]  /*5330*/  MUFU.EX2 R33, R33 ;  /* 0x0000002100217308 */ /* 0x000fe20000000800 */
[----:B------:R-:W-:Y:S01]  /*5340*/  FMNMX.FTZ R29, R27, R6, !PT ;  /* 0x000000061b1d7209 */ /* 0x000fe20007810000 */
[--C-:B------:R-:W-:Y:S01]  /*5350*/  FFMA.FTZ R39, R39, UR10, -R32.reuse ;  /* 0x0000000a27277c23 */ /* 0x100fe20008010820 */
[----:B-1----:R-:W-:Y:S01]  /*5360*/  FSEL R28, R53, -INF , P2 ;  /* 0xff800000351c7808 */ /* 0x002fe20001000000 */
[--C-:B------:R-:W-:Y:S01]  /*5370*/  FFMA.FTZ R42, R42, UR10, -R32.reuse ;  /* 0x0000000a2a2a7c23 */ /* 0x100fe20008010820 */
[----:B------:R-:W-:Y:S01]  /*5380*/  FMNMX.FTZ R29, R4, R29, !PT ;  /* 0x0000001d041d7209 */ /* 0x000fe20007810000 */
[--C-:B------:R-:W-:Y:S01]  /*5390*/  FFMA.FTZ R43, R43, UR10, -R32.reuse ;  /* 0x0000000a2b2b7c23 */ /* 0x100fe20008010820 */
[--C-:B------:R-:W-:Y:S01]  /*53a0*/  FFMA.FTZ R46, R46, UR10, -R32.reuse ;  /* 0x0000000a2e2e7c23 */ /* 0x100fe20008010820 */
[----:B------:R-:W0:Y:S01]  /*53b0*/  MUFU.EX2 R36, R36 ;  /* 0x0000002400247308 */ /* 0x000e220000000800 */
[----:B------:R-:W-:Y:S01]  /*53c0*/  FMNMX.FTZ R29, R28, R29, !PT ;  /* 0x0000001d1c1d7209 */ /* 0x000fe20007810000 */
[--C-:B------:R-:W-:Y:S01]  /*53d0*/  FFMA.FTZ R47, R47, UR10, -R32.reuse ;  /* 0x0000000a2f2f7c23 */ /* 0x100fe20008010820 */
[--C-:B------:R-:W-:Y:S01]  /*53e0*/  FFMA.FTZ R50, R50, UR10, -R32.reuse ;  /* 0x0000000a32327c23 */ /* 0x100fe20008010820 */
[--C-:B------:R-:W-:Y:S01]  /*53f0*/  FFMA.FTZ R51, R51, UR10, -R32.reuse ;  /* 0x0000000a33337c23 */ /* 0x100fe20008010820 */
[--C-:B------:R-:W-:Y:S01]  /*5400*/  FFMA.FTZ R54, R54, UR10, -R32.reuse ;  /* 0x0000000a36367c23 */ /* 0x100fe20008010820 */
[----:B------:R-:W1:Y:S01]  /*5410*/  SHFL.BFLY PT, R6, R29, 0x2, 0x1f ;  /* 0x0c401f001d067f89 */ /* 0x000e6200000e0000 */
[----:B------:R-:W-:Y:S01]  /*5420*/  FFMA.FTZ R32, R55, UR10, -R32 ;  /* 0x0000000a37207c23 */ /* 0x000fe20008010820 */
[----:B------:R-:W-:Y:S08]  /*5430*/  MUFU.EX2 R40, R31 ;  /* 0x0000001f00287308 */ /* 0x000ff00000000800 */
[----:B------:R-:W-:Y:S01]  /*5440*/  MUFU.EX2 R34, R34 ;  /* 0x0000002200227308 */ /* 0x000fe20000000800 */
[----:B0-----:R-:W-:-:S07]  /*5450*/  F2FP.BF16.F32.PACK_AB R153, R36, R33 ;  /* 0x000000212499723e */ /* 0x001fce00000010ff */
[----:B------:R-:W0:Y:S01]  /*5460*/  MUFU.EX2 R35, R35 ;  /* 0x0000002300237308 */ /* 0x000e220000000800 */
[----:B-1----:R-:W-:-:S07]  /*5470*/  FMNMX.FTZ R30, R29, R6, !PT ;  /* 0x000000061d1e7209 */ /* 0x002fce0007810000 */
[----:B------:R-:W-:Y:S01]  /*5480*/  MUFU.EX2 R38, R38 ;  /* 0x0000002600267308 */ /* 0x000fe20000000800 */
[----:B------:R-:W1:Y:S07]  /*5490*/  SHFL.BFLY PT, R29, R30, 0x1, 0x1f ;  /* 0x0c201f001e1d7f89 */ /* 0x000e6e00000e0000 */
[----:B------:R-:W2:Y:S01]  /*54a0*/  MUFU.EX2 R39, R39 ;  /* 0x0000002700277308 */ /* 0x000ea20000000800 */
[----:B0-----:R-:W-:-:S07]  /*54b0*/  F2FP.BF16.F32.PACK_AB R157, R35, R34 ;  /* 0x00000022239d723e */ /* 0x001fce00000010ff */
[----:B------:R-:W-:Y:S08]  /*54c0*/  MUFU.EX2 R42, R42 ;  /* 0x0000002a002a7308 */ /* 0x000ff00000000800 */
[----:B------:R-:W-:Y:S01]  /*54d0*/  MUFU.EX2 R31, R32 ;  /* 0x00000020001f7308 */ /* 0x000fe20000000800 */
[----:B--2---:R-:W-:Y:S02]  /*54e0*/  F2FP.BF16.F32.PACK_AB R159, R39, R38 ;  /* 0x00000026279f723e */ /* 0x004fe400000010ff */
[----:B-1----:R-:W-:Y:S01]  /*54f0*/  FMNMX.FTZ R6, R30, R29, !PT ;  /* 0x0000001d1e067209 */ /* 0x002fe20007810000 */
[----:B------:R-:W-:-:S03]  /*5500*/  FADD.FTZ R30, R33, R36 ;  /* 0x00000024211e7221 */ /* 0x000fc60000010000 */
[C---:B------:R-:W-:Y:S01]  /*5510*/  FSETP.NEU.FTZ.AND P1, PT, R6.reuse, -INF , PT ;  /* 0xff8000000600780b */ /* 0x040fe20003f3d000 */
[----:B------:R-:W-:Y:S01]  /*5520*/  FMUL.FTZ R29, R6, UR10 ;  /* 0x0000000a061d7c20 */ /* 0x000fe20008410000 */
[----:B------:R-:W0:Y:S04]  /*5530*/  MUFU.EX2 R43, R43 ;  /* 0x0000002b002b7308 */ /* 0x000e280000000800 */
[----:B------:R-:W-:-:S04]  /*5540*/  FSEL R29, R29, RZ, P1 ;  /* 0x000000ff1d1d7208 */ /* 0x000fc80000800000 */
        /* <DEDUP_REMOVED lines=18> */
[----:B------:R-:W-:Y:S01]  /*5670*/  FFMA.FTZ R28, R28, UR10, -R29 ;  /* 0x0000000a1c1c7c23 */ /* 0x000fe2000801081d */
[----:B0-----:R-:W-:-:S05]  /*5680*/  F2FP.BF16.F32.PACK_AB R161, R43, R42 ;  /* 0x0000002a2ba1723e */ /* 0x001fca00000010ff */
        /* <DEDUP_REMOVED lines=25> */
[----:B--2---:R-:W-:Y:S01]  /*5820*/  FADD.FTZ R30, R14, R11 ;  /* 0x0000000b0e1e7221 */ /* 0x004fe20000010000 */
[----:B------:R-:W-:-:S06]  /*5830*/  FADD.FTZ R12, R46, R33 ;  /* 0x000000212e0c7221 */ /* 0x000fcc0000010000 */
        /* <DEDUP_REMOVED lines=11> */
[----:B------:R-:W-:Y:S01]  /*58f0*/  MUFU.EX2 R50, R50 ;  /* 0x0000003200327308 */ /* 0x000fe20000000800 */
[C---:B0-----:R-:W-:Y:S01]  /*5900*/  F2FP.BF16.F32.PACK_AB R163, R47.reuse, R46 ;  /* 0x0000002e2fa3723e */ /* 0x041fe200000010ff */
[----:B------:R-:W-:-:S06]  /*5910*/  FADD.FTZ R47, R47, R12 ;  /* 0x0000000c2f2f7221 */ /* 0x000fcc0000010000 */
[----:B------:R-:W0:Y:S01]  /*5920*/  MUFU.EX2 R51, R51 ;  /* 0x0000003300337308 */ /* 0x000e220000000800 */
[C---:B--2---:R-:W-:Y:S01]  /*5930*/  F2FP.BF16.F32.PACK_AB R162, R25.reuse, R24 ;  /* 0x0000001819a2723e */ /* 0x044fe200000010ff */
[----:B------:R-:W-:-:S04]  /*5940*/  FADD.FTZ R25, R25, R10 ;  /* 0x0000000a19197221 */ /* 0x000fc80000010000 */
[----:B------:R1:W-:Y:S02]  /*5950*/  STSM.16.M88.4 [R23], R160 ;  /* 0x000000a017007844 */ /* 0x0003e40000000200 */
[----:B------:R-:W-:Y:S08]  /*5960*/  MUFU.EX2 R26, R26 ;  /* 0x0000001a001a7308 */ /* 0x000ff00000000800 */
[----:B------:R-:W2:Y:S01]  /*5970*/  MUFU.EX2 R27, R27 ;  /* 0x0000001b001b7308 */ /* 0x000ea20000000800 */
[----:B0-----:R-:W-:Y:S01]  /*5980*/  F2FP.BF16.F32.PACK_AB R165, R51, R50 ;  /* 0x0000003233a5723e */ /* 0x001fe200000010ff */
[----:B------:R-:W-:-:S04]  /*5990*/  FADD.FTZ R50, R50, R47 ;  /* 0x0000002f32327221 */ /* 0x000fc80000010000 */
[----:B------:R-:W-:Y:S02]  /*59a0*/  FADD.FTZ R51, R51, R50 ;  /* 0x0000003233337221 */ /* 0x000fe40000010000 */
[----:B------:R-:W0:Y:S08]  /*59b0*/  MUFU.EX2 R54, R54 ;  /* 0x0000003600367308 */ /* 0x000e300000000800 */
[----:B------:R-:W3:Y:S01]  /*59c0*/  MUFU.EX2 R4, R4 ;  /* 0x0000000400047308 */ /* 0x000ee20000000800 */
[----:B--2---:R-:W-:Y:S01]  /*59d0*/  F2FP.BF16.F32.PACK_AB R164, R27, R26 ;  /* 0x0000001a1ba4723e */ /* 0x004fe200000010ff */
[----:B------:R-:W-:-:S04]  /*59e0*/  FADD.FTZ R26, R26, R25 ;  /* 0x000000191a1a7221 */ /* 0x000fc80000010000 */
[----:B------:R-:W-:Y:S02]  /*59f0*/  FADD.FTZ R27, R27, R26 ;  /* 0x0000001a1b1b7221 */ /* 0x000fe40000010000 */
[----:B------:R-:W2:Y:S01]  /*5a00*/  MUFU.EX2 R11, R28 ;  /* 0x0000001c000b7308 */ /* 0x000ea20000000800 */
[----:B0-----:R-:W-:Y:S01]  /*5a10*/  F2FP.BF16.F32.PACK_AB R167, R31, R54 ;  /* 0x000000361fa7723e */ /* 0x001fe200000010ff */
[----:B------:R-:W-:Y:S01]  /*5a20*/  FADD.FTZ R54, R54, R51 ;  /* 0x0000003336367221 */ /* 0x000fe20000010000 */
[----:B---3--:R-:W-:Y:S01]  /*5a30*/  FADD.FTZ R10, R4, R27 ;  /* 0x0000001b040a7221 */ /* 0x008fe20000010000 */
[----:B--2---:R-:W-:Y:S02]  /*5a40*/  F2FP.BF16.F32.PACK_AB R166, R11, R4 ;  /* 0x000000040ba6723e */ /* 0x004fe400000010ff */
[----:B------:R-:W-:Y:S01]  /*5a50*/  FADD.FTZ R4, R31, R54 ;  /* 0x000000361f047221 */ /* 0x000fe20000010000 */
[----:B------:R-:W-:Y:S02]  /*5a60*/  FADD.FTZ R5, R11, R10 ;  /* 0x0000000a0b057221 */ /* 0x000fe40000010000 */
[----:B------:R1:W-:Y:S01]  /*5a70*/  STSM.16.M88.4 [R22], R164 ;  /* 0x000000a416007844 */ /* 0x0003e20000000200 */
[----:B------:R-:W-:Y:S05]  /*5a80*/  @!P0 BRA `(.L_x_4439) ;  /* 0x0000000000048947 */ /* 0x000fea0003800000 */
[----:B------:R-:W-:Y:S01]  /*5a90*/  BPT.TRAP 0x1 ;  /* 0x000000040000795c */ /* 0x000fe20000300000 */
.L_x_4439:
[----:B------:R0:W2:Y:S01]  /*5aa0*/  SYNCS.PHASECHK.TRANS64.TRYWAIT P1, [R7+URZ+0x28c50], R8 ;  /* 0x028c5008070075a7 */ /* 0x0000a2000802017f */
[----:B------:R-:W-:Y:S05]  /*5ab0*/  @!P0 BRA `(.L_x_4440) ;  /* 0x0000000000048947 */ /* 0x000fea0003800000 */
[----:B------:R-:W-:Y:S01]  /*5ac0*/  BPT.TRAP 0x1 ;  /* 0x000000040000795c */ /* 0x000fe20000300000 */
.L_x_4440:
[----:B--2---:R-:W-:Y:S05]  /*5ad0*/  @P1 BRA `(.L_x_4441) ;  /* 0x0000000000081947 */ /* 0x004fea0003800000 */
[----:B------:R-:W2:Y:S02]  /*5ae0*/  SYNCS.PHASECHK.TRANS64.TRYWAIT P1, [R7+URZ+0x28c50], R8 ;  /* 0x028c5008070075a7 */ /* 0x000ea4000802017f */
[----:B--2---:R-:W-:Y:S05]  /*5af0*/  @!P1 BRA `(.L_x_4442) ;  /* 0x000000fc00209947 */ /* 0x004fea0003800000 */
.L_x_4441:
        /* <DEDUP_REMOVED lines=34> */
.L_x_4443:
[----:B------:R-:W-:Y:S01]  /*5d20*/  UISETP.NE.AND UP0, UPT, UR54, URZ, UPT ;  /* 0x0000003f3600728c */ /* 0x000fe2000bf05270 */
[----:B------:R-:W-:Y:S01]  /*5d30*/  R2UR UR14, R7 ;  /* 0x00000000070e72ca */ /* 0x000fe200000e0000 */
[----:B------:R-:W-:Y:S01]  /*5d40*/  UMOV UR11, UR45 ;  /* 0x0000002d000b7c82 */ /* 0x000fe20008000000 */
[----:B------:R-:W-:-:S08]  /*5d50*/  UIADD3 UR21, UR55, -0x2, URZ ;  /* 0xfffffffe37157890 */ /* 0x000fd0000fffe03f */
[----:B------:R-:W-:Y:S01]  /*5d60*/  @UP0 ULDC UR6, c[0x0][0x44c] ;  /* 0x0001130000060ab9 */ /* 0x000fe20000000800 */
[----:B------:R-:W-:Y:S01]  /*5d70*/  @UP0 ULDC UR15, c[0x0][0x450] ;  /* 0x00011400000f0ab9 */ /* 0x000fe20000000800 */
[----:B------:R-:W-:Y:S02]  /*5d80*/  UIMAD.WIDE.U32 UR6, UR45, UR6, URZ ;  /* 0x000000062d0672a5 */ /* 0x000fe4000f8e003f */
[----:B------:R-:W-:Y:S02]  /*5d90*/  UIADD3 UR6, UR14, 0x28c60, URZ ;  /* 0x00028c600e067890 */ /* 0x000fe4000fffe03f */
[----:B------:R-:W-:Y:S02]  /*5da0*/  @UP0 USHF.R.U32.HI UR11, URZ, UR15, UR7 ;  /* 0x0000000f3f0b0299 */ /* 0x000fe40008011607 */
[----:B------:R-:W-:Y:S02]  /*5db0*/  UPRMT UR6, UR39, 0x654, UR6 ;  /* 0x0000065427067896 */ /* 0x000fe40008000006 */
[----:B------:R-:W-:-:S04]  /*5dc0*/  UIADD3 UR7, UR11, UR52, -UR53 ;  /* 0x000000340b077290 */ /* 0x000fc8000fffe835 */
[----:B------:R-:W-:-:S03]  /*5dd0*/  USHF.R.S32.HI UR11, URZ, 0x1f, UR7 ;  /* 0x0000001f3f0b7899 */ /* 0x000fc60008011407 */
[----:B------:R-:W-:Y:S01]  /*5de0*/  SYNCS.ARRIVE.TRANS64.RED.A1T0 RZ, [UR6], RZ ;  /* 0x000000ffffff79a7 */ /* 0x000fe20008100406 */
        /* <DEDUP_REMOVED lines=9> */
[----:B0-2---:R-:W-:Y:S01]  /*5e80*/  IMAD.MOV.U32 R8, RZ, RZ, R6 ;  /* 0x000000ffff087224 */ /* 0x005fe200078e0006 */
[----:B------:R-:W-:Y:S01]  /*5e90*/  ULDC UR25, c[0x0][0x9d8] ;  /* 0x0002760000197ab9 */ /* 0x000fe20000000800 */
[----:B------:R-:W-:-:S05]  /*5ea0*/  ULDC UR22, c[0x0][0x988] ;  /* 0x0002620000167ab9 */ /* 0x000fca0000000800 */
.L_x_4455:
[----:B------:R-:W-:-:S04]  /*5eb0*/  UIADD3 UR37, UR24, 0x1, URZ ;  /* 0x0000000118257890 */ /* 0x000fc8000fffe03f */
[----:B------:R-:W-:-:S04]  /*5ec0*/  UISETP.NE.AND UP0, UPT, UR37, 0x2, UPT ;  /* 0x000000022500788c */ /* 0x000fc8000bf05270 */
[----:B------:R-:W-:Y:S02]  /*5ed0*/  USEL UR6, URZ, 0x1, UP0 ;  /* 0x000000013f067887 */ /* 0x000fe40008000000 */
[----:B------:R-:W-:Y:S02]  /*5ee0*/  USEL UR37, UR37, URZ, UP0 ;  /* 0x0000003f25257287 */ /* 0x000fe40008000000 */
[----:B------:R-:W-:Y:S01]  /*5ef0*/  ULOP3.LUT UR36, UR36, UR6, URZ, 0x3c, !UPT ;  /* 0x0000000624247292 */ /* 0x000fe2000f8e3c3f */
[----:B012---:R-:W-:Y:S11]  /*5f00*/  @!P0 BRA `(.L_x_4445) ;  /* 0x0000000000048947 */ /* 0x007ff60003800000 */
[----:B------:R-:W-:Y:S01]  /*5f10*/  BPT.TRAP 0x1 ;  /* 0x000000040000795c */ /* 0x000fe20000300000 */
.L_x_4445:
[----:B------:R-:W-:Y:S01]  /*5f20*/  ULEA UR23, UR37, UR40, 0x3 ;  /* 0x0000002825177291 */ /* 0x000fe2000f8e183f */
[----:B------:R-:W-:-:S05]  /*5f30*/  IMAD.U32 R7, RZ, RZ, UR36 ;  /* 0x00000024ff077e24 */ /* 0x000fca000f8e00ff */
[----:B------:R-:W-:-:S04]  /*5f40*/  SHF.L.U32 R7, R7, 0x1f, RZ ;  /* 0x0000001f07077819 */ /* 0x000fc800000006ff */
[----:B------:R0:W2:Y:S01]  /*5f50*/  SYNCS.PHASECHK.TRANS64.TRYWAIT P1, [UR23+0x28c30], R7 ;  /* 0x028c3007ff0075a7 */ /* 0x0000a20008020157 */
[----:B------:R-:W-:Y:S05]  /*5f60*/  @!P0 BRA `(.L_x_4446) ;  /* 0x0000000000048947 */ /* 0x000fea0003800000 */
[----:B------:R-:W-:Y:S01]  /*5f70*/  BPT.TRAP 0x1 ;  /* 0x000000040000795c */ /* 0x000fe20000300000 */
.L_x_4446:
[----:B--2---:R-:W-:Y:S05]  /*5f80*/  @P1 BRA `(.L_x_4447) ;  /* 0x0000000000081947 */ /* 0x004fea0003800000 */
[----:B------:R-:W2:Y:S02]  /*5f90*/  SYNCS.PHASECHK.TRANS64.TRYWAIT P1, [UR23+0x28c30], R7 ;  /* 0x028c3007ff0075a7 */ /* 0x000ea40008020157 */
[----:B--2---:R-:W-:Y:S05]  /*5fa0*/  @!P1 BRA `(.L_x_4448) ;  /* 0x000000f800089947 */ /* 0x004fea0003800000 */
.L_x_4447:
        /* <DEDUP_REMOVED lines=23> */
.L_x_4449:
[----:B------:R-:W-:Y:S01]  /*6120*/  UISETP.NE.AND UP0, UPT, UR54, URZ, UPT ;  /* 0x0000003f3600728c */ /* 0x000fe2000bf05270 */
[----:B------:R-:W-:Y:S01]  /*6130*/  FMUL.FTZ R12, R153, UR25 ;  /* 0x00000019990c7c20 */ /* 0x000fe20008410000 */
[----:B------:R-:W-:Y:S01]  /*6140*/  FMUL.FTZ R153, R154, UR25 ;  /* 0x000000199a997c20 */ /* 0x000fe20008410000 */
[----:B------:R-:W-:Y:S02]  /*6150*/  VIADD R154, R185, UR45 ;  /* 0x0000002db99a7c36 */ /* 0x000fe40008000000 */
        /* <DEDUP_REMOVED lines=13> */
[----:B------:R-:W1:Y:S01]  /*6230*/  MUFU.TANH R10, R10 ;  /* 0x0000000a000a7308 */ /* 0x000e620000002400 */
        /* <DEDUP_REMOVED lines=8> */
[----:B------:R-:W-:Y:S01]  /*62c0*/  IMAD.U32 R3, RZ, RZ, UR52 ;  /* 0x00000034ff037e24 */ /* 0x000fe2000f8e00ff */
[----:B------:R-:W-:Y:S01]  /*62d0*/  UIMAD UR6, UR21, UR6, 0x1 ;  /* 0x00000001150674a4 */ /* 0x000fe2000f8e0206 */
[----:B------:R-:W-:Y:S01]  /*62e0*/  MUFU.TANH R156, R159 ;  /* 0x0000009f009c7308 */ /* 0x000fe20000002400 */
[----:B--2---:R-:W2:Y:S01]  /*62f0*/  SHFL.IDX PT, R6, R154, RZ, 0x1c1f ;  /* 0x001c1fff9a067589 */ /* 0x004ea200000e0000 */
[----:B------:R-:W-:Y:S01]  /*6300*/  FMUL.FTZ R171, R171, UR25 ;  /* 0x00000019abab7c20 */ /* 0x000fe20008410000 */
[----:B------:R-:W-:Y:S01]  /*6310*/  FMUL.FTZ R174, R174, UR25 ;  /* 0x00000019aeae7c20 */ /* 0x000fe20008410000 */
[----:B------:R-:W-:Y:S01]  /*6320*/  FMUL.FTZ R175, R175, UR25 ;  /* 0x00000019afaf7c20 */ /* 0x000fe20008410000 */
[----:B------:R-:W3:Y:S01]  /*6330*/  SHFL.IDX PT, R154, R154, 0x1, 0x1c1f ;  /* 0x003c1f009a9a7f89 */ /* 0x000ee200000e0000 */
[----:B------:R-:W-:Y:S01]  /*6340*/  IADD3 R3, R3, UR6, -R184 ;  /* 0x0000000603037c10 */ /* 0x000fe2000fffe8b8 */
[----:B------:R-:W-:Y:S01]  /*6350*/  FMUL.FTZ R21, R164, UR25 ;  /* 0x00000019a4157c20 */ /* 0x000fe20008410000 */
[----:B------:R-:W-:Y:S01]  /*6360*/  MUFU.TANH R157, R162 ;  /* 0x000000a2009d7308 */ /* 0x000fe20000002400 */
[----:B------:R-:W-:Y:S01]  /*6370*/  FMUL.FTZ R178, R178, UR25 ;  /* 0x00000019b2b27c20 */ /* 0x000fe20008410000 */
[----:B------:R-:W-:Y:S01]  /*6380*/  FMUL.FTZ R13, R165, UR25 ;  /* 0x00000019a50d7c20 */ /* 0x000fe20008410000 */
[----:B------:R-:W-:-:S02]  /*6390*/  VIADD R3, R3, -UR53 ;  /* 0x8000003503037c36 */ /* 0x000fc40008000000 */
[----:B------:R-:W-:Y:S01]  /*63a0*/  FMUL.FTZ R179, R179, UR25 ;  /* 0x00000019b3b37c20 */ /* 0x000fe20008410000 */
[----:B------:R-:W-:Y:S01]  /*63b0*/  FMUL.FTZ R182, R182, UR25 ;  /* 0x00000019b6b67c20 */ /* 0x000fe20008410000 */
[----:B------:R-:W-:Y:S01]  /*63c0*/  FMUL.FTZ R183, R183, UR25 ;  /* 0x00000019b7b77c20 */ /* 0x000fe20008410000 */
[----:B------:R-:W-:Y:S01]  /*63d0*/  FMUL.FTZ R20, R168, UR25 ;  /* 0x00000019a8147c20 */ /* 0x000fe20008410000 */
[----:B------:R-:W-:Y:S01]  /*63e0*/  MUFU.TANH R159, R166 ;  /* 0x000000a6009f7308 */ /* 0x000fe20000002400 */
[----:B------:R-:W-:Y:S01]  /*63f0*/  UMOV UR10, UR22 ;  /* 0x00000016000a7c82 */ /* 0x000fe20008000000 */
[----:B------:R-:W-:Y:S01]  /*6400*/  FMUL.FTZ R169, R169, UR25 ;  /* 0x00000019a9a97c20 */ /* 0x000fe20008410000 */
[----:B------:R-:W-:Y:S01]  /*6410*/  FMUL.FTZ R172, R172, UR25 ;  /* 0x00000019acac7c20 */ /* 0x000fe20008410000 */
[----:B------:R-:W-:Y:S01]  /*6420*/  FMUL.FTZ R173, R173, UR25 ;  /* 0x00000019adad7c20 */ /* 0x000fe20008410000 */
[----:B------:R-:W-:Y:S01]  /*6430*/  FMUL.FTZ R177, R177, UR25 ;  /* 0x00000019b1b17c20 */ /* 0x000fe20008410000 */
[----:B------:R-:W-:Y:S01]  /*6440*/  FMUL.FTZ R180, R180, UR25 ;  /* 0x00000019b4b47c20 */ /* 0x000fe20008410000 */
[----:B------:R-:W-:Y:S01]  /*6450*/  FMUL.FTZ R181, R181, UR25 ;  /* 0x00000019b5b57c20 */ /* 0x000fe20008410000 */
[----:B------:R-:W-:Y:S01]  /*6460*/  MUFU.TANH R160, R167 ;  /* 0x000000a700a07308 */ /* 0x000fe20000002400 */
[C---:B--2---:R-:W-:Y:S01]  /*6470*/  IMAD.IADD R6, R3.reuse, 0x1, R6 ;  /* 0x0000000103067824 */ /* 0x044fe200078e0206 */
[----:B------:R-:W-:Y:S01]  /*6480*/  UIADD3 UR6, UR23, 0x28c40, URZ ;  /* 0x00028c4017067890 */ /* 0x000fe2000fffe03f */
[----:B---3--:R-:W-:-:S03]  /*6490*/  IMAD.IADD R3, R3, 0x1, R154 ;  /* 0x0000000103037824 */ /* 0x008fc600078e029a */
[C---:B------:R-:W-:Y:S01]  /*64a0*/  ISETP.GT.AND P6, PT, R6.reuse, 0x9, PT ;  /* 0x000000090600780c */ /* 0x040fe20003fc4270 */
[----:B------:R-:W-:Y:S01]  /*64b0*/  UPRMT UR6, UR39, 0x654, UR6 ;  /* 0x0000065427067896 */ /* 0x000fe20008000006 */
[----:B------:R-:W2:Y:S01]  /*64c0*/  MUFU.TANH R154, R155 ;  /* 0x0000009b009a7308 */ /* 0x000ea20000002400 */
[----:B------:R-:W-:Y:S02]  /*64d0*/  ISETP.GT.AND P3, PT, R6, RZ, PT ;  /* 0x000000ff0600720c */ /* 0x000fe40003f64270 */
[----:B-1----:R-:W-:Y:S02]  /*64e0*/  FSEL R10, R10, -INF , P6 ;  /* 0xff8000000a0a7808 */ /* 0x002fe40003000000 */
[----:B------:R-:W-:Y:S02]  /*64f0*/  ISETP.GT.AND P6, PT, R3, RZ, PT ;  /* 0x000000ff0300720c */ /* 0x000fe40003fc4270 */
[----:B------:R-:W-:Y:S01]  /*6500*/  ISETP.GT.AND P2, PT, R6, 0x1, PT ;  /* 0x000000010600780c */ /* 0x000fe20003f44270 */
[----:B------:R-:W1:Y:S01]  /*6510*/  MUFU.TANH R155, R158 ;  /* 0x0000009e009b7308 */ /* 0x000e620000002400 */
[----:B------:R-:W-:Y:S01]  /*6520*/  FSEL R153, R153, -INF , P6 ;  /* 0xff80000099997808 */ /* 0x000fe20003000000 */
[----:B------:R-:W-:Y:S01]  /*6530*/  SYNCS.ARRIVE.TRANS64.RED.A1T0 RZ, [UR6], RZ ;  /* 0x000000ffffff79a7 */ /* 0x000fe20008100406 */
[----:B------:R-:W-:-:S02]  /*6540*/  ISETP.GT.AND P6, PT, R3, 0x1, PT ;  /* 0x000000010300780c */ /* 0x000fc40003fc4270 */
[C---:B------:R-:W-:Y:S02]  /*6550*/  ISETP.GT.AND P1, PT, R6.reuse, 0x8, PT ;  /* 0x000000080600780c */ /* 0x040fe40003f24270 */
[----:B------:R-:W-:Y:S01]  /*6560*/  ISETP.GT.AND P5, PT, R6, 0x10, PT ;  /* 0x000000100600780c */ /* 0x000fe20003fa4270 */
[----:B------:R-:W3:Y:S01]  /*6570*/  MUFU.TANH R158, R163 ;  /* 0x000000a3009e7308 */ /* 0x000ee20000002400 */
[----:B--2---:R-:W-:Y:S02]  /*6580*/  FSEL R154, R154, -INF , P6 ;  /* 0xff8000009a9a7808 */ /* 0x004fe40003000000 */
[----:B------:R-:W-:Y:S02]  /*6590*/  ISETP.GT.AND P6, PT, R3, 0x8, PT ;  /* 0x000000080300780c */ /* 0x000fe40003fc4270 */
[----:B------:R-:W-:-:S03]  /*65a0*/  ISETP.GT.AND P4, PT, R6, 0x11, PT ;  /* 0x000000110600780c */ /* 0x000fc60003f84270 */
[----:B------:R-:W2:Y:S01]  /*65b0*/  MUFU.TANH R161, R170 ;  /* 0x000000aa00a17308 */ /* 0x000ea20000002400 */
[----:B-1----:R-:W-:Y:S02]  /*65c0*/  FSEL R155, R155, -INF , P6 ;  /* 0xff8000009b9b7808 */ /* 0x002fe40003000000 */
[----:B------:R-:W-:-:S04]  /*65d0*/  ISETP.GT.AND P6, PT, R3, 0x9, PT ;  /* 0x000000090300780c */ /* 0x000fc80003fc4270 */
[----:B------:R-:W-:Y:S01]  /*65e0*/  FSEL R156, R156, -INF , P6 ;  /* 0xff8000009c9c7808 */ /* 0x000fe20003000000 */
[----:B------:R-:W1:Y:S01]  /*65f0*/  MUFU.TANH R162, R171 ;  /* 0x000000ab00a27308 */ /* 0x000e620000002400 */
[----:B------:R-:W-:-:S04]  /*6600*/  ISETP.GT.AND P6, PT, R3, 0x10, PT ;  /* 0x000000100300780c */ /* 0x000fc80003fc4270 */
[----:B------:R-:W-:Y:S02]  /*6610*/  FSEL R157, R157, -INF , P6 ;  /* 0xff8000009d9d7808 */ /* 0x000fe40003000000 */
[C---:B------:R-:W-:Y:S01]  /*6620*/  ISETP.GT.AND P6, PT, R3.reuse, 0x11, PT ;  /* 0x000000110300780c */ /* 0x040fe20003fc4270 */
[----:B------:R-:W4:Y:S03]  /*6630*/  MUFU.TANH R163, R174 ;  /* 0x000000ae00a37308 */ /* 0x000f260000002400 */
[----:B---3--:R-:W-:Y:S02]  /*6640*/  FSEL R158, R158, -INF , P6 ;  /* 0xff8000009e9e7808 */ /* 0x008fe40003000000 */
[----:B------:R-:W-:-:S03]  /*6650*/  ISETP.GT.AND P6, PT, R3, 0x18, PT ;  /* 0x000000180300780c */ /* 0x000fc60003fc4270 */
[----:B------:R-:W3:Y:S01]  /*6660*/  MUFU.TANH R164, R175 ;  /* 0x000000af00a47308 */ /* 0x000ee20000002400 */
[----:B------:R-:W-:Y:S02]  /*6670*/  FSEL R159, R159, -INF , P6 ;  /* 0xff8000009f9f7808 */ /* 0x000fe40003000000 */
[----:B------:R-:W-:-:S04]  /*6680*/  ISETP.GT.AND P6, PT, R3, 0x19, PT ;  /* 0x000000190300780c */ /* 0x000fc80003fc4270 */
[----:B------:R-:W-:Y:S01]  /*6690*/  FSEL R160, R160, -INF , P6 ;  /* 0xff800000a0a07808 */ /* 0x000fe20003000000 */
[----:B------:R-:W5:Y:S01]  /*66a0*/  MUFU.TANH R165, R178 ;  /* 0x000000b200a57308 */ /* 0x000f620000002400 */
[----:B------:R-:W-:-:S04]  /*66b0*/  ISETP.GT.AND P6, PT, R3, 0x20, PT ;  /* 0x000000200300780c */ /* 0x000fc80003fc4270 */
[----:B--2---:R-:W-:Y:S02]  /*66c0*/  FSEL R161, R161, -INF , P6 ;  /* 0xff800000a1a17808 */ /* 0x004fe40003000000 */
[C---:B------:R-:W-:Y:S01]  /*66d0*/  ISETP.GT.AND P6, PT, R3.reuse, 0x21, PT ;  /* 0x000000210300780c */ /* 0x040fe20003fc4270 */
[----:B------:R-:W2:Y:S03]  /*66e0*/  MUFU.TANH R166, R179 ;  /* 0x000000b300a67308 */ /* 0x000ea60000002400 */
[----:B-1----:R-:W-:Y:S02]  /*66f0*/  FSEL R162, R162, -INF , P6 ;  /* 0xff800000a2a27808 */ /* 0x002fe40003000000 */
[----:B------:R-:W-:-:S03]  /*6700*/  ISETP.GT.AND P6, PT, R3, 0x28, PT ;  /* 0x000000280300780c */ /* 0x000fc60003fc4270 */
[----:B------:R-:W1:Y:S01]  /*6710*/  MUFU.TANH R167, R182 ;  /* 0x000000b600a77308 */ /* 0x000e620000002400 */
[----:B----4-:R-:W-:Y:S02]  /*6720*/  FSEL R163, R163, -INF , P6 ;  /* 0xff800000a3a37808 */ /* 0x010fe40003000000 */
[----:B------:R-:W-:-:S04]  /*6730*/  ISETP.GT.AND P6, PT, R3, 0x29, PT ;  /* 0x000000290300780c */ /* 0x000fc80003fc4270 */
[----:B---3--:R-:W-:Y:S01]  /*6740*/  FSEL R164, R164, -INF , P6 ;  /* 0xff800000a4a47808 */ /* 0x008fe20003000000 */
[----:B------:R-:W3:Y:S01]  /*6750*/  MUFU.TANH R168, R183 ;  /* 0x000000b700a87308 */ /* 0x000ee20000002400 */
[----:B------:R-:W-:-:S04]  /*6760*/  ISETP.GT.AND P6, PT, R3, 0x30, PT ;  /* 0x000000300300780c */ /* 0x000fc80003fc4270 */
[----:B-----5:R-:W-:Y:S02]  /*6770*/  FSEL R165, R165, -INF , P6 ;  /* 0xff800000a5a57808 */ /* 0x020fe40003000000 */
[C---:B------:R-:W-:Y:S01]  /*6780*/  ISETP.GT.AND P6, PT, R3.reuse, 0x31, PT ;  /* 0x000000310300780c */ /* 0x040fe20003fc4270 */
[----:B------:R-:W4:Y:S03]  /*6790*/  MUFU.TANH R11, R11 ;  /* 0x0000000b000b7308 */ /* 0x000f260000002400 */
[----:B--2---:R-:W-:Y:S02]  /*67a0*/  FSEL R166, R166, -INF , P6 ;  /* 0xff800000a6a67808 */ /* 0x004fe40003000000 */
[----:B------:R-:W-:-:S03]  /*67b0*/  ISETP.GT.AND P6, PT, R3, 0x38, PT ;  /* 0x000000380300780c */ /* 0x000fc60003fc4270 */
[----:B------:R-:W2:Y:S01]  /*67c0*/  MUFU.TANH R12, R12 ;  /* 0x0000000c000c7308 */ /* 0x000ea20000002400 */
[----:B-1----:R-:W-:Y:S02]  /*67d0*/  FSEL R167, R167, -INF , P6 ;  /* 0xff800000a7a77808 */ /* 0x002fe40003000000 */
[----:B------:R-:W-:Y:S02]  /*67e0*/  ISETP.GT.AND P6, PT, R3, 0x39, PT ;  /* 0x000000390300780c */ /* 0x000fe40003fc4270 */
[----:B------:R-:W-:Y:S02]  /*67f0*/  FMNMX.FTZ R3, R153, R9, !PT ;  /* 0x0000000999037209 */ /* 0x000fe40007810000 */
[----:B---3--:R-:W-:Y:S01]  /*6800*/  FSEL R168, R168, -INF , P6 ;  /* 0xff800000a8a87808 */ /* 0x008fe20003000000 */
[----:B------:R-:W1:Y:S01]  /*6810*/  MUFU.TANH R15, R15 ;  /* 0x0000000f000f7308 */ /* 0x000e620000002400 */
[----:B------:R-:W-:Y:S02]  /*6820*/  FMNMX.FTZ R3, R154, R3, !PT ;  /* 0x000000039a037209 */ /* 0x000fe40007810000 */
[----:B----4-:R-:W-:-:S02]  /*6830*/  FSEL R11, R11, -INF , P3 ;  /* 0xff8000000b0b7808 */ /* 0x010fc40001800000 */
[----:B------:R-:W-:Y:S02]  /*6840*/  FMNMX.FTZ R3, R155, R3, !PT ;  /* 0x000000039b037209 */ /* 0x000fe40007810000 */
[----:B------:R-:W-:Y:S01]  /*6850*/  ISETP.GT.AND P3, PT, R6, 0x18, PT ;  /* 0x000000180600780c */ /* 0x000fe20003f64270 */
[----:B------:R-:W3:Y:S01]  /*6860*/  MUFU.TANH R152, R152 ;  /* 0x0000009800987308 */ /* 0x000ee20000002400 */
[----:B------:R-:W-:Y:S02]  /*6870*/  FMNMX.FTZ R3, R156, R3, !PT ;  /* 0x000000039c037209 */ /* 0x000fe40007810000 */
[----:B--2---:R-:W-:Y:S02]  /*6880*/  FSEL R12, R12, -INF , P2 ;  /* 0xff8000000c0c7808 */ /* 0x004fe40001000000 */
[----:B------:R-:W-:Y:S02]  /*6890*/  FMNMX.FTZ R3, R157, R3, !PT ;  /* 0x000000039d037209 */ /* 0x000fe40007810000 */
[----:B------:R-:W-:Y:S01]  /*68a0*/  ISETP.GT.AND P2, PT, R6, 0x19, PT ;  /* 0x000000190600780c */ /* 0x000fe20003f44270 */
[----:B------:R-:W2:Y:S01]  /*68b0*/  MUFU.TANH R14, R14 ;  /* 0x0000000e000e7308 */ /* 0x000ea20000002400 */
[----:B------:R-:W-:-:S02]  /*68c0*/  FMNMX.FTZ R3, R158, R3, !PT ;  /* 0x000000039e037209 */ /* 0x000fc40007810000 */
[----:B-1----:R-:W-:Y:S02]  /*68d0*/  FSEL R15, R15, -INF , P1 ;  /* 0xff8000000f0f7808 */ /* 0x002fe40000800000 */
[----:B------:R-:W-:Y:S02]  /*68e0*/  FMNMX.FTZ R3, R159, R3, !PT ;  /* 0x000000039f037209 */ /* 0x000fe40007810000 */
[----:B------:R-:W-:Y:S01]  /*68f0*/  ISETP.GT.AND P1, PT, R6, 0x20, PT ;  /* 0x000000200600780c */ /* 0x000fe20003f24270 */
[----:B------:R-:W1:Y:S01]  /*6900*/  MUFU.TANH R21, R21 ;  /* 0x0000001500157308 */ /* 0x000e620000002400 */
[----:B------:R-:W-:Y:S02]  /*6910*/  FMNMX.FTZ R3, R160, R3, !PT ;  /* 0x00000003a0037209 */ /* 0x000fe40007810000 */
[----:B---3--:R-:W-:Y:S02]  /*6920*/  FSEL R152, R152, -INF , P5 ;  /* 0xff80000098987808 */ /* 0x008fe40002800000 */
[----:B------:R-:W-:-:S02]  /*6930*/  FMNMX.FTZ R3, R161, R3, !PT ;  /* 0x00000003a1037209 */ /* 0x000fc40007810000 */
        /* <DEDUP_REMOVED lines=10> */
[----:B------:R-:W-:Y:S02]  /*69e0*/  ISETP.GT.AND P3, PT, R6, 0x31, PT ;  /* 0x000000310600780c */ /* 0x000fe40003f64270 */
[----:B------:R-:W-:Y:S02]  /*69f0*/  FMNMX.FTZ R3, R166, R3, !PT ;  /* 0x00000003a6037209 */ /* 0x000fe40007810000 */
[----:B---3--:R-:W-:Y:S02]  /*6a00*/  FSEL R13, R13, -INF , P2 ;  /* 0xff8000000d0d7808 */ /* 0x008fe40001000000 */
[----:B------:R-:W-:-:S02]  /*6a10*/  FMNMX.FTZ R3, R167, R3, !PT ;  /* 0x00000003a7037209 */ /* 0x000fc40007810000 */
[----:B------:R-:W-:Y:S02]  /*6a20*/  ISETP.GT.AND P2, PT, R6, 0x38, PT ;  /* 0x000000380600780c */ /* 0x000fe40003f44270 */
[----:B------:R-:W-:Y:S02]  /*6a30*/  FMNMX.FTZ R3, R168, R3, !PT ;  /* 0x00000003a8037209 */ /* 0x000fe40007810000 */
[----:B--2---:R-:W-:Y:S02]  /*6a40*/  FSEL R20, R20, -INF , P1 ;  /* 0xff80000014147808 */ /* 0x004fe40000800000 */
[----:B------:R-:W-:Y:S01]  /*6a50*/  ISETP.GT.AND P1, PT, R6, 0x39, PT ;  /* 0x000000390600780c */ /* 0x000fe20003f24270 */
[----:B------:R-:W1:Y:S02]  /*6a60*/  SHFL.BFLY PT, R170, R3, 0x2, 0x1f ;  /* 0x0c401f0003aa7f89 */ /* 0x000e6400000e0000 */
[----:B-1----:R-:W-:-:S05]  /*6a70*/  FMNMX.FTZ R3, R3, R170, !PT ;  /* 0x000000aa03037209 */ /* 0x002fca0007810000 */
[----:B------:R-:W1:Y:S02]  /*6a80*/  SHFL.BFLY PT, R170, R3, 0x1, 0x1f ;  /* 0x0c201f0003aa7f89 */ /* 0x000e6400000e0000 */
[----:B-1----:R-:W-:-:S04]  /*6a90*/  FMNMX.FTZ R3, R3, R170, !PT ;  /* 0x000000aa03037209 */ /* 0x002fc80007810000 */
[C---:B------:R-:W-:Y:S01]  /*6aa0*/  FSETP.NEU.FTZ.AND P6, PT, R3.reuse, -INF , PT ;  /* 0xff8000000300780b */ /* 0x040fe20003fdd000 */
[----:B------:R-:W-:-:S03]  /*6ab0*/  FMUL.FTZ R171, R3, UR10 ;  /* 0x0000000a03ab7c20 */ /* 0x000fc60008410000 */
[----:B------:R-:W-:Y:S02]  /*6ac0*/  FSEL R170, R3, RZ, P6 ;  /* 0x000000ff03aa7208 */ /* 0x000fe40003000000 */
[----:B------:R-:W-:Y:S02]  /*6ad0*/  FSEL R171, R171, RZ, P6 ;  /* 0x000000ffabab7208 */ /* 0x000fe40003000000 */
[----:B------:R-:W-:Y:S01]  /*6ae0*/  ISETP.GT.AND P6, PT, R6, 0x21, PT ;  /* 0x000000210600780c */ /* 0x000fe20003fc4270 */
[----:B------:R-:W-:Y:S02]  /*6af0*/  FADD.FTZ R170, -R170, R9 ;  /* 0x00000009aaaa7221 */ /* 0x000fe40000010100 */
        /* <DEDUP_REMOVED lines=16> */
[----:B------:R-:W-:Y:S01]  /*6c00*/  FMUL.FTZ R168, R170, UR10 ;  /* 0x0000000aaaa87c20 */ /* 0x000fe20008410000 */
[----:B------:R-:W-:Y:S08]  /*6c10*/  MUFU.EX2 R153, R153 ;  /* 0x0000009900997308 */ /* 0x000ff00000000800 */
[----:B------:R-:W1:Y:S08]  /*6c20*/  MUFU.EX2 R168, R168 ;  /* 0x000000a800a87308 */ /* 0x000e700000000800 */
[----:B------:R2:W3:Y:S08]  /*6c30*/  MUFU.TANH R9, R169 ;  /* 0x000000a900097308 */ /* 0x0004f00000002400 */
[----:B------:R-:W4:Y:S01]  /*6c40*/  MUFU.EX2 R154, R154 ;  /* 0x0000009a009a7308 */ /* 0x000f220000000800 */
[----:B--2---:R-:W-:Y:S01]  /*6c50*/  FMNMX.FTZ R169, R11, R8, !PT ;  /* 0x000000080ba97209 */ /* 0x004fe20007810000 */
[----:B-1----:R-:W-:Y:S01]  /*6c60*/  FFMA.FTZ R4, R168, R4, R153 ;  /* 0x00000004a8047223 */ /* 0x002fe20000010099 */
[-C--:B------:R-:W-:Y:S01]  /*6c70*/  FMUL.FTZ R26, R26, R168.reuse ;  /* 0x000000a81a1a7220 */ /* 0x080fe20000410000 */
[-C--:B------:R-:W-:Y:S01]  /*6c80*/  FMUL.FTZ R27, R27, R168.reuse ;  /* 0x000000a81b1b7220 */ /* 0x080fe20000410000 */
[----:B------:R-:W-:Y:S01]  /*6c90*/  FMNMX.FTZ R170, R12, R169, !PT ;  /* 0x000000a90caa7209 */ /* 0x000fe20007810000 */
[-C--:B------:R-:W-:Y:S01]  /*6ca0*/  FMUL.FTZ R30, R30, R168.reuse ;  /* 0x000000a81e1e7220 */ /* 0x080fe20000410000 */
[----:B------:R-:W-:Y:S01]  /*6cb0*/  FMUL.FTZ R31, R31, R168 ;  /* 0x000000a81f1f7220 */ /* 0x000fe20000410000 */
[----:B------:R1:W-:Y:S01]  /*6cc0*/  MUFU.TANH R169, R173 ;  /* 0x000000ad00a97308 */ /* 0x0003e20000002400 */
[----:B------:R-:W-:Y:S01]  /*6cd0*/  FMNMX.FTZ R170, R15, R170, !PT ;  /* 0x000000aa0faa7209 */ /* 0x000fe20007810000 */
[-C--:B------:R-:W-:Y:S01]  /*6ce0*/  FMUL.FTZ R34, R34, R168.reuse ;  /* 0x000000a822227220 */ /* 0x080fe20000410000 */
[----:B---3--:R-:W-:Y:S01]  /*6cf0*/  FSEL R9, R9, -INF , P6 ;  /* 0xff80000009097808 */ /* 0x008fe20003000000 */
[----:B------:R-:W-:Y:S01]  /*6d00*/  FMUL.FTZ R35, R35, R168 ;  /* 0x000000a823237220 */ /* 0x000fe20000410000 */
[----:B------:R-:W-:Y:S01]  /*6d10*/  FMNMX.FTZ R170, R10, R170, !PT ;  /* 0x000000aa0aaa7209 */ /* 0x000fe20007810000 */
[----:B------:R-:W-:Y:S01]  /*6d20*/  FMUL.FTZ R38, R38, R168 ;  /* 0x000000a826267220 */ /* 0x000fe20000410000 */
[----:B------:R-:W-:Y:S01]  /*6d30*/  ISETP.GT.AND P6, PT, R6, 0x28, PT ;  /* 0x000000280600780c */ /* 0x000fe20003fc4270 */
[----:B------:R-:W-:Y:S01]  /*6d40*/  MUFU.EX2 R155, R155 ;  /* 0x0000009b009b7308 */ /* 0x000fe20000000800 */
[----:B------:R-:W-:Y:S01]  /*6d50*/  FMNMX.FTZ R170, R152, R170, !PT ;  /* 0x000000aa98aa7209 */ /* 0x000fe20007810000 */
[C---:B----4-:R-:W-:Y:S01]  /*6d60*/  FADD.FTZ R4, R154.reuse, R4 ;  /* 0x000000049a047221 */ /* 0x050fe20000010000 */
[----:B------:R-:W-:Y:S01]  /*6d70*/  F2FP.BF16.F32.PACK_AB R153, R154, R153 ;  /* 0x000000999a99723e */ /* 0x000fe200000010ff */
[----:B------:R-:W-:Y:S01]  /*6d80*/  FMUL.FTZ R39, R39, R168 ;  /* 0x000000a827277220 */ /* 0x000fe20000410000 */
[----:B-1----:R-:W-:Y:S01]  /*6d90*/  FMNMX.FTZ R173, R14, R170, !PT ;  /* 0x000000aa0ead7209 */ /* 0x002fe20007810000 */
[-C--:B------:R-:W-:Y:S01]  /*6da0*/  FMUL.FTZ R42, R42, R168.reuse ;  /* 0x000000a82a2a7220 */ /* 0x080fe20000410000 */
[-C--:B------:R-:W-:Y:S01]  /*6db0*/  FMUL.FTZ R43, R43, R168.reuse ;  /* 0x000000a82b2b7220 */ /* 0x080fe20000410000 */
[----:B------:R1:W2:Y:S01]  /*6dc0*/  MUFU.TANH R154, R172 ;  /* 0x000000ac009a7308 */ /* 0x0002a20000002400 */
[----:B------:R-:W-:Y:S01]  /*6dd0*/  FMNMX.FTZ R173, R21, R173, !PT ;  /* 0x000000ad15ad7209 */ /* 0x000fe20007810000 */
[-C--:B------:R-:W-:Y:S01]  /*6de0*/  FMUL.FTZ R46, R46, R168.reuse ;  /* 0x000000a82e2e7220 */ /* 0x080fe20000410000 */
[-C--:B------:R-:W-:Y:S01]  /*6df0*/  FMUL.FTZ R47, R47, R168.reuse ;  /* 0x000000a82f2f7220 */ /* 0x080fe20000410000 */
[-C--:B------:R-:W-:Y:S01]  /*6e00*/  FMUL.FTZ R50, R50, R168.reuse ;  /* 0x000000a832327220 */ /* 0x080fe20000410000 */
[----:B------:R-:W-:Y:S01]  /*6e10*/  FMNMX.FTZ R173, R13, R173, !PT ;  /* 0x000000ad0dad7209 */ /* 0x000fe20007810000 */
[-C--:B------:R-:W-:Y:S01]  /*6e20*/  FMUL.FTZ R51, R51, R168.reuse ;  /* 0x000000a833337220 */ /* 0x080fe20000410000 */
[-C--:B------:R-:W-:Y:S01]  /*6e30*/  FMUL.FTZ R54, R54, R168.reuse ;  /* 0x000000a836367220 */ /* 0x080fe20000410000 */
[----:B------:R-:W3:Y:S01]  /*6e40*/  MUFU.TANH R170, R177 ;  /* 0x000000b100aa7308 */ /* 0x000ee20000002400 */
[----:B-1----:R-:W-:Y:S01]  /*6e50*/  FMUL.FTZ R172, R176, UR25 ;  /* 0x00000019b0ac7c20 */ /* 0x002fe20008410000 */
[----:B------:R-:W-:Y:S01]  /*6e60*/  FMNMX.FTZ R174, R20, R173, !PT ;  /* 0x000000ad14ae7209 */ /* 0x000fe20007810000 */
[-C--:B------:R-:W-:Y:S01]  /*6e70*/  FMUL.FTZ R55, R55, R168.reuse ;  /* 0x000000a837377220 */ /* 0x080fe20000410000 */
[-C--:B------:R-:W-:Y:S01]  /*6e80*/  FMUL.FTZ R58, R58, R168.reuse ;  /* 0x000000a83a3a7220 */ /* 0x080fe20000410000 */
[----:B------:R-:W-:Y:S01]  /*6e90*/  FMUL.FTZ R59, R59, R168 ;  /* 0x000000a83b3b7220 */ /* 0x000fe20000410000 */
[----:B------:R-:W-:Y:S01]  /*6ea0*/  FMNMX.FTZ R175, R9, R174, !PT ;  /* 0x000000ae09af7209 */ /* 0x000fe20007810000 */
[-C--:B------:R-:W-:Y:S01]  /*6eb0*/  FMUL.FTZ R62, R62, R168.reuse ;  /* 0x000000a83e3e7220 */ /* 0x080fe20000410000 */
[----:B------:R-:W1:Y:S01]  /*6ec0*/  MUFU.TANH R172, R172 ;  /* 0x000000ac00ac7308 */ /* 0x000e620000002400 */
[----:B--2---:R-:W-:Y:S01]  /*6ed0*/  FSEL R173, R154, -INF , P6 ;  /* 0xff8000009aad7808 */ /* 0x004fe20003000000 */
[-C--:B------:R-:W-:Y:S01]  /*6ee0*/  FMUL.FTZ R63, R63, R168.reuse ;  /* 0x000000a83f3f7220 */ /* 0x080fe20000410000 */
[----:B------:R-:W-:Y:S01]  /*6ef0*/  FSEL R154, R169, -INF , P5 ;  /* 0xff800000a99a7808 */ /* 0x000fe20002800000 */
[-C--:B------:R-:W-:Y:S01]  /*6f00*/  FMUL.FTZ R66, R66, R168.reuse ;  /* 0x000000a842427220 */ /* 0x080fe20000410000 */
[----:B------:R-:W-:Y:S01]  /*6f10*/  FMNMX.FTZ R175, R173, R175, !PT ;  /* 0x000000afadaf7209 */ /* 0x000fe20007810000 */
[-C--:B------:R-:W-:Y:S01]  /*6f20*/  FMUL.FTZ R67, R67, R168.reuse ;  /* 0x000000a843437220 */ /* 0x080fe20000410000 */
[-C--:B------:R-:W-:Y:S01]  /*6f30*/  FMUL.FTZ R70, R70, R168.reuse ;  /* 0x000000a846467220 */ /* 0x080fe20000410000 */
[----:B------:R-:W2:Y:S01]  /*6f40*/  MUFU.TANH R6, R180 ;  /* 0x000000b400067308 */ /* 0x000ea20000002400 */
[----:B------:R-:W-:Y:S01]  /*6f50*/  FMNMX.FTZ R175, R154, R175, !PT ;  /* 0x000000af9aaf7209 */ /* 0x000fe20007810000 */
[-C--:B------:R-:W-:Y:S01]  /*6f60*/  FMUL.FTZ R71, R71, R168.reuse ;  /* 0x000000a847477220 */ /* 0x080fe20000410000 */
[----:B---3--:R-:W-:Y:S01]  /*6f70*/  FSEL R169, R170, -INF , P3 ;  /* 0xff800000aaa97808 */ /* 0x008fe20001800000 */
[-C--:B------:R-:W-:Y:S01]  /*6f80*/  FMUL.FTZ R74, R74, R168.reuse ;  /* 0x000000a84a4a7220 */ /* 0x080fe20000410000 */
[-C--:B------:R-:W-:Y:S01]  /*6f90*/  FMUL.FTZ R75, R75, R168.reuse ;  /* 0x000000a84b4b7220 */ /* 0x080fe20000410000 */
[-C--:B------:R-:W-:Y:S01]  /*6fa0*/  FMUL.FTZ R78, R78, R168.reuse ;  /* 0x000000a84e4e7220 */ /* 0x080fe20000410000 */
[-C--:B------:R-:W-:Y:S01]  /*6fb0*/  FMUL.FTZ R79, R79, R168.reuse ;  /* 0x000000a84f4f7220 */ /* 0x080fe20000410000 */
[----:B------:R-:W3:Y:S01]  /*6fc0*/  MUFU.TANH R174, R181 ;  /* 0x000000b500ae7308 */ /* 0x000ee20000002400 */
[----:B-1----:R-:W-:Y:S01]  /*6fd0*/  FSEL R172, R172, -INF , P4 ;  /* 0xff800000acac7808 */ /* 0x002fe20002000000 */
[-C--:B------:R-:W-:Y:S01]  /*6fe0*/  FMUL.FTZ R82, R82, R168.reuse ;  /* 0x000000a852527220 */ /* 0x080fe20000410000 */
[-C--:B------:R-:W-:Y:S01]  /*6ff0*/  FMUL.FTZ R83, R83, R168.reuse ;  /* 0x000000a853537220 */ /* 0x080fe20000410000 */
[-C--:B------:R-:W-:Y:S01]  /*7000*/  FMUL.FTZ R86, R86, R168.reuse ;  /* 0x000000a856567220 */ /* 0x080fe20000410000 */
[----:B------:R-:W-:Y:S01]  /*7010*/  FMNMX.FTZ R175, R172, R175, !PT ;  /* 0x000000afacaf7209 */ /* 0x000fe20007810000 */
[-C--:B------:R-:W-:Y:S01]  /*7020*/  FMUL.FTZ R87, R87, R168.reuse ;  /* 0x000000a857577220 */ /* 0x080fe20000410000 */
[-C--:B------:R-:W-:Y:S01]  /*7030*/  FMUL.FTZ R90, R90, R168.reuse ;  /* 0x000000a85a5a7220 */ /* 0x080fe20000410000 */
[----:B------:R-:W-:Y:S01]  /*7040*/  MUFU.EX2 R156, R156 ;  /* 0x0000009c009c7308 */ /* 0x000fe20000000800 */
[----:B--2---:R-:W-:Y:S01]  /*7050*/  FSEL R170, R6, -INF , P2 ;  /* 0xff80000006aa7808 */ /* 0x004fe20001000000 */
[-C--:B------:R-:W-:Y:S01]  /*7060*/  FMUL.FTZ R91, R91, R168.reuse ;  /* 0x000000a85b5b7220 */ /* 0x080fe20000410000 */
[----:B------:R-:W-:Y:S01]  /*7070*/  FMNMX.FTZ R175, R169, R175, !PT ;  /* 0x000000afa9af7209 */ /* 0x000fe20007810000 */
[-C--:B------:R-:W-:Y:S01]  /*7080*/  FMUL.FTZ R94, R94, R168.reuse ;  /* 0x000000a85e5e7220 */ /* 0x080fe20000410000 */
[-C--:B------:R-:W-:Y:S01]  /*7090*/  FMUL.FTZ R95, R95, R168.reuse ;  /* 0x000000a85f5f7220 */ /* 0x080fe20000410000 */
[-C--:B------:R-:W-:Y:S01]  /*70a0*/  FMUL.FTZ R98, R98, R168.reuse ;  /* 0x000000a862627220 */ /* 0x080fe20000410000 */
[----:B------:R-:W-:Y:S01]  /*70b0*/  FMNMX.FTZ R6, R170, R175, !PT ;  /* 0x000000afaa067209 */ /* 0x000fe20007810000 */
[----:B------:R-:W-:Y:S01]  /*70c0*/  MUFU.EX2 R157, R157 ;  /* 0x0000009d009d7308 */ /* 0x000fe20000000800 */
[----:B---3--:R-:W-:Y:S01]  /*70d0*/  FSEL R174, R174, -INF , P1 ;  /* 0xff800000aeae7808 */ /* 0x008fe20000800000 */
[-C--:B------:R-:W-:Y:S01]  /*70e0*/  FMUL.FTZ R99, R99, R168.reuse ;  /* 0x000000a863637220 */ /* 0x080fe20000410000 */
[----:B------:R-:W-:Y:S01]  /*70f0*/  ISETP.NE.AND P1, PT, R17, RZ, PT ;  /* 0x000000ff1100720c */ /* 0x000fe20003f25270 */
[----:B------:R-:W-:Y:S01]  /*7100*/  FMUL.FTZ R102, R102, R168 ;  /* 0x000000a866667220 */ /* 0x000fe20000410000 */
[----:B------:R-:W-:Y:S01]  /*7110*/  FMNMX.FTZ R6, R174, R6, !PT ;  /* 0x00000006ae067209 */ /* 0x000fe20007810000 */
[-C--:B------:R-:W-:Y:S01]  /*7120*/  FMUL.FTZ R103, R103, R168.reuse ;  /* 0x000000a867677220 */ /* 0x080fe20000410000 */
[-C--:B------:R-:W-:Y:S01]  /*7130*/  FMUL.FTZ R106, R106, R168.reuse ;  /* 0x000000a86a6a7220 */ /* 0x080fe20000410000 */
[----:B------:R-:W-:Y:S01]  /*7140*/  MUFU.EX2 R158, R158 ;  /* 0x0000009e009e7308 */ /* 0x000fe20000000800 */
[-C--:B------:R-:W-:Y:S01]  /*7150*/  FMUL.FTZ R107, R107, R168.reuse ;  /* 0x000000a86b6b7220 */ /* 0x080fe20000410000 */
[----:B------:R-:W1:Y:S01]  /*7160*/  SHFL.BFLY PT, R175, R6, 0x2, 0x1f ;  /* 0x0c401f0006af7f89 */ /* 0x000e6200000e0000 */
        /* <DEDUP_REMOVED lines=23> */
[----:B-1----:R-:W-:Y:S01]  /*72e0*/  FMNMX.FTZ R6, R6, R175, !PT ;  /* 0x000000af06067209 */ /* 0x002fe20007810000 */
[-C--:B------:R-:W-:Y:S01]  /*72f0*/  FMUL.FTZ R150, R150, R168.reuse ;  /* 0x000000a896967220 */ /* 0x080fe20000410000 */
[----:B------:R-:W-:-:S03]  /*7300*/  FMUL.FTZ R151, R151, R168 ;  /* 0x000000a897977220 */ /* 0x000fc60000410000 */
[----:B------:R-:W1:Y:S01]  /*7310*/  SHFL.BFLY PT, R175, R6, 0x1, 0x1f ;  /* 0x0c201f0006af7f89 */ /* 0x000e6200000e0000 */
[----:B------:R-:W-:Y:S08]  /*7320*/  MUFU.EX2 R162, R162 ;  /* 0x000000a200a27308 */ /* 0x000ff00000000800 */
[----:B------:R-:W-:Y:S08]  /*7330*/  MUFU.EX2 R163, R163 ;  /* 0x000000a300a37308 */ /* 0x000ff00000000800 */
[----:B------:R-:W-:Y:S01]  /*7340*/  MUFU.EX2 R164, R164 ;  /* 0x000000a400a47308 */ /* 0x000fe20000000800 */
[----:B-1----:R-:W-:-:S07]  /*7350*/  FMNMX.FTZ R6, R6, R175, !PT ;  /* 0x000000af06067209 */ /* 0x002fce0007810000 */
[----:B------:R-:W-:Y:S01]  /*7360*/  MUFU.EX2 R165, R165 ;  /* 0x000000a500a57308 */ /* 0x000fe20000000800 */
[----:B------:R-:W-:-:S04]  /*7370*/  FSETP.NEU.FTZ.AND P2, PT, R6, -INF , PT ;  /* 0xff8000000600780b */ /* 0x000fc80003f5d000 */
[----:B------:R-:W-:-:S03]  /*7380*/  FSEL R175, R6, RZ, P2 ;  /* 0x000000ff06af7208 */ /* 0x000fc60001000000 */
[----:B------:R-:W-:Y:S02]  /*7390*/  MUFU.EX2 R166, R166 ;  /* 0x000000a600a67308 */ /* 0x000fe40000000800 */
[----:B------:R-:W-:-:S04]  /*73a0*/  FADD.FTZ R175, -R175, R8 ;  /* 0x00000008afaf7221 */ /* 0x000fc80000010100 */
[----:B------:R-:W-:Y:S01]  /*73b0*/  FMUL.FTZ R8, R175, UR10 ;  /* 0x0000000aaf087c20 */ /* 0x000fe20008410000 */
[----:B------:R-:W-:Y:S01]  /*73c0*/  IMAD.U32 R175, RZ, RZ, UR24 ;  /* 0x00000018ffaf7e24 */ /* 0x000fe2000f8e00ff */
[----:B------:R-:W-:Y:S03]  /*73d0*/  MUFU.EX2 R167, R167 ;  /* 0x000000a700a77308 */ /* 0x000fe60000000800 */
[----:B------:R-:W-:-:S05]  /*73e0*/  @!P1 IMAD R175, R175, 0x40, R16 ;  /* 0x00000040afaf9824 */ /* 0x000fca00078e0210 */
[----:B------:R-:W1:Y:S01]  /*73f0*/  MUFU.EX2 R8, R8 ;  /* 0x0000000800087308 */ /* 0x000e620000000800 */
[----:B------:R-:W-:-:S05]  /*7400*/  @!P1 LEA R175, R175, UR40, 0x2 ;  /* 0x00000028afaf9c11 */ /* 0x000fca000f8e10ff */
[----:B------:R-:W-:Y:S02]  /*7410*/  @!P1 STS [R175+0x28820], R168 ;  /* 0x028820a8af009388 */ /* 0x000fe40000000800 */
[----:B------:R-:W-:Y:S02]  /*7420*/  MUFU.EX2 R171, R171 ;  /* 0x000000ab00ab7308 */ /* 0x000fe40000000800 */
        /* <DEDUP_REMOVED lines=10> */
[----:B-1----:R-:W-:Y:S01]  /*74d0*/  FMUL.FTZ R175, R6, UR10 ;  /* 0x0000000a06af7c20 */ /* 0x002fe20008410000 */
[-C--:B------:R-:W-:Y:S01]  /*74e0*/  FMUL.FTZ R41, R41, R8.reuse ;  /* 0x0000000829297220 */ /* 0x080fe20000410000 */
[-C--:B------:R-:W-:Y:S01]  /*74f0*/  FMUL.FTZ R44, R44, R8.reuse ;  /* 0x000000082c2c7220 */ /* 0x080fe20000410000 */
[-C--:B------:R-:W-:Y:S01]  /*7500*/  FMUL.FTZ R45, R45, R8.reuse ;  /* 0x000000082d2d7220 */ /* 0x080fe20000410000 */
[-C--:B------:R-:W-:Y:S01]  /*7510*/  FMUL.FTZ R48, R48, R8.reuse ;  /* 0x0000000830307220 */ /* 0x080fe20000410000 */
[----:B------:R-:W-:Y:S01]  /*7520*/  FSEL R175, R175, RZ, P2 ;  /* 0x000000ffafaf7208 */ /* 0x000fe20001000000 */
[-C--:B------:R-:W-:Y:S01]  /*7530*/  FMUL.FTZ R49, R49, R8.reuse ;  /* 0x0000000831317220 */ /* 0x080fe20000410000 */
[-C--:B------:R-:W-:Y:S01]  /*7540*/  FMUL.FTZ R52, R52, R8.reuse ;  /* 0x0000000834347220 */ /* 0x080fe20000410000 */
[-C--:B------:R-:W-:Y:S01]  /*7550*/  FMUL.FTZ R53, R53, R8.reuse ;  /* 0x0000000835357220 */ /* 0x080fe20000410000 */
[-C--:B------:R-:W-:Y:S01]  /*7560*/  FMUL.FTZ R56, R56, R8.reuse ;  /* 0x0000000838387220 */ /* 0x080fe20000410000 */
        /* <DEDUP_REMOVED lines=17> */
[----:B------:R-:W-:Y:S01]  /*7680*/  FFMA.FTZ R174, R174, UR10, -R175 ;  /* 0x0000000aaeae7c23 */ /* 0x000fe200080108af */
[-C--:B------:R-:W-:Y:S01]  /*7690*/  FMUL.FTZ R57, R57, R8.reuse ;  /* 0x0000000839397220 */ /* 0x080fe20000410000 */
[-C--:B------:R-:W-:Y:S01]  /*76a0*/  FMUL.FTZ R60, R60, R8.reuse ;  /* 0x000000083c3c7220 */ /* 0x080fe20000410000 */
[-C--:B------:R-:W-:Y:S01]  /*76b0*/  FMUL.FTZ R61, R61, R8.reuse ;  /* 0x000000083d3d7220 */ /* 0x080fe20000410000 */
[-C--:B------:R-:W-:Y:S01]  /*76c0*/  FMUL.FTZ R64, R64, R8.reuse ;  /* 0x0000000840407220 */ /* 0x080fe20000410000 */
[----:B------:R-:W3:Y:S01]  /*76d0*/  MUFU.EX2 R15, R15 ;  /* 0x0000000f000f7308 */ /* 0x000ee20000000800 */
[----:B-1----:R-:W-:Y:S01]  /*76e0*/  FFMA.FTZ R5, R8, R5, R11 ;  /* 0x0000000508057223 */ /* 0x002fe2000001000b */
        /* <DEDUP_REMOVED lines=16> */
[----:B------:R-:W-:Y:S01]  /*77f0*/  FADD.FTZ R5, R155, R4 ;  /* 0x000000049b057221 */ /* 0x000fe20000010000 */
[----:B------:R-:W-:Y:S01]  /*7800*/  F2FP.BF16.F32.PACK_AB R155, R156, R155 ;  /* 0x0000009b9c9b723e */ /* 0x000fe200000010ff */
[-C--:B------:R-:W-:Y:S01]  /*7810*/  FMUL.FTZ R88, R88, R8.reuse ;  /* 0x0000000858587220 */ /* 0x080fe20000410000 */
[-C--:B------:R-:W-:Y:S01]  /*7820*/  FMUL.FTZ R89, R89, R8.reuse ;  /* 0x0000000859597220 */ /* 0x080fe20000410000 */
[----:B------:R-:W-:Y:S01]  /*7830*/  FADD.FTZ R5, R156, R5 ;  /* 0x000000059c057221 */ /* 0x000fe20000010000 */
[-C--:B------:R-:W-:Y:S01]  /*7840*/  FMUL.FTZ R92, R92, R8.reuse ;  /* 0x000000085c5c7220 */ /* 0x080fe20000410000 */
[----:B------:R-:W3:Y:S01]  /*7850*/  MUFU.EX2 R14, R14 ;  /* 0x0000000e000e7308 */ /* 0x000ee20000000800 */
[----:B-1----:R-:W-:Y:S01]  /*7860*/  FADD.FTZ R4, R10, R12 ;  /* 0x0000000c0a047221 */ /* 0x002fe20000010000 */
[----:B------:R-:W-:Y:S01]  /*7870*/  FADD.FTZ R5, R157, R5 ;  /* 0x000000059d057221 */ /* 0x000fe20000010000 */
[----:B------:R-:W-:Y:S01]  /*7880*/  F2FP.BF16.F32.PACK_AB R157, R158, R157 ;  /* 0x0000009d9e9d723e */ /* 0x000fe200000010ff */
[-C--:B------:R-:W-:Y:S01]  /*7890*/  FMUL.FTZ R93, R93, R8.reuse ;  /* 0x000000085d5d7220 */ /* 0x080fe20000410000 */
[-C--:B------:R-:W-:Y:S01]  /*78a0*/  FMUL.FTZ R96, R96, R8.reuse ;  /* 0x0000000860607220 */ /* 0x080fe20000410000 */
[----:B------:R-:W-:Y:S01]  /*78b0*/  FADD.FTZ R5, R158, R5 ;  /* 0x000000059e057221 */ /* 0x000fe20000010000 */
[-C--:B------:R-:W-:Y:S01]  /*78c0*/  FMUL.FTZ R97, R97, R8.reuse ;  /* 0x0000000861617220 */ /* 0x080fe20000410000 */
[----:B------:R-:W1:Y:S01]  /*78d0*/  MUFU.EX2 R21, R21 ;  /* 0x0000001500157308 */ /* 0x000e620000000800 */
        /* <DEDUP_REMOVED lines=9> */
[----:B------:R-:W-:Y:S01]  /*7970*/  FADD.FTZ R5, R161, R5 ;  /* 0x00000005a1057221 */ /* 0x000fe20000010000 */
[----:B------:R-:W-:Y:S01]  /*7980*/  F2FP.BF16.F32.PACK_AB R156, R14, R176 ;  /* 0x000000b00e9c723e */ /* 0x000fe200000010ff */
[-C--:B------:R-:W-:Y:S01]  /*7990*/  FMUL.FTZ R105, R105, R8.reuse ;  /* 0x0000000869697220 */ /* 0x080fe20000410000 */
[C---:B------:R-:W-:Y:S01]  /*79a0*/  F2FP.BF16.F32.PACK_AB R161, R162.reuse, R161 ;  /* 0x000000a1a2a1723e */ /* 0x040fe200000010ff */
        /* <DEDUP_REMOVED lines=15> */
[C---:B------:R-:W-:Y:S01]  /*7aa0*/  F2FP.BF16.F32.PACK_AB R165, R166.reuse, R165 ;  /* 0x000000a5a6a5723e */ /* 0x040fe200000010ff */
        /* <DEDUP_REMOVED lines=10> */
[----:B------:R3:W4:Y:S01]  /*7b50*/  MUFU.EX2 R11, R154 ;  /* 0x0000009a000b7308 */ /* 0x0007220000000800 */
        /* <DEDUP_REMOVED lines=9> */
[----:B---3--:R-:W-:Y:S01]  /*7bf0*/  F2FP.BF16.F32.PACK_AB R154, R10, R15 ;  /* 0x0000000f0a9a723e */ /* 0x008fe200000010ff */
[----:B------:R-:W-:Y:S01]  /*7c00*/  BAR.SYNC.DEFER_BLOCKING 0xf, 0x100 ;  /* 0x03c4000000007b1d */ /* 0x000fe20000010000 */
[-C--:B------:R-:W-:Y:S01]  /*7c10*/  FMUL.FTZ R141, R141, R8.reuse ;  /* 0x000000088d8d7220 */ /* 0x080fe20000410000 */
[-C--:B------:R-:W-:Y:S01]  /*7c20*/  FMUL.FTZ R144, R144, R8.reuse ;  /* 0x0000000890907220 */ /* 0x080fe20000410000 */
[-C--:B------:R-:W-:Y:S01]  /*7c30*/  FMUL.FTZ R145, R145, R8.reuse ;  /* 0x0000000891917220 */ /* 0x080fe20000410000 */
[-C--:B------:R-:W-:Y:S01]  /*7c40*/  FMUL.FTZ R148, R148, R8.reuse ;  /* 0x0000000894947220 */ /* 0x080fe20000410000 */
[----:B------:R-:W-:Y:S01]  /*7c50*/  FMUL.FTZ R149, R149, R8 ;  /* 0x0000000895957220 */ /* 0x000fe20000410000 */
[----:B------:R-:W2:Y:S01]  /*7c60*/  MUFU.EX2 R169, R169 ;  /* 0x000000a900a97308 */ /* 0x000ea20000000800 */
[C---:B----4-:R-:W-:Y:S01]  /*7c70*/  FADD.FTZ R4, R11.reuse, R4 ;  /* 0x000000040b047221 */ /* 0x050fe20000010000 */
[----:B------:R-:W-:-:S06]  /*7c80*/  F2FP.BF16.F32.PACK_AB R162, R11, R173 ;  /* 0x000000ad0ba2723e */ /* 0x000fcc00000010ff */
[----:B------:R-:W3:Y:S01]  /*7c90*/  MUFU.EX2 R170, R170 ;  /* 0x000000aa00aa7308 */ /* 0x000ee20000000800 */
[----:B-1----:R-:W-:-:S07]  /*7ca0*/  FADD.FTZ R4, R172, R4 ;  /* 0x00000004ac047221 */ /* 0x002fce0000010000 */
[----:B------:R-:W1:Y:S01]  /*7cb0*/  MUFU.EX2 R174, R174 ;  /* 0x000000ae00ae7308 */ /* 0x000e620000000800 */
[C---:B--2---:R-:W-:Y:S01]  /*7cc0*/  FADD.FTZ R4, R169.reuse, R4 ;  /* 0x00000004a9047221 */ /* 0x044fe20000010000 */
[----:B------:R-:W-:Y:S01]  /*7cd0*/  F2FP.BF16.F32.PACK_AB R164, R169, R172 ;  /* 0x000000aca9a4723e */ /* 0x000fe200000010ff */
[----:B------:R2:W-:Y:S04]  /*7ce0*/  STSM.16.M88.4 [R18+0x26800], R152 ;  /* 0x0268009812007844 */ /* 0x0005e80000000200 */
[----:B------:R2:W-:Y:S01]  /*7cf0*/  STSM.16.M88.4 [R19], R156 ;  /* 0x0000009c13007844 */ /* 0x0005e20000000200 */
[----:B---3--:R-:W-:Y:S01]  /*7d00*/  FADD.FTZ R9, R170, R4 ;  /* 0x00000004aa097221 */ /* 0x008fe20000010000 */
[----:B------:R-:W-:Y:S01]  /*7d10*/  FADD.FTZ R4, R167, R5 ;  /* 0x00000005a7047221 */ /* 0x000fe20000010000 */
[C---:B------:R-:W-:Y:S01]  /*7d20*/  F2FP.BF16.F32.PACK_AB R167, R171.reuse, R167 ;  /* 0x000000a7aba7723e */ /* 0x040fe200000010ff */
[----:B------:R2:W-:Y:S02]  /*7d30*/  STSM.16.M88.4 [R23], R160 ;  /* 0x000000a017007844 */ /* 0x0005e40000000200 */
[----:B------:R-:W-:Y:S01]  /*7d40*/  FADD.FTZ R4, R171, R4 ;  /* 0x00000004ab047221 */ /* 0x000fe20000010000 */
[C---:B-1----:R-:W-:Y:S01]  /*7d50*/  F2FP.BF16.F32.PACK_AB R166, R174.reuse, R170 ;  /* 0x000000aaaea6723e */ /* 0x042fe200000010ff */
[----:B------:R-:W-:-:S04]  /*7d60*/  FADD.FTZ R5, R174, R9 ;  /* 0x00000009ae057221 */ /* 0x000fc80000010000 */
[----:B------:R2:W-:Y:S01]  /*7d70*/  STSM.16.M88.4 [R22], R164 ;  /* 0x000000a416007844 */ /* 0x0005e20000000200 */
[----:B------:R-:W-:Y:S05]  /*7d80*/  @!P0 BRA `(.L_x_4450) ;  /* 0x0000000000048947 */ /* 0x000fea0003800000 */
[----:B------:R-:W-:Y:S01]  /*7d90*/  BPT.TRAP 0x1 ;  /* 0x000000040000795c */ /* 0x000fe20000300000 */
.L_x_4450:
[----:B------:R1:W3:Y:S01]  /*7da0*/  SYNCS.PHASECHK.TRANS64.TRYWAIT P1, [UR23+0x28c50], R7 ;  /* 0x028c5007ff0075a7 */ /* 0x0002e20008020157 */
[----:B------:R-:W-:Y:S05]  /*7db0*/  @!P0 BRA `(.L_x_4451) ;  /* 0x0000000000048947 */ /* 0x000fea0003800000 */
[----:B------:R-:W-:Y:S01]  /*7dc0*/  BPT.TRAP 0x1 ;  /* 0x000000040000795c */ /* 0x000fe20000300000 */
.L_x_4451:
[----:B---3--:R-:W-:Y:S05]  /*7dd0*/  @P1 BRA `(.L_x_4452) ;  /* 0x0000000000081947 */ /* 0x008fea0003800000 */
[----:B------:R-:W3:Y:S02]  /*7de0*/  SYNCS.PHASECHK.TRANS64.TRYWAIT P1, [UR23+0x28c50], R7 ;  /* 0x028c5007ff0075a7 */ /* 0x000ee40008020157 */
[----:B---3--:R-:W-:Y:S05]  /*7df0*/  @!P1 BRA `(.L_x_4453) ;  /* 0x000000d8008c9947 */ /* 0x008fea0003800000 */
.L_x_4452:
        /* <DEDUP_REMOVED lines=34> */
.L_x_4454:
[----:B------:R-:W-:Y:S01]  /*8020*/  UISETP.GT.AND UP0, UPT, UR21, UR20, UPT ;  /* 0x000000141500728c */ /* 0x000fe2000bf04270 */
[----:B------:R-:W-:Y:S01]  /*8030*/  IMAD.MOV.U32 R9, RZ, RZ, R3 ;  /* 0x000000ffff097224 */ /* 0x000fe200078e0003 */
[----:B------:R-:W-:Y:S01]  /*8040*/  UIADD3 UR23, UR23, 0x28c60, URZ ;  /* 0x00028c6017177890 */ /* 0x000fe2000fffe03f */
[----:B---3--:R-:W-:Y:S01]  /*8050*/  IMAD.MOV.U32 R8, RZ, RZ, R6 ;  /* 0x000000ffff087224 */ /* 0x008fe200078e0006 */
[----:B------:R-:W-:Y:S02]  /*8060*/  UIADD3 UR21, UR21, -0x1, URZ ;  /* 0xffffffff15157890 */ /* 0x000fe4000fffe03f */
[----:B------:R-:W-:Y:S01]  /*8070*/  PLOP3.LUT P1, PT, PT, PT, UP0, 0x80, 0x0 ;  /* 0x000000000000781c */ /* 0x000fe20003f2f008 */
[----:B------:R-:W-:Y:S01]  /*8080*/  UPRMT UR23, UR39, 0x654, UR23 ;  /* 0x0000065427177896 */ /* 0x000fe20008000017 */
[----:B------:R-:W-:-:S08]  /*8090*/  UMOV UR24, UR37 ;  /* 0x0000002500187c82 */ /* 0x000fd00008000000 */
[----:B------:R-:W-:Y:S03]  /*80a0*/  SYNCS.ARRIVE.TRANS64.RED.A1T0 RZ, [UR23], RZ ;  /* 0x000000ffffff79a7 */ /* 0x000fe60008100417 */
[----:B------:R-:W-:Y:S05]  /*80b0*/  @P1 BRA `(.L_x_4455) ;  /* 0xffffffdc007c1947 */ /* 0x000fea000383ffff */
.L_x_4444:
[----:B------:R-:W-:-:S06]  /*80c0*/  UISETP.GE.AND UP0, UPT, UR21, UR48, UPT ;  /* 0x000000301500728c */ /* 0x000fcc000bf06270 */
[----:B------:R-:W-:-:S13]  /*80d0*/  PLOP3.LUT P1, PT, PT, PT, UP0, 0x80, 0x0 ;  /* 0x000000000000781c */ /* 0x000fda0003f2f008 */
[----:B------:R-:W-:Y:S05]  /*80e0*/  @!P1 BRA `(.L_x_4456) ;  /* 0x0000001c003c9947 */ /* 0x000fea0003800000 */
[----:B0-2---:R-:W-:Y:S01]  /*80f0*/  IMAD.MOV.U32 R8, RZ, RZ, R3 ;  /* 0x000000ffff087224 */ /* 0x005fe200078e0003 */
[----:B------:R-:W-:Y:S01]  /*8100*/  UMOV UR23, UR37 ;  /* 0x0000002500177c82 */ /* 0x000fe20008000000 */
[----:B------:R-:W-:Y:S01]  /*8110*/  IMAD.MOV.U32 R9, RZ, RZ, R6 ;  /* 0x000000ffff097224 */ /* 0x000fe200078e0006 */
[----:B------:R-:W-:Y:S01]  /*8120*/  ULDC UR24, c[0x0][0x9d8] ;  /* 0x0002760000187ab9 */ /* 0x000fe20000000800 */
[----:B------:R-:W-:-:S05]  /*8130*/  ULDC UR20, c[0x0][0x988] ;  /* 0x0002620000147ab9 */ /* 0x000fca0000000800 */
.L_x_4467:
[----:B------:R-:W-:-:S04]  /*8140*/  UIADD3 UR37, UR23, 0x1, URZ ;  /* 0x0000000117257890 */ /* 0x000fc8000fffe03f */
[----:B------:R-:W-:-:S04]  /*8150*/  UISETP.NE.AND UP0, UPT, UR37, 0x2, UPT ;  /* 0x000000022500788c */ /* 0x000fc8000bf05270 */
[----:B------:R-:W-:Y:S02]  /*8160*/  USEL UR6, URZ, 0x1, UP0 ;  /* 0x000000013f067887 */ /* 0x000fe40008000000 */
[----:B------:R-:W-:Y:S02]  /*8170*/  USEL UR37, UR37, URZ, UP0 ;  /* 0x0000003f25257287 */ /* 0x000fe40008000000 */
[----:B------:R-:W-:Y:S01]  /*8180*/  ULOP3.LUT UR36, UR36, UR6, URZ, 0x3c, !UPT ;  /* 0x0000000624247292 */ /* 0x000fe2000f8e3c3f */
[----:B0-2---:R-:W-:Y:S11]  /*8190*/  @!P0 BRA `(.L_x_4457) ;  /* 0x0000000000048947 */ /* 0x005ff60003800000 */
[----:B------:R-:W-:Y:S01]  /*81a0*/  BPT.TRAP 0x1 ;  /* 0x000000040000795c */ /* 0x000fe20000300000 */
.L_x_4457:
[----:B------:R-:W-:Y:S01]  /*81b0*/  ULEA UR22, UR37, UR40, 0x3 ;  /* 0x0000002825167291 */ /* 0x000fe2000f8e183f */
[----:B-1----:R-:W-:-:S05]  /*81c0*/  IMAD.U32 R7, RZ, RZ, UR36 ;  /* 0x00000024ff077e24 */ /* 0x002fca000f8e00ff */
[----:B------:R-:W-:-:S04]  /*81d0*/  SHF.L.U32 R7, R7, 0x1f, RZ ;  /* 0x0000001f07077819 */ /* 0x000fc800000006ff */
[----:B------:R0:W1:Y:S01]  /*81e0*/  SYNCS.PHASECHK.TRANS64.TRYWAIT P1, [UR22+0x28c30], R7 ;  /* 0x028c3007ff0075a7 */ /* 0x0000620008020156 */
[----:B------:R-:W-:Y:S05]  /*81f0*/  @!P0 BRA `(.L_x_4458) ;  /* 0x0000000000048947 */ /* 0x000fea0003800000 */
[----:B------:R-:W-:Y:S01]  /*8200*/  BPT.TRAP 0x1 ;  /* 0x000000040000795c */ /* 0x000fe20000300000 */
.L_x_4458:
[----:B-1----:R-:W-:Y:S05]  /*8210*/  @P1 BRA `(.L_x_4459) ;  /* 0x0000000000081947 */ /* 0x002fea0003800000 */
[----:B------:R-:W1:Y:S02]  /*8220*/  SYNCS.PHASECHK.TRANS64.TRYWAIT P1, [UR22+0x28c30], R7 ;  /* 0x028c3007ff0075a7 */ /* 0x000e640008020156 */
[----:B-1----:R-:W-:Y:S05]  /*8230*/  @!P1 BRA `(.L_x_4460) ;  /* 0x000000d400949947 */ /* 0x002fea0003800000 */
.L_x_4459:
        /* <DEDUP_REMOVED lines=23> */
.L_x_4461:
        /* <DEDUP_REMOVED lines=297> */
[----:B------:R-:W-:Y:S01]  /*9640*/  FADD.FTZ R4, R21, R4 ;  /* 0x0000000415047221 */ /* 0x000fe20000010000 */
[-C--:B------:R-:W-:Y:S01]  /*9650*/  FMUL.FTZ R91, R91, R10.reuse ;  /* 0x0000000a5b5b7220 */ /* 0x080fe20000410000 */
[-C--:B------:R-:W-:Y:S01]  /*9660*/  FMUL.FTZ R94, R94, R10.reuse ;  /* 0x0000000a5e5e7220 */ /* 0x080fe20000410000 */
[----:B------:R-:W1:Y:S01]  /*9670*/  MUFU.EX2 R12, R12 ;  /* 0x0000000c000c7308 */ /* 0x000e620000000800 */
[----:B--2---:R-:W-:Y:S01]  /*9680*/  FADD.FTZ R11, R159, R11 ;  /* 0x0000000b9f0b7221 */ /* 0x004fe20000010000 */
[----:B------:R-:W-:Y:S01]  /*9690*/  FADD.FTZ R4, R168, R4 ;  /* 0x00000004a8047221 */ /* 0x000fe20000010000 */
[----:B---3--:R-:W-:Y:S01]  /*96a0*/  F2FP.BF16.F32.PACK_AB R158, R20, R15 ;  /* 0x0000000f149e723e */ /* 0x008fe200000010ff */
[-C--:B------:R-:W-:Y:S01]  /*96b0*/  FMUL.FTZ R95, R95, R10.reuse ;  /* 0x0000000a5f5f7220 */ /* 0x080fe20000410000 */
[-C--:B------:R-:W-:Y:S01]  /*96c0*/  FMUL.FTZ R98, R98, R10.reuse ;  /* 0x0000000a62627220 */ /* 0x080fe20000410000 */
[----:B------:R-:W-:Y:S01]  /*96d0*/  FADD.FTZ R4, R8, R4 ;  /* 0x0000000408047221 */ /* 0x000fe20000010000 */
[-C--:B------:R-:W-:Y:S01]  /*96e0*/  FMUL.FTZ R99, R99, R10.reuse ;  /* 0x0000000a63637220 */ /* 0x080fe20000410000 */
[----:B------:R-:W2:Y:S01]  /*96f0*/  MUFU.EX2 R161, R166 ;  /* 0x000000a600a17308 */ /* 0x000ea20000000800 */
[C---:B----4-:R-:W-:Y:S01]  /*9700*/  FADD.FTZ R11, R5.reuse, R11 ;  /* 0x0000000b050b7221 */ /* 0x050fe20000010000 */
        /* <DEDUP_REMOVED lines=9> */
[----:B------:R1:W-:Y:S01]  /*97a0*/  STSM.16.M88.4 [R18+0x26800], R152 ;  /* 0x0268009812007844 */ /* 0x0003e20000000200 */
[-C--:B------:R-:W-:Y:S01]  /*97b0*/  FMUL.FTZ R107, R107, R10.reuse ;  /* 0x0000000a6b6b7220 */ /* 0x080fe20000410000 */
[-C--:B------:R-:W-:Y:S01]  /*97c0*/  FMUL.FTZ R110, R110, R10.reuse ;  /* 0x0000000a6e6e7220 */ /* 0x080fe20000410000 */
[----:B------:R-:W-:Y:S01]  /*97d0*/  FMUL.FTZ R111, R111, R10 ;  /* 0x0000000a6f6f7220 */ /* 0x000fe20000410000 */
[----:B------:R1:W-:Y:S01]  /*97e0*/  STSM.16.M88.4 [R19], R156 ;  /* 0x0000009c13007844 */ /* 0x0003e20000000200 */
[----:B------:R-:W4:Y:S01]  /*97f0*/  MUFU.EX2 R169, R169 ;  /* 0x000000a900a97308 */ /* 0x000f220000000800 */
        /* <DEDUP_REMOVED lines=44> */
.L_x_4462:
[----:B------:R2:W3:Y:S01]  /*9ac0*/  SYNCS.PHASECHK.TRANS64.TRYWAIT P1, [UR22+0x28c50], R7 ;  /* 0x028c5007ff0075a7 */ /* 0x0004e20008020156 */
[----:B------:R-:W-:Y:S05]  /*9ad0*/  @!P0 BRA `(.L_x_4463) ;  /* 0x0000000000048947 */ /* 0x000fea0003800000 */
[----:B------:R-:W-:Y:S01]  /*9ae0*/  BPT.TRAP 0x1 ;  /* 0x000000040000795c */ /* 0x000fe20000300000 */
.L_x_4463:
[----:B---3--:R-:W-:Y:S05]  /*9af0*/  @P1 BRA `(.L_x_4464) ;  /* 0x0000000000081947 */ /* 0x008fea0003800000 */
[----:B------:R-:W3:Y:S02]  /*9b00*/  SYNCS.PHASECHK.TRANS64.TRYWAIT P1, [UR22+0x28c50], R7 ;  /* 0x028c5007ff0075a7 */ /* 0x000ee40008020156 */
[----:B---3--:R-:W-:Y:S05]  /*9b10*/  @!P1 BRA `(.L_x_4465) ;  /* 0x000000bc00749947 */ /* 0x008fea0003800000 */
.L_x_4464:
        /* <DEDUP_REMOVED lines=34> */
.L_x_4466:
[----:B------:R-:W-:Y:S01]  /*9d40*/  UISETP.GT.AND UP0, UPT, UR21, UR48, UPT ;  /* 0x000000301500728c */ /* 0x000fe2000bf04270 */
[----:B---3--:R-:W-:Y:S01]  /*9d50*/  IMAD.MOV.U32 R8, RZ, RZ, R3 ;  /* 0x000000ffff087224 */ /* 0x008fe200078e0003 */
        /* <DEDUP_REMOVED lines=8> */
.L_x_4456:
[----:B------:R-:W3:Y:S01]  /*9de0*/  SHFL.BFLY PT, R0, R5, 0x2, 0x1f ;  /* 0x0c401f0005007f89 */ /* 0x000ee200000e0000 */
[----:B------:R-:W-:Y:S01]  /*9df0*/  IMAD.U32 R12, RZ, RZ, UR10 ;  /* 0x0000000aff0c7e24 */ /* 0x000fe2000f8e00ff */
[----:B------:R-:W-:Y:S08]  /*9e00*/  BAR.ARV 0x8, 0x100 ;  /* 0x0204000000007b1d */ /* 0x000ff00000002000 */
[----:B------:R-:W-:Y:S01]  /*9e10*/  BAR.SYNC.DEFER_BLOCKING 0xf, 0x100 ;  /* 0x03c4000000007b1d */ /* 0x000fe20000010000 */
[----:B------:R-:W-:Y:S01]  /*9e20*/  ISETP.NE.AND P2, PT, R17, RZ, PT ;  /* 0x000000ff1100720c */ /* 0x000fe20003f45270 */
[----:B------:R-:W-:Y:S01]  /*9e30*/  IMAD.MOV.U32 R13, RZ, RZ, -0x800000 ;  /* 0xff800000ff0d7424 */ /* 0x000fe200078e00ff */
[----:B------:R-:W-:-:S03]  /*9e40*/  UIADD3 UR46, UR46, 0x1, URZ ;  /* 0x000000012e2e7890 */ /* 0x000fc6000fffe03f */
[----:B------:R-:W4:Y:S01]  /*9e50*/  SHFL.BFLY PT, R9, R4, 0x2, 0x1f ;  /* 0x0c401f0004097f89 */ /* 0x000f2200000e0000 */
[----:B---3--:R-:W-:-:S05]  /*9e60*/  FADD.FTZ R0, R0, R5 ;  /* 0x0000000500007221 */ /* 0x008fca0000010000 */
[----:B012---:R-:W0:Y:S01]  /*9e70*/  SHFL.BFLY PT, R7, R0, 0x1, 0x1f ;  /* 0x0c201f0000077f89 */ /* 0x007e2200000e0000 */
[----:B----4-:R-:W-:Y:S01]  /*9e80*/  FADD.FTZ R9, R9, R4 ;  /* 0x0000000409097221 */ /* 0x010fe20000010000 */
[----:B------:R-:W-:-:S04]  /*9e90*/  IMAD.MOV.U32 R4, RZ, RZ, RZ ;  /* 0x000000ffff047224 */ /* 0x000fc800078e00ff */
[----:B------:R-:W1:Y:S01]  /*9ea0*/  SHFL.BFLY PT, R8, R9, 0x1, 0x1f ;  /* 0x0c201f0009087f89 */ /* 0x000e6200000e0000 */
[----:B0-----:R-:W-:Y:S01]  /*9eb0*/  FADD.FTZ R10, R0, R7 ;  /* 0x00000007000a7221 */ /* 0x001fe20000010000 */
[----:B------:R-:W-:-:S04]  /*9ec0*/  IMAD.MOV.U32 R0, RZ, RZ, RZ ;  /* 0x000000ffff007224 */ /* 0x000fc800078e00ff */
[----:B------:R-:W-:-:S13]  /*9ed0*/  FSETP.NE.FTZ.AND P0, PT, R10, RZ, PT ;  /* 0x000000ff0a00720b */ /* 0x000fda0003f15000 */
[----:B------:R-:W0:Y:S01]  /*9ee0*/  @P0 MUFU.LG2 R7, R10 ;  /* 0x0000000a00070308 */ /* 0x000e220000000c00 */
[----:B------:R-:W-:Y:S01]  /*9ef0*/  @P0 FMUL.FTZ R5, R12, 0.69314718246459960938 ;  /* 0x3f3172180c050820 */ /* 0x000fe20000410000 */
[----:B-1----:R-:W-:Y:S01]  /*9f00*/  FADD.FTZ R11, R9, R8 ;  /* 0x00000008090b7221 */ /* 0x002fe20000010000 */
[----:B------:R-:W-:-:S04]  /*9f10*/  IMAD.MOV.U32 R12, RZ, RZ, -0x800000 ;  /* 0xff800000ff0c7424 */ /* 0x000fc800078e00ff */
[----:B------:R-:W-:Y:S01]  /*9f20*/  FSETP.NE.FTZ.AND P1, PT, R11, RZ, PT ;  /* 0x000000ff0b00720b */ /* 0x000fe20003f35000 */
[----:B------:R-:W1:Y:S01]  /*9f30*/  @P0 MUFU.RCP R4, R10 ;  /* 0x0000000a00040308 */ /* 0x000e620000001000 */
[----:B0-----:R-:W-:-:S11]  /*9f40*/  @P0 FMUL.FTZ R8, R7, 0.69314718246459960938 ;  /* 0x3f31721807080820 */ /* 0x001fd60000410000 */
[----:B------:R-:W0:Y:S01]  /*9f50*/  @P1 MUFU.RCP R0, R11 ;  /* 0x0000000b00001308 */ /* 0x000e220000001000 */
[----:B------:R-:W-:Y:S01]  /*9f60*/  @P0 FFMA.FTZ R12, R5, R6, R8 ;  /* 0x00000006050c0223 */ /* 0x000fe20000010008 */
[----:B------:R-:W-:Y:S01]  /*9f70*/  IMAD.U32 R5, RZ, RZ, UR37 ;  /* 0x00000025ff057e24 */ /* 0x000fe2000f8e00ff */
[----:B------:R-:W-:Y:S01]  /*9f80*/  UIADD3 UR37, UR37, 0x1, URZ ;  /* 0x0000000125257890 */ /* 0x000fe2000fffe03f */
[----:B------:R-:W-:Y:S02]  /*9f90*/  IMAD.U32 R6, RZ, RZ, UR10 ;  /* 0x0000000aff067e24 */ /* 0x000fe4000f8e00ff */
[-C--:B-1----:R-:W-:Y:S01]  /*9fa0*/  FMUL.FTZ R24, R24, R4.reuse ;  /* 0x0000000418187220 */ /* 0x082fe20000410000 */
[----:B------:R-:W-:Y:S01]  /*9fb0*/  @!P2 IMAD R5, R5, 0x40, R16 ;  /* 0x000000400505a824 */ /* 0x000fe200078e0210 */
[----:B------:R-:W-:Y:S01]  /*9fc0*/  UISETP.NE.AND UP0, UPT, UR37, 0x2, UPT ;  /* 0x000000022500788c */ /* 0x000fe2000bf05270 */
[-C--:B------:R-:W-:Y:S01]  /*9fd0*/  FMUL.FTZ R25, R25, R4.reuse ;  /* 0x0000000419197220 */ /* 0x080fe20000410000 */
[-C--:B------:R-:W-:Y:S01]  /*9fe0*/  FMUL.FTZ R28, R28, R4.reuse ;  /* 0x000000041c1c7220 */ /* 0x080fe20000410000 */
[-C--:B------:R-:W-:Y:S01]  /*9ff0*/  FMUL.FTZ R29, R29, R4.reuse ;  /* 0x000000041d1d7220 */ /* 0x080fe20000410000 */
[----:B------:R-:W-:Y:S01]  /*a000*/  @!P2 LEA R7, R5, UR40, 0x2 ;  /* 0x000000280507ac11 */ /* 0x000fe2000f8e10ff */
[-C--:B------:R-:W-:Y:S01]  /*a010*/  FMUL.FTZ R32, R32, R4.reuse ;  /* 0x0000000420207220 */ /* 0x080fe20000410000 */
[----:B------:R-:W1:Y:S01]  /*a020*/  @P1 MUFU.LG2 R5, R11 ;  /* 0x0000000b00051308 */ /* 0x000e620000000c00 */
[-C--:B------:R-:W-:Y:S01]  /*a030*/  FMUL.FTZ R33, R33, R4.reuse ;  /* 0x0000000421217220 */ /* 0x080fe20000410000 */
[-C--:B------:R-:W-:Y:S01]  /*a040*/  FMUL.FTZ R36, R36, R4.reuse ;  /* 0x0000000424247220 */ /* 0x080fe20000410000 */
[----:B------:R1:W-:Y:S01]  /*a050*/  @!P2 STS [R7+0x28800], R4 ;  /* 0x028800040700a388 */ /* 0x0003e20000000800 */
        /* <DEDUP_REMOVED lines=59> */
[----:B-1----:R-:W-:Y:S01]  /*a410*/  @P1 FMUL.FTZ R4, R5, 0.69314718246459960938 ;  /* 0x3f31721805041820 */ /* 0x002fe20000410000 */
[----:B------:R-:W-:Y:S01]  /*a420*/  USEL UR4, URZ, 0x1, UP0 ;  /* 0x000000013f047887 */ /* 0x000fe20008000000 */
        /* <DEDUP_REMOVED lines=66> */
[----:B------:R-:W-:-:S02]  /*a850*/  USEL UR37, UR37, URZ, UP0 ;  /* 0x0000003f25257287 */ /* 0x000fc40008000000 */
[----:B------:R-:W-:Y:S01]  /*a860*/  ULOP3.LUT UR36, UR36, UR4, URZ, 0x3c, !UPT ;  /* 0x0000000424247292 */ /* 0x000fe2000f8e3c3f */
[----:B0-----:R-:W-:Y:S11]  /*a870*/  BAR.ARV 0xe, 0x100 ;  /* 0x0384000000007b1d */ /* 0x001ff60000002000 */
.L_x_4420:
        /* <DEDUP_REMOVED lines=33> */
[----:B------:R-:W-:-:S04]  /*aa90*/  UIADD3 UR4, UP0, UR4, UR12, URZ ;  /* 0x0000000c04047290 */ /* 0x000fc8000ff1e03f */
[----:B------:R-:W-:Y:S01]  /*aaa0*/  UIADD3.X UR8, UR8, UR13, URZ, UP0, !UPT ;  /* 0x0000000d08087290 */ /* 0x000fe200087fe43f */
        /* <DEDUP_REMOVED lines=174> */
[----:B0-----:R-:W-:Y:S02]  /*b590*/  IMAD.U32 R4, RZ, RZ, UR10 ;  /* 0x0000000aff047e24 */ /* 0x001fe4000f8e00ff */
        /* <DEDUP_REMOVED lines=8> */
[----:B------:R-:W-:Y:S02]  /*b620*/  ULOP3.LUT UR43, UR43, 0xff, URZ, 0xc0, !UPT ;  /* 0x000000ff2b2b7892 */ /* 0x000fe4000f8ec03f */
        /* <DEDUP_REMOVED lines=9> */
.L_x_4470:
        /* <DEDUP_REMOVED lines=22> */
[----:B------:R-:W-:-:S04]  /*b820*/  USEL UR42, UR42, URZ, !UP0 ;  /* 0x0000003f2a2a7287 */ /* 0x000fc8000c000000 */
[----:B------:R-:W-:Y:S01]  /*b830*/  ULDC.64 UR14, c[0x0][UR19+0x228] ;  /* 0x00008a00130e7abb */ /* 0x000fe20008000a00 */
[----:B------:R-:W-:Y:S01]  /*b840*/  ULDC.64 UR12, c[0x0][UR19+0x220] ;  /* 0x00008800130c7abb */ /* 0x000fe20008000a00 */
[----:B------:R-:W-:Y:S02]  /*b850*/  UIMAD.WIDE.U32 UR20, UR14, UR16, URZ ;  /* 0x000000100e1472a5 */ /* 0x000fe4000f8e003f */
[----:B------:R-:W-:Y:S01]  /*b860*/  UIMAD UR22, UR15, UR16, URZ ;  /* 0x000000100f1672a4 */ /* 0x000fe2000f8e023f */
[----:B0-----:R-:W-:Y:S01]  /*b870*/  ISETP.NE.AND P0, PT, R0, 0x1, PT ;  /* 0x000000010000780c */ /* 0x001fe20003f05270 */
[----:B------:R-:W-:Y:S01]  /*b880*/  UIMAD.WIDE.U32 UR14, UR12, UR41, URZ ;  /* 0x000000290c0e72a5 */ /* 0x000fe2000f8e003f */
[----:B------:R-:W-:Y:S01]  /*b890*/  ULDC.64 UR10, c[0x0][UR19+0x218] ;  /* 0x00008600130a7abb */ /* 0x000fe20008000a00 */
[----:B------:R-:W-:Y:S02]  /*b8a0*/  UIMAD UR41, UR13, UR41, URZ ;  /* 0x000000290d2972a4 */ /* 0x000fe4000f8e023f */
[----:B------:R-:W-:-:S02]  /*b8b0*/  UIMAD.WIDE.U32 UR16, UR10, UR44, URZ ;  /* 0x0000002c0a1072a5 */ /* 0x000fc4000f8e003f */
[----:B------:R-:W-:Y:S02]  /*b8c0*/  UIMAD UR10, UR11, UR44, URZ ;  /* 0x0000002c0b0a72a4 */ /* 0x000fe4000f8e023f */
[----:B------:R-:W-:Y:S02]  /*b8d0*/  UIMAD UR41, UR12, UR42, UR41 ;  /* 0x0000002a0c2972a4 */ /* 0x000fe4000f8e0229 */
[----:B------:R-:W-:Y:S02]  /*b8e0*/  UIADD3 UR22, UR21, UR22, URZ ;  /* 0x0000001615167290 */ /* 0x000fe4000fffe03f */
[----:B------:R-:W0:Y:S01]  /*b8f0*/  @P0 LDC R4, c[0x0][0xbec] ;  /* 0x0002fb00ff040b82 */ /* 0x000e220000000800 */
[----:B------:R-:W-:Y:S02]  /*b900*/  UIADD3 UR11, UR17, UR10, URZ ;  /* 0x0000000a110b7290 */ /* 0x000fe4000fffe03f */
[----:B------:R-:W-:Y:S02]  /*b910*/  UIADD3 UR16, UP0, UP2, UR14, UR16, UR4 ;  /* 0x000000100e107290 */ /* 0x000fe4000fa1e004 */
[----:B------:R-:W-:Y:S01]  /*b920*/  UIADD3 UR10, UR15, UR41, URZ ;  /* 0x000000290f0a7290 */ /* 0x000fe2000fffe03f */
[----:B------:R-:W-:-:S02]  /*b930*/  IMAD.U32 R6, RZ, RZ, UR22 ;  /* 0x00000016ff067e24 */ /* 0x000fc4000f8e00ff */
[----:B------:R-:W1:Y:S01]  /*b940*/  @P0 LDC R5, c[0x0][0xbf0] ;  /* 0x0002fc00ff050b82 */ /* 0x000e620000000800 */
[----:B------:R-:W-:Y:S01]  /*b950*/  UIADD3.X UR10, UR10, UR11, UR18, UP0, UP2 ;  /* 0x0000000b0a0a7290 */ /* 0x000fe200087e4412 */
[----:B0-----:R-:W-:-:S05]  /*b960*/  @P0 IMAD.HI.U32 R4, R9, R4, RZ ;  /* 0x0000000409040227 */ /* 0x001fca00078e00ff */
[----:B-1----:R-:W-:Y:S01]  /*b970*/  @P0 SHF.R.U32.HI R3, RZ, R5, R4 ;  /* 0x00000005ff030219 */ /* 0x002fe20000011604 */
[----:B------:R-:W-:-:S04]  /*b980*/  IMAD.U32 R4, RZ, RZ, UR20 ;  /* 0x00000014ff047e24 */ /* 0x000fc8000f8e00ff */
        /* <DEDUP_REMOVED lines=18> */
[----:B------:R-:W0:Y:S04]  /*bab0*/  SHFL.IDX PT, R5, R9, RZ, 0x1c1f ;  /* 0x001c1fff09057589 */ /* 0x000e2800000e0000 */
[----:B------:R-:W1:Y:S01]  /*bac0*/  SHFL.IDX PT, R7, R9, 0x1, 0x1c1f ;  /* 0x003c1f0009077f89 */ /* 0x000e6200000e0000 */
[----:B--2---:R-:W-:-:S05]  /*bad0*/  IMAD.MOV R3, RZ, RZ, -R10 ;  /* 0x000000ffff037224 */ /* 0x004fca00078e0a0a */
[----:B------:R-:W-:Y:S01]  /*bae0*/  ISETP.NE.AND P0, PT, R184, R3, PT ;  /* 0x00000003b800720c */ /* 0x000fe20003f05270 */
[----:B------:R-:W-:Y:S02]  /*baf0*/  IMAD R3, R0, UR8, RZ ;  /* 0x0000000800037c24 */ /* 0x000fe4000f8e02ff */
[----:B------:R-:W-:-:S05]  /*bb00*/  VIADD R0, R16, UR45 ;  /* 0x0000002d10007c36 */ /* 0x000fca0008000000 */
[C---:B------:R-:W-:Y:S01]  /*bb10*/  ISETP.GE.OR P2, PT, R0.reuse, R3, P0 ;  /* 0x000000030000720c */ /* 0x040fe20000746670 */
[----:B------:R-:W-:-:S05]  /*bb20*/  VIADD R0, R0, 0x8 ;  /* 0x0000000800007836 */ /* 0x000fca0000000000 */
[----:B------:R-:W-:-:S07]  /*bb30*/  ISETP.GE.OR P0, PT, R0, R3, P0 ;  /* 0x000000030000720c */ /* 0x000fce0000706670 */
[----:B0-----:R0:W-:Y:S06]  /*bb40*/  @!P2 ST.E desc[UR50][R4.64], R12 ;  /* 0x0000000c0400a985 */ /* 0x0011ec000c101932 */
[----:B-1----:R0:W-:Y:S02]  /*bb50*/  @!P0 ST.E desc[UR50][R6.64], R13 ;  /* 0x0000000d06008985 */ /* 0x0021e4000c101932 */
.L_x_4471:
        /* <DEDUP_REMOVED lines=12> */
[C---:B------:R-:W-:Y:S02]  /*bc20*/  IADD3 R33, P0, R14.reuse, 0x5000, RZ ;  /* 0x000050000e217810 */ /* 0x040fe40007f1e0ff */
[----:B------:R-:W-:Y:S02]  /*bc30*/  LOP3.LUT R40, R41, 0x380, RZ, 0xc0, !PT ;  /* 0x0000038029287812 */ /* 0x000fe400078ec0ff */
[----:B------:R-:W-:Y:S02]  /*bc40*/  LOP3.LUT R32, R33, 0x380, RZ, 0xc0, !PT ;  /* 0x0000038021207812 */ /* 0x000fe400078ec0ff */
[----:B------:R-:W-:Y:S02]  /*bc50*/  IADD3 R37, P1, R14, 0x6000, RZ ;  /* 0x000060000e257810 */ /* 0x000fe40007f3e0ff */
[----:B------:R-:W-:-:S02]  /*bc60*/  SHF.R.U64 R40, R40, 0x3, RZ ;  /* 0x0000000328287819 */ /* 0x000fc400000012ff */
[----:B------:R-:W-:Y:S02]  /*bc70*/  SHF.R.U64 R32, R32, 0x3, RZ ;  /* 0x0000000320207819 */ /* 0x000fe400000012ff */
[----:B------:R-:W-:Y:S02]  /*bc80*/  LOP3.LUT R36, R37, 0x380, RZ, 0xc0, !PT ;  /* 0x0000038025247812 */ /* 0x000fe400078ec0ff */
[----:B------:R-:W-:Y:S01]  /*bc90*/  LOP3.LUT R40, R40, R41, RZ, 0x3c, !PT ;  /* 0x0000002928287212 */ /* 0x000fe200078e3cff */
[--C-:B------:R-:W-:Y:S01]  /*bca0*/  IMAD.X R41, RZ, RZ, R15.reuse, P2 ;  /* 0x000000ffff297224 */ /* 0x100fe200010e060f */
[----:B------:R-:W-:Y:S01]  /*bcb0*/  LOP3.LUT R32, R32, R33, RZ, 0x3c, !PT ;  /* 0x0000002120207212 */ /* 0x000fe200078e3cff */
[--C-:B------:R-:W-:Y:S01]  /*bcc0*/  IMAD.X R33, RZ, RZ, R15.reuse, P0 ;  /* 0x000000ffff217224 */ /* 0x100fe200000e060f */
[----:B------:R-:W-:Y:S02]  /*bcd0*/  IADD3 R69, P2, R14, 0xe000, RZ ;  /* 0x0000e0000e457810 */ /* 0x000fe40007f5e0ff */
[----:B------:R-:W-:Y:S01]  /*bce0*/  SHF.R.U64 R36, R36, 0x3, RZ ;  /* 0x0000000324247819 */ /* 0x000fe200000012ff */
[----:B------:R-:W-:Y:S01]  /*bcf0*/  UIMAD UR18, UR18, UR12, URZ ;  /* 0x0000000c121272a4 */ /* 0x000fe2000f8e023f */
[----:B------:R-:W-:Y:S01]  /*bd00*/  IADD3 R61, P0, R14, 0xc000, RZ ;  /* 0x0000c0000e3d7810 */ /* 0x000fe20007f1e0ff */
[----:B------:R-:W-:Y:S01]  /*bd10*/  UIMAD.WIDE.U32 UR10, UR4, UR12, URZ ;  /* 0x0000000c040a72a5 */ /* 0x000fe2000f8e003f */
[----:B------:R-:W-:Y:S01]  /*bd20*/  LOP3.LUT R68, R69, 0x380, RZ, 0xc0, !PT ;  /* 0x0000038045447812 */ /* 0x000fe200078ec0ff */
[----:B------:R-:W-:Y:S01]  /*bd30*/  VIADD R89, R2, 0xc0 ;  /* 0x000000c002597836 */ /* 0x000fe20000000000 */
[----:B------:R-:W-:Y:S01]  /*bd40*/  LOP3.LUT R36, R36, R37, RZ, 0x3c, !PT ;  /* 0x0000002524247212 */ /* 0x000fe200078e3cff */
[----:B------:R-:W-:Y:S01]  /*bd50*/  IMAD.X R37, RZ, RZ, R15, P1 ;  /* 0x000000ffff257224 */ /* 0x000fe200008e060f */
[----:B------:R-:W-:Y:S01]  /*bd60*/  LOP3.LUT R60, R61, 0x380, RZ, 0xc0, !PT ;  /* 0x000003803d3c7812 */ /* 0x000fe200078ec0ff */
[----:B------:R-:W-:Y:S01]  /*bd70*/  VIADD R87, R2, 0x100 ;  /* 0x0000010002577836 */ /* 0x000fe20000000000 */
[----:B------:R-:W-:Y:S01]  /*bd80*/  IADD3 R65, P1, R14, 0xd000, RZ ;  /* 0x0000d0000e417810 */ /* 0x000fe20007f3e0ff */
[----:B------:R-:W-:Y:S01]  /*bd90*/  VIADD R95, R2, 0x140 ;  /* 0x00000140025f7836 */ /* 0x000fe20000000000 */
[----:B------:R-:W-:-:S02]  /*bda0*/  SHF.R.U64 R68, R68, 0x3, RZ ;  /* 0x0000000344447819 */ /* 0x000fc400000012ff */
[----:B------:R-:W-:Y:S02]  /*bdb0*/  IADD3 R9, P3, R14, 0x1000, RZ ;  /* 0x000010000e097810 */ /* 0x000fe40007f7e0ff */
[----:B------:R-:W-:Y:S02]  /*bdc0*/  LOP3.LUT R77, R20, 0xfffffff8, RZ, 0xc0, !PT ;  /* 0xfffffff8144d7812 */ /* 0x000fe400078ec0ff */
[C---:B------:R-:W-:Y:S02]  /*bdd0*/  IADD3 R13, P4, R14.reuse, 0x2000, RZ ;  /* 0x000020000e0d7810 */ /* 0x040fe40007f9e0ff */
[C---:B------:R-:W-:Y:S02]  /*bde0*/  IADD3 R25, P5, R14.reuse, 0x3000, RZ ;  /* 0x000030000e197810 */ /* 0x040fe40007fbe0ff */
[----:B------:R-:W-:Y:S01]  /*bdf0*/  IADD3 R29, P6, R14, 0x4000, RZ ;  /* 0x000040000e1d7810 */ /* 0x000fe20007fde0ff */
[----:B------:R-:W-:Y:S01]  /*be00*/  UIMAD UR18, UR4, UR13, UR18 ;  /* 0x0000000d041272a4 */ /* 0x000fe2000f8e0212 */
[----:B------:R-:W-:Y:S01]  /*be10*/  SHF.R.U64 R60, R60, 0x3, RZ ;  /* 0x000000033c3c7819 */ /* 0x000fe200000012ff */
[----:B------:R-:W-:Y:S01]  /*be20*/  VIADD R97, R2, 0x180 ;  /* 0x0000018002617836 */ /* 0x000fe20000000000 */
[----:B------:R-:W-:Y:S01]  /*be30*/  LOP3.LUT R64, R65, 0x380, RZ, 0xc0, !PT ;  /* 0x0000038041407812 */ /* 0x000fe200078ec0ff */
[----:B------:R-:W-:Y:S01]  /*be40*/  ULDC.64 UR12, c[0x0][0xae8] ;  /* 0x0002ba00000c7ab9 */ /* 0x000fe20000000a00 */
[----:B------:R-:W-:Y:S01]  /*be50*/  LOP3.LUT R68, R68, R69, RZ, 0x3c, !PT ;  /* 0x0000004544447212 */ /* 0x000fe200078e3cff */
[--C-:B------:R-:W-:Y:S01]  /*be60*/  IMAD.X R69, RZ, RZ, R15.reuse, P2 ;  /* 0x000000ffff457224 */ /* 0x100fe200010e060f */
[----:B------:R-:W-:Y:S01]  /*be70*/  LOP3.LUT R60, R60, R61, RZ, 0x3c, !PT ;  /* 0x0000003d3c3c7212 */ /* 0x000fe200078e3cff */
[----:B------:R-:W-:Y:S01]  /*be80*/  IMAD.X R61, RZ, RZ, R15, P0 ;  /* 0x000000ffff3d7224 */ /* 0x000fe200000e060f */
[----:B--2---:R-:W-:Y:S01]  /*be90*/  ISETP.NE.AND P2, PT, R82, 0x1, PT ;  /* 0x000000015200780c */ /* 0x004fe20003f45270 */
[----:B------:R-:W5:Y:S01]  /*bea0*/  LD.E.128 R32, desc[UR50][R32.64] ;  /* 0x0000003220207980 */ /* 0x000f62000c101d00 */
[----:B------:R-:W-:-:S02]  /*beb0*/  SHF.R.U64 R64, R64, 0x3, RZ ;  /* 0x0000000340407819 */ /* 0x000fc400000012ff */
[----:B------:R-:W-:Y:S01]  /*bec0*/  ISETP.GE.AND P0, PT, R187, UR14, PT ;  /* 0x0000000ebb007c0c */ /* 0x000fe2000bf06270 */
[----:B------:R-:W5:Y:S01]  /*bed0*/  LD.E.128 R36, desc[UR50][R36.64] ;  /* 0x0000003224247980 */ /* 0x000f62000c101d00 */
[----:B------:R-:W-:Y:S01]  /*bee0*/  LOP3.LUT R64, R64, R65, RZ, 0x3c, !PT ;  /* 0x0000004140407212 */ /* 0x000fe200078e3cff */
[----:B------:R-:W-:Y:S01]  /*bef0*/  IMAD.X R65, RZ, RZ, R15, P1 ;  /* 0x000000ffff417224 */ /* 0x000fe200008e060f */
[----:B------:R-:W-:Y:S01]  /*bf00*/  SEL R76, RZ, 0xffffffff, P0 ;  /* 0xffffffffff4c7807 */ /* 0x000fe20000000000 */
[----:B------:R-:W5:Y:S01]  /*bf10*/  LD.E.128 R40, desc[UR50][R40.64] ;  /* 0x0000003228287980 */ /* 0x000f62000c101d00 */
[----:B------:R-:W-:Y:S02]  /*bf20*/  ISETP.GE.AND P1, PT, R2, UR14, PT ;  /* 0x0000000e02007c0c */ /* 0x000fe4000bf26270 */
[----:B------:R-:W-:Y:S01]  /*bf30*/  LOP3.LUT R8, R9, 0x380, RZ, 0xc0, !PT ;  /* 0x0000038009087812 */ /* 0x000fe200078ec0ff */
[----:B------:R-:W-:Y:S01]  /*bf40*/  IMAD.SHL.U32 R76, R76, 0x2, RZ ;  /* 0x000000024c4c7824 */ /* 0x000fe200078e00ff */
[----:B------:R-:W-:Y:S01]  /*bf50*/  SEL R21, RZ, 0x1, P1 ;  /* 0x00000001ff157807 */ /* 0x000fe20000800000 */
[----:B------:R-:W0:Y:S01]  /*bf60*/  @P2 LDC R79, c[0x0][0xbec] ;  /* 0x0002fb00ff4f2b82 */ /* 0x000e220000000800 */
[----:B------:R-:W-:-:S02]  /*bf70*/  ISETP.GE.AND P0, PT, R186, UR14, PT ;  /* 0x0000000eba007c0c */ /* 0x000fc4000bf06270 */
[----:B------:R-:W-:Y:S02]  /*bf80*/  LOP3.LUT R12, R13, 0x380, RZ, 0xc0, !PT ;  /* 0x000003800d0c7812 */ /* 0x000fe400078ec0ff */
[----:B------:R-:W-:Y:S02]  /*bf90*/  LOP3.LUT R24, R25, 0x380, RZ, 0xc0, !PT ;  /* 0x0000038019187812 */ /* 0x000fe400078ec0ff */
[----:B------:R-:W-:Y:S01]  /*bfa0*/  LOP3.LUT R28, R29, 0x380, RZ, 0xc0, !PT ;  /* 0x000003801d1c7812 */ /* 0x000fe200078ec0ff */
[----:B------:R-:W1:Y:S01]  /*bfb0*/  @P2 LDC R81, c[0x0][0xbf0] ;  /* 0x0002fc00ff512b82 */ /* 0x000e620000000800 */
[----:B------:R-:W-:Y:S01]  /*bfc0*/  SHF.R.U64 R8, R8, 0x3, RZ ;  /* 0x0000000308087819 */ /* 0x000fe200000012ff */
[----:B------:R-:W-:Y:S01]  /*bfd0*/  UIADD3 UR11, UR11, UR18, URZ ;  /* 0x000000120b0b7290 */ /* 0x000fe2000fffe03f */
[----:B------:R-:W-:Y:S01]  /*bfe0*/  LOP3.LUT R21, R76, 0x2, R21, 0xe2, !PT ;  /* 0x000000024c157812 */ /* 0x000fe200078ee215 */
[----:B------:R-:W-:Y:S01]  /*bff0*/  IMAD.IADD R76, R0, 0x1, -R77 ;  /* 0x00000001004c7824 */ /* 0x000fe200078e0a4d */
[----:B------:R-:W-:Y:S01]  /*c000*/  SEL R0, RZ, 0xffffffff, P0 ;  /* 0xffffffffff007807 */ /* 0x000fe20000000000 */
[----:B------:R-:W-:Y:S01]  /*c010*/  USHF.R.S32.HI UR4, URZ, 0x1f, UR9 ;  /* 0x0000001f3f047899 */ /* 0x000fe20008011409 */
[----:B------:R-:W-:Y:S01]  /*c020*/  LOP3.LUT R8, R8, R9, RZ, 0x3c, !PT ;  /* 0x0000000908087212 */ /* 0x000fe200078e3cff */
[----:B------:R-:W-:Y:S01]  /*c030*/  IMAD.X R9, RZ, RZ, R15, P3 ;  /* 0x000000ffff097224 */ /* 0x000fe200018e060f */
[----:B------:R-:W-:Y:S01]  /*c040*/  IADD3 R45, P3, R14, 0x8000, RZ ;  /* 0x000080000e2d7810 */ /* 0x000fe20007f7e0ff */
[----:B------:R-:W-:Y:S01]  /*c050*/  IMAD.SHL.U32 R0, R0, 0x4, RZ ;  /* 0x0000000400007824 */ /* 0x000fe200078e00ff */
[----:B------:R-:W-:Y:S01]  /*c060*/  SHF.R.U64 R12, R12, 0x3, RZ ;  /* 0x000000030c0c7819 */ /* 0x000fe200000012ff */
[----:B------:R-:W5:Y:S01]  /*c070*/  LD.E.128 R60, desc[UR50][R60.64] ;  /* 0x000000323c3c7980 */ /* 0x000f62000c101d00 */
[----:B------:R-:W-:-:S02]  /*c080*/  LOP3.LUT R44, R45, 0x380, RZ, 0xc0, !PT ;  /* 0x000003802d2c7812 */ /* 0x000fc400078ec0ff */
[----:B------:R-:W-:Y:S01]  /*c090*/  LOP3.LUT R21, R0, 0x4, R21, 0xe2, !PT ;  /* 0x0000000400157812 */ /* 0x000fe200078ee215 */
[----:B------:R-:W-:Y:S01]  /*c0a0*/  IMAD R0, R76, 0x20, R3 ;  /* 0x000000204c007824 */ /* 0x000fe200078e0203 */
[----:B------:R-:W-:Y:S01]  /*c0b0*/  SHF.R.U64 R24, R24, 0x3, RZ ;  /* 0x0000000318187819 */ /* 0x000fe200000012ff */
[----:B------:R-:W5:Y:S01]  /*c0c0*/  LD.E.128 R64, desc[UR50][R64.64] ;  /* 0x0000003240407980 */ /* 0x000f62000c101d00 */
[----:B------:R-:W-:Y:S02]  /*c0d0*/  SHF.R.U64 R28, R28, 0x3, RZ ;  /* 0x000000031c1c7819 */ /* 0x000fe400000012ff */
[----:B------:R-:W-:Y:S01]  /*c0e0*/  SHF.R.U64 R44, R44, 0x3, RZ ;  /* 0x000000032c2c7819 */ /* 0x000fe200000012ff */
[----:B------:R-:W-:Y:S01]  /*c0f0*/  UIMAD.WIDE.U32 UR10, UR44, UR12, UR10 ;  /* 0x0000000c2c0a72a5 */ /* 0x000fe2000f8e000a */
[----:B------:R-:W-:Y:S01]  /*c100*/  ISETP.GE.AND P1, PT, R89, UR14, PT ;  /* 0x0000000e59007c0c */ /* 0x000fe2000bf26270 */
[----:B------:R-:W-:Y:S01]  /*c110*/  VIADD R80, R0, UR45 ;  /* 0x0000002d00507c36 */ /* 0x000fe20008000000 */
        /* <DEDUP_REMOVED lines=9> */
[----:B------:R-:W-:Y:S01]  /*c1b0*/  UIMAD UR11, UR44, UR13, UR11 ;  /* 0x0000000d2c0b72a4 */ /* 0x000fe2000f8e020b */
[----:B------:R-:W-:Y:S01]  /*c1c0*/  IADD3 R53, P5, R14, 0xa000, RZ ;  /* 0x0000a0000e357810 */ /* 0x000fe20007fbe0ff */
[----:B0-----:R-:W-:Y:S01]  /*c1d0*/  @P2 IMAD.HI.U32 R0, R80, R79, RZ ;  /* 0x0000004f50002227 */ /* 0x001fe200078e00ff */
[C---:B------:R-:W-:Y:S01]  /*c1e0*/  IADD3 R57, P6, R14.reuse, 0xb000, RZ ;  /* 0x0000b0000e397810 */ /* 0x040fe20007fde0ff */
[----:B------:R-:W-:Y:S01]  /*c1f0*/  ULDC.64 UR12, c[0x0][0xaf0] ;  /* 0x0002bc00000c7ab9 */ /* 0x000fe20000000a00 */
[----:B------:R-:W-:Y:S01]  /*c200*/  IADD3 R7, P3, R14, 0xf000, RZ ;  /* 0x0000f0000e077810 */ /* 0x000fe20007f7e0ff */
[----:B------:R-:W5:Y:S01]  /*c210*/  LD.E.128 R8, desc[UR50][R8.64] ;  /* 0x0000003208087980 */ /* 0x000f62000c101d00 */
[----:B------:R-:W-:Y:S01]  /*c220*/  SEL R20, RZ, 0xffffffff, P1 ;  /* 0xffffffffff147807 */ /* 0x000fe20000800000 */
[----:B------:R-:W-:Y:S01]  /*c230*/  UIMAD UR4, UR4, UR12, URZ ;  /* 0x0000000c040472a4 */ /* 0x000fe2000f8e023f */
[----:B------:R-:W-:-:S02]  /*c240*/  ISETP.GE.AND P0, PT, R87, UR14, PT ;  /* 0x0000000e57007c0c */ /* 0x000fc4000bf06270 */
[----:B------:R-:W-:Y:S01]  /*c250*/  LOP3.LUT R5, R14, 0x380, RZ, 0xc0, !PT ;  /* 0x000003800e057812 */ /* 0x000fe200078ec0ff */
[----:B------:R-:W-:Y:S01]  /*c260*/  IMAD.MOV.U32 R77, RZ, RZ, R80 ;  /* 0x000000ffff4d7224 */ /* 0x000fe200078e0050 */
[----:B------:R-:W-:Y:S01]  /*c270*/  LOP3.LUT R48, R49, 0x380, RZ, 0xc0, !PT ;  /* 0x0000038031307812 */ /* 0x000fe200078ec0ff */
[----:B------:R-:W5:Y:S01]  /*c280*/  LD.E.128 R24, desc[UR50][R24.64] ;  /* 0x0000003218187980 */ /* 0x000f62000c101d00 */
[----:B------:R-:W-:Y:S02]  /*c290*/  LOP3.LUT R52, R53, 0x380, RZ, 0xc0, !PT ;  /* 0x0000038035347812 */ /* 0x000fe400078ec0ff */
[----:B------:R-:W-:Y:S01]  /*c2a0*/  LOP3.LUT R56, R57, 0x380, RZ, 0xc0, !PT ;  /* 0x0000038039387812 */ /* 0x000fe200078ec0ff */
[----:B------:R-:W-:Y:S01]  /*c2b0*/  IMAD.SHL.U32 R76, R20, 0x8, RZ ;  /* 0x00000008144c7824 */ /* 0x000fe200078e00ff */
[----:B------:R-:W-:Y:S01]  /*c2c0*/  LOP3.LUT R6, R7, 0x380, RZ, 0xc0, !PT ;  /* 0x0000038007067812 */ /* 0x000fe200078ec0ff */
[----:B------:R-:W-:Y:S01]  /*c2d0*/  UIMAD.WIDE.U32 UR10, UR9, UR12, UR10 ;  /* 0x0000000c090a72a5 */ /* 0x000fe2000f8e000a */
[----:B------:R-:W-:Y:S01]  /*c2e0*/  SEL R20, RZ, 0xffffffff, P0 ;  /* 0xffffffffff147807 */ /* 0x000fe20000000000 */
[----:B------:R-:W-:Y:S01]  /*c2f0*/  UIMAD UR4, UR9, UR13, UR4 ;  /* 0x0000000d090472a4 */ /* 0x000fe2000f8e0204 */
[----:B-1----:R-:W-:Y:S01]  /*c300*/  @P2 SHF.R.U32.HI R77, RZ, R81, R0 ;  /* 0x00000051ff4d2219 */ /* 0x002fe20000011600 */
[----:B------:R-:W-:Y:S01]  /*c310*/  IMAD.X R73, RZ, RZ, R15, P3 ;  /* 0x000000ffff497224 */ /* 0x000fe200018e060f */
[----:B------:R-:W-:Y:S01]  /*c320*/  SHF.R.U64 R48, R48, 0x3, RZ ;  /* 0x0000000330307819 */ /* 0x000fe200000012ff */
        /* <DEDUP_REMOVED lines=8> */
[----:B------:R-:W-:Y:S01]  /*c3b0*/  IMAD.SHL.U32 R83, R20, 0x10, RZ ;  /* 0x0000001014537824 */ /* 0x000fe200078e00ff */
[--C-:B------:R-:W-:Y:S01]  /*c3c0*/  SHF.R.S32.HI R78, RZ, 0x1f, R77.reuse ;  /* 0x0000001fff4e7819 */ /* 0x100fe2000001144d */
[----:B------:R-:W-:Y:S01]  /*c3d0*/  IMAD.MOV R79, RZ, RZ, -R77 ;  /* 0x000000ffff4f7224 */ /* 0x000fe200078e0a4d */
        /* <DEDUP_REMOVED lines=10> */
[----:B------:R-:W-:Y:S01]  /*c480*/  LOP3.LUT R72, R6, R7, RZ, 0x3c, !PT ;  /* 0x0000000706487212 */ /* 0x000fe200078e3cff */
[----:B------:R-:W-:Y:S01]  /*c490*/  IMAD.U32 R21, RZ, RZ, UR11 ;  /* 0x0000000bff157e24 */ /* 0x000fe2000f8e00ff */
[----:B------:R-:W-:Y:S01]  /*c4a0*/  ULDC.64 UR10, c[0x0][0xae0] ;  /* 0x0002b800000a7ab9 */ /* 0x000fe20000000a00 */
[----:B------:R-:W-:Y:S01]  /*c4b0*/  SEL R0, RZ, 0xffffffff, P0 ;  /* 0xffffffffff007807 */ /* 0x000fe20000000000 */
[----:B------:R-:W-:Y:S01]  /*c4c0*/  IMAD R79, R82, R79, R80 ;  /* 0x0000004f524f7224 */ /* 0x000fe200078e0250 */
[----:B------:R-:W5:Y:S01]  /*c4d0*/  LD.E.128 R4, desc[UR50][R4.64] ;  /* 0x0000003204047980 */ /* 0x000f62000c101d00 */
[----:B------:R-:W-:Y:S01]  /*c4e0*/  IMAD R78, R78, UR10, RZ ;  /* 0x0000000a4e4e7c24 */ /* 0x000fe2000f8e02ff */
[----:B------:R-:W-:Y:S01]  /*c4f0*/  LOP3.LUT R76, R83, 0x10, R76, 0xe2, !PT ;  /* 0x00000010534c7812 */ /* 0x000fe200078ee24c */
[----:B------:R-:W-:Y:S01]  /*c500*/  IMAD.U32 R21, RZ, RZ, UR4 ;  /* 0x00000004ff157e24 */ /* 0x000fe2000f8e00ff */
[----:B------:R-:W5:Y:S01]  /*c510*/  LD.E.128 R12, desc[UR50][R12.64] ;  /* 0x000000320c0c7980 */ /* 0x000f62000c101d00 */
[----:B------:R-:W-:Y:S01]  /*c520*/  IMAD.SHL.U32 R83, R0, 0x20, RZ ;  /* 0x0000002000537824 */ /* 0x000fe200078e00ff */
[----:B------:R-:W-:Y:S01]  /*c530*/  ISETP.GE.AND P0, PT, R97, UR14, PT ;  /* 0x0000000e61007c0c */ /* 0x000fe2000bf06270 */
[----:B------:R-:W-:Y:S01]  /*c540*/  IMAD R81, R77, UR11, R78 ;  /* 0x0000000b4d517c24 */ /* 0x000fe2000f8e024e */
[----:B------:R-:W5:Y:S01]  /*c550*/  LD.E.128 R48, desc[UR50][R48.64] ;  /* 0x0000003230307980 */ /* 0x000f62000c101d00 */
[----:B------:R-:W-:-:S03]  /*c560*/  SHF.R.S32.HI R78, RZ, 0x1f, R79 ;  /* 0x0000001fff4e7819 */ /* 0x000fc6000001144f */
[----:B------:R-:W5:Y:S01]  /*c570*/  LD.E.128 R52, desc[UR50][R52.64] ;  /* 0x0000003234347980 */ /* 0x000f62000c101d00 */
[----:B------:R-:W-:Y:S01]  /*c580*/  IMAD.WIDE.U32 R20, R77, UR10, R20 ;  /* 0x0000000a4d147c25 */ /* 0x000fe2000f8e0014 */
[----:B------:R-:W-:Y:S02]  /*c590*/  ULDC.64 UR10, c[0x0][0xad8] ;  /* 0x0002b600000a7ab9 */ /* 0x000fe40000000a00 */
        /* <DEDUP_REMOVED lines=11> */
[----:B------:R-:W-:Y:S01]  /*c650*/  IMAD.IADD R21, R21, 0x1, R81 ;  /* 0x0000000115157824 */ /* 0x000fe200078e0251 */
[----:B------:R-:W-:Y:S01]  /*c660*/  SEL R77, RZ, 0x40, P0 ;  /* 0x00000040ff4d7807 */ /* 0x000fe20000000000 */
[----:B------:R-:W-:Y:S01]  /*c670*/  IMAD R78, R78, UR10, RZ ;  /* 0x0000000a4e4e7c24 */ /* 0x000fe2000f8e02ff */
[----:B------:R-:W-:Y:S01]  /*c680*/  ISETP.GE.AND P0, PT, R93, UR14, PT ;  /* 0x0000000e5d007c0c */ /* 0x000fe2000bf06270 */
[----:B------:R-:W-:-:S02]  /*c690*/  IMAD R91, R82, UR8, RZ ;  /* 0x00000008525b7c24 */ /* 0x000fc4000f8e02ff */
[----:B------:R-:W-:Y:S01]  /*c6a0*/  VIADD R90, R3, UR45 ;  /* 0x0000002d035a7c36 */ /* 0x000fe20008000000 */
        /* <DEDUP_REMOVED lines=55> */
.L_x_4474:
[----:B------:R-:W-:Y:S05]  /*ca20*/  BSYNC B1 ;  /* 0x0000000000017941 */ /* 0x000fea0003800000 */
.L_x_4473:
        /* <DEDUP_REMOVED lines=44> */
.L_x_4472:
        /* <DEDUP_REMOVED lines=44> */
[----:B------:R-:W-:Y:S01]  /*cfb0*/  UIADD3 UR4, UR40, 0x28c20, URZ ;  /* 0x00028c2028047890 */ /* 0x000fe2000fffe03f */
[----:B------:R-:W-:Y:S01]  /*cfc0*/  IMAD R7, R7, UR14, R4 ;  /* 0x0000000e07077c24 */ /* 0x000fe2000f8e0204 */
[----:B------:R-:W-:Y:S01]  /*cfd0*/  SHF.R.S32.HI R162, RZ, 0x1f, R209 ;  /* 0x0000001fffa27819 */ /* 0x000fe200000114d1 */
[----:B------:R-:W-:Y:S01]  /*cfe0*/  IMAD R0, R0, UR12, RZ ;  /* 0x0000000c00007c24 */ /* 0x000fe2000f8e02ff */
[----:B------:R-:W-:Y:S01]  /*cff0*/  UPRMT UR4, URZ, 0x654, UR4 ;  /* 0x000006543f047896 */ /* 0x000fe20008000004 */
[----:B------:R-:W-:Y:S01]  /*d000*/  IMAD.U32 R4, RZ, RZ, UR10 ;  /* 0x0000000aff047e24 */ /* 0x000fe2000f8e00ff */
[----:B------:R-:W-:Y:S01]  /*d010*/  ULDC.64 UR10, c[0x0][0xb28] ;  /* 0x0002ca00000a7ab9 */ /* 0x000fe20000000a00 */
[C---:B------:R-:W-:Y:S01]  /*d020*/  IMAD R9, R3.reuse, UR13, R0 ;  /* 0x0000000d03097c24 */ /* 0x040fe2000f8e0200 */
[----:B------:R-:W-:Y:S01]  /*d030*/  SHF.R.S32.HI R0, RZ, 0x1f, R7 ;  /* 0x0000001fff007819 */ /* 0x000fe20000011407 */
[----:B------:R-:W-:Y:S01]  /*d040*/  IMAD.WIDE.U32 R4, R3, UR12, R4 ;  /* 0x0000000c03047c25 */ /* 0x000fe2000f8e0004 */
[----:B------:R-:W-:-:S02]  /*d050*/  SHF.R.S32.HI R163, RZ, 0x1f, R210 ;  /* 0x0000001fffa37819 */ /* 0x000fc400000114d2 */
[----:B------:R-:W-:Y:S01]  /*d060*/  SHF.R.S32.HI R164, RZ, 0x1f, R211 ;  /* 0x0000001fffa47819 */ /* 0x000fe200000114d3 */
[----:B------:R-:W-:Y:S01]  /*d070*/  IMAD R0, R0, UR10, RZ ;  /* 0x0000000a00007c24 */ /* 0x000fe2000f8e02ff */
[----:B------:R-:W-:Y:S01]  /*d080*/  SYNCS.ARRIVE.TRANS64.RED.A1T0 RZ, [UR4], RZ ;  /* 0x000000ffffff79a7 */ /* 0x000fe20008100404 */
[----:B------:R-:W-:Y:S01]  /*d090*/  IMAD.IADD R5, R5, 0x1, R9 ;  /* 0x0000000105057824 */ /* 0x000fe200078e0209 */
[----:B------:R-:W-:Y:S01]  /*d0a0*/  SHF.R.S32.HI R165, RZ, 0x1f, R212 ;  /* 0x0000001fffa57819 */ /* 0x000fe200000114d4 */
[C---:B------:R-:W-:Y:S01]  /*d0b0*/  IMAD R3, R7.reuse, UR11, R0 ;  /* 0x0000000b07037c24 */ /* 0x040fe2000f8e0200 */
        /* <DEDUP_REMOVED lines=15> */
[----:B------:R-:W-:Y:S01]  /*d1b0*/  SHF.R.S32.HI R170, RZ, 0x1f, R17 ;  /* 0x0000001fffaa7819 */ /* 0x000fe20000011411 */
[----:B------:R-:W-:Y:S06]  /*d1c0*/  @P0 BRA `(.L_x_4477) ;  /* 0x0000000800040947 */ /* 0x000fec0003800000 */
        /* <DEDUP_REMOVED lines=129> */
.L_x_4477:
[----:B------:R-:W-:Y:S05]  /*d9e0*/  BSYNC B1 ;  /* 0x0000000000017941 */ /* 0x000fea0003800000 */
.L_x_4476:
        /* <DEDUP_REMOVED lines=136> */
.L_x_4469:
        /* <DEDUP_REMOVED lines=33> */
.L_x_4478:
[----:B------:R-:W-:Y:S01]  /*e480*/  USEL UR41, UR41, URZ, !UP0 ;  /* 0x0000003f29297287 */ /* 0x000fe2000c000000 */
[----:B------:R-:W-:Y:S01]  /*e490*/  BSSY B1, `(.L_x_4479) ;  /* 0x0000039000017945 */ /* 0x000fe20003800000 */
[----:B------:R-:W-:-:S03]  /*e4a0*/  USEL UR42, UR42, URZ, !UP0 ;  /* 0x0000003f2a2a7287 */ /* 0x000fc6000c000000 */
[----:B------:R-:W-:Y:S09]  /*e4b0*/  @P0 BRA `(.L_x_4480) ;  /* 0x0000000000d80947 */ /* 0x000ff20003800000 */
[----:B------:R-:W0:Y:S01]  /*e4c0*/  S2R R6, SR_TID.X ;  /* 0x0000000000067919 */ /* 0x000e220000002100 */
[----:B------:R-:W1:Y:S01]  /*e4d0*/  LDC R9, c[0x0][0xbe8] ;  /* 0x0002fa00ff097b82 */ /* 0x000e620000000800 */
[----:B------:R-:W-:Y:S02]  /*e4e0*/  IMAD.U32 R5, RZ, RZ, UR45 ;  /* 0x0000002dff057e24 */ /* 0x000fe4000f8e00ff */
[----:B-1---5:R-:W-:-:S03]  /*e4f0*/  IMAD R3, R0, R9, RZ ;  /* 0x0000000900037224 */ /* 0x022fc600078e02ff */
[----:B0-----:R-:W-:-:S04]  /*e500*/  IADD3 R6, R5, -0x80, R6 ;  /* 0xffffff8005067810 */ /* 0x001fc80007ffe006 */
        /* <DEDUP_REMOVED lines=13> */
[----:B------:R-:W-:Y:S02]  /*e5e0*/  UIMAD UR15, UR15, UR41, URZ ;  /* 0x000000290f0f72a4 */ /* 0x000fe4000f8e023f */
[----:B------:R-:W-:-:S02]  /*e5f0*/  UIMAD.WIDE.U32 UR12, UR10, UR44, URZ ;  /* 0x0000002c0a0c72a5 */ /* 0x000fc4000f8e003f */
        /* <DEDUP_REMOVED lines=14> */
[----:B------:R-:W-:Y:S01]  /*e6e0*/  UIADD3.X UR8, UR8, UR19, UR22, UP1, UP2 ;  /* 0x0000001308087290 */ /* 0x000fe20008fe4416 */
[----:B------:R-:W-:Y:S01]  /*e6f0*/  IMAD.U32 R5, RZ, RZ, UR21 ;  /* 0x00000015ff057e24 */ /* 0x000fe2000f8e00ff */
[--C-:B------:R-:W-:Y:S01]  /*e700*/  SHF.R.S32.HI R5, RZ, 0x1f, R3.reuse ;  /* 0x0000001fff057819 */ /* 0x100fe20000011403 */
[----:B------:R-:W-:Y:S01]  /*e710*/  IMAD.MOV R7, RZ, RZ, -R3 ;  /* 0x000000ffff077224 */ /* 0x000fe200078e0a03 */
[----:B------:R-:W-:Y:S01]  /*e720*/  IADD3 R4, P0, P1, R3, UR12, R4 ;  /* 0x0000000c03047c10 */ /* 0x000fe2000f91e004 */
[----:B------:R-:W-:Y:S01]  /*e730*/  ULDC.64 UR10, c[0x0][UR18+0x210] ;  /* 0x00008400120a7abb */ /* 0x000fe20008000a00 */
[----:B------:R-:W-:Y:S01]  /*e740*/  ULDC.64 UR12, c[0x0][0xba8] ;  /* 0x0002ea00000c7ab9 */ /* 0x000fe20000000a00 */
[----:B------:R-:W-:Y:S01]  /*e750*/  IMAD R7, R9, R7, R6 ;  /* 0x0000000709077224 */ /* 0x000fe200078e0206 */
[----:B------:R-:W-:Y:S01]  /*e760*/  IADD3.X R5, R5, UR8, R10, P0, P1 ;  /* 0x0000000805057c10 */ /* 0x000fe200087e240a */
[----:B------:R-:W-:Y:S01]  /*e770*/  @!UP0 ULDC UR12, c[0x0][0xb50] ;  /* 0x0002d400000c8ab9 */ /* 0x000fe20000000800 */
[----:B------:R-:W-:Y:S01]  /*e780*/  @!UP0 ULDC UR13, c[0x0][0xb54] ;  /* 0x0002d500000d8ab9 */ /* 0x000fe20000000800 */
[C---:B------:R-:W-:Y:S01]  /*e790*/  IMAD R6, R7.reuse, UR11, RZ ;  /* 0x0000000b07067c24 */ /* 0x040fe2000f8e02ff */
[----:B------:R-:W-:Y:S01]  /*e7a0*/  SHF.R.S32.HI R3, RZ, 0x1f, R7 ;  /* 0x0000001fff037819 */ /* 0x000fe20000011407 */
[----:B------:R-:W-:-:S04]  /*e7b0*/  IMAD.WIDE.U32 R4, R7, UR10, R4 ;  /* 0x0000000a07047c25 */ /* 0x000fc8000f8e0004 */
[----:B------:R-:W-:Y:S01]  /*e7c0*/  IMAD R3, R3, UR10, R6 ;  /* 0x0000000a03037c24 */ /* 0x000fe2000f8e0206 */
[----:B------:R-:W-:-:S03]  /*e7d0*/  LEA R6, P0, R4, UR12, 0x2 ;  /* 0x0000000c04067c11 */ /* 0x000fc6000f8010ff */
[----:B------:R-:W-:-:S05]  /*e7e0*/  IMAD.IADD R3, R5, 0x1, R3 ;  /* 0x0000000105037824 */ /* 0x000fca00078e0203 */
[----:B------:R-:W-:Y:S01]  /*e7f0*/  LEA.HI.X R7, R4, UR13, R3, 0x2, P0 ;  /* 0x0000000d04077c11 */ /* 0x000fe200080f1403 */
[----:B------:R-:W-:-:S05]  /*e800*/  IMAD.MOV.U32 R3, RZ, RZ, -0x800000 ;  /* 0xff800000ff037424 */ /* 0x000fca00078e00ff */
[----:B------:R0:W-:Y:S02]  /*e810*/  STG.E desc[UR50][R6.64], R3 ;  /* 0x0000000306007986 */ /* 0x0001e4000c101932 */
.L_x_4480:
[----:B------:R-:W-:Y:S05]  /*e820*/  BSYNC B1 ;  /* 0x0000000000017941 */ /* 0x000fea0003800000 */
.L_x_4479:
[----:B------:R-:W-:-:S06]  /*e830*/  UISETP.GT.AND UP0, UPT, UR9, 0x1, UPT ;  /* 0x000000010900788c */ /* 0x000fcc000bf04270 */
[----:B------:R-:W-:-:S13]  /*e840*/  PLOP3.LUT P0, PT, PT, PT, UP0, 0x80, 0x0 ;  /* 0x000000000000781c */ /* 0x000fda0003f0f008 */
[----:B------:R-:W-:Y:S05]  /*e850*/  @P0 BRA `(.L_x_4475) ;  /* 0x00000008008c0947 */ /* 0x000fea0003800000 */
[----:B------:R-:W1:Y:S01]  /*e860*/  LDC R11, c[0x0][0xbe8] ;  /* 0x0002fa00ff0b7b82 */ /* 0x000e620000000800 */
[----:B0-----:R-:W-:Y:S01]  /*e870*/  SHF.R.S32.HI R3, RZ, 0x1f, R8 ;  /* 0x0000001fff037819 */ /* 0x001fe20000011408 */
[----:B------:R-:W-:Y:S01]  /*e880*/  ULDC UR14, c[0x0][0xac8] ;  /* 0x0002b200000e7ab9 */ /* 0x000fe20000000800 */
[----:B------:R-:W-:Y:S01]  /*e890*/  ULDC.64 UR12, c[0x0][0xaa0] ;  /* 0x0002a800000c7ab9 */ /* 0x000fe20000000a00 */
[----:B------:R-:W-:Y:S01]  /*e8a0*/  ISETP.GE.AND P1, PT, R187, UR14, PT ;  /* 0x0000000ebb007c0c */ /* 0x000fe2000bf26270 */
[----:B------:R-:W-:Y:S01]  /*e8b0*/  UIMAD UR10, UR22, UR12, URZ ;  /* 0x0000000c160a72a4 */ /* 0x000fe2000f8e023f */
[----:B------:R-:W-:Y:S01]  /*e8c0*/  LEA.HI R6, R3, R8, RZ, 0x3 ;  /* 0x0000000803067211 */ /* 0x000fe200078f18ff */
[----:B------:R-:W-:Y:S01]  /*e8d0*/  UIMAD.WIDE.U32 UR8, UR4, UR12, URZ ;  /* 0x0000000c040872a5 */ /* 0x000fe2000f8e003f */
[----:B------:R-:W-:Y:S01]  /*e8e0*/  SEL R4, RZ, 0xffffffff, P1 ;  /* 0xffffffffff047807 */ /* 0x000fe20000800000 */
[----:B------:R-:W-:Y:S01]  /*e8f0*/  UIMAD UR10, UR4, UR13, UR10 ;  /* 0x0000000d040a72a4 */ /* 0x000fe2000f8e020a */
[----:B------:R-:W-:Y:S01]  /*e900*/  LOP3.LUT R3, R6, 0xfffffff8, RZ, 0xc0, !PT ;  /* 0xfffffff806037812 */ /* 0x000fe200078ec0ff */
[C---:B------:R-:W-:Y:S01]  /*e910*/  VIADD R35, R2.reuse, 0xc0 ;  /* 0x000000c002237836 */ /* 0x040fe20000000000 */
[----:B------:R-:W-:Y:S01]  /*e920*/  ISETP.GE.AND P2, PT, R2, UR14, PT ;  /* 0x0000000e02007c0c */ /* 0x000fe2000bf46270 */
[----:B------:R-:W-:Y:S01]  /*e930*/  IMAD.SHL.U32 R4, R4, 0x2, RZ ;  /* 0x0000000204047824 */ /* 0x000fe200078e00ff */
[----:B------:R-:W-:Y:S01]  /*e940*/  SHF.R.S32.HI R13, RZ, 0x3, R6 ;  /* 0x00000003ff0d7819 */ /* 0x000fe20000011406 */
[----:B------:R-:W-:Y:S01]  /*e950*/  IMAD.IADD R8, R8, 0x1, -R3 ;  /* 0x0000000108087824 */ /* 0x000fe200078e0a03 */
[----:B------:R-:W-:Y:S01]  /*e960*/  SEL R3, RZ, 0x1, P2 ;  /* 0x00000001ff037807 */ /* 0x000fe20001000000 */
[----:B------:R-:W-:Y:S01]  /*e970*/  UIADD3 UR9, UR9, UR10, URZ ;  /* 0x0000000a09097290 */ /* 0x000fe2000fffe03f */
[----:B------:R-:W-:Y:S01]  /*e980*/  ISETP.GE.AND P1, PT, R186, UR14, PT ;  /* 0x0000000eba007c0c */ /* 0x000fe2000bf26270 */
[----:B------:R-:W-:Y:S01]  /*e990*/  ULDC.64 UR12, c[0x0][0xae8] ;  /* 0x0002ba00000c7ab9 */ /* 0x000fe20000000a00 */
[----:B------:R-:W-:Y:S01]  /*e9a0*/  LOP3.LUT R6, R4, 0x2, R3, 0xe2, !PT ;  /* 0x0000000204067812 */ /* 0x000fe200078ee203 */
[----:B------:R-:W-:Y:S01]  /*e9b0*/  IMAD R3, R8, 0x20, R13 ;  /* 0x0000002008037824 */ /* 0x000fe200078e020d */
[----:B------:R-:W-:Y:S01]  /*e9c0*/  SEL R4, RZ, 0xffffffff, P1 ;  /* 0xffffffffff047807 */ /* 0x000fe20000800000 */
[----:B------:R-:W-:Y:S01]  /*e9d0*/  UIMAD.WIDE.U32 UR8, UR44, UR12, UR8 ;  /* 0x0000000c2c0872a5 */ /* 0x000fe2000f8e0008 */
[----:B-1----:R-:W-:Y:S01]  /*e9e0*/  ISETP.NE.AND P0, PT, R11, 0x1, PT ;  /* 0x000000010b00780c */ /* 0x002fe20003f05270 */
[----:B------:R-:W-:Y:S01]  /*e9f0*/  VIADD R8, R3, UR45 ;  /* 0x0000002d03087c36 */ /* 0x000fe20008000000 */
[----:B------:R-:W-:Y:S01]  /*ea00*/  ISETP.GE.AND P1, PT, R35, UR14, PT ;  /* 0x0000000e23007c0c */ /* 0x000fe2000bf26270 */
[----:B------:R-:W-:Y:S01]  /*ea10*/  IMAD.SHL.U32 R9, R4, 0x4, RZ ;  /* 0x0000000404097824 */ /* 0x000fe200078e00ff */
[----:B------:R-:W-:Y:S01]  /*ea20*/  ULDC.64 UR10, c[0x0][0xaf0] ;  /* 0x0002bc00000a7ab9 */ /* 0x000fe20000000a00 */
[----:B------:R-:W-:Y:S01]  /*ea30*/  UIMAD UR9, UR44, UR13, UR9 ;  /* 0x0000000d2c0972a4 */ /* 0x000fe2000f8e0209 */
[----:B------:R-:W-:Y:S01]  /*ea40*/  IMAD.MOV.U32 R3, RZ, RZ, R8 ;  /* 0x000000ffff037224 */ /* 0x000fe200078e0008 */
[----:B------:R-:W-:Y:S01]  /*ea50*/  UIMAD UR42, UR42, UR10, URZ ;  /* 0x0000000a2a2a72a4 */ /* 0x000fe2000f8e023f */
[C---:B------:R-:W-:Y:S01]  /*ea60*/  VIADD R29, R2.reuse, 0x100 ;  /* 0x00000100021d7836 */ /* 0x040fe20000000000 */
[----:B------:R-:W-:Y:S01]  /*ea70*/  UIMAD.WIDE.U32 UR8, UR41, UR10, UR8 ;  /* 0x0000000a290872a5 */ /* 0x000fe2000f8e0008 */
[----:B------:R-:W-:Y:S01]  /*ea80*/  LOP3.LUT R6, R9, 0x4, R6, 0xe2, !PT ;  /* 0x0000000409067812 */ /* 0x000fe200078ee206 */
[----:B------:R-:W-:Y:S01]  /*ea90*/  UIMAD UR4, UR41, UR11, UR42 ;  /* 0x0000000b290472a4 */ /* 0x000fe2000f8e022a */
[C---:B------:R-:W-:Y:S01]  /*eaa0*/  VIADD R33, R2.reuse, 0x140 ;  /* 0x0000014002217836 */ /* 0x040fe20000000000 */
[----:B------:R-:W0:Y:S01]  /*eab0*/  @P0 LDC R5, c[0x0][0xbec] ;  /* 0x0002fb00ff050b82 */ /* 0x000e220000000800 */
[----:B------:R-:W-:Y:S01]  /*eac0*/  VIADD R31, R2, 0x180 ;  /* 0x00000180021f7836 */ /* 0x000fe20000000000 */
[----:B------:R-:W-:Y:S01]  /*ead0*/  UIADD3 UR4, UR9, UR4, URZ ;  /* 0x0000000409047290 */ /* 0x000fe2000fffe03f */
[----:B-----5:R-:W-:Y:S01]  /*eae0*/  IMAD R25, R0, R11, RZ ;  /* 0x0000000b00197224 */ /* 0x020fe200078e02ff */
[----:B------:R-:W-:Y:S01]  /*eaf0*/  BSSY B1, `(.L_x_4481) ;  /* 0x0000055000017945 */ /* 0x000fe20003800000 */
[----:B------:R-:W-:Y:S01]  /*eb00*/  VIADD R26, R13, UR45 ;  /* 0x0000002d0d1a7c36 */ /* 0x000fe20008000000 */
[----:B------:R-:W-:Y:S01]  /*eb10*/  SHF.R.S32.HI R37, RZ, 0x1f, R186 ;  /* 0x0000001fff257819 */ /* 0x000fe200000114ba */
[----:B------:R-:W-:Y:S01]  /*eb20*/  VIADD R27, R2, 0x1c0 ;  /* 0x000001c0021b7836 */ /* 0x000fe20000000000 */
[----:B------:R-:W1:Y:S01]  /*eb30*/  @P0 LDC R7, c[0x0][0xbf0] ;  /* 0x0002fc00ff070b82 */ /* 0x000e620000000800 */
[----:B------:R-:W-:-:S02]  /*eb40*/  SHF.R.S32.HI R28, RZ, 0x1f, R29 ;  /* 0x0000001fff1c7819 */ /* 0x000fc4000001141d */
[----:B------:R-:W-:Y:S02]  /*eb50*/  SHF.R.S32.HI R30, RZ, 0x1f, R31 ;  /* 0x0000001fff1e7819 */ /* 0x000fe4000001141f */
[----:B------:R-:W-:Y:S02]  /*eb60*/  SHF.R.S32.HI R32, RZ, 0x1f, R33 ;  /* 0x0000001fff207819 */ /* 0x000fe40000011421 */
[----:B------:R-:W-:Y:S02]  /*eb70*/  SHF.R.S32.HI R34, RZ, 0x1f, R35 ;  /* 0x0000001fff227819 */ /* 0x000fe40000011423 */
[----:B------:R-:W-:Y:S02]  /*eb80*/  SHF.R.S32.HI R36, RZ, 0x1f, R27 ;  /* 0x0000001fff247819 */ /* 0x000fe4000001141b */
[----:B------:R-:W-:Y:S01]  /*eb90*/  SHF.R.S32.HI R38, RZ, 0x1f, R187 ;  /* 0x0000001fff267819 */ /* 0x000fe200000114bb */
[----:B0-----:R-:W-:Y:S01]  /*eba0*/  @P0 IMAD.HI.U32 R4, R8, R5, RZ ;  /* 0x0000000508040227 */ /* 0x001fe200078e00ff */
[----:B------:R-:W-:-:S02]  /*ebb0*/  SEL R5, RZ, 0xffffffff, P1 ;  /* 0xffffffffff057807 */ /* 0x000fc40000800000 */
        /* <DEDUP_REMOVED lines=72> */
.L_x_4482:
[----:B------:R-:W-:Y:S05]  /*f040*/  BSYNC B1 ;  /* 0x0000000000017941 */ /* 0x000fea0003800000 */
.L_x_4481:
        /* <DEDUP_REMOVED lines=36> */
.L_x_4475:
[----:B------:R-:W-:Y:S05]  /*f290*/  BSYNC B0 ;  /* 0x0000000000007941 */ /* 0x000fea0003800000 */
.L_x_4468:
[----:B------:R-:W-:Y:S02]  /*f2a0*/  ULDC UR4, c[0x0][0xc3c] ;  /* 0x00030f0000047ab9 */ /* 0x000fe40000000800 */
[----:B------:R-:W-:-:S06]  /*f2b0*/  UISETP.GE.AND UP0, UPT, UR7, UR4, UPT ;  /* 0x000000040700728c */ /* 0x000fcc000bf06270 */
[----:B------:R-:W-:-:S13]  /*f2c0*/  PLOP3.LUT P0, PT, PT, PT, UP0, 0x80, 0x0 ;  /* 0x000000000000781c */ /* 0x000fda0003f0f008 */
[----:B------:R-:W-:Y:S05]  /*f2d0*/  @!P0 BRA `(.L_x_4483) ;  /* 0xffffff1c00f88947 */ /* 0x000fea000383ffff */
[----:B------:R-:W-:Y:S05]  /*f2e0*/  EXIT ;  /* 0x000000000000794d */ /* 0x000fea0003800000 */
.L_x_4413:
        /* <DEDUP_REMOVED lines=13> */
[----:B------:R-:W1:Y:S01]  /*f3c0*/  LDS.128 R24, [UR4+0x28cd0] ;  /* 0x028cd004ff187984 */ /* 0x000e620008000c00 */
[----:B------:R-:W-:Y:S06]  /*f3d0*/  BAR.ARV 0x4, 0x180 ;  /* 0x0106000000007b1d */ /* 0x000fec0000002000 */
[----:B------:R-:W-:Y:S05]  /*f3e0*/  BRA `(.L_x_4485) ;  /* 0x0000000c00907947 */ /* 0x000fea0003800000 */
.L_x_4484:
        /* <DEDUP_REMOVED lines=30> */
[----:B-1----:R-:W-:-:S04]  /*f5d0*/  SEL R2, R2, RZ, P4 ;  /* 0x000000ff02027207 */ /* 0x002fc80002000000 */
[----:B------:R-:W-:-:S05]  /*f5e0*/  IADD3 R2, R3, R2, RZ ;  /* 0x0000000203027210 */ /* 0x000fca0007ffe0ff */
        /* <DEDUP_REMOVED lines=11> */
.L_x_4488:
        /* <DEDUP_REMOVED lines=35> */
.L_x_4486:
        /* <DEDUP_REMOVED lines=13> */
.L_x_4489:
        /* <DEDUP_REMOVED lines=62> */
.L_x_4490:
        /* <DEDUP_REMOVED lines=61> */
.L_x_4491:
[----:B------:R-:W-:-:S05]  /*10150*/  LOP3.LUT R25, RZ, R2, RZ, 0x33, !PT ;  /* 0x00000002ff197212 */ /* 0x000fca00078e33ff */
[----:B------:R-:W-:Y:S01]  /*10160*/  IMAD.IADD R25, R6, 0x1, R25 ;  /* 0x0000000106197824 */ /* 0x000fe200078e0219 */
[----:B------:R-:W-:Y:S06]  /*10170*/  BRA `(.L_x_4492) ;  /* 0x0000000000147947 */ /* 0x000fec0003800000 */
.L_x_4487:
[----:B------:R-:W-:Y:S01]  /*10180*/  ULDC UR4, c[0x0][0xc3c] ;  /* 0x00030f0000047ab9 */ /* 0x000fe20000000800 */
[----:B------:R-:W-:Y:S02]  /*10190*/  IMAD.MOV.U32 R25, RZ, RZ, RZ ;  /* 0x000000ffff197224 */ /* 0x000fe400078e00ff */
[----:B------:R-:W-:Y:S02]  /*101a0*/  IMAD.U32 R24, RZ, RZ, UR6 ;  /* 0x00000006ff187e24 */ /* 0x000fe4000f8e00ff */
[----:B------:R-:W-:Y:S02]  /*101b0*/  IMAD.MOV.U32 R26, RZ, RZ, RZ ;  /* 0x000000ffff1a7224 */ /* 0x000fe400078e00ff */
[----:B------:R-:W-:-:S07]  /*101c0*/  IMAD.U32 R27, RZ, RZ, UR4 ;  /* 0x00000004ff1b7e24 */ /* 0x000fce000f8e00ff */
.L_x_4492:
[----:B------:R-:W-:-:S13]  /*101d0*/  ISETP.NE.AND P0, PT, R7, RZ, PT ;  /* 0x000000ff0700720c */ /* 0x000fda0003f05270 */
[----:B------:R-:W0:Y:S01]  /*101e0*/  @!P0 S2R R3, SR_CgaCtaId ;  /* 0x0000000000038919 */ /* 0x000e220000008800 */
[----:B------:R-:W-:-:S04]  /*101f0*/  @!P0 MOV R2, 0x400 ;  /* 0x0000040000028802 */ /* 0x000fc80000000f00 */
[----:B0-----:R-:W-:-:S05]  /*10200*/  @!P0 LEA R2, R3, R2, 0x18 ;  /* 0x0000000203028211 */ /* 0x001fca00078ec0ff */
[----:B------:R0:W-:Y:S01]  /*10210*/  @!P0 STS.128 [R2+0x28cd0], R24 ;  /* 0x028cd01802008388 */ /* 0x0001e20000000c00 */
[----:B------:R-:W-:Y:S06]  /*10220*/  BAR.ARV 0x5, 0x180 ;  /* 0x0146000000007b1d */ /* 0x000fec0000002000 */
.L_x_4485:
[----:B------:R2:W-:Y:S01]  /*10230*/  STL [R1+0x20], RZ ;  /* 0x000020ff01007387 */ /* 0x0005e20000100800 */
[----:B------:R-:W-:Y:S01]  /*10240*/  ULDC UR4, c[0x0][0xc3c] ;  /* 0x00030f0000047ab9 */ /* 0x000fe20000000800 */
[----:B------:R-:W-:Y:S01]  /*10250*/  IMAD.MOV.U32 R22, RZ, RZ, 0x1 ;  /* 0x00000001ff167424 */ /* 0x000fe200078e00ff */
[----:B-1----:R-:W-:Y:S01]  /*10260*/  ISETP.GE.AND P0, PT, R27, UR4, PT ;  /* 0x000000041b007c0c */ /* 0x002fe2000bf06270 */
[----:B------:R-:W-:-:S12]  /*10270*/  IMAD.MOV.U32 R18, RZ, RZ, RZ ;  /* 0x000000ffff127224 */ /* 0x000fd800078e00ff */
[----:B--2---:R-:W-:Y:S05]  /*10280*/  @P0 BRA `(.L_x_4493) ;  /* 0x0000004c00f80947 */ /* 0x004fea0003800000 */
[----:B------:R-:W1:Y:S01]  /*10290*/  S2UR UR5, SR_CgaCtaId ;  /* 0x00000000000579c3 */ /* 0x000e620000008800 */
[C---:B0-----:R-:W-:Y:S01]  /*102a0*/  IMAD.SHL.U32 R2, R0.reuse, 0x8, RZ ;  /* 0x0000000800027824 */ /* 0x041fe200078e00ff */
        /* <DEDUP_REMOVED lines=18> */
[----:B-1----:R-:W-:Y:S01]  /*103d0*/  ULEA UR4, UR5, UR4, 0x18 ;  /* 0x0000000405047291 */ /* 0x002fe2000f8ec03f */
[C---:B------:R-:W-:Y:S02]  /*103e0*/  LOP3.LUT R2, R0.reuse, 0x100, RZ, 0xfc, !PT ;  /* 0x0000010000027812 */ /* 0x040fe400078efcff */
[C---:B------:R-:W-:Y:S02]  /*103f0*/  LOP3.LUT R4, R0.reuse, 0x140, RZ, 0xfc, !PT ;  /* 0x0000014000047812 */ /* 0x040fe400078efcff */
[C---:B------:R-:W-:Y:S01]  /*10400*/  LOP3.LUT R3, R0.reuse, 0x180, RZ, 0xfc, !PT ;  /* 0x0000018000037812 */ /* 0x040fe200078efcff */
[----:B------:R-:W-:Y:S01]  /*10410*/  IMAD.U32 R17, RZ, RZ, UR4 ;  /* 0x00000004ff117e24 */ /* 0x000fe2000f8e00ff */
[----:B------:R-:W-:-:S03]  /*10420*/  LOP3.LUT R2, R0, 0x1c0, RZ, 0xfc, !PT ;  /* 0x000001c000027812 */ /* 0x000fc600078efcff */
[----:B------:R-:W-:-:S05]  /*10430*/  IMAD R0, R33, 0x2, R17 ;  /* 0x0000000221007824 */ /* 0x000fca00078e0211 */
[----:B------:R0:W-:Y:S02]  /*10440*/  STL [R1+0x28], R0 ;  /* 0x0000280001007387 */ /* 0x0001e40000100800 */
.L_x_4556:
[----:B-1----:R-:W1:Y:S02]  /*10450*/  LDC.64 R2, c[0x0][0xc88] ;  /* 0x00032200ff027b82 */ /* 0x002e640000000a00 */
[----:B-1----:R-:W-:-:S05]  /*10460*/  IMAD.WIDE R2, R27, 0x4, R2 ;  /* 0x000000041b027825 */ /* 0x002fca00078e0202 */
[----:B------:R-:W0:Y:S01]  /*10470*/  LDG.E R29, desc[UR50][R2.64] ;  /* 0x00000032021d7981 */ /* 0x000e22000c1e1900 */
[----:B------:R-:W-:Y:S05]  /*10480*/  YIELD ;  /* 0x0000000000007946 */ /* 0x000fea0003800000 */
[----:B------:R-:W-:Y:S01]  /*10490*/  ULDC.64 UR4, c[0x0][0xa28] ;  /* 0x00028a0000047ab9 */ /* 0x000fe20000000a00 */
[----:B------:R-:W-:Y:S01]  /*104a0*/  IMAD.MOV.U32 R31, RZ, RZ, RZ ;  /* 0x000000ffff1f7224 */ /* 0x000fe200078e00ff */
[----:B------:R-:W-:Y:S01]  /*104b0*/  ISETP.NE.U32.AND P0, PT, RZ, UR4, PT ;  /* 0x00000004ff007c0c */ /* 0x000fe2000bf05070 */
[----:B------:R-:W-:-:S03]  /*104c0*/  ULDC.64 UR6, c[0x0][0xa18] ;  /* 0x0002860000067ab9 */ /* 0x000fc60000000a00 */
[----:B------:R-:W-:Y:S01]  /*104d0*/  ISETP.NE.AND.EX P0, PT, RZ, UR5, PT, P0 ;  /* 0x00000005ff007c0c */ /* 0x000fe2000bf05300 */
[----:B------:R-:W-:Y:S01]  /*104e0*/  IMAD.MOV.U32 R37, RZ, RZ, RZ ;  /* 0x000000ffff257224 */ /* 0x000fe200078e00ff */
[----:B0-----:R-:W-:-:S11]  /*104f0*/  SHF.R.S32.HI R0, RZ, 0x1f, R29 ;  /* 0x0000001fff007819 */ /* 0x001fd6000001141d */
        /* <DEDUP_REMOVED lines=37> */
.L_x_4494:
        /* <DEDUP_REMOVED lines=9> */
.L_x_4495:
        /* <DEDUP_REMOVED lines=9> */
.L_x_4496:
[----:B------:R-:W3:Y:S01]  /*10870*/  LDL R4, [R1+0x4] ;  /* 0x0000040001047983 */ /* 0x000ee20000100800 */
[----:B012---:R-:W0:Y:S01]  /*10880*/  LDC R0, c[0x0][0x448] ;  /* 0x00011200ff007b82 */ /* 0x007e220000000800 */
[----:B-----5:R-:W-:Y:S01]  /*10890*/  IMAD.IADD R28, R28, 0x1, -R31 ;  /* 0x000000011c1c7824 */ /* 0x020fe200078e0a1f */
[----:B------:R-:W-:Y:S01]  /*108a0*/  LOP3.LUT R16, R16, 0xfffffdff, RZ, 0xc0, !PT ;  /* 0xfffffdff10107812 */ /* 0x000fe200078ec0ff */
[----:B------:R-:W-:Y:S01]  /*108b0*/  BSSY B0, `(.L_x_4497) ;  /* 0x0000037000007945 */ /* 0x000fe20003800000 */
[----:B0-----:R-:W-:Y:S01]  /*108c0*/  ISETP.NE.AND P0, PT, R0, 0x1, PT ;  /* 0x000000010000780c */ /* 0x001fe20003f05270 */
[----:B------:R-:W-:-:S04]  /*108d0*/  IMAD.SHL.U32 R0, R25, 0x40, RZ ;  /* 0x0000004019007824 */ /* 0x000fc800078e00ff */
[----:B------:R-:W-:-:S08]  /*108e0*/  VIADD R0, R0, 0x3f ;  /* 0x0000003f00007836 */ /* 0x000fd00000000000 */
[----:B------:R-:W0:Y:S01]  /*108f0*/  @P0 LDC R3, c[0x0][0x44c] ;  /* 0x00011300ff030b82 */ /* 0x000e220000000800 */
[----:B------:R-:W-:-:S07]  /*10900*/  @P0 LOP3.LUT R16, R16, 0x200, RZ, 0xfc, !PT ;  /* 0x0000020010100812 */ /* 0x000fce00078efcff */
[----:B------:R-:W1:Y:S01]  /*10910*/  @P0 LDC R2, c[0x0][0x450] ;  /* 0x00011400ff020b82 */ /* 0x000e620000000800 */
[----:B0-----:R-:W-:-:S05]  /*10920*/  @P0 IMAD.HI.U32 R3, R0, R3, RZ ;  /* 0x0000000300030227 */ /* 0x001fca00078e00ff */
[----:B-1----:R-:W-:Y:S01]  /*10930*/  @P0 SHF.R.U32.HI R0, RZ, R2, R3 ;  /* 0x00000002ff000219 */ /* 0x002fe20000011603 */
[C---:B------:R-:W-:Y:S01]  /*10940*/  VIADD R2, R28.reuse, 0x3f ;  /* 0x0000003f1c027836 */ /* 0x040fe20000000000 */
[----:B---3--:R-:W-:-:S05]  /*10950*/  IADD3 R3, R28, 0x40, -R4 ;  /* 0x000000401c037810 */ /* 0x008fca0007ffe804 */
[----:B------:R-:W-:-:S05]  /*10960*/  IMAD.IADD R0, R3, 0x1, R0 ;  /* 0x0000000103007824 */ /* 0x000fca00078e0200 */
[----:B------:R-:W-:-:S04]  /*10970*/  SHF.R.S32.HI R3, RZ, 0x1f, R0 ;  /* 0x0000001fff037819 */ /* 0x000fc80000011400 */
[----:B------:R-:W-:Y:S02]  /*10980*/  LEA.HI R0, R3, R0, RZ, 0x6 ;  /* 0x0000000003007211 */ /* 0x000fe400078f30ff */
[----:B------:R-:W-:Y:S02]  /*10990*/  SHF.R.S32.HI R3, RZ, 0x1f, R2 ;  /* 0x0000001fff037819 */ /* 0x000fe40000011402 */
[----:B------:R-:W-:Y:S02]  /*109a0*/  SHF.R.S32.HI R0, RZ, 0x6, R0 ;  /* 0x00000006ff007819 */ /* 0x000fe40000011400 */
[----:B------:R-:W-:Y:S02]  /*109b0*/  LEA.HI R3, R3, R2, RZ, 0x6 ;  /* 0x0000000203037211 */ /* 0x000fe400078f30ff */
[----:B------:R-:W-:Y:S02]  /*109c0*/  LOP3.LUT R2, R26, 0xff000000, RZ, 0xc0, !PT ;  /* 0xff0000001a027812 */ /* 0x000fe400078ec0ff */
[----:B------:R-:W-:-:S02]  /*109d0*/  SHF.R.S32.HI R3, RZ, 0x6, R3 ;  /* 0x00000006ff037819 */ /* 0x000fc40000011403 */
[----:B------:R-:W-:Y:S02]  /*109e0*/  SHF.R.U32.HI R2, RZ, 0x8, R2 ;  /* 0x00000008ff027819 */ /* 0x000fe40000011602 */
[----:B------:R-:W-:Y:S02]  /*109f0*/  VIMNMX R0, R3, R0, PT ;  /* 0x0000000003007248 */ /* 0x000fe40003fe0100 */
[----:B------:R-:W-:Y:S02]  /*10a00*/  LOP3.LUT R3, R26, 0xff0000, RZ, 0xc0, !PT ;  /* 0x00ff00001a037812 */ /* 0x000fe400078ec0ff */
[----:B------:R-:W-:Y:S02]  /*10a10*/  ISETP.GE.AND P0, PT, R0, 0x1, PT ;  /* 0x000000010000780c */ /* 0x000fe40003f06270 */
[----:B------:R-:W-:Y:S01]  /*10a20*/  LEA.HI R4, R3, R2, RZ, 0x10 ;  /* 0x0000000203047211 */ /* 0x000fe200078f80ff */
[----:B------:R-:W-:-:S10]  /*10a30*/  IMAD.MOV.U32 R2, RZ, RZ, RZ ;  /* 0x000000ffff027224 */ /* 0x000fd400078e00ff */
[----:B------:R-:W-:Y:S05]  /*10a40*/  @!P0 BRA `(.L_x_4498) ;  /* 0x0000000000748947 */ /* 0x000fea0003800000 */
        /* <DEDUP_REMOVED lines=29> */
.L_x_4498:
[----:B------:R-:W-:Y:S05]  /*10c20*/  BSYNC B0 ;  /* 0x0000000000007941 */ /* 0x000fea0003800000 */
.L_x_4497:
        /* <DEDUP_REMOVED lines=24> */
.L_x_4500:
        /* <DEDUP_REMOVED lines=20> */
.L_x_4503:
[----:B------:R-:W-:Y:S05]  /*10ef0*/  BSYNC B6 ;  /* 0x0000000000067941 */ /* 0x000fea0003800000 */
.L_x_4502:
        /* <DEDUP_REMOVED lines=20> */
.L_x_4506:
        /* <DEDUP_REMOVED lines=15> */
.L_x_4505:
[----:B------:R-:W-:Y:S05]  /*11130*/  BSYNC B6 ;  /* 0x0000000000067941 */ /* 0x000fea0003800000 */
.L_x_4504:
[----:B------:R-:W0:Y:S01]  /*11140*/  S2R R34, SR_TID.X ;  /* 0x0000000000227919 */ /* 0x000e220000002100 */
[----:B------:R-:W-:Y:S01]  /*11150*/  ULDC.64 UR4, c[0x0][0x9f8] ;  /* 0x00027e0000047ab9 */ /* 0x000fe20000000a00 */
[----:B------:R-:W1:Y:S01]  /*11160*/  LDC R20, c[0x0][0x430] ;  /* 0x00010c00ff147b82 */ /* 0x000e620000000800 */
[----:B------:R-:W-:-:S04]  /*11170*/  ISETP.NE.U32.AND P0, PT, RZ, UR4, PT ;  /* 0x00000004ff007c0c */ /* 0x000fc8000bf05070 */
[----:B------:R-:W-:Y:S01]  /*11180*/  ISETP.NE.AND.EX P0, PT, RZ, UR5, PT, P0 ;  /* 0x00000005ff007c0c */ /* 0x000fe2000bf05300 */
[----:B------:R-:W2:-:S12]  /*11190*/  S2R R21, SR_TID.X ;  /* 0x0000000000157919 */ /* 0x000e980000002100 */
[----:B------:R-:W-:Y:S01]  /*111a0*/  @P0 IADD3 R2, P1, R19, UR4, RZ ;  /* 0x0000000413020c10 */ /* 0x000fe2000ff3e0ff */
[----:B------:R-:W-:-:S03]  /*111b0*/  ULDC UR4, c[0x0][0x320] ;  /* 0x0000c80000047ab9 */ /* 0x000fc60000000800 */
[----:B------:R-:W-:-:S05]  /*111c0*/  @P0 IADD3.X R3, R32, UR5, RZ, P1, !PT ;  /* 0x0000000520030c10 */ /* 0x000fca0008ffe4ff */
[----:B------:R3:W5:Y:S01]  /*111d0*/  @P0 LDG.E R23, desc[UR50][R2.64] ;  /* 0x0000003202170981 */ /* 0x000762000c1e1900 */
[----:B------:R-:W-:Y:S01]  /*111e0*/  LOP3.LUT R16, R16, 0xffffffbf, RZ, 0xc0, !PT ;  /* 0xffffffbf10107812 */ /* 0x000fe200078ec0ff */
[----:B------:R-:W-:Y:S01]  /*111f0*/  UMOV UR5, 0xffffffff ;  /* 0xffffffff00057882 */ /* 0x000fe20000000000 */
[----:B0-----:R-:W-:-:S05]  /*11200*/  IMAD.SHL.U32 R34, R34, 0x8, RZ ;  /* 0x0000000822227824 */ /* 0x001fca00078e00ff */
[----:B------:R-:W-:Y:S01]  /*11210*/  LOP3.LUT R34, R34, 0x38, RZ, 0xc0, !PT ;  /* 0x0000003822227812 */ /* 0x000fe200078ec0ff */
[----:B--2---:R-:W-:-:S03]  /*11220*/  IMAD.SHL.U32 R21, R21, 0x8, RZ ;  /* 0x0000000815157824 */ /* 0x004fc600078e00ff */
[C---:B------:R-:W-:Y:S02]  /*11230*/  LOP3.LUT R0, R34.reuse, 0x40, RZ, 0xfc, !PT ;  /* 0x0000004022007812 */ /* 0x040fe400078efcff */
[----:B------:R-:W-:Y:S02]  /*11240*/  LOP3.LUT R4, R34, 0x180, RZ, 0xfc, !PT ;  /* 0x0000018022047812 */ /* 0x000fe400078efcff */
[----:B------:R-:W-:Y:S02]  /*11250*/  ISETP.GE.AND P3, PT, R0, UR4, PT ;  /* 0x0000000400007c0c */ /* 0x000fe4000bf66270 */
[----:B------:R-:W0:Y:S01]  /*11260*/  S2R R0, SR_TID.X ;  /* 0x0000000000007919 */ /* 0x000e220000002100 */
[----:B------:R-:W-:Y:S02]  /*11270*/  LOP3.LUT R34, R34, 0x1c0, RZ, 0xfc, !PT ;  /* 0x000001c022227812 */ /* 0x000fe400078efcff */
[----:B------:R-:W-:Y:S02]  /*11280*/  LOP3.LUT R21, R21, 0x38, RZ, 0xc0, !PT ;  /* 0x0000003815157812 */ /* 0x000fe400078ec0ff */
[----:B------:R-:W-:-:S02]  /*11290*/  ISETP.GE.AND P0, PT, R34, UR4, PT ;  /* 0x0000000422007c0c */ /* 0x000fc4000bf06270 */
[----:B------:R-:W2:Y:S01]  /*112a0*/  S2R R34, SR_TID.X ;  /* 0x0000000000227919 */ /* 0x000ea20000002100 */
[----:B------:R-:W-:Y:S02]  /*112b0*/  ISETP.GE.AND P2, PT, R21, UR4, PT ;  /* 0x0000000415007c0c */ /* 0x000fe4000bf46270 */
[----:B------:R-:W-:Y:S02]  /*112c0*/  ISETP.GE.AND P1, PT, R4, UR4, PT ;  /* 0x0000000404007c0c */ /* 0x000fe4000bf26270 */
[----:B------:R-:W-:Y:S02]  /*112d0*/  @P3 LOP3.LUT R16, R16, 0x40, RZ, 0xfc, !PT ;  /* 0x0000004010103812 */ /* 0x000fe400078efcff */
[----:B------:R-:W-:Y:S02]  /*112e0*/  SEL R7, RZ, 0x40, P1 ;  /* 0x00000040ff077807 */ /* 0x000fe40000800000 */
[----:B------:R-:W-:Y:S02]  /*112f0*/  LOP3.LUT R16, R16, 0xffffff7f, RZ, 0xc0, !PT ;  /* 0xffffff7f10107812 */ /* 0x000fe400078ec0ff */
[----:B------:R-:W-:-:S03]  /*11300*/  SEL R8, RZ, 0x80, P0 ;  /* 0x00000080ff087807 */ /* 0x000fc60000000000 */
[----:B------:R-:W-:-:S04]  /*11310*/  @P2 LOP3.LUT R16, R16, 0x80, RZ, 0xfc, !PT ;  /* 0x0000008010102812 */ /* 0x000fc800078efcff */
[----:B------:R-:W-:Y:S01]  /*11320*/  LOP3.LUT R16, R16, 0xffffffdf, RZ, 0xc0, !PT ;  /* 0xffffffdf10107812 */ /* 0x000fe200078ec0ff */
[----:B0-----:R-:W-:-:S05]  /*11330*/  IMAD.SHL.U32 R0, R0, 0x8, RZ ;  /* 0x0000000800007824 */ /* 0x001fca00078e00ff */
[----:B------:R-:W-:Y:S01]  /*11340*/  LOP3.LUT R0, R0, 0x38, RZ, 0xc0, !PT ;  /* 0x0000003800007812 */ /* 0x000fe200078ec0ff */
[----:B--2---:R-:W-:-:S03]  /*11350*/  IMAD.SHL.U32 R34, R34, 0x8, RZ ;  /* 0x0000000822227824 */ /* 0x004fc600078e00ff */
[----:B------:R-:W-:Y:S02]  /*11360*/  LOP3.LUT R0, R0, 0x80, RZ, 0xfc, !PT ;  /* 0x0000008000007812 */ /* 0x000fe400078efcff */
[----:B------:R-:W-:Y:S02]  /*11370*/  LOP3.LUT R34, R34, 0x38, RZ, 0xc0, !PT ;  /* 0x0000003822227812 */ /* 0x000fe400078ec0ff */
[----:B------:R-:W-:Y:S02]  /*11380*/  ISETP.GE.AND P5, PT, R0, UR4, PT ;  /* 0x0000000400007c0c */ /* 0x000fe4000bfa6270 */
[----:B------:R-:W-:Y:S02]  /*11390*/  LOP3.LUT R34, R34, 0xc0, RZ, 0xfc, !PT ;  /* 0x000000c022227812 */ /* 0x000fe400078efcff */
[----:B------:R-:W-:Y:S02]  /*113a0*/  LEA R0, R35, 0xffffffc0, 0x6 ;  /* 0xffffffc023007811 */ /* 0x000fe400078e30ff */
        /* <DEDUP_REMOVED lines=12> */
[----:B-1-3--:R-:W-:Y:S06]  /*11470*/  BRA.DIV UR5, `(.L_x_4507) ;  /* 0x0000004605347947 */ /* 0x00afec000b800000 */
.L_x_4574:
        /* <DEDUP_REMOVED lines=56> */
.L_x_4508:
[----:B------:R-:W-:Y:S01]  /*11800*/  IADD3 R28, -R36, R28, -R0 ;  /* 0x0000001c241c7210 */ /* 0x000fe20007ffe900 */
[----:B------:R-:W-:Y:S01]  /*11810*/  IMAD R19, R18, 0x8, R17 ;  /* 0x0000000812137824 */ /* 0x000fe200078e0211 */
[----:B------:R-:W-:Y:S01]  /*11820*/  SHF.L.U32 R0, R22, 0x1f, RZ ;  /* 0x0000001f16007819 */ /* 0x000fe200000006ff */
[----:B------:R-:W-:Y:S03]  /*11830*/  BSSY B0, `(.L_x_4509) ;  /* 0x0000003000007945 */ /* 0x000fe60003800000 */
[----:B------:R-:W0:Y:S02]  /*11840*/  SYNCS.PHASECHK.TRANS64.TRYWAIT P0, [R19+URZ+0x28c40], R0 ;  /* 0x028c4000130075a7 */ /* 0x000e24000800017f */
[----:B0-----:R-:W-:Y:S05]  /*11850*/  @!P0 BRA `(.L_x_4510) ;  /* 0x0000004000708947 */ /* 0x001fea0003800000 */
.L_x_4575:
[----:B------:R-:W-:Y:S05]  /*11860*/  BSYNC B0 ;  /* 0x0000000000007941 */ /* 0x000fea0003800000 */
.L_x_4509:
        /* <DEDUP_REMOVED lines=63> */
.L_x_4585:
        /* <DEDUP_REMOVED lines=10> */
.L_x_4512:
        /* <DEDUP_REMOVED lines=11> */
.L_x_4513:
        /* <DEDUP_REMOVED lines=39> */
.L_x_4515:
[----:B------:R-:W-:Y:S05]  /*12020*/  BSYNC B6 ;  /* 0x0000000000067941 */ /* 0x000fea0003800000 */
.L_x_4514:
        /* <DEDUP_REMOVED lines=28> */
[----:B--2---:R-:W-:Y:S02]  /*121f0*/  @P6 SHF.R.U32.HI R4, RZ, R0, R6 ;  /* 0x00000000ff046219 */ /* 0x004fe40000011606 */
        /* <DEDUP_REMOVED lines=49> */
[----:B0-----:R-:W-:-:S04]  /*12510*/  @!P0 LEA R3, P2, R8, R3, 0x1 ;  /* 0x0000000308038211 */ /* 0x001fc800078408ff */
[----:B-1----:R-:W-:-:S04]  /*12520*/  @!P0 IADD3.X R2, RZ, R2, RZ, P2, !PT ;  /* 0x00000002ff028210 */ /* 0x002fc800017fe4ff */
[----:B------:R-:W-:-:S04]  /*12530*/  @!P0 LOP3.LUT R3, R3, R2, RZ, 0x3c, !PT ;  /* 0x0000000203038212 */ /* 0x000fc800078e3cff */
[----:B------:R-:W-:-:S04]  /*12540*/  @!P0 LOP3.LUT R2, R3, R2, RZ, 0x3c, !PT ;  /* 0x0000000203028212 */ /* 0x000fc800078e3cff */
[----:B------:R-:W-:-:S05]  /*12550*/  @!P0 LOP3.LUT R3, R3, R2, RZ, 0x3c, !PT ;  /* 0x0000000203038212 */ /* 0x000fca00078e3cff */
[----:B--2---:R0:W-:Y:S02]  /*12560*/  @!P0 LDGSTS.E.BYPASS.LTC128B.128 [R7+0x21400], desc[UR50][R2.64], !P1 ;  /* 0x2140000002078fae */ /* 0x0041e4000c901d72 */
.L_x_4594:
        /* <DEDUP_REMOVED lines=10> */
.L_x_4517:
        /* <DEDUP_REMOVED lines=18> */
.L_x_4595:
[----:B------:R-:W-:Y:S05]  /*12730*/  BSYNC B0 ;  /* 0x0000000000007941 */ /* 0x000fea0003800000 */
.L_x_4518:
[----:B------:R-:W-:-:S05]  /*12740*/  IMAD.U32 R2, RZ, RZ, UR36 ;  /* 0x00000024ff027e24 */ /* 0x000fca000f8e00ff */
[----:B------:R-:W-:-:S13]  /*12750*/  ISETP.NE.AND P0, PT, R2, 0x3, PT ;  /* 0x000000030200780c */ /* 0x000fda0003f05270 */
[----:B------:R-:W-:Y:S05]  /*12760*/  @!P0 BRA `(.L_x_4520) ;  /* 0x0000000000048947 */ /* 0x000fea0003800000 */
[----:B------:R-:W-:Y:S01]  /*12770*/  BPT.TRAP 0x1 ;  /* 0x000000040000795c */ /* 0x000fe20000300000 */
.L_x_4520:
[----:B0-----:R-:W-:Y:S01]  /*12780*/  SHF.L.U32 R0, R22, 0x1f, RZ ;  /* 0x0000001f16007819 */ /* 0x001fe200000006ff */
[----:B------:R-:W-:Y:S03]  /*12790*/  BSSY B0, `(.L_x_4521) ;  /* 0x0000003000007945 */ /* 0x000fe60003800000 */
[----:B------:R-:W0:Y:S02]  /*127a0*/  SYNCS.PHASECHK.TRANS64.TRYWAIT P0, [R19+URZ+0x28c60], R0 ;  /* 0x028c6000130075a7 */ /* 0x000e24000800017f */
[----:B0-----:R-:W-:Y:S05]  /*127b0*/  @!P0 BRA `(.L_x_4522) ;  /* 0x0000003c00548947 */ /* 0x001fea0003800000 */
.L_x_4596:
[----:B------:R-:W-:Y:S05]  /*127c0*/  BSYNC B0 ;  /* 0x0000000000007941 */ /* 0x000fea0003800000 */
.L_x_4521:
        /* <DEDUP_REMOVED lines=109> */
.L_x_4606:
        /* <DEDUP_REMOVED lines=34> */
.L_x_4524:
        /* <DEDUP_REMOVED lines=11> */
.L_x_4525:
        /* <DEDUP_REMOVED lines=12> */
.L_x_4540:
        /* <DEDUP_REMOVED lines=41> */
.L_x_4528:
[----:B------:R-:W-:Y:S01]  /*134c0*/  IMAD R6, R18, 0x8, R17 ;  /* 0x0000000812067824 */ /* 0x000fe200078e0211 */
[----:B------:R-:W-:Y:S01]  /*134d0*/  SHF.L.U32 R19, R22, 0x1f, RZ ;  /* 0x0000001f16137819 */ /* 0x000fe200000006ff */
[----:B------:R-:W-:Y:S01]  /*134e0*/  BSSY B1, `(.L_x_4529) ;  /* 0x0000004000017945 */ /* 0x000fe20003800000 */
[----:B------:R-:W-:Y:S02]  /*134f0*/  SHF.R.S32.HI R9, RZ, 0x1f, R5 ;  /* 0x0000001fff097819 */ /* 0x000fe40000011405 */
[----:B------:R-:W0:Y:S02]  /*13500*/  SYNCS.PHASECHK.TRANS64.TRYWAIT P0, [R6+URZ+0x28c40], R19 ;  /* 0x028c4013060075a7 */ /* 0x000e24000800017f */
[----:B0-----:R-:W-:Y:S05]  /*13510*/  @!P0 BRA `(.L_x_4530) ;  /* 0x00000038003c8947 */ /* 0x001fea0003800000 */
.L_x_4607:
[----:B------:R-:W-:Y:S05]  /*13520*/  BSYNC B1 ;  /* 0x0000000000017941 */ /* 0x000fea0003800000 */
.L_x_4529:
        /* <DEDUP_REMOVED lines=40> */
.L_x_4617:
        /* <DEDUP_REMOVED lines=8> */
.L_x_4532:
        /* <DEDUP_REMOVED lines=11> */
.L_x_4533:
[----:B------:R2:W-:Y:S01]  /*138e0*/  SYNCS.ARRIVE.TRANS64.A1T0 RZ, [R6+URZ+0x28c30], RZ ;  /* 0x028c30ff06ff79a7 */ /* 0x0005e2000810003f */
[----:B------:R-:W-:Y:S05]  /*138f0*/  @!P2 BRA `(.L_x_4534) ;  /* 0x000000000004a947 */ /* 0x000fea0003800000 */
[----:B------:R-:W-:Y:S01]  /*13900*/  BPT.TRAP 0x1 ;  /* 0x000000040000795c */ /* 0x000fe20000300000 */
.L_x_4534:
[----:B------:R-:W3:Y:S01]  /*13910*/  SYNCS.PHASECHK.TRANS64.TRYWAIT P0, [R6+URZ+0x28c60], R19 ;  /* 0x028c6013060075a7 */ /* 0x000ee2000800017f */
[----:B------:R-:W-:Y:S04]  /*13920*/  BSSY B1, `(.L_x_4535) ;  /* 0x0000002000017945 */ /* 0x000fe80003800000 */
[----:B---3--:R-:W-:Y:S05]  /*13930*/  @!P0 BRA `(.L_x_4536) ;  /* 0x0000003800648947 */ /* 0x008fea0003800000 */
.L_x_4618:
[----:B------:R-:W-:Y:S05]  /*13940*/  BSYNC B1 ;  /* 0x0000000000017941 */ /* 0x000fea0003800000 */
.L_x_4535:
        /* <DEDUP_REMOVED lines=79> */
.L_x_4628:
        /* <DEDUP_REMOVED lines=25> */
.L_x_4538:
        /* <DEDUP_REMOVED lines=11> */
.L_x_4539:
[----:B------:R3:W-:Y:S01]  /*14080*/  SYNCS.ARRIVE.TRANS64.A1T0 RZ, [R6+URZ+0x28c50], RZ ;  /* 0x028c50ff06ff79a7 */ /* 0x0007e2000810003f */
[----:B------:R-:W-:Y:S05]  /*14090*/  @P3 BRA `(.L_x_4540) ;  /* 0xfffffff000643947 */ /* 0x000fea000383ffff */
.L_x_4527:
[----:B------:R-:W-:Y:S05]  /*140a0*/  BSYNC B0 ;  /* 0x0000000000007941 */ /* 0x000fea0003800000 */
.L_x_4526:
        /* <DEDUP_REMOVED lines=21> */
.L_x_4542:
[----:B------:R-:W-:Y:S05]  /*14200*/  BSYNC B0 ;  /* 0x0000000000007941 */ /* 0x000fea0003800000 */
.L_x_4541:
[----:B------:R-:W-:-:S07]  /*14210*/  SEL R18, R18, RZ, P0 ;  /* 0x000000ff12127207 */ /* 0x000fce0000000000 */
.L_x_4501:
[----:B------:R-:W-:Y:S05]  /*14220*/  BSYNC B7 ;  /* 0x0000000000077941 */ /* 0x000fea0003800000 */
.L_x_4499:
        /* <DEDUP_REMOVED lines=11> */
.L_x_4543:
        /* <DEDUP_REMOVED lines=43> */
.L_x_4638:
[----:B------:R-:W-:Y:S02]  /*14590*/  ULDC UR4, c[0x0][0xc38] ;  /* 0x00030e0000047ab9 */ /* 0x000fe40000000800 */
[----:B------:R-:W-:-:S04]  /*145a0*/  IMAD.U32 R4, RZ, RZ, UR4 ;  /* 0x00000004ff047e24 */ /* 0x000fc8000f8e00ff */
[----:B--2---:R-:W-:-:S04]  /*145b0*/  IMAD R5, R14, R4, RZ ;  /* 0x000000040e057224 */ /* 0x004fc800078e02ff */
[----:B------:R-:W-:-:S05]  /*145c0*/  IMAD.IADD R6, R6, 0x1, R5 ;  /* 0x0000000106067824 */ /* 0x000fca00078e0205 */
[----:B------:R-:W-:-:S13]  /*145d0*/  ISETP.GT.AND P6, PT, R6, R0, PT ;  /* 0x000000000600720c */ /* 0x000fda0003fc4270 */
[----:B------:R-:W-:Y:S05]  /*145e0*/  @P6 BRA `(.L_x_4546) ;  /* 0x0000000000a46947 */ /* 0x000fea0003800000 */
.L_x_4549:
        /* <DEDUP_REMOVED lines=11> */
[----:B------:R-:W-:Y:S02]  /*146a0*/  IMAD.MOV.U32 R8, RZ, RZ, RZ ;  /* 0x000000ffff087224 */ /* 0x000fe400078e00ff */
[----:B0-----:R-:W-:-:S05]  /*146b0*/  @!P6 IMAD.WIDE R2, R7, 0x4, R2 ;  /* 0x000000040702e825 */ /* 0x001fca00078e0202 */
[----:B------:R2:W3:Y:S02]  /*146c0*/  @!P6 LDG.E R25, desc[UR50][R2.64] ;  /* 0x000000320219e981 */ /* 0x0004e4000c1e1900 */
[----:B--2---:R-:W-:-:S05]  /*146d0*/  @!P6 IMAD.WIDE R2, R7, 0x4, R4 ;  /* 0x000000040702e825 */ /* 0x004fca00078e0204 */
        /* <DEDUP_REMOVED lines=20> */
.L_x_4646:
[----:B------:R-:W-:Y:S02]  /*14820*/  ULDC UR4, c[0x0][0xc38] ;  /* 0x00030e0000047ab9 */ /* 0x000fe40000000800 */
[----:B------:R-:W-:-:S04]  /*14830*/  IMAD.U32 R4, RZ, RZ, UR4 ;  /* 0x00000004ff047e24 */ /* 0x000fc8000f8e00ff */
[----:B--2---:R-:W-:-:S04]  /*14840*/  IMAD R5, R14, R4, RZ ;  /* 0x000000040e057224 */ /* 0x004fc800078e02ff */
[----:B------:R-:W-:-:S05]  /*14850*/  IMAD.IADD R6, R5, 0x1, R6 ;  /* 0x0000000105067824 */ /* 0x000fca00078e0206 */
[----:B------:R-:W-:-:S13]  /*14860*/  ISETP.GT.AND P6, PT, R6, R0, PT ;  /* 0x000000000600720c */ /* 0x000fda0003fc4270 */
[----:B------:R-:W-:Y:S05]  /*14870*/  @!P6 BRA `(.L_x_4549) ;  /* 0xfffffffc005ce947 */ /* 0x000fea000383ffff */
.L_x_4546:
[----:B------:R-:W-:Y:S01]  /*14880*/  IMAD.IADD R5, R6, 0x1, -R5 ;  /* 0x0000000106057824 */ /* 0x000fe200078e0a05 */
[----:B------:R-:W-:-:S03]  /*14890*/  UMOV UR4, 0xffffffff ;  /* 0xffffffff00047882 */ /* 0x000fc60000000000 */
[----:B------:R-:W-:-:S05]  /*148a0*/  IMAD R7, R3, R4, R5 ;  /* 0x0000000403077224 */ /* 0x000fca00078e0205 */
[----:B------:R-:W-:Y:S01]  /*148b0*/  ISETP.GT.AND P6, PT, R7, R0, PT ;  /* 0x000000000700720c */ /* 0x000fe20003fc4270 */
[----:B------:R-:W-:-:S12]  /*148c0*/  BRA.DIV UR4, `(.L_x_4550) ;  /* 0x0000003a04607947 */ /* 0x000fd8000b800000 */
[----:B------:R-:W-:-:S04]  /*148d0*/  VOTE.ANY R2, PT, !P6 ;  /* 0x0000000000027806 */ /* 0x000fc800070e0100 */
[----:B------:R-:W2:Y:S02]  /*148e0*/  POPC R12, R2 ;  /* 0x00000002000c7309 */ /* 0x000ea40000000000 */
[----:B--2---:R2:W3:Y:S01]  /*148f0*/  SHFL.IDX PT, R25, R25, R12, 0x1f ;  /* 0x00001f0c19197589 */ /* 0x0044e200000e0000 */
[----:B------:R-:W-:-:S03]  /*14900*/  IMAD.IADD R27, R12, 0x1, R27 ;  /* 0x000000010c1b7824 */ /* 0x000fc600078e021b */
[----:B------:R2:W4:Y:S04]  /*14910*/  SHFL.IDX PT, R8, R8, R12, 0x1f ;  /* 0x00001f0c08087589 */ /* 0x00052800000e0000 */
.L_x_4651:
[----:B------:R-:W-:-:S13]  /*14920*/  ISETP.NE.AND P0, PT, R2, RZ, PT ;  /* 0x000000ff0200720c */ /* 0x000fda0003f05270 */
[----:B------:R-:W-:Y:S05]  /*14930*/  @!P0 BRA `(.L_x_4551) ;  /* 0x0000000000108947 */ /* 0x000fea0003800000 */
[----:B------:R-:W-:Y:S01]  /*14940*/  UMOV UR4, 0xffffffff ;  /* 0xffffffff00047882 */ /* 0x000fe20000000000 */
[----:B--2---:R-:W-:Y:S02]  /*14950*/  VIADD R12, R12, 0xffffffff ;  /* 0xffffffff0c0c7836 */ /* 0x004fe40000000000 */
[----:B------:R-:W-:Y:S05]  /*14960*/  BRA.DIV UR4, `(.L_x_4552) ;  /* 0x0000003a04947947 */ /* 0x000fea000b800000 */
[----:B------:R2:W0:Y:S02]  /*14970*/  SHFL.IDX PT, R24, R3, R12, 0x1f ;  /* 0x00001f0c03187589 */ /* 0x00042400000e0000 */
.L_x_4551:
[----:B----4-:R-:W-:Y:S01]  /*14980*/  ISETP.NE.AND P0, PT, R8, 0x1, PT ;  /* 0x000000010800780c */ /* 0x010fe20003f05270 */
[----:B0-----:R-:W-:-:S04]  /*14990*/  IMAD R24, R24, R4, R5 ;  /* 0x0000000418187224 */ /* 0x001fc800078e0205 */
[----:B------:R-:W-:-:S08]  /*149a0*/  IMAD.IADD R0, R0, 0x1, -R24 ;  /* 0x0000000100007824 */ /* 0x000fd000078e0a18 */
[----:B------:R-:W-:Y:S05]  /*149b0*/  @!P0 BRA `(.L_x_4553) ;  /* 0x0000000000dc8947 */ /* 0x000fea0003800000 */
[----:B---3--:R-:W-:Y:S02]  /*149c0*/  IABS R4, R25 ;  /* 0x0000001900047213 */ /* 0x008fe40000000000 */
[----:B------:R-:W-:Y:S02]  /*149d0*/  IABS R5, R8 ;  /* 0x0000000800057213 */ /* 0x000fe40000000000 */
[----:B------:R-:W0:Y:S08]  /*149e0*/  I2F.RP R6, R4 ;  /* 0x0000000400067306 */ /* 0x000e300000209400 */
[----:B------:R-:W3:Y:S08]  /*149f0*/  I2F.RP R9, R5 ;  /* 0x0000000500097306 */ /* 0x000ef00000209400 */
[----:B0-----:R-:W0:Y:S08]  /*14a00*/  MUFU.RCP R6, R6 ;  /* 0x0000000600067308 */ /* 0x001e300000001000 */
[----:B---3--:R-:W-:Y:S01]  /*14a10*/  MUFU.RCP R9, R9 ;  /* 0x0000000900097308 */ /* 0x008fe20000001000 */
[----:B0-----:R-:W-:-:S07]  /*14a20*/  VIADD R2, R6, 0xffffffe ;  /* 0x0ffffffe06027836 */ /* 0x001fce0000000000 */
[----:B--2---:R0:W2:Y:S02]  /*14a30*/  F2I.FTZ.U32.TRUNC.NTZ R3, R2 ;  /* 0x0000000200037305 */ /* 0x0040a4000021f000 */
[----:B0-----:R-:W-:Y:S02]  /*14a40*/  IMAD.MOV.U32 R2, RZ, RZ, RZ ;  /* 0x000000ffff027224 */ /* 0x001fe400078e00ff */
[----:B--2---:R-:W-:-:S04]  /*14a50*/  IMAD.MOV R7, RZ, RZ, -R3 ;  /* 0x000000ffff077224 */ /* 0x004fc800078e0a03 */
        /* <DEDUP_REMOVED lines=45> */
.L_x_4553:
[----:B--2---:R-:W0:Y:S02]  /*14d30*/  LDC.64 R2, c[0x0][0xc90] ;  /* 0x00032400ff027b82 */ /* 0x004e240000000a00 */
[----:B0-----:R-:W-:-:S05]  /*14d40*/  IMAD.WIDE R2, R27, 0x4, R2 ;  /* 0x000000041b027825 */ /* 0x001fca00078e0202 */
[----:B------:R0:W3:Y:S02]  /*14d50*/  LDG.E R6, desc[UR50][R2.64] ;  /* 0x0000003202067981 */ /* 0x0000e4000c1e1900 */
[----:B0-----:R-:W-:Y:S02]  /*14d60*/  IMAD.MOV.U32 R2, RZ, RZ, RZ ;  /* 0x000000ffff027224 */ /* 0x001fe400078e00ff */
[----:B---3--:R-:W-:-:S05]  /*14d70*/  IMAD R5, R25, R6, RZ ;  /* 0x0000000619057224 */ /* 0x008fca00078e02ff */
        /* <DEDUP_REMOVED lines=55> */
.L_x_4554:
[----:B------:R-:W-:-:S05]  /*150f0*/  LOP3.LUT R0, RZ, R3, RZ, 0x33, !PT ;  /* 0x00000003ff007212 */ /* 0x000fca00078e33ff */
[----:B------:R-:W-:Y:S01]  /*15100*/  IMAD.IADD R25, R25, 0x1, R0 ;  /* 0x0000000119197824 */ /* 0x000fe200078e0200 */
[----:B------:R-:W-:Y:S06]  /*15110*/  BRA `(.L_x_4555) ;  /* 0x00000000001c7947 */ /* 0x000fec0003800000 */
.L_x_4547:
[----:B------:R-:W-:Y:S01]  /*15120*/  UMOV UR4, URZ ;  /* 0x0000003f00047c82 */ /* 0x000fe20008000000 */
[----:B------:R-:W-:Y:S01]  /*15130*/  UMOV UR5, URZ ;  /* 0x0000003f00057c82 */ /* 0x000fe20008000000 */
[----:B------:R-:W-:Y:S01]  /*15140*/  ULDC UR6, c[0x0][0xc3c] ;  /* 0x00030f0000067ab9 */ /* 0x000fe20000000800 */
[----:B------:R-:W-:Y:S02]  /*15150*/  IMAD.MOV.U32 R24, RZ, RZ, R0 ;  /* 0x000000ffff187224 */ /* 0x000fe400078e0000 */
[----:B------:R-:W-:Y:S02]  /*15160*/  IMAD.U32 R25, RZ, RZ, UR4 ;  /* 0x00000004ff197e24 */ /* 0x000fe4000f8e00ff */
[----:B------:R-:W-:Y:S02]  /*15170*/  IMAD.U32 R26, RZ, RZ, UR5 ;  /* 0x00000005ff1a7e24 */ /* 0x000fe4000f8e00ff */
[----:B------:R-:W-:-:S07]  /*15180*/  IMAD.U32 R27, RZ, RZ, UR6 ;  /* 0x00000006ff1b7e24 */ /* 0x000fce000f8e00ff */
.L_x_4555:
        /* <DEDUP_REMOVED lines=10> */
.L_x_4544:
[----:B------:R-:W-:Y:S02]  /*15230*/  ULDC UR4, c[0x0][0xc3c] ;  /* 0x00030f0000047ab9 */ /* 0x000fe40000000800 */
[----:B0-----:R-:W-:-:S13]  /*15240*/  ISETP.GE.AND P0, PT, R27, UR4, PT ;  /* 0x000000041b007c0c */ /* 0x001fda000bf06270 */
[----:B------:R-:W-:Y:S05]  /*15250*/  @!P0 BRA `(.L_x_4556) ;  /* 0xffffffb0007c8947 */ /* 0x000fea000383ffff */
[----:B------:R-:W-:Y:S05]  /*15260*/  BSYNC B8 ;  /* 0x0000000000087941 */ /* 0x000fea0003800000 */
.L_x_4493:
[----:B------:R-:W5:Y:S01]  /*15270*/  LDL.LU R0, [R1+0x20] ;  /* 0x0000200001007983 */ /* 0x000f620000300800 */
[----:B------:R-:W-:Y:S01]  /*15280*/  BSSY B0, `(.L_x_4557) ;  /* 0x000000b000007945 */ /* 0x000fe20003800000 */
[----:B------:R-:W1:Y:S01]  /*15290*/  S2R R5, SR_CgaCtaId ;  /* 0x0000000000057919 */ /* 0x000e620000008800 */
[----:B-----5:R-:W-:-:S05]  /*152a0*/  VIADD R0, R0, 0x1 ;  /* 0x0000000100007836 */ /* 0x020fca0000000000 */
[----:B0-----:R-:W-:-:S04]  /*152b0*/  LEA.HI R2, R0, R0, RZ, 0x1 ;  /* 0x0000000000027211 */ /* 0x001fc800078f08ff */
[----:B------:R-:W-:Y:S02]  /*152c0*/  LOP3.LUT R3, R2, 0xfffffffe, RZ, 0xc0, !PT ;  /* 0xfffffffe02037812 */ /* 0x000fe400078ec0ff */
[----:B------:R-:W-:-:S03]  /*152d0*/  MOV R2, 0x400 ;  /* 0x0000040000027802 */ /* 0x000fc60000000f00 */
[----:B------:R-:W-:Y:S01]  /*152e0*/  IMAD.IADD R0, R0, 0x1, -R3 ;  /* 0x0000000100007824 */ /* 0x000fe200078e0a03 */
[----:B-1----:R-:W-:-:S04]  /*152f0*/  LEA R7, R5, R2, 0x18 ;  /* 0x0000000205077211 */ /* 0x002fc800078ec0ff */
[----:B------:R-:W-:-:S04]  /*15300*/  SHF.L.U32 R0, R0, 0x1f, RZ ;  /* 0x0000001f00007819 */ /* 0x000fc800000006ff */
[----:B------:R-:W0:Y:S02]  /*15310*/  SYNCS.PHASECHK.TRANS64.TRYWAIT P0, [R7+URZ+0x28c20], R0 ;  /* 0x028c2000070075a7 */ /* 0x000e24000800017f */
[----:B0-----:R-:W-:Y:S05]  /*15320*/  @!P0 BRA `(.L_x_4558) ;  /* 0x00000030004c8947 */ /* 0x001fea0003800000 */
.L_x_4654:
[----:B------:R-:W-:Y:S05]  /*15330*/  BSYNC B0 ;  /* 0x0000000000007941 */ /* 0x000fea0003800000 */
.L_x_4557:
[----:B------:R-:W-:-:S03]  /*15340*/  UMOV UR4, 0xffffffff ;  /* 0xffffffff00047882 */ /* 0x000fc60000000000 */
[----:B------:R-:W-:Y:S05]  /*15350*/  BRA.DIV UR4, `(.L_x_4559) ;  /* 0x0000003204547947 */ /* 0x000fea000b800000 */
[----:B0-----:R-:W0:Y:S02]  /*15360*/  S2R R0, SR_TID.X ;  /* 0x0000000000007919 */ /* 0x001e240000002100 */
[----:B0-----:R-:W-:-:S04]  /*15370*/  SHF.R.U32.HI R0, RZ, 0x5, R0 ;  /* 0x00000005ff007819 */ /* 0x001fc80000011600 */
[----:B------:R-:W-:-:S05]  /*15380*/  LOP3.LUT R0, R0, 0x3, RZ, 0xc0, !PT ;  /* 0x0000000300007812 */ /* 0x000fca00078ec0ff */
[----:B------:R0:W1:Y:S02]  /*15390*/  SHFL.IDX PT, R14, R0, RZ, 0x1f ;  /* 0x00001fff000e7589 */ /* 0x00006400000e0000 */
.L_x_4657:
[----:B-1----:R-:W-:Y:S01]  /*153a0*/  ISETP.NE.AND P0, PT, R14, RZ, PT ;  /* 0x000000ff0e00720c */ /* 0x002fe20003f05270 */
[----:B------:R-:W-:-:S12]  /*153b0*/  BSSY B0, `(.L_x_4560) ;  /* 0x0000024000007945 */ /* 0x000fd80003800000 */
[----:B------:R-:W-:Y:S05]  /*153c0*/  @P0 BRA `(.L_x_4561) ;  /* 0x0000000000880947 */ /* 0x000fea0003800000 */
[----:B------:R-:W-:-:S03]  /*153d0*/  UMOV UR4, 0xffffffff ;  /* 0xffffffff00047882 */ /* 0x000fc60000000000 */
[----:B------:R-:W-:Y:S05]  /*153e0*/  BRA.DIV UR4, `(.L_x_4562) ;  /* 0x0000003204647947 */ /* 0x000fea000b800000 */
[----:B------:R-:W-:-:S13]  /*153f0*/  ELECT P6, URZ, PT ;  /* 0x00000000003f782f */ /* 0x000fda00038c0000 */
.L_x_4660:
[----:B------:R-:W-:Y:S05]  /*15400*/  @!P6 BRA `(.L_x_4561) ;  /* 0x000000000078e947 */ /* 0x000fea0003800000 */
[----:B------:R-:W-:-:S06]  /*15410*/  ULOP3.LUT UR4, UR38, 0x2, URZ, 0xfc, !UPT ;  /* 0x0000000226047892 */ /* 0x000fcc000f8efc3f */
[----:B0-----:R-:W-:-:S05]  /*15420*/  IMAD.U32 R0, RZ, RZ, UR4 ;  /* 0x00000004ff007e24 */ /* 0x001fca000f8e00ff */
[----:B------:R-:W-:-:S13]  /*15430*/  ISETP.NE.AND P0, PT, R0, 0x3, PT ;  /* 0x000000030000780c */ /* 0x000fda0003f05270 */
[----:B------:R-:W-:Y:S05]  /*15440*/  @!P0 BRA `(.L_x_4563) ;  /* 0x0000000000048947 */ /* 0x000fea0003800000 */
[----:B------:R-:W-:Y:S01]  /*15450*/  BPT.TRAP 0x1 ;  /* 0x000000040000795c */ /* 0x000fe20000300000 */
.L_x_4563:
[----:B------:R-:W-:Y:S01]  /*15460*/  IMAD R5, R18, 0x8, R7 ;  /* 0x0000000812057824 */ /* 0x000fe200078e0207 */
[----:B------:R-:W-:Y:S01]  /*15470*/  SHF.L.U32 R0, R22, 0x1f, RZ ;  /* 0x0000001f16007819 */ /* 0x000fe200000006ff */
[----:B------:R-:W-:-:S03]  /*15480*/  VIADD R18, R18, 0x1 ;  /* 0x0000000112127836 */ /* 0x000fc60000000000 */
[----:B------:R-:W0:Y:S02]  /*15490*/  SYNCS.PHASECHK.TRANS64.TRYWAIT P1, [R5+URZ+0x28c40], R0 ;  /* 0x028c4000050075a7 */ /* 0x000e24000802017f */
[----:B------:R-:W-:-:S04]  /*154a0*/  ISETP.NE.AND P2, PT, R18, 0x2, PT ;  /* 0x000000021200780c */ /* 0x000fc80003f45270 */
[----:B------:R-:W-:Y:S01]  /*154b0*/  SEL R3, RZ, 0x1, P2 ;  /* 0x00000001ff037807 */ /* 0x000fe20001000000 */
[----:B0-----:R-:W-:Y:S08]  /*154c0*/  @!P1 BRA `(.L_x_4564) ;  /* 0x00000030004c9947 */ /* 0x001ff00003800000 */
.L_x_4661:
[----:B------:R-:W-:Y:S02]  /*154d0*/  SEL R18, R18, RZ, P2 ;  /* 0x000000ff12127207 */ /* 0x000fe40001000000 */
[----:B------:R-:W-:Y:S01]  /*154e0*/  LOP3.LUT R2, R22, R3, RZ, 0x3c, !PT ;  /* 0x0000000316027212 */ /* 0x000fe200078e3cff */
[----:B------:R-:W-:Y:S06]  /*154f0*/  @!P0 BRA `(.L_x_4565) ;  /* 0x0000000000048947 */ /* 0x000fec0003800000 */
[----:B------:R-:W-:Y:S01]  /*15500*/  BPT.TRAP 0x1 ;  /* 0x000000040000795c */ /* 0x000fe20000300000 */
.L_x_4565:
[----:B------:R-:W-:Y:S01]  /*15510*/  IMAD R3, R18, 0x8, R7 ;  /* 0x0000000812037824 */ /* 0x000fe200078e0207 */
[----:B------:R-:W-:-:S04]  /*15520*/  SHF.L.U32 R2, R2, 0x1f, RZ ;  /* 0x0000001f02027819 */ /* 0x000fc800000006ff */
[----:B------:R-:W1:Y:S02]  /*15530*/  SYNCS.PHASECHK.TRANS64.TRYWAIT P1, [R3+URZ+0x28c40], R2 ;  /* 0x028c4002030075a7 */ /* 0x000e64000802017f */
[----:B-1----:R-:W-:Y:S05]  /*15540*/  @!P1 BRA `(.L_x_4566) ;  /* 0x0000003000409947 */ /* 0x002fea0003800000 */
.L_x_4662:
[----:B------:R-:W-:Y:S05]  /*15550*/  @!P0 BRA `(.L_x_4567) ;  /* 0x0000000000048947 */ /* 0x000fea0003800000 */
[----:B------:R-:W-:Y:S01]  /*15560*/  BPT.TRAP 0x1 ;  /* 0x000000040000795c */ /* 0x000fe20000300000 */
.L_x_4567:
[----:B------:R-:W5:Y:S02]  /*15570*/  SYNCS.PHASECHK.TRANS64.TRYWAIT P1, [R5+URZ+0x28c60], R0 ;  /* 0x028c6000050075a7 */ /* 0x000f64000802017f */
[----:B-----5:R-:W-:Y:S05]  /*15580*/  @!P1 BRA `(.L_x_4568) ;  /* 0x0000003000449947 */ /* 0x020fea0003800000 */
.L_x_4663:
[----:B------:R-:W-:Y:S05]  /*15590*/  @!P0 BRA `(.L_x_4569) ;  /* 0x0000000000048947 */ /* 0x000fea0003800000 */
[----:B------:R-:W-:Y:S01]  /*155a0*/  BPT.TRAP 0x1 ;  /* 0x000000040000795c */ /* 0x000fe20000300000 */
.L_x_4569:
[----:B------:R0:W0:Y:S02]  /*155b0*/  SYNCS.PHASECHK.TRANS64.TRYWAIT P0, [R3+URZ+0x28c60], R2 ;  /* 0x028c6002030075a7 */ /* 0x000024000800017f */
[----:B0-----:R-:W-:Y:S05]  /*155c0*/  @!P0 NANOSLEEP.SYNCS 0x989680 ;  /* 0x009896800000895d */ /* 0x001fea0003900000 */
[----:B------:R-:W0:Y:S02]  /*155d0*/  @!P0 SYNCS.PHASECHK.TRANS64 P0, [R3+URZ+0x28c60], R2 ;  /* 0x028c6002030085a7 */ /* 0x000e24000800007f */
[----:B0-----:R-:W-:Y:S05]  /*155e0*/  @!P0 BRA `(.L_x_4569) ;  /* 0xfffffffc00f08947 */ /* 0x001fea000383ffff */
.L_x_4561:
[----:B------:R-:W-:Y:S05]  /*155f0*/  BSYNC B0 ;  /* 0x0000000000007941 */ /* 0x000fea0003800000 */
.L_x_4560:
[----:B------:R-:W-:Y:S05]  /*15600*/  EXIT ;  /* 0x000000000000794d */ /* 0x000fea0003800000 */
.L_x_4422:
[----:B0-----:R-:W-:-:S04]  /*15610*/  IMAD.U32 R3, RZ, RZ, UR23 ;  /* 0x00000017ff037e24 */ /* 0x001fc8000f8e00ff */
[----:B------:R0:W1:Y:S03]  /*15620*/  SYNCS.PHASECHK.TRANS64.TRYWAIT P1, [R3+URZ+0x28c50], R0 ;  /* 0x028c5000030075a7 */ /* 0x000066000802017f */
[----:B-1----:R-:W-:Y:S05]  /*15630*/  @!P1 NANOSLEEP.SYNCS 0x989680 ;  /* 0x009896800000995d */ /* 0x002fea0003900000 */
[----:B------:R-:W1:Y:S02]  /*15640*/  @!P1 SYNCS.PHASECHK.TRANS64 P1, [R3+URZ+0x28c50], R0 ;  /* 0x028c5000030095a7 */ /* 0x000e64000802007f */
[----:B-1----:R-:W-:Y:S05]  /*15650*/  @!P1 BRA `(.L_x_4422) ;  /* 0xfffffffc00ec9947 */ /* 0x002fea000383ffff */
[----:B------:R-:W-:Y:S05]  /*15660*/  BRA `(.L_x_4570) ;  /* 0xfffffec800d07947 */ /* 0x000fea000383ffff */
.L_x_4428:
[----:B-1----:R-:W-:-:S04]  /*15670*/  IMAD.U32 R3, RZ, RZ, UR23 ;  /* 0x00000017ff037e24 */ /* 0x002fc8000f8e00ff */
[----:B------:R1:W2:Y:S03]  /*15680*/  SYNCS.PHASECHK.TRANS64.TRYWAIT P1, [R3+URZ+0x28c50], R0 ;  /* 0x028c5000030075a7 */ /* 0x0002a6000802017f */
[----:B--2---:R-:W-:Y:S05]  /*15690*/  @!P1 NANOSLEEP.SYNCS 0x989680 ;  /* 0x009896800000995d */ /* 0x004fea0003900000 */
[----:B------:R-:W2:Y:S02]  /*156a0*/  @!P1 SYNCS.PHASECHK.TRANS64 P1, [R3+URZ+0x28c50], R0 ;  /* 0x028c5000030095a7 */ /* 0x000ea4000802007f */
[----:B--2---:R-:W-:Y:S05]  /*156b0*/  @!P1 BRA `(.L_x_4428) ;  /* 0xfffffffc00ec9947 */ /* 0x004fea000383ffff */
[----:B------:R-:W-:Y:S05]  /*156c0*/  BRA `(.L_x_4427) ;  /* 0xfffffed400d47947 */ /* 0x000fea000383ffff */
.L_x_4433:
[----:B0-----:R-:W-:-:S04]  /*156d0*/  IMAD.U32 R3, RZ, RZ, UR40 ;  /* 0x00000028ff037e24 */ /* 0x001fc8000f8e00ff */
[----:B------:R0:W1:Y:S03]  /*156e0*/  SYNCS.PHASECHK.TRANS64.TRYWAIT P1, [R3+URZ+0x28c00], R0 ;  /* 0x028c0000030075a7 */ /* 0x000066000802017f */
[----:B-1----:R-:W-:Y:S05]  /*156f0*/  @!P1 NANOSLEEP.SYNCS 0x989680 ;  /* 0x009896800000995d */ /* 0x002fea0003900000 */
[----:B------:R-:W1:Y:S02]  /*15700*/  @!P1 SYNCS.PHASECHK.TRANS64 P1, [R3+URZ+0x28c00], R0 ;  /* 0x028c0000030095a7 */ /* 0x000e64000802007f */
[----:B-1----:R-:W-:Y:S05]  /*15710*/  @!P1 BRA `(.L_x_4433) ;  /* 0xfffffffc00ec9947 */ /* 0x002fea000383ffff */
[----:B------:R-:W-:Y:S05]  /*15720*/  BRA `(.L_x_4571) ;  /* 0xfffffeec00247947 */ /* 0x000fea000383ffff */
.L_x_4437:
[----:B--2---:R2:W3:Y:S02]  /*15730*/  SYNCS.PHASECHK.TRANS64.TRYWAIT P1, [R7+URZ+0x28c30], R8 ;  /* 0x028c3008070075a7 */ /* 0x0044e4000802017f */
[----:B---3--:R-:W-:Y:S05]  /*15740*/  @!P1 NANOSLEEP.SYNCS 0x989680 ;  /* 0x009896800000995d */ /* 0x008fea0003900000 */
[----:B------:R-:W3:Y:S02]  /*15750*/  @!P1 SYNCS.PHASECHK.TRANS64 P1, [R7+URZ+0x28c30], R8 ;  /* 0x028c3008070095a7 */ /* 0x000ee4000802007f */
[----:B---3--:R-:W-:Y:S05]  /*15760*/  @!P1 BRA `(.L_x_4437) ;  /* 0xfffffffc00f09947 */ /* 0x008fea000383ffff */
[----:B------:R-:W-:Y:S05]  /*15770*/  BRA `(.L_x_4436) ;  /* 0xfffffeec00407947 */ /* 0x000fea000383ffff */
.L_x_4442:
[----:B--2---:R2:W3:Y:S02]  /*15780*/  SYNCS.PHASECHK.TRANS64.TRYWAIT P1, [R7+URZ+0x28c50], R8 ;  /* 0x028c5008070075a7 */ /* 0x0044e4000802017f */
[----:B---3--:R-:W-:Y:S05]  /*15790*/  @!P1 NANOSLEEP.SYNCS 0x989680 ;  /* 0x009896800000995d */ /* 0x008fea0003900000 */
[----:B------:R-:W3:Y:S02]  /*157a0*/  @!P1 SYNCS.PHASECHK.TRANS64 P1, [R7+URZ+0x28c50], R8 ;  /* 0x028c5008070095a7 */ /* 0x000ee4000802007f */
[----:B---3--:R-:W-:Y:S05]  /*157b0*/  @!P1 BRA `(.L_x_4442) ;  /* 0xfffffffc00f09947 */ /* 0x008fea000383ffff */
[----:B------:R-:W-:Y:S05]  /*157c0*/  BRA `(.L_x_4441) ;  /* 0xffffff0000cc7947 */ /* 0x000fea000383ffff */
.L_x_4448:
[----:B--2---:R-:W-:-:S04]  /*157d0*/  IMAD.U32 R6, RZ, RZ, UR23 ;  /* 0x00000017ff067e24 */ /* 0x004fc8000f8e00ff */
[----:B------:R2:W3:Y:S03]  /*157e0*/  SYNCS.PHASECHK.TRANS64.TRYWAIT P1, [R6+URZ+0x28c30], R7 ;  /* 0x028c3007060075a7 */ /* 0x0004e6000802017f */
[----:B---3--:R-:W-:Y:S05]  /*157f0*/  @!P1 NANOSLEEP.SYNCS 0x989680 ;  /* 0x009896800000995d */ /* 0x008fea0003900000 */
[----:B------:R-:W3:Y:S02]  /*15800*/  @!P1 SYNCS.PHASECHK.TRANS64 P1, [R6+URZ+0x28c30], R7 ;  /* 0x028c3007060095a7 */ /* 0x000ee4000802007f */
[----:B---3--:R-:W-:Y:S05]  /*15810*/  @!P1 BRA `(.L_x_4448) ;  /* 0xfffffffc00ec9947 */ /* 0x008fea000383ffff */
[----:B------:R-:W-:Y:S05]  /*15820*/  BRA `(.L_x_4447) ;  /* 0xffffff0400e07947 */ /* 0x000fea000383ffff */
.L_x_4453:
[----:B---3--:R-:W-:-:S04]  /*15830*/  IMAD.U32 R8, RZ, RZ, UR23 ;  /* 0x00000017ff087e24 */ /* 0x008fc8000f8e00ff */
[----:B------:R3:W4:Y:S03]  /*15840*/  SYNCS.PHASECHK.TRANS64.TRYWAIT P1, [R8+URZ+0x28c50], R7 ;  /* 0x028c5007080075a7 */ /* 0x000726000802017f */
[----:B----4-:R-:W-:Y:S05]  /*15850*/  @!P1 NANOSLEEP.SYNCS 0x989680 ;  /* 0x009896800000995d */ /* 0x010fea0003900000 */
[----:B------:R-:W4:Y:S02]  /*15860*/  @!P1 SYNCS.PHASECHK.TRANS64 P1, [R8+URZ+0x28c50], R7 ;  /* 0x028c5007080095a7 */ /* 0x000f24000802007f */
[----:B----4-:R-:W-:Y:S05]  /*15870*/  @!P1 BRA `(.L_x_4453) ;  /* 0xfffffffc00ec9947 */ /* 0x010fea000383ffff */
[----:B------:R-:W-:Y:S05]  /*15880*/  BRA `(.L_x_4452) ;  /* 0xffffff24005c7947 */ /* 0x000fea000383ffff */
.L_x_4460:
[----:B-1----:R-:W-:-:S04]  /*15890*/  IMAD.U32 R6, RZ, RZ, UR22 ;  /* 0x00000016ff067e24 */ /* 0x002fc8000f8e00ff */
[----:B------:R1:W2:Y:S03]  /*158a0*/  SYNCS.PHASECHK.TRANS64.TRYWAIT P1, [R6+URZ+0x28c30], R7 ;  /* 0x028c3007060075a7 */ /* 0x0002a6000802017f */
[----:B--2---:R-:W-:Y:S05]  /*158b0*/  @!P1 NANOSLEEP.SYNCS 0x989680 ;  /* 0x009896800000995d */ /* 0x004fea0003900000 */
[----:B------:R-:W2:Y:S02]  /*158c0*/  @!P1 SYNCS.PHASECHK.TRANS64 P1, [R6+URZ+0x28c30], R7 ;  /* 0x028c3007060095a7 */ /* 0x000ea4000802007f */
[----:B--2---:R-:W-:Y:S05]  /*158d0*/  @!P1 BRA `(.L_x_4460) ;  /* 0xfffffffc00ec9947 */ /* 0x004fea000383ffff */
[----:B------:R-:W-:Y:S05]  /*158e0*/  BRA `(.L_x_4459) ;  /* 0xffffff2800547947 */ /* 0x000fea000383ffff */
.L_x_4465:
[----:B---3--:R-:W-:-:S04]  /*158f0*/  IMAD.U32 R8, RZ, RZ, UR22 ;  /* 0x00000016ff087e24 */ /* 0x008fc8000f8e00ff */
[----:B------:R3:W4:Y:S03]  /*15900*/  SYNCS.PHASECHK.TRANS64.TRYWAIT P1, [R8+URZ+0x28c50], R7 ;  /* 0x028c5007080075a7 */ /* 0x000726000802017f */
[----:B----4-:R-:W-:Y:S05]  /*15910*/  @!P1 NANOSLEEP.SYNCS 0x989680 ;  /* 0x009896800000995d */ /* 0x010fea0003900000 */
[----:B------:R-:W4:Y:S02]  /*15920*/  @!P1 SYNCS.PHASECHK.TRANS64 P1, [R8+URZ+0x28c50], R7 ;  /* 0x028c5007080095a7 */ /* 0x000f24000802007f */
[----:B----4-:R-:W-:Y:S05]  /*15930*/  @!P1 BRA `(.L_x_4465) ;  /* 0xfffffffc00ec9947 */ /* 0x010fea000383ffff */
[----:B------:R-:W-:Y:S05]  /*15940*/  BRA `(.L_x_4464) ;  /* 0xffffff4000747947 */ /* 0x000fea000383ffff */
.L_x_4507:
        /* <DEDUP_REMOVED lines=11> */
.L_x_4573:
[----:B------:R-:W-:Y:S05]  /*15a00*/  BSYNC B0 ;  /* 0x0000000000007941 */ /* 0x000fea0003800000 */
.L_x_4572:
[----:B------:R-:W-:Y:S05]  /*15a10*/  BRA `(.L_x_4574) ;  /* 0xffffffb800987947 */ /* 0x000fea000383ffff */
.L_x_4510:
[----:B0-----:R0:W1:Y:S02]  /*15a20*/  SYNCS.PHASECHK.TRANS64.TRYWAIT P0, [R19+URZ+0x28c40], R0 ;  /* 0x028c4000130075a7 */ /* 0x001064000800017f */
[----:B-1----:R-:W-:Y:S05]  /*15a30*/  @!P0 NANOSLEEP.SYNCS 0x989680 ;  /* 0x009896800000895d */ /* 0x002fea0003900000 */
[----:B------:R-:W1:Y:S02]  /*15a40*/  @!P0 SYNCS.PHASECHK.TRANS64 P0, [R19+URZ+0x28c40], R0 ;  /* 0x028c4000130085a7 */ /* 0x000e64000800007f */
[----:B-1----:R-:W-:Y:S05]  /*15a50*/  @!P0 BRA `(.L_x_4510) ;  /* 0xfffffffc00f08947 */ /* 0x002fea000383ffff */
[----:B------:R-:W-:Y:S05]  /*15a60*/  BRA `(.L_x_4575) ;  /* 0xffffffbc007c7947 */ /* 0x000fea000383ffff */
.L_x_4511:
        /* <DEDUP_REMOVED lines=8> */
.L_x_4577:
[----:B------:R-:W-:Y:S05]  /*15af0*/  BSYNC B0 ;  /* 0x0000000000007941 */ /* 0x000fea0003800000 */
.L_x_4576:
        /* <DEDUP_REMOVED lines=9> */
.L_x_4578:
[----:B------:R-:W-:Y:S02]  /*15b90*/  IMAD.MOV.U32 R13, RZ, RZ, R5 ;  /* 0x000000ffff0d7224 */ /* 0x000fe400078e0005 */
[----:B------:R-:W-:Y:S02]  /*15ba0*/  IMAD.MOV.U32 R12, RZ, RZ, 0x1 ;  /* 0x00000001ff0c7424 */ /* 0x000fe400078e00ff */
[----:B------:R-:W-:-:S07]  /*15bb0*/  IMAD.MOV.U32 R3, RZ, RZ, R14 ;  /* 0x000000ffff037224 */ /* 0x000fce00078e000e */
[----:B------:R-:W-:Y:S05]  /*15bc0*/  WARPSYNC.COLLECTIVE R15, `(.L_x_4579) ;  /* 0x000000000f087348 */ /* 0x000fea0003c00000 */
[----:B------:R0:W1:Y:S02]  /*15bd0*/  SHFL.IDX P6, R14, R13, R12, R11 ;  /* 0x0000000c0d0e7389 */ /* 0x00006400000c000b */
[----:B01----:R-:W-:Y:S01]  /*15be0*/  ENDCOLLECTIVE ;  /* 0x000000000000791b */ /* 0x003fe20003800000 */
.L_x_4579:
        /* <DEDUP_REMOVED lines=15> */
.L_x_4580:
[----:B------:R-:W-:Y:S02]  /*15ce0*/  @P0 IMAD R6, R4, 0x2, R17 ;  /* 0x0000000204060824 */ /* 0x000fe400078e0211 */
[----:B------:R-:W-:Y:S02]  /*15cf0*/  IMAD.MOV.U32 R13, RZ, RZ, R5 ;  /* 0x000000ffff0d7224 */ /* 0x000fe400078e0005 */
[----:B------:R-:W-:Y:S02]  /*15d00*/  IMAD.MOV.U32 R12, RZ, RZ, 0x2 ;  /* 0x00000002ff0c7424 */ /* 0x000fe400078e00ff */
[----:B------:R-:W-:-:S07]  /*15d10*/  IMAD.MOV.U32 R3, RZ, RZ, R14 ;  /* 0x000000ffff037224 */ /* 0x000fce00078e000e */
[----:B------:R-:W-:Y:S05]  /*15d20*/  WARPSYNC.COLLECTIVE R15, `(.L_x_4581) ;  /* 0x000000000f087348 */ /* 0x000fea0003c00000 */
[----:B------:R0:W1:Y:S02]  /*15d30*/  SHFL.IDX P6, R14, R13, R12, R11 ;  /* 0x0000000c0d0e7389 */ /* 0x00006400000c000b */
[----:B01----:R-:W-:Y:S01]  /*15d40*/  ENDCOLLECTIVE ;  /* 0x000000000000791b */ /* 0x003fe20003800000 */
.L_x_4581:
        /* <DEDUP_REMOVED lines=15> */
.L_x_4582:
[----:B------:R-:W-:Y:S02]  /*15e40*/  @P0 IMAD R6, R4, 0x2, R17 ;  /* 0x0000000204060824 */ /* 0x000fe400078e0211 */
[----:B------:R-:W-:Y:S02]  /*15e50*/  IMAD.MOV.U32 R13, RZ, RZ, R5 ;  /* 0x000000ffff0d7224 */ /* 0x000fe400078e0005 */
[----:B------:R-:W-:Y:S02]  /*15e60*/  IMAD.MOV.U32 R12, RZ, RZ, 0x3 ;  /* 0x00000003ff0c7424 */ /* 0x000fe400078e00ff */
[----:B------:R-:W-:-:S07]  /*15e70*/  IMAD.MOV.U32 R3, RZ, RZ, R14 ;  /* 0x000000ffff037224 */ /* 0x000fce00078e000e */
[----:B------:R-:W-:Y:S05]  /*15e80*/  WARPSYNC.COLLECTIVE R15, `(.L_x_4583) ;  /* 0x000000000f087348 */ /* 0x000fea0003c00000 */
[----:B------:R0:W1:Y:S02]  /*15e90*/  SHFL.IDX P6, R14, R13, R12, R11 ;  /* 0x0000000c0d0e7389 */ /* 0x00006400000c000b */
[----:B01----:R-:W-:Y:S01]  /*15ea0*/  ENDCOLLECTIVE ;  /* 0x000000000000791b */ /* 0x003fe20003800000 */
.L_x_4583:
        /* <DEDUP_REMOVED lines=10> */
.L_x_4584:
[----:B------:R-:W-:Y:S01]  /*15f50*/  @!PT LDS RZ, [RZ] ;  /* 0x00000000fffff984 */ /* 0x000fe20000000800 */
[----:B------:R-:W-:Y:S01]  /*15f60*/  @!PT LDS RZ, [RZ] ;  /* 0x00000000fffff984 */ /* 0x000fe20000000800 */
[----:B------:R-:W-:Y:S01]  /*15f70*/  @!PT LDS RZ, [RZ] ;  /* 0x00000000fffff984 */ /* 0x000fe20000000800 */
[----:B------:R0:W-:Y:S01]  /*15f80*/  @P0 LDGSTS.E.BYPASS.LTC128B.128 [R6+0x23400], desc[UR50][R2.64], !P2 ;  /* 0x2340000002060fae */ /* 0x0001e2000d101d72 */
[----:B------:R-:W-:Y:S01]  /*15f90*/  IMAD.MOV.U32 R0, RZ, RZ, R14 ;  /* 0x000000ffff007224 */ /* 0x000fe200078e000e */
[----:B------:R-:W-:Y:S06]  /*15fa0*/  BRA `(.L_x_4585) ;  /* 0xffffffbc002c7947 */ /* 0x000fec000383ffff */
.L_x_4516:
[----:B------:R-:W-:Y:S01]  /*15fb0*/  IMAD.MOV.U32 R13, RZ, RZ, R4 ;  /* 0x000000ffff0d7224 */ /* 0x000fe200078e0004 */
[----:B------:R-:W-:Y:S01]  /*15fc0*/  LEA R25, R25, R36, 0x6 ;  /* 0x0000002419197211 */ /* 0x000fe200078e30ff */
[----:B------:R-:W-:Y:S02]  /*15fd0*/  IMAD.MOV.U32 R12, RZ, RZ, RZ ;  /* 0x000000ffff0c7224 */ /* 0x000fe400078e00ff */
[----:B------:R-:W-:Y:S02]  /*15fe0*/  IMAD.MOV.U32 R11, RZ, RZ, 0x181f ;  /* 0x0000181fff0b7424 */ /* 0x000fe400078e00ff */
[----:B------:R-:W-:Y:S02]  /*15ff0*/  IMAD.MOV.U32 R15, RZ, RZ, -0x1 ;  /* 0xffffffffff0f7424 */ /* 0x000fe400078e00ff */
[----:B-----5:R-:W-:Y:S02]  /*16000*/  IMAD R5, R9, R6, RZ ;  /* 0x0000000609057224 */ /* 0x020fe400078e02ff */
[----:B------:R-:W-:-:S07]  /*16010*/  VIADD R6, R25, 0x10 ;  /* 0x0000001019067836 */ /* 0x000fce0000000000 */
[----:B------:R-:W-:Y:S05]  /*16020*/  WARPSYNC.COLLECTIVE R15, `(.L_x_4586) ;  /* 0x000000000f087348 */ /* 0x000fea0003c00000 */
[----:B------:R0:W1:Y:S02]  /*16030*/  SHFL.IDX P6, R14, R13, R12, R11 ;  /* 0x0000000c0d0e7389 */ /* 0x00006400000c000b */
[----:B01----:R-:W-:Y:S01]  /*16040*/  ENDCOLLECTIVE ;  /* 0x000000000000791b */ /* 0x003fe20003800000 */
.L_x_4586:
[----:B------:R-:W-:Y:S01]  /*16050*/  ISETP.GE.AND P0, PT, R25, R5, PT ;  /* 0x000000051900720c */ /* 0x000fe20003f06270 */
[----:B------:R-:W-:Y:S02]  /*16060*/  IMAD.MOV.U32 R13, RZ, RZ, R0 ;  /* 0x000000ffff0d7224 */ /* 0x000fe400078e0000 */
[----:B------:R-:W-:-:S10]  /*16070*/  IMAD.MOV.U32 R2, RZ, RZ, R14 ;  /* 0x000000ffff027224 */ /* 0x000fd400078e000e */
[----:B------:R-:W-:Y:S05]  /*16080*/  WARPSYNC.COLLECTIVE R15, `(.L_x_4587) ;  /* 0x000000000f087348 */ /* 0x000fea0003c00000 */
[----:B------:R0:W1:Y:S02]  /*16090*/  SHFL.IDX P6, R14, R13, R12, R11 ;  /* 0x0000000c0d0e7389 */ /* 0x00006400000c000b */
[----:B01----:R-:W-:Y:S01]  /*160a0*/  ENDCOLLECTIVE ;  /* 0x000000000000791b */ /* 0x003fe20003800000 */
.L_x_4587:
[----:B------:R-:W-:Y:S02]  /*160b0*/  IMAD.MOV.U32 R13, RZ, RZ, R4 ;  /* 0x000000ffff0d7224 */ /* 0x000fe400078e0004 */
[----:B------:R-:W-:Y:S02]  /*160c0*/  IMAD.MOV.U32 R12, RZ, RZ, 0x1 ;  /* 0x00000001ff0c7424 */ /* 0x000fe400078e00ff */
[----:B------:R-:W-:-:S07]  /*160d0*/  IMAD.MOV.U32 R3, RZ, RZ, R14 ;  /* 0x000000ffff037224 */ /* 0x000fce00078e000e */
[----:B------:R-:W-:Y:S05]  /*160e0*/  WARPSYNC.COLLECTIVE R15, `(.L_x_4588) ;  /* 0x000000000f087348 */ /* 0x000fea0003c00000 */
[----:B------:R0:W1:Y:S02]  /*160f0*/  SHFL.IDX P6, R14, R13, R12, R11 ;  /* 0x0000000c0d0e7389 */ /* 0x00006400000c000b */
[----:B01----:R-:W-:Y:S01]  /*16100*/  ENDCOLLECTIVE ;  /* 0x000000000000791b */ /* 0x003fe20003800000 */
.L_x_4588:
        /* <DEDUP_REMOVED lines=15> */
.L_x_4589:
[----:B------:R-:W-:Y:S02]  /*16200*/  IMAD.MOV.U32 R13, RZ, RZ, R4 ;  /* 0x000000ffff0d7224 */ /* 0x000fe400078e0004 */
[----:B------:R-:W-:Y:S02]  /*16210*/  IMAD.MOV.U32 R12, RZ, RZ, 0x2 ;  /* 0x00000002ff0c7424 */ /* 0x000fe400078e00ff */
[----:B------:R-:W-:-:S07]  /*16220*/  IMAD.MOV.U32 R3, RZ, RZ, R14 ;  /* 0x000000ffff037224 */ /* 0x000fce00078e000e */
[----:B------:R-:W-:Y:S05]  /*16230*/  WARPSYNC.COLLECTIVE R15, `(.L_x_4590) ;  /* 0x000000000f087348 */ /* 0x000fea0003c00000 */
[----:B------:R0:W1:Y:S02]  /*16240*/  SHFL.IDX P6, R14, R13, R12, R11 ;  /* 0x0000000c0d0e7389 */ /* 0x00006400000c000b */
[----:B01----:R-:W-:Y:S01]  /*16250*/  ENDCOLLECTIVE ;  /* 0x000000000000791b */ /* 0x003fe20003800000 */
.L_x_4590:
        /* <DEDUP_REMOVED lines=16> */
.L_x_4591:
[----:B------:R-:W-:Y:S02]  /*16360*/  IMAD.MOV.U32 R13, RZ, RZ, R4 ;  /* 0x000000ffff0d7224 */ /* 0x000fe400078e0004 */
[----:B------:R-:W-:Y:S02]  /*16370*/  IMAD.MOV.U32 R12, RZ, RZ, 0x3 ;  /* 0x00000003ff0c7424 */ /* 0x000fe400078e00ff */
[----:B------:R-:W-:-:S07]  /*16380*/  IMAD.MOV.U32 R3, RZ, RZ, R14 ;  /* 0x000000ffff037224 */ /* 0x000fce00078e000e */
[----:B------:R-:W-:Y:S05]  /*16390*/  WARPSYNC.COLLECTIVE R15, `(.L_x_4592) ;  /* 0x000000000f087348 */ /* 0x000fea0003c00000 */
[----:B------:R0:W1:Y:S02]  /*163a0*/  SHFL.IDX P6, R14, R13, R12, R11 ;  /* 0x0000000c0d0e7389 */ /* 0x00006400000c000b */
[----:B01----:R-:W-:Y:S01]  /*163b0*/  ENDCOLLECTIVE ;  /* 0x000000000000791b */ /* 0x003fe20003800000 */
.L_x_4592:
        /* <DEDUP_REMOVED lines=10> */
.L_x_4593:
[----:B------:R-:W-:Y:S01]  /*16460*/  @!PT LDS RZ, [RZ] ;  /* 0x00000000fffff984 */ /* 0x000fe20000000800 */
[----:B------:R-:W-:Y:S01]  /*16470*/  @!PT LDS RZ, [RZ] ;  /* 0x00000000fffff984 */ /* 0x000fe20000000800 */
[----:B------:R-:W-:Y:S01]  /*16480*/  @!PT LDS RZ, [RZ] ;  /* 0x00000000fffff984 */ /* 0x000fe20000000800 */
[----:B------:R1:W-:Y:S01]  /*16490*/  @!P0 LDGSTS.E.BYPASS.LTC128B.128 [R7+0x21400], desc[UR50][R2.64], !P1 ;  /* 0x2140000002078fae */ /* 0x0003e2000c901d72 */
[----:B------:R-:W-:Y:S01]  /*164a0*/  IMAD.MOV.U32 R0, RZ, RZ, R14 ;  /* 0x000000ffff007224 */ /* 0x000fe200078e000e */
[----:B------:R-:W-:Y:S06]  /*164b0*/  BRA `(.L_x_4594) ;  /* 0xffffffc0002c7947 */ /* 0x000fec000383ffff */
.L_x_4519:
[----:B0-----:R0:W1:Y:S02]  /*164c0*/  SYNCS.PHASECHK.TRANS64.TRYWAIT P0, [R17+URZ+0x28c20], R0 ;  /* 0x028c2000110075a7 */ /* 0x001064000800017f */
[----:B-1----:R-:W-:Y:S05]  /*164d0*/  @!P0 NANOSLEEP.SYNCS 0x989680 ;  /* 0x009896800000895d */ /* 0x002fea0003900000 */
[----:B------:R-:W1:Y:S02]  /*164e0*/  @!P0 SYNCS.PHASECHK.TRANS64 P0, [R17+URZ+0x28c20], R0 ;  /* 0x028c2000110085a7 */ /* 0x000e64000800007f */
[----:B-1----:R-:W-:Y:S05]  /*164f0*/  @!P0 BRA `(.L_x_4519) ;  /* 0xfffffffc00f08947 */ /* 0x002fea000383ffff */
[----:B------:R-:W-:Y:S05]  /*16500*/  BRA `(.L_x_4595) ;  /* 0xffffffc000887947 */ /* 0x000fea000383ffff */
.L_x_4522:
[----:B0-----:R0:W1:Y:S02]  /*16510*/  SYNCS.PHASECHK.TRANS64.TRYWAIT P0, [R19+URZ+0x28c60], R0 ;  /* 0x028c6000130075a7 */ /* 0x001064000800017f */
[----:B-1----:R-:W-:Y:S05]  /*16520*/  @!P0 NANOSLEEP.SYNCS 0x989680 ;  /* 0x009896800000895d */ /* 0x002fea0003900000 */
[----:B------:R-:W1:Y:S02]  /*16530*/  @!P0 SYNCS.PHASECHK.TRANS64 P0, [R19+URZ+0x28c60], R0 ;  /* 0x028c6000130085a7 */ /* 0x000e64000800007f */
[----:B-1----:R-:W-:Y:S05]  /*16540*/  @!P0 BRA `(.L_x_4522) ;  /* 0xfffffffc00f08947 */ /* 0x002fea000383ffff */
[----:B------:R-:W-:Y:S05]  /*16550*/  BRA `(.L_x_4596) ;  /* 0xffffffc000987947 */ /* 0x000fea000383ffff */
.L_x_4523:
        /* <DEDUP_REMOVED lines=8> */
.L_x_4598:
[----:B------:R-:W-:Y:S05]  /*165e0*/  BSYNC B0 ;  /* 0x0000000000007941 */ /* 0x000fea0003800000 */
.L_x_4597:
        /* <DEDUP_REMOVED lines=15> */
.L_x_4599:
        /* <DEDUP_REMOVED lines=40> */
.L_x_4600:
[----:B------:R-:W-:Y:S02]  /*16960*/  IMAD.MOV.U32 R13, RZ, RZ, R4 ;  /* 0x000000ffff0d7224 */ /* 0x000fe400078e0004 */
[----:B------:R-:W-:-:S07]  /*16970*/  IMAD.MOV.U32 R3, RZ, RZ, R14 ;  /* 0x000000ffff037224 */ /* 0x000fce00078e000e */
[----:B------:R-:W-:Y:S05]  /*16980*/  WARPSYNC.COLLECTIVE R15, `(.L_x_4601) ;  /* 0x000000000f087348 */ /* 0x000fea0003c00000 */
[----:B------:R0:W1:Y:S02]  /*16990*/  SHFL.IDX P6, R14, R13, R12, R11 ;  /* 0x0000000c0d0e7389 */ /* 0x00006400000c000b */
[----:B01----:R-:W-:Y:S01]  /*169a0*/  ENDCOLLECTIVE ;  /* 0x000000000000791b */ /* 0x003fe20003800000 */
.L_x_4601:
        /* <DEDUP_REMOVED lines=29> */
.L_x_4602:
[----:B------:R-:W-:Y:S02]  /*16b80*/  IMAD.MOV.U32 R13, RZ, RZ, R4 ;  /* 0x000000ffff0d7224 */ /* 0x000fe400078e0004 */
[----:B------:R-:W-:-:S07]  /*16b90*/  IMAD.MOV.U32 R7, RZ, RZ, R14 ;  /* 0x000000ffff077224 */ /* 0x000fce00078e000e */
[----:B------:R-:W-:Y:S05]  /*16ba0*/  WARPSYNC.COLLECTIVE R15, `(.L_x_4603) ;  /* 0x000000000f087348 */ /* 0x000fea0003c00000 */
[----:B------:R0:W1:Y:S02]  /*16bb0*/  SHFL.IDX P6, R14, R13, R12, R11 ;  /* 0x0000000c0d0e7389 */ /* 0x00006400000c000b */
[----:B01----:R-:W-:Y:S01]  /*16bc0*/  ENDCOLLECTIVE ;  /* 0x000000000000791b */ /* 0x003fe20003800000 */
.L_x_4603:
        /* <DEDUP_REMOVED lines=29> */
.L_x_4604:
[----:B------:R-:W-:Y:S02]  /*16da0*/  IMAD.MOV.U32 R13, RZ, RZ, R4 ;  /* 0x000000ffff0d7224 */ /* 0x000fe400078e0004 */
[----:B------:R-:W-:-:S07]  /*16db0*/  IMAD.MOV.U32 R6, RZ, RZ, R14 ;  /* 0x000000ffff067224 */ /* 0x000fce00078e000e */
[----:B------:R-:W-:Y:S05]  /*16dc0*/  WARPSYNC.COLLECTIVE R15, `(.L_x_4605) ;  /* 0x000000000f087348 */ /* 0x000fea0003c00000 */
[----:B------:R0:W1:Y:S02]  /*16dd0*/  SHFL.IDX P6, R14, R13, R12, R11 ;  /* 0x0000000c0d0e7389 */ /* 0x00006400000c000b */
[----:B01----:R-:W-:Y:S01]  /*16de0*/  ENDCOLLECTIVE ;  /* 0x000000000000791b */ /* 0x003fe20003800000 */
.L_x_4605:
[----:B------:R-:W-:Y:S01]  /*16df0*/  IMAD.MOV.U32 R2, RZ, RZ, R14 ;  /* 0x000000ffff027224 */ /* 0x000fe200078e000e */
[----:B------:R-:W-:Y:S06]  /*16e00*/  BRA `(.L_x_4606) ;  /* 0xffffffc000247947 */ /* 0x000fec000383ffff */
.L_x_4530:
[----:B0-----:R0:W1:Y:S02]  /*16e10*/  SYNCS.PHASECHK.TRANS64.TRYWAIT P0, [R6+URZ+0x28c40], R19 ;  /* 0x028c4013060075a7 */ /* 0x001064000800017f */
[----:B-1----:R-:W-:Y:S05]  /*16e20*/  @!P0 NANOSLEEP.SYNCS 0x989680 ;  /* 0x009896800000895d */ /* 0x002fea0003900000 */
[----:B------:R-:W1:Y:S02]  /*16e30*/  @!P0 SYNCS.PHASECHK.TRANS64 P0, [R6+URZ+0x28c40], R19 ;  /* 0x028c4013060085a7 */ /* 0x000e64000800007f */
[----:B-1----:R-:W-:Y:S05]  /*16e40*/  @!P0 BRA `(.L_x_4530) ;  /* 0xfffffffc00f08947 */ /* 0x002fea000383ffff */
[----:B------:R-:W-:Y:S05]  /*16e50*/  BRA `(.L_x_4607) ;  /* 0xffffffc400b07947 */ /* 0x000fea000383ffff */
.L_x_4531:
        /* <DEDUP_REMOVED lines=8> */
.L_x_4609:
[----:B------:R-:W-:Y:S05]  /*16ee0*/  BSYNC B1 ;  /* 0x0000000000017941 */ /* 0x000fea0003800000 */
.L_x_4608:
        /* <DEDUP_REMOVED lines=9> */
.L_x_4610:
[----:B------:R-:W-:Y:S02]  /*16f80*/  IMAD.MOV.U32 R13, RZ, RZ, R25 ;  /* 0x000000ffff0d7224 */ /* 0x000fe400078e0019 */
[----:B------:R-:W-:Y:S02]  /*16f90*/  IMAD.MOV.U32 R12, RZ, RZ, 0x1 ;  /* 0x00000001ff0c7424 */ /* 0x000fe400078e00ff */
[----:B------:R-:W-:-:S07]  /*16fa0*/  IMAD.MOV.U32 R2, RZ, RZ, R14 ;  /* 0x000000ffff027224 */ /* 0x000fce00078e000e */
[----:B------:R-:W-:Y:S05]  /*16fb0*/  WARPSYNC.COLLECTIVE R15, `(.L_x_4611) ;  /* 0x000000000f087348 */ /* 0x000fea0003c00000 */
[----:B------:R0:W1:Y:S02]  /*16fc0*/  SHFL.IDX P6, R14, R13, R12, R11 ;  /* 0x0000000c0d0e7389 */ /* 0x00006400000c000b */
[----:B01----:R-:W-:Y:S01]  /*16fd0*/  ENDCOLLECTIVE ;  /* 0x000000000000791b */ /* 0x003fe20003800000 */
.L_x_4611:
        /* <DEDUP_REMOVED lines=11> */
.L_x_4612:
[----:B------:R-:W-:Y:S02]  /*17090*/  IMAD.MOV.U32 R13, RZ, RZ, R25 ;  /* 0x000000ffff0d7224 */ /* 0x000fe400078e0019 */
[----:B------:R-:W-:Y:S02]  /*170a0*/  IMAD.MOV.U32 R12, RZ, RZ, 0x2 ;  /* 0x00000002ff0c7424 */ /* 0x000fe400078e00ff */
[----:B------:R-:W-:-:S07]  /*170b0*/  IMAD.MOV.U32 R2, RZ, RZ, R14 ;  /* 0x000000ffff027224 */ /* 0x000fce00078e000e */
[----:B------:R-:W-:Y:S05]  /*170c0*/  WARPSYNC.COLLECTIVE R15, `(.L_x_4613) ;  /* 0x000000000f087348 */ /* 0x000fea0003c00000 */
[----:B------:R0:W1:Y:S02]  /*170d0*/  SHFL.IDX P6, R14, R13, R12, R11 ;  /* 0x0000000c0d0e7389 */ /* 0x00006400000c000b */
[----:B01----:R-:W-:Y:S01]  /*170e0*/  ENDCOLLECTIVE ;  /* 0x000000000000791b */ /* 0x003fe20003800000 */
.L_x_4613:
        /* <DEDUP_REMOVED lines=11> */
.L_x_4614:
[----:B------:R-:W-:Y:S02]  /*171a0*/  IMAD.MOV.U32 R13, RZ, RZ, R25 ;  /* 0x000000ffff0d7224 */ /* 0x000fe400078e0019 */
[----:B------:R-:W-:Y:S02]  /*171b0*/  IMAD.MOV.U32 R12, RZ, RZ, 0x3 ;  /* 0x00000003ff0c7424 */ /* 0x000fe400078e00ff */
[----:B------:R-:W-:-:S07]  /*171c0*/  IMAD.MOV.U32 R2, RZ, RZ, R14 ;  /* 0x000000ffff027224 */ /* 0x000fce00078e000e */
[----:B------:R-:W-:Y:S05]  /*171d0*/  WARPSYNC.COLLECTIVE R15, `(.L_x_4615) ;  /* 0x000000000f087348 */ /* 0x000fea0003c00000 */
[----:B------:R0:W1:Y:S02]  /*171e0*/  SHFL.IDX P6, R14, R13, R12, R11 ;  /* 0x0000000c0d0e7389 */ /* 0x00006400000c000b */
[----:B01----:R-:W-:Y:S01]  /*171f0*/  ENDCOLLECTIVE ;  /* 0x000000000000791b */ /* 0x003fe20003800000 */
.L_x_4615:
        /* <DEDUP_REMOVED lines=11> */
.L_x_4616:
[----:B------:R-:W-:Y:S01]  /*172b0*/  IMAD.MOV.U32 R2, RZ, RZ, R14 ;  /* 0x000000ffff027224 */ /* 0x000fe200078e000e */
[----:B------:R-:W-:Y:S06]  /*172c0*/  BRA `(.L_x_4617) ;  /* 0xffffffc400387947 */ /* 0x000fec000383ffff */
.L_x_4536:
[----:B---3--:R3:W4:Y:S02]  /*172d0*/  SYNCS.PHASECHK.TRANS64.TRYWAIT P0, [R6+URZ+0x28c60], R19 ;  /* 0x028c6013060075a7 */ /* 0x008724000800017f */
[----:B----4-:R-:W-:Y:S05]  /*172e0*/  @!P0 NANOSLEEP.SYNCS 0x989680 ;  /* 0x009896800000895d */ /* 0x010fea0003900000 */
[----:B------:R-:W4:Y:S02]  /*172f0*/  @!P0 SYNCS.PHASECHK.TRANS64 P0, [R6+URZ+0x28c60], R19 ;  /* 0x028c6013060085a7 */ /* 0x000f24000800007f */
[----:B----4-:R-:W-:Y:S05]  /*17300*/  @!P0 BRA `(.L_x_4536) ;  /* 0xfffffffc00f08947 */ /* 0x010fea000383ffff */
[----:B------:R-:W-:Y:S05]  /*17310*/  BRA `(.L_x_4618) ;  /* 0xffffffc400887947 */ /* 0x000fea000383ffff */
.L_x_4537:
        /* <DEDUP_REMOVED lines=8> */
.L_x_4620:
[----:B------:R-:W-:Y:S05]  /*173a0*/  BSYNC B1 ;  /* 0x0000000000017941 */ /* 0x000fea0003800000 */
.L_x_4619:
        /* <DEDUP_REMOVED lines=13> */
.L_x_4621:
        /* <DEDUP_REMOVED lines=17> */
.L_x_4622:
        /* <DEDUP_REMOVED lines=16> */
.L_x_4623:
        /* <DEDUP_REMOVED lines=19> */
.L_x_4624:
        /* <DEDUP_REMOVED lines=14> */
.L_x_4625:
        /* <DEDUP_REMOVED lines=16> */
.L_x_4626:
        /* <DEDUP_REMOVED lines=14> */
.L_x_4627:
[----:B------:R-:W-:Y:S05]  /*17a80*/  BRA `(.L_x_4628) ;  /* 0xffffffc000ec7947 */ /* 0x000fea000383ffff */
.L_x_4545:
        /* <DEDUP_REMOVED lines=8> */
.L_x_4630:
[----:B------:R-:W-:Y:S05]  /*17b10*/  BSYNC B0 ;  /* 0x0000000000007941 */ /* 0x000fea0003800000 */
.L_x_4629:
        /* <DEDUP_REMOVED lines=9> */
.L_x_4631:
        /* <DEDUP_REMOVED lines=23> */
.L_x_4632:
[----:B------:R-:W-:Y:S01]  /*17d20*/  IMAD.MOV.U32 R12, RZ, RZ, 0x2 ;  /* 0x00000002ff0c7424 */ /* 0x000fe200078e00ff */
[----:B------:R-:W-:-:S05]  /*17d30*/  SEL R4, R14, RZ, P1 ;  /* 0x000000ff0e047207 */ /* 0x000fca0000800000 */
[----:B------:R-:W-:-:S04]  /*17d40*/  IMAD.IADD R4, R13, 0x1, R4 ;  /* 0x000000010d047824 */ /* 0x000fc800078e0204 */
[----:B------:R-:W-:-:S07]  /*17d50*/  IMAD.MOV.U32 R13, RZ, RZ, R4 ;  /* 0x000000ffff0d7224 */ /* 0x000fce00078e0004 */
[----:B------:R-:W-:Y:S05]  /*17d60*/  WARPSYNC.COLLECTIVE R15, `(.L_x_4633) ;  /* 0x000000000f087348 */ /* 0x000fea0003c00000 */
[----:B------:R0:W1:Y:S02]  /*17d70*/  SHFL.UP P6, R14, R13, R12, R11 ;  /* 0x0400000c0d0e7389 */ /* 0x00006400000c000b */
[----:B01----:R-:W-:Y:S01]  /*17d80*/  ENDCOLLECTIVE ;  /* 0x000000000000791b */ /* 0x003fe20003800000 */
.L_x_4633:
[----:B------:R-:W-:Y:S01]  /*17d90*/  IMAD.MOV.U32 R12, RZ, RZ, 0x4 ;  /* 0x00000004ff0c7424 */ /* 0x000fe200078e00ff */
[----:B------:R-:W-:-:S05]  /*17da0*/  SEL R3, R14, RZ, P2 ;  /* 0x000000ff0e037207 */ /* 0x000fca0001000000 */
[----:B------:R-:W-:-:S04]  /*17db0*/  IMAD.IADD R2, R4, 0x1, R3 ;  /* 0x0000000104027824 */ /* 0x000fc800078e0203 */
[----:B------:R-:W-:-:S07]  /*17dc0*/  IMAD.MOV.U32 R13, RZ, RZ, R2 ;  /* 0x000000ffff0d7224 */ /* 0x000fce00078e0002 */
[----:B------:R-:W-:Y:S05]  /*17dd0*/  WARPSYNC.COLLECTIVE R15, `(.L_x_4634) ;  /* 0x000000000f087348 */ /* 0x000fea0003c00000 */
[----:B------:R0:W1:Y:S02]  /*17de0*/  SHFL.UP P6, R14, R13, R12, R11 ;  /* 0x0400000c0d0e7389 */ /* 0x00006400000c000b */
[----:B01----:R-:W-:Y:S01]  /*17df0*/  ENDCOLLECTIVE ;  /* 0x000000000000791b */ /* 0x003fe20003800000 */
.L_x_4634:
[----:B------:R-:W-:Y:S01]  /*17e00*/  IMAD.MOV.U32 R12, RZ, RZ, 0x8 ;  /* 0x00000008ff0c7424 */ /* 0x000fe200078e00ff */
[----:B------:R-:W-:-:S05]  /*17e10*/  SEL R3, R14, RZ, P3 ;  /* 0x000000ff0e037207 */ /* 0x000fca0001800000 */
[----:B------:R-:W-:-:S04]  /*17e20*/  IMAD.IADD R3, R2, 0x1, R3 ;  /* 0x0000000102037824 */ /* 0x000fc800078e0203 */
[----:B------:R-:W-:-:S07]  /*17e30*/  IMAD.MOV.U32 R13, RZ, RZ, R3 ;  /* 0x000000ffff0d7224 */ /* 0x000fce00078e0003 */
[----:B------:R-:W-:Y:S05]  /*17e40*/  WARPSYNC.COLLECTIVE R15, `(.L_x_4635) ;  /* 0x000000000f087348 */ /* 0x000fea0003c00000 */
[----:B------:R0:W1:Y:S02]  /*17e50*/  SHFL.UP P6, R14, R13, R12, R11 ;  /* 0x0400000c0d0e7389 */ /* 0x00006400000c000b */
[----:B01----:R-:W-:Y:S01]  /*17e60*/  ENDCOLLECTIVE ;  /* 0x000000000000791b */ /* 0x003fe20003800000 */
.L_x_4635:
[----:B------:R-:W-:Y:S01]  /*17e70*/  IMAD.MOV.U32 R12, RZ, RZ, 0x10 ;  /* 0x00000010ff0c7424 */ /* 0x000fe200078e00ff */
[----:B------:R-:W-:-:S05]  /*17e80*/  SEL R4, R14, RZ, P4 ;  /* 0x000000ff0e047207 */ /* 0x000fca0002000000 */
[----:B------:R-:W-:-:S04]  /*17e90*/  IMAD.IADD R4, R3, 0x1, R4 ;  /* 0x0000000103047824 */ /* 0x000fc800078e0204 */
[----:B------:R-:W-:-:S07]  /*17ea0*/  IMAD.MOV.U32 R13, RZ, RZ, R4 ;  /* 0x000000ffff0d7224 */ /* 0x000fce00078e0004 */
[----:B------:R-:W-:Y:S05]  /*17eb0*/  WARPSYNC.COLLECTIVE R15, `(.L_x_4636) ;  /* 0x000000000f087348 */ /* 0x000fea0003c00000 */
[----:B------:R0:W1:Y:S02]  /*17ec0*/  SHFL.UP P6, R14, R13, R12, R11 ;  /* 0x0400000c0d0e7389 */ /* 0x00006400000c000b */
[----:B01----:R-:W-:Y:S01]  /*17ed0*/  ENDCOLLECTIVE ;  /* 0x000000000000791b */ /* 0x003fe20003800000 */
.L_x_4636:
        /* <DEDUP_REMOVED lines=8> */
.L_x_4637:
[----:B------:R-:W-:Y:S05]  /*17f60*/  BRA `(.L_x_4638) ;  /* 0xffffffc400887947 */ /* 0x000fea000383ffff */
.L_x_4548:
[----:B------:R-:W-:Y:S01]  /*17f70*/  BSSY B0, `(.L_x_4639) ;  /* 0x0000007000007945 */ /* 0x000fe20003800000 */
[----:B------:R-:W-:Y:S02]  /*17f80*/  IMAD.MOV.U32 R12, RZ, RZ, 0x1 ;  /* 0x00000001ff0c7424 */ /* 0x000fe400078e00ff */
[----:B------:R-:W-:Y:S02]  /*17f90*/  IMAD.MOV.U32 R11, RZ, RZ, RZ ;  /* 0x000000ffff0b7224 */ /* 0x000fe400078e00ff */
[----:B------:R-:W-:-:S07]  /*17fa0*/  IMAD.MOV.U32 R15, RZ, RZ, -0x1 ;  /* 0xffffffffff0f7424 */ /* 0x000fce00078e00ff */
[----:B-1----:R-:W-:Y:S05]  /*17fb0*/  WARPSYNC.COLLECTIVE R15, `(.L_x_4640) ;  /* 0x000000000f087348 */ /* 0x002fea0003c00000 */
[----:B------:R0:W2:Y:S02]  /*17fc0*/  SHFL.UP P6, R14, R13, R12, R11 ;  /* 0x0400000c0d0e7389 */ /* 0x0000a400000c000b */
[----:B012---:R-:W-:Y:S01]  /*17fd0*/  ENDCOLLECTIVE ;  /* 0x000000000000791b */ /* 0x007fe20003800000 */
.L_x_4640:
[----:B------:R-:W-:Y:S05]  /*17fe0*/  BSYNC B0 ;  /* 0x0000000000007941 */ /* 0x000fea0003800000 */
.L_x_4639:
        /* <DEDUP_REMOVED lines=8> */
.L_x_4641:
[----:B------:R-:W-:Y:S01]  /*18070*/  IMAD.MOV.U32 R12, RZ, RZ, 0x4 ;  /* 0x00000004ff0c7424 */ /* 0x000fe200078e00ff */
[----:B------:R-:W-:-:S05]  /*18080*/  SEL R2, R14, RZ, P2 ;  /* 0x000000ff0e027207 */ /* 0x000fca0001000000 */
[----:B------:R-:W-:-:S04]  /*18090*/  IMAD.IADD R2, R13, 0x1, R2 ;  /* 0x000000010d027824 */ /* 0x000fc800078e0202 */
[----:B------:R-:W-:-:S07]  /*180a0*/  IMAD.MOV.U32 R13, RZ, RZ, R2 ;  /* 0x000000ffff0d7224 */ /* 0x000fce00078e0002 */
[----:B------:R-:W-:Y:S05]  /*180b0*/  WARPSYNC.COLLECTIVE R15, `(.L_x_4642) ;  /* 0x000000000f087348 */ /* 0x000fea0003c00000 */
[----:B------:R0:W1:Y:S02]  /*180c0*/  SHFL.UP P6, R14, R13, R12, R11 ;  /* 0x0400000c0d0e7389 */ /* 0x00006400000c000b */
[----:B01----:R-:W-:Y:S01]  /*180d0*/  ENDCOLLECTIVE ;  /* 0x000000000000791b */ /* 0x003fe20003800000 */
.L_x_4642:
[----:B------:R-:W-:Y:S01]  /*180e0*/  IMAD.MOV.U32 R12, RZ, RZ, 0x8 ;  /* 0x00000008ff0c7424 */ /* 0x000fe200078e00ff */
[----:B------:R-:W-:-:S05]  /*180f0*/  SEL R3, R14, RZ, P3 ;  /* 0x000000ff0e037207 */ /* 0x000fca0001800000 */
[----:B------:R-:W-:-:S04]  /*18100*/  IMAD.IADD R3, R2, 0x1, R3 ;  /* 0x0000000102037824 */ /* 0x000fc800078e0203 */
[----:B------:R-:W-:-:S07]  /*18110*/  IMAD.MOV.U32 R13, RZ, RZ, R3 ;  /* 0x000000ffff0d7224 */ /* 0x000fce00078e0003 */
[----:B------:R-:W-:Y:S05]  /*18120*/  WARPSYNC.COLLECTIVE R15, `(.L_x_4643) ;  /* 0x000000000f087348 */ /* 0x000fea0003c00000 */
[----:B------:R0:W1:Y:S02]  /*18130*/  SHFL.UP P6, R14, R13, R12, R11 ;  /* 0x0400000c0d0e7389 */ /* 0x00006400000c000b */
[----:B01----:R-:W-:Y:S01]  /*18140*/  ENDCOLLECTIVE ;  /* 0x000000000000791b */ /* 0x003fe20003800000 */
.L_x_4643:
[----:B------:R-:W-:Y:S01]  /*18150*/  IMAD.MOV.U32 R12, RZ, RZ, 0x10 ;  /* 0x00000010ff0c7424 */ /* 0x000fe200078e00ff */
[----:B------:R-:W-:-:S05]  /*18160*/  SEL R4, R14, RZ, P4 ;  /* 0x000000ff0e047207 */ /* 0x000fca0002000000 */
[----:B------:R-:W-:-:S04]  /*18170*/  IMAD.IADD R4, R3, 0x1, R4 ;  /* 0x0000000103047824 */ /* 0x000fc800078e0204 */
[----:B------:R-:W-:-:S07]  /*18180*/  IMAD.MOV.U32 R13, RZ, RZ, R4 ;  /* 0x000000ffff0d7224 */ /* 0x000fce00078e0004 */
[----:B------:R-:W-:Y:S05]  /*18190*/  WARPSYNC.COLLECTIVE R15, `(.L_x_4644) ;  /* 0x000000000f087348 */ /* 0x000fea0003c00000 */
[----:B------:R0:W1:Y:S02]  /*181a0*/  SHFL.UP P6, R14, R13, R12, R11 ;  /* 0x0400000c0d0e7389 */ /* 0x00006400000c000b */
[----:B01----:R-:W-:Y:S01]  /*181b0*/  ENDCOLLECTIVE ;  /* 0x000000000000791b */ /* 0x003fe20003800000 */
.L_x_4644:
        /* <DEDUP_REMOVED lines=8> */
.L_x_4645:
[----:B------:R-:W-:Y:S05]  /*18240*/  BRA `(.L_x_4646) ;  /* 0xffffffc400747947 */ /* 0x000fea000383ffff */
.L_x_4550:
[----:B------:R-:W-:Y:S01]  /*18250*/  BSSY B0, `(.L_x_4647) ;  /* 0x0000006000007945 */ /* 0x000fe20003800000 */
[----:B------:R-:W-:Y:S01]  /*18260*/  PLOP3.LUT P6, PT, P6, PT, PT, 0x8, 0x0 ;  /* 0x000000000000781c */ /* 0x000fe200037ce170 */
[----:B------:R-:W-:-:S12]  /*18270*/  IMAD.MOV.U32 R15, RZ, RZ, -0x1 ;  /* 0xffffffffff0f7424 */ /* 0x000fd800078e00ff */
[----:B01----:R-:W-:Y:S05]  /*18280*/  WARPSYNC.COLLECTIVE R15, `(.L_x_4648) ;  /* 0x000000000f087348 */ /* 0x003fea0003c00000 */
[----:B------:R-:W-:Y:S01]  /*18290*/  VOTE.ANY R14, PT, P6 ;  /* 0x00000000000e7806 */ /* 0x000fe200030e0100 */
[----:B01----:R-:W-:Y:S06]  /*182a0*/  ENDCOLLECTIVE ;  /* 0x000000000000791b */ /* 0x003fec0003800000 */
.L_x_4648:
[----:B------:R-:W-:Y:S05]  /*182b0*/  BSYNC B0 ;  /* 0x0000000000007941 */ /* 0x000fea0003800000 */
.L_x_4647:
        /* <DEDUP_REMOVED lines=8> */
.L_x_4649:
[----:B------:R-:W-:Y:S02]  /*18340*/  IMAD.IADD R27, R12, 0x1, R27 ;  /* 0x000000010c1b7824 */ /* 0x000fe400078e021b */
[----:B------:R-:W-:Y:S02]  /*18350*/  IMAD.MOV.U32 R13, RZ, RZ, R8 ;  /* 0x000000ffff0d7224 */ /* 0x000fe400078e0008 */
[----:B------:R-:W-:-:S07]  /*18360*/  IMAD.MOV.U32 R25, RZ, RZ, R14 ;  /* 0x000000ffff197224 */ /* 0x000fce00078e000e */
[----:B------:R-:W-:Y:S05]  /*18370*/  WARPSYNC.COLLECTIVE R15, `(.L_x_4650) ;  /* 0x000000000f087348 */ /* 0x000fea0003c00000 */
[----:B------:R0:W1:Y:S02]  /*18380*/  SHFL.IDX P6, R14, R13, R12, R11 ;  /* 0x0000000c0d0e7389 */ /* 0x00006400000c000b */
[----:B01----:R-:W-:Y:S01]  /*18390*/  ENDCOLLECTIVE ;  /* 0x000000000000791b */ /* 0x003fe20003800000 */
.L_x_4650:
[----:B------:R-:W-:Y:S01]  /*183a0*/  IMAD.MOV.U32 R8, RZ, RZ, R14 ;  /* 0x000000ffff087224 */ /* 0x000fe200078e000e */
[----:B------:R-:W-:Y:S06]  /*183b0*/  BRA `(.L_x_4651) ;  /* 0xffffffc400587947 */ /* 0x000fec000383ffff */
.L_x_4552:
[----:B------:R-:W-:Y:S01]  /*183c0*/  BSSY B0, `(.L_x_4652) ;  /* 0x0000007000007945 */ /* 0x000fe20003800000 */
[----:B------:R-:W-:Y:S02]  /*183d0*/  IMAD.MOV.U32 R13, RZ, RZ, R3 ;  /* 0x000000ffff0d7224 */ /* 0x000fe400078e0003 */
[----:B------:R-:W-:Y:S02]  /*183e0*/  IMAD.MOV.U32 R11, RZ, RZ, 0x1f ;  /* 0x0000001fff0b7424 */ /* 0x000fe400078e00ff */
[----:B------:R-:W-:-:S07]  /*183f0*/  IMAD.MOV.U32 R15, RZ, RZ, -0x1 ;  /* 0xffffffffff0f7424 */ /* 0x000fce00078e00ff */
[----:B01-34-:R-:W-:Y:S05]  /*18400*/  WARPSYNC.COLLECTIVE R15, `(.L_x_4653) ;  /* 0x000000000f087348 */ /* 0x01bfea0003c00000 */
[----:B------:R2:W0:Y:S02]  /*18410*/  SHFL.IDX P6, R14, R13, R12, R11 ;  /* 0x0000000c0d0e7389 */ /* 0x00042400000c000b */
[----:B01234-:R-:W-:Y:S01]  /*18420*/  ENDCOLLECTIVE ;  /* 0x000000000000791b */ /* 0x01ffe20003800000 */
.L_x_4653:
[----:B------:R-:W-:Y:S05]  /*18430*/  BSYNC B0 ;  /* 0x0000000000007941 */ /* 0x000fea0003800000 */
.L_x_4652:
[----:B------:R-:W-:Y:S01]  /*18440*/  IMAD.MOV.U32 R24, RZ, RZ, R14 ;  /* 0x000000ffff187224 */ /* 0x000fe200078e000e */
[----:B------:R-:W-:Y:S06]  /*18450*/  BRA `(.L_x_4551) ;  /* 0xffffffc400487947 */ /* 0x000fec000383ffff */
.L_x_4558:
[----:B0-----:R0:W1:Y:S02]  /*18460*/  SYNCS.PHASECHK.TRANS64.TRYWAIT P0, [R7+URZ+0x28c20], R0 ;  /* 0x028c2000070075a7 */ /* 0x001064000800017f */
[----:B-1----:R-:W-:Y:S05]  /*18470*/  @!P0 NANOSLEEP.SYNCS 0x989680 ;  /* 0x009896800000895d */ /* 0x002fea0003900000 */
[----:B------:R-:W1:Y:S02]  /*18480*/  @!P0 SYNCS.PHASECHK.TRANS64 P0, [R7+URZ+0x28c20], R0 ;  /* 0x028c2000070085a7 */ /* 0x000e64000800007f */
[----:B-1----:R-:W-:Y:S05]  /*18490*/  @!P0 BRA `(.L_x_4558) ;  /* 0xfffffffc00f08947 */ /* 0x002fea000383ffff */
[----:B------:R-:W-:Y:S05]  /*184a0*/  BRA `(.L_x_4654) ;  /* 0xffffffcc00a07947 */ /* 0x000fea000383ffff */
.L_x_4559:
        /* <DEDUP_REMOVED lines=11> */
.L_x_4656:
[----:B------:R-:W-:Y:S05]  /*18560*/  BSYNC B0 ;  /* 0x0000000000007941 */ /* 0x000fea0003800000 */
.L_x_4655:
[----:B------:R-:W-:Y:S05]  /*18570*/  BRA `(.L_x_4657) ;  /* 0xffffffcc00887947 */ /* 0x000fea000383ffff */
.L_x_4562:
[----:B------:R-:W-:Y:S01]  /*18580*/  BSSY B1, `(.L_x_4658) ;  /* 0x0000006000017945 */ /* 0x000fe20003800000 */
[----:B------:R-:W-:-:S07]  /*18590*/  IMAD.MOV.U32 R15, RZ, RZ, -0x1 ;  /* 0xffffffffff0f7424 */ /* 0x000fce00078e00ff */
[----:B0-234-:R-:W-:Y:S05]  /*185a0*/  WARPSYNC.COLLECTIVE R15, `(.L_x_4659) ;  /* 0x000000000f0c7348 */ /* 0x01dfea0003c00000 */
[----:B------:R-:W-:Y:S02]  /*185b0*/  ELECT P6, UR62, PT ;  /* 0x00000000003e782f */ /* 0x000fe400038c0000 */
[----:B------:R-:W-:Y:S01]  /*185c0*/  MOV R14, UR62 ;  /* 0x0000003e000e7c02 */ /* 0x000fe20008000f00 */
[----:B0-234-:R-:W-:Y:S10]  /*185d0*/  ENDCOLLECTIVE ;  /* 0x000000000000791b */ /* 0x01dff40003800000 */
.L_x_4659:
[----:B------:R-:W-:Y:S05]  /*185e0*/  BSYNC B1 ;  /* 0x0000000000017941 */ /* 0x000fea0003800000 */
.L_x_4658:
[----:B------:R-:W-:Y:S05]  /*185f0*/  BRA `(.L_x_4660) ;  /* 0xffffffcc00807947 */ /* 0x000fea000383ffff */
.L_x_4564:
[----:B0-----:R0:W1:Y:S02]  /*18600*/  SYNCS.PHASECHK.TRANS64.TRYWAIT P1, [R5+URZ+0x28c40], R0 ;  /* 0x028c4000050075a7 */ /* 0x001064000802017f */
[----:B-1----:R-:W-:Y:S05]  /*18610*/  @!P1 NANOSLEEP.SYNCS 0x989680 ;  /* 0x009896800000995d */ /* 0x002fea0003900000 */
[----:B------:R-:W1:Y:S02]  /*18620*/  @!P1 SYNCS.PHASECHK.TRANS64 P1, [R5+URZ+0x28c40], R0 ;  /* 0x028c4000050095a7 */ /* 0x000e64000802007f */
[----:B-1----:R-:W-:Y:S05]  /*18630*/  @!P1 BRA `(.L_x_4564) ;  /* 0xfffffffc00f09947 */ /* 0x002fea000383ffff */
[----:B------:R-:W-:Y:S05]  /*18640*/  BRA `(.L_x_4661) ;  /* 0xffffffcc00a07947 */ /* 0x000fea000383ffff */
.L_x_4566:
[----:B-1----:R1:W0:Y:S02]  /*18650*/  SYNCS.PHASECHK.TRANS64.TRYWAIT P1, [R3+URZ+0x28c40], R2 ;  /* 0x028c4002030075a7 */ /* 0x002224000802017f */
[----:B0-----:R-:W-:Y:S05]  /*18660*/  @!P1 NANOSLEEP.SYNCS 0x989680 ;  /* 0x009896800000995d */ /* 0x001fea0003900000 */
[----:B------:R-:W0:Y:S02]  /*18670*/  @!P1 SYNCS.PHASECHK.TRANS64 P1, [R3+URZ+0x28c40], R2 ;  /* 0x028c4002030095a7 */ /* 0x000e24000802007f */
[----:B0-----:R-:W-:Y:S05]  /*18680*/  @!P1 BRA `(.L_x_4566) ;  /* 0xfffffffc00f09947 */ /* 0x001fea000383ffff */
[----:B------:R-:W-:Y:S05]  /*18690*/  BRA `(.L_x_4662) ;  /* 0xffffffcc00ac7947 */ /* 0x000fea000383ffff */
.L_x_4568:
[----:B------:R0:W0:Y:S02]  /*186a0*/  SYNCS.PHASECHK.TRANS64.TRYWAIT P1, [R5+URZ+0x28c60], R0 ;  /* 0x028c6000050075a7 */ /* 0x000024000802017f */
[----:B0-----:R-:W-:Y:S05]  /*186b0*/  @!P1 NANOSLEEP.SYNCS 0x989680 ;  /* 0x009896800000995d */ /* 0x001fea0003900000 */
[----:B------:R-:W0:Y:S02]  /*186c0*/  @!P1 SYNCS.PHASECHK.TRANS64 P1, [R5+URZ+0x28c60], R0 ;  /* 0x028c6000050095a7 */ /* 0x000e24000802007f */
[----:B0-----:R-:W-:Y:S05]  /*186d0*/  @!P1 BRA `(.L_x_4568) ;  /* 0xfffffffc00f09947 */ /* 0x001fea000383ffff */
[----:B------:R-:W-:Y:S05]  /*186e0*/  BRA `(.L_x_4663) ;  /* 0xffffffcc00a87947 */ /* 0x000fea000383ffff */
.L_x_4664:
        /* <DEDUP_REMOVED lines=9> */
.L_x_5844:


//--------------------- .text._ZN7cutlass13device_kernelIN5flash11enable_sm90INS1_16FlashAttnFwdSm90INS1_25CollectiveMainloopFwdSm90ILi2EN4cute5tupleIJNS5_1CILi1EEES8_S8_EEENS6_IJNS7_ILi64EEESA_SA_EEELi512ENS_10bfloat16_tEfNS_4arch4Sm90ELb1ELb0ELb1ELb1ELb1ELb1ELb0ELb0ELb0ELb1ELb1ELb0EEENS1_21CollectiveEpilogueFwdINS6_IJSA_NS7_ILi512EEESA_EEES9_SC_SE_Li256ELb1ELb1ELb1ELb0EEENS1_36VarlenDynamicPersistentTileSchedulerILi64ELi64ELi256ELi128ELb1ELb1ELb1ELb1ELb1ELb1EEEEEEEEEvNT_6ParamsE --------------------------
	.section	.text._ZN7cutlass13device_kernelIN5flash11enable_sm90INS1_16FlashAttnFwdSm90INS1_25CollectiveMainloopFwdSm90ILi2EN4cute5tupleIJNS5_1CILi1EEES8_S8_EEENS6_IJNS7_ILi64EEESA_SA_EEELi512ENS_10bfloat16_tEfNS_4arch4Sm90ELb1ELb0ELb1ELb1ELb1ELb1ELb0ELb0ELb0ELb1ELb1ELb0EEENS1_21CollectiveEpilogueFwdINS6_IJSA_NS7_ILi512EEESA_EEES9_SC_SE_Li256ELb1ELb1ELb1ELb0EEENS1_36VarlenDynamicPersistentTileSchedulerILi64ELi64ELi256ELi128ELb1ELb1ELb1ELb1ELb1ELb1EEEEEEEEEvNT_6ParamsE,"ax",@progbits
	.align	128
.text._ZN7cutlass13device_kernelIN5flash11enable_sm90INS1_16FlashAttnFwdSm90INS1_25CollectiveMainloopFwdSm90ILi2EN4cute5tupleIJNS5_1CILi1EEES8_S8_EEENS6_IJNS7_ILi64EEESA_SA_EEELi512ENS_10bfloat16_tEfNS_4arch4Sm90ELb1ELb0ELb1ELb1ELb1ELb1ELb0ELb0ELb0ELb1ELb1ELb0EEENS1_21CollectiveEpilogueFwdINS6_IJSA_NS7_ILi512EEESA_EEES9_SC_SE_Li256ELb1ELb1ELb1ELb0EEENS1_36VarlenDynamicPersistentTileSchedulerILi64ELi64ELi256ELi128ELb1ELb1ELb1ELb1ELb1ELb1EEEEEEEEEvNT_6ParamsE:
        .type           _ZN7cutlass13device_kernelIN5flash11enable_sm90INS1_16FlashAttnFwdSm90INS1_25CollectiveMainloopFwdSm90ILi2EN4cute5tupleIJNS5_1CILi1EEES8_S8_EEENS6_IJNS7_ILi64EEESA_SA_EEELi512ENS_10bfloat16_tEfNS_4arch4Sm90ELb1ELb0ELb1ELb1ELb1ELb1ELb0ELb0ELb0ELb1ELb1ELb0EEENS1_21CollectiveEpilogueFwdINS6_IJSA_NS7_ILi512EEESA_EEES9_SC_SE_Li256ELb1ELb1ELb1ELb0EEENS1_36VarlenDynamicPersistentTileSchedulerILi64ELi64ELi256ELi128ELb1ELb1ELb1ELb1ELb1ELb1EEEEEEEEEvNT_6ParamsE,@function
        .size           _ZN7cutlass13device_kernelIN5flash11enable_sm90INS1_16FlashAttnFwdSm90INS1_25CollectiveMainloopFwdSm90ILi2EN4cute5tupleIJNS5_1CILi1EEES8_S8_EEENS6_IJNS7_ILi64EEESA_SA_EEELi512ENS_10bfloat16_tEfNS_4arch4Sm90ELb1ELb0ELb1ELb1ELb1ELb1ELb0ELb0ELb0ELb1ELb1ELb0EEENS1_21CollectiveEpilogueFwdINS6_IJSA_NS7_ILi512EEESA_EEES9_SC_SE_Li256ELb1ELb1ELb1ELb0EEENS1_36VarlenDynamicPersistentTileSchedulerILi64ELi64ELi256ELi128ELb1ELb1ELb1ELb1ELb1ELb1EEEEEEEEEvNT_6ParamsE,(.L_x_5845 - _ZN7cutlass13device_kernelIN5flash11enable_sm90INS1_16FlashAttnFwdSm90INS1_25CollectiveMainloopFwdSm90ILi2EN4cute5tupleIJNS5_1CILi1EEES8_S8_EEENS6_IJNS7_ILi64EEESA_SA_EEELi512ENS_10bfloat16_tEfNS_4arch4Sm90ELb1ELb0ELb1ELb1ELb1ELb1ELb0ELb0ELb0ELb1ELb1ELb0EEENS1_21CollectiveEpilogueFwdINS6_IJSA_NS7_ILi512EEESA_EEES9_SC_SE_Li256ELb1ELb1ELb1ELb0EEENS1_36VarlenDynamicPersistentTileSchedulerILi64ELi64ELi256ELi128ELb1ELb1ELb1ELb1ELb1ELb1EEEEEEEEEvNT_6ParamsE)
        .other          _ZN7cutlass13device_kernelIN5flash11enable_sm90INS1_16FlashAttnFwdSm90INS1_25CollectiveMainloopFwdSm90ILi2EN4cute5tupleIJNS5_1CILi1EEES8_S8_EEENS6_IJNS7_ILi64EEESA_SA_EEELi512ENS_10bfloat16_tEfNS_4arch4Sm90ELb1ELb0ELb1ELb1ELb1ELb1ELb0ELb0ELb0ELb1ELb1ELb0EEENS1_21CollectiveEpilogueFwdINS6_IJSA_NS7_ILi512EEESA_EEES9_SC_SE_Li256ELb1ELb1ELb1ELb0EEENS1_36VarlenDynamicPersistentTileSchedulerILi64ELi64ELi256ELi128ELb1ELb1ELb1ELb1ELb1ELb1EEEEEEEEEvNT_6ParamsE,@"STO_CUDA_ENTRY STV_DEFAULT"
_ZN7cutlass13device_kernelIN5flash11enable_sm90INS1_16FlashAttnFwdSm90INS1_25CollectiveMainloopFwdSm90ILi2EN4cute5tupleIJNS5_1CILi1EEES8_S8_EEENS6_IJNS7_ILi64EEESA_SA_EEELi512ENS_10bfloat16_tEfNS_4arch4Sm90ELb1ELb0ELb1ELb1ELb1ELb1ELb0ELb0ELb0ELb1ELb1ELb0EEENS1_21CollectiveEpilogueFwdINS6_IJSA_NS7_ILi512EEESA_EEES9_SC_SE_Li256ELb1ELb1ELb1ELb0EEENS1_36VarlenDynamicPersistentTileSchedulerILi64ELi64ELi256ELi128ELb1ELb1ELb1ELb1ELb1ELb1EEEEEEEEEvNT_6ParamsE:
        /* <DEDUP_REMOVED lines=18> */
.L_x_4666:
[----:B------:R-:W-:Y:S05]  /*0120*/  BSYNC B0 ;  /* 0x0000000000007941 */ /* 0x000fea0003800000 */
.L_x_4665:
        /* <DEDUP_REMOVED lines=37> */
.L_x_4667:
        /* <DEDUP_REMOVED lines=22> */
.L_x_4668:
        /* <DEDUP_REMOVED lines=18> */
.L_x_4669:
        /* <DEDUP_REMOVED lines=22> */
.L_x_4670:
        /* <DEDUP_REMOVED lines=22> */
.L_x_4671:
        /* <DEDUP_REMOVED lines=8> */
.L_x_4674:
        /* <DEDUP_REMOVED lines=30> */
[----:B------:R-:W-:Y:S02]  /*0b20*/  LOP3.LUT R9, R4, 0xffffff80, RZ, 0xc0, !PT ;  /* 0xffffff8004097812 */ /* 0x000fe400078ec0ff */
[----:B------:R-:W-:Y:S02]  /*0b30*/  LOP3.LUT R15, R3, 0xfffffff8, RZ, 0xc0, !PT ;  /* 0xfffffff8030f7812 */ /* 0x000fe400078ec0ff */
[----:B------:R-:W-:Y:S01]  /*0b40*/  LOP3.LUT R3, R5, 0xfffffff0, RZ, 0xc0, !PT ;  /* 0xfffffff005037812 */ /* 0x000fe200078ec0ff */
[C---:B------:R-:W-:Y:S01]  /*0b50*/  IMAD.IADD R9, R0.reuse, 0x1, -R9 ;  /* 0x0000000100097824 */ /* 0x040fe200078e0a09 */
[----:B------:R-:W-:Y:S01]  /*0b60*/  SHF.R.S32.HI R8, RZ, 0x4, R5 ;  /* 0x00000004ff087819 */ /* 0x000fe20000011405 */
[C---:B------:R-:W-:Y:S01]  /*0b70*/  IMAD.IADD R15, R0.reuse, 0x1, -R15 ;  /* 0x00000001000f7824 */ /* 0x040fe200078e0a0f */
[----:B------:R-:W-:Y:S01]  /*0b80*/  LOP3.LUT R11, R13, 0xfffffffc, RZ, 0xc0, !PT ;  /* 0xfffffffc0d0b7812 */ /* 0x000fe200078ec0ff */
[C---:B------:R-:W-:Y:S01]  /*0b90*/  IMAD.IADD R3, R0.reuse, 0x1, -R3 ;  /* 0x0000000100037824 */ /* 0x040fe200078e0a03 */
[--C-:B------:R-:W-:Y:S01]  /*0ba0*/  SHF.R.S32.HI R206, RZ, 0x5, R6.reuse ;  /* 0x00000005ffce7819 */ /* 0x100fe20000011406 */
[----:B------:R-:W-:Y:S01]  /*0bb0*/  IMAD.SHL.U32 R193, R15, 0x8, RZ ;  /* 0x000000080fc17824 */ /* 0x000fe200078e00ff */
[----:B------:R-:W-:Y:S01]  /*0bc0*/  SHF.R.S32.HI R7, RZ, 0x1f, R6 ;  /* 0x0000001fff077819 */ /* 0x000fe20000011406 */
[----:B------:R-:W-:Y:S01]  /*0bd0*/  IMAD.IADD R188, R0, 0x1, -R11 ;  /* 0x0000000100bc7824 */ /* 0x000fe200078e0a0b */
[----:B------:R-:W-:Y:S01]  /*0be0*/  LEA.HI R5, R5, R8, RZ, 0x1 ;  /* 0x0000000805057211 */ /* 0x000fe200078f08ff */
[C---:B------:R-:W-:Y:S01]  /*0bf0*/  VIADD R33, R193.reuse, 0x40 ;  /* 0x00000040c1217836 */ /* 0x040fe20000000000 */
[----:B------:R-:W-:Y:S01]  /*0c00*/  SHF.R.S32.HI R6, RZ, 0x1f, R3 ;  /* 0x0000001fff067819 */ /* 0x000fe20000011403 */
[----:B------:R-:W-:Y:S01]  /*0c10*/  IMAD.SHL.U32 R16, R188, 0x8, RZ ;  /* 0x00000008bc107824 */ /* 0x000fe200078e00ff */
[----:B------:R-:W-:Y:S01]  /*0c20*/  SHF.R.S32.HI R0, RZ, 0x1f, R9 ;  /* 0x0000001fff007819 */ /* 0x000fe20000011409 */
[----:B------:R-:W-:Y:S01]  /*0c30*/  VIADD R32, R193, 0x80 ;  /* 0x00000080c1207836 */ /* 0x000fe20000000000 */
[----:B------:R-:W-:Y:S01]  /*0c40*/  LOP3.LUT R5, R5, 0x1ffffffe, RZ, 0xc0, !PT ;  /* 0x1ffffffe05057812 */ /* 0x000fe200078ec0ff */
[C---:B------:R-:W-:Y:S01]  /*0c50*/  VIADD R229, R16.reuse, 0x40 ;  /* 0x0000004010e57836 */ /* 0x040fe20000000000 */
[----:B------:R-:W-:Y:S01]  /*0c60*/  LEA.HI R7, R7, R206, RZ, 0x2 ;  /* 0x000000ce07077211 */ /* 0x000fe200078f10ff */
[----:B------:R-:W-:Y:S01]  /*0c70*/  VIADD R228, R16, 0x60 ;  /* 0x0000006010e47836 */ /* 0x000fe20000000000 */
[----:B------:R-:W-:Y:S01]  /*0c80*/  LEA.HI R10, R6, R3, RZ, 0x3 ;  /* 0x00000003060a7211 */ /* 0x000fe200078f18ff */
[----:B------:R-:W-:Y:S01]  /*0c90*/  IMAD.IADD R5, R8, 0x1, -R5 ;  /* 0x0000000108057824 */ /* 0x000fe200078e0a05 */
[-C--:B------:R-:W-:Y:S01]  /*0ca0*/  LEA.HI R6, R0, R9.reuse, RZ, 0x2 ;  /* 0x0000000900067211 */ /* 0x080fe200078f10ff */
[C---:B------:R-:W-:Y:S01]  /*0cb0*/  VIADD R227, R16.reuse, 0x80 ;  /* 0x0000008010e37836 */ /* 0x040fe20000000000 */
[----:B------:R-:W-:Y:S01]  /*0cc0*/  SHF.R.S32.HI R23, RZ, 0x7, R4 ;  /* 0x00000007ff177819 */ /* 0x000fe20000011404 */
[----:B------:R-:W-:Y:S01]  /*0cd0*/  IMAD.SHL.U32 R5, R5, 0x8, RZ ;  /* 0x0000000805057824 */ /* 0x000fe200078e00ff */
[----:B------:R-:W-:Y:S01]  /*0ce0*/  LOP3.LUT R7, R7, 0x3ffffc, RZ, 0xc0, !PT ;  /* 0x003ffffc07077812 */ /* 0x000fe200078ec0ff */
[----:B------:R-:W-:Y:S01]  /*0cf0*/  VIADD R226, R16, 0xa0 ;  /* 0x000000a010e27836 */ /* 0x000fe20000000000 */
[--C-:B------:R-:W-:Y:S01]  /*0d00*/  SHF.R.S32.HI R8, RZ, 0x2, R6.reuse ;  /* 0x00000002ff087819 */ /* 0x100fe20000011406 */
[----:B------:R-:W-:Y:S01]  /*0d10*/  IMAD R14, R23, 0x100, R3 ;  /* 0x00000100170e7824 */ /* 0x000fe200078e0203 */
[----:B------:R-:W-:Y:S01]  /*0d20*/  SHF.R.S32.HI R11, RZ, 0x1f, R6 ;  /* 0x0000001fff0b7819 */ /* 0x000fe20000011406 */
[----:B------:R-:W-:Y:S01]  /*0d30*/  IMAD.IADD R7, R206, 0x1, -R7 ;  /* 0x00000001ce077824 */ /* 0x000fe200078e0a07 */
[----:B------:R-:W-:Y:S01]  /*0d40*/  SHF.R.S32.HI R186, RZ, 0x2, R13 ;  /* 0x00000002ffba7819 */ /* 0x000fe2000001140d */
[----:B------:R-:W-:Y:S01]  /*0d50*/  STL [R1+0x54], R23 ;  /* 0x0000541701007387 */ /* 0x000fe20000100800 */
[----:B------:R-:W-:Y:S01]  /*0d60*/  LEA.HI R11, R11, R8, RZ, 0x3 ;  /* 0x000000080b0b7211 */ /* 0x000fe200078f18ff */
[----:B------:R-:W-:Y:S01]  /*0d70*/  IMAD R20, R7, 0x10, R14 ;  /* 0x0000001007147824 */ /* 0x000fe200078e020e */
[----:B------:R-:W-:Y:S01]  /*0d80*/  LEA.HI R0, R0, R9, RZ, 0x5 ;  /* 0x0000000900007211 */ /* 0x000fe200078f28ff */
[----:B------:R-:W-:Y:S01]  /*0d90*/  VIADD R7, R186, 0x20 ;  /* 0x00000020ba077836 */ /* 0x000fe20000000000 */
[----:B------:R-:W-:Y:S01]  /*0da0*/  LOP3.LUT R11, R11, 0xfffffff8, RZ, 0xc0, !PT ;  /* 0xfffffff80b0b7812 */ /* 0x000fe200078ec0ff */
[----:B------:R-:W-:Y:S01]  /*0db0*/  VIADD R225, R16, 0xc0 ;  /* 0x000000c010e17836 */ /* 0x000fe20000000000 */
[C---:B------:R-:W-:Y:S01]  /*0dc0*/  LOP3.LUT R12, R10.reuse, 0xfffffff8, RZ, 0xc0, !PT ;  /* 0xfffffff80a0c7812 */ /* 0x040fe200078ec0ff */
[----:B------:R-:W-:Y:S01]  /*0dd0*/  IMAD.SHL.U32 R10, R10, 0x40, RZ ;  /* 0x000000400a0a7824 */ /* 0x000fe200078e00ff */
[----:B------:R-:W-:Y:S01]  /*0de0*/  SHF.R.S32.HI R0, RZ, 0x5, R0 ;  /* 0x00000005ff007819 */ /* 0x000fe20000011400 */
[----:B------:R-:W-:Y:S01]  /*0df0*/  IMAD.IADD R11, R8, 0x1, -R11 ;  /* 0x00000001080b7824 */ /* 0x000fe200078e0a0b */
[----:B------:R-:W-:Y:S01]  /*0e00*/  SHF.R.S32.HI R14, RZ, 0x1f, R7 ;  /* 0x0000001fff0e7819 */ /* 0x000fe20000011407 */
[----:B------:R-:W-:Y:S01]  /*0e10*/  IMAD.IADD R12, R3, 0x1, -R12 ;  /* 0x00000001030c7824 */ /* 0x000fe200078e0a0c */
[----:B------:R-:W-:Y:S01]  /*0e20*/  LEA.HI R4, R4, R23, RZ, 0x1 ;  /* 0x0000001704047211 */ /* 0x000fe200078f08ff */
[----:B------:R-:W-:Y:S01]  /*0e30*/  IMAD R191, R0, 0x10, R11 ;  /* 0x0000001000bf7824 */ /* 0x000fe200078e020b */
[----:B------:R-:W-:Y:S01]  /*0e40*/  LOP3.LUT R6, R6, 0x7ffffffc, RZ, 0xc0, !PT ;  /* 0x7ffffffc06067812 */ /* 0x000fe200078ec0ff */
[----:B------:R-:W-:Y:S01]  /*0e50*/  IMAD.SHL.U32 R3, R12, 0x40, RZ ;  /* 0x000000400c037824 */ /* 0x000fe200078e00ff */
[----:B------:R-:W-:Y:S01]  /*0e60*/  LEA.HI R14, R14, R7, RZ, 0x3 ;  /* 0x000000070e0e7211 */ /* 0x000fe200078f18ff */
[----:B------:R-:W-:Y:S01]  /*0e70*/  IMAD.SHL.U32 R7, R7, 0x40, RZ ;  /* 0x0000004007077824 */ /* 0x000fe200078e00ff */
[----:B------:R-:W-:Y:S01]  /*0e80*/  LEA.HI R0, R188, R188, RZ, 0x1 ;  /* 0x000000bcbc007211 */ /* 0x000fe200078f08ff */
[----:B------:R-:W-:Y:S01]  /*0e90*/  IMAD.IADD R207, R9, 0x1, -R6 ;  /* 0x0000000109cf7824 */ /* 0x000fe200078e0a06 */
[----:B------:R-:W-:Y:S01]  /*0ea0*/  LOP3.LUT R4, R4, 0xfffffe, RZ, 0xc0, !PT ;  /* 0x00fffffe04047812 */ /* 0x000fe200078ec0ff */
[----:B------:R-:W-:Y:S01]  /*0eb0*/  IMAD.SHL.U32 R14, R14, 0x40, RZ ;  /* 0x000000400e0e7824 */ /* 0x000fe200078e00ff */
[----:B------:R-:W-:Y:S01]  /*0ec0*/  SHF.R.S32.HI R13, RZ, 0x1f, R13 ;  /* 0x0000001fff0d7819 */ /* 0x000fe2000001140d */
[----:B------:R-:W-:Y:S01]  /*0ed0*/  VIADD R224, R16, 0xe0 ;  /* 0x000000e010e07836 */ /* 0x000fe20000000000 */
[----:B------:R-:W-:Y:S01]  /*0ee0*/  LOP3.LUT R9, R0, 0x1ffffffe, RZ, 0xc0, !PT ;  /* 0x1ffffffe00097812 */ /* 0x000fe200078ec0ff */
[----:B------:R-:W-:Y:S01]  /*0ef0*/  IMAD.IADD R4, R23, 0x1, -R4 ;  /* 0x0000000117047824 */ /* 0x000fe200078e0a04 */
[----:B------:R-:W-:Y:S01]  /*0f00*/  LOP3.LUT R7, R7, 0x1c0, RZ, 0xc0, !PT ;  /* 0x000001c007077812 */ /* 0x000fe200078ec0ff */
[----:B------:R-:W-:Y:S01]  /*0f10*/  VIADD R221, R16, 0x100 ;  /* 0x0000010010dd7836 */ /* 0x000fe20000000000 */
[----:B------:R-:W-:Y:S01]  /*0f20*/  LOP3.LUT R6, R3, 0x1c0, RZ, 0xc0, !PT ;  /* 0x000001c003067812 */ /* 0x000fe200078ec0ff */
[----:B------:R-:W-:Y:S01]  /*0f30*/  IMAD.U32 R3, R20, 0x40, R5 ;  /* 0x0000004014037824 */ /* 0x000fe200078e0005 */
[----:B------:R-:W-:Y:S01]  /*0f40*/  SHF.R.S32.HI R0, RZ, 0x1f, R229 ;  /* 0x0000001fff007819 */ /* 0x000fe200000114e5 */
[----:B------:R-:W-:Y:S01]  /*0f50*/  IMAD.IADD R208, R188, 0x1, -R9 ;  /* 0x00000001bcd07824 */ /* 0x000fe200078e0a09 */
[----:B------:R-:W-:Y:S01]  /*0f60*/  LEA.HI R13, R13, R186, RZ, 0x3 ;  /* 0x000000ba0d0d7211 */ /* 0x000fe200078f18ff */
[----:B------:R-:W-:Y:S01]  /*0f70*/  IMAD.SHL.U32 R20, R4, 0x100, RZ ;  /* 0x0000010004147824 */ /* 0x000fe200078e00ff */
[----:B------:R-:W-:Y:S01]  /*0f80*/  SHF.R.U32.HI R8, RZ, 0x3, R7 ;  /* 0x00000003ff087819 */ /* 0x000fe20000011607 */
[----:B------:R-:W-:Y:S01]  /*0f90*/  STL [R1+0x60], R3 ;  /* 0x0000600301007387 */ /* 0x000fe20000100800 */
[----:B------:R-:W-:Y:S01]  /*0fa0*/  SHF.R.S32.HI R9, RZ, 0x1f, R228 ;  /* 0x0000001fff097819 */ /* 0x000fe200000114e4 */
[C---:B------:R-:W-:Y:S01]  /*0fb0*/  VIADD R217, R16.reuse, 0x120 ;  /* 0x0000012010d97836 */ /* 0x040fe20000000000 */
[----:B------:R-:W-:Y:S01]  /*0fc0*/  SHF.L.U64.HI R0, R229, 0x1, R0 ;  /* 0x00000001e5007819 */ /* 0x000fe20000010200 */
[----:B------:R-:W-:Y:S01]  /*0fd0*/  STL [R1+0x4c], RZ ;  /* 0x00004cff01007387 */ /* 0x000fe20000100800 */
[----:B------:R-:W-:Y:S01]  /*0fe0*/  LOP3.LUT R7, R7, 0x38, R16, 0xf8, !PT ;  /* 0x0000003807077812 */ /* 0x000fe200078ef810 */
[----:B------:R-:W-:Y:S01]  /*0ff0*/  VIADD R216, R16, 0x140 ;  /* 0x0000014010d87836 */ /* 0x000fe20000000000 */
[----:B------:R-:W-:Y:S01]  /*1000*/  LOP3.LUT R14, R14, 0xfffffe00, RZ, 0xc0, !PT ;  /* 0xfffffe000e0e7812 */ /* 0x000fe200078ec0ff */
[----:B------:R-:W-:Y:S01]  /*1010*/  STL [R1+0x5c], R20 ;  /* 0x00005c1401007387 */ /* 0x000fe20000100800 */
[----:B------:R-:W-:Y:S01]  /*1020*/  LOP3.LUT R13, R13, 0xfffffff8, RZ, 0xc0, !PT ;  /* 0xfffffff80d0d7812 */ /* 0x000fe200078ec0ff */
[----:B------:R-:W-:Y:S01]  /*1030*/  VIADD R215, R16, 0x160 ;  /* 0x0000016010d77836 */ /* 0x000fe20000000000 */
[----:B------:R-:W-:Y:S01]  /*1040*/  SHF.R.S32.HI R4, RZ, 0x1f, R227 ;  /* 0x0000001fff047819 */ /* 0x000fe200000114e3 */
[----:B------:R0:W-:Y:S01]  /*1050*/  STL [R1], R0 ;  /* 0x0000000001007387 */ /* 0x0001e20000100800 */
[----:B------:R-:W-:Y:S01]  /*1060*/  SHF.R.S32.HI R11, RZ, 0x1f, R226 ;  /* 0x0000001fff0b7819 */ /* 0x000fe200000114e2 */
[----:B------:R-:W-:Y:S01]  /*1070*/  IMAD.IADD R192, R186, 0x1, -R13 ;  /* 0x00000001bac07824 */ /* 0x000fe200078e0a0d */
[----:B------:R-:W-:Y:S01]  /*1080*/  SHF.L.U64.HI R9, R228, 0x1, R9 ;  /* 0x00000001e4097819 */ /* 0x000fe20000010209 */
[----:B------:R-:W-:Y:S01]  /*1090*/  VIADD R214, R16, 0x180 ;  /* 0x0000018010d67836 */ /* 0x000fe20000000000 */
[----:B------:R-:W-:Y:S01]  /*10a0*/  LOP3.LUT R21, R14, R7, R8, 0xf6, !PT ;  /* 0x000000070e157212 */ /* 0x000fe200078ef608 */
[C---:B------:R-:W-:Y:S01]  /*10b0*/  VIADD R212, R16.reuse, 0x1a0 ;  /* 0x000001a010d47836 */ /* 0x040fe20000000000 */
[----:B------:R-:W-:Y:S01]  /*10c0*/  SHF.L.U64.HI R4, R227, 0x1, R4 ;  /* 0x00000001e3047819 */ /* 0x000fe20000010204 */
[----:B------:R-:W-:Y:S01]  /*10d0*/  STL [R1+0x4], R9 ;  /* 0x0000040901007387 */ /* 0x000fe20000100800 */
[----:B------:R-:W-:Y:S01]  /*10e0*/  SHF.R.S32.HI R8, RZ, 0x1f, R225 ;  /* 0x0000001fff087819 */ /* 0x000fe200000114e1 */
[----:B------:R-:W-:Y:S01]  /*10f0*/  VIADD R211, R16, 0x1c0 ;  /* 0x000001c010d37836 */ /* 0x000fe20000000000 */
[----:B0-----:R-:W-:Y:S01]  /*1100*/  SHF.L.U64.HI R0, R226, 0x1, R11 ;  /* 0x00000001e2007819 */ /* 0x001fe2000001020b */
[----:B------:R0:W-:Y:S01]  /*1110*/  STL [R1+0x8], R4 ;  /* 0x0000080401007387 */ /* 0x0001e20000100800 */
[----:B------:R-:W-:Y:S01]  /*1120*/  LOP3.LUT R3, R10, 0x7ffffe00, RZ, 0xc0, !PT ;  /* 0x7ffffe000a037812 */ /* 0x000fe200078ec0ff */
[----:B------:R-:W-:Y:S01]  /*1130*/  VIADD R210, R16, 0x1e0 ;  /* 0x000001e010d27836 */ /* 0x000fe20000000000 */
[----:B------:R-:W-:Y:S01]  /*1140*/  SHF.R.S32.HI R13, RZ, 0x1f, R224 ;  /* 0x0000001fff0d7819 */ /* 0x000fe200000114e0 */
[----:B------:R1:W-:Y:S01]  /*1150*/  STL [R1+0xc], R0 ;  /* 0x00000c0001007387 */ /* 0x0003e20000100800 */
[----:B------:R-:W-:Y:S01]  /*1160*/  SHF.R.S32.HI R10, RZ, 0x1f, R221 ;  /* 0x0000001fff0a7819 */ /* 0x000fe200000114dd */
[----:B------:R-:W-:Y:S01]  /*1170*/  IMAD R3, R206, 0x400, R3 ;  /* 0x00000400ce037824 */ /* 0x000fe200078e0203 */
[----:B------:R-:W-:Y:S01]  /*1180*/  LOP3.LUT R5, R6, 0x8, R5, 0xf8, !PT ;  /* 0x0000000806057812 */ /* 0x000fe200078ef805 */
[----:B------:R-:W-:Y:S01]  /*1190*/  IMAD.SHL.U32 R207, R207, 0x2, RZ ;  /* 0x00000002cfcf7824 */ /* 0x000fe200078e00ff */
[----:B------:R-:W-:Y:S01]  /*11a0*/  SHF.R.U32.HI R6, RZ, 0x3, R6 ;  /* 0x00000003ff067819 */ /* 0x000fe20000011606 */
[----:B------:R-:W-:Y:S01]  /*11b0*/  VIADD R31, R193, 0xc0 ;  /* 0x000000c0c11f7836 */ /* 0x000fe20000000000 */
[----:B------:R-:W-:Y:S01]  /*11c0*/  SHF.L.U64.HI R8, R225, 0x1, R8 ;  /* 0x00000001e1087819 */ /* 0x000fe20000010208 */
[C---:B------:R-:W-:Y:S01]  /*11d0*/  VIADD R30, R193.reuse, 0x100 ;  /* 0x00000100c11e7836 */ /* 0x040fe20000000000 */
[----:B------:R-:W-:Y:S01]  /*11e0*/  R2P PR, R12, 0x6 ;  /* 0x000000060c007804 */ /* 0x000fe20000000000 */
[C---:B------:R-:W-:Y:S01]  /*11f0*/  VIADD R28, R193.reuse, 0x140 ;  /* 0x00000140c11c7836 */ /* 0x040fe20000000000 */
[----:B0-----:R-:W-:Y:S01]  /*1200*/  SHF.L.U64.HI R4, R224, 0x1, R13 ;  /* 0x00000001e0047819 */ /* 0x001fe2000001020d */
[----:B------:R0:W-:Y:S01]  /*1210*/  STL [R1+0x10], R8 ;  /* 0x0000100801007387 */ /* 0x0001e20000100800 */
[----:B------:R-:W-:Y:S01]  /*1220*/  SHF.R.S32.HI R12, RZ, 0x1f, R217 ;  /* 0x0000001fff0c7819 */ /* 0x000fe200000114d9 */
[----:B------:R-:W-:Y:S01]  /*1230*/  VIADD R26, R193, 0x180 ;  /* 0x00000180c11a7836 */ /* 0x000fe20000000000 */
[----:B-1----:R-:W-:Y:S01]  /*1240*/  SHF.L.U64.HI R0, R221, 0x1, R10 ;  /* 0x00000001dd007819 */ /* 0x002fe2000001020a */
[----:B------:R1:W-:Y:S01]  /*1250*/  STL [R1+0x14], R4 ;  /* 0x0000140401007387 */ /* 0x0003e20000100800 */
[----:B------:R-:W-:Y:S01]  /*1260*/  SHF.R.S32.HI R15, RZ, 0x1f, R216 ;  /* 0x0000001fff0f7819 */ /* 0x000fe200000114d8 */
[----:B------:R-:W-:Y:S01]  /*1270*/  VIADD R24, R193, 0x1c0 ;  /* 0x000001c0c1187836 */ /* 0x000fe20000000000 */
[----:B------:R-:W-:Y:S01]  /*1280*/  LOP3.LUT R6, R5, R6, RZ, 0x3c, !PT ;  /* 0x0000000605067212 */ /* 0x000fe200078e3cff */
[----:B------:R2:W-:Y:S01]  /*1290*/  STL [R1+0x18], R0 ;  /* 0x0000180001007387 */ /* 0x0005e20000100800 */
[----:B------:R-:W-:Y:S01]  /*12a0*/  SHF.R.S32.HI R14, RZ, 0x1f, R215 ;  /* 0x0000001fff0e7819 */ /* 0x000fe200000114d7 */
[----:B------:R-:W-:Y:S01]  /*12b0*/  IMAD.IADD R197, R207, 0x1, R20 ;  /* 0x00000001cfc57824 */ /* 0x000fe200078e0214 */
[----:B0-----:R-:W-:Y:S01]  /*12c0*/  SHF.L.U64.HI R8, R217, 0x1, R12 ;  /* 0x00000001d9087819 */ /* 0x001fe2000001020c */
[----:B------:R-:W-:Y:S01]  /*12d0*/  IMAD.IADD R3, R3, 0x1, R6 ;  /* 0x0000000103037824 */ /* 0x000fe200078e0206 */
[----:B------:R-:W-:Y:S01]  /*12e0*/  SHF.R.S32.HI R25, RZ, 0x1f, R214 ;  /* 0x0000001fff197819 */ /* 0x000fe200000114d6 */
[----:B------:R-:W-:Y:S01]  /*12f0*/  IMAD.MOV.U32 R6, RZ, RZ, R18 ;  /* 0x000000ffff067224 */ /* 0x000fe200078e0012 */
[----:B-1----:R-:W-:Y:S01]  /*1300*/  SHF.L.U64.HI R4, R216, 0x1, R15 ;  /* 0x00000001d8047819 */ /* 0x002fe2000001020f */
[----:B------:R0:W-:Y:S01]  /*1310*/  STL [R1+0x1c], R8 ;  /* 0x00001c0801007387 */ /* 0x0001e20000100800 */
[----:B------:R-:W-:Y:S01]  /*1320*/  SHF.R.S32.HI R27, RZ, 0x1f, R212 ;  /* 0x0000001fff1b7819 */ /* 0x000fe200000114d4 */
[----:B------:R-:W-:Y:S01]  /*1330*/  IMAD R201, R3, 0x2, R2 ;  /* 0x0000000203c97824 */ /* 0x000fe200078e0202 */
[----:B--2---:R-:W-:Y:S01]  /*1340*/  SHF.L.U64.HI R0, R215, 0x1, R14 ;  /* 0x00000001d7007819 */ /* 0x004fe2000001020e */
[----:B------:R1:W-:Y:S01]  /*1350*/  STL [R1+0x20], R4 ;  /* 0x0000200401007387 */ /* 0x0003e20000100800 */
[----:B------:R-:W-:Y:S01]  /*1360*/  SHF.R.S32.HI R18, RZ, 0x1f, R211 ;  /* 0x0000001fff127819 */ /* 0x000fe200000114d3 */
[----:B------:R-:W-:Y:S01]  /*1370*/  VIADD R204, R201, 0x26800 ;  /* 0x00026800c9cc7836 */ /* 0x000fe20000000000 */
[----:B------:R-:W-:Y:S01]  /*1380*/  SHF.R.S32.HI R29, RZ, 0x1f, R210 ;  /* 0x0000001fff1d7819 */ /* 0x000fe200000114d2 */
[----:B------:R2:W-:Y:S01]  /*1390*/  STL [R1+0x24], R0 ;  /* 0x0000240001007387 */ /* 0x0005e20000100800 */
[C---:B------:R-:W-:Y:S01]  /*13a0*/  VIADD R11, R197.reuse, 0xd0 ;  /* 0x000000d0c50b7836 */ /* 0x040fe20000000000 */
[----:B0-----:R-:W-:Y:S01]  /*13b0*/  SHF.L.U64.HI R8, R214, 0x1, R25 ;  /* 0x00000001d6087819 */ /* 0x001fe20000010219 */
[----:B------:R-:W-:Y:S01]  /*13c0*/  VIADD R9, R197, 0xe0 ;  /* 0x000000e0c5097836 */ /* 0x000fe20000000000 */
[----:B------:R-:W-:Y:S01]  /*13d0*/  SHF.R.S32.HI R33, RZ, 0x1f, R33 ;  /* 0x0000001fff217819 */ /* 0x000fe20000011421 */
[----:B------:R-:W-:Y:S01]  /*13e0*/  VIADD R23, R16, 0x20 ;  /* 0x0000002010177836 */ /* 0x000fe20000000000 */
[----:B-1----:R-:W-:Y:S01]  /*13f0*/  SHF.L.U64.HI R4, R211, 0x1, R18 ;  /* 0x00000001d3047819 */ /* 0x002fe20000010212 */
[----:B------:R-:W-:Y:S01]  /*1400*/  STL [R1+0x28], R8 ;  /* 0x0000280801007387 */ /* 0x000fe20000100800 */
[----:B------:R-:W-:Y:S01]  /*1410*/  SHF.R.S32.HI R32, RZ, 0x1f, R32 ;  /* 0x0000001fff207819 */ /* 0x000fe20000011420 */
[C---:B------:R-:W-:Y:S01]  /*1420*/  VIADD R41, R197.reuse, 0x8 ;  /* 0x00000008c5297836 */ /* 0x040fe20000000000 */
[----:B--2---:R-:W-:Y:S01]  /*1430*/  SHF.L.U64.HI R0, R212, 0x1, R27 ;  /* 0x00000001d4007819 */ /* 0x004fe2000001021b */
[C---:B------:R-:W-:Y:S01]  /*1440*/  VIADD R40, R197.reuse, 0x10 ;  /* 0x00000010c5287836 */ /* 0x040fe20000000000 */
[----:B------:R-:W-:Y:S01]  /*1450*/  SHF.R.S32.HI R31, RZ, 0x1f, R31 ;  /* 0x0000001fff1f7819 */ /* 0x000fe2000001141f */
[C---:B------:R-:W-:Y:S01]  /*1460*/  VIADD R39, R197.reuse, 0x18 ;  /* 0x00000018c5277836 */ /* 0x040fe20000000000 */
[----:B------:R-:W-:Y:S01]  /*1470*/  SHF.R.S32.HI R30, RZ, 0x1f, R30 ;  /* 0x0000001fff1e7819 */ /* 0x000fe2000001141e */
[----:B------:R0:W-:Y:S01]  /*1480*/  STL [R1+0x2c], R0 ;  /* 0x00002c0001007387 */ /* 0x0001e20000100800 */
[----:B------:R-:W-:Y:S01]  /*1490*/  SHF.R.S32.HI R28, RZ, 0x1f, R28 ;  /* 0x0000001fff1c7819 */ /* 0x000fe2000001141c */
[C---:B------:R-:W-:Y:S01]  /*14a0*/  VIADD R38, R197.reuse, 0x20 ;  /* 0x00000020c5267836 */ /* 0x040fe20000000000 */
[----:B------:R-:W-:Y:S01]  /*14b0*/  SHF.R.S32.HI R26, RZ, 0x1f, R26 ;  /* 0x0000001fff1a7819 */ /* 0x000fe2000001141a */
[----:B------:R1:W-:Y:S01]  /*14c0*/  STL [R1+0x30], R4 ;  /* 0x0000300401007387 */ /* 0x0003e20000100800 */
[----:B------:R-:W-:Y:S01]  /*14d0*/  SHF.R.S32.HI R24, RZ, 0x1f, R24 ;  /* 0x0000001fff187819 */ /* 0x000fe20000011418 */
[----:B------:R-:W-:Y:S01]  /*14e0*/  VIADD R37, R197, 0x28 ;  /* 0x00000028c5257836 */ /* 0x000fe20000000000 */
[----:B------:R-:W-:Y:S01]  /*14f0*/  SEL R203, R203, 0xffffffc0, !P2 ;  /* 0xffffffc0cbcb7807 */ /* 0x000fe20005000000 */
[C---:B------:R-:W-:Y:S01]  /*1500*/  VIADD R36, R197.reuse, 0x30 ;  /* 0x00000030c5247836 */ /* 0x040fe20000000000 */
[----:B------:R-:W-:Y:S01]  /*1510*/  SHF.R.S32.HI R3, RZ, 0x1f, R11 ;  /* 0x0000001fff037819 */ /* 0x000fe2000001140b */
[C---:B------:R-:W-:Y:S01]  /*1520*/  VIADD R35, R197.reuse, 0x38 ;  /* 0x00000038c5237836 */ /* 0x040fe20000000000 */
[----:B0-----:R-:W-:Y:S01]  /*1530*/  SHF.L.U64.HI R0, R210, 0x1, R29 ;  /* 0x00000001d2007819 */ /* 0x001fe2000001021d */
[----:B------:R-:W-:Y:S01]  /*1540*/  VIADD R34, R197, 0x40 ;  /* 0x00000040c5227836 */ /* 0x000fe20000000000 */
[----:B------:R-:W-:Y:S01]  /*1550*/  SHF.R.S32.HI R3, RZ, 0x1f, R9 ;  /* 0x0000001fff037819 */ /* 0x000fe20000011409 */
[----:B-1----:R-:W-:Y:S01]  /*1560*/  IMAD R4, R21, 0x2, R2 ;  /* 0x0000000215047824 */ /* 0x002fe200078e0202 */
[----:B------:R-:W-:Y:S01]  /*1570*/  SHF.R.S32.HI R194, RZ, 0x1f, R23 ;  /* 0x0000001fffc27819 */ /* 0x000fe20000011417 */
        /* <DEDUP_REMOVED lines=49> */
[----:B------:R-:W-:Y:S01]  /*1890*/  IMAD.MOV.U32 R5, RZ, RZ, R17 ;  /* 0x000000ffff057224 */ /* 0x000fe200078e0011 */
[----:B------:R-:W-:Y:S01]  /*18a0*/  SHF.R.S32.HI R17, RZ, 0x1f, R16 ;  /* 0x0000001fff117819 */ /* 0x000fe20000011410 */
[----:B------:R-:W-:Y:S01]  /*18b0*/  IMAD.MOV.U32 R7, RZ, RZ, R19 ;  /* 0x000000ffff077224 */ /* 0x000fe200078e0013 */
[----:B------:R-:W-:Y:S01]  /*18c0*/  SHF.R.S32.HI R14, RZ, 0x1f, R14 ;  /* 0x0000001fff0e7819 */ /* 0x000fe2000001140e */
[----:B------:R-:W-:Y:S01]  /*18d0*/  IMAD.IADD R204, R204, 0x1, R203 ;  /* 0x00000001cccc7824 */ /* 0x000fe200078e02cb */
[----:B------:R-:W-:Y:S01]  /*18e0*/  SHF.R.S32.HI R13, RZ, 0x1f, R13 ;  /* 0x0000001fff0d7819 */ /* 0x000fe2000001140d */
[----:B------:R-:W-:Y:S01]  /*18f0*/  IMAD.MOV.U32 R19, RZ, RZ, RZ ;  /* 0x000000ffff137224 */ /* 0x000fe200078e00ff */
[----:B------:R-:W-:Y:S01]  /*1900*/  SHF.R.S32.HI R12, RZ, 0x1f, R12 ;  /* 0x0000001fff0c7819 */ /* 0x000fe2000001140c */
[----:B------:R-:W-:Y:S01]  /*1910*/  VIADD R196, R188, 0x10 ;  /* 0x00000010bcc47836 */ /* 0x000fe20000000000 */
[----:B------:R-:W-:Y:S01]  /*1920*/  SHF.R.S32.HI R10, RZ, 0x1f, R10 ;  /* 0x0000001fff0a7819 */ /* 0x000fe2000001140a */
[----:B------:R-:W-:Y:S01]  /*1930*/  IMAD R208, R208, 0x8, R191 ;  /* 0x00000008d0d07824 */ /* 0x000fe200078e02bf */
[----:B------:R-:W-:Y:S01]  /*1940*/  SHF.R.S32.HI R8, RZ, 0x1f, R8 ;  /* 0x0000001fff087819 */ /* 0x000fe20000011408 */
[----:B------:R-:W-:Y:S01]  /*1950*/  IMAD.IADD R203, R203, 0x1, R202 ;  /* 0x00000001cbcb7824 */ /* 0x000fe200078e02ca */
[----:B------:R-:W-:-:S02]  /*1960*/  SHF.R.S32.HI R3, RZ, 0x1f, R4 ;  /* 0x0000001fff037819 */ /* 0x000fc40000011404 */
[----:B------:R-:W-:-:S07]  /*1970*/  SHF.R.S32.HI R0, RZ, 0x1f, R0 ;  /* 0x0000001fff007819 */ /* 0x000fce0000011400 */
.L_x_4831:
[----:B0--34-:R-:W0:Y:S01]  /*1980*/  LDC.64 R8, c[0x0][0xc88] ;  /* 0x00032200ff087b82 */ /* 0x019e220000000a00 */
        /* <DEDUP_REMOVED lines=12> */
[----:B------:R-:W-:Y:S01]  /*1a50*/  ISETP.NE.AND.EX P1, PT, RZ, UR9, PT, P1 ;  /* 0x00000009ff007c0c */ /* 0x000fe2000bf25310 */
[C---:B--2---:R-:W-:Y:S01]  /*1a60*/  IMAD.SHL.U32 R28, R26.reuse, 0x4, RZ ;  /* 0x000000041a1c7824 */ /* 0x044fe200078e00ff */
[----:B------:R-:W-:Y:S01]  /*1a70*/  SHF.R.S32.HI R0, RZ, 0x1f, R26 ;  /* 0x0000001fff007819 */ /* 0x000fe2000001141a */
[----:B------:R-:W-:Y:S04]  /*1a80*/  STL [R1+0x3c], R26 ;  /* 0x00003c1a01007387 */ /* 0x000fe80000100800 */
[C---:B-1----:R-:W-:Y:S02]  /*1a90*/  @P2 LEA R10, P3, R26.reuse, UR4, 0x2 ;  /* 0x000000041a0a2c11 */ /* 0x042fe4000f8610ff */
[--C-:B------:R-:W-:Y:S01]  /*1aa0*/  SHF.L.U64.HI R27, R26, 0x2, R0.reuse ;  /* 0x000000021a1b7819 */ /* 0x100fe20000010200 */
[----:B------:R0:W-:Y:S01]  /*1ab0*/  STL [R1+0x50], R0 ;  /* 0x0000500001007387 */ /* 0x0001e20000100800 */
[----:B------:R-:W-:Y:S01]  /*1ac0*/  IADD3 R8, P4, R28, UR6, RZ ;  /* 0x000000061c087c10 */ /* 0x000fe2000ff9e0ff */
[----:B------:R-:W-:Y:S01]  /*1ad0*/  ULDC UR4, c[0x0][0x288] ;  /* 0x0000a20000047ab9 */ /* 0x000fe20000000800 */
[----:B------:R-:W-:Y:S01]  /*1ae0*/  @P2 LEA.HI.X R11, R26, UR5, R0, 0x2, P3 ;  /* 0x000000051a0b2c11 */ /* 0x000fe200098f1400 */
[----:B------:R1:W-:Y:S01]  /*1af0*/  STL [R1+0x40], R28 ;  /* 0x0000401c01007387 */ /* 0x0003e20000100800 */
[----:B------:R-:W-:Y:S01]  /*1b00*/  IADD3.X R9, R27, UR7, RZ, P4, !PT ;  /* 0x000000071b097c10 */ /* 0x000fe2000a7fe4ff */
[----:B------:R-:W-:Y:S01]  /*1b10*/  IMAD.U32 R198, RZ, RZ, UR4 ;  /* 0x00000004ffc67e24 */ /* 0x000fe2000f8e00ff */
[----:B------:R-:W-:Y:S01]  /*1b20*/  ULDC.64 UR4, c[0x0][0x418] ;  /* 0x0001060000047ab9 */ /* 0x000fe20000000a00 */
[----:B------:R1:W-:Y:S04]  /*1b30*/  STL [R1+0x44], R27 ;  /* 0x0000441b01007387 */ /* 0x0003e80000100800 */
[----:B------:R-:W5:Y:S01]  /*1b40*/  @P0 LDG.E R24, desc[UR42][R8.64] ;  /* 0x0000002a08180981 */ /* 0x000f62000c1e1900 */
[----:B------:R-:W-:-:S03]  /*1b50*/  UISETP.NE.U32.AND UP0, UPT, UR4, URZ, UPT ;  /* 0x0000003f0400728c */ /* 0x000fc6000bf05070 */
[----:B------:R2:W5:Y:S01]  /*1b60*/  @P2 LDG.E R4, desc[UR42][R10.64] ;  /* 0x0000002a0a042981 */ /* 0x000562000c1e1900 */
[----:B------:R-:W-:Y:S01]  /*1b70*/  UISETP.NE.AND.EX UP0, UPT, UR5, URZ, UPT, UP0 ;  /* 0x0000003f0500728c */ /* 0x000fe2000bf05300 */
[----:B------:R-:W-:Y:S01]  /*1b80*/  ULDC UR4, c[0x0][0x424] ;  /* 0x0001090000047ab9 */ /* 0x000fe20000000800 */
[----:B------:R-:W-:Y:S02]  /*1b90*/  LOP3.LUT R3, R6, 0xff000000, RZ, 0xc0, !PT ;  /* 0xff00000006037812 */ /* 0x000fe400078ec0ff */
[----:B--2---:R-:W-:Y:S01]  /*1ba0*/  @P1 IADD3 R10, P2, R28, UR8, RZ ;  /* 0x000000081c0a1c10 */ /* 0x004fe2000ff5e0ff */
[----:B------:R-:W-:Y:S01]  /*1bb0*/  USEL UR4, UR4, 0x1, UP0 ;  /* 0x0000000104047887 */ /* 0x000fe20008000000 */
[----:B------:R-:W-:Y:S02]  /*1bc0*/  ULDC UR5, c[0x0][0x2f0] ;  /* 0x0000bc0000057ab9 */ /* 0x000fe40000000800 */
[----:B------:R-:W-:Y:S01]  /*1bd0*/  @P1 IADD3.X R11, R27, UR9, RZ, P2, !PT ;  /* 0x000000091b0b1c10 */ /* 0x000fe200097fe4ff */
[----:B------:R-:W-:-:S02]  /*1be0*/  ULDC.64 UR8, c[0x0][0xa20] ;  /* 0x0002880000087ab9 */ /* 0x000fc40000000a00 */
[----:B------:R-:W-:Y:S01]  /*1bf0*/  ISETP.NE.U32.AND P2, PT, RZ, UR8, PT ;  /* 0x00000008ff007c0c */ /* 0x000fe2000bf45070 */
[----:B------:R-:W-:Y:S01]  /*1c00*/  UIMAD UR4, UR4, UR5, URZ ;  /* 0x00000005040472a4 */ /* 0x000fe2000f8e023f */
[C---:B0-----:R-:W-:Y:S01]  /*1c10*/  LOP3.LUT R0, R6.reuse, 0xff0000, RZ, 0xc0, !PT ;  /* 0x00ff000006007812 */ /* 0x041fe200078ec0ff */
[----:B------:R0:W5:Y:S01]  /*1c20*/  @P1 LDG.E R198, desc[UR42][R10.64] ;  /* 0x0000002a0ac61981 */ /* 0x000162000c1e1900 */
[----:B------:R-:W-:Y:S01]  /*1c30*/  SHF.R.U32.HI R3, RZ, 0x8, R3 ;  /* 0x00000008ff037819 */ /* 0x000fe20000011603 */
[----:B------:R-:W-:Y:S01]  /*1c40*/  ULDC UR5, c[0x0][0x348] ;  /* 0x0000d20000057ab9 */ /* 0x000fe20000000800 */
[----:B------:R-:W-:Y:S02]  /*1c50*/  ISETP.NE.AND.EX P2, PT, RZ, UR9, PT, P2 ;  /* 0x00000009ff007c0c */ /* 0x000fe4000bf45320 */
[----:B------:R-:W-:Y:S02]  /*1c60*/  LOP3.LUT R185, R6, 0xffff, RZ, 0xc0, !PT ;  /* 0x0000ffff06b97812 */ /* 0x000fe400078ec0ff */
[----:B0-----:R-:W-:Y:S01]  /*1c70*/  LEA.HI R10, R0, R3, RZ, 0x10 ;  /* 0x00000003000a7211 */ /* 0x001fe200078f80ff */
[----:B-1----:R-:W-:Y:S08]  /*1c80*/  @P1 BRA `(.L_x_4676) ;  /* 0x0000000000241947 */ /* 0x002ff00003800000 */
        /* <DEDUP_REMOVED lines=9> */
.L_x_4676:
[----:B------:R-:W-:Y:S02]  /*1d20*/  IMAD.U32 R34, RZ, RZ, UR5 ;  /* 0x00000005ff227e24 */ /* 0x000fe4000f8e00ff */
[----:B------:R-:W-:Y:S01]  /*1d30*/  IMAD.U32 R25, RZ, RZ, UR4 ;  /* 0x00000004ff197e24 */ /* 0x000fe2000f8e00ff */
[----:B------:R-:W-:Y:S06]  /*1d40*/  @!P2 BRA `(.L_x_4677) ;  /* 0x000000000010a947 */ /* 0x000fec0003800000 */
[----:B------:R-:W-:-:S04]  /*1d50*/  IADD3 R6, P0, R28, UR8, RZ ;  /* 0x000000081c067c10 */ /* 0x000fc8000ff1e0ff */
[----:B------:R-:W-:-:S05]  /*1d60*/  IADD3.X R7, R27, UR9, RZ, P0, !PT ;  /* 0x000000091b077c10 */ /* 0x000fca00087fe4ff */
[----:B------:R0:W5:Y:S01]  /*1d70*/  LDG.E R25, desc[UR42][R6.64] ;  /* 0x0000002a06197981 */ /* 0x000162000c1e1900 */
[----:B------:R-:W-:Y:S05]  /*1d80*/  BRA `(.L_x_4678) ;  /* 0x0000000000107947 */ /* 0x000fea0003800000 */
.L_x_4677:
[----:B------:R-:W-:Y:S05]  /*1d90*/  @!P0 BRA `(.L_x_4678) ;  /* 0x00000000000c8947 */ /* 0x000fea0003800000 */
[----:B------:R-:W2:Y:S04]  /*1da0*/  LDG.E R0, desc[UR42][R8.64] ;  /* 0x0000002a08007981 */ /* 0x000ea8000c1e1900 */
[----:B------:R-:W2:Y:S02]  /*1db0*/  LDG.E R25, desc[UR42][R8.64+0x4] ;  /* 0x0000042a08197981 */ /* 0x000ea4000c1e1900 */
[----:B--2---:R-:W-:-:S07]  /*1dc0*/  IMAD.IADD R25, R25, 0x1, -R0 ;  /* 0x0000000119197824 */ /* 0x004fce00078e0a00 */
.L_x_4678:
[----:B------:R-:W-:Y:S01]  /*1dd0*/  ULDC.64 UR4, c[0x0][0xa10] ;  /* 0x0002840000047ab9 */ /* 0x000fe20000000a00 */
[----:B------:R-:W1:Y:S01]  /*1de0*/  LDC R8, c[0x0][0x448] ;  /* 0x00011200ff087b82 */ /* 0x000e620000000800 */
[----:B------:R-:W-:-:S04]  /*1df0*/  ISETP.NE.U32.AND P0, PT, RZ, UR4, PT ;  /* 0x00000004ff007c0c */ /* 0x000fc8000bf05070 */
[----:B------:R-:W-:Y:S01]  /*1e00*/  ISETP.NE.AND.EX P0, PT, RZ, UR5, PT, P0 ;  /* 0x00000005ff007c0c */ /* 0x000fe2000bf05300 */
[----:B------:R-:W-:-:S12]  /*1e10*/  ULDC.64 UR4, c[0x0][0xa30] ;  /* 0x00028c0000047ab9 */ /* 0x000fd80000000a00 */
[----:B0-----:R-:W0:Y:S02]  /*1e20*/  @P0 LDC.64 R6, c[0x0][0xa10] ;  /* 0x00028400ff060b82 */ /* 0x001e240000000a00 */
[----:B0-----:R-:W-:-:S05]  /*1e30*/  @P0 IMAD.WIDE R6, R26, 0x4, R6 ;  /* 0x000000041a060825 */ /* 0x001fca00078e0206 */
[----:B------:R-:W2:Y:S04]  /*1e40*/  @P0 LDG.E R0, desc[UR42][R6.64] ;  /* 0x0000002a06000981 */ /* 0x000ea8000c1e1900 */
[----:B------:R0:W2:Y:S01]  /*1e50*/  @P0 LDG.E R3, desc[UR42][R6.64+0x4] ;  /* 0x0000042a06030981 */ /* 0x0000a2000c1e1900 */
[----:B------:R-:W-:Y:S01]  /*1e60*/  ISETP.NE.U32.AND P1, PT, RZ, UR4, PT ;  /* 0x00000004ff007c0c */ /* 0x000fe2000bf25070 */
[----:B-----5:R-:W-:-:S03]  /*1e70*/  IMAD.MOV.U32 R152, RZ, RZ, R25 ;  /* 0x000000ffff987224 */ /* 0x020fc600078e0019 */
[----:B------:R-:W-:-:S13]  /*1e80*/  ISETP.NE.AND.EX P1, PT, RZ, UR5, PT, P1 ;  /* 0x00000005ff007c0c */ /* 0x000fda000bf25310 */
[----:B0-----:R-:W-:-:S04]  /*1e90*/  @P1 IADD3 R6, P2, R28, UR4, RZ ;  /* 0x000000041c061c10 */ /* 0x001fc8000ff5e0ff */
[----:B------:R-:W-:-:S05]  /*1ea0*/  @P1 IADD3.X R7, R27, UR5, RZ, P2, !PT ;  /* 0x000000051b071c10 */ /* 0x000fca00097fe4ff */
[----:B------:R0:W5:Y:S01]  /*1eb0*/  @P1 LDG.E R152, desc[UR42][R6.64] ;  /* 0x0000002a06981981 */ /* 0x000162000c1e1900 */
[----:B-1----:R-:W-:Y:S01]  /*1ec0*/  ISETP.NE.AND P1, PT, R8, 0x1, PT ;  /* 0x000000010800780c */ /* 0x002fe20003f25270 */
[----:B------:R-:W-:Y:S01]  /*1ed0*/  IMAD.SHL.U32 R199, R5, 0x40, RZ ;  /* 0x0000004005c77824 */ /* 0x000fe200078e00ff */
[----:B------:R-:W-:Y:S01]  /*1ee0*/  LOP3.LUT R13, R10, 0xff, RZ, 0xc0, !PT ;  /* 0x000000ff0a0d7812 */ /* 0x000fe200078ec0ff */
[----:B------:R-:W-:Y:S01]  /*1ef0*/  IMAD.IADD R11, R25, 0x1, -R4 ;  /* 0x00000001190b7824 */ /* 0x000fe200078e0a04 */
[----:B------:R-:W-:Y:S01]  /*1f00*/  SHF.R.U32.HI R12, RZ, 0x10, R10 ;  /* 0x00000010ff0c7819 */ /* 0x000fe2000001160a */
[----:B------:R-:W-:Y:S01]  /*1f10*/  VIADD R5, R199, 0x3f ;  /* 0x0000003fc7057836 */ /* 0x000fe20000000000 */
[----:B------:R-:W-:Y:S01]  /*1f20*/  BSSY B0, `(.L_x_4679) ;  /* 0x0000033000007945 */ /* 0x000fe20003800000 */
[----:B------:R0:W-:Y:S04]  /*1f30*/  STL [R1+0x48], R13 ;  /* 0x0000480d01007387 */ /* 0x0001e80000100800 */
[----:B------:R0:W-:Y:S02]  /*1f40*/  STL [R1+0x38], R12 ;  /* 0x0000380c01007387 */ /* 0x0001e40000100800 */
[----:B------:R-:W1:Y:S08]  /*1f50*/  @P1 LDC R8, c[0x0][0x44c] ;  /* 0x00011300ff081b82 */ /* 0x000e700000000800 */
[----:B------:R-:W3:Y:S01]  /*1f60*/  @P1 LDC R9, c[0x0][0x450] ;  /* 0x00011400ff091b82 */ /* 0x000ee20000000800 */
[----:B--2---:R-:W-:-:S02]  /*1f70*/  @P0 IMAD.IADD R34, R3, 0x1, -R0 ;  /* 0x0000000103220824 */ /* 0x004fc400078e0a00 */
[----:B-1----:R-:W-:-:S04]  /*1f80*/  @P1 IMAD.HI.U32 R0, R5, R8, RZ ;  /* 0x0000000805001227 */ /* 0x002fc800078e00ff */
[----:B------:R-:W-:Y:S01]  /*1f90*/  IMAD.IADD R200, R11, 0x1, R34 ;  /* 0x000000010bc87824 */ /* 0x000fe200078e0222 */
[----:B---3--:R-:W-:-:S03]  /*1fa0*/  @P1 SHF.R.U32.HI R5, RZ, R9, R0 ;  /* 0x00000009ff051219 */ /* 0x008fc60000011600 */
[C---:B------:R-:W-:Y:S01]  /*1fb0*/  VIADD R0, R200.reuse, 0x3f ;  /* 0x0000003fc8007836 */ /* 0x040fe20000000000 */
[----:B------:R-:W-:-:S04]  /*1fc0*/  IADD3 R38, R200, 0x40, -R198 ;  /* 0x00000040c8267810 */ /* 0x000fc80007ffe8c6 */
[----:B------:R-:W-:Y:S01]  /*1fd0*/  SHF.R.S32.HI R3, RZ, 0x1f, R0 ;  /* 0x0000001fff037819 */ /* 0x000fe20000011400 */
[----:B------:R-:W-:-:S03]  /*1fe0*/  IMAD.IADD R5, R38, 0x1, R5 ;  /* 0x0000000126057824 */ /* 0x000fc600078e0205 */
[----:B------:R-:W-:Y:S01]  /*1ff0*/  LEA.HI R3, R3, R0, RZ, 0x6 ;  /* 0x0000000003037211 */ /* 0x000fe200078f30ff */
[----:B------:R-:W-:Y:S01]  /*2000*/  IMAD.MOV.U32 R0, RZ, RZ, RZ ;  /* 0x000000ffff007224 */ /* 0x000fe200078e00ff */
[----:B------:R-:W-:Y:S02]  /*2010*/  SHF.R.S32.HI R4, RZ, 0x1f, R5 ;  /* 0x0000001fff047819 */ /* 0x000fe40000011405 */
[----:B------:R-:W-:Y:S02]  /*2020*/  SHF.R.S32.HI R37, RZ, 0x6, R3 ;  /* 0x00000006ff257819 */ /* 0x000fe40000011403 */
[----:B------:R-:W-:-:S04]  /*2030*/  LEA.HI R4, R4, R5, RZ, 0x6 ;  /* 0x0000000504047211 */ /* 0x000fc800078f30ff */
[----:B------:R-:W-:-:S04]  /*2040*/  SHF.R.S32.HI R4, RZ, 0x6, R4 ;  /* 0x00000006ff047819 */ /* 0x000fc80000011404 */
[----:B------:R-:W-:-:S04]  /*2050*/  VIMNMX R9, R37, R4, PT ;  /* 0x0000000425097248 */ /* 0x000fc80003fe0100 */
[----:B------:R-:W-:-:S13]  /*2060*/  ISETP.GE.AND P0, PT, R9, 0x1, PT ;  /* 0x000000010900780c */ /* 0x000fda0003f06270 */
        /* <DEDUP_REMOVED lines=30> */
.L_x_4680:
[----:B------:R-:W-:Y:S05]  /*2250*/  BSYNC B0 ;  /* 0x0000000000007941 */ /* 0x000fea0003800000 */
.L_x_4679:
[----:B------:R-:W-:-:S05]  /*2260*/  IMAD R3, R13, R0, RZ ;  /* 0x000000000d037224 */ /* 0x000fca00078e02ff */
        /* <DEDUP_REMOVED lines=35> */
.L_x_4683:
[----:B------:R-:W-:Y:S05]  /*24a0*/  BSYNC B6 ;  /* 0x0000000000067941 */ /* 0x000fea0003800000 */
.L_x_4682:
        /* <DEDUP_REMOVED lines=20> */
.L_x_4685:
[----:B------:R-:W-:Y:S05]  /*25f0*/  BSYNC B6 ;  /* 0x0000000000067941 */ /* 0x000fea0003800000 */
.L_x_4684:
        /* <DEDUP_REMOVED lines=17> */
[----:B------:R-:W-:Y:S01]  /*2710*/  SHF.L.U64.HI R40, R6, 0x6, R7 ;  /* 0x0000000606287819 */ /* 0x000fe20000010207 */
        /* <DEDUP_REMOVED lines=8> */
[----:B------:R-:W-:Y:S01]  /*27a0*/  ISETP.GE.AND P2, PT, R16, UR4, PT ;  /* 0x0000000410007c0c */ /* 0x000fe2000bf46270 */
[----:B------:R-:W-:Y:S01]  /*27b0*/  IMAD.IADD R3, R24, 0x1, R25 ;  /* 0x0000000118037824 */ /* 0x000fe200078e0219 */
[----:B------:R-:W-:Y:S01]  /*27c0*/  LEA.HI R13, R13, R8, RZ, 0x2 ;  /* 0x000000080d0d7211 */ /* 0x000fe200078f10ff */
[----:B------:R-:W-:Y:S01]  /*27d0*/  IMAD.IADD R21, R21, 0x1, R11 ;  /* 0x0000000115157824 */ /* 0x000fe200078e020b */
[----:B------:R-:W-:Y:S01]  /*27e0*/  ISETP.GE.AND P1, PT, R23, UR4, PT ;  /* 0x0000000417007c0c */ /* 0x000fe2000bf26270 */
[----:B------:R-:W-:Y:S01]  /*27f0*/  IMAD.IADD R29, R11, 0x1, R29 ;  /* 0x000000010b1d7824 */ /* 0x000fe200078e021d */
[----:B------:R-:W-:Y:S01]  /*2800*/  LOP3.LUT R13, R13, 0xfffffffc, RZ, 0xc0, !PT ;  /* 0xfffffffc0d0d7812 */ /* 0x000fe200078ec0ff */
[----:B-----5:R-:W-:Y:S01]  /*2810*/  IMAD.WIDE.U32 R20, R152, R6, R20 ;  /* 0x0000000698147225 */ /* 0x020fe200078e0014 */
[----:B------:R-:W-:-:S03]  /*2820*/  SHF.R.S32.HI R11, RZ, 0x1f, R152 ;  /* 0x0000001fff0b7819 */ /* 0x000fc60000011498 */
[----:B------:R-:W-:Y:S01]  /*2830*/  IMAD.IADD R49, R8, 0x1, -R13 ;  /* 0x0000000108317824 */ /* 0x000fe200078e0a0d */
[----:B---3--:R-:W-:Y:S01]  /*2840*/  LEA.HI R46, R46, 0x8, RZ, 0x19 ;  /* 0x000000082e2e7811 */ /* 0x008fe200078fc8ff */
[-C--:B------:R-:W-:Y:S02]  /*2850*/  IMAD R10, R11, R6.reuse, RZ ;  /* 0x000000060b0a7224 */ /* 0x080fe400078e02ff */
[----:B------:R-:W-:-:S04]  /*2860*/  IMAD.WIDE.U32 R28, R152, R6, R28 ;  /* 0x00000006981c7225 */ /* 0x000fc800078e001c */
        /* <DEDUP_REMOVED lines=33> */
.L_x_4718:
        /* <DEDUP_REMOVED lines=91> */
.L_x_4690:
[----:B------:R-:W-:Y:S05]  /*3030*/  BSYNC B1 ;  /* 0x0000000000017941 */ /* 0x000fea0003800000 */
.L_x_4689:
        /* <DEDUP_REMOVED lines=17> */
.L_x_4691:
[----:B------:R-:W-:Y:S01]  /*3150*/  IMAD R60, R184, 0x8, R2 ;  /* 0x00000008b83c7824 */ /* 0x000fe200078e0202 */
[----:B------:R-:W-:Y:S01]  /*3160*/  SHF.L.U32 R67, R190, 0x1f, RZ ;  /* 0x0000001fbe437819 */ /* 0x000fe200000006ff */
[----:B------:R-:W-:Y:S03]  /*3170*/  BSSY B1, `(.L_x_4692) ;  /* 0x0000003000017945 */ /* 0x000fe60003800000 */
[----:B------:R-:W0:Y:S02]  /*3180*/  SYNCS.PHASECHK.TRANS64.TRYWAIT P6, [R60+URZ+0x28c90], R67 ;  /* 0x028c90433c0075a7 */ /* 0x000e2400080c017f */
[----:B0-----:R-:W-:Y:S05]  /*3190*/  @!P6 BRA `(.L_x_4693) ;  /* 0x000001b80018e947 */ /* 0x001fea0003800000 */
.L_x_4964:
[----:B------:R-:W-:Y:S05]  /*31a0*/  BSYNC B1 ;  /* 0x0000000000017941 */ /* 0x000fea0003800000 */
.L_x_4692:
[----:B------:R-:W-:-:S03]  /*31b0*/  UMOV UR4, 0xffffffff ;  /* 0xffffffff00047882 */ /* 0x000fc60000000000 */
[----:B------:R-:W-:Y:S05]  /*31c0*/  BRA.DIV UR4, `(.L_x_4694) ;  /* 0x000001ba04207947 */ /* 0x000fea000b800000 */
[----:B------:R1:W2:Y:S04]  /*31d0*/  SHFL.IDX PT, R71, R14, RZ, 0x1c1f ;  /* 0x001c1fff0e477589 */ /* 0x0002a800000e0000 */
[----:B------:R-:W3:Y:S02]  /*31e0*/  SHFL.IDX PT, R68, R68, RZ, 0x1c1f ;  /* 0x001c1fff44447589 */ /* 0x000ee400000e0000 */
.L_x_4968:
        /* <DEDUP_REMOVED lines=10> */
[----:B01----:R-:W-:Y:S01]  /*3290*/  IMAD.U32 R14, R5, 0x10000, RZ ;  /* 0x00010000050e7824 */ /* 0x003fe200078e00ff */
[----:B------:R-:W-:Y:S02]  /*32a0*/  SHF.R.U64 R12, R26, 0x10, R27 ;  /* 0x000000101a0c7819 */ /* 0x000fe4000000121b */
        /* <DEDUP_REMOVED lines=12> */
[-C--:B------:R-:W-:Y:S02]  /*3370*/  FMUL.FTZ R26, R26, R27.reuse ;  /* 0x0000001b1a1a7220 */ /* 0x080fe40000410000 */
[----:B------:R-:W-:Y:S01]  /*3380*/  FFMA.FTZ R5, R14, R27, -R5 ;  /* 0x0000001b0e057223 */ /* 0x000fe20000010805 */
[----:B------:R-:W-:-:S02]  /*3390*/  IMAD.U32 R27, R6, 0x10000, RZ ;  /* 0x00010000061b7824 */ /* 0x000fc400078e00ff */
[----:B------:R-:W-:Y:S01]  /*33a0*/  FFMA.FTZ R14, R14, R55, R26 ;  /* 0x000000370e0e7223 */ /* 0x000fe2000001001a */
[----:B------:R-:W-:Y:S01]  /*33b0*/  LOP3.LUT R26, R6, 0xffff0000, RZ, 0xc0, !PT ;  /* 0xffff0000061a7812 */ /* 0x000fe200078ec0ff */
[----:B------:R-:W-:Y:S02]  /*33c0*/  IMAD.U32 R55, R70, 0x10000, RZ ;  /* 0x0001000046377824 */ /* 0x000fe400078e00ff */
[C---:B------:R-:W-:Y:S01]  /*33d0*/  IMAD.U32 R54, R15.reuse, 0x10000, RZ ;  /* 0x000100000f367824 */ /* 0x040fe200078e00ff */
[----:B------:R-:W-:Y:S01]  /*33e0*/  LOP3.LUT R15, R15, 0xffff0000, RZ, 0xc0, !PT ;  /* 0xffff00000f0f7812 */ /* 0x000fe200078ec0ff */
[----:B------:R-:W-:Y:S01]  /*33f0*/  FMUL.FTZ R6, R26, R55 ;  /* 0x000000371a067220 */ /* 0x000fe20000410000 */
[----:B------:R-:W-:Y:S01]  /*3400*/  F2FP.BF16.F32.PACK_AB R5, R14, R5 ;  /* 0x000000050e05723e */ /* 0x000fe200000010ff */
[-C--:B------:R-:W-:Y:S02]  /*3410*/  FMUL.FTZ R26, R26, R54.reuse ;  /* 0x000000361a1a7220 */ /* 0x080fe40000410000 */
[----:B------:R-:W-:Y:S01]  /*3420*/  FFMA.FTZ R6, R27, R54, -R6 ;  /* 0x000000361b067223 */ /* 0x000fe20000010806 */
[----:B------:R-:W-:Y:S01]  /*3430*/  LOP3.LUT R54, R7, 0xffff0000, RZ, 0xc0, !PT ;  /* 0xffff000007367812 */ /* 0x000fe200078ec0ff */
[----:B------:R-:W-:Y:S01]  /*3440*/  FFMA.FTZ R27, R27, R55, R26 ;  /* 0x000000371b1b7223 */ /* 0x000fe2000001001a */
[----:B------:R-:W-:Y:S01]  /*3450*/  LOP3.LUT R55, R70, 0xffff0000, RZ, 0xc0, !PT ;  /* 0xffff000046377812 */ /* 0x000fe200078ec0ff */
[----:B------:R-:W-:-:S02]  /*3460*/  IMAD.U32 R26, R7, 0x10000, RZ ;  /* 0x00010000071a7824 */ /* 0x000fc400078e00ff */
[C---:B------:R-:W-:Y:S01]  /*3470*/  IMAD.U32 R7, R4.reuse, 0x10000, RZ ;  /* 0x0001000004077824 */ /* 0x040fe200078e00ff */
[----:B------:R-:W-:Y:S01]  /*3480*/  LOP3.LUT R4, R4, 0xffff0000, RZ, 0xc0, !PT ;  /* 0xffff000004047812 */ /* 0x000fe200078ec0ff */
[C---:B------:R-:W-:Y:S01]  /*3490*/  FMUL.FTZ R73, R54.reuse, R55 ;  /* 0x0000003736497220 */ /* 0x040fe20000410000 */
[----:B------:R-:W-:Y:S01]  /*34a0*/  FMUL.FTZ R70, R54, R15 ;  /* 0x0000000f36467220 */ /* 0x000fe20000410000 */
[----:B------:R-:W-:Y:S02]  /*34b0*/  F2FP.BF16.F32.PACK_AB R6, R27, R6 ;  /* 0x000000061b06723e */ /* 0x000fe400000010ff */
[----:B------:R-:W-:Y:S01]  /*34c0*/  FMUL.FTZ R54, R4, R13 ;  /* 0x0000000d04367220 */ /* 0x000fe20000410000 */
[----:B------:R-:W-:Y:S01]  /*34d0*/  FFMA.FTZ R73, R26, R15, -R73 ;  /* 0x0000000f1a497223 */ /* 0x000fe20000010849 */
[-C--:B------:R-:W-:Y:S01]  /*34e0*/  FMUL.FTZ R4, R4, R12.reuse ;  /* 0x0000000c04047220 */ /* 0x080fe20000410000 */
[----:B------:R-:W-:Y:S01]  /*34f0*/  FFMA.FTZ R70, R26, R55, R70 ;  /* 0x000000371a467223 */ /* 0x000fe20000010046 */
[----:B------:R-:W-:-:S02]  /*3500*/  FFMA.FTZ R54, R7, R12, -R54 ;  /* 0x0000000c07367223 */ /* 0x000fc40000010836 */
[----:B------:R-:W-:Y:S02]  /*3510*/  FFMA.FTZ R7, R7, R13, R4 ;  /* 0x0000000d07077223 */ /* 0x000fe40000010004 */
[----:B------:R-:W-:-:S03]  /*3520*/  F2FP.BF16.F32.PACK_AB R70, R70, R73 ;  /* 0x000000494646723e */ /* 0x000fc600000010ff */
[----:B------:R-:W-:Y:S02]  /*3530*/  F2FP.BF16.F32.PACK_AB R4, R7, R54 ;  /* 0x000000360704723e */ /* 0x000fe400000010ff */
[----:B------:R-:W-:-:S07]  /*3540*/  IMAD.MOV.U32 R7, RZ, RZ, R70 ;  /* 0x000000ffff077224 */ /* 0x000fce00078e0046 */
.L_x_4699:
[----:B------:R-:W-:Y:S05]  /*3550*/  BSYNC B2 ;  /* 0x0000000000027941 */ /* 0x000fea0003800000 */
.L_x_4698:
[----:B0-----:R4:W-:Y:S02]  /*3560*/  ST.E.128 desc[UR42][R10.64], R4 ;  /* 0x000000040a007985 */ /* 0x0019e4000c101d2a */
.L_x_4697:
[----:B------:R-:W-:Y:S05]  /*3570*/  BSYNC B1 ;  /* 0x0000000000017941 */ /* 0x000fea0003800000 */
.L_x_4696:
        /* <DEDUP_REMOVED lines=13> */
[----:B-1----:R-:W-:Y:S02]  /*3650*/  SHF.R.U64 R14, R8, 0x10, R9 ;  /* 0x00000010080e7819 */ /* 0x002fe40000001209 */
        /* <DEDUP_REMOVED lines=13> */
[----:B------:R-:W-:Y:S01]  /*3730*/  LOP3.LUT R13, R6, 0xffff0000, RZ, 0xc0, !PT ;  /* 0xffff0000060d7812 */ /* 0x000fe200078ec0ff */
        /* <DEDUP_REMOVED lines=29> */
.L_x_4701:
[----:B------:R-:W-:Y:S05]  /*3910*/  BSYNC B1 ;  /* 0x0000000000017941 */ /* 0x000fea0003800000 */
.L_x_4700:
[----:B--2---:R2:W-:Y:S01]  /*3920*/  ST.E.128 desc[UR42][R10.64], R4 ;  /* 0x000000040a007985 */ /* 0x0045e2000c101d2a */
[----:B------:R-:W-:Y:S05]  /*3930*/  BRA `(.L_x_4695) ;  /* 0x0000000c00a07947 */ /* 0x000fea0003800000 */
.L_x_4688:
        /* <DEDUP_REMOVED lines=43> */
.L_x_4702:
[----:B------:R-:W-:Y:S01]  /*3bf0*/  IMAD R60, R184, 0x8, R2 ;  /* 0x00000008b83c7824 */ /* 0x000fe200078e0202 */
[----:B------:R-:W-:Y:S01]  /*3c00*/  SHF.L.U32 R67, R190, 0x1f, RZ ;  /* 0x0000001fbe437819 */ /* 0x000fe200000006ff */
[----:B------:R-:W-:Y:S03]  /*3c10*/  BSSY B1, `(.L_x_4703) ;  /* 0x0000003000017945 */ /* 0x000fe60003800000 */
[----:B------:R-:W0:Y:S02]  /*3c20*/  SYNCS.PHASECHK.TRANS64.TRYWAIT P6, [R60+URZ+0x28c90], R67 ;  /* 0x028c90433c0075a7 */ /* 0x000e2400080c017f */
[----:B0-----:R-:W-:Y:S05]  /*3c30*/  @!P6 BRA `(.L_x_4704) ;  /* 0x000001ac00d0e947 */ /* 0x001fea0003800000 */
.L_x_4969:
[----:B------:R-:W-:Y:S05]  /*3c40*/  BSYNC B1 ;  /* 0x0000000000017941 */ /* 0x000fea0003800000 */
.L_x_4703:
[----:B------:R-:W-:-:S03]  /*3c50*/  UMOV UR4, 0xffffffff ;  /* 0xffffffff00047882 */ /* 0x000fc60000000000 */
[----:B------:R-:W-:Y:S05]  /*3c60*/  BRA.DIV UR4, `(.L_x_4705) ;  /* 0x000001ae04d87947 */ /* 0x000fea000b800000 */
[----:B------:R1:W2:Y:S04]  /*3c70*/  SHFL.IDX PT, R69, R14, RZ, 0x1c1f ;  /* 0x001c1fff0e457589 */ /* 0x0002a800000e0000 */
[----:B------:R-:W3:Y:S02]  /*3c80*/  SHFL.IDX PT, R68, R68, RZ, 0x1c1f ;  /* 0x001c1fff44447589 */ /* 0x000ee400000e0000 */
.L_x_4973:
        /* <DEDUP_REMOVED lines=117> */
.L_x_4707:
[----:B------:R-:W-:Y:S05]  /*43e0*/  BSYNC B1 ;  /* 0x0000000000017941 */ /* 0x000fea0003800000 */
.L_x_4706:
        /* <DEDUP_REMOVED lines=8> */
.L_x_4687:
[----:B------:R-:W-:-:S06]  /*4470*/  UISETP.NE.AND UP0, UPT, UR37, 0x3, UPT ;  /* 0x000000032500788c */ /* 0x000fcc000bf05270 */
[----:B------:R-:W-:-:S13]  /*4480*/  PLOP3.LUT P5, PT, PT, PT, UP0, 0x80, 0x0 ;  /* 0x000000000000781c */ /* 0x000fda0003faf008 */
[----:B------:R-:W-:Y:S05]  /*4490*/  @!P5 BRA `(.L_x_4708) ;  /* 0x000000000004d947 */ /* 0x000fea0003800000 */
[----:B------:R-:W-:Y:S01]  /*44a0*/  BPT.TRAP 0x1 ;  /* 0x000000040000795c */ /* 0x000fe20000300000 */
.L_x_4708:
[----:B------:R-:W-:Y:S01]  /*44b0*/  IMAD R60, R184, 0x8, R2 ;  /* 0x00000008b83c7824 */ /* 0x000fe200078e0202 */
[----:B------:R-:W-:Y:S01]  /*44c0*/  SHF.L.U32 R67, R190, 0x1f, RZ ;  /* 0x0000001fbe437819 */ /* 0x000fe200000006ff */
[----:B------:R-:W-:Y:S01]  /*44d0*/  BSSY B1, `(.L_x_4709) ;  /* 0x0000004000017945 */ /* 0x000fe20003800000 */
[----:B------:R-:W-:Y:S02]  /*44e0*/  SHF.R.S32.HI R64, RZ, 0x1f, R62 ;  /* 0x0000001fff407819 */ /* 0x000fe4000001143e */
[----:B------:R-:W0:Y:S02]  /*44f0*/  SYNCS.PHASECHK.TRANS64.TRYWAIT P0, [R60+URZ+0x28c90], R67 ;  /* 0x028c90433c0075a7 */ /* 0x000e24000800017f */
[----:B0-----:R-:W-:Y:S05]  /*4500*/  @!P0 BRA `(.L_x_4710) ;  /* 0x000001a400fc8947 */ /* 0x001fea0003800000 */
.L_x_4974:
[----:B------:R-:W-:Y:S05]  /*4510*/  BSYNC B1 ;  /* 0x0000000000017941 */ /* 0x000fea0003800000 */
.L_x_4709:
        /* <DEDUP_REMOVED lines=24> */
.L_x_4978:
        /* <DEDUP_REMOVED lines=18> */
.L_x_4695:
[----:B------:R-:W-:Y:S05]  /*47c0*/  BSYNC B0 ;  /* 0x0000000000007941 */ /* 0x000fea0003800000 */
.L_x_4686:
        /* <DEDUP_REMOVED lines=17> */
.L_x_4713:
[----:B------:R-:W-:Y:S05]  /*48e0*/  BSYNC B0 ;  /* 0x0000000000007941 */ /* 0x000fea0003800000 */
.L_x_4712:
[----:B------:R-:W2:Y:S01]  /*48f0*/  SYNCS.PHASECHK.TRANS64.TRYWAIT P5, [R60+URZ+0x28cb0], R67 ;  /* 0x028cb0433c0075a7 */ /* 0x000ea200080a017f */
[----:B------:R-:W-:Y:S04]  /*4900*/  BSSY B0, `(.L_x_4714) ;  /* 0x0000002000007945 */ /* 0x000fe80003800000 */
[----:B--2---:R-:W-:Y:S05]  /*4910*/  @!P5 BRA `(.L_x_4715) ;  /* 0x000001a40050d947 */ /* 0x004fea0003800000 */
.L_x_4979:
[----:B------:R-:W-:Y:S05]  /*4920*/  BSYNC B0 ;  /* 0x0000000000007941 */ /* 0x000fea0003800000 */
.L_x_4714:
        /* <DEDUP_REMOVED lines=21> */
[----:B------:R-:W5:Y:S01]  /*4a80*/  LDL R25, [R1] ;  /* 0x0000000001197983 */ /* 0x000f620000100800 */
[----:B------:R-:W-:-:S03]  /*4a90*/  ULDC UR4, c[0x0][0x320] ;  /* 0x0000c80000047ab9 */ /* 0x000fc60000000800 */
[----:B------:R-:W2:Y:S04]  /*4aa0*/  LDL R24, [R1+0x4] ;  /* 0x0000040001187983 */ /* 0x000ea80000100800 */
[----:B------:R-:W2:Y:S01]  /*4ab0*/  LDL R54, [R1+0x8] ;  /* 0x0000080001367983 */ /* 0x000ea20000100800 */
[----:B------:R-:W-:Y:S01]  /*4ac0*/  ISETP.GE.AND P6, PT, R16, UR4, PT ;  /* 0x0000000410007c0c */ /* 0x000fe2000bfc6270 */
[----:B------:R-:W-:Y:S02]  /*4ad0*/  IMAD R9, R184, 0x8000, R48 ;  /* 0x00008000b8097824 */ /* 0x000fe400078e0230 */
[----:B------:R-:W2:Y:S02]  /*4ae0*/  LDL R27, [R1+0xc] ;  /* 0x00000c00011b7983 */ /* 0x000ea40000100800 */
[----:B------:R-:W-:-:S02]  /*4af0*/  IMAD R13, R9, 0x2, R2 ;  /* 0x00000002090d7824 */ /* 0x000fc400078e0202 */
[----:B------:R-:W2:Y:S01]  /*4b00*/  LDL R26, [R1+0x10] ;  /* 0x00001000011a7983 */ /* 0x000ea20000100800 */
[----:B------:R-:W-:Y:S01]  /*4b10*/  LOP3.LUT P5, RZ, R192, 0x4, RZ, 0xc0, !PT ;  /* 0x00000004c0ff7812 */ /* 0x000fe200078ac0ff */
[C---:B------:R-:W-:Y:S02]  /*4b20*/  VIADD R15, R9.reuse, 0x20 ;  /* 0x00000020090f7836 */ /* 0x040fe40000000000 */
[C---:B---3--:R-:W-:Y:S02]  /*4b30*/  VIADD R14, R16.reuse, 0x40 ;  /* 0x00000040100e7836 */ /* 0x048fe40000000000 */
[----:B------:R-:W3:Y:S08]  /*4b40*/  @!P6 LDS.128 R4, [R13+0x400] ;  /* 0x000400000d04e984 */ /* 0x000ef00000000c00 */
[----:B------:R-:W-:Y:S01]  /*4b50*/  @P5 VIADD R15, R9, 0xffffffe0 ;  /* 0xffffffe0090f5836 */ /* 0x000fe20000000000 */
[----:B-1----:R-:W-:-:S03]  /*4b60*/  @!P6 LEA R8, P5, R16, R11, 0x1 ;  /* 0x0000000b1008e211 */ /* 0x002fc600078a08ff */
[----:B------:R-:W-:Y:S01]  /*4b70*/  IMAD R12, R15, 0x2, R2 ;  /* 0x000000020f0c7824 */ /* 0x000fe200078e0202 */
[----:B----4-:R-:W-:Y:S01]  /*4b80*/  @!P6 LEA.HI.X R9, R16, R10, R17, 0x1, P5 ;  /* 0x0000000a1009e211 */ /* 0x010fe200028f0c11 */
[----:B------:R-:W4:Y:S01]  /*4b90*/  LDL R15, [R1+0x1c] ;  /* 0x00001c00010f7983 */ /* 0x000f220000100800 */
[----:B------:R-:W-:-:S03]  /*4ba0*/  ISETP.GE.AND P5, PT, R23, UR4, PT ;  /* 0x0000000417007c0c */ /* 0x000fc6000bfa6270 */
[----:B---3--:R1:W-:Y:S10]  /*4bb0*/  @!P6 ST.E.128 desc[UR42][R8.64], R4 ;  /* 0x000000040800e985 */ /* 0x0083f4000c101d2a */
[----:B------:R-:W3:Y:S01]  /*4bc0*/  @!P5 LDS.128 R4, [R12+0x400] ;  /* 0x000400000c04d984 */ /* 0x000ee20000000c00 */
[----:B-1----:R-:W-:-:S04]  /*4bd0*/  @!P5 LEA R8, P6, R23, R11, 0x1 ;  /* 0x0000000b1708d211 */ /* 0x002fc800078c08ff */
[----:B------:R-:W-:Y:S02]  /*4be0*/  @!P5 LEA.HI.X R9, R23, R10, R194, 0x1, P6 ;  /* 0x0000000a1709d211 */ /* 0x000fe400030f0cc2 */
[----:B------:R-:W-:Y:S01]  /*4bf0*/  ISETP.GE.AND P6, PT, R14, UR4, PT ;  /* 0x000000040e007c0c */ /* 0x000fe2000bfc6270 */
[----:B------:R-:W-:Y:S02]  /*4c00*/  VIADD R14, R16, 0x60 ;  /* 0x00000060100e7836 */ /* 0x000fe40000000000 */
[----:B---3--:R1:W-:Y:S10]  /*4c10*/  @!P5 ST.E.128 desc[UR42][R8.64], R4 ;  /* 0x000000040800d985 */ /* 0x0083f4000c101d2a */
[----:B------:R-:W3:Y:S01]  /*4c20*/  @!P6 LDS.128 R4, [R13+0x2400] ;  /* 0x002400000d04e984 */ /* 0x000ee20000000c00 */
[----:B-1----:R-:W-:-:S05]  /*4c30*/  @!P6 LEA R8, P5, R229, R11, 0x1 ;  /* 0x0000000be508e211 */ /* 0x002fca00078a08ff */
[----:B-----5:R-:W-:Y:S02]  /*4c40*/  @!P6 IMAD.X R9, R10, 0x1, R25, P5 ;  /* 0x000000010a09e824 */ /* 0x020fe400028e0619 */
[----:B------:R-:W5:Y:S01]  /*4c50*/  LDL R25, [R1+0x14] ;  /* 0x0000140001197983 */ /* 0x000f620000100800 */
[----:B------:R-:W-:Y:S01]  /*4c60*/  ISETP.GE.AND P5, PT, R14, UR4, PT ;  /* 0x000000040e007c0c */ /* 0x000fe2000bfa6270 */
[----:B------:R-:W-:Y:S02]  /*4c70*/  VIADD R14, R16, 0x80 ;  /* 0x00000080100e7836 */ /* 0x000fe40000000000 */
[----:B---3--:R1:W-:Y:S10]  /*4c80*/  @!P6 ST.E.128 desc[UR42][R8.64], R4 ;  /* 0x000000040800e985 */ /* 0x0083f4000c101d2a */
[----:B------:R-:W3:Y:S01]  /*4c90*/  @!P5 LDS.128 R4, [R12+0x2400] ;  /* 0x002400000c04d984 */ /* 0x000ee20000000c00 */
[----:B-1----:R-:W-:-:S05]  /*4ca0*/  @!P5 LEA R8, P6, R228, R11, 0x1 ;  /* 0x0000000be408d211 */ /* 0x002fca00078c08ff */
[----:B--2---:R-:W-:Y:S02]  /*4cb0*/  @!P5 IMAD.X R9, R10, 0x1, R24, P6 ;  /* 0x000000010a09d824 */ /* 0x004fe400030e0618 */
[----:B------:R-:W2:Y:S01]  /*4cc0*/  LDL R24, [R1+0x18] ;  /* 0x0000180001187983 */ /* 0x000ea20000100800 */
[----:B------:R-:W-:Y:S01]  /*4cd0*/  ISETP.GE.AND P6, PT, R14, UR4, PT ;  /* 0x000000040e007c0c */ /* 0x000fe2000bfc6270 */
[----:B------:R-:W-:Y:S02]  /*4ce0*/  VIADD R14, R16, 0xa0 ;  /* 0x000000a0100e7836 */ /* 0x000fe40000000000 */
[----:B---3--:R1:W-:Y:S10]  /*4cf0*/  @!P5 ST.E.128 desc[UR42][R8.64], R4 ;  /* 0x000000040800d985 */ /* 0x0083f4000c101d2a */
[----:B------:R-:W3:Y:S01]  /*4d00*/  @!P6 LDS.128 R4, [R13+0x4400] ;  /* 0x004400000d04e984 */ /* 0x000ee20000000c00 */
[----:B-1----:R-:W-:-:S05]  /*4d10*/  @!P6 LEA R8, P5, R227, R11, 0x1 ;  /* 0x0000000be308e211 */ /* 0x002fca00078a08ff */
[----:B------:R-:W-:Y:S02]  /*4d20*/  @!P6 IMAD.X R9, R10, 0x1, R54, P5 ;  /* 0x000000010a09e824 */ /* 0x000fe400028e0636 */
[----:B------:R-:W4:Y:S01]  /*4d30*/  LDL R54, [R1+0x20] ;  /* 0x0000200001367983 */ /* 0x000f220000100800 */
[----:B------:R-:W-:-:S03]  /*4d40*/  ISETP.GE.AND P5, PT, R14, UR4, PT ;  /* 0x000000040e007c0c */ /* 0x000fc6000bfa6270 */
[----:B---3--:R1:W-:Y:S10]  /*4d50*/  @!P6 ST.E.128 desc[UR42][R8.64], R4 ;  /* 0x000000040800e985 */ /* 0x0083f4000c101d2a */
[----:B------:R-:W3:Y:S01]  /*4d60*/  @!P5 LDS.128 R4, [R12+0x4400] ;  /* 0x004400000c04d984 */ /* 0x000ee20000000c00 */
[----:B-1----:R-:W-:-:S05]  /*4d70*/  @!P5 LEA R8, P6, R226, R11, 0x1 ;  /* 0x0000000be208d211 */ /* 0x002fca00078c08ff */
[----:B------:R-:W-:Y:S02]  /*4d80*/  @!P5 IMAD.X R9, R10, 0x1, R27, P6 ;  /* 0x000000010a09d824 */ /* 0x000fe400030e061b */
[----:B------:R-:W4:Y:S01]  /*4d90*/  LDL R27, [R1+0x24] ;  /* 0x00002400011b7983 */ /* 0x000f220000100800 */
[----:B------:R-:W-:-:S05]  /*4da0*/  VIADD R14, R16, 0xc0 ;  /* 0x000000c0100e7836 */ /* 0x000fca0000000000 */
[----:B------:R-:W-:Y:S01]  /*4db0*/  ISETP.GE.AND P6, PT, R14, UR4, PT ;  /* 0x000000040e007c0c */ /* 0x000fe2000bfc6270 */
[----:B---3--:R1:W-:-:S12]  /*4dc0*/  @!P5 ST.E.128 desc[UR42][R8.64], R4 ;  /* 0x000000040800d985 */ /* 0x0083d8000c101d2a */
        /* <DEDUP_REMOVED lines=8> */
[----:B-1----:R-:W-:Y:S01]  /*4e50*/  @!P5 LEA R8, P6, R224, R11, 0x1 ;  /* 0x0000000be008d211 */ /* 0x002fe200078c08ff */
[----:B------:R-:W-:-:S04]  /*4e60*/  VIADD R14, R16, 0x100 ;  /* 0x00000100100e7836 */ /* 0x000fc80000000000 */
[----:B-----5:R-:W-:Y:S02]  /*4e70*/  @!P5 IMAD.X R9, R10, 0x1, R25, P6 ;  /* 0x000000010a09d824 */ /* 0x020fe400030e0619 */
[----:B------:R-:W5:Y:S01]  /*4e80*/  LDL R25, [R1+0x2c] ;  /* 0x00002c0001197983 */ /* 0x000f620000100800 */
[----:B------:R-:W-:-:S03]  /*4e90*/  ISETP.GE.AND P6, PT, R14, UR4, PT ;  /* 0x000000040e007c0c */ /* 0x000fc6000bfc6270 */
[----:B---3--:R1:W-:Y:S10]  /*4ea0*/  @!P5 ST.E.128 desc[UR42][R8.64], R4 ;  /* 0x000000040800d985 */ /* 0x0083f4000c101d2a */
[----:B------:R-:W3:Y:S01]  /*4eb0*/  @!P6 LDS.128 R4, [R13+0x8400] ;  /* 0x008400000d04e984 */ /* 0x000ee20000000c00 */
[----:B-1----:R-:W-:-:S05]  /*4ec0*/  @!P6 LEA R8, P5, R221, R11, 0x1 ;  /* 0x0000000bdd08e211 */ /* 0x002fca00078a08ff */
[----:B--2---:R-:W-:Y:S02]  /*4ed0*/  @!P6 IMAD.X R9, R10, 0x1, R24, P5 ;  /* 0x000000010a09e824 */ /* 0x004fe400028e0618 */
[----:B------:R-:W2:Y:S01]  /*4ee0*/  LDL R24, [R1+0x30] ;  /* 0x0000300001187983 */ /* 0x000ea20000100800 */
[----:B------:R-:W-:-:S05]  /*4ef0*/  VIADD R14, R16, 0x120 ;  /* 0x00000120100e7836 */ /* 0x000fca0000000000 */
[----:B------:R-:W-:Y:S01]  /*4f00*/  ISETP.GE.AND P5, PT, R14, UR4, PT ;  /* 0x000000040e007c0c */ /* 0x000fe2000bfa6270 */
[----:B---3--:R1:W-:-:S12]  /*4f10*/  @!P6 ST.E.128 desc[UR42][R8.64], R4 ;  /* 0x000000040800e985 */ /* 0x0083d8000c101d2a */
[----:B------:R-:W3:Y:S01]  /*4f20*/  @!P5 LDS.128 R4, [R12+0x8400] ;  /* 0x008400000c04d984 */ /* 0x000ee20000000c00 */
[----:B-1----:R-:W-:-:S05]  /*4f30*/  @!P5 LEA R8, P6, R217, R11, 0x1 ;  /* 0x0000000bd908d211 */ /* 0x002fca00078c08ff */
[----:B----4-:R-:W-:Y:S02]  /*4f40*/  @!P5 IMAD.X R9, R10, 0x1, R15, P6 ;  /* 0x000000010a09d824 */ /* 0x010fe400030e060f */
[----:B------:R-:W4:Y:S01]  /*4f50*/  LDL R15, [R1+0x34] ;  /* 0x00003400010f7983 */ /* 0x000f220000100800 */
[----:B------:R-:W-:-:S05]  /*4f60*/  VIADD R14, R16, 0x140 ;  /* 0x00000140100e7836 */ /* 0x000fca0000000000 */
[----:B------:R-:W-:Y:S01]  /*4f70*/  ISETP.GE.AND P6, PT, R14, UR4, PT ;  /* 0x000000040e007c0c */ /* 0x000fe2000bfc6270 */
[----:B---3--:R1:W-:-:S12]  /*4f80*/  @!P5 ST.E.128 desc[UR42][R8.64], R4 ;  /* 0x000000040800d985 */ /* 0x0083d8000c101d2a */
[----:B------:R-:W3:Y:S01]  /*4f90*/  @!P6 LDS.128 R4, [R13+0xa400] ;  /* 0x00a400000d04e984 */ /* 0x000ee20000000c00 */
[----:B------:R-:W-:Y:S01]  /*4fa0*/  VIADD R14, R16, 0x160 ;  /* 0x00000160100e7836 */ /* 0x000fe20000000000 */
[----:B-1----:R-:W-:-:S05]  /*4fb0*/  @!P6 LEA R8, P5, R216, R11, 0x1 ;  /* 0x0000000bd808e211 */ /* 0x002fca00078a08ff */
[----:B------:R-:W-:Y:S01]  /*4fc0*/  @!P6 IMAD.X R9, R10, 0x1, R54, P5 ;  /* 0x000000010a09e824 */ /* 0x000fe200028e0636 */
[----:B------:R-:W-:-:S04]  /*4fd0*/  ISETP.GE.AND P5, PT, R14, UR4, PT ;  /* 0x000000040e007c0c */ /* 0x000fc8000bfa6270 */
[----:B---3--:R1:W-:Y:S09]  /*4fe0*/  @!P6 ST.E.128 desc[UR42][R8.64], R4 ;  /* 0x000000040800e985 */ /* 0x0083f2000c101d2a */
        /* <DEDUP_REMOVED lines=15> */
[----:B-----5:R-:W-:Y:S01]  /*50e0*/  @!P5 IMAD.X R9, R10, 0x1, R25, P6 ;  /* 0x000000010a09d824 */ /* 0x020fe200030e0619 */
[----:B------:R-:W-:-:S04]  /*50f0*/  ISETP.GE.AND P6, PT, R14, UR4, PT ;  /* 0x000000040e007c0c */ /* 0x000fc8000bfc6270 */
[----:B---3--:R1:W-:Y:S09]  /*5100*/  @!P5 ST.E.128 desc[UR42][R8.64], R4 ;  /* 0x000000040800d985 */ /* 0x0083f2000c101d2a */
[----:B------:R-:W3:Y:S01]  /*5110*/  @!P6 LDS.128 R4, [R13+0xe400] ;  /* 0x00e400000d04e984 */ /* 0x000ee20000000c00 */
[----:B------:R-:W-:Y:S01]  /*5120*/  VIADD R14, R16, 0x1e0 ;  /* 0x000001e0100e7836 */ /* 0x000fe20000000000 */
[----:B-1----:R-:W-:-:S05]  /*5130*/  @!P6 LEA R8, P5, R211, R11, 0x1 ;  /* 0x0000000bd308e211 */ /* 0x002fca00078a08ff */
[----:B--2---:R-:W-:Y:S01]  /*5140*/  @!P6 IMAD.X R9, R10, 0x1, R24, P5 ;  /* 0x000000010a09e824 */ /* 0x004fe200028e0618 */
[----:B------:R-:W-:-:S04]  /*5150*/  ISETP.GE.AND P5, PT, R14, UR4, PT ;  /* 0x000000040e007c0c */ /* 0x000fc8000bfa6270 */
[----:B---3--:R1:W-:Y:S09]  /*5160*/  @!P6 ST.E.128 desc[UR42][R8.64], R4 ;  /* 0x000000040800e985 */ /* 0x0083f2000c101d2a */
[----:B------:R-:W2:Y:S01]  /*5170*/  @!P5 LDS.128 R4, [R12+0xe400] ;  /* 0x00e400000c04d984 */ /* 0x000ea20000000c00 */
[----:B-1----:R-:W-:-:S05]  /*5180*/  @!P5 LEA R8, P6, R210, R11, 0x1 ;  /* 0x0000000bd208d211 */ /* 0x002fca00078c08ff */
[----:B----4-:R-:W-:-:S05]  /*5190*/  @!P5 IMAD.X R9, R10, 0x1, R15, P6 ;  /* 0x000000010a09d824 */ /* 0x010fca00030e060f */
[----:B--2---:R1:W-:Y:S03]  /*51a0*/  @!P5 ST.E.128 desc[UR42][R8.64], R4 ;  /* 0x000000040800d985 */ /* 0x0043e6000c101d2a */
.L_x_4717:
[----:B------:R-:W-:Y:S05]  /*51b0*/  BSYNC B0 ;  /* 0x0000000000007941 */ /* 0x000fea0003800000 */
.L_x_4716:
        /* <DEDUP_REMOVED lines=17> */
.L_x_4681:
[----:B------:R-:W-:Y:S04]  /*52d0*/  BSSY B0, `(.L_x_4719) ;  /* 0x0000004000007945 */ /* 0x000fe80003800000 */
[----:B------:R-:W-:Y:S05]  /*52e0*/  @P0 BRA `(.L_x_4720) ;  /* 0x0000000000080947 */ /* 0x000fea0003800000 */
[----:B------:R-:W1:Y:S02]  /*52f0*/  FENCE.VIEW.ASYNC.G ;  /* 0x00000000000073c6 */ /* 0x000e640000000100 */
[----:B-1----:R-:W-:Y:S06]  /*5300*/  BAR.ARV 0xc, 0x180 ;  /* 0x0306000000007b1d */ /* 0x002fec0000002000 */
.L_x_4720:
[----:B------:R-:W-:Y:S05]  /*5310*/  BSYNC B0 ;  /* 0x0000000000007941 */ /* 0x000fea0003800000 */
.L_x_4719:
[----:B------:R-:W-:Y:S01]  /*5320*/  UISETP.NE.AND UP0, UPT, UR39, 0x1, UPT ;  /* 0x000000012700788c */ /* 0x000fe2000bf05270 */
[----:B------:R-:W-:Y:S05]  /*5330*/  BSSY B7, `(.L_x_4721) ;  /* 0x0000c46000077945 */ /* 0x000fea0003800000 */
[----:B------:R-:W-:-:S13]  /*5340*/  PLOP3.LUT P0, PT, PT, PT, UP0, 0x80, 0x0 ;  /* 0x000000000000781c */ /* 0x000fda0003f0f008 */
[----:B------:R-:W-:Y:S05]  /*5350*/  @!P0 BRA `(.L_x_4722) ;  /* 0x0000002000708947 */ /* 0x000fea0003800000 */
[----:B------:R-:W1:Y:S01]  /*5360*/  LDC R0, c[0x0][0x448] ;  /* 0x00011200ff007b82 */ /* 0x000e620000000800 */
[----:B------:R-:W-:Y:S01]  /*5370*/  VIADD R3, R199, 0x3f ;  /* 0x0000003fc7037836 */ /* 0x000fe20000000000 */
[----:B------:R-:W-:Y:S01]  /*5380*/  BSSY B0, `(.L_x_4723) ;  /* 0x000002c000007945 */ /* 0x000fe20003800000 */
[----:B-1----:R-:W-:-:S13]  /*5390*/  ISETP.NE.AND P0, PT, R0, 0x1, PT ;  /* 0x000000010000780c */ /* 0x002fda0003f05270 */
[----:B------:R-:W1:Y:S08]  /*53a0*/  @P0 LDC R0, c[0x0][0x44c] ;  /* 0x00011300ff000b82 */ /* 0x000e700000000800 */
[----:B------:R-:W2:Y:S01]  /*53b0*/  @P0 LDC R5, c[0x0][0x450] ;  /* 0x00011400ff050b82 */ /* 0x000ea20000000800 */
[----:B-1----:R-:W-:-:S05]  /*53c0*/  @P0 IMAD.HI.U32 R0, R3, R0, RZ ;  /* 0x0000000003000227 */ /* 0x002fca00078e00ff */
[----:B--2---:R-:W-:-:S05]  /*53d0*/  @P0 SHF.R.U32.HI R3, RZ, R5, R0 ;  /* 0x00000005ff030219 */ /* 0x004fca0000011600 */
[----:B------:R-:W-:-:S05]  /*53e0*/  IMAD.IADD R3, R38, 0x1, R3 ;  /* 0x0000000126037824 */ /* 0x000fca00078e0203 */
[----:B------:R-:W-:-:S04]  /*53f0*/  SHF.R.S32.HI R0, RZ, 0x1f, R3 ;  /* 0x0000001fff007819 */ /* 0x000fc80000011403 */
[----:B------:R-:W-:Y:S01]  /*5400*/  LEA.HI R0, R0, R3, RZ, 0x6 ;  /* 0x0000000300007211 */ /* 0x000fe200078f30ff */
[----:B------:R-:W-:-:S03]  /*5410*/  IMAD.MOV.U32 R3, RZ, RZ, RZ ;  /* 0x000000ffff037224 */ /* 0x000fc600078e00ff */
[----:B------:R-:W-:-:S04]  /*5420*/  SHF.R.S32.HI R0, RZ, 0x6, R0 ;  /* 0x00000006ff007819 */ /* 0x000fc80000011400 */
[----:B------:R-:W-:-:S04]  /*5430*/  VIMNMX R37, R37, R0, PT ;  /* 0x0000000025257248 */ /* 0x000fc80003fe0100 */
[----:B------:R-:W-:-:S13]  /*5440*/  ISETP.GE.AND P0, PT, R37, 0x1, PT ;  /* 0x000000012500780c */ /* 0x000fda0003f06270 */
[----:B------:R-:W-:Y:S05]  /*5450*/  @!P0 BRA `(.L_x_4724) ;  /* 0x0000000000788947 */ /* 0x000fea0003800000 */
[----:B------:R-:W2:Y:S01]  /*5460*/  LDL R4, [R1+0x38] ;  /* 0x0000380001047983 */ /* 0x000ea20000100800 */
[----:B------:R-:W-:Y:S01]  /*5470*/  ULDC UR4, c[0x0][0x9f0] ;  /* 0x00027c0000047ab9 */ /* 0x000fe20000000800 */
[----:B--2---:R-:W-:-:S04]  /*5480*/  ISETP.NE.AND P0, PT, R4, RZ, PT ;  /* 0x000000ff0400720c */ /* 0x004fc80003f05270 */
[----:B------:R-:W-:-:S04]  /*5490*/  SEL R9, R4, UR4, P0 ;  /* 0x0000000404097c07 */ /* 0x000fc80008000000 */
[-C--:B------:R-:W-:Y:S02]  /*54a0*/  IABS R6, R9.reuse ;  /* 0x0000000900067213 */ /* 0x080fe40000000000 */
[----:B------:R-:W-:Y:S02]  /*54b0*/  IADD3 R0, R9, -0x1, R37 ;  /* 0xffffffff09007810 */ /* 0x000fe40007ffe025 */
[----:B------:R-:W1:Y:S01]  /*54c0*/  I2F.RP R3, R6 ;  /* 0x0000000600037306 */ /* 0x000e620000209400 */
[-C--:B----4-:R-:W-:Y:S02]  /*54d0*/  IABS R10, R9.reuse ;  /* 0x00000009000a7213 */ /* 0x090fe40000000000 */
[----:B------:R-:W-:Y:S02]  /*54e0*/  IABS R8, R0 ;  /* 0x0000000000087213 */ /* 0x000fe40000000000 */
[----:B------:R-:W-:-:S04]  /*54f0*/  LOP3.LUT R0, R0, R9, RZ, 0x3c, !PT ;  /* 0x0000000900007212 */ /* 0x000fc800078e3cff */
[----:B------:R-:W-:Y:S01]  /*5500*/  ISETP.GE.AND P2, PT, R0, RZ, PT ;  /* 0x000000ff0000720c */ /* 0x000fe20003f46270 */
[----:B-1----:R-:W1:Y:S02]  /*5510*/  MUFU.RCP R3, R3 ;  /* 0x0000000300037308 */ /* 0x002e640000001000 */
[----:B-1----:R-:W-:Y:S02]  /*5520*/  VIADD R4, R3, 0xffffffe ;  /* 0x0ffffffe03047836 */ /* 0x002fe40000000000 */
[----:B------:R-:W-:-:S04]  /*5530*/  IMAD.MOV R3, RZ, RZ, -R10 ;  /* 0x000000ffff037224 */ /* 0x000fc800078e0a0a */
[----:B------:R1:W2:Y:S02]  /*5540*/  F2I.FTZ.U32.TRUNC.NTZ R5, R4 ;  /* 0x0000000400057305 */ /* 0x0002a4000021f000 */
[----:B-1----:R-:W-:Y:S02]  /*5550*/  IMAD.MOV.U32 R4, RZ, RZ, RZ ;  /* 0x000000ffff047224 */ /* 0x002fe400078e00ff */
[----:B--2---:R-:W-:-:S04]  /*5560*/  IMAD.MOV R7, RZ, RZ, -R5 ;  /* 0x000000ffff077224 */ /* 0x004fc800078e0a05 */
        /* <DEDUP_REMOVED lines=13> */
.L_x_4724:
[----:B------:R-:W-:Y:S05]  /*5640*/  BSYNC B0 ;  /* 0x0000000000007941 */ /* 0x000fea0003800000 */
.L_x_4723:
        /* <DEDUP_REMOVED lines=48> */
[----:B0-----:R-:W-:-:S02]  /*5950*/  CS2R R60, SRZ ;  /* 0x00000000003c7805 */ /* 0x001fc4000001ff00 */
        /* <DEDUP_REMOVED lines=17> */
[----:B--2---:R-:W-:-:S05]  /*5a70*/  IMAD R0, R0, R3, RZ ;  /* 0x0000000300007224 */ /* 0x004fca00078e02ff */
        /* <DEDUP_REMOVED lines=18> */
.L_x_4726:
        /* <DEDUP_REMOVED lines=11> */
.L_x_4980:
[----:B------:R-:W-:Y:S05]  /*5c50*/  BSYNC B0 ;  /* 0x0000000000007941 */ /* 0x000fea0003800000 */
.L_x_4727:
[----:B------:R-:W-:Y:S01]  /*5c60*/  BAR.SYNC.DEFER_BLOCKING 0xe, 0x100 ;  /* 0x0384000000007b1d */ /* 0x000fe20000010000 */
[----:B0-----:R-:W-:Y:S01]  /*5c70*/  IMAD.MOV.U32 R5, RZ, RZ, 0x40000040 ;  /* 0x40000040ff057424 */ /* 0x001fe200078e00ff */
[C---:B------:R-:W-:Y:S01]  /*5c80*/  R2UR UR6, R6.reuse ;  /* 0x00000000060672ca */ /* 0x040fe200000e0000 */
[----:B----4-:R-:W-:Y:S01]  /*5c90*/  VIADD R10, R6, 0x100 ;  /* 0x00000100060a7836 */ /* 0x010fe20000000000 */
        /* <DEDUP_REMOVED lines=44> */
.L_x_4729:
[----:B------:R-:W-:Y:S01]  /*5f60*/  VIADD R3, R3, 0xfffffffe ;  /* 0xfffffffe03037836 */ /* 0x000fe20000000000 */
[----:B------:R-:W-:Y:S01]  /*5f70*/  BSSY B0, `(.L_x_4730) ;  /* 0x00000cc000007945 */ /* 0x000fe20003800000 */
[----:B------:R-:W-:-:S03]  /*5f80*/  VIADD R12, R12, 0x28c60 ;  /* 0x00028c600c0c7836 */ /* 0x000fc60000000000 */
[----:B------:R-:W-:Y:S02]  /*5f90*/  ISETP.GE.AND P1, PT, R3, R0, PT ;  /* 0x000000000300720c */ /* 0x000fe40003f26270 */
[----:B------:R-:W-:-:S04]  /*5fa0*/  PRMT R12, R187, 0x654, R12 ;  /* 0x00000654bb0c7816 */ /* 0x000fc8000000000c */
[----:B------:R0:W-:Y:S07]  /*5fb0*/  SYNCS.ARRIVE.TRANS64.RED.A1T0 RZ, [R12+URZ], RZ ;  /* 0x000000ff0cff79a7 */ /* 0x0001ee000810043f */
[----:B------:R-:W-:Y:S05]  /*5fc0*/  @!P1 BRA `(.L_x_4731) ;  /* 0x0000000c00189947 */ /* 0x000fea0003800000 */
.L_x_4738:
        /* <DEDUP_REMOVED lines=142> */
.L_x_4732:
[----:B------:R-:W-:Y:S01]  /*68b0*/  IMAD R21, R19, 0x8, R2 ;  /* 0x0000000813157824 */ /* 0x000fe200078e0202 */
[----:B------:R-:W-:-:S04]  /*68c0*/  SHF.L.U32 R12, R22, 0x1f, RZ ;  /* 0x0000001f160c7819 */ /* 0x000fc800000006ff */
[----:B------:R0:W1:Y:S01]  /*68d0*/  SYNCS.PHASECHK.TRANS64.TRYWAIT P1, [R21+URZ+0x28c50], R12 ;  /* 0x028c500c150075a7 */ /* 0x000062000802017f */
[----:B------:R-:W-:Y:S05]  /*68e0*/  @!P0 BRA `(.L_x_4733) ;  /* 0x0000000000048947 */ /* 0x000fea0003800000 */
[----:B------:R-:W-:Y:S01]  /*68f0*/  BPT.TRAP 0x1 ;  /* 0x000000040000795c */ /* 0x000fe20000300000 */
.L_x_4733:
[----:B------:R-:W-:Y:S04]  /*6900*/  BSSY B1, `(.L_x_4734) ;  /* 0x0000004000017945 */ /* 0x000fe80003800000 */
[----:B-1----:R-:W-:Y:S05]  /*6910*/  @P1 BRA `(.L_x_4735) ;  /* 0x0000000000081947 */ /* 0x002fea0003800000 */
[----:B------:R-:W1:Y:S02]  /*6920*/  SYNCS.PHASECHK.TRANS64.TRYWAIT P1, [R21+URZ+0x28c50], R12 ;  /* 0x028c500c150075a7 */ /* 0x000e64000802017f */
[----:B-1----:R-:W-:Y:S05]  /*6930*/  @!P1 BRA `(.L_x_4736) ;  /* 0x0000018400709947 */ /* 0x002fea0003800000 */
.L_x_4735:
[----:B------:R-:W-:Y:S05]  /*6940*/  BSYNC B1 ;  /* 0x0000000000017941 */ /* 0x000fea0003800000 */
.L_x_4734:
        /* <DEDUP_REMOVED lines=42> */
.L_x_4737:
[----:B------:R-:W-:-:S05]  /*6bf0*/  VIADD R21, R21, 0x28c60 ;  /* 0x00028c6015157836 */ /* 0x000fca0000000000 */
[----:B------:R-:W-:-:S04]  /*6c00*/  PRMT R21, R187, 0x654, R21 ;  /* 0x00000654bb157816 */ /* 0x000fc80000000015 */
[----:B------:R1:W-:Y:S01]  /*6c10*/  SYNCS.ARRIVE.TRANS64.RED.A1T0 RZ, [R21+URZ], RZ ;  /* 0x000000ff15ff79a7 */ /* 0x0003e2000810043f */
[----:B------:R-:W-:Y:S05]  /*6c20*/  @P2 BRA `(.L_x_4738) ;  /* 0xfffffff000e82947 */ /* 0x000fea000383ffff */
.L_x_4731:
[----:B------:R-:W-:Y:S05]  /*6c30*/  BSYNC B0 ;  /* 0x0000000000007941 */ /* 0x000fea0003800000 */
.L_x_4730:
        /* <DEDUP_REMOVED lines=142> */
.L_x_4722:
        /* <DEDUP_REMOVED lines=10> */
[----:B------:R-:W-:-:S04]  /*75c0*/  LEA.HI R0, R0, R3, RZ, 0x6 ;  /* 0x0000000300007211 */ /* 0x000fc800078f30ff */
[----:B------:R-:W-:-:S04]  /*75d0*/  SHF.R.S32.HI R0, RZ, 0x6, R0 ;  /* 0x00000006ff007819 */ /* 0x000fc80000011400 */
[----:B------:R-:W-:Y:S01]  /*75e0*/  VIMNMX R37, R37, R0, PT ;  /* 0x0000000025257248 */ /* 0x000fe20003fe0100 */
[----:B------:R-:W-:-:S03]  /*75f0*/  IMAD.MOV.U32 R0, RZ, RZ, RZ ;  /* 0x000000ffff007224 */ /* 0x000fc600078e00ff */
        /* <DEDUP_REMOVED lines=32> */
.L_x_4740:
[----:B------:R-:W-:Y:S05]  /*7800*/  BSYNC B0 ;  /* 0x0000000000007941 */ /* 0x000fea0003800000 */
.L_x_4739:
        /* <DEDUP_REMOVED lines=95> */
[----:B------:R-:W-:Y:S02]  /*7e00*/  IMAD.U32 R11, RZ, RZ, UR5 ;  /* 0x00000005ff0b7e24 */ /* 0x000fe4000f8e00ff */
[----:B------:R-:W-:Y:S02]  /*7e10*/  IMAD.MOV.U32 R8, RZ, RZ, 0x70 ;  /* 0x00000070ff087424 */ /* 0x000fe400078e00ff */
[----:B------:R-:W-:Y:S02]  /*7e20*/  IMAD.MOV.U32 R12, RZ, RZ, 0x1 ;  /* 0x00000001ff0c7424 */ /* 0x000fe400078e00ff */
[----:B------:R-:W-:-:S07]  /*7e30*/  IMAD.MOV.U32 R13, RZ, RZ, RZ ;  /* 0x000000ffff0d7224 */ /* 0x000fce00078e00ff */
[----:B------:R-:W-:-:S07]  /*7e40*/  LEPC R20, `(.L_x_4742) ;  /* 0x000000001014794e */ /* 0x000fce0000000000 */
[----:B0----5:R-:W-:Y:S05]  /*7e50*/  CALL.ABS.NOINC R14 ;  /* 0x000000000e007343 */ /* 0x021fea0003c00000 */
.L_x_4742:
[----:B------:R-:W-:Y:S05]  /*7e60*/  BSYNC B6 ;  /* 0x0000000000067941 */ /* 0x000fea0003800000 */
.L_x_4741:
        /* <DEDUP_REMOVED lines=13> */
.L_x_4746:
[----:B-1----:R1:W2:Y:S02]  /*7f40*/  SYNCS.PHASECHK.TRANS64.TRYWAIT P0, [R2+URZ+0x28c00], R3 ;  /* 0x028c0003020075a7 */ /* 0x0022a4000800017f */
[----:B--2---:R-:W-:Y:S05]  /*7f50*/  @!P0 NANOSLEEP.SYNCS 0x989680 ;  /* 0x009896800000895d */ /* 0x004fea0003900000 */
[----:B------:R-:W2:Y:S02]  /*7f60*/  @!P0 SYNCS.PHASECHK.TRANS64 P0, [R2+URZ+0x28c00], R3 ;  /* 0x028c0003020085a7 */ /* 0x000ea4000800007f */
[----:B--2---:R-:W-:Y:S05]  /*7f70*/  @!P0 BRA `(.L_x_4746) ;  /* 0xfffffffc00f08947 */ /* 0x004fea000383ffff */
.L_x_4745:
[----:B------:R-:W-:Y:S05]  /*7f80*/  BSYNC B0 ;  /* 0x0000000000007941 */ /* 0x000fea0003800000 */
.L_x_4744:
[----:B------:R-:W-:Y:S05]  /*7f90*/  BRA `(.L_x_4747) ;  /* 0x0000002c00bc7947 */ /* 0x000fea0003800000 */
.L_x_4743:
        /* <DEDUP_REMOVED lines=31> */
.L_x_4749:
[----:B------:R-:W-:Y:S05]  /*8190*/  BSYNC B6 ;  /* 0x0000000000067941 */ /* 0x000fea0003800000 */
.L_x_4748:
[----:B------:R-:W-:Y:S01]  /*81a0*/  ULDC.U8 UR4, c[0x0][0x410] ;  /* 0x0001040000047ab9 */ /* 0x000fe20000000000 */
[----:B------:R-:W-:Y:S01]  /*81b0*/  BSSY B0, `(.L_x_4750) ;  /* 0x00002c5000007945 */ /* 0x000fe20003800000 */
[----:B------:R-:W-:Y:S01]  /*81c0*/  ISETP.NE.AND P0, PT, RZ, UR4, PT ;  /* 0x00000004ff007c0c */ /* 0x000fe2000bf05270 */
[----:B------:R-:W-:-:S12]  /*81d0*/  IMAD.IADD R35, R186, 0x1, R199 ;  /* 0x00000001ba237824 */ /* 0x000fd800078e02c7 */
[----:B------:R-:W-:Y:S05]  /*81e0*/  @!P0 BRA `(.L_x_4751) ;  /* 0x0000001400b08947 */ /* 0x000fea0003800000 */
[----:B------:R-:W0:Y:S01]  /*81f0*/  LDC R5, c[0x0][0x448] ;  /* 0x00011200ff057b82 */ /* 0x000e220000000800 */
[----:B------:R-:W1:Y:S01]  /*8200*/  S2R R0, SR_TID.X ;  /* 0x0000000000007919 */ /* 0x000e620000002100 */
[----:B------:R-:W-:Y:S01]  /*8210*/  ULDC.64 UR4, c[0x0][0x3f8] ;  /* 0x0000fe0000047ab9 */ /* 0x000fe20000000a00 */
[----:B------:R-:W-:Y:S01]  /*8220*/  ULDC.64 UR6, c[0x0][0x408] ;  /* 0x0001020000067ab9 */ /* 0x000fe20000000a00 */
[----:B------:R-:W-:Y:S02]  /*8230*/  IMAD.MOV.U32 R25, RZ, RZ, R27 ;  /* 0x000000ffff197224 */ /* 0x000fe400078e001b */
[----:B------:R-:W-:Y:S01]  /*8240*/  IMAD.MOV.U32 R153, RZ, RZ, R29 ;  /* 0x000000ffff997224 */ /* 0x000fe200078e001d */
[----:B0-----:R-:W-:Y:S01]  /*8250*/  ISETP.NE.AND P0, PT, R5, 0x1, PT ;  /* 0x000000010500780c */ /* 0x001fe20003f05270 */
[----:B-1----:R-:W-:-:S12]  /*8260*/  VIADD R3, R0, 0xffffff80 ;  /* 0xffffff8000037836 */ /* 0x002fd80000000000 */
[----:B------:R-:W0:Y:S01]  /*8270*/  @P0 LDC R0, c[0x0][0x44c] ;  /* 0x00011300ff000b82 */ /* 0x000e220000000800 */
[----:B------:R-:W-:-:S04]  /*8280*/  SHF.R.S32.HI R4, RZ, 0x1f, R3 ;  /* 0x0000001fff047819 */ /* 0x000fc80000011403 */
[----:B------:R-:W-:-:S03]  /*8290*/  LEA.HI R4, R4, R3, RZ, 0x2 ;  /* 0x0000000304047211 */ /* 0x000fc600078f10ff */
[----:B------:R-:W1:Y:S01]  /*82a0*/  @P0 LDC R7, c[0x0][0x450] ;  /* 0x00011400ff070b82 */ /* 0x000e620000000800 */
[----:B------:R-:W-:-:S05]  /*82b0*/  LOP3.LUT R4, R4, 0xfffffffc, RZ, 0xc0, !PT ;  /* 0xfffffffc04047812 */ /* 0x000fca00078ec0ff */
[----:B------:R-:W-:-:S04]  /*82c0*/  IMAD.IADD R4, R3, 0x1, -R4 ;  /* 0x0000000103047824 */ /* 0x000fc800078e0a04 */
[----:B------:R-:W-:-:S04]  /*82d0*/  IMAD R3, R4, 0x20, R35 ;  /* 0x0000002004037824 */ /* 0x000fc800078e0223 */
        /* <DEDUP_REMOVED lines=23> */
.L_x_4986:
        /* <DEDUP_REMOVED lines=9> */
[----:B--2---:R-:W-:Y:S01]  /*84e0*/  IMAD.MOV.U32 R4, RZ, RZ, R3 ;  /* 0x000000ffff047224 */ /* 0x004fe200078e0003 */
[----:B------:R-:W-:Y:S01]  /*84f0*/  ISETP.GE.AND P2, PT, R188, UR4, PT ;  /* 0x00000004bc007c0c */ /* 0x000fe2000bf46270 */
[----:B-1----:R-:W-:Y:S01]  /*8500*/  IMAD.MOV.U32 R5, RZ, RZ, R0 ;  /* 0x000000ffff057224 */ /* 0x002fe200078e0000 */
[----:B------:R-:W-:Y:S02]  /*8510*/  ISETP.GE.AND P3, PT, R196, UR4, PT ;  /* 0x00000004c4007c0c */ /* 0x000fe4000bf66270 */
[----:B------:R-:W-:Y:S02]  /*8520*/  CS2R R28, SRZ ;  /* 0x00000000001c7805 */ /* 0x000fe4000001ff00 */
[----:B------:R-:W-:Y:S01]  /*8530*/  SHF.R.S32.HI R11, RZ, 0x1f, R196 ;  /* 0x0000001fff0b7819 */ /* 0x000fe200000114c4 */
[----:B---3--:R-:W-:-:S06]  /*8540*/  IMAD.MOV.U32 R9, RZ, RZ, R7 ;  /* 0x000000ffff097224 */ /* 0x008fcc00078e0007 */
[----:B------:R-:W-:Y:S02]  /*8550*/  @!P2 IMAD.WIDE R4, R188, 0x2, R4 ;  /* 0x00000002bc04a825 */ /* 0x000fe400078e0204 */
[C---:B------:R-:W-:Y:S02]  /*8560*/  @!P3 SHF.L.U64.HI R11, R196.reuse, 0x1, R11 ;  /* 0x00000001c40bb819 */ /* 0x040fe4000001020b */
[----:B------:R-:W-:Y:S01]  /*8570*/  @!P3 IMAD.SHL.U32 R6, R196, 0x2, RZ ;  /* 0x00000002c406b824 */ /* 0x000fe200078e00ff */
[----:B------:R1:W5:Y:S01]  /*8580*/  @!P2 LD.E.64 R28, desc[UR42][R4.64] ;  /* 0x0000002a041ca980 */ /* 0x000362000c101b00 */
[----:B------:R-:W-:Y:S02]  /*8590*/  CS2R R26, SRZ ;  /* 0x00000000001a7805 */ /* 0x000fe4000001ff00 */
[----:B------:R-:W-:Y:S02]  /*85a0*/  CS2R R20, SRZ ;  /* 0x0000000000147805 */ /* 0x000fe4000001ff00 */
[----:B------:R-:W-:-:S02]  /*85b0*/  CS2R R24, SRZ ;  /* 0x0000000000187805 */ /* 0x000fc4000001ff00 */
[-C--:B-1----:R-:W-:Y:S02]  /*85c0*/  @!P3 IADD3 R4, P0, R3, R6.reuse, RZ ;  /* 0x000000060304b210 */ /* 0x082fe40007f1e0ff */
[----:B----4-:R-:W-:Y:S01]  /*85d0*/  @!P3 IADD3 R6, P1, R8, R6, RZ ;  /* 0x000000060806b210 */ /* 0x010fe20007f3e0ff */
[----:B------:R-:W-:-:S04]  /*85e0*/  @!P2 IMAD.WIDE R8, R188, 0x2, R8 ;  /* 0x00000002bc08a825 */ /* 0x000fc800078e0208 */
[--C-:B------:R-:W-:Y:S01]  /*85f0*/  @!P3 IMAD.X R5, R0, 0x1, R11.reuse, P0 ;  /* 0x000000010005b824 */ /* 0x100fe200000e060b */
[----:B------:R1:W5:Y:S01]  /*8600*/  @!P2 LD.E.64 R26, desc[UR42][R8.64] ;  /* 0x0000002a081aa980 */ /* 0x000362000c101b00 */
[----:B------:R-:W-:-:S03]  /*8610*/  @!P3 IMAD.X R7, R7, 0x1, R11, P1 ;  /* 0x000000010707b824 */ /* 0x000fc600008e060b */
[----:B------:R1:W5:Y:S04]  /*8620*/  @!P3 LD.E.64 R20, desc[UR42][R4.64] ;  /* 0x0000002a0414b980 */ /* 0x000368000c101b00 */
[----:B------:R1:W5:Y:S02]  /*8630*/  @!P3 LD.E.64 R24, desc[UR42][R6.64] ;  /* 0x0000002a0618b980 */ /* 0x000364000c101b00 */
.L_x_4754:
[----:B------:R-:W-:Y:S05]  /*8640*/  BSYNC B1 ;  /* 0x0000000000017941 */ /* 0x000fea0003800000 */
.L_x_4753:
[----:B-1---5:R-:W-:Y:S01]  /*8650*/  IMAD.MOV.U32 R0, RZ, RZ, R26 ;  /* 0x000000ffff007224 */ /* 0x022fe200078e001a */
[----:B------:R-:W-:Y:S01]  /*8660*/  UMOV UR4, 0xffffffff ;  /* 0xffffffff00047882 */ /* 0x000fe20000000000 */
[----:B--2---:R-:W-:Y:S01]  /*8670*/  IMAD.MOV.U32 R3, RZ, RZ, R27 ;  /* 0x000000ffff037224 */ /* 0x004fe200078e001b */
[----:B----4-:R-:W-:Y:S01]  /*8680*/  CS2R R8, SRZ ;  /* 0x0000000000087805 */ /* 0x010fe2000001ff00 */
        /* <DEDUP_REMOVED lines=14> */
[----:B------:R1:W4:Y:S04]  /*8770*/  SHFL.IDX PT, R3, R10, 0x1, 0x1c1f ;  /* 0x003c1f000a037f89 */ /* 0x00032800000e0000 */
[----:B---3--:R1:W3:Y:S04]  /*8780*/  SHFL.IDX PT, R7, R152, 0x1, 0x1c1f ;  /* 0x003c1f0098077f89 */ /* 0x0082e800000e0000 */
[----:B0-----:R-:W0:Y:S02]  /*8790*/  SHFL.IDX PT, R30, R30, 0x1, 0x1c1f ;  /* 0x003c1f001e1e7f89 */ /* 0x001e2400000e0000 */
.L_x_4992:
[----:B------:R-:W5:Y:S01]  /*87a0*/  LDL R5, [R1+0x4c] ;  /* 0x00004c0001057983 */ /* 0x000f620000100800 */
[----:B------:R-:W-:Y:S01]  /*87b0*/  VIADD R35, R35, 0x20 ;  /* 0x0000002023237836 */ /* 0x000fe20000000000 */
[----:B------:R-:W-:Y:S01]  /*87c0*/  BSSY B1, `(.L_x_4756) ;  /* 0x0000023000017945 */ /* 0x000fe20003800000 */
[----:B------:R-:W-:Y:S01]  /*87d0*/  IMAD.SHL.U32 R33, R192, 0x40, RZ ;  /* 0x00000040c0217824 */ /* 0x000fe200078e00ff */
[----:B-1----:R-:W-:Y:S02]  /*87e0*/  CS2R R10, SRZ ;  /* 0x00000000000a7805 */ /* 0x002fe4000001ff00 */
[----:B------:R-:W-:Y:S02]  /*87f0*/  CS2R R14, SRZ ;  /* 0x00000000000e7805 */ /* 0x000fe4000001ff00 */
[----:B------:R-:W-:Y:S02]  /*8800*/  ISETP.GE.AND P0, PT, R35, R34, PT ;  /* 0x000000222300720c */ /* 0x000fe40003f06270 */
[----:B------:R-:W-:-:S02]  /*8810*/  CS2R R12, SRZ ;  /* 0x00000000000c7805 */ /* 0x000fc4000001ff00 */
[----:B-----5:R-:W-:-:S04]  /*8820*/  LEA.HI R4, R5, R5, RZ, 0x1 ;  /* 0x0000000505047211 */ /* 0x020fc800078f08ff */
[----:B------:R-:W-:-:S05]  /*8830*/  LOP3.LUT R4, R4, 0xfffffffe, RZ, 0xc0, !PT ;  /* 0xfffffffe04047812 */ /* 0x000fca00078ec0ff */
[----:B------:R-:W-:-:S05]  /*8840*/  IMAD.IADD R4, R5, 0x1, -R4 ;  /* 0x0000000105047824 */ /* 0x000fca00078e0a04 */
[----:B------:R-:W-:Y:S01]  /*8850*/  SHF.L.U32 R35, R4, 0x1f, RZ ;  /* 0x0000001f04237819 */ /* 0x000fe200000006ff */
[----:B------:R-:W-:Y:S06]  /*8860*/  @P0 BRA `(.L_x_4757) ;  /* 0x0000000000600947 */ /* 0x000fec0003800000 */
[----:B------:R-:W-:Y:S01]  /*8870*/  ULDC UR4, c[0x0][0x3f4] ;  /* 0x0000fd0000047ab9 */ /* 0x000fe20000000800 */
[----:B----4-:R-:W-:Y:S01]  /*8880*/  IMAD.MOV.U32 R4, RZ, RZ, R3 ;  /* 0x000000ffff047224 */ /* 0x010fe200078e0003 */
[----:B------:R-:W-:Y:S01]  /*8890*/  ISETP.GE.AND P2, PT, R188, UR4, PT ;  /* 0x00000004bc007c0c */ /* 0x000fe2000bf46270 */
[----:B--2---:R-:W-:Y:S01]  /*88a0*/  IMAD.MOV.U32 R5, RZ, RZ, R0 ;  /* 0x000000ffff057224 */ /* 0x004fe200078e0000 */
[----:B------:R-:W-:Y:S02]  /*88b0*/  ISETP.GE.AND P3, PT, R196, UR4, PT ;  /* 0x00000004c4007c0c */ /* 0x000fe4000bf66270 */
[----:B------:R-:W-:Y:S02]  /*88c0*/  CS2R R14, SRZ ;  /* 0x00000000000e7805 */ /* 0x000fe4000001ff00 */
[----:B------:R-:W-:Y:S01]  /*88d0*/  SHF.R.S32.HI R9, RZ, 0x1f, R196 ;  /* 0x0000001fff097819 */ /* 0x000fe200000114c4 */
[----:B0-----:R-:W-:Y:S02]  /*88e0*/  IMAD.MOV.U32 R10, RZ, RZ, R30 ;  /* 0x000000ffff0a7224 */ /* 0x001fe400078e001e */
[----:B---3--:R-:W-:-:S04]  /*88f0*/  IMAD.MOV.U32 R11, RZ, RZ, R7 ;  /* 0x000000ffff0b7224 */ /* 0x008fc800078e0007 */
        /* <DEDUP_REMOVED lines=15> */
.L_x_4757:
[----:B------:R-:W-:Y:S05]  /*89f0*/  BSYNC B1 ;  /* 0x0000000000017941 */ /* 0x000fea0003800000 */
.L_x_4756:
[----:B------:R-:W3:Y:S01]  /*8a00*/  SYNCS.PHASECHK.TRANS64.TRYWAIT P0, [R2+URZ+0x28c00], R35 ;  /* 0x028c0023020075a7 */ /* 0x000ee2000800017f */
[----:B------:R-:W-:Y:S01]  /*8a10*/  LOP3.LUT R33, R33, 0x1c0, RZ, 0xc0, !PT ;  /* 0x000001c021217812 */ /* 0x000fe200078ec0ff */
[----:B----45:R-:W-:Y:S01]  /*8a20*/  IMAD.MOV.U32 R3, RZ, RZ, R8 ;  /* 0x000000ffff037224 */ /* 0x030fe200078e0008 */
[----:B-1----:R-:W-:Y:S01]  /*8a30*/  VIADDMNMX R31, R34, -R199, 0x40, PT ;  /* 0x00000040221f7446 */ /* 0x002fe200038009c7 */
        /* <DEDUP_REMOVED lines=12> */
[----:B0-----:R-:W-:Y:S01]  /*8b00*/  PRMT R30, R4, 0x5410, R0 ;  /* 0x00005410041e7816 */ /* 0x001fe20000000000 */
        /* <DEDUP_REMOVED lines=9> */
[----:B---3--:R-:W-:Y:S06]  /*8ba0*/  @!P0 BRA `(.L_x_4759) ;  /* 0x0000016400d08947 */ /* 0x008fec0003800000 */
.L_x_4993:
[----:B------:R-:W-:Y:S05]  /*8bb0*/  BSYNC B1 ;  /* 0x0000000000017941 */ /* 0x000fea0003800000 */
.L_x_4758:
        /* <DEDUP_REMOVED lines=9> */
[----:B------:R-:W1:Y:S01]  /*8c50*/  LDS.128 R4, [R3+0x20400] ;  /* 0x0204000003047984 */ /* 0x000e620000000c00 */
        /* <DEDUP_REMOVED lines=45> */
.L_x_4763:
[----:B------:R-:W-:Y:S05]  /*8f30*/  BSYNC B2 ;  /* 0x0000000000027941 */ /* 0x000fea0003800000 */
.L_x_4762:
[----:B------:R-:W-:Y:S05]  /*8f40*/  @P1 BRA `(.L_x_4761) ;  /* 0x0000000000b81947 */ /* 0x000fea0003800000 */
[----:B-1----:R-:W1:Y:S01]  /*8f50*/  LDS.128 R4, [R0] ;  /* 0x0000000000047984 */ /* 0x002e620000000c00 */
        /* <DEDUP_REMOVED lines=45> */
.L_x_4761:
[----:B------:R-:W-:Y:S05]  /*9230*/  BSYNC B1 ;  /* 0x0000000000017941 */ /* 0x000fea0003800000 */
.L_x_4760:
        /* <DEDUP_REMOVED lines=54> */
.L_x_4766:
[----:B------:R-:W-:Y:S05]  /*95a0*/  BSYNC B1 ;  /* 0x0000000000017941 */ /* 0x000fea0003800000 */
.L_x_4765:
[----:B------:R-:W-:Y:S05]  /*95b0*/  @P1 BRA `(.L_x_4764) ;  /* 0x0000001800101947 */ /* 0x000fea0003800000 */
[----:B-1----:R-:W1:Y:S01]  /*95c0*/  LDS.128 R4, [R0+0x1000] ;  /* 0x0010000000047984 */ /* 0x002e620000000c00 */
        /* <DEDUP_REMOVED lines=46> */
.L_x_4751:
        /* <DEDUP_REMOVED lines=39> */
[----:B------:R-:W5:Y:S01]  /*9b20*/  SHFL.IDX PT, R5, R25, RZ, 0x1c1f ;  /* 0x001c1fff19057589 */ /* 0x000f6200000e0000 */
[----:B0-----:R-:W-:-:S04]  /*9b30*/  ISETP.GE.AND P0, PT, R16, R39, PT ;  /* 0x000000271000720c */ /* 0x001fc80003f06270 */
[----:B------:R-:W-:-:S13]  /*9b40*/  ISETP.GE.OR P1, PT, R35, R0, P0 ;  /* 0x000000002300720c */ /* 0x000fda0000726670 */
[C---:B------:R-:W-:Y:S01]  /*9b50*/  @!P1 IMAD.SHL.U32 R7, R16.reuse, 0x2, RZ ;  /* 0x0000000210079824 */ /* 0x040fe200078e00ff */
[----:B------:R-:W-:-:S04]  /*9b60*/  @!P1 SHF.L.U64.HI R6, R16, 0x1, R17 ;  /* 0x0000000110069819 */ /* 0x000fc80000010211 */
[----:B-1----:R-:W-:-:S05]  /*9b70*/  @!P1 IADD3 R8, P2, R4, R7, RZ ;  /* 0x0000000704089210 */ /* 0x002fca0007f5e0ff */
[----:B--2---:R-:W-:-:S06]  /*9b80*/  @!P1 IMAD.X R9, R3, 0x1, R6, P2 ;  /* 0x0000000103099824 */ /* 0x004fcc00010e0606 */
[----:B----4-:R-:W2:Y:S01]  /*9b90*/  @!P1 LD.E.128 R8, desc[UR42][R8.64] ;  /* 0x0000002a08089980 */ /* 0x010ea2000c101d00 */
[----:B---3--:R-:W-:-:S05]  /*9ba0*/  @!P1 IADD3 R4, P2, R14, R7, RZ ;  /* 0x000000070e049210 */ /* 0x008fca0007f5e0ff */
[----:B-----5:R-:W-:-:S06]  /*9bb0*/  @!P1 IMAD.X R5, R5, 0x1, R6, P2 ;  /* 0x0000000105059824 */ /* 0x020fcc00010e0606 */
        /* <DEDUP_REMOVED lines=31> */
[----:B012-4-:R-:W-:-:S07]  /*9db0*/  PRMT R44, R6, 0x5410, R7 ;  /* 0x00005410062c7816 */ /* 0x017fce0000000007 */
.L_x_5003:
        /* <DEDUP_REMOVED lines=24> */
.L_x_4769:
[----:B------:R-:W-:Y:S05]  /*9f40*/  BSYNC B1 ;  /* 0x0000000000017941 */ /* 0x000fea0003800000 */
.L_x_4768:
        /* <DEDUP_REMOVED lines=20> */
.L_x_5004:
[----:B------:R-:W-:Y:S05]  /*a090*/  BSYNC B1 ;  /* 0x0000000000017941 */ /* 0x000fea0003800000 */
.L_x_4770:
[----:B------:R-:W-:Y:S04]  /*a0a0*/  BSSY B1, `(.L_x_4772) ;  /* 0x000006a000017945 */ /* 0x000fe80003800000 */
[----:B------:R-:W-:Y:S05]  /*a0b0*/  @P2 BRA `(.L_x_4773) ;  /* 0x0000000400a02947 */ /* 0x000fea0003800000 */
[----:B------:R-:W-:Y:S01]  /*a0c0*/  IMAD.SHL.U32 R12, R192, 0x40, RZ ;  /* 0x00000040c00c7824 */ /* 0x000fe200078e00ff */
[----:B------:R-:W-:Y:S01]  /*a0d0*/  SHF.R.U64 R47, R30, 0x10, R31 ;  /* 0x000000101e2f7819 */ /* 0x000fe2000000121f */
[----:B------:R-:W-:Y:S01]  /*a0e0*/  IMAD.IADD R14, R16, 0x1, R39 ;  /* 0x00000001100e7824 */ /* 0x000fe200078e0227 */
[--C-:B------:R-:W-:Y:S02]  /*a0f0*/  SHF.R.U64 R46, R20, 0x10, R21.reuse ;  /* 0x00000010142e7819 */ /* 0x100fe40000001215 */
[----:B------:R-:W-:Y:S02]  /*a100*/  LOP3.LUT R15, R12, 0x1c0, RZ, 0xc0, !PT ;  /* 0x000001c00c0f7812 */ /* 0x000fe400078ec0ff */
[----:B------:R-:W-:Y:S02]  /*a110*/  SHF.R.U32.HI R42, RZ, 0x10, R21 ;  /* 0x00000010ff2a7819 */ /* 0x000fe40000011615 */
[----:B------:R-:W-:Y:S02]  /*a120*/  SHF.R.U32.HI R25, RZ, 0x3, R15 ;  /* 0x00000003ff197819 */ /* 0x000fe4000001160f */
[----:B------:R-:W-:-:S02]  /*a130*/  LOP3.LUT R14, R15, 0x38, R14, 0xf8, !PT ;  /* 0x000000380f0e7812 */ /* 0x000fc400078ef80e */
[----:B------:R-:W-:Y:S02]  /*a140*/  LOP3.LUT R12, R15, 0x38, R16, 0xf8, !PT ;  /* 0x000000380f0c7812 */ /* 0x000fe400078ef810 */
[-C--:B------:R-:W-:Y:S02]  /*a150*/  LOP3.LUT R15, R14, R25.reuse, RZ, 0x3c, !PT ;  /* 0x000000190e0f7212 */ /* 0x080fe400078e3cff */
[----:B0-----:R-:W-:Y:S02]  /*a160*/  LOP3.LUT R13, R12, R25, RZ, 0x3c, !PT ;  /* 0x000000190c0d7212 */ /* 0x001fe400078e3cff */
[----:B------:R-:W-:Y:S01]  /*a170*/  SHF.R.U32.HI R40, RZ, 0x10, R29 ;  /* 0x00000010ff287819 */ /* 0x000fe2000001161d */
[C---:B------:R-:W-:Y:S01]  /*a180*/  IMAD R25, R206.reuse, 0x200, R15 ;  /* 0x00000200ce197824 */ /* 0x040fe200078e020f */
[----:B------:R-:W-:Y:S01]  /*a190*/  PRMT R47, R43, 0x5410, R47 ;  /* 0x000054102b2f7816 */ /* 0x000fe2000000002f */
[----:B------:R-:W-:Y:S01]  /*a1a0*/  IMAD R13, R206, 0x200, R13 ;  /* 0x00000200ce0d7824 */ /* 0x000fe200078e020d */
[----:B------:R-:W-:Y:S01]  /*a1b0*/  SHF.R.U64 R41, R28, 0x10, R29 ;  /* 0x000000101c297819 */ /* 0x000fe2000000121d */
[--C-:B------:R-:W-:Y:S01]  /*a1c0*/  IMAD R38, R25, 0x2, R2.reuse ;  /* 0x0000000219267824 */ /* 0x100fe200078e0202 */
[----:B------:R-:W-:Y:S01]  /*a1d0*/  SHF.R.U32.HI R50, RZ, 0x10, R31 ;  /* 0x00000010ff327819 */ /* 0x000fe2000001161f */
[----:B------:R-:W-:Y:S01]  /*a1e0*/  IMAD R35, R13, 0x2, R2 ;  /* 0x000000020d237824 */ /* 0x000fe200078e0202 */
[----:B------:R-:W-:Y:S01]  /*a1f0*/  PRMT R46, R36, 0x5432, R46 ;  /* 0x00005432242e7816 */ /* 0x000fe2000000002e */
[----:B------:R-:W-:Y:S01]  /*a200*/  IMAD.U32 R49, R47, 0x10000, RZ ;  /* 0x000100002f317824 */ /* 0x000fe200078e00ff */
[----:B------:R-:W0:Y:S01]  /*a210*/  LDS.128 R24, [R38+0x20400] ;  /* 0x0204000026187984 */ /* 0x000e220000000c00 */
[----:B------:R-:W-:-:S02]  /*a220*/  PRMT R28, R37, 0x5432, R42 ;  /* 0x00005432251c7816 */ /* 0x000fc4000000002a */
[----:B------:R-:W-:Y:S01]  /*a230*/  PRMT R37, R37, 0x5410, R40 ;  /* 0x0000541025257816 */ /* 0x000fe20000000028 */
[----:B------:R-:W1:Y:S01]  /*a240*/  LDS.128 R12, [R35+0x20400] ;  /* 0x02040000230c7984 */ /* 0x000e620000000c00 */
[--C-:B------:R-:W-:Y:S02]  /*a250*/  SHF.R.U64 R21, R32, 0x10, R33.reuse ;  /* 0x0000001020157819 */ /* 0x100fe40000001221 */
[----:B------:R-:W-:Y:S02]  /*a260*/  SHF.R.U32.HI R20, RZ, 0x10, R33 ;  /* 0x00000010ff147819 */ /* 0x000fe40000011621 */
[----:B------:R-:W-:Y:S02]  /*a270*/  PRMT R50, R43, 0x5432, R50 ;  /* 0x000054322b327816 */ /* 0x000fe40000000032 */
[C---:B------:R-:W-:Y:S02]  /*a280*/  PRMT R21, R44.reuse, 0x5410, R21 ;  /* 0x000054102c157816 */ /* 0x040fe40000000015 */
[----:B------:R-:W-:-:S02]  /*a290*/  PRMT R20, R44, 0x5432, R20 ;  /* 0x000054322c147816 */ /* 0x000fc40000000014 */
[----:B------:R-:W-:Y:S02]  /*a2a0*/  PRMT R36, R36, 0x5410, R41 ;  /* 0x0000541024247816 */ /* 0x000fe40000000029 */
[----:B------:R-:W-:Y:S01]  /*a2b0*/  LOP3.LUT R48, R47, 0xffff0000, RZ, 0xc0, !PT ;  /* 0xffff00002f307812 */ /* 0x000fe200078ec0ff */
[C---:B------:R-:W-:Y:S01]  /*a2c0*/  IMAD.U32 R47, R28.reuse, 0x10000, RZ ;  /* 0x000100001c2f7824 */ /* 0x040fe200078e00ff */
[----:B------:R-:W-:Y:S01]  /*a2d0*/  LOP3.LUT R28, R28, 0xffff0000, RZ, 0xc0, !PT ;  /* 0xffff00001c1c7812 */ /* 0x000fe200078ec0ff */
[C---:B0-----:R-:W-:Y:S01]  /*a2e0*/  IMAD.U32 R40, R24.reuse, 0x10000, RZ ;  /* 0x0001000018287824 */ /* 0x041fe200078e00ff */
[C---:B------:R-:W-:Y:S01]  /*a2f0*/  LOP3.LUT R43, R25.reuse, 0xffff0000, RZ, 0xc0, !PT ;  /* 0xffff0000192b7812 */ /* 0x040fe200078ec0ff */
[----:B------:R-:W-:Y:S01]  /*a300*/  IMAD.U32 R42, R25, 0x10000, RZ ;  /* 0x00010000192a7824 */ /* 0x000fe200078e00ff */
[----:B------:R-:W-:Y:S01]  /*a310*/  LOP3.LUT R41, R24, 0xffff0000, RZ, 0xc0, !PT ;  /* 0xffff000018297812 */ /* 0x000fe200078ec0ff */
[C---:B-1----:R-:W-:Y:S01]  /*a320*/  IMAD.U32 R30, R12.reuse, 0x10000, RZ ;  /* 0x000100000c1e7824 */ /* 0x042fe200078e00ff */
[----:B------:R-:W-:Y:S01]  /*a330*/  LOP3.LUT R31, R12, 0xffff0000, RZ, 0xc0, !PT ;  /* 0xffff00000c1f7812 */ /* 0x000fe200078ec0ff */
[C---:B------:R-:W-:Y:S01]  /*a340*/  IMAD.U32 R32, R13.reuse, 0x10000, RZ ;  /* 0x000100000d207824 */ /* 0x040fe200078e00ff */
        /* <DEDUP_REMOVED lines=9> */
[C---:B------:R-:W-:Y:S01]  /*a3e0*/  IMAD.U32 R45, R27.reuse, 0x10000, RZ ;  /* 0x000100001b2d7824 */ /* 0x040fe200078e00ff */
[----:B------:R-:W-:Y:S01]  /*a3f0*/  LOP3.LUT R26, R27, 0xffff0000, RZ, 0xc0, !PT ;  /* 0xffff00001b1a7812 */ /* 0x000fe200078ec0ff */
[-C--:B------:R-:W-:Y:S01]  /*a400*/  FMUL.FTZ R27, R40, R25.reuse ;  /* 0x00000019281b7220 */ /* 0x080fe20000410000 */
[----:B------:R-:W-:Y:S01]  /*a410*/  LOP3.LUT R46, R46, 0xffff0000, RZ, 0xc0, !PT ;  /* 0xffff00002e2e7812 */ /* 0x000fe200078ec0ff */
[----:B------:R-:W-:Y:S01]  /*a420*/  FFMA.FTZ R24, R30, R25, -R51 ;  /* 0x000000191e187223 */ /* 0x000fe20000010833 */
[----:B------:R-:W-:Y:S02]  /*a430*/  IMAD.U32 R51, R50, 0x10000, RZ ;  /* 0x0001000032337824 */ /* 0x000fe400078e00ff */
[----:B------:R-:W-:Y:S01]  /*a440*/  FFMA.FTZ R25, R30, R49, R27 ;  /* 0x000000311e197223 */ /* 0x000fe2000001001b */
[C---:B------:R-:W-:Y:S01]  /*a450*/  FMUL.FTZ R40, R41.reuse, R48 ;  /* 0x0000003029287220 */ /* 0x040fe20000410000 */
[-C--:B------:R-:W-:Y:S01]  /*a460*/  FMUL.FTZ R30, R41, R46.reuse ;  /* 0x0000002e291e7220 */ /* 0x080fe20000410000 */
[----:B------:R-:W-:Y:S01]  /*a470*/  FMUL.FTZ R41, R42, R51 ;  /* 0x000000332a297220 */ /* 0x000fe20000410000 */
[----:B------:R-:W-:Y:S01]  /*a480*/  LOP3.LUT R50, R50, 0xffff0000, RZ, 0xc0, !PT ;  /* 0xffff000032327812 */ /* 0x000fe200078ec0ff */
[-C--:B------:R-:W-:Y:S01]  /*a490*/  FMUL.FTZ R42, R42, R47.reuse ;  /* 0x0000002f2a2a7220 */ /* 0x080fe20000410000 */
[C---:B------:R-:W-:Y:S01]  /*a4a0*/  FFMA.FTZ R27, R31.reuse, R46, -R40 ;  /* 0x0000002e1f1b7223 */ /* 0x040fe20000010828 */
[----:B------:R-:W-:Y:S01]  /*a4b0*/  FFMA.FTZ R48, R31, R48, R30 ;  /* 0x000000301f307223 */ /* 0x000fe2000001001e */
[C---:B------:R-:W-:Y:S01]  /*a4c0*/  FFMA.FTZ R41, R32.reuse, R47, -R41 ;  /* 0x0000002f20297223 */ /* 0x040fe20000010829 */
[----:B------:R-:W-:Y:S01]  /*a4d0*/  FFMA.FTZ R42, R32, R51, R42 ;  /* 0x00000033202a7223 */ /* 0x000fe2000001002a */
[----:B------:R-:W-:Y:S01]  /*a4e0*/  FMUL.FTZ R32, R43, R50 ;  /* 0x000000322b207220 */ /* 0x000fe20000410000 */
[----:B------:R-:W-:-:S02]  /*a4f0*/  IMAD.U32 R31, R21, 0x10000, RZ ;  /* 0x00010000151f7824 */ /* 0x000fc400078e00ff */
[-C--:B------:R-:W-:Y:S01]  /*a500*/  FMUL.FTZ R46, R43, R28.reuse ;  /* 0x0000001c2b2e7220 */ /* 0x080fe20000410000 */
[----:B------:R-:W-:Y:S02]  /*a510*/  IMAD.U32 R30, R36, 0x10000, RZ ;  /* 0x00010000241e7824 */ /* 0x000fe400078e00ff */
[----:B------:R-:W-:Y:S01]  /*a520*/  FFMA.FTZ R40, R33, R28, -R32 ;  /* 0x0000001c21287223 */ /* 0x000fe20000010820 */
[-C--:B------:R-:W-:Y:S01]  /*a530*/  FMUL.FTZ R52, R44, R31.reuse ;  /* 0x0000001f2c347220 */ /* 0x080fe20000410000 */
[----:B------:R-:W-:Y:S02]  /*a540*/  IMAD.U32 R32, R20, 0x10000, RZ ;  /* 0x0001000014207824 */ /* 0x000fe400078e00ff */
[----:B------:R-:W-:Y:S01]  /*a550*/  FMUL.FTZ R44, R44, R30 ;  /* 0x0000001e2c2c7220 */ /* 0x000fe20000410000 */
[----:B------:R-:W-:Y:S02]  /*a560*/  IMAD.U32 R28, R37, 0x10000, RZ ;  /* 0x00010000251c7824 */ /* 0x000fe400078e00ff */
[----:B------:R-:W-:Y:S01]  /*a570*/  FFMA.FTZ R33, R33, R50, R46 ;  /* 0x0000003221217223 */ /* 0x000fe2000001002e */
[----:B------:R-:W-:Y:S01]  /*a580*/  FFMA.FTZ R52, R29, R30, -R52 ;  /* 0x0000001e1d347223 */ /* 0x000fe20000010834 */
[----:B------:R-:W-:Y:S01]  /*a590*/  FMUL.FTZ R46, R45, R32 ;  /* 0x000000202d2e7220 */ /* 0x000fe20000410000 */
[----:B------:R-:W-:Y:S01]  /*a5a0*/  FFMA.FTZ R44, R29, R31, R44 ;  /* 0x0000001f1d2c7223 */ /* 0x000fe2000001002c */
[-C--:B------:R-:W-:Y:S01]  /*a5b0*/  FMUL.FTZ R30, R45, R28.reuse ;  /* 0x0000001c2d1e7220 */ /* 0x080fe20000410000 */
[----:B------:R-:W-:Y:S01]  /*a5c0*/  LOP3.LUT R21, R21, 0xffff0000, RZ, 0xc0, !PT ;  /* 0xffff000015157812 */ /* 0x000fe200078ec0ff */
[C---:B------:R-:W-:Y:S01]  /*a5d0*/  FFMA.FTZ R46, R13.reuse, R28, -R46 ;  /* 0x0000001c0d2e7223 */ /* 0x040fe2000001082e */
[----:B------:R-:W-:Y:S01]  /*a5e0*/  LOP3.LUT R29, R20, 0xffff0000, RZ, 0xc0, !PT ;  /* 0xffff0000141d7812 */ /* 0x000fe200078ec0ff */
[----:B------:R-:W-:Y:S01]  /*a5f0*/  FFMA.FTZ R30, R13, R32, R30 ;  /* 0x000000200d1e7223 */ /* 0x000fe2000001001e */
[----:B------:R-:W-:Y:S01]  /*a600*/  LOP3.LUT R36, R36, 0xffff0000, RZ, 0xc0, !PT ;  /* 0xffff000024247812 */ /* 0x000fe200078ec0ff */
[----:B------:R-:W-:Y:S01]  /*a610*/  FMUL.FTZ R13, R15, R21 ;  /* 0x000000150f0d7220 */ /* 0x000fe20000410000 */
[----:B------:R-:W-:Y:S01]  /*a620*/  LOP3.LUT R37, R37, 0xffff0000, RZ, 0xc0, !PT ;  /* 0xffff000025257812 */ /* 0x000fe200078ec0ff */
[----:B------:R-:W-:-:S02]  /*a630*/  FMUL.FTZ R31, R26, R29 ;  /* 0x0000001d1a1f7220 */ /* 0x000fc40000410000 */
[-C--:B------:R-:W-:Y:S01]  /*a640*/  FMUL.FTZ R20, R15, R36.reuse ;  /* 0x000000240f147220 */ /* 0x080fe20000410000 */
[----:B------:R-:W-:Y:S01]  /*a650*/  FFMA.FTZ R15, R12, R36, -R13 ;  /* 0x000000240c0f7223 */ /* 0x000fe2000001080d */
[-C--:B------:R-:W-:Y:S01]  /*a660*/  FMUL.FTZ R26, R26, R37.reuse ;  /* 0x000000251a1a7220 */ /* 0x080fe20000410000 */
[----:B------:R-:W-:Y:S01]  /*a670*/  FFMA.FTZ R31, R14, R37, -R31 ;  /* 0x000000250e1f7223 */ /* 0x000fe2000001081f */
[----:B------:R-:W-:Y:S01]  /*a680*/  FFMA.FTZ R21, R12, R21, R20 ;  /* 0x000000150c157223 */ /* 0x000fe20000010014 */
[----:B------:R-:W-:Y:S01]  /*a690*/  F2FP.BF16.F32.PACK_AB R12, R27, R24 ;  /* 0x000000181b0c723e */ /* 0x000fe200000010ff */
[----:B------:R-:W-:Y:S01]  /*a6a0*/  FFMA.FTZ R29, R14, R29, R26 ;  /* 0x0000001d0e1d7223 */ /* 0x000fe2000001001a */
[----:B------:R-:W-:Y:S02]  /*a6b0*/  F2FP.BF16.F32.PACK_AB R14, R15, R52 ;  /* 0x000000340f0e723e */ /* 0x000fe400000010ff */
[----:B------:R-:W-:Y:S02]  /*a6c0*/  F2FP.BF16.F32.PACK_AB R24, R48, R25 ;  /* 0x000000193018723e */ /* 0x000fe400000010ff */
[----:B------:R-:W-:-:S02]  /*a6d0*/  F2FP.BF16.F32.PACK_AB R13, R40, R41 ;  /* 0x00000029280d723e */ /* 0x000fc400000010ff */
[----:B------:R-:W-:Y:S02]  /*a6e0*/  F2FP.BF16.F32.PACK_AB R15, R31, R46 ;  /* 0x0000002e1f0f723e */ /* 0x000fe400000010ff */
[----:B------:R-:W-:Y:S02]  /*a6f0*/  F2FP.BF16.F32.PACK_AB R25, R33, R42 ;  /* 0x0000002a2119723e */ /* 0x000fe400000010ff */
[----:B------:R-:W-:Y:S01]  /*a700*/  F2FP.BF16.F32.PACK_AB R26, R21, R44 ;  /* 0x0000002c151a723e */ /* 0x000fe200000010ff */
[----:B------:R1:W-:Y:S01]  /*a710*/  STS.128 [R35+0x20400], R12 ;  /* 0x0204000c23007388 */ /* 0x0003e20000000c00 */
[----:B------:R-:W-:-:S05]  /*a720*/  F2FP.BF16.F32.PACK_AB R27, R29, R30 ;  /* 0x0000001e1d1b723e */ /* 0x000fca00000010ff */
[----:B------:R1:W-:Y:S02]  /*a730*/  STS.128 [R38+0x20400], R24 ;  /* 0x0204001826007388 */ /* 0x0003e40000000c00 */
.L_x_4773:
[----:B------:R-:W-:Y:S05]  /*a740*/  BSYNC B1 ;  /* 0x0000000000017941 */ /* 0x000fea0003800000 */
.L_x_4772:
[----:B------:R-:W-:Y:S01]  /*a750*/  PRMT R20, R34, 0x5410, R3 ;  /* 0x0000541022147816 */ /* 0x000fe20000000003 */
[----:B------:R-:W-:Y:S06]  /*a760*/  @P0 BRA `(.L_x_4764) ;  /* 0x0000000400a40947 */ /* 0x000fec0003800000 */
[----:B------:R-:W2:Y:S01]  /*a770*/  LDL R41, [R1+0x58] ;  /* 0x0000580001297983 */ /* 0x000ea20000100800 */
[----:B------:R-:W-:Y:S01]  /*a780*/  IMAD.SHL.U32 R3, R0, 0x40, RZ ;  /* 0x0000004000037824 */ /* 0x000fe200078e00ff */
[----:B01----:R-:W-:Y:S01]  /*a790*/  SHF.R.S32.HI R13, RZ, 0x1f, R0 ;  /* 0x0000001fff0d7819 */ /* 0x003fe20000011400 */
[----:B------:R-:W-:Y:S01]  /*a7a0*/  IMAD.IADD R39, R16, 0x1, R39 ;  /* 0x0000000110277824 */ /* 0x000fe200078e0227 */
[----:B------:R-:W-:Y:S02]  /*a7b0*/  SHF.R.U64 R32, R4, 0x10, R5 ;  /* 0x0000001004207819 */ /* 0x000fe40000001205 */
[----:B------:R-:W-:Y:S02]  /*a7c0*/  LEA.HI R13, R13, R0, RZ, 0x3 ;  /* 0x000000000d0d7211 */ /* 0x000fe400078f18ff */
[----:B------:R-:W-:Y:S02]  /*a7d0*/  LOP3.LUT R12, R3, 0x1c0, RZ, 0xc0, !PT ;  /* 0x000001c0030c7812 */ /* 0x000fe400078ec0ff */
[----:B------:R-:W-:Y:S01]  /*a7e0*/  SHF.R.U64 R21, R8, 0x10, R9 ;  /* 0x0000001008157819 */ /* 0x000fe20000001209 */
[----:B------:R-:W-:Y:S01]  /*a7f0*/  IMAD.SHL.U32 R13, R13, 0x40, RZ ;  /* 0x000000400d0d7824 */ /* 0x000fe200078e00ff */
[----:B------:R-:W-:-:S02]  /*a800*/  LOP3.LUT R0, R12, 0x38, R39, 0xf8, !PT ;  /* 0x000000380c007812 */ /* 0x000fc400078ef827 */
[----:B------:R-:W-:Y:S02]  /*a810*/  SHF.R.U32.HI R3, RZ, 0x3, R12 ;  /* 0x00000003ff037819 */ /* 0x000fe4000001160c */
[----:B------:R-:W-:Y:S02]  /*a820*/  PRMT R32, R53, 0x5432, R32 ;  /* 0x0000543235207816 */ /* 0x000fe40000000020 */
[----:B------:R-:W-:Y:S02]  /*a830*/  LOP3.LUT R0, R0, R3, RZ, 0x3c, !PT ;  /* 0x0000000300007212 */ /* 0x000fe400078e3cff */
[----:B------:R-:W-:Y:S01]  /*a840*/  LOP3.LUT R3, R13, 0xfffffe00, RZ, 0xc0, !PT ;  /* 0xfffffe000d037812 */ /* 0x000fe200078ec0ff */
[----:B------:R-:W-:Y:S01]  /*a850*/  IMAD.U32 R34, R32, 0x10000, RZ ;  /* 0x0001000020227824 */ /* 0x000fe200078e00ff */
[----:B------:R-:W-:Y:S02]  /*a860*/  SHF.R.U32.HI R29, RZ, 0x10, R9 ;  /* 0x00000010ff1d7819 */ /* 0x000fe40000011609 */
[----:B------:R-:W-:Y:S01]  /*a870*/  SHF.R.U32.HI R33, RZ, 0x10, R5 ;  /* 0x00000010ff217819 */ /* 0x000fe20000011605 */
[----:B------:R-:W-:Y:S01]  /*a880*/  IMAD.IADD R3, R3, 0x1, R0 ;  /* 0x0000000103037824 */ /* 0x000fe200078e0200 */
[----:B------:R-:W-:-:S02]  /*a890*/  PRMT R21, R56, 0x5410, R21 ;  /* 0x0000541038157816 */ /* 0x000fc40000000015 */
[----:B------:R-:W-:Y:S01]  /*a8a0*/  SHF.R.U32.HI R37, RZ, 0x10, R7 ;  /* 0x00000010ff257819 */ /* 0x000fe20000011607 */
[----:B------:R-:W-:Y:S01]  /*a8b0*/  IMAD R0, R3, 0x2, R2 ;  /* 0x0000000203007824 */ /* 0x000fe200078e0202 */
[----:B------:R-:W-:Y:S01]  /*a8c0*/  PRMT R33, R53, 0x5410, R33 ;  /* 0x0000541035217816 */ /* 0x000fe20000000021 */
[----:B------:R-:W-:Y:S01]  /*a8d0*/  IMAD.U32 R28, R21, 0x10000, RZ ;  /* 0x00010000151c7824 */ /* 0x000fe200078e00ff */
[----:B------:R-:W-:Y:S02]  /*a8e0*/  SHF.R.U32.HI R31, RZ, 0x10, R11 ;  /* 0x00000010ff1f7819 */ /* 0x000fe4000001160b */
[----:B------:R-:W0:Y:S01]  /*a8f0*/  LDS.128 R24, [R0+0x20400] ;  /* 0x0204000000187984 */ /* 0x000e220000000c00 */
[----:B------:R-:W-:Y:S01]  /*a900*/  PRMT R29, R57, 0x5410, R29 ;  /* 0x00005410391d7816 */ /* 0x000fe2000000001d */
[----:B------:R-:W-:Y:S01]  /*a910*/  IMAD.U32 R36, R33, 0x10000, RZ ;  /* 0x0001000021247824 */ /* 0x000fe200078e00ff */
[----:B------:R-:W-:Y:S02]  /*a920*/  SHF.R.U64 R30, R10, 0x10, R11 ;  /* 0x000000100a1e7819 */ /* 0x000fe4000000120b */
[----:B------:R-:W-:-:S02]  /*a930*/  PRMT R37, R55, 0x5410, R37 ;  /* 0x0000541037257816 */ /* 0x000fc40000000025 */
[C---:B------:R-:W-:Y:S02]  /*a940*/  PRMT R31, R20.reuse, 0x5410, R31 ;  /* 0x00005410141f7816 */ /* 0x040fe4000000001f */
        /* <DEDUP_REMOVED lines=75> */
.L_x_4764:
[----:B------:R-:W-:Y:S05]  /*ae00*/  BSYNC B0 ;  /* 0x0000000000007941 */ /* 0x000fea0003800000 */
.L_x_4750:
        /* <DEDUP_REMOVED lines=8> */
.L_x_4747:
[----:B--23--:R-:W-:-:S05]  /*ae90*/  IMAD.U32 R0, RZ, RZ, UR37 ;  /* 0x00000025ff007e24 */ /* 0x00cfca000f8e00ff */
[----:B------:R-:W-:-:S13]  /*aea0*/  ISETP.NE.AND P0, PT, R0, 0x3, PT ;  /* 0x000000030000780c */ /* 0x000fda0003f05270 */
[----:B------:R-:W-:Y:S05]  /*aeb0*/  @!P0 BRA `(.L_x_4774) ;  /* 0x0000000000048947 */ /* 0x000fea0003800000 */
[----:B------:R-:W-:Y:S01]  /*aec0*/  BPT.TRAP 0x1 ;  /* 0x000000040000795c */ /* 0x000fe20000300000 */
.L_x_4774:
[----:B------:R-:W-:Y:S01]  /*aed0*/  IMAD R20, R19, 0x8, R2 ;  /* 0x0000000813147824 */ /* 0x000fe200078e0202 */
[----:B------:R-:W-:-:S04]  /*aee0*/  SHF.L.U32 R21, R22, 0x1f, RZ ;  /* 0x0000001f16157819 */ /* 0x000fc800000006ff */
[----:B------:R2:W3:Y:S01]  /*aef0*/  SYNCS.PHASECHK.TRANS64.TRYWAIT P1, [R20+URZ+0x28c30], R21 ;  /* 0x028c3015140075a7 */ /* 0x0004e2000802017f */
[----:B------:R-:W-:Y:S05]  /*af00*/  @!P0 BRA `(.L_x_4775) ;  /* 0x0000000000048947 */ /* 0x000fea0003800000 */
[----:B------:R-:W-:Y:S01]  /*af10*/  BPT.TRAP 0x1 ;  /* 0x000000040000795c */ /* 0x000fe20000300000 */
.L_x_4775:
[C---:B------:R-:W-:Y:S02]  /*af20*/  VIADD R0, R2.reuse, 0x22400 ;  /* 0x0002240002007836 */ /* 0x040fe40000000000 */
[----:B01----:R-:W-:-:S03]  /*af30*/  VIADD R3, R2, 0x20400 ;  /* 0x0002040002037836 */ /* 0x003fc60000000000 */
[----:B------:R-:W-:Y:S02]  /*af40*/  SHF.R.U32.HI R0, RZ, 0x4, R0 ;  /* 0x00000004ff007819 */ /* 0x000fe40000011600 */
[----:B------:R-:W-:Y:S02]  /*af50*/  SHF.R.U32.HI R3, RZ, 0x4, R3 ;  /* 0x00000004ff037819 */ /* 0x000fe40000011603 */
[----:B------:R-:W-:Y:S02]  /*af60*/  LOP3.LUT R0, R0, 0x3fff, RZ, 0xc0, !PT ;  /* 0x00003fff00007812 */ /* 0x000fe400078ec0ff */
[----:B------:R-:W-:Y:S02]  /*af70*/  LOP3.LUT R3, R3, 0x3fff, RZ, 0xc0, !PT ;  /* 0x00003fff03037812 */ /* 0x000fe400078ec0ff */
[----:B------:R-:W-:Y:S01]  /*af80*/  LOP3.LUT R12, R0, 0x10000, RZ, 0xfc, !PT ;  /* 0x00010000000c7812 */ /* 0x000fe200078efcff */
[----:B---3--:R-:W-:Y:S06]  /*af90*/  @P1 BRA `(.L_x_4776) ;  /* 0x0000000000081947 */ /* 0x008fec0003800000 */
[----:B------:R-:W0:Y:S02]  /*afa0*/  SYNCS.PHASECHK.TRANS64.TRYWAIT P1, [R20+URZ+0x28c30], R21 ;  /* 0x028c3015140075a7 */ /* 0x000e24000802017f */
[----:B0-----:R-:W-:Y:S05]  /*afb0*/  @!P1 BRA `(.L_x_4777) ;  /* 0x0000014800549947 */ /* 0x001fea0003800000 */
.L_x_4776:
        /* <DEDUP_REMOVED lines=47> */
.L_x_4778:
[----:B------:R-:W1:Y:S01]  /*b2b0*/  LDC R0, c[0x0][0x448] ;  /* 0x00011200ff007b82 */ /* 0x000e620000000800 */
[----:B------:R-:W-:Y:S01]  /*b2c0*/  ULDC UR4, c[0x0][0x9d8] ;  /* 0x0002760000047ab9 */ /* 0x000fe20000000800 */
[----:B------:R-:W-:Y:S02]  /*b2d0*/  IMAD.MOV.U32 R14, RZ, RZ, -0x40 ;  /* 0xffffffc0ff0e7424 */ /* 0x000fe400078e00ff */
[----:B------:R-:W-:Y:S01]  /*b2e0*/  FMUL.FTZ R15, R25, UR4 ;  /* 0x00000004190f7c20 */ /* 0x000fe20008410000 */
[----:B------:R-:W-:Y:S02]  /*b2f0*/  IMAD.IADD R25, R208, 0x1, R199 ;  /* 0x00000001d0197824 */ /* 0x000fe400078e02c7 */
[----:B------:R-:W-:Y:S01]  /*b300*/  FMUL.FTZ R27, R27, UR4 ;  /* 0x000000041b1b7c20 */ /* 0x000fe20008410000 */
[----:B------:R-:W-:Y:S01]  /*b310*/  FMUL.FTZ R26, R26, UR4 ;  /* 0x000000041a1a7c20 */ /* 0x000fe20008410000 */
[----:B------:R-:W-:Y:S01]  /*b320*/  FMUL.FTZ R30, R30, UR4 ;  /* 0x000000041e1e7c20 */ /* 0x000fe20008410000 */
[----:B------:R-:W-:Y:S01]  /*b330*/  FMUL.FTZ R31, R31, UR4 ;  /* 0x000000041f1f7c20 */ /* 0x000fe20008410000 */
[----:B------:R3:W-:Y:S01]  /*b340*/  MUFU.TANH R62, R27 ;  /* 0x0000001b003e7308 */ /* 0x0007e20000002400 */
[----:B------:R-:W-:Y:S01]  /*b350*/  FMUL.FTZ R34, R34, UR4 ;  /* 0x0000000422227c20 */ /* 0x000fe20008410000 */
[----:B------:R-:W-:Y:S01]  /*b360*/  LOP3.LUT R18, R18, 0xfffffffd, RZ, 0xc0, !PT ;  /* 0xfffffffd12127812 */ /* 0x000fe200078ec0ff */
[----:B------:R-:W-:Y:S01]  /*b370*/  FMUL.FTZ R35, R35, UR4 ;  /* 0x0000000423237c20 */ /* 0x000fe20008410000 */
[----:B------:R-:W-:Y:S01]  /*b380*/  FMUL.FTZ R38, R38, UR4 ;  /* 0x0000000426267c20 */ /* 0x000fe20008410000 */
[----:B------:R-:W-:Y:S01]  /*b390*/  FMUL.FTZ R39, R39, UR4 ;  /* 0x0000000427277c20 */ /* 0x000fe20008410000 */
[----:B------:R-:W-:Y:S01]  /*b3a0*/  FMUL.FTZ R42, R42, UR4 ;  /* 0x000000042a2a7c20 */ /* 0x000fe20008410000 */
[----:B------:R-:W-:Y:S01]  /*b3b0*/  FMUL.FTZ R43, R43, UR4 ;  /* 0x000000042b2b7c20 */ /* 0x000fe20008410000 */
[----:B------:R-:W4:Y:S01]  /*b3c0*/  MUFU.TANH R3, R26 ;  /* 0x0000001a00037308 */ /* 0x000f220000002400 */
[----:B---3--:R-:W-:-:S02]  /*b3d0*/  IMAD R27, R209, R14, 0x40 ;  /* 0x00000040d11b7424 */ /* 0x008fc400078e020e */
[----:B------:R-:W-:Y:S01]  /*b3e0*/  FMUL.FTZ R13, R24, UR4 ;  /* 0x00000004180d7c20 */ /* 0x000fe20008410000 */
[----:B------:R-:W-:Y:S01]  /*b3f0*/  FMUL.FTZ R46, R46, UR4 ;  /* 0x000000042e2e7c20 */ /* 0x000fe20008410000 */
[----:B------:R-:W-:Y:S01]  /*b400*/  FMUL.FTZ R14, R50, UR4 ;  /* 0x00000004320e7c20 */ /* 0x000fe20008410000 */
[----:B------:R-:W-:Y:S01]  /*b410*/  FMUL.FTZ R47, R47, UR4 ;  /* 0x000000042f2f7c20 */ /* 0x000fe20008410000 */
[----:B------:R-:W-:Y:S01]  /*b420*/  IADD3 R64, R200, 0x1, R27 ;  /* 0x00000001c8407810 */ /* 0x000fe20007ffe01b */
[----:B------:R-:W-:Y:S01]  /*b430*/  FMUL.FTZ R51, R51, UR4 ;  /* 0x0000000433337c20 */ /* 0x000fe20008410000 */
[----:B-1----:R-:W-:Y:S01]  /*b440*/  ISETP.NE.AND P1, PT, R0, 0x1, PT ;  /* 0x000000010000780c */ /* 0x002fe20003f25270 */
[----:B------:R-:W1:Y:S01]  /*b450*/  MUFU.TANH R30, R30 ;  /* 0x0000001e001e7308 */ /* 0x000e620000002400 */
[----:B------:R-:W-:Y:S01]  /*b460*/  IADD3 R27, -R207, R27, R200 ;  /* 0x0000001bcf1b7210 */ /* 0x000fe20007ffe1c8 */
[----:B------:R-:W-:Y:S01]  /*b470*/  FMUL.FTZ R54, R54, UR4 ;  /* 0x0000000436367c20 */ /* 0x000fe20008410000 */
[----:B------:R-:W-:Y:S01]  /*b480*/  IADD3 R64, -R198, R64, -R207 ;  /* 0x00000040c6407210 */ /* 0x000fe20007ffe9cf */
[----:B------:R-:W-:Y:S01]  /*b490*/  FMUL.FTZ R55, R55, UR4 ;  /* 0x0000000437377c20 */ /* 0x000fe20008410000 */
[----:B------:R-:W-:Y:S01]  /*b4a0*/  FMUL.FTZ R68, R40, UR4 ;  /* 0x0000000428447c20 */ /* 0x000fe20008410000 */
[----:B------:R-:W-:Y:S01]  /*b4b0*/  FMUL.FTZ R66, R37, UR4 ;  /* 0x0000000425427c20 */ /* 0x000fe20008410000 */
[----:B------:R-:W-:Y:S01]  /*b4c0*/  FMUL.FTZ R72, R44, UR4 ;  /* 0x000000042c487c20 */ /* 0x000fe20008410000 */
[----:B------:R3:W0:Y:S01]  /*b4d0*/  MUFU.TANH R58, R31 ;  /* 0x0000001f003a7308 */ /* 0x0006220000002400 */
[----:B------:R-:W-:Y:S01]  /*b4e0*/  FMUL.FTZ R45, R45, UR4 ;  /* 0x000000042d2d7c20 */ /* 0x000fe20008410000 */
[----:B------:R-:W-:Y:S01]  /*b4f0*/  FMUL.FTZ R49, R49, UR4 ;  /* 0x0000000431317c20 */ /* 0x000fe20008410000 */
[----:B------:R-:W-:Y:S01]  /*b500*/  FMUL.FTZ R53, R53, UR4 ;  /* 0x0000000435357c20 */ /* 0x000fe20008410000 */
[----:B------:R-:W2:Y:S01]  /*b510*/  @P1 LDC R0, c[0x0][0x44c] ;  /* 0x00011300ff001b82 */ /* 0x000ea20000000800 */
[----:B------:R-:W-:-:S03]  /*b520*/  @P1 LOP3.LUT R18, R18, 0x2, RZ, 0xfc, !PT ;  /* 0x0000000212121812 */ /* 0x000fc600078efcff */
[----:B------:R-:W0:Y:S04]  /*b530*/  MUFU.TANH R34, R34 ;  /* 0x0000002200227308 */ /* 0x000e280000002400 */
[----:B------:R-:W4:Y:S04]  /*b540*/  @P1 LDC R57, c[0x0][0x450] ;  /* 0x00011400ff391b82 */ /* 0x000f280000000800 */
[----:B------:R-:W0:Y:S08]  /*b550*/  MUFU.TANH R35, R35 ;  /* 0x0000002300237308 */ /* 0x000e300000002400 */
[----:B------:R-:W0:Y:S01]  /*b560*/  MUFU.TANH R38, R38 ;  /* 0x0000002600267308 */ /* 0x000e220000002400 */
[----:B--2---:R-:W-:-:S07]  /*b570*/  @P1 IMAD.HI.U32 R0, R25, R0, RZ ;  /* 0x0000000019001227 */ /* 0x004fce00078e00ff */
[----:B------:R-:W2:Y:S01]  /*b580*/  MUFU.TANH R39, R39 ;  /* 0x0000002700277308 */ /* 0x000ea20000002400 */
[----:B----4-:R-:W-:-:S07]  /*b590*/  @P1 SHF.R.U32.HI R25, RZ, R57, R0 ;  /* 0x00000039ff191219 */ /* 0x010fce0000011600 */
[----:B------:R-:W4:Y:S01]  /*b5a0*/  MUFU.TANH R24, R42 ;  /* 0x0000002a00187308 */ /* 0x000f220000002400 */
[----:B------:R-:W1:Y:S04]  /*b5b0*/  SHFL.IDX PT, R0, R25, 0x1, 0x1c1f ;  /* 0x003c1f0019007f89 */ /* 0x000e6800000e0000 */
[----:B------:R-:W4:Y:S03]  /*b5c0*/  SHFL.IDX PT, R25, R25, RZ, 0x1c1f ;  /* 0x001c1fff19197589 */ /* 0x000f2600000e0000 */
[----:B------:R-:W4:Y:S08]  /*b5d0*/  MUFU.TANH R43, R43 ;  /* 0x0000002b002b7308 */ /* 0x000f300000002400 */
[----:B------:R2:W4:Y:S08]  /*b5e0*/  MUFU.TANH R26, R46 ;  /* 0x0000002e001a7308 */ /* 0x0005300000002400 */
[----:B------:R-:W4:Y:S01]  /*b5f0*/  MUFU.TANH R47, R47 ;  /* 0x0000002f002f7308 */ /* 0x000f220000002400 */
[----:B-1----:R-:W-:-:S04]  /*b600*/  VIADDMNMX R0, R0, R64, R27, PT ;  /* 0x0000004000007246 */ /* 0x002fc8000380011b */
[C---:B------:R-:W-:Y:S02]  /*b610*/  ISETP.GT.AND P1, PT, R0.reuse, RZ, PT ;  /* 0x000000ff0000720c */ /* 0x040fe40003f24270 */
[C---:B------:R-:W-:Y:S01]  /*b620*/  ISETP.GT.AND P2, PT, R0.reuse, 0x1, PT ;  /* 0x000000010000780c */ /* 0x040fe20003f44270 */
[----:B------:R-:W1:Y:S01]  /*b630*/  MUFU.TANH R14, R14 ;  /* 0x0000000e000e7308 */ /* 0x000e620000002400 */
[----:B------:R-:W-:Y:S02]  /*b640*/  ISETP.GT.AND P3, PT, R0, 0x8, PT ;  /* 0x000000080000780c */ /* 0x000fe40003f64270 */
[----:B------:R-:W-:Y:S02]  /*b650*/  FSEL R3, R3, -INF , P1 ;  /* 0xff80000003037808 */ /* 0x000fe40000800000 */
[----:B------:R-:W-:Y:S02]  /*b660*/  FSEL R62, R62, -INF , P2 ;  /* 0xff8000003e3e7808 */ /* 0x000fe40001000000 */
[----:B------:R-:W-:Y:S01]  /*b670*/  ISETP.GT.AND P1, PT, R0, 0x9, PT ;  /* 0x000000090000780c */ /* 0x000fe20003f24270 */
[----:B------:R-:W1:Y:S01]  /*b680*/  MUFU.TANH R51, R51 ;  /* 0x0000003300337308 */ /* 0x000e620000002400 */
[----:B------:R-:W-:-:S02]  /*b690*/  FSEL R60, R30, -INF , P3 ;  /* 0xff8000001e3c7808 */ /* 0x000fc40001800000 */
[----:B---3--:R-:W-:Y:S02]  /*b6a0*/  FMNMX.FTZ R31, R3, R62, !PT ;  /* 0x0000003e031f7209 */ /* 0x008fe40007810000 */
[----:B------:R-:W-:Y:S02]  /*b6b0*/  ISETP.GT.AND P2, PT, R0, 0x10, PT ;  /* 0x000000100000780c */ /* 0x000fe40003f44270 */
[----:B0-----:R-:W-:Y:S01]  /*b6c0*/  FSEL R58, R58, -INF , P1 ;  /* 0xff8000003a3a7808 */ /* 0x001fe20000800000 */
[----:B------:R-:W-:Y:S01]  /*b6d0*/  MUFU.TANH R55, R55 ;  /* 0x0000003700377308 */ /* 0x000fe20000002400 */
[----:B------:R-:W-:Y:S02]  /*b6e0*/  FMNMX.FTZ R31, R60, R31, !PT ;  /* 0x0000001f3c1f7209 */ /* 0x000fe40007810000 */
[----:B------:R-:W-:Y:S02]  /*b6f0*/  ISETP.GT.AND P1, PT, R0, 0x11, PT ;  /* 0x000000110000780c */ /* 0x000fe40003f24270 */
[----:B------:R-:W-:-:S02]  /*b700*/  FSEL R56, R34, -INF , P2 ;  /* 0xff80000022387808 */ /* 0x000fc40001000000 */
[----:B------:R-:W-:Y:S01]  /*b710*/  FMNMX.FTZ R31, R58, R31, !PT ;  /* 0x0000001f3a1f7209 */ /* 0x000fe20007810000 */
[----:B------:R-:W-:Y:S01]  /*b720*/  MUFU.TANH R13, R13 ;  /* 0x0000000d000d7308 */ /* 0x000fe20000002400 */
[----:B------:R-:W-:Y:S02]  /*b730*/  ISETP.GT.AND P2, PT, R0, 0x18, PT ;  /* 0x000000180000780c */ /* 0x000fe40003f44270 */
[----:B------:R-:W-:Y:S02]  /*b740*/  FSEL R50, R35, -INF , P1 ;  /* 0xff80000023327808 */ /* 0x000fe40000800000 */
[----:B------:R-:W-:Y:S02]  /*b750*/  FMNMX.FTZ R31, R56, R31, !PT ;  /* 0x0000001f381f7209 */ /* 0x000fe40007810000 */
[----:B------:R-:W-:Y:S01]  /*b760*/  ISETP.GT.AND P1, PT, R0, 0x19, PT ;  /* 0x000000190000780c */ /* 0x000fe20003f24270 */
[----:B------:R-:W-:Y:S01]  /*b770*/  MUFU.TANH R15, R15 ;  /* 0x0000000f000f7308 */ /* 0x000fe20000002400 */
[----:B--2---:R-:W-:-:S02]  /*b780*/  FSEL R46, R38, -INF , P2 ;  /* 0xff800000262e7808 */ /* 0x004fc40001000000 */
[----:B------:R-:W-:Y:S02]  /*b790*/  FMNMX.FTZ R31, R50, R31, !PT ;  /* 0x0000001f321f7209 */ /* 0x000fe40007810000 */
[----:B------:R-:W-:Y:S02]  /*b7a0*/  ISETP.GT.AND P2, PT, R0, 0x20, PT ;  /* 0x000000200000780c */ /* 0x000fe40003f44270 */
[----:B------:R-:W-:Y:S01]  /*b7b0*/  FSEL R42, R39, -INF , P1 ;  /* 0xff800000272a7808 */ /* 0x000fe20000800000 */
[----:B------:R-:W-:Y:S01]  /*b7c0*/  MUFU.TANH R66, R66 ;  /* 0x0000004200427308 */ /* 0x000fe20000002400 */
[----:B------:R-:W-:Y:S02]  /*b7d0*/  FMNMX.FTZ R31, R46, R31, !PT ;  /* 0x0000001f2e1f7209 */ /* 0x000fe40007810000 */
[----:B------:R-:W-:Y:S02]  /*b7e0*/  ISETP.GT.AND P1, PT, R0, 0x21, PT ;  /* 0x000000210000780c */ /* 0x000fe40003f24270 */
[----:B----4-:R-:W-:-:S02]  /*b7f0*/  FSEL R38, R24, -INF , P2 ;  /* 0xff80000018267808 */ /* 0x010fc40001000000 */
[----:B------:R-:W-:Y:S01]  /*b800*/  FMNMX.FTZ R31, R42, R31, !PT ;  /* 0x0000001f2a1f7209 */ /* 0x000fe20007810000 */
[----:B------:R0:W2:Y:S01]  /*b810*/  MUFU.TANH R24, R54 ;  /* 0x0000003600187308 */ /* 0x0000a20000002400 */
[----:B------:R-:W-:Y:S02]  /*b820*/  ISETP.GT.AND P2, PT, R0, 0x28, PT ;  /* 0x000000280000780c */ /* 0x000fe40003f44270 */
[----:B------:R-:W-:Y:S02]  /*b830*/  FSEL R30, R43, -INF , P1 ;  /* 0xff8000002b1e7808 */ /* 0x000fe40000800000 */
[----:B------:R-:W-:Y:S02]  /*b840*/  FMNMX.FTZ R31, R38, R31, !PT ;  /* 0x0000001f261f7209 */ /* 0x000fe40007810000 */
[----:B------:R-:W-:Y:S01]  /*b850*/  ISETP.GT.AND P1, PT, R0, 0x29, PT ;  /* 0x000000290000780c */ /* 0x000fe20003f24270 */
[----:B------:R-:W-:Y:S01]  /*b860*/  MUFU.TANH R68, R68 ;  /* 0x0000004400447308 */ /* 0x000fe20000002400 */
[----:B------:R-:W-:Y:S01]  /*b870*/  FSEL R34, R26, -INF , P2 ;  /* 0xff8000001a227808 */ /* 0x000fe20001000000 */
[----:B0-----:R-:W-:Y:S01]  /*b880*/  FMUL.FTZ R54, R33, UR4 ;  /* 0x0000000421367c20 */ /* 0x001fe20008410000 */
[----:B------:R-:W-:Y:S01]  /*b890*/  FMNMX.FTZ R31, R30, R31, !PT ;  /* 0x0000001f1e1f7209 */ /* 0x000fe20007810000 */
[----:B------:R-:W-:Y:S01]  /*b8a0*/  FMUL.FTZ R33, R52, UR4 ;  /* 0x0000000434217c20 */ /* 0x000fe20008410000 */
[----:B------:R-:W-:-:S02]  /*b8b0*/  ISETP.GT.AND P2, PT, R0, 0x30, PT ;  /* 0x000000300000780c */ /* 0x000fc40003f44270 */
[----:B------:R-:W-:Y:S01]  /*b8c0*/  FSEL R26, R47, -INF , P1 ;  /* 0xff8000002f1a7808 */ /* 0x000fe20000800000 */
[----:B------:R-:W-:Y:S01]  /*b8d0*/  MUFU.TANH R54, R54 ;  /* 0x0000003600367308 */ /* 0x000fe20000002400 */
[----:B------:R-:W-:Y:S01]  /*b8e0*/  FMNMX.FTZ R35, R34, R31, !PT ;  /* 0x0000001f22237209 */ /* 0x000fe20007810000 */
[----:B------:R-:W-:Y:S01]  /*b8f0*/  FMUL.FTZ R31, R28, UR4 ;  /* 0x000000041c1f7c20 */ /* 0x000fe20008410000 */
[----:B------:R-:W-:Y:S02]  /*b900*/  ISETP.GT.AND P1, PT, R0, 0x31, PT ;  /* 0x000000310000780c */ /* 0x000fe40003f24270 */
[----:B-1----:R-:W-:Y:S02]  /*b910*/  FSEL R28, R14, -INF , P2 ;  /* 0xff8000000e1c7808 */ /* 0x002fe40001000000 */
[----:B------:R-:W-:Y:S01]  /*b920*/  FMNMX.FTZ R35, R26, R35, !PT ;  /* 0x000000231a237209 */ /* 0x000fe20007810000 */
[----:B------:R-:W0:Y:S01]  /*b930*/  MUFU.TANH R31, R31 ;  /* 0x0000001f001f7308 */ /* 0x000e220000002400 */
[----:B------:R-:W-:-:S02]  /*b940*/  ISETP.GT.AND P2, PT, R0, 0x38, PT ;  /* 0x000000380000780c */ /* 0x000fc40003f44270 */
[----:B------:R-:W-:Y:S02]  /*b950*/  FSEL R14, R51, -INF , P1 ;  /* 0xff800000330e7808 */ /* 0x000fe40000800000 */
[----:B------:R-:W-:Y:S01]  /*b960*/  FMNMX.FTZ R39, R28, R35, !PT ;  /* 0x000000231c277209 */ /* 0x000fe20007810000 */
[----:B------:R-:W-:Y:S01]  /*b970*/  FMUL.FTZ R35, R29, UR4 ;  /* 0x000000041d237c20 */ /* 0x000fe20008410000 */
[----:B------:R-:W-:Y:S01]  /*b980*/  ISETP.GT.AND P1, PT, R0, 0x39, PT ;  /* 0x000000390000780c */ /* 0x000fe20003f24270 */
[----:B------:R-:W-:Y:S01]  /*b990*/  MUFU.TANH R72, R72 ;  /* 0x0000004800487308 */ /* 0x000fe20000002400 */
[----:B--2---:R-:W-:Y:S02]  /*b9a0*/  FSEL R24, R24, -INF , P2 ;  /* 0xff80000018187808 */ /* 0x004fe40001000000 */
[----:B------:R-:W-:Y:S02]  /*b9b0*/  FMNMX.FTZ R39, R14, R39, !PT ;  /* 0x000000270e277209 */ /* 0x000fe40007810000 */
[----:B------:R-:W-:-:S02]  /*b9c0*/  FSEL R0, R55, -INF , P1 ;  /* 0xff80000037007808 */ /* 0x000fc40000800000 */
[----:B------:R-:W-:Y:S01]  /*b9d0*/  FMNMX.FTZ R29, R24, R39, !PT ;  /* 0x00000027181d7209 */ /* 0x000fe20007810000 */
[----:B------:R-:W-:Y:S01]  /*b9e0*/  FMUL.FTZ R39, R32, UR4 ;  /* 0x0000000420277c20 */ /* 0x000fe20008410000 */
[----:B------:R-:W1:Y:S01]  /*b9f0*/  MUFU.TANH R35, R35 ;  /* 0x0000002300237308 */ /* 0x000e620000002400 */
[----:B------:R-:W-:Y:S01]  /*ba00*/  VIADDMNMX R27, R25, R64, R27, PT ;  /* 0x00000040191b7246 */ /* 0x000fe2000380011b */
[----:B------:R-:W-:Y:S01]  /*ba10*/  FMUL.FTZ R32, R36, UR4 ;  /* 0x0000000424207c20 */ /* 0x000fe20008410000 */
[----:B------:R-:W-:Y:S01]  /*ba20*/  FMNMX.FTZ R29, R0, R29, !PT ;  /* 0x0000001d001d7209 */ /* 0x000fe20007810000 */
[----:B------:R-:W-:Y:S01]  /*ba30*/  FMUL.FTZ R25, R48, UR4 ;  /* 0x0000000430197c20 */ /* 0x000fe20008410000 */
[C---:B------:R-:W-:Y:S02]  /*ba40*/  ISETP.GT.AND P1, PT, R27.reuse, RZ, PT ;  /* 0x000000ff1b00720c */ /* 0x040fe40003f24270 */
[C---:B------:R-:W-:Y:S01]  /*ba50*/  ISETP.GT.AND P2, PT, R27.reuse, 0x1, PT ;  /* 0x000000011b00780c */ /* 0x040fe20003f44270 */
[----:B------:R-:W2:Y:S01]  /*ba60*/  SHFL.BFLY PT, R70, R29, 0x2, 0x1f ;  /* 0x0c401f001d467f89 */ /* 0x000ea200000e0000 */
[----:B------:R-:W3:Y:S01]  /*ba70*/  MUFU.TANH R39, R39 ;  /* 0x0000002700277308 */ /* 0x000ee20000002400 */
[----:B------:R-:W-:-:S02]  /*ba80*/  ISETP.GT.AND P3, PT, R27, 0x8, PT ;  /* 0x000000081b00780c */ /* 0x000fc40003f64270 */
[----:B------:R-:W-:Y:S02]  /*ba90*/  FSEL R40, R13, -INF , P1 ;  /* 0xff8000000d287808 */ /* 0x000fe40000800000 */
[----:B------:R-:W-:Y:S02]  /*baa0*/  ISETP.GT.AND P1, PT, R27, 0x9, PT ;  /* 0x000000091b00780c */ /* 0x000fe40003f24270 */
[----:B0-----:R-:W-:Y:S01]  /*bab0*/  FSEL R44, R31, -INF , P3 ;  /* 0xff8000001f2c7808 */ /* 0x001fe20001800000 */
[----:B------:R-:W0:Y:S01]  /*bac0*/  MUFU.TANH R32, R32 ;  /* 0x0000002000207308 */ /* 0x000e220000002400 */
[----:B-1----:R-:W-:Y:S02]  /*bad0*/  FSEL R48, R35, -INF , P1 ;  /* 0xff80000023307808 */ /* 0x002fe40000800000 */
[C---:B------:R-:W-:Y:S02]  /*bae0*/  ISETP.GT.AND P1, PT, R27.reuse, 0x11, PT ;  /* 0x000000111b00780c */ /* 0x040fe40003f24270 */
[----:B------:R-:W-:-:S02]  /*baf0*/  ISETP.GT.AND P3, PT, R27, 0x29, PT ;  /* 0x000000291b00780c */ /* 0x000fc40003f64270 */
[----:B------:R-:W-:Y:S01]  /*bb00*/  FSEL R54, R54, -INF , P1 ;  /* 0xff80000036367808 */ /* 0x000fe20000800000 */
[----:B------:R1:W-:Y:S01]  /*bb10*/  MUFU.TANH R76, R25 ;  /* 0x00000019004c7308 */ /* 0x0003e20000002400 */
[----:B------:R-:W-:-:S04]  /*bb20*/  ISETP.GT.AND P1, PT, R27, 0x19, PT ;  /* 0x000000191b00780c */ /* 0x000fc80003f24270 */
[----:B------:R-:W-:Y:S02]  /*bb30*/  FSEL R66, R66, -INF , P1 ;  /* 0xff80000042427808 */ /* 0x000fe40000800000 */
[----:B--2---:R-:W-:Y:S01]  /*bb40*/  FMNMX.FTZ R36, R29, R70, !PT ;  /* 0x000000461d247209 */ /* 0x004fe20007810000 */
[----:B------:R-:W-:Y:S01]  /*bb50*/  FMUL.FTZ R70, R41, UR4 ;  /* 0x0000000429467c20 */ /* 0x000fe20008410000 */
[----:B------:R-:W-:Y:S01]  /*bb60*/  FSEL R29, R15, -INF , P2 ;  /* 0xff8000000f1d7808 */ /* 0x000fe20001000000 */
[----:B------:R-:W-:Y:S01]  /*bb70*/  MUFU.TANH R45, R45 ;  /* 0x0000002d002d7308 */ /* 0x000fe20000002400 */
[----:B------:R-:W-:Y:S01]  /*bb80*/  ISETP.GT.AND P2, PT, R27, 0x10, PT ;  /* 0x000000101b00780c */ /* 0x000fe20003f44270 */
[----:B------:R-:W2:Y:S01]  /*bb90*/  SHFL.BFLY PT, R37, R36, 0x1, 0x1f ;  /* 0x0c201f0024257f89 */ /* 0x000ea200000e0000 */
[----:B------:R-:W-:Y:S01]  /*bba0*/  FMNMX.FTZ R13, R40, R29, !PT ;  /* 0x0000001d280d7209 */ /* 0x000fe20007810000 */
[----:B------:R-:W-:Y:S01]  /*bbb0*/  ULDC UR4, c[0x0][0x988] ;  /* 0x0002620000047ab9 */ /* 0x000fe20000000800 */
[----:B---3--:R-:W-:-:S02]  /*bbc0*/  FSEL R52, R39, -INF , P2 ;  /* 0xff80000027347808 */ /* 0x008fc40001000000 */
[----:B------:R-:W-:Y:S01]  /*bbd0*/  FMNMX.FTZ R13, R44, R13, !PT ;  /* 0x0000000d2c0d7209 */ /* 0x000fe20007810000 */
[----:B------:R-:W3:Y:S01]  /*bbe0*/  MUFU.TANH R70, R70 ;  /* 0x0000004600467308 */ /* 0x000ee20000002400 */
[C---:B------:R-:W-:Y:S02]  /*bbf0*/  ISETP.GT.AND P2, PT, R27.reuse, 0x18, PT ;  /* 0x000000181b00780c */ /* 0x040fe40003f44270 */
[----:B------:R-:W-:Y:S02]  /*bc00*/  FMNMX.FTZ R13, R48, R13, !PT ;  /* 0x0000000d300d7209 */ /* 0x000fe40007810000 */
[----:B0-----:R-:W-:Y:S02]  /*bc10*/  FSEL R64, R32, -INF , P2 ;  /* 0xff80000020407808 */ /* 0x001fe40001000000 */
[----:B------:R-:W-:Y:S01]  /*bc20*/  FMNMX.FTZ R13, R52, R13, !PT ;  /* 0x0000000d340d7209 */ /* 0x000fe20007810000 */
[----:B------:R-:W-:Y:S01]  /*bc30*/  MUFU.TANH R33, R33 ;  /* 0x0000002100217308 */ /* 0x000fe20000002400 */
[----:B------:R-:W-:-:S02]  /*bc40*/  ISETP.GT.AND P2, PT, R27, 0x20, PT ;  /* 0x000000201b00780c */ /* 0x000fc40003f44270 */
[----:B-1----:R-:W-:Y:S01]  /*bc50*/  FMNMX.FTZ R25, R54, R13, !PT ;  /* 0x0000000d36197209 */ /* 0x002fe20007810000 */
[----:B------:R-:W-:Y:S01]  /*bc60*/  IMAD.U32 R13, RZ, RZ, UR4 ;  /* 0x00000004ff0d7e24 */ /* 0x000fe2000f8e00ff */
[----:B------:R-:W-:Y:S02]  /*bc70*/  ISETP.GT.AND P1, PT, R27, 0x21, PT ;  /* 0x000000211b00780c */ /* 0x000fe40003f24270 */
[----:B------:R-:W-:Y:S01]  /*bc80*/  FMNMX.FTZ R25, R64, R25, !PT ;  /* 0x0000001940197209 */ /* 0x000fe20007810000 */
[----:B------:R-:W-:Y:S01]  /*bc90*/  MUFU.TANH R53, R53 ;  /* 0x0000003500357308 */ /* 0x000fe20000002400 */
[----:B------:R-:W-:Y:S02]  /*bca0*/  FSEL R68, R68, -INF , P2 ;  /* 0xff80000044447808 */ /* 0x000fe40001000000 */
[----:B------:R-:W-:Y:S02]  /*bcb0*/  FMNMX.FTZ R25, R66, R25, !PT ;  /* 0x0000001942197209 */ /* 0x000fe40007810000 */
[----:B--2---:R-:W-:-:S02]  /*bcc0*/  FMNMX.FTZ R15, R36, R37, !PT ;  /* 0x00000025240f7209 */ /* 0x004fc40007810000 */
[----:B------:R-:W-:Y:S01]  /*bcd0*/  ISETP.GT.AND P2, PT, R27, 0x28, PT ;  /* 0x000000281b00780c */ /* 0x000fe20003f44270 */
[----:B------:R-:W0:Y:S01]  /*bce0*/  MUFU.TANH R36, R49 ;  /* 0x0000003100247308 */ /* 0x000e220000002400 */
[----:B---3--:R-:W-:Y:S01]  /*bcf0*/  FSEL R70, R70, -INF , P1 ;  /* 0xff80000046467808 */ /* 0x008fe20000800000 */
[----:B------:R-:W-:Y:S01]  /*bd00*/  FMUL.FTZ R31, R15, R13 ;  /* 0x0000000d0f1f7220 */ /* 0x000fe20000410000 */
[----:B------:R-:W-:Y:S02]  /*bd10*/  FMNMX.FTZ R25, R68, R25, !PT ;  /* 0x0000001944197209 */ /* 0x000fe40007810000 */
[----:B------:R-:W-:Y:S02]  /*bd20*/  FSEL R72, R72, -INF , P2 ;  /* 0xff80000048487808 */ /* 0x000fe40001000000 */
[----:B------:R-:W-:Y:S02]  /*bd30*/  FMNMX.FTZ R25, R70, R25, !PT ;  /* 0x0000001946197209 */ /* 0x000fe40007810000 */
[----:B------:R-:W-:-:S02]  /*bd40*/  ISETP.GT.AND P1, PT, R27, 0x30, PT ;  /* 0x000000301b00780c */ /* 0x000fc40003f24270 */
[----:B------:R-:W-:Y:S02]  /*bd50*/  FSEL R74, R45, -INF , P3 ;  /* 0xff8000002d4a7808 */ /* 0x000fe40001800000 */
[----:B------:R-:W-:Y:S02]  /*bd60*/  FMNMX.FTZ R25, R72, R25, !PT ;  /* 0x0000001948197209 */ /* 0x000fe40007810000 */
[----:B------:R-:W-:Y:S02]  /*bd70*/  ISETP.GT.AND P2, PT, R27, 0x31, PT ;  /* 0x000000311b00780c */ /* 0x000fe40003f44270 */
[----:B------:R-:W-:Y:S02]  /*bd80*/  FSEL R76, R76, -INF , P1 ;  /* 0xff8000004c4c7808 */ /* 0x000fe40000800000 */
[----:B------:R-:W-:Y:S02]  /*bd90*/  FMNMX.FTZ R25, R74, R25, !PT ;  /* 0x000000194a197209 */ /* 0x000fe40007810000 */
[----:B------:R-:W-:-:S02]  /*bda0*/  FSETP.NEU.FTZ.AND P4, PT, R15, -INF , PT ;  /* 0xff8000000f00780b */ /* 0x000fc40003f9d000 */
[----:B------:R-:W-:Y:S02]  /*bdb0*/  ISETP.GT.AND P1, PT, R27, 0x38, PT ;  /* 0x000000381b00780c */ /* 0x000fe40003f24270 */
[----:B0-----:R-:W-:Y:S02]  /*bdc0*/  FSEL R36, R36, -INF , P2 ;  /* 0xff80000024247808 */ /* 0x001fe40001000000 */
[----:B------:R-:W-:Y:S02]  /*bdd0*/  FMNMX.FTZ R25, R76, R25, !PT ;  /* 0x000000194c197209 */ /* 0x000fe40007810000 */
[----:B------:R-:W-:Y:S02]  /*bde0*/  FSEL R31, R31, RZ, P4 ;  /* 0x000000ff1f1f7208 */ /* 0x000fe40002000000 */
[----:B------:R-:W-:Y:S02]  /*bdf0*/  ISETP.GT.AND P2, PT, R27, 0x39, PT ;  /* 0x000000391b00780c */ /* 0x000fe40003f44270 */
[----:B------:R-:W-:Y:S01]  /*be00*/  FSEL R32, R33, -INF , P1 ;  /* 0xff80000021207808 */ /* 0x000fe20000800000 */
[--C-:B------:R-:W-:Y:S01]  /*be10*/  FFMA.FTZ R78, R62, R13, -R31.reuse ;  /* 0x0000000d3e4e7223 */ /* 0x100fe2000001081f */
[----:B------:R-:W-:Y:S01]  /*be20*/  FMNMX.FTZ R25, R36, R25, !PT ;  /* 0x0000001924197209 */ /* 0x000fe20007810000 */
[-CC-:B------:R-:W-:Y:S01]  /*be30*/  FFMA.FTZ R167, R60, R13.reuse, -R31.reuse ;  /* 0x0000000d3ca77223 */ /* 0x180fe2000001081f */
[----:B------:R-:W-:Y:S01]  /*be40*/  FSEL R62, R53, -INF , P2 ;  /* 0xff800000353e7808 */ /* 0x000fe20001000000 */
[--C-:B------:R-:W-:Y:S01]  /*be50*/  FFMA.FTZ R165, R3, R13, -R31.reuse ;  /* 0x0000000d03a57223 */ /* 0x100fe2000001081f */
[----:B------:R-:W-:Y:S01]  /*be60*/  FMNMX.FTZ R25, R32, R25, !PT ;  /* 0x0000001920197209 */ /* 0x000fe20007810000 */
[-CC-:B------:R-:W-:Y:S01]  /*be70*/  FFMA.FTZ R3, R26, R13.reuse, -R31.reuse ;  /* 0x0000000d1a037223 */ /* 0x180fe2000001081f */
[--C-:B------:R-:W-:Y:S01]  /*be80*/  FFMA.FTZ R26, R14, R13, -R31.reuse ;  /* 0x0000000d0e1a7223 */ /* 0x100fe2000001081f */
[----:B------:R-:W-:Y:S01]  /*be90*/  MUFU.EX2 R78, R78 ;  /* 0x0000004e004e7308 */ /* 0x000fe20000000800 */
[----:B------:R-:W-:Y:S01]  /*bea0*/  FMNMX.FTZ R25, R62, R25, !PT ;  /* 0x000000193e197209 */ /* 0x000fe20007810000 */
[-CC-:B------:R-:W-:Y:S01]  /*beb0*/  FFMA.FTZ R58, R58, R13.reuse, -R31.reuse ;  /* 0x0000000d3a3a7223 */ /* 0x180fe2000001081f */
[-CC-:B------:R-:W-:Y:S01]  /*bec0*/  FFMA.FTZ R157, R38, R13.reuse, -R31.reuse ;  /* 0x0000000d269d7223 */ /* 0x180fe2000001081f */
[-CC-:B------:R-:W-:Y:S01]  /*bed0*/  FFMA.FTZ R38, R30, R13.reuse, -R31.reuse ;  /* 0x0000000d1e267223 */ /* 0x180fe2000001081f */
[-CC-:B------:R-:W-:Y:S01]  /*bee0*/  FFMA.FTZ R161, R56, R13.reuse, -R31.reuse ;  /* 0x0000000d38a17223 */ /* 0x180fe2000001081f */
[----:B------:R-:W0:Y:S01]  /*bef0*/  SHFL.BFLY PT, R60, R25, 0x2, 0x1f ;  /* 0x0c401f00193c7f89 */ /* 0x000e2200000e0000 */
[-CC-:B------:R-:W-:Y:S01]  /*bf00*/  FFMA.FTZ R50, R50, R13.reuse, -R31.reuse ;  /* 0x0000000d32327223 */ /* 0x180fe2000001081f */
[----:B------:R-:W1:Y:S01]  /*bf10*/  MUFU.EX2 R165, R165 ;  /* 0x000000a500a57308 */ /* 0x000e620000000800 */
[-CC-:B------:R-:W-:Y:S01]  /*bf20*/  FFMA.FTZ R163, R46, R13.reuse, -R31.reuse ;  /* 0x0000000d2ea37223 */ /* 0x180fe2000001081f */
[-CC-:B------:R-:W-:Y:S01]  /*bf30*/  FFMA.FTZ R42, R42, R13.reuse, -R31.reuse ;  /* 0x0000000d2a2a7223 */ /* 0x180fe2000001081f */
[-CC-:B------:R-:W-:Y:S01]  /*bf40*/  FFMA.FTZ R30, R34, R13.reuse, -R31.reuse ;  /* 0x0000000d221e7223 */ /* 0x180fe2000001081f */
[----:B------:R-:W-:-:S04]  /*bf50*/  FFMA.FTZ R24, R24, R13, -R31 ;  /* 0x0000000d18187223 */ /* 0x000fc8000001081f */
[----:B------:R-:W2:Y:S08]  /*bf60*/  MUFU.EX2 R167, R167 ;  /* 0x000000a700a77308 */ /* 0x000eb00000000800 */
[----:B------:R-:W3:Y:S01]  /*bf70*/  MUFU.EX2 R58, R58 ;  /* 0x0000003a003a7308 */ /* 0x000ee20000000800 */
[----:B-1----:R-:W-:Y:S01]  /*bf80*/  FADD.FTZ R34, R165, R78 ;  /* 0x0000004ea5227221 */ /* 0x002fe20000010000 */
[----:B------:R-:W-:-:S02]  /*bf90*/  F2FP.BF16.F32.PACK_AB R165, R78, R165 ;  /* 0x000000a54ea5723e */ /* 0x000fc400000010ff */
[----:B0-----:R-:W-:Y:S01]  /*bfa0*/  FMNMX.FTZ R60, R25, R60, !PT ;  /* 0x0000003c193c7209 */ /* 0x001fe20007810000 */
[----:B------:R-:W-:-:S03]  /*bfb0*/  FFMA.FTZ R25, R28, R13, -R31 ;  /* 0x0000000d1c197223 */ /* 0x000fc6000001081f */
[----:B------:R-:W0:Y:S01]  /*bfc0*/  MUFU.EX2 R161, R161 ;  /* 0x000000a100a17308 */ /* 0x000e220000000800 */
[----:B--2---:R-:W-:Y:S01]  /*bfd0*/  FADD.FTZ R43, R167, R34 ;  /* 0x00000022a72b7221 */ /* 0x004fe20000010000 */
[----:B------:R-:W-:Y:S01]  /*bfe0*/  VIADD R34, R20, 0x28c40 ;  /* 0x00028c4014227836 */ /* 0x000fe20000000000 */
[----:B------:R-:W1:Y:S04]  /*bff0*/  SHFL.BFLY PT, R27, R60, 0x1, 0x1f ;  /* 0x0c201f003c1b7f89 */ /* 0x000e6800000e0000 */
[----:B------:R-:W-:Y:S01]  /*c000*/  PRMT R34, R187, 0x654, R34 ;  /* 0x00000654bb227816 */ /* 0x000fe20000000022 */
[----:B------:R-:W2:Y:S01]  /*c010*/  MUFU.EX2 R50, R50 ;  /* 0x0000003200327308 */ /* 0x000ea20000000800 */
[----:B---3--:R-:W-:Y:S02]  /*c020*/  F2FP.BF16.F32.PACK_AB R167, R58, R167 ;  /* 0x000000a73aa7723e */ /* 0x008fe400000010ff */
[----:B------:R3:W-:Y:S05]  /*c030*/  SYNCS.ARRIVE.TRANS64.RED.A1T0 RZ, [R34+URZ], RZ ;  /* 0x000000ff22ff79a7 */ /* 0x0007ea000810043f */
[----:B------:R-:W-:Y:S08]  /*c040*/  MUFU.EX2 R163, R163 ;  /* 0x000000a300a37308 */ /* 0x000ff00000000800 */
[----:B------:R-:W-:Y:S01]  /*c050*/  MUFU.EX2 R42, R42 ;  /* 0x0000002a002a7308 */ /* 0x000fe20000000800 */
[----:B-1----:R-:W-:Y:S01]  /*c060*/  FMNMX.FTZ R14, R60, R27, !PT ;  /* 0x0000001b3c0e7209 */ /* 0x002fe20007810000 */
        /* <DEDUP_REMOVED lines=15> */
[----:B------:R-:W-:Y:S01]  /*c160*/  FADD.FTZ R40, R58, R43 ;  /* 0x0000002b3a287221 */ /* 0x000fe20000010000 */
[-CC-:B------:R-:W-:Y:S01]  /*c170*/  FFMA.FTZ R43, R36, R13.reuse, -R33.reuse ;  /* 0x0000000d242b7223 */ /* 0x180fe20000010821 */
[-CC-:B------:R-:W-:Y:S01]  /*c180*/  FFMA.FTZ R156, R68, R13.reuse, -R33.reuse ;  /* 0x0000000d449c7223 */ /* 0x180fe20000010821 */
[-CC-:B------:R-:W-:Y:S01]  /*c190*/  FFMA.FTZ R39, R70, R13.reuse, -R33.reuse ;  /* 0x0000000d46277223 */ /* 0x180fe20000010821 */
[----:B0-----:R-:W-:Y:S01]  /*c1a0*/  FADD.FTZ R47, R161, R40 ;  /* 0x00000028a12f7221 */ /* 0x001fe20000010000 */
[-CC-:B------:R-:W-:Y:S01]  /*c1b0*/  FFMA.FTZ R41, R72, R13.reuse, -R33.reuse ;  /* 0x0000000d48297223 */ /* 0x180fe20000010821 */
[----:B------:R-:W0:Y:S01]  /*c1c0*/  MUFU.EX2 R29, R29 ;  /* 0x0000001d001d7308 */ /* 0x000e220000000800 */
[-CC-:B------:R-:W-:Y:S01]  /*c1d0*/  FFMA.FTZ R0, R74, R13.reuse, -R33.reuse ;  /* 0x0000000d4a007223 */ /* 0x180fe20000010821 */
[-CC-:B------:R-:W-:Y:S01]  /*c1e0*/  FFMA.FTZ R28, R76, R13.reuse, -R33.reuse ;  /* 0x0000000d4c1c7223 */ /* 0x180fe20000010821 */
[-CC-:B------:R-:W-:Y:S01]  /*c1f0*/  FFMA.FTZ R32, R32, R13.reuse, -R33.reuse ;  /* 0x0000000d20207223 */ /* 0x180fe20000010821 */
[----:B------:R-:W-:Y:S01]  /*c200*/  FFMA.FTZ R33, R62, R13, -R33 ;  /* 0x0000000d3e217223 */ /* 0x000fe20000010821 */
[----:B--2---:R-:W-:-:S03]  /*c210*/  F2FP.BF16.F32.PACK_AB R161, R50, R161 ;  /* 0x000000a132a1723e */ /* 0x004fc600000010ff */
[----:B------:R-:W1:Y:S08]  /*c220*/  MUFU.EX2 R166, R166 ;  /* 0x000000a600a67308 */ /* 0x000e700000000800 */
[----:B------:R-:W2:Y:S01]  /*c230*/  MUFU.EX2 R31, R31 ;  /* 0x0000001f001f7308 */ /* 0x000ea20000000800 */
[----:B0-----:R-:W-:Y:S01]  /*c240*/  FADD.FTZ R45, R164, R29 ;  /* 0x0000001da42d7221 */ /* 0x001fe20000010000 */
[----:B------:R-:W-:-:S06]  /*c250*/  F2FP.BF16.F32.PACK_AB R164, R29, R164 ;  /* 0x000000a41da4723e */ /* 0x000fcc00000010ff */
[----:B------:R-:W3:Y:S01]  /*c260*/  MUFU.EX2 R160, R160 ;  /* 0x000000a000a07308 */ /* 0x000ee20000000800 */
[----:B-1----:R-:W-:-:S07]  /*c270*/  FADD.FTZ R36, R166, R45 ;  /* 0x0000002da6247221 */ /* 0x002fce0000010000 */
[----:B------:R-:W0:Y:S01]  /*c280*/  MUFU.EX2 R35, R35 ;  /* 0x0000002300237308 */ /* 0x000e220000000800 */
[C---:B--2---:R-:W-:Y:S01]  /*c290*/  FADD.FTZ R45, R31.reuse, R36 ;  /* 0x000000241f2d7221 */ /* 0x044fe20000010000 */
[----:B------:R-:W-:Y:S01]  /*c2a0*/  FADD.FTZ R36, R50, R47 ;  /* 0x0000002f32247221 */ /* 0x000fe20000010000 */
[----:B------:R-:W-:Y:S01]  /*c2b0*/  F2FP.BF16.F32.PACK_AB R166, R31, R166 ;  /* 0x000000a61fa6723e */ /* 0x000fe200000010ff */
[----:B------:R-:W-:Y:S02]  /*c2c0*/  BAR.SYNC.DEFER_BLOCKING 0xf, 0x100 ;  /* 0x03c4000000007b1d */ /* 0x000fe40000010000 */
[----:B------:R-:W-:Y:S01]  /*c2d0*/  FADD.FTZ R47, R163, R36 ;  /* 0x00000024a32f7221 */ /* 0x000fe20000010000 */
[----:B------:R-:W-:Y:S01]  /*c2e0*/  F2FP.BF16.F32.PACK_AB R163, R42, R163 ;  /* 0x000000a32aa3723e */ /* 0x000fe200000010ff */
[----:B---3--:R-:W-:Y:S02]  /*c2f0*/  FADD.FTZ R34, R160, R45 ;  /* 0x0000002da0227221 */ /* 0x008fe40000010000 */
[----:B------:R-:W1:Y:S01]  /*c300*/  MUFU.EX2 R162, R162 ;  /* 0x000000a200a27308 */ /* 0x000e620000000800 */
[----:B------:R-:W-:-:S04]  /*c310*/  FADD.FTZ R36, R42, R47 ;  /* 0x0000002f2a247221 */ /* 0x000fc80000010000 */
[----:B------:R-:W-:Y:S01]  /*c320*/  FADD.FTZ R47, R157, R36 ;  /* 0x000000249d2f7221 */ /* 0x000fe20000010000 */
[C---:B------:R-:W-:Y:S01]  /*c330*/  F2FP.BF16.F32.PACK_AB R157, R38.reuse, R157 ;  /* 0x0000009d269d723e */ /* 0x040fe200000010ff */
[C---:B0-----:R-:W-:Y:S01]  /*c340*/  FADD.FTZ R45, R35.reuse, R34 ;  /* 0x00000022232d7221 */ /* 0x041fe20000010000 */
[----:B------:R-:W0:Y:S01]  /*c350*/  MUFU.EX2 R37, R37 ;  /* 0x0000002500257308 */ /* 0x000e220000000800 */
[----:B------:R-:W-:Y:S01]  /*c360*/  FADD.FTZ R47, R38, R47 ;  /* 0x0000002f262f7221 */ /* 0x000fe20000010000 */
[----:B------:R-:W-:-:S06]  /*c370*/  F2FP.BF16.F32.PACK_AB R160, R35, R160 ;  /* 0x000000a023a0723e */ /* 0x000fcc00000010ff */
[----:B------:R-:W2:Y:S01]  /*c380*/  MUFU.EX2 R156, R156 ;  /* 0x0000009c009c7308 */ /* 0x000ea20000000800 */
[----:B-1----:R-:W-:Y:S01]  /*c390*/  FADD.FTZ R34, R162, R45 ;  /* 0x0000002da2227221 */ /* 0x002fe20000010000 */
[----:B------:R1:W-:Y:S06]  /*c3a0*/  STSM.16.M88.4 [R201+0x26800], R164 ;  /* 0x026800a4c9007844 */ /* 0x0003ec0000000200 */
[----:B------:R-:W3:Y:S01]  /*c3b0*/  MUFU.EX2 R39, R39 ;  /* 0x0000002700277308 */ /* 0x000ee20000000800 */
[C---:B0-----:R-:W-:Y:S01]  /*c3c0*/  FADD.FTZ R45, R37.reuse, R34 ;  /* 0x00000022252d7221 */ /* 0x041fe20000010000 */
[----:B------:R-:W-:-:S05]  /*c3d0*/  F2FP.BF16.F32.PACK_AB R162, R37, R162 ;  /* 0x000000a225a2723e */ /* 0x000fca00000010ff */
[----:B------:R1:W-:Y:S01]  /*c3e0*/  STSM.16.M88.4 [R202], R160 ;  /* 0x000000a0ca007844 */ /* 0x0003e20000000200 */
[----:B------:R-:W0:Y:S01]  /*c3f0*/  MUFU.EX2 R30, R30 ;  /* 0x0000001e001e7308 */ /* 0x000e220000000800 */
[----:B--2---:R-:W-:-:S07]  /*c400*/  FADD.FTZ R34, R156, R45 ;  /* 0x0000002d9c227221 */ /* 0x004fce0000010000 */
[----:B------:R-:W2:Y:S01]  /*c410*/  MUFU.EX2 R41, R41 ;  /* 0x0000002900297308 */ /* 0x000ea20000000800 */
[C---:B---3--:R-:W-:Y:S01]  /*c420*/  FADD.FTZ R34, R39.reuse, R34 ;  /* 0x0000002227227221 */ /* 0x048fe20000010000 */
[----:B------:R-:W-:-:S06]  /*c430*/  F2FP.BF16.F32.PACK_AB R156, R39, R156 ;  /* 0x0000009c279c723e */ /* 0x000fcc00000010ff */
[----:B------:R-:W3:Y:S01]  /*c440*/  MUFU.EX2 R3, R3 ;  /* 0x0000000300037308 */ /* 0x000ee20000000800 */
[----:B0-----:R-:W-:-:S07]  /*c450*/  FADD.FTZ R36, R30, R47 ;  /* 0x0000002f1e247221 */ /* 0x001fce0000010000 */
[----:B------:R-:W0:Y:S01]  /*c460*/  MUFU.EX2 R0, R0 ;  /* 0x0000000000007308 */ /* 0x000e220000000800 */
[----:B--2---:R-:W-:-:S07]  /*c470*/  FADD.FTZ R29, R41, R34 ;  /* 0x00000022291d7221 */ /* 0x004fce0000010000 */
[----:B------:R-:W-:Y:S01]  /*c480*/  MUFU.EX2 R25, R25 ;  /* 0x0000001900197308 */ /* 0x000fe20000000800 */
[C---:B---3--:R-:W-:Y:S01]  /*c490*/  FADD.FTZ R36, R3.reuse, R36 ;  /* 0x0000002403247221 */ /* 0x048fe20000010000 */
[----:B------:R-:W-:-:S06]  /*c4a0*/  F2FP.BF16.F32.PACK_AB R159, R3, R30 ;  /* 0x0000001e039f723e */ /* 0x000fcc00000010ff */
[----:B------:R-:W2:Y:S01]  /*c4b0*/  MUFU.EX2 R26, R26 ;  /* 0x0000001a001a7308 */ /* 0x000ea20000000800 */
[C---:B0-----:R-:W-:Y:S01]  /*c4c0*/  FADD.FTZ R29, R0.reuse, R29 ;  /* 0x0000001d001d7221 */ /* 0x041fe20000010000 */
[----:B------:R-:W-:-:S05]  /*c4d0*/  F2FP.BF16.F32.PACK_AB R158, R0, R41 ;  /* 0x00000029009e723e */ /* 0x000fca00000010ff */
[----:B------:R1:W-:Y:S01]  /*c4e0*/  STSM.16.M88.4 [R204], R156 ;  /* 0x0000009ccc007844 */ /* 0x0003e20000000200 */
[----:B------:R-:W-:Y:S08]  /*c4f0*/  MUFU.EX2 R28, R28 ;  /* 0x0000001c001c7308 */ /* 0x000ff00000000800 */
[----:B------:R-:W0:Y:S01]  /*c500*/  MUFU.EX2 R43, R43 ;  /* 0x0000002b002b7308 */ /* 0x000e220000000800 */
[----:B--2---:R-:W-:Y:S01]  /*c510*/  F2FP.BF16.F32.PACK_AB R153, R26, R25 ;  /* 0x000000191a99723e */ /* 0x004fe200000010ff */
[----:B------:R-:W-:-:S04]  /*c520*/  FADD.FTZ R25, R25, R36 ;  /* 0x0000002419197221 */ /* 0x000fc80000010000 */
[----:B------:R-:W-:Y:S02]  /*c530*/  FADD.FTZ R25, R26, R25 ;  /* 0x000000191a197221 */ /* 0x000fe40000010000 */
[----:B------:R-:W-:Y:S08]  /*c540*/  MUFU.EX2 R24, R24 ;  /* 0x0000001800187308 */ /* 0x000ff00000000800 */
[----:B------:R-:W2:Y:S01]  /*c550*/  MUFU.EX2 R27, R27 ;  /* 0x0000001b001b7308 */ /* 0x000ea20000000800 */
[----:B0----5:R-:W-:Y:S01]  /*c560*/  F2FP.BF16.F32.PACK_AB R152, R43, R28 ;  /* 0x0000001c2b98723e */ /* 0x021fe200000010ff */
[----:B------:R-:W-:-:S04]  /*c570*/  FADD.FTZ R28, R28, R29 ;  /* 0x0000001d1c1c7221 */ /* 0x000fc80000010000 */
[----:B------:R-:W-:Y:S02]  /*c580*/  FADD.FTZ R43, R43, R28 ;  /* 0x0000001c2b2b7221 */ /* 0x000fe40000010000 */
[----:B------:R-:W0:Y:S08]  /*c590*/  MUFU.EX2 R32, R32 ;  /* 0x0000002000207308 */ /* 0x000e300000000800 */
[----:B------:R-:W3:Y:S01]  /*c5a0*/  MUFU.EX2 R33, R33 ;  /* 0x0000002100217308 */ /* 0x000ee20000000800 */
[----:B--2---:R-:W-:Y:S01]  /*c5b0*/  F2FP.BF16.F32.PACK_AB R155, R27, R24 ;  /* 0x000000181b9b723e */ /* 0x004fe200000010ff */
[----:B------:R-:W-:-:S04]  /*c5c0*/  FADD.FTZ R24, R24, R25 ;  /* 0x0000001918187221 */ /* 0x000fc80000010000 */
[----:B------:R-:W-:Y:S01]  /*c5d0*/  FADD.FTZ R3, R27, R24 ;  /* 0x000000181b037221 */ /* 0x000fe20000010000 */
[----:B0-----:R-:W-:Y:S01]  /*c5e0*/  FADD.FTZ R0, R32, R43 ;  /* 0x0000002b20007221 */ /* 0x001fe20000010000 */
[----:B---3--:R-:W-:-:S03]  /*c5f0*/  F2FP.BF16.F32.PACK_AB R154, R33, R32 ;  /* 0x00000020219a723e */ /* 0x008fc600000010ff */
[----:B------:R-:W-:Y:S02]  /*c600*/  FADD.FTZ R0, R33, R0 ;  /* 0x0000000021007221 */ /* 0x000fe40000010000 */
[----:B------:R1:W-:Y:S01]  /*c610*/  STSM.16.M88.4 [R203], R152 ;  /* 0x00000098cb007844 */ /* 0x0003e20000000200 */
[----:B------:R-:W-:Y:S05]  /*c620*/  @!P0 BRA `(.L_x_4779) ;  /* 0x0000000000048947 */ /* 0x000fea0003800000 */
[----:B------:R-:W-:Y:S01]  /*c630*/  BPT.TRAP 0x1 ;  /* 0x000000040000795c */ /* 0x000fe20000300000 */
.L_x_4779:
[----:B------:R0:W2:Y:S01]  /*c640*/  SYNCS.PHASECHK.TRANS64.TRYWAIT P1, [R20+URZ+0x28c50], R21 ;  /* 0x028c5015140075a7 */ /* 0x0000a2000802017f */
[----:B------:R-:W-:Y:S05]  /*c650*/  @!P0 BRA `(.L_x_4780) ;  /* 0x0000000000048947 */ /* 0x000fea0003800000 */
[----:B------:R-:W-:Y:S01]  /*c660*/  BPT.TRAP 0x1 ;  /* 0x000000040000795c */ /* 0x000fe20000300000 */
.L_x_4780:
[----:B------:R-:W-:Y:S01]  /*c670*/  ULDC UR41, c[0x0][0x9d8] ;  /* 0x0002760000297ab9 */ /* 0x000fe20000000800 */
[----:B------:R-:W-:Y:S01]  /*c680*/  ULDC UR44, c[0x0][0x9d8] ;  /* 0x00027600002c7ab9 */ /* 0x000fe20000000800 */
[----:B------:R-:W-:Y:S01]  /*c690*/  ULDC UR38, c[0x0][0x988] ;  /* 0x0002620000267ab9 */ /* 0x000fe20000000800 */
[----:B------:R-:W-:Y:S01]  /*c6a0*/  ULDC UR40, c[0x0][0x988] ;  /* 0x0002620000287ab9 */ /* 0x000fe20000000800 */
[----:B------:R-:W-:Y:S01]  /*c6b0*/  BSSY B0, `(.L_x_4781) ;  /* 0x0000006000007945 */ /* 0x000fe20003800000 */
[----:B------:R-:W-:Y:S02]  /*c6c0*/  IMAD R28, R19, 0x1000, R195 ;  /* 0x00001000131c7824 */ /* 0x000fe400078e02c3 */
[----:B------:R-:W-:Y:S01]  /*c6d0*/  IMAD.MOV.U32 R29, RZ, RZ, 0x40000040 ;  /* 0x40000040ff1d7424 */ /* 0x000fe200078e00ff */
[----:B--2---:R-:W-:Y:S06]  /*c6e0*/  @P1 BRA `(.L_x_4782) ;  /* 0x0000000000081947 */ /* 0x004fec0003800000 */
[----:B------:R-:W2:Y:S02]  /*c6f0*/  SYNCS.PHASECHK.TRANS64.TRYWAIT P1, [R20+URZ+0x28c50], R21 ;  /* 0x028c5015140075a7 */ /* 0x000ea4000802017f */
[----:B--2---:R-:W-:Y:S05]  /*c700*/  @!P1 BRA `(.L_x_4783) ;  /* 0x0000013000949947 */ /* 0x004fea0003800000 */
.L_x_4782:
[----:B------:R-:W-:Y:S05]  /*c710*/  BSYNC B0 ;  /* 0x0000000000007941 */ /* 0x000fea0003800000 */
.L_x_4781:
        /* <DEDUP_REMOVED lines=14> */
[----:B------:R-:W-:-:S06]  /*c800*/  WARPGROUP.ARRIVE ;  /* 0x00000000000079c5 */ /* 0x000fcc0000000000 */
        /* <DEDUP_REMOVED lines=24> */
.L_x_4784:
[----:B0-2---:R-:W0:Y:S01]  /*c990*/  LDC R21, c[0x0][0x448] ;  /* 0x00011200ff157b82 */ /* 0x005e220000000800 */
[----:B------:R-:W-:Y:S01]  /*c9a0*/  VIADD R20, R20, 0x28c60 ;  /* 0x00028c6014147836 */ /* 0x000fe20000000000 */
[----:B------:R-:W-:Y:S01]  /*c9b0*/  BSSY B1, `(.L_x_4785) ;  /* 0x000024d000017945 */ /* 0x000fe20003800000 */
[----:B-1----:R-:W-:Y:S02]  /*c9c0*/  IMAD.MOV.U32 R152, RZ, RZ, R199 ;  /* 0x000000ffff987224 */ /* 0x002fe400078e00c7 */
[----:B------:R-:W-:Y:S01]  /*c9d0*/  VIADD R209, R209, 0xfffffffe ;  /* 0xfffffffed1d17836 */ /* 0x000fe20000000000 */
[----:B------:R-:W-:-:S04]  /*c9e0*/  PRMT R20, R187, 0x654, R20 ;  /* 0x00000654bb147816 */ /* 0x000fc80000000014 */
[----:B------:R1:W-:Y:S01]  /*c9f0*/  SYNCS.ARRIVE.TRANS64.RED.A1T0 RZ, [R20+URZ], RZ ;  /* 0x000000ff14ff79a7 */ /* 0x0003e2000810043f */
[----:B0-----:R-:W-:-:S13]  /*ca00*/  ISETP.NE.AND P1, PT, R21, 0x1, PT ;  /* 0x000000011500780c */ /* 0x001fda0003f25270 */
[----:B------:R-:W0:Y:S08]  /*ca10*/  @P1 LDC R21, c[0x0][0x44c] ;  /* 0x00011300ff151b82 */ /* 0x000e300000000800 */
[----:B-1----:R-:W1:Y:S01]  /*ca20*/  @P1 LDC R20, c[0x0][0x450] ;  /* 0x00011400ff141b82 */ /* 0x002e620000000800 */
[----:B0-----:R-:W-:-:S05]  /*ca30*/  @P1 IMAD.HI.U32 R21, R199, R21, RZ ;  /* 0x00000015c7151227 */ /* 0x001fca00078e00ff */
[----:B-1----:R-:W-:-:S04]  /*ca40*/  @P1 SHF.R.U32.HI R152, RZ, R20, R21 ;  /* 0x00000014ff981219 */ /* 0x002fc80000011615 */
[----:B------:R-:W-:-:S04]  /*ca50*/  IADD3 R20, R152, R200, -R198 ;  /* 0x000000c898147210 */ /* 0x000fc80007ffe8c6 */
        /* <DEDUP_REMOVED lines=11> */
.L_x_4800:
[----:B------:R-:W-:-:S05]  /*cb10*/  VIADD R19, R220, 0x1 ;  /* 0x00000001dc137836 */ /* 0x000fca0000000000 */
[----:B------:R-:W-:-:S04]  /*cb20*/  ISETP.NE.AND P1, PT, R19, 0x2, PT ;  /* 0x000000021300780c */ /* 0x000fc80003f25270 */
[----:B------:R-:W-:Y:S02]  /*cb30*/  SEL R13, RZ, 0x1, P1 ;  /* 0x00000001ff0d7807 */ /* 0x000fe40000800000 */
[----:B------:R-:W-:Y:S02]  /*cb40*/  SEL R19, R19, RZ, P1 ;  /* 0x000000ff13137207 */ /* 0x000fe40000800000 */
[----:B------:R-:W-:Y:S01]  /*cb50*/  LOP3.LUT R22, R22, R13, RZ, 0x3c, !PT ;  /* 0x0000000d16167212 */ /* 0x000fe200078e3cff */
[----:B0-----:R-:W-:Y:S06]  /*cb60*/  @!P0 BRA `(.L_x_4788) ;  /* 0x0000000000048947 */ /* 0x001fec0003800000 */
[----:B------:R-:W-:Y:S01]  /*cb70*/  BPT.TRAP 0x1 ;  /* 0x000000040000795c */ /* 0x000fe20000300000 */
.L_x_4788:
[----:B------:R-:W-:Y:S01]  /*cb80*/  IMAD R209, R19, 0x8, R2 ;  /* 0x0000000813d17824 */ /* 0x000fe200078e0202 */
[----:B------:R-:W-:-:S04]  /*cb90*/  SHF.L.U32 R213, R22, 0x1f, RZ ;  /* 0x0000001f16d57819 */ /* 0x000fc800000006ff */
[----:B------:R0:W1:Y:S01]  /*cba0*/  SYNCS.PHASECHK.TRANS64.TRYWAIT P1, [R209+URZ+0x28c30], R213 ;  /* 0x028c30d5d10075a7 */ /* 0x000062000802017f */
[----:B------:R-:W-:Y:S05]  /*cbb0*/  @!P0 BRA `(.L_x_4789) ;  /* 0x0000000000048947 */ /* 0x000fea0003800000 */
[----:B------:R-:W-:Y:S01]  /*cbc0*/  BPT.TRAP 0x1 ;  /* 0x000000040000795c */ /* 0x000fe20000300000 */
.L_x_4789:
[----:B------:R-:W-:Y:S01]  /*cbd0*/  BSSY B2, `(.L_x_4790) ;  /* 0x0000006000027945 */ /* 0x000fe20003800000 */
[----:B------:R-:W-:Y:S02]  /*cbe0*/  IMAD R154, R19, 0x200, R12 ;  /* 0x00000200139a7824 */ /* 0x000fe400078e020c */
[----:B------:R-:W-:Y:S01]  /*cbf0*/  IMAD.MOV.U32 R155, RZ, RZ, 0x40000040 ;  /* 0x40000040ff9b7424 */ /* 0x000fe200078e00ff */
[----:B-1----:R-:W-:Y:S06]  /*cc00*/  @P1 BRA `(.L_x_4791) ;  /* 0x0000000000081947 */ /* 0x002fec0003800000 */
[----:B------:R-:W1:Y:S02]  /*cc10*/  SYNCS.PHASECHK.TRANS64.TRYWAIT P1, [R209+URZ+0x28c30], R213 ;  /* 0x028c30d5d10075a7 */ /* 0x000e64000802017f */
[----:B-1----:R-:W-:Y:S05]  /*cc20*/  @!P1 BRA `(.L_x_4792) ;  /* 0x0000012c00609947 */ /* 0x002fea0003800000 */
.L_x_4791:
[----:B------:R-:W-:Y:S05]  /*cc30*/  BSYNC B2 ;  /* 0x0000000000027941 */ /* 0x000fea0003800000 */
.L_x_4790:
        /* <DEDUP_REMOVED lines=14> */
[----:B------:R-:W-:Y:S01]  /*cd20*/  WARPGROUP.ARRIVE ;  /* 0x00000000000079c5 */ /* 0x000fe20000000000 */
[----:B------:R-:W-:Y:S02]  /*cd30*/  R2UR UR8, R10 ;  /* 0x000000000a0872ca */ /* 0x000fe400000e0000 */
[----:B------:R-:W-:Y:S02]  /*cd40*/  R2UR UR9, R11 ;  /* 0x000000000b0972ca */ /* 0x000fe400000e0000 */
[----:B------:R-:W-:Y:S01]  /*cd50*/  R2UR UR14, R14 ;  /* 0x000000000e0e72ca */ /* 0x000fe200000e0000 */
[----:B------:R-:W-:Y:S01]  /*cd60*/  HGMMA.64x64x16.F32.BF16 R152, gdesc[UR4], RZ, !UPT, gsb0 ;  /* 0x00e00000049879f0 */ /* 0x000fe2000c0018ff */
[----:B------:R-:W-:Y:S02]  /*cd70*/  R2UR UR15, R15 ;  /* 0x000000000f0f72ca */ /* 0x000fe400000e0000 */
[----:B------:R-:W-:-:S02]  /*cd80*/  R2UR UR12, R8 ;  /* 0x00000000080c72ca */ /* 0x000fc400000e0000 */
        /* <DEDUP_REMOVED lines=15> */
.L_x_4793:
[----:B------:R-:W2:Y:S01]  /*ce80*/  LDC R13, c[0x0][0x448] ;  /* 0x00011200ff0d7b82 */ /* 0x000ea20000000800 */
[----:B------:R-:W-:Y:S01]  /*ce90*/  FMUL.FTZ R223, R183, UR44 ;  /* 0x0000002cb7df7c20 */ /* 0x000fe20008410000 */
[----:B------:R-:W-:Y:S01]  /*cea0*/  FMUL.FTZ R182, R182, UR44 ;  /* 0x0000002cb6b67c20 */ /* 0x000fe20008410000 */
[----:B------:R-:W-:Y:S01]  /*ceb0*/  FMUL.FTZ R173, R173, UR44 ;  /* 0x0000002cadad7c20 */ /* 0x000fe20008410000 */
[----:B------:R-:W-:Y:S01]  /*cec0*/  FMUL.FTZ R172, R172, UR44 ;  /* 0x0000002cacac7c20 */ /* 0x000fe20008410000 */
[----:B------:R-:W-:Y:S01]  /*ced0*/  FMUL.FTZ R176, R176, UR44 ;  /* 0x0000002cb0b07c20 */ /* 0x000fe20008410000 */
[----:B------:R-:W-:Y:S01]  /*cee0*/  FMUL.FTZ R177, R177, UR44 ;  /* 0x0000002cb1b17c20 */ /* 0x000fe20008410000 */
[----:B------:R-:W-:Y:S01]  /*cef0*/  FMUL.FTZ R181, R181, UR44 ;  /* 0x0000002cb5b57c20 */ /* 0x000fe20008410000 */
[----:B------:R-:W-:Y:S08]  /*cf00*/  MUFU.TANH R182, R182 ;  /* 0x000000b600b67308 */ /* 0x000ff00000002400 */
[----:B------:R-:W-:Y:S01]  /*cf10*/  MUFU.TANH R172, R172 ;  /* 0x000000ac00ac7308 */ /* 0x000fe20000002400 */
[----:B--2---:R-:W-:Y:S01]  /*cf20*/  ISETP.NE.AND P1, PT, R13, 0x1, PT ;  /* 0x000000010d00780c */ /* 0x004fe20003f25270 */
[----:B------:R-:W-:-:S06]  /*cf30*/  IMAD.IADD R13, R208, 0x1, R199 ;  /* 0x00000001d00d7824 */ /* 0x000fcc00078e02c7 */
[----:B------:R-:W-:Y:S06]  /*cf40*/  MUFU.TANH R181, R181 ;  /* 0x000000b500b57308 */ /* 0x000fec0000002400 */
[----:B------:R-:W2:Y:S08]  /*cf50*/  @P1 LDC R15, c[0x0][0x44c] ;  /* 0x00011300ff0f1b82 */ /* 0x000eb00000000800 */
[----:B------:R-:W3:Y:S01]  /*cf60*/  @P1 LDC R14, c[0x0][0x450] ;  /* 0x00011400ff0e1b82 */ /* 0x000ee20000000800 */
[----:B--2---:R-:W-:-:S05]  /*cf70*/  @P1 IMAD.HI.U32 R15, R13, R15, RZ ;  /* 0x0000000f0d0f1227 */ /* 0x004fca00078e00ff */
        /* <DEDUP_REMOVED lines=21> */
[----:B------:R-:W2:Y:S01]  /*d0d0*/  SHFL.IDX PT, R175, R13, RZ, 0x1c1f ;  /* 0x001c1fff0daf7589 */ /* 0x000ea200000e0000 */
[----:B------:R-:W-:Y:S01]  /*d0e0*/  FMUL.FTZ R168, R170, UR44 ;  /* 0x0000002caaa87c20 */ /* 0x000fe20008410000 */
[----:B------:R-:W-:Y:S01]  /*d0f0*/  FMUL.FTZ R170, R174, UR44 ;  /* 0x0000002caeaa7c20 */ /* 0x000fe20008410000 */
[----:B------:R-:W-:Y:S01]  /*d100*/  FMUL.FTZ R174, R178, UR44 ;  /* 0x0000002cb2ae7c20 */ /* 0x000fe20008410000 */
[----:B------:R-:W3:Y:S01]  /*d110*/  MUFU.TANH R155, R155 ;  /* 0x0000009b009b7308 */ /* 0x000ee20000002400 */
[----:B------:R4:W5:Y:S07]  /*d120*/  SHFL.IDX PT, R178, R13, 0x1, 0x1c1f ;  /* 0x003c1f000db27f89 */ /* 0x00096e00000e0000 */
[----:B------:R-:W0:Y:S01]  /*d130*/  MUFU.TANH R166, R166 ;  /* 0x000000a600a67308 */ /* 0x000e220000002400 */
[----:B----4-:R-:W-:Y:S01]  /*d140*/  FMUL.FTZ R13, R179, UR44 ;  /* 0x0000002cb30d7c20 */ /* 0x010fe20008410000 */
[----:B------:R-:W-:-:S04]  /*d150*/  IMAD.MOV.U32 R179, RZ, RZ, -0x40 ;  /* 0xffffffc0ffb37424 */ /* 0x000fc800078e00ff */
[----:B------:R-:W-:Y:S02]  /*d160*/  IMAD R179, R21, R179, 0x1 ;  /* 0x0000000115b37424 */ /* 0x000fe400078e02b3 */
[----:B------:R-:W4:Y:S03]  /*d170*/  MUFU.TANH R14, R14 ;  /* 0x0000000e000e7308 */ /* 0x000f260000002400 */
[----:B------:R-:W-:-:S05]  /*d180*/  IADD3 R179, R200, R179, -R207 ;  /* 0x000000b3c8b37210 */ /* 0x000fca0007ffe8cf */
[----:B------:R-:W-:Y:S01]  /*d190*/  IMAD.IADD R222, R179, 0x1, -R198 ;  /* 0x00000001b3de7824 */ /* 0x000fe200078e0ac6 */
[----:B------:R-:W1:Y:S03]  /*d1a0*/  MUFU.TANH R157, R157 ;  /* 0x0000009d009d7308 */ /* 0x000e660000002400 */
[C---:B--2---:R-:W-:Y:S02]  /*d1b0*/  IMAD.IADD R179, R222.reuse, 0x1, R175 ;  /* 0x00000001deb37824 */ /* 0x044fe400078e02af */
[----:B-----5:R-:W-:-:S03]  /*d1c0*/  IMAD.IADD R183, R222, 0x1, R178 ;  /* 0x00000001deb77824 */ /* 0x020fc600078e02b2 */
[----:B------:R-:W2:Y:S01]  /*d1d0*/  MUFU.TANH R15, R15 ;  /* 0x0000000f000f7308 */ /* 0x000ea20000002400 */
[C---:B------:R-:W-:Y:S02]  /*d1e0*/  ISETP.GT.AND P2, PT, R179.reuse, 0x9, PT ;  /* 0x00000009b300780c */ /* 0x040fe40003f44270 */
[----:B------:R-:W-:Y:S02]  /*d1f0*/  ISETP.GT.AND P4, PT, R179, RZ, PT ;  /* 0x000000ffb300720c */ /* 0x000fe40003f84270 */
[----:B---3--:R-:W-:Y:S02]  /*d200*/  FSEL R155, R155, -INF , P2 ;  /* 0xff8000009b9b7808 */ /* 0x008fe40001000000 */
[C---:B------:R-:W-:Y:S01]  /*d210*/  ISETP.GT.AND P2, PT, R179.reuse, 0x20, PT ;  /* 0x00000020b300780c */ /* 0x040fe20003f44270 */
[----:B------:R-:W3:Y:S01]  /*d220*/  MUFU.TANH R159, R159 ;  /* 0x0000009f009f7308 */ /* 0x000ee20000002400 */
[----:B------:R-:W-:Y:S02]  /*d230*/  ISETP.GT.AND P5, PT, R179, 0x1, PT ;  /* 0x00000001b300780c */ /* 0x000fe40003fa4270 */
[----:B0-----:R-:W-:-:S02]  /*d240*/  FSEL R166, R166, -INF , P2 ;  /* 0xff800000a6a67808 */ /* 0x001fc40001000000 */
[----:B------:R-:W-:Y:S02]  /*d250*/  ISETP.GT.AND P2, PT, R183, 0x9, PT ;  /* 0x00000009b700780c */ /* 0x000fe40003f44270 */
[----:B----4-:R-:W-:Y:S01]  /*d260*/  FSEL R175, R14, -INF , P4 ;  /* 0xff8000000eaf7808 */ /* 0x010fe20002000000 */
[----:B------:R-:W0:Y:S01]  /*d270*/  MUFU.TANH R154, R154 ;  /* 0x0000009a009a7308 */ /* 0x000e220000002400 */
[----:B------:R-:W-:Y:S02]  /*d280*/  ISETP.GT.AND P4, PT, R179, 0x11, PT ;  /* 0x00000011b300780c */ /* 0x000fe40003f84270 */
[----:B-1----:R-:W-:Y:S02]  /*d290*/  FSEL R157, R157, -INF , P2 ;  /* 0xff8000009d9d7808 */ /* 0x002fe40001000000 */
[----:B------:R-:W-:Y:S02]  /*d2a0*/  ISETP.GT.AND P1, PT, R179, 0x8, PT ;  /* 0x00000008b300780c */ /* 0x000fe40003f24270 */
[----:B--2---:R-:W-:Y:S01]  /*d2b0*/  FSEL R178, R15, -INF , P5 ;  /* 0xff8000000fb27808 */ /* 0x004fe20002800000 */
[----:B------:R-:W1:Y:S01]  /*d2c0*/  MUFU.TANH R168, R168 ;  /* 0x000000a800a87308 */ /* 0x000e620000002400 */
[----:B------:R-:W-:-:S02]  /*d2d0*/  ISETP.GT.AND P2, PT, R183, 0x20, PT ;  /* 0x00000020b700780c */ /* 0x000fc40003f44270 */
[----:B------:R-:W-:Y:S02]  /*d2e0*/  ISETP.GT.AND P5, PT, R179, 0x18, PT ;  /* 0x00000018b300780c */ /* 0x000fe40003fa4270 */
[----:B---3--:R-:W-:Y:S02]  /*d2f0*/  FSEL R159, R159, -INF , P4 ;  /* 0xff8000009f9f7808 */ /* 0x008fe40002000000 */
[----:B------:R-:W-:Y:S01]  /*d300*/  ISETP.GT.AND P4, PT, R183, RZ, PT ;  /* 0x000000ffb700720c */ /* 0x000fe20003f84270 */
[----:B------:R-:W2:Y:S01]  /*d310*/  MUFU.TANH R162, R162 ;  /* 0x000000a200a27308 */ /* 0x000ea20000002400 */
[----:B0-----:R-:W-:Y:S02]  /*d320*/  FSEL R154, R154, -INF , P1 ;  /* 0xff8000009a9a7808 */ /* 0x001fe40000800000 */
[C---:B------:R-:W-:Y:S02]  /*d330*/  ISETP.GT.AND P1, PT, R179.reuse, 0x19, PT ;  /* 0x00000019b300780c */ /* 0x040fe40003f24270 */
[----:B------:R-:W-:-:S03]  /*d340*/  ISETP.GT.AND P3, PT, R179, 0x10, PT ;  /* 0x00000010b300780c */ /* 0x000fc60003f64270 */
[----:B------:R-:W0:Y:S01]  /*d350*/  MUFU.TANH R152, R152 ;  /* 0x0000009800987308 */ /* 0x000e220000002400 */
[----:B-1----:R-:W-:Y:S02]  /*d360*/  FSEL R168, R168, -INF , P2 ;  /* 0xff800000a8a87808 */ /* 0x002fe40001000000 */
[----:B------:R-:W-:-:S05]  /*d370*/  ISETP.GT.AND P2, PT, R183, 0x31, PT ;  /* 0x00000031b700780c */ /* 0x000fca0003f44270 */
[----:B------:R-:W1:Y:S01]  /*d380*/  MUFU.TANH R163, R163 ;  /* 0x000000a300a37308 */ /* 0x000e620000002400 */
[----:B--2---:R-:W-:Y:S02]  /*d390*/  FSEL R162, R162, -INF , P5 ;  /* 0xff800000a2a27808 */ /* 0x004fe40002800000 */
[----:B------:R-:W-:-:S05]  /*d3a0*/  ISETP.GT.AND P5, PT, R183, 0x1, PT ;  /* 0x00000001b700780c */ /* 0x000fca0003fa4270 */
[----:B------:R-:W2:Y:S01]  /*d3b0*/  MUFU.TANH R13, R13 ;  /* 0x0000000d000d7308 */ /* 0x000ea20000002400 */
[----:B0-----:R-:W-:Y:S02]  /*d3c0*/  FSEL R152, R152, -INF , P4 ;  /* 0xff80000098987808 */ /* 0x001fe40002000000 */
[----:B------:R-:W-:-:S05]  /*d3d0*/  ISETP.GT.AND P4, PT, R183, 0x11, PT ;  /* 0x00000011b700780c */ /* 0x000fca0003f84270 */
[----:B------:R-:W0:Y:S01]  /*d3e0*/  MUFU.TANH R153, R153 ;  /* 0x0000009900997308 */ /* 0x000e220000002400 */
[----:B-1----:R-:W-:Y:S02]  /*d3f0*/  FSEL R163, R163, -INF , P1 ;  /* 0xff800000a3a37808 */ /* 0x002fe40000800000 */
[----:B------:R-:W-:-:S05]  /*d400*/  ISETP.GT.AND P1, PT, R183, 0x8, PT ;  /* 0x00000008b700780c */ /* 0x000fca0003f24270 */
[----:B------:R-:W1:Y:S01]  /*d410*/  MUFU.TANH R158, R158 ;  /* 0x0000009e009e7308 */ /* 0x000e620000002400 */
[----:B--2---:R-:W-:Y:S02]  /*d420*/  FSEL R14, R13, -INF , P2 ;  /* 0xff8000000d0e7808 */ /* 0x004fe40001000000 */
[----:B------:R-:W-:Y:S02]  /*d430*/  FMNMX.FTZ R13, R152, R219, !PT ;  /* 0x000000db980d7209 */ /* 0x000fe40007810000 */
[----:B------:R-:W-:-:S03]  /*d440*/  ISETP.GT.AND P2, PT, R179, 0x30, PT ;  /* 0x00000030b300780c */ /* 0x000fc60003f44270 */
[----:B------:R-:W2:Y:S01]  /*d450*/  MUFU.TANH R156, R156 ;  /* 0x0000009c009c7308 */ /* 0x000ea20000002400 */
[----:B0-----:R-:W-:Y:S02]  /*d460*/  FSEL R153, R153, -INF , P5 ;  /* 0xff80000099997808 */ /* 0x001fe40002800000 */
[----:B------:R-:W-:Y:S02]  /*d470*/  ISETP.GT.AND P5, PT, R183, 0x18, PT ;  /* 0x00000018b700780c */ /* 0x000fe40003fa4270 */
[----:B------:R-:W-:-:S03]  /*d480*/  FMNMX.FTZ R13, R153, R13, !PT ;  /* 0x0000000d990d7209 */ /* 0x000fc60007810000 */
[----:B------:R-:W0:Y:S01]  /*d490*/  MUFU.TANH R167, R167 ;  /* 0x000000a700a77308 */ /* 0x000e220000002400 */
[----:B-1----:R-:W-:Y:S02]  /*d4a0*/  FSEL R158, R158, -INF , P3 ;  /* 0xff8000009e9e7808 */ /* 0x002fe40001800000 */
[----:B------:R-:W-:-:S05]  /*d4b0*/  ISETP.GT.AND P3, PT, R179, 0x21, PT ;  /* 0x00000021b300780c */ /* 0x000fca0003f64270 */
[----:B------:R-:W1:Y:S01]  /*d4c0*/  MUFU.TANH R160, R160 ;  /* 0x000000a000a07308 */ /* 0x000e620000002400 */
        /* <DEDUP_REMOVED lines=25> */
[----:B------:R-:W-:Y:S02]  /*d660*/  FMNMX.FTZ R13, R168, R13, !PT ;  /* 0x0000000da80d7209 */ /* 0x000fe40007810000 */
[----:B------:R-:W-:Y:S02]  /*d670*/  ISETP.GT.AND P3, PT, R183, 0x38, PT ;  /* 0x00000038b700780c */ /* 0x000fe40003f64270 */
[----:B------:R-:W-:Y:S01]  /*d680*/  FMNMX.FTZ R13, R169, R13, !PT ;  /* 0x0000000da90d7209 */ /* 0x000fe20007810000 */
[----:B------:R-:W2:Y:S01]  /*d690*/  MUFU.TANH R174, R174 ;  /* 0x000000ae00ae7308 */ /* 0x000ea20000002400 */
[----:B0-----:R-:W-:Y:S02]  /*d6a0*/  FSEL R170, R170, -INF , P4 ;  /* 0xff800000aaaa7808 */ /* 0x001fe40002000000 */
[----:B------:R-:W-:-:S02]  /*d6b0*/  ISETP.GT.AND P4, PT, R183, 0x39, PT ;  /* 0x00000039b700780c */ /* 0x000fc40003f84270 */
[----:B------:R-:W-:Y:S02]  /*d6c0*/  FMNMX.FTZ R13, R170, R13, !PT ;  /* 0x0000000daa0d7209 */ /* 0x000fe40007810000 */
[----:B------:R-:W-:Y:S01]  /*d6d0*/  FSEL R182, R182, -INF , P3 ;  /* 0xff800000b6b67808 */ /* 0x000fe20001800000 */
[----:B------:R-:W0:Y:S01]  /*d6e0*/  MUFU.TANH R222, R223 ;  /* 0x000000df00de7308 */ /* 0x000e220000002400 */
[----:B-1----:R-:W-:Y:S02]  /*d6f0*/  FSEL R171, R171, -INF , P5 ;  /* 0xff800000abab7808 */ /* 0x002fe40002800000 */
[----:B------:R-:W-:Y:S02]  /*d700*/  ISETP.GT.AND P3, PT, R179, 0x31, PT ;  /* 0x00000031b300780c */ /* 0x000fe40003f64270 */
[----:B------:R-:W-:Y:S02]  /*d710*/  FMNMX.FTZ R13, R171, R13, !PT ;  /* 0x0000000dab0d7209 */ /* 0x000fe40007810000 */
[----:B------:R-:W-:-:S02]  /*d720*/  ISETP.GT.AND P5, PT, R179, 0x39, PT ;  /* 0x00000039b300780c */ /* 0x000fc40003fa4270 */
[----:B--2---:R-:W-:Y:S02]  /*d730*/  FSEL R174, R174, -INF , P1 ;  /* 0xff800000aeae7808 */ /* 0x004fe40000800000 */
[----:B------:R-:W-:Y:S02]  /*d740*/  ISETP.GT.AND P1, PT, R179, 0x29, PT ;  /* 0x00000029b300780c */ /* 0x000fe40003f24270 */
[----:B------:R-:W-:Y:S02]  /*d750*/  FMNMX.FTZ R13, R174, R13, !PT ;  /* 0x0000000dae0d7209 */ /* 0x000fe40007810000 */
[----:B------:R-:W-:Y:S02]  /*d760*/  FSEL R181, R181, -INF , P5 ;  /* 0xff800000b5b57808 */ /* 0x000fe40002800000 */
[----:B------:R-:W-:Y:S02]  /*d770*/  FMNMX.FTZ R13, R14, R13, !PT ;  /* 0x0000000d0e0d7209 */ /* 0x000fe40007810000 */
[----:B0-----:R-:W-:-:S02]  /*d780*/  FSEL R222, R222, -INF , P4 ;  /* 0xff800000dede7808 */ /* 0x001fc40002000000 */
[----:B------:R-:W-:Y:S02]  /*d790*/  FMNMX.FTZ R13, R182, R13, !PT ;  /* 0x0000000db60d7209 */ /* 0x000fe40007810000 */
[----:B------:R-:W-:Y:S02]  /*d7a0*/  ISETP.GT.AND P4, PT, R179, 0x38, PT ;  /* 0x00000038b300780c */ /* 0x000fe40003f84270 */
[----:B------:R-:W-:-:S05]  /*d7b0*/  FMNMX.FTZ R13, R222, R13, !PT ;  /* 0x0000000dde0d7209 */ /* 0x000fca0007810000 */
[----:B------:R-:W0:Y:S02]  /*d7c0*/  SHFL.BFLY PT, R15, R13, 0x2, 0x1f ;  /* 0x0c401f000d0f7f89 */ /* 0x000e2400000e0000 */
[----:B0-----:R-:W-:-:S05]  /*d7d0*/  FMNMX.FTZ R15, R13, R15, !PT ;  /* 0x0000000f0d0f7209 */ /* 0x001fca0007810000 */
[----:B------:R-:W0:Y:S02]  /*d7e0*/  SHFL.BFLY PT, R13, R15, 0x1, 0x1f ;  /* 0x0c201f000f0d7f89 */ /* 0x000e2400000e0000 */
[----:B0-----:R-:W-:Y:S01]  /*d7f0*/  FMNMX.FTZ R15, R15, R13, !PT ;  /* 0x0000000d0f0f7209 */ /* 0x001fe20007810000 */
[----:B------:R-:W-:-:S03]  /*d800*/  IMAD.U32 R13, RZ, RZ, UR40 ;  /* 0x00000028ff0d7e24 */ /* 0x000fc6000f8e00ff */
[----:B------:R-:W-:-:S04]  /*d810*/  FSETP.NEU.FTZ.AND P6, PT, R15, -INF , PT ;  /* 0xff8000000f00780b */ /* 0x000fc80003fdd000 */
[----:B------:R-:W-:-:S05]  /*d820*/  FSEL R183, R15, RZ, P6 ;  /* 0x000000ff0fb77208 */ /* 0x000fca0003000000 */
[----:B------:R-:W-:Y:S01]  /*d830*/  FADD.FTZ R183, -R183, R219 ;  /* 0x000000dbb7b77221 */ /* 0x000fe20000010100 */
[----:B------:R-:W-:-:S05]  /*d840*/  FMUL.FTZ R219, R15, R13 ;  /* 0x0000000d0fdb7220 */ /* 0x000fca0000410000 */
[----:B------:R-:W-:Y:S02]  /*d850*/  FSEL R219, R219, RZ, P6 ;  /* 0x000000ffdbdb7208 */ /* 0x000fe40003000000 */
[----:B------:R-:W-:-:S03]  /*d860*/  ISETP.GT.AND P6, PT, R179, 0x28, PT ;  /* 0x00000028b300780c */ /* 0x000fc60003fc4270 */
[-CC-:B------:R-:W-:Y:S01]  /*d870*/  FFMA.FTZ R179, R168, R13.reuse, -R219.reuse ;  /* 0x0000000da8b37223 */ /* 0x180fe200000108db */
[-CC-:B------:R-:W-:Y:S01]  /*d880*/  FFMA.FTZ R152, R152, R13.reuse, -R219.reuse ;  /* 0x0000000d98987223 */ /* 0x180fe200000108db */
[-C--:B------:R-:W-:Y:S01]  /*d890*/  FMUL.FTZ R168, R183, R13.reuse ;  /* 0x0000000db7a87220 */ /* 0x080fe20000410000 */
[-CC-:B------:R-:W-:Y:S01]  /*d8a0*/  FFMA.FTZ R153, R153, R13.reuse, -R219.reuse ;  /* 0x0000000d99997223 */ /* 0x180fe200000108db */
[-CC-:B------:R-:W-:Y:S01]  /*d8b0*/  FFMA.FTZ R223, R14, R13.reuse, -R219.reuse ;  /* 0x0000000d0edf7223 */ /* 0x180fe200000108db */
[----:B------:R-:W-:Y:S01]  /*d8c0*/  VIADD R14, R209, 0x28c40 ;  /* 0x00028c40d10e7836 */ /* 0x000fe20000000000 */
[----:B------:R-:W-:Y:S01]  /*d8d0*/  FSEL R172, R172, -INF , P6 ;  /* 0xff800000acac7808 */ /* 0x000fe20003000000 */
[----:B------:R-:W-:Y:S01]  /*d8e0*/  MUFU.EX2 R152, R152 ;  /* 0x0000009800987308 */ /* 0x000fe20000000800 */
[-CC-:B------:R-:W-:Y:S01]  /*d8f0*/  FFMA.FTZ R161, R161, R13.reuse, -R219.reuse ;  /* 0x0000000da1a17223 */ /* 0x180fe200000108db */
[-CC-:B------:R-:W-:Y:S01]  /*d900*/  FFMA.FTZ R165, R165, R13.reuse, -R219.reuse ;  /* 0x0000000da5a57223 */ /* 0x180fe200000108db */
[----:B------:R-:W-:Y:S01]  /*d910*/  PRMT R14, R187, 0x654, R14 ;  /* 0x00000654bb0e7816 */ /* 0x000fe2000000000e */
[-CC-:B------:R-:W-:Y:S01]  /*d920*/  FFMA.FTZ R156, R156, R13.reuse, -R219.reuse ;  /* 0x0000000d9c9c7223 */ /* 0x180fe200000108db */
[-CC-:B------:R-:W-:Y:S01]  /*d930*/  FFMA.FTZ R157, R157, R13.reuse, -R219.reuse ;  /* 0x0000000d9d9d7223 */ /* 0x180fe200000108db */
[-CC-:B------:R-:W-:Y:S01]  /*d940*/  FFMA.FTZ R160, R160, R13.reuse, -R219.reuse ;  /* 0x0000000da0a07223 */ /* 0x180fe200000108db */
[----:B------:R0:W-:Y:S01]  /*d950*/  SYNCS.ARRIVE.TRANS64.RED.A1T0 RZ, [R14+URZ], RZ ;  /* 0x000000ff0eff79a7 */ /* 0x0001e2000810043f */
[----:B------:R-:W1:Y:S01]  /*d960*/  MUFU.EX2 R168, R168 ;  /* 0x000000a800a87308 */ /* 0x000e620000000800 */
[-CC-:B------:R-:W-:Y:S01]  /*d970*/  FFMA.FTZ R164, R164, R13.reuse, -R219.reuse ;  /* 0x0000000da4a47223 */ /* 0x180fe200000108db */
[-CC-:B------:R-:W-:Y:S01]  /*d980*/  FFMA.FTZ R169, R169, R13.reuse, -R219.reuse ;  /* 0x0000000da9a97223 */ /* 0x180fe200000108db */
[-CC-:B------:R-:W-:Y:S01]  /*d990*/  FFMA.FTZ R170, R170, R13.reuse, -R219.reuse ;  /* 0x0000000daaaa7223 */ /* 0x180fe200000108db */
[-CC-:B------:R-:W-:Y:S01]  /*d9a0*/  FFMA.FTZ R171, R171, R13.reuse, -R219.reuse ;  /* 0x0000000dabab7223 */ /* 0x180fe200000108db */
[-CC-:B------:R-:W-:Y:S01]  /*d9b0*/  FFMA.FTZ R174, R174, R13.reuse, -R219.reuse ;  /* 0x0000000daeae7223 */ /* 0x180fe200000108db */
[-CC-:B------:R-:W-:Y:S01]  /*d9c0*/  FFMA.FTZ R182, R182, R13.reuse, -R219.reuse ;  /* 0x0000000db6b67223 */ /* 0x180fe200000108db */
[----:B0-----:R-:W-:Y:S01]  /*d9d0*/  FMNMX.FTZ R14, R175, R218, !PT ;  /* 0x000000daaf0e7209 */ /* 0x001fe20007810000 */
[----:B------:R-:W0:Y:S01]  /*d9e0*/  MUFU.EX2 R153, R153 ;  /* 0x0000009900997308 */ /* 0x000e220000000800 */
[----:B------:R-:W-:-:S07]  /*d9f0*/  FFMA.FTZ R219, R222, R13, -R219 ;  /* 0x0000000ddedb7223 */ /* 0x000fce00000108db */
[----:B------:R-:W-:Y:S01]  /*da00*/  MUFU.EX2 R183, R161 ;  /* 0x000000a100b77308 */ /* 0x000fe20000000800 */
[----:B-1----:R-:W-:Y:S01]  /*da10*/  FFMA.FTZ R3, R168, R3, R152 ;  /* 0x00000003a8037223 */ /* 0x002fe20000010098 */
[-C--:B------:R-:W-:Y:S01]  /*da20*/  FMUL.FTZ R26, R26, R168.reuse ;  /* 0x000000a81a1a7220 */ /* 0x080fe20000410000 */
[-C--:B------:R-:W-:Y:S01]  /*da30*/  FMUL.FTZ R27, R27, R168.reuse ;  /* 0x000000a81b1b7220 */ /* 0x080fe20000410000 */
[-C--:B------:R-:W-:Y:S01]  /*da40*/  FMUL.FTZ R30, R30, R168.reuse ;  /* 0x000000a81e1e7220 */ /* 0x080fe20000410000 */
[-C--:B------:R-:W-:Y:S01]  /*da50*/  FMUL.FTZ R31, R31, R168.reuse ;  /* 0x000000a81f1f7220 */ /* 0x080fe20000410000 */
[-C--:B------:R-:W-:Y:S01]  /*da60*/  FMUL.FTZ R34, R34, R168.reuse ;  /* 0x000000a822227220 */ /* 0x080fe20000410000 */
[----:B------:R-:W-:Y:S01]  /*da70*/  FMUL.FTZ R35, R35, R168 ;  /* 0x000000a823237220 */ /* 0x000fe20000410000 */
[----:B------:R-:W-:Y:S01]  /*da80*/  MUFU.EX2 R222, R165 ;  /* 0x000000a500de7308 */ /* 0x000fe20000000800 */
[C---:B0-----:R-:W-:Y:S01]  /*da90*/  FADD.FTZ R3, R153.reuse, R3 ;  /* 0x0000000399037221 */ /* 0x041fe20000010000 */
[----:B------:R-:W-:Y:S01]  /*daa0*/  F2FP.BF16.F32.PACK_AB R153, R153, R152 ;  /* 0x000000989999723e */ /* 0x000fe200000010ff */
[----:B------:R-:W-:Y:S01]  /*dab0*/  FMUL.FTZ R38, R38, R168 ;  /* 0x000000a826267220 */ /* 0x000fe20000410000 */
[----:B------:R-:W-:Y:S01]  /*dac0*/  FMNMX.FTZ R152, R178, R14, !PT ;  /* 0x0000000eb2987209 */ /* 0x000fe20007810000 */
[-C--:B------:R-:W-:Y:S01]  /*dad0*/  FMUL.FTZ R39, R39, R168.reuse ;  /* 0x000000a827277220 */ /* 0x080fe20000410000 */
[-C--:B------:R-:W-:Y:S01]  /*dae0*/  FMUL.FTZ R42, R42, R168.reuse ;  /* 0x000000a82a2a7220 */ /* 0x080fe20000410000 */
[----:B------:R-:W-:Y:S01]  /*daf0*/  FMUL.FTZ R43, R43, R168 ;  /* 0x000000a82b2b7220 */ /* 0x000fe20000410000 */
[----:B------:R-:W-:Y:S01]  /*db00*/  FMNMX.FTZ R152, R154, R152, !PT ;  /* 0x000000989a987209 */ /* 0x000fe20007810000 */
[----:B------:R0:W-:Y:S01]  /*db10*/  MUFU.TANH R14, R173 ;  /* 0x000000ad000e7308 */ /* 0x0001e20000002400 */
        /* <DEDUP_REMOVED lines=8> */
[----:B0-----:R-:W-:Y:S01]  /*dba0*/  FMNMX.FTZ R173, R155, R152, !PT ;  /* 0x000000989bad7209 */ /* 0x001fe20007810000 */
[-C--:B------:R-:W-:Y:S01]  /*dbb0*/  FMUL.FTZ R59, R59, R168.reuse ;  /* 0x000000a83b3b7220 */ /* 0x080fe20000410000 */
[-C--:B------:R-:W-:Y:S01]  /*dbc0*/  FMUL.FTZ R62, R62, R168.reuse ;  /* 0x000000a83e3e7220 */ /* 0x080fe20000410000 */
[-C--:B------:R-:W-:Y:S01]  /*dbd0*/  FMUL.FTZ R63, R63, R168.reuse ;  /* 0x000000a83f3f7220 */ /* 0x080fe20000410000 */
[----:B------:R-:W-:Y:S01]  /*dbe0*/  FMNMX.FTZ R173, R158, R173, !PT ;  /* 0x000000ad9ead7209 */ /* 0x000fe20007810000 */
[-C--:B------:R-:W-:Y:S01]  /*dbf0*/  FMUL.FTZ R66, R66, R168.reuse ;  /* 0x000000a842427220 */ /* 0x080fe20000410000 */
[-C--:B------:R-:W-:Y:S01]  /*dc00*/  FMUL.FTZ R67, R67, R168.reuse ;  /* 0x000000a843437220 */ /* 0x080fe20000410000 */
[----:B------:R0:W2:Y:S01]  /*dc10*/  MUFU.TANH R152, R176 ;  /* 0x000000b000987308 */ /* 0x0000a20000002400 */
        /* <DEDUP_REMOVED lines=8> */
[----:B0-----:R-:W-:Y:S01]  /*dca0*/  FMNMX.FTZ R176, R159, R173, !PT ;  /* 0x000000ad9fb07209 */ /* 0x001fe20007810000 */
[----:B-1----:R-:W-:Y:S01]  /*dcb0*/  FADD.FTZ R3, R156, R3 ;  /* 0x000000039c037221 */ /* 0x002fe20000010000 */
[-C--:B------:R-:W-:Y:S01]  /*dcc0*/  FMUL.FTZ R83, R83, R168.reuse ;  /* 0x000000a853537220 */ /* 0x080fe20000410000 */
[----:B------:R-:W-:Y:S01]  /*dcd0*/  FMUL.FTZ R86, R86, R168 ;  /* 0x000000a856567220 */ /* 0x000fe20000410000 */
[----:B------:R-:W-:Y:S01]  /*dce0*/  FMNMX.FTZ R176, R162, R176, !PT ;  /* 0x000000b0a2b07209 */ /* 0x000fe20007810000 */
[-C--:B------:R-:W-:Y:S01]  /*dcf0*/  FMUL.FTZ R87, R87, R168.reuse ;  /* 0x000000a857577220 */ /* 0x080fe20000410000 */
[----:B------:R-:W-:Y:S01]  /*dd00*/  FMUL.FTZ R90, R90, R168 ;  /* 0x000000a85a5a7220 */ /* 0x000fe20000410000 */
[----:B------:R0:W1:Y:S01]  /*dd10*/  MUFU.TANH R173, R177 ;  /* 0x000000b100ad7308 */ /* 0x0000620000002400 */
[----:B------:R-:W-:Y:S01]  /*dd20*/  FMNMX.FTZ R176, R163, R176, !PT ;  /* 0x000000b0a3b07209 */ /* 0x000fe20007810000 */
[-C--:B------:R-:W-:Y:S01]  /*dd30*/  FMUL.FTZ R91, R91, R168.reuse ;  /* 0x000000a85b5b7220 */ /* 0x080fe20000410000 */
[----:B--2---:R-:W-:Y:S01]  /*dd40*/  FSEL R152, R152, -INF , P2 ;  /* 0xff80000098987808 */ /* 0x004fe20001000000 */
[----:B------:R-:W-:Y:S01]  /*dd50*/  FMUL.FTZ R94, R94, R168 ;  /* 0x000000a85e5e7220 */ /* 0x000fe20000410000 */
[----:B------:R-:W-:Y:S01]  /*dd60*/  FMNMX.FTZ R176, R166, R176, !PT ;  /* 0x000000b0a6b07209 */ /* 0x000fe20007810000 */
[-C--:B------:R-:W-:Y:S01]  /*dd70*/  FMUL.FTZ R95, R95, R168.reuse ;  /* 0x000000a85f5f7220 */ /* 0x080fe20000410000 */
[----:B------:R-:W-:Y:S01]  /*dd80*/  FMUL.FTZ R98, R98, R168 ;  /* 0x000000a862627220 */ /* 0x000fe20000410000 */
[----:B------:R-:W2:Y:S01]  /*dd90*/  MUFU.EX2 R160, R160 ;  /* 0x000000a000a07308 */ /* 0x000ea20000000800 */
[----:B0-----:R-:W-:Y:S01]  /*dda0*/  FMUL.FTZ R177, R180, UR44 ;  /* 0x0000002cb4b17c20 */ /* 0x001fe20008410000 */
[----:B------:R-:W-:Y:S01]  /*ddb0*/  FMNMX.FTZ R180, R167, R176, !PT ;  /* 0x000000b0a7b47209 */ /* 0x000fe20007810000 */
[----:B---3--:R-:W-:Y:S01]  /*ddc0*/  FADD.FTZ R3, R157, R3 ;  /* 0x000000039d037221 */ /* 0x008fe20000010000 */
[----:B------:R-:W-:Y:S01]  /*ddd0*/  FSEL R176, R14, -INF , P1 ;  /* 0xff8000000eb07808 */ /* 0x000fe20000800000 */
[----:B------:R-:W-:Y:S01]  /*dde0*/  FMUL.FTZ R99, R99, R168 ;  /* 0x000000a863637220 */ /* 0x000fe20000410000 */
[----:B------:R-:W-:Y:S01]  /*ddf0*/  FMNMX.FTZ R180, R172, R180, !PT ;  /* 0x000000b4acb47209 */ /* 0x000fe20007810000 */
[-C--:B------:R-:W-:Y:S01]  /*de00*/  FMUL.FTZ R102, R102, R168.reuse ;  /* 0x000000a866667220 */ /* 0x080fe20000410000 */
[----:B------:R-:W0:Y:S01]  /*de10*/  MUFU.TANH R177, R177 ;  /* 0x000000b100b17308 */ /* 0x000e220000002400 */
[----:B------:R-:W-:Y:S01]  /*de20*/  ISETP.NE.AND P1, PT, R197, RZ, PT ;  /* 0x000000ffc500720c */ /* 0x000fe20003f25270 */
[----:B------:R-:W-:Y:S01]  /*de30*/  FMUL.FTZ R103, R103, R168 ;  /* 0x000000a867677220 */ /* 0x000fe20000410000 */
[----:B------:R-:W-:Y:S01]  /*de40*/  FMNMX.FTZ R14, R176, R180, !PT ;  /* 0x000000b4b00e7209 */ /* 0x000fe20007810000 */
[-C--:B------:R-:W-:Y:S01]  /*de50*/  FMUL.FTZ R106, R106, R168.reuse ;  /* 0x000000a86a6a7220 */ /* 0x080fe20000410000 */
[----:B-1----:R-:W-:Y:S01]  /*de60*/  FSEL R180, R173, -INF , P3 ;  /* 0xff800000adb47808 */ /* 0x002fe20001800000 */
[----:B------:R-:W-:Y:S01]  /*de70*/  FMUL.FTZ R107, R107, R168 ;  /* 0x000000a86b6b7220 */ /* 0x000fe20000410000 */
[----:B------:R-:W-:Y:S01]  /*de80*/  FMNMX.FTZ R14, R152, R14, !PT ;  /* 0x0000000e980e7209 */ /* 0x000fe20007810000 */
[----:B------:R-:W1:Y:S01]  /*de90*/  MUFU.EX2 R164, R164 ;  /* 0x000000a400a47308 */ /* 0x000e620000000800 */
[----:B--2---:R-:W-:Y:S01]  /*dea0*/  FADD.FTZ R3, R160, R3 ;  /* 0x00000003a0037221 */ /* 0x004fe20000010000 */
[----:B------:R-:W-:Y:S01]  /*deb0*/  FMUL.FTZ R110, R110, R168 ;  /* 0x000000a86e6e7220 */ /* 0x000fe20000410000 */
[----:B------:R-:W-:Y:S01]  /*dec0*/  FMNMX.FTZ R14, R180, R14, !PT ;  /* 0x0000000eb40e7209 */ /* 0x000fe20007810000 */
[-C--:B------:R-:W-:Y:S01]  /*ded0*/  FMUL.FTZ R111, R111, R168.reuse ;  /* 0x000000a86f6f7220 */ /* 0x080fe20000410000 */
[----:B------:R-:W-:Y:S01]  /*dee0*/  FADD.FTZ R3, R183, R3 ;  /* 0x00000003b7037221 */ /* 0x000fe20000010000 */
[-C--:B------:R-:W-:Y:S01]  /*def0*/  FMUL.FTZ R114, R114, R168.reuse ;  /* 0x000000a872727220 */ /* 0x080fe20000410000 */
[-C--:B------:R-:W-:Y:S01]  /*df00*/  FMUL.FTZ R115, R115, R168.reuse ;  /* 0x000000a873737220 */ /* 0x080fe20000410000 */
[----:B------:R-:W-:Y:S01]  /*df10*/  MUFU.EX2 R169, R169 ;  /* 0x000000a900a97308 */ /* 0x000fe20000000800 */
[----:B0-----:R-:W-:Y:S01]  /*df20*/  FSEL R177, R177, -INF , P4 ;  /* 0xff800000b1b17808 */ /* 0x001fe20002000000 */
[-C--:B------:R-:W-:Y:S01]  /*df30*/  FMUL.FTZ R118, R118, R168.reuse ;  /* 0x000000a876767220 */ /* 0x080fe20000410000 */
[-C--:B------:R-:W-:Y:S01]  /*df40*/  FMUL.FTZ R119, R119, R168.reuse ;  /* 0x000000a877777220 */ /* 0x080fe20000410000 */
[----:B------:R-:W-:Y:S01]  /*df50*/  FMUL.FTZ R122, R122, R168 ;  /* 0x000000a87a7a7220 */ /* 0x000fe20000410000 */
[----:B------:R-:W-:Y:S01]  /*df60*/  FMNMX.FTZ R14, R177, R14, !PT ;  /* 0x0000000eb10e7209 */ /* 0x000fe20007810000 */
[-C--:B------:R-:W-:Y:S01]  /*df70*/  FMUL.FTZ R123, R123, R168.reuse ;  /* 0x000000a87b7b7220 */ /* 0x080fe20000410000 */
[----:B------:R-:W-:Y:S01]  /*df80*/  FMUL.FTZ R126, R126, R168 ;  /* 0x000000a87e7e7220 */ /* 0x000fe20000410000 */
[----:B------:R-:W-:Y:S01]  /*df90*/  MUFU.EX2 R170, R170 ;  /* 0x000000aa00aa7308 */ /* 0x000fe20000000800 */
[----:B------:R-:W-:Y:S01]  /*dfa0*/  FMNMX.FTZ R14, R181, R14, !PT ;  /* 0x0000000eb50e7209 */ /* 0x000fe20007810000 */
[----:B-1----:R-:W-:Y:S01]  /*dfb0*/  FADD.FTZ R3, R164, R3 ;  /* 0x00000003a4037221 */ /* 0x002fe20000010000 */
[-C--:B------:R-:W-:Y:S01]  /*dfc0*/  FMUL.FTZ R127, R127, R168.reuse ;  /* 0x000000a87f7f7220 */ /* 0x080fe20000410000 */
[-C--:B------:R-:W-:Y:S01]  /*dfd0*/  FMUL.FTZ R130, R130, R168.reuse ;  /* 0x000000a882827220 */ /* 0x080fe20000410000 */
[-C--:B------:R-:W-:Y:S01]  /*dfe0*/  FMUL.FTZ R131, R131, R168.reuse ;  /* 0x000000a883837220 */ /* 0x080fe20000410000 */
[----:B------:R-:W0:Y:S01]  /*dff0*/  SHFL.BFLY PT, R173, R14, 0x2, 0x1f ;  /* 0x0c401f000ead7f89 */ /* 0x000e2200000e0000 */
        /* <DEDUP_REMOVED lines=11> */
[----:B------:R-:W-:-:S06]  /*e0b0*/  FMUL.FTZ R151, R151, R168 ;  /* 0x000000a897977220 */ /* 0x000fcc0000410000 */
[----:B------:R-:W-:Y:S01]  /*e0c0*/  MUFU.EX2 R182, R182 ;  /* 0x000000b600b67308 */ /* 0x000fe20000000800 */
[----:B0-----:R-:W-:-:S05]  /*e0d0*/  FMNMX.FTZ R14, R14, R173, !PT ;  /* 0x000000ad0e0e7209 */ /* 0x001fca0007810000 */
[----:B------:R-:W0:Y:S02]  /*e0e0*/  SHFL.BFLY PT, R173, R14, 0x1, 0x1f ;  /* 0x0c201f000ead7f89 */ /* 0x000e2400000e0000 */
[----:B0-----:R-:W-:-:S04]  /*e0f0*/  FMNMX.FTZ R14, R14, R173, !PT ;  /* 0x000000ad0e0e7209 */ /* 0x001fc80007810000 */
[----:B------:R-:W-:-:S04]  /*e100*/  FSETP.NEU.FTZ.AND P2, PT, R14, -INF , PT ;  /* 0xff8000000e00780b */ /* 0x000fc80003f5d000 */
[----:B------:R-:W-:-:S05]  /*e110*/  FSEL R161, R14, RZ, P2 ;  /* 0x000000ff0ea17208 */ /* 0x000fca0001000000 */
[----:B------:R-:W-:Y:S02]  /*e120*/  FADD.FTZ R165, -R161, R218 ;  /* 0x000000daa1a57221 */ /* 0x000fe40000010100 */
[----:B------:R0:W-:Y:S02]  /*e130*/  MUFU.EX2 R161, R179 ;  /* 0x000000b300a17308 */ /* 0x0001e40000000800 */
[----:B------:R-:W-:-:S06]  /*e140*/  FMUL.FTZ R165, R165, R13 ;  /* 0x0000000da5a57220 */ /* 0x000fcc0000410000 */
[----:B------:R1:W2:Y:S01]  /*e150*/  MUFU.EX2 R173, R165 ;  /* 0x000000a500ad7308 */ /* 0x0002a20000000800 */
[----:B0-----:R-:W-:Y:S01]  /*e160*/  FMUL.FTZ R179, R14, R13 ;  /* 0x0000000d0eb37220 */ /* 0x001fe20000410000 */
[----:B-1----:R-:W-:-:S04]  /*e170*/  @!P1 IMAD R165, R220, 0x40, R191 ;  /* 0x00000040dca59824 */ /* 0x002fc800078e02bf */
[----:B------:R-:W-:Y:S02]  /*e180*/  @!P1 IMAD R165, R165, 0x4, R2 ;  /* 0x00000004a5a59824 */ /* 0x000fe400078e0202 */
[----:B--2---:R-:W-:-:S03]  /*e190*/  FMUL.FTZ R24, R24, R173 ;  /* 0x000000ad18187220 */ /* 0x004fc60000410000 */
        /* <DEDUP_REMOVED lines=14> */
[----:B0-----:R0:W-:Y:S01]  /*e280*/  MUFU.EX2 R165, R174 ;  /* 0x000000ae00a57308 */ /* 0x0011e20000000800 */
        /* <DEDUP_REMOVED lines=8> */
[----:B0-----:R-:W-:Y:S01]  /*e310*/  FSEL R174, R179, RZ, P2 ;  /* 0x000000ffb3ae7208 */ /* 0x001fe20001000000 */
[-C--:B------:R-:W-:Y:S01]  /*e320*/  FMUL.FTZ R65, R65, R173.reuse ;  /* 0x000000ad41417220 */ /* 0x080fe20000410000 */
[-C--:B------:R-:W-:Y:S01]  /*e330*/  FMUL.FTZ R68, R68, R173.reuse ;  /* 0x000000ad44447220 */ /* 0x080fe20000410000 */
[-C--:B------:R-:W-:Y:S01]  /*e340*/  FMUL.FTZ R69, R69, R173.reuse ;  /* 0x000000ad45457220 */ /* 0x080fe20000410000 */
[----:B------:R-:W-:Y:S01]  /*e350*/  FMUL.FTZ R72, R72, R173 ;  /* 0x000000ad48487220 */ /* 0x000fe20000410000 */
        /* <DEDUP_REMOVED lines=17> */
[----:B------:R-:W-:Y:S01]  /*e470*/  FFMA.FTZ R174, R181, R13, -R174 ;  /* 0x0000000db5ae7223 */ /* 0x000fe200000108ae */
        /* <DEDUP_REMOVED lines=10> */
[----:B------:R3:W4:Y:S01]  /*e520*/  MUFU.EX2 R175, R155 ;  /* 0x0000009b00af7308 */ /* 0x0007220000000800 */
        /* <DEDUP_REMOVED lines=8> */
[----:B---3--:R-:W-:Y:S01]  /*e5b0*/  F2FP.BF16.F32.PACK_AB R155, R157, R156 ;  /* 0x0000009c9d9b723e */ /* 0x008fe200000010ff */
[----:B0-----:R-:W-:Y:S01]  /*e5c0*/  FFMA.FTZ R156, R173, R0, R152 ;  /* 0x00000000ad9c7223 */ /* 0x001fe20000010098 */
[----:B------:R-:W-:Y:S01]  /*e5d0*/  FADD.FTZ R0, R222, R3 ;  /* 0x00000003de007221 */ /* 0x000fe20000010000 */
[----:B------:R-:W-:Y:S01]  /*e5e0*/  F2FP.BF16.F32.PACK_AB R157, R183, R160 ;  /* 0x000000a0b79d723e */ /* 0x000fe200000010ff */
[-C--:B------:R-:W-:Y:S01]  /*e5f0*/  FMUL.FTZ R105, R105, R173.reuse ;  /* 0x000000ad69697220 */ /* 0x080fe20000410000 */
[C---:B-1----:R-:W-:Y:S01]  /*e600*/  FADD.FTZ R156, R178.reuse, R156 ;  /* 0x0000009cb29c7221 */ /* 0x042fe20000010000 */
[----:B------:R-:W-:Y:S01]  /*e610*/  F2FP.BF16.F32.PACK_AB R152, R178, R152 ;  /* 0x00000098b298723e */ /* 0x000fe200000010ff */
[----:B------:R0:W1:Y:S01]  /*e620*/  MUFU.EX2 R181, R159 ;  /* 0x0000009f00b57308 */ /* 0x0000620000000800 */
[-C--:B------:R-:W-:Y:S01]  /*e630*/  FMUL.FTZ R108, R108, R173.reuse ;  /* 0x000000ad6c6c7220 */ /* 0x080fe20000410000 */
[----:B--2---:R-:W-:Y:S01]  /*e640*/  FADD.FTZ R156, R154, R156 ;  /* 0x0000009c9a9c7221 */ /* 0x004fe20000010000 */
[----:B----4-:R-:W-:Y:S01]  /*e650*/  F2FP.BF16.F32.PACK_AB R154, R175, R154 ;  /* 0x0000009aaf9a723e */ /* 0x010fe200000010ff */
[----:B------:R-:W-:Y:S01]  /*e660*/  BAR.SYNC.DEFER_BLOCKING 0xf, 0x100 ;  /* 0x03c4000000007b1d */ /* 0x000fe20000010000 */
[-C--:B------:R-:W-:Y:S01]  /*e670*/  FMUL.FTZ R109, R109, R173.reuse ;  /* 0x000000ad6d6d7220 */ /* 0x080fe20000410000 */
[----:B------:R-:W-:Y:S01]  /*e680*/  FADD.FTZ R156, R175, R156 ;  /* 0x0000009caf9c7221 */ /* 0x000fe20000010000 */
[-C--:B------:R-:W-:Y:S01]  /*e690*/  FMUL.FTZ R112, R112, R173.reuse ;  /* 0x000000ad70707220 */ /* 0x080fe20000410000 */
[-C--:B------:R-:W-:Y:S01]  /*e6a0*/  FMUL.FTZ R113, R113, R173.reuse ;  /* 0x000000ad71717220 */ /* 0x080fe20000410000 */
[----:B0-----:R-:W-:Y:S01]  /*e6b0*/  F2FP.BF16.F32.PACK_AB R159, R222, R164 ;  /* 0x000000a4de9f723e */ /* 0x001fe200000010ff */
[----:B------:R-:W0:Y:S01]  /*e6c0*/  MUFU.EX2 R162, R162 ;  /* 0x000000a200a27308 */ /* 0x000e220000000800 */
[----:B-----5:R-:W-:Y:S01]  /*e6d0*/  FADD.FTZ R156, R158, R156 ;  /* 0x0000009c9e9c7221 */ /* 0x020fe20000010000 */
[-C--:B------:R-:W-:Y:S01]  /*e6e0*/  FMUL.FTZ R116, R116, R173.reuse ;  /* 0x000000ad74747220 */ /* 0x080fe20000410000 */
[-C--:B------:R-:W-:Y:S01]  /*e6f0*/  FMUL.FTZ R117, R117, R173.reuse ;  /* 0x000000ad75757220 */ /* 0x080fe20000410000 */
[-C--:B------:R-:W-:Y:S01]  /*e700*/  FMUL.FTZ R120, R120, R173.reuse ;  /* 0x000000ad78787220 */ /* 0x080fe20000410000 */
[-C--:B------:R-:W-:Y:S01]  /*e710*/  FMUL.FTZ R121, R121, R173.reuse ;  /* 0x000000ad79797220 */ /* 0x080fe20000410000 */
[-C--:B------:R-:W-:Y:S01]  /*e720*/  FMUL.FTZ R124, R124, R173.reuse ;  /* 0x000000ad7c7c7220 */ /* 0x080fe20000410000 */
[----:B-1----:R-:W-:Y:S01]  /*e730*/  FADD.FTZ R156, R181, R156 ;  /* 0x0000009cb59c7221 */ /* 0x002fe20000010000 */
        /* <DEDUP_REMOVED lines=10> */
[----:B------:R-:W-:Y:S01]  /*e7e0*/  F2FP.BF16.F32.PACK_AB R156, R181, R158 ;  /* 0x0000009eb59c723e */ /* 0x000fe200000010ff */
[----:B------:R0:W-:Y:S01]  /*e7f0*/  STSM.16.M88.4 [R201+0x26800], R152 ;  /* 0x02680098c9007844 */ /* 0x0001e20000000200 */
        /* <DEDUP_REMOVED lines=8> */
[----:B------:R-:W-:Y:S01]  /*e880*/  F2FP.BF16.F32.PACK_AB R163, R171, R170 ;  /* 0x000000aaaba3723e */ /* 0x000fe200000010ff */
[----:B------:R-:W-:-:S02]  /*e890*/  FMUL.FTZ R149, R149, R173 ;  /* 0x000000ad95957220 */ /* 0x000fc40000410000 */
[----:B------:R0:W-:Y:S01]  /*e8a0*/  STSM.16.M88.4 [R202], R156 ;  /* 0x0000009cca007844 */ /* 0x0001e20000000200 */
[----:B------:R-:W1:Y:S01]  /*e8b0*/  MUFU.EX2 R172, R172 ;  /* 0x000000ac00ac7308 */ /* 0x000e620000000800 */
[----:B--2---:R-:W-:Y:S01]  /*e8c0*/  FADD.FTZ R160, R166, R3 ;  /* 0x00000003a6a07221 */ /* 0x004fe20000010000 */
[----:B------:R-:W-:Y:S01]  /*e8d0*/  FADD.FTZ R3, R161, R0 ;  /* 0x00000000a1037221 */ /* 0x000fe20000010000 */
[----:B------:R-:W-:-:S03]  /*e8e0*/  F2FP.BF16.F32.PACK_AB R161, R169, R161 ;  /* 0x000000a1a9a1723e */ /* 0x000fc600000010ff */
[----:B------:R-:W-:Y:S02]  /*e8f0*/  FADD.FTZ R3, R169, R3 ;  /* 0x00000003a9037221 */ /* 0x000fe40000010000 */
[----:B------:R-:W2:Y:S01]  /*e900*/  MUFU.EX2 R176, R176 ;  /* 0x000000b000b07308 */ /* 0x000ea20000000800 */
[C---:B---3--:R-:W-:Y:S01]  /*e910*/  FADD.FTZ R0, R167.reuse, R160 ;  /* 0x000000a0a7007221 */ /* 0x048fe20000010000 */
[----:B------:R-:W-:Y:S01]  /*e920*/  FADD.FTZ R3, R170, R3 ;  /* 0x00000003aa037221 */ /* 0x000fe20000010000 */
[----:B------:R-:W-:-:S03]  /*e930*/  F2FP.BF16.F32.PACK_AB R160, R167, R166 ;  /* 0x000000a6a7a0723e */ /* 0x000fc600000010ff */
[----:B------:R-:W-:Y:S02]  /*e940*/  FADD.FTZ R3, R171, R3 ;  /* 0x00000003ab037221 */ /* 0x000fe40000010000 */
[----:B------:R-:W3:Y:S01]  /*e950*/  MUFU.EX2 R164, R179 ;  /* 0x000000b300a47308 */ /* 0x000ee20000000800 */
[----:B-1----:R-:W-:Y:S01]  /*e960*/  FADD.FTZ R0, R172, R0 ;  /* 0x00000000ac007221 */ /* 0x002fe20000010000 */
[----:B------:R-:W-:Y:S01]  /*e970*/  FADD.FTZ R3, R165, R3 ;  /* 0x00000003a5037221 */ /* 0x000fe20000010000 */
[----:B------:R-:W-:-:S03]  /*e980*/  F2FP.BF16.F32.PACK_AB R165, R223, R165 ;  /* 0x000000a5dfa5723e */ /* 0x000fc600000010ff */
[----:B------:R-:W-:Y:S02]  /*e990*/  FADD.FTZ R3, R223, R3 ;  /* 0x00000003df037221 */ /* 0x000fe40000010000 */
[----:B------:R-:W1:Y:S01]  /*e9a0*/  MUFU.EX2 R180, R180 ;  /* 0x000000b400b47308 */ /* 0x000e620000000800 */
[----:B--2---:R-:W-:Y:S01]  /*e9b0*/  FADD.FTZ R0, R176, R0 ;  /* 0x00000000b0007221 */ /* 0x004fe20000010000 */
[----:B------:R-:W-:Y:S01]  /*e9c0*/  FADD.FTZ R3, R182, R3 ;  /* 0x00000003b6037221 */ /* 0x000fe20000010000 */
[----:B------:R-:W-:-:S05]  /*e9d0*/  F2FP.BF16.F32.PACK_AB R162, R176, R172 ;  /* 0x000000acb0a2723e */ /* 0x000fca00000010ff */
[----:B------:R-:W2:Y:S01]  /*e9e0*/  MUFU.EX2 R177, R177 ;  /* 0x000000b100b17308 */ /* 0x000ea20000000800 */
[----:B---3--:R-:W-:Y:S01]  /*e9f0*/  FADD.FTZ R0, R164, R0 ;  /* 0x00000000a4007221 */ /* 0x008fe20000010000 */
[----:B------:R0:W-:Y:S06]  /*ea00*/  STSM.16.M88.4 [R204], R160 ;  /* 0x000000a0cc007844 */ /* 0x0001ec0000000200 */
[----:B------:R-:W3:Y:S01]  /*ea10*/  MUFU.EX2 R166, R174 ;  /* 0x000000ae00a67308 */ /* 0x000ee20000000800 */
[C---:B-1----:R-:W-:Y:S01]  /*ea20*/  FADD.FTZ R0, R180.reuse, R0 ;  /* 0x00000000b4007221 */ /* 0x042fe20000010000 */
[----:B------:R-:W-:-:S06]  /*ea30*/  F2FP.BF16.F32.PACK_AB R164, R180, R164 ;  /* 0x000000a4b4a4723e */ /* 0x000fcc00000010ff */
[----:B------:R-:W1:Y:S01]  /*ea40*/  MUFU.EX2 R167, R219 ;  /* 0x000000db00a77308 */ /* 0x000e620000000800 */
[----:B--2---:R-:W-:-:S04]  /*ea50*/  FADD.FTZ R0, R177, R0 ;  /* 0x00000000b1007221 */ /* 0x004fc80000010000 */
[C---:B---3--:R-:W-:Y:S01]  /*ea60*/  FADD.FTZ R0, R166.reuse, R0 ;  /* 0x00000000a6007221 */ /* 0x048fe20000010000 */
[----:B------:R-:W-:Y:S01]  /*ea70*/  F2FP.BF16.F32.PACK_AB R166, R166, R177 ;  /* 0x000000b1a6a6723e */ /* 0x000fe200000010ff */
[C---:B-1----:R-:W-:Y:S01]  /*ea80*/  FADD.FTZ R3, R167.reuse, R3 ;  /* 0x00000003a7037221 */ /* 0x042fe20000010000 */
[----:B------:R-:W-:-:S05]  /*ea90*/  F2FP.BF16.F32.PACK_AB R167, R167, R182 ;  /* 0x000000b6a7a7723e */ /* 0x000fca00000010ff */
[----:B------:R0:W-:Y:S01]  /*eaa0*/  STSM.16.M88.4 [R203], R164 ;  /* 0x000000a4cb007844 */ /* 0x0001e20000000200 */
[----:B------:R-:W-:Y:S05]  /*eab0*/  @!P0 BRA `(.L_x_4794) ;  /* 0x0000000000048947 */ /* 0x000fea0003800000 */
[----:B------:R-:W-:Y:S01]  /*eac0*/  BPT.TRAP 0x1 ;  /* 0x000000040000795c */ /* 0x000fe20000300000 */
.L_x_4794:
[----:B------:R1:W2:Y:S01]  /*ead0*/  SYNCS.PHASECHK.TRANS64.TRYWAIT P1, [R209+URZ+0x28c50], R213 ;  /* 0x028c50d5d10075a7 */ /* 0x0002a2000802017f */
[----:B------:R-:W-:Y:S05]  /*eae0*/  @!P0 BRA `(.L_x_4795) ;  /* 0x0000000000048947 */ /* 0x000fea0003800000 */
[----:B------:R-:W-:Y:S01]  /*eaf0*/  BPT.TRAP 0x1 ;  /* 0x000000040000795c */ /* 0x000fe20000300000 */
.L_x_4795:
[----:B------:R-:W-:Y:S04]  /*eb00*/  BSSY B2, `(.L_x_4796) ;  /* 0x0000004000027945 */ /* 0x000fe80003800000 */
[----:B--2---:R-:W-:Y:S05]  /*eb10*/  @P1 BRA `(.L_x_4797) ;  /* 0x0000000000081947 */ /* 0x004fea0003800000 */
[----:B------:R-:W2:Y:S02]  /*eb20*/  SYNCS.PHASECHK.TRANS64.TRYWAIT P1, [R209+URZ+0x28c50], R213 ;  /* 0x028c50d5d10075a7 */ /* 0x000ea4000802017f */
[----:B--2---:R-:W-:Y:S05]  /*eb30*/  @!P1 BRA `(.L_x_4798) ;  /* 0x0000010c00b09947 */ /* 0x004fea0003800000 */
.L_x_4797:
[----:B------:R-:W-:Y:S05]  /*eb40*/  BSYNC B2 ;  /* 0x0000000000027941 */ /* 0x000fea0003800000 */
.L_x_4796:
        /* <DEDUP_REMOVED lines=40> */
.L_x_4799:
[----:B------:R-:W-:Y:S01]  /*edd0*/  ISETP.GT.AND P1, PT, R21, R20, PT ;  /* 0x000000141500720c */ /* 0x000fe20003f24270 */
[----:B-12---:R-:W-:Y:S02]  /*ede0*/  VIADD R209, R209, 0x28c60 ;  /* 0x00028c60d1d17836 */ /* 0x006fe40000000000 */
        /* <DEDUP_REMOVED lines=8> */
.L_x_4787:
[----:B0-----:R-:W-:-:S07]  /*ee70*/  IMAD.MOV.U32 R209, RZ, RZ, R21 ;  /* 0x000000ffffd17224 */ /* 0x001fce00078e0015 */
.L_x_4786:
[----:B------:R-:W-:Y:S05]  /*ee80*/  BSYNC B1 ;  /* 0x0000000000017941 */ /* 0x000fea0003800000 */
.L_x_4785:
[----:B------:R-:W-:Y:S01]  /*ee90*/  ISETP.GE.AND P1, PT, R209, R205, PT ;  /* 0x000000cdd100720c */ /* 0x000fe20003f26270 */
[----:B------:R-:W-:-:S12]  /*eea0*/  BSSY B0, `(.L_x_4801) ;  /* 0x00001e5000007945 */ /* 0x000fd80003800000 */
[----:B------:R-:W-:Y:S05]  /*eeb0*/  @!P1 BRA `(.L_x_4802) ;  /* 0x0000001c008c9947 */ /* 0x000fea0003800000 */
[----:B------:R-:W-:Y:S02]  /*eec0*/  IMAD.MOV.U32 R21, RZ, RZ, R15 ;  /* 0x000000ffff157224 */ /* 0x000fe400078e000f */
[----:B------:R-:W-:Y:S02]  /*eed0*/  IMAD.MOV.U32 R213, RZ, RZ, R14 ;  /* 0x000000ffffd57224 */ /* 0x000fe400078e000e */
[----:B------:R-:W-:-:S07]  /*eee0*/  IMAD.MOV.U32 R200, RZ, RZ, R19 ;  /* 0x000000ffffc87224 */ /* 0x000fce00078e0013 */
.L_x_4815:
[----:B------:R-:W-:-:S05]  /*eef0*/  VIADD R19, R200, 0x1 ;  /* 0x00000001c8137836 */ /* 0x000fca0000000000 */
[----:B------:R-:W-:-:S04]  /*ef00*/  ISETP.NE.AND P1, PT, R19, 0x2, PT ;  /* 0x000000021300780c */ /* 0x000fc80003f25270 */
[----:B------:R-:W-:Y:S02]  /*ef10*/  SEL R13, RZ, 0x1, P1 ;  /* 0x00000001ff0d7807 */ /* 0x000fe40000800000 */
[----:B------:R-:W-:Y:S02]  /*ef20*/  SEL R19, R19, RZ, P1 ;  /* 0x000000ff13137207 */ /* 0x000fe40000800000 */
[----:B------:R-:W-:Y:S01]  /*ef30*/  LOP3.LUT R22, R22, R13, RZ, 0x3c, !PT ;  /* 0x0000000d16167212 */ /* 0x000fe200078e3cff */
[----:B0-----:R-:W-:Y:S06]  /*ef40*/  @!P0 BRA `(.L_x_4803) ;  /* 0x0000000000048947 */ /* 0x001fec0003800000 */
[----:B------:R-:W-:Y:S01]  /*ef50*/  BPT.TRAP 0x1 ;  /* 0x000000040000795c */ /* 0x000fe20000300000 */
.L_x_4803:
[----:B------:R-:W-:Y:S01]  /*ef60*/  IMAD R198, R19, 0x8, R2 ;  /* 0x0000000813c67824 */ /* 0x000fe200078e0202 */
[----:B------:R-:W-:-:S04]  /*ef70*/  SHF.L.U32 R20, R22, 0x1f, RZ ;  /* 0x0000001f16147819 */ /* 0x000fc800000006ff */
[----:B------:R0:W1:Y:S01]  /*ef80*/  SYNCS.PHASECHK.TRANS64.TRYWAIT P1, [R198+URZ+0x28c30], R20 ;  /* 0x028c3014c60075a7 */ /* 0x000062000802017f */
[----:B------:R-:W-:Y:S05]  /*ef90*/  @!P0 BRA `(.L_x_4804) ;  /* 0x0000000000048947 */ /* 0x000fea0003800000 */
[----:B------:R-:W-:Y:S01]  /*efa0*/  BPT.TRAP 0x1 ;  /* 0x000000040000795c */ /* 0x000fe20000300000 */
.L_x_4804:
[----:B------:R-:W-:Y:S01]  /*efb0*/  BSSY B1, `(.L_x_4805) ;  /* 0x0000006000017945 */ /* 0x000fe20003800000 */
[----:B------:R-:W-:Y:S02]  /*efc0*/  IMAD R154, R19, 0x200, R12 ;  /* 0x00000200139a7824 */ /* 0x000fe400078e020c */
[----:B------:R-:W-:Y:S01]  /*efd0*/  IMAD.MOV.U32 R155, RZ, RZ, 0x40000040 ;  /* 0x40000040ff9b7424 */ /* 0x000fe200078e00ff */
[----:B-1----:R-:W-:Y:S06]  /*efe0*/  @P1 BRA `(.L_x_4806) ;  /* 0x0000000000081947 */ /* 0x002fec0003800000 */
[----:B------:R-:W1:Y:S02]  /*eff0*/  SYNCS.PHASECHK.TRANS64.TRYWAIT P1, [R198+URZ+0x28c30], R20 ;  /* 0x028c3014c60075a7 */ /* 0x000e64000802017f */
[----:B-1----:R-:W-:Y:S05]  /*f000*/  @!P1 BRA `(.L_x_4807) ;  /* 0x0000010800909947 */ /* 0x002fea0003800000 */
.L_x_4806:
[----:B------:R-:W-:Y:S05]  /*f010*/  BSYNC B1 ;  /* 0x0000000000017941 */ /* 0x000fea0003800000 */
.L_x_4805:
        /* <DEDUP_REMOVED lines=36> */
.L_x_4808:
        /* <DEDUP_REMOVED lines=108> */
[----:B------:R-:W-:Y:S01]  /*f920*/  FMUL.FTZ R36, R36, R180 ;  /* 0x000000b424247220 */ /* 0x000fe20000410000 */
        /* <DEDUP_REMOVED lines=99> */
[----:B------:R-:W2:Y:S01]  /*ff60*/  MUFU.EX2 R213, R160 ;  /* 0x000000a000d57308 */ /* 0x000ea20000000800 */
[----:B------:R-:W3:Y:S07]  /*ff70*/  SHFL.BFLY PT, R218, R15, 0x1, 0x1f ;  /* 0x0c201f000fda7f89 */ /* 0x000eee00000e0000 */
[----:B------:R4:W5:Y:S08]  /*ff80*/  MUFU.EX2 R160, R165 ;  /* 0x000000a500a07308 */ /* 0x0009700000000800 */
[----:B------:R-:W0:Y:S01]  /*ff90*/  MUFU.EX2 R176, R176 ;  /* 0x000000b000b07308 */ /* 0x000e220000000800 */
[----:B----4-:R-:W-:-:S02]  /*ffa0*/  @!P1 IMAD R165, R200, 0x40, R191 ;  /* 0x00000040c8a59824 */ /* 0x010fc400078e02bf */
[----:B--2---:R-:W-:Y:S02]  /*ffb0*/  FADD.FTZ R0, R213, R0 ;  /* 0x00000000d5007221 */ /* 0x004fe40000010000 */
[----:B------:R-:W-:Y:S02]  /*ffc0*/  @!P1 IMAD R165, R165, 0x4, R2 ;  /* 0x00000004a5a59824 */ /* 0x000fe400078e0202 */
[----:B------:R-:W-:Y:S01]  /*ffd0*/  FADD.FTZ R0, R161, R0 ;  /* 0x00000000a1007221 */ /* 0x000fe20000010000 */
[----:B------:R-:W2:Y:S01]  /*ffe0*/  MUFU.EX2 R177, R177 ;  /* 0x000000b100b17308 */ /* 0x000ea20000000800 */
[----:B---3--:R-:W-:Y:S01]  /*fff0*/  FMNMX.FTZ R15, R15, R218, !PT ;  /* 0x000000da0f0f7209 */ /* 0x008fe20007810000 */
[----:B------:R-:W-:Y:S01]  /*10000*/  @!P1 STS [R165+0x28800], R180 ;  /* 0x028800b4a5009388 */ /* 0x000fe20000000800 */
[----:B------:R-:W-:-:S03]  /*10010*/  FADD.FTZ R0, R164, R0 ;  /* 0x00000000a4007221 */ /* 0x000fc60000010000 */
[----:B------:R-:W-:Y:S01]  /*10020*/  FADD.FTZ R21, -R15, R21 ;  /* 0x000000150f157221 */ /* 0x000fe20000010100 */
[----:B-----5:R-:W-:Y:S01]  /*10030*/  FADD.FTZ R0, R160, R0 ;  /* 0x00000000a0007221 */ /* 0x020fe20000010000 */
[C---:B------:R-:W-:Y:S02]  /*10040*/  F2FP.BF16.F32.PACK_AB R160, R168.reuse, R160 ;  /* 0x000000a0a8a0723e */ /* 0x040fe400000010ff */
[----:B------:R-:W-:Y:S01]  /*10050*/  FMUL.FTZ R21, R21, R13 ;  /* 0x0000000d15157220 */ /* 0x000fe20000410000 */
[----:B------:R-:W-:-:S04]  /*10060*/  FADD.FTZ R0, R168, R0 ;  /* 0x00000000a8007221 */ /* 0x000fc80000010000 */
[----:B------:R-:W-:Y:S01]  /*10070*/  FADD.FTZ R0, R169, R0 ;  /* 0x00000000a9007221 */ /* 0x000fe20000010000 */
[----:B------:R-:W3:Y:S03]  /*10080*/  MUFU.EX2 R21, R21 ;  /* 0x0000001500157308 */ /* 0x000ee60000000800 */
[----:B------:R-:W-:-:S04]  /*10090*/  FADD.FTZ R0, R172, R0 ;  /* 0x00000000ac007221 */ /* 0x000fc80000010000 */
[----:B------:R-:W-:-:S04]  /*100a0*/  FADD.FTZ R0, R173, R0 ;  /* 0x00000000ad007221 */ /* 0x000fc80000010000 */
[----:B0-----:R-:W-:-:S04]  /*100b0*/  FADD.FTZ R0, R176, R0 ;  /* 0x00000000b0007221 */ /* 0x001fc80000010000 */
[----:B--2---:R-:W-:Y:S01]  /*100c0*/  FADD.FTZ R0, R177, R0 ;  /* 0x00000000b1007221 */ /* 0x004fe20000010000 */
[----:B---3--:R0:W-:Y:S01]  /*100d0*/  @!P1 STS [R165+0x28820], R21 ;  /* 0x02882015a5009388 */ /* 0x0081e20000000800 */
        /* <DEDUP_REMOVED lines=9> */
[----:B0-----:R-:W-:Y:S01]  /*10170*/  FMUL.FTZ R165, R15, R13 ;  /* 0x0000000d0fa57220 */ /* 0x001fe20000410000 */
        /* <DEDUP_REMOVED lines=22> */
[----:B------:R-:W-:Y:S01]  /*102e0*/  FMUL.FTZ R51, R51, R21 ;  /* 0x0000001533337220 */ /* 0x000fe20000410000 */
[----:B------:R-:W4:Y:S01]  /*102f0*/  MUFU.EX2 R155, R155 ;  /* 0x0000009b009b7308 */ /* 0x000f220000000800 */
[----:B--2---:R-:W-:Y:S01]  /*10300*/  F2FP.BF16.F32.PACK_AB R154, R156, R153 ;  /* 0x000000999c9a723e */ /* 0x004fe200000010ff */
[----:B0-----:R-:W-:Y:S01]  /*10310*/  FADD.FTZ R0, R166, R0 ;  /* 0x00000000a6007221 */ /* 0x001fe20000010000 */
[----:B------:R-:W-:Y:S01]  /*10320*/  F2FP.BF16.F32.PACK_AB R156, R213, R157 ;  /* 0x0000009dd59c723e */ /* 0x000fe200000010ff */
[----:B------:R-:W-:Y:S01]  /*10330*/  FMUL.FTZ R54, R54, R21 ;  /* 0x0000001536367220 */ /* 0x000fe20000410000 */
[----:B------:R-:W-:Y:S01]  /*10340*/  F2FP.BF16.F32.PACK_AB R166, R166, R177 ;  /* 0x000000b1a6a6723e */ /* 0x000fe200000010ff */
[-C--:B------:R-:W-:Y:S01]  /*10350*/  FMUL.FTZ R55, R55, R21.reuse ;  /* 0x0000001537377220 */ /* 0x080fe20000410000 */
[----:B------:R-:W-:Y:S01]  /*10360*/  FMUL.FTZ R58, R58, R21 ;  /* 0x000000153a3a7220 */ /* 0x000fe20000410000 */
[----:B------:R-:W0:Y:S01]  /*10370*/  MUFU.EX2 R158, R158 ;  /* 0x0000009e009e7308 */ /* 0x000e220000000800 */
[----:B---3--:R-:W-:Y:S01]  /*10380*/  FFMA.FTZ R3, R21, R3, R181 ;  /* 0x0000000315037223 */ /* 0x008fe200000100b5 */
        /* <DEDUP_REMOVED lines=25> */
[----:B------:R-:W-:Y:S01]  /*10520*/  BAR.SYNC.DEFER_BLOCKING 0xf, 0x100 ;  /* 0x03c4000000007b1d */ /* 0x000fe20000010000 */
[----:B------:R-:W-:Y:S01]  /*10530*/  F2FP.BF16.F32.PACK_AB R158, R164, R161 ;  /* 0x000000a1a49e723e */ /* 0x000fe200000010ff */
[----:B------:R-:W-:Y:S01]  /*10540*/  FMUL.FTZ R94, R94, R21 ;  /* 0x000000155e5e7220 */ /* 0x000fe20000410000 */
[----:B------:R-:W-:Y:S01]  /*10550*/  F2FP.BF16.F32.PACK_AB R164, R176, R173 ;  /* 0x000000adb0a4723e */ /* 0x000fe200000010ff */
        /* <DEDUP_REMOVED lines=13> */
[----:B------:R-:W-:Y:S01]  /*10630*/  FMUL.FTZ R111, R111, R21 ;  /* 0x000000156f6f7220 */ /* 0x000fe20000410000 */
[----:B------:R-:W-:Y:S01]  /*10640*/  F2FP.BF16.F32.PACK_AB R162, R172, R169 ;  /* 0x000000a9aca2723e */ /* 0x000fe200000010ff */
[-C--:B------:R-:W-:Y:S01]  /*10650*/  FMUL.FTZ R114, R114, R21.reuse ;  /* 0x0000001572727220 */ /* 0x080fe20000410000 */
[-C--:B------:R-:W-:Y:S01]  /*10660*/  FMUL.FTZ R115, R115, R21.reuse ;  /* 0x0000001573737220 */ /* 0x080fe20000410000 */
[-C--:B------:R-:W-:Y:S01]  /*10670*/  FMUL.FTZ R118, R118, R21.reuse ;  /* 0x0000001576767220 */ /* 0x080fe20000410000 */
[----:B------:R-:W0:Y:S01]  /*10680*/  MUFU.EX2 R170, R170 ;  /* 0x000000aa00aa7308 */ /* 0x000e220000000800 */
[----:B--2---:R-:W-:Y:S01]  /*10690*/  FADD.FTZ R3, R200, R3 ;  /* 0x00000003c8037221 */ /* 0x004fe20000010000 */
[----:B------:R2:W-:Y:S01]  /*106a0*/  STSM.16.M88.4 [R201+0x26800], R152 ;  /* 0x02680098c9007844 */ /* 0x0005e20000000200 */
[-C--:B------:R-:W-:Y:S01]  /*106b0*/  FMUL.FTZ R119, R119, R21.reuse ;  /* 0x0000001577777220 */ /* 0x080fe20000410000 */
[-C--:B------:R-:W-:Y:S01]  /*106c0*/  FMUL.FTZ R122, R122, R21.reuse ;  /* 0x000000157a7a7220 */ /* 0x080fe20000410000 */
[-C--:B------:R-:W-:Y:S01]  /*106d0*/  FMUL.FTZ R123, R123, R21.reuse ;  /* 0x000000157b7b7220 */ /* 0x080fe20000410000 */
[-C--:B------:R-:W-:Y:S01]  /*106e0*/  FMUL.FTZ R126, R126, R21.reuse ;  /* 0x000000157e7e7220 */ /* 0x080fe20000410000 */
[-C--:B------:R-:W-:Y:S01]  /*106f0*/  FMUL.FTZ R127, R127, R21.reuse ;  /* 0x000000157f7f7220 */ /* 0x080fe20000410000 */
[----:B------:R-:W4:Y:S01]  /*10700*/  MUFU.EX2 R171, R171 ;  /* 0x000000ab00ab7308 */ /* 0x000f220000000800 */
[C---:B---3--:R-:W-:Y:S01]  /*10710*/  FADD.FTZ R3, R167.reuse, R3 ;  /* 0x00000003a7037221 */ /* 0x048fe20000010000 */
[----:B------:R-:W-:Y:S01]  /*10720*/  F2FP.BF16.F32.PACK_AB R159, R167, R200 ;  /* 0x000000c8a79f723e */ /* 0x000fe200000010ff */
[-C--:B------:R-:W-:Y:S01]  /*10730*/  FMUL.FTZ R130, R130, R21.reuse ;  /* 0x0000001582827220 */ /* 0x080fe20000410000 */
[-C--:B------:R-:W-:Y:S01]  /*10740*/  FMUL.FTZ R131, R131, R21.reuse ;  /* 0x0000001583837220 */ /* 0x080fe20000410000 */
[-C--:B------:R-:W-:Y:S01]  /*10750*/  FMUL.FTZ R134, R134, R21.reuse ;  /* 0x0000001586867220 */ /* 0x080fe20000410000 */
[-C--:B------:R-:W-:Y:S01]  /*10760*/  FMUL.FTZ R135, R135, R21.reuse ;  /* 0x0000001587877220 */ /* 0x080fe20000410000 */
[----:B------:R2:W-:Y:S01]  /*10770*/  STSM.16.M88.4 [R202], R156 ;  /* 0x0000009cca007844 */ /* 0x0005e20000000200 */
        /* <DEDUP_REMOVED lines=9> */
[C---:B----4-:R-:W-:Y:S01]  /*10810*/  FADD.FTZ R3, R171.reuse, R3 ;  /* 0x00000003ab037221 */ /* 0x050fe20000010000 */
[----:B------:R-:W-:Y:S01]  /*10820*/  F2FP.BF16.F32.PACK_AB R161, R171, R170 ;  /* 0x000000aaaba1723e */ /* 0x000fe200000010ff */
[-C--:B------:R-:W-:Y:S01]  /*10830*/  FMUL.FTZ R150, R150, R21.reuse ;  /* 0x0000001596967220 */ /* 0x080fe20000410000 */
[----:B------:R-:W-:-:S04]  /*10840*/  FMUL.FTZ R151, R151, R21 ;  /* 0x0000001597977220 */ /* 0x000fc80000410000 */
[----:B------:R-:W4:Y:S01]  /*10850*/  MUFU.EX2 R178, R178 ;  /* 0x000000b200b27308 */ /* 0x000f220000000800 */
[----:B---3--:R-:W-:-:S07]  /*10860*/  FADD.FTZ R3, R174, R3 ;  /* 0x00000003ae037221 */ /* 0x008fce0000010000 */
[----:B------:R-:W3:Y:S01]  /*10870*/  MUFU.EX2 R179, R179 ;  /* 0x000000b300b37308 */ /* 0x000ee20000000800 */
[C---:B0-----:R-:W-:Y:S01]  /*10880*/  FADD.FTZ R3, R175.reuse, R3 ;  /* 0x00000003af037221 */ /* 0x041fe20000010000 */
[----:B------:R-:W-:-:S05]  /*10890*/  F2FP.BF16.F32.PACK_AB R163, R175, R174 ;  /* 0x000000aeafa3723e */ /* 0x000fca00000010ff */
[----:B------:R2:W-:Y:S01]  /*108a0*/  STSM.16.M88.4 [R204], R160 ;  /* 0x000000a0cc007844 */ /* 0x0005e20000000200 */
[----:B------:R-:W0:Y:S01]  /*108b0*/  MUFU.EX2 R167, R182 ;  /* 0x000000b600a77308 */ /* 0x000e220000000800 */
[----:B----4-:R-:W-:-:S07]  /*108c0*/  FADD.FTZ R3, R178, R3 ;  /* 0x00000003b2037221 */ /* 0x010fce0000010000 */
[----:B------:R4:W5:Y:S01]  /*108d0*/  MUFU.EX2 R168, R165 ;  /* 0x000000a500a87308 */ /* 0x0009620000000800 */
[----:B---3--:R-:W-:-:S04]  /*108e0*/  FADD.FTZ R3, R179, R3 ;  /* 0x00000003b3037221 */ /* 0x008fc80000010000 */
[----:B0-----:R-:W-:Y:S01]  /*108f0*/  FADD.FTZ R3, R167, R3 ;  /* 0x00000003a7037221 */ /* 0x001fe20000010000 */
[----:B----4-:R-:W-:Y:S02]  /*10900*/  F2FP.BF16.F32.PACK_AB R165, R179, R178 ;  /* 0x000000b2b3a5723e */ /* 0x010fe400000010ff */
[C---:B-----5:R-:W-:Y:S01]  /*10910*/  F2FP.BF16.F32.PACK_AB R167, R168.reuse, R167 ;  /* 0x000000a7a8a7723e */ /* 0x060fe200000010ff */
[----:B------:R-:W-:-:S04]  /*10920*/  FADD.FTZ R3, R168, R3 ;  /* 0x00000003a8037221 */ /* 0x000fc80000010000 */
[----:B------:R2:W-:Y:S01]  /*10930*/  STSM.16.M88.4 [R203], R164 ;  /* 0x000000a4cb007844 */ /* 0x0005e20000000200 */
[----:B------:R-:W-:Y:S05]  /*10940*/  @!P0 BRA `(.L_x_4809) ;  /* 0x0000000000048947 */ /* 0x000fea0003800000 */
[----:B------:R-:W-:Y:S01]  /*10950*/  BPT.TRAP 0x1 ;  /* 0x000000040000795c */ /* 0x000fe20000300000 */
.L_x_4809:
[----:B------:R0:W3:Y:S01]  /*10960*/  SYNCS.PHASECHK.TRANS64.TRYWAIT P1, [R198+URZ+0x28c50], R20 ;  /* 0x028c5014c60075a7 */ /* 0x0000e2000802017f */
[----:B------:R-:W-:Y:S05]  /*10970*/  @!P0 BRA `(.L_x_4810) ;  /* 0x0000000000048947 */ /* 0x000fea0003800000 */
[----:B------:R-:W-:Y:S01]  /*10980*/  BPT.TRAP 0x1 ;  /* 0x000000040000795c */ /* 0x000fe20000300000 */
.L_x_4810:
[----:B------:R-:W-:Y:S04]  /*10990*/  BSSY B1, `(.L_x_4811) ;  /* 0x0000004000017945 */ /* 0x000fe80003800000 */
[----:B---3--:R-:W-:Y:S05]  /*109a0*/  @P1 BRA `(.L_x_4812) ;  /* 0x0000000000081947 */ /* 0x008fea0003800000 */
[----:B------:R-:W3:Y:S02]  /*109b0*/  SYNCS.PHASECHK.TRANS64.TRYWAIT P1, [R198+URZ+0x28c50], R20 ;  /* 0x028c5014c60075a7 */ /* 0x000ee4000802017f */
[----:B---3--:R-:W-:Y:S05]  /*109c0*/  @!P1 BRA `(.L_x_4813) ;  /* 0x000000f000349947 */ /* 0x008fea0003800000 */
.L_x_4812:
[----:B------:R-:W-:Y:S05]  /*109d0*/  BSYNC B1 ;  /* 0x0000000000017941 */ /* 0x000fea0003800000 */
.L_x_4811:
[----:B01-3--:R-:W-:Y:S01]  /*109e0*/  IMAD R20, R19, 0x1000, R195 ;  /* 0x0000100013147824 */ /* 0x00bfe200078e02c3 */
[----:B------:R-:W-:Y:S01]  /*109f0*/  WARPGROUP.ARRIVE ;  /* 0x00000000000079c5 */ /* 0x000fe20000000000 */
[----:B------:R-:W-:-:S03]  /*10a00*/  IMAD.MOV.U32 R21, RZ, RZ, 0x40000040 ;  /* 0x40000040ff157424 */ /* 0x000fc600078e00ff */
[----:B------:R-:W-:Y:S02]  /*10a10*/  R2UR UR6, R20 ;  /* 0x00000000140672ca */ /* 0x000fe400000e0000 */
[----:B------:R-:W-:Y:S01]  /*10a20*/  R2UR UR7, R21 ;  /* 0x00000000150772ca */ /* 0x000fe200000e0000 */
[----:B------:R-:W-:-:S12]  /*10a30*/  IMAD.MOV.U32 R21, RZ, RZ, 0x40000040 ;  /* 0x40000040ff157424 */ /* 0x000fd800078e00ff */
[----:B------:R-:W-:Y:S03]  /*10a40*/  HGMMA.64x256x16.F32.BF16 R24, R152, gdesc[UR4].tnspB, R24, gsb0 ;  /* 0x43e0000498187df0 */ /* 0x000fe60008001818 */
[----:B------:R-:W-:Y:S02]  /*10a50*/  WARPGROUP.DEPBAR.LE gsb0, 0x0 ;  /* 0x00008000000079c5 */ /* 0x000fe40000010000 */
[----:B--2---:R-:W-:Y:S01]  /*10a60*/  VIADD R152, R20, 0x80 ;  /* 0x0000008014987836 */ /* 0x004fe20000000000 */
        /* <DEDUP_REMOVED lines=31> */
.L_x_4814:
[C---:B------:R-:W-:Y:S01]  /*10c60*/  ISETP.GT.AND P1, PT, R209.reuse, R205, PT ;  /* 0x000000cdd100720c */ /* 0x040fe20003f24270 */
[----:B------:R-:W-:Y:S02]  /*10c70*/  VIADD R198, R198, 0x28c60 ;  /* 0x00028c60c6c67836 */ /* 0x000fe40000000000 */
[----:B------:R-:W-:Y:S02]  /*10c80*/  VIADD R209, R209, 0xffffffff ;  /* 0xffffffffd1d17836 */ /* 0x000fe40000000000 */
[----:B------:R-:W-:Y:S01]  /*10c90*/  IMAD.MOV.U32 R21, RZ, RZ, R15 ;  /* 0x000000ffff157224 */ /* 0x000fe200078e000f */
[----:B------:R-:W-:Y:S01]  /*10ca0*/  PRMT R198, R187, 0x654, R198 ;  /* 0x00000654bbc67816 */ /* 0x000fe200000000c6 */
[----:B------:R-:W-:Y:S02]  /*10cb0*/  IMAD.MOV.U32 R213, RZ, RZ, R14 ;  /* 0x000000ffffd57224 */ /* 0x000fe400078e000e */
[----:B------:R-:W-:Y:S01]  /*10cc0*/  IMAD.MOV.U32 R200, RZ, RZ, R19 ;  /* 0x000000ffffc87224 */ /* 0x000fe200078e0013 */
[----:B------:R0:W-:Y:S03]  /*10cd0*/  SYNCS.ARRIVE.TRANS64.RED.A1T0 RZ, [R198+URZ], RZ ;  /* 0x000000ffc6ff79a7 */ /* 0x0001e6000810043f */
[----:B------:R-:W-:Y:S05]  /*10ce0*/  @P1 BRA `(.L_x_4815) ;  /* 0xffffffe000801947 */ /* 0x000fea000383ffff */
.L_x_4802:
[----:B------:R-:W-:Y:S05]  /*10cf0*/  BSYNC B0 ;  /* 0x0000000000007941 */ /* 0x000fea0003800000 */
.L_x_4801:
[----:B------:R-:W2:Y:S01]  /*10d00*/  LDL.LU R20, [R1+0x4c] ;  /* 0x00004c0001147983 */ /* 0x000ea20000300800 */
        /* <DEDUP_REMOVED lines=12> */
[----:B------:R-:W3:Y:S01]  /*10dd0*/  @P0 MUFU.LG2 R0, R0 ;  /* 0x0000000000000308 */ /* 0x000ee20000000c00 */
        /* <DEDUP_REMOVED lines=8> */
[----:B---3--:R-:W-:Y:S01]  /*10e60*/  @P0 FMUL.FTZ R0, R0, 0.69314718246459960938 ;  /* 0x3f31721800000820 */ /* 0x008fe20000410000 */
        /* <DEDUP_REMOVED lines=144> */
[----:B--2---:R-:W-:-:S05]  /*11770*/  VIADD R20, R20, 0x1 ;  /* 0x0000000114147836 */ /* 0x004fca0000000000 */
[----:B------:R1:W-:Y:S03]  /*11780*/  STL [R1+0x4c], R20 ;  /* 0x00004c1401007387 */ /* 0x0003e60000100800 */
.L_x_4725:
[----:B------:R-:W-:Y:S05]  /*11790*/  BSYNC B7 ;  /* 0x0000000000077941 */ /* 0x000fea0003800000 */
.L_x_4721:
[----:B------:R-:W2:Y:S08]  /*117a0*/  S2UR UR4, SR_CgaCtaId ;  /* 0x00000000000479c3 */ /* 0x000eb00000008800 */
[----:B------:R-:W-:Y:S01]  /*117b0*/  BAR.SYNC.DEFER_BLOCKING 0x5, 0x180 ;  /* 0x0146000000007b1d */ /* 0x000fe20000010000 */
[----:B------:R-:W-:-:S05]  /*117c0*/  MOV R2, 0x400 ;  /* 0x0000040000027802 */ /* 0x000fca0000000f00 */
[----:B------:R-:W-:Y:S01]  /*117d0*/  BSSY B0, `(.L_x_4816) ;  /* 0x00004f4000007945 */ /* 0x000fe20003800000 */
[----:B--2---:R-:W-:-:S05]  /*117e0*/  IMAD.U32 R187, RZ, RZ, UR4 ;  /* 0x00000004ffbb7e24 */ /* 0x004fca000f8e00ff */
[----:B------:R-:W-:-:S05]  /*117f0*/  LEA R2, R187, R2, 0x18 ;  /* 0x00000002bb027211 */ /* 0x000fca00078ec0ff */
[----:B------:R2:W3:Y:S01]  /*11800*/  LDS.128 R4, [R2+0x28cd0] ;  /* 0x028cd00002047984 */ /* 0x0004e20000000c00 */
[----:B------:R-:W-:Y:S06]  /*11810*/  BAR.ARV 0x4, 0x180 ;  /* 0x0106000000007b1d */ /* 0x000fec0000002000 */
[----:B------:R-:W-:Y:S05]  /*11820*/  @P0 BRA `(.L_x_4817) ;  /* 0x0000003c00ac0947 */ /* 0x000fea0003800000 */
[----:B------:R-:W1:Y:S01]  /*11830*/  LDL R3, [R1+0x60] ;  /* 0x0000600001037983 */ /* 0x000e620000100800 */
[----:B------:R-:W2:Y:S01]  /*11840*/  S2R R0, SR_SWINHI ;  /* 0x0000000000007919 */ /* 0x000ea20000002f00 */
[----:B----4-:R-:W-:Y:S01]  /*11850*/  F2FP.BF16.F32.PACK_AB R10, R29, R28 ;  /* 0x0000001c1d0a723e */ /* 0x010fe200000010ff */
[----:B------:R-:W-:Y:S01]  /*11860*/  ULDC.64 UR6, c[0x0][0xc00] ;  /* 0x0003000000067ab9 */ /* 0x000fe20000000a00 */
[----:B------:R-:W-:Y:S01]  /*11870*/  F2FP.BF16.F32.PACK_AB R11, R31, R30 ;  /* 0x0000001e1f0b723e */ /* 0x000fe200000010ff */
[----:B------:R-:W4:Y:S01]  /*11880*/  LDL.LU R157, [R1+0x40] ;  /* 0x00004000019d7983 */ /* 0x000f220000300800 */
[----:B0-----:R-:W-:Y:S01]  /*11890*/  F2FP.BF16.F32.PACK_AB R12, R33, R32 ;  /* 0x00000020210c723e */ /* 0x001fe200000010ff */
[----:B------:R-:W-:Y:S01]  /*118a0*/  ULDC.64 UR4, c[0x0][0xc08] ;  /* 0x0003020000047ab9 */ /* 0x000fe20000000a00 */
[----:B------:R-:W-:Y:S01]  /*118b0*/  F2FP.BF16.F32.PACK_AB R13, R35, R34 ;  /* 0x00000022230d723e */ /* 0x000fe200000010ff */
[----:B------:R-:W3:Y:S01]  /*118c0*/  LDL.LU R156, [R1+0x44] ;  /* 0x00004400019c7983 */ /* 0x000ee20000300800 */
[----:B-----5:R-:W-:-:S02]  /*118d0*/  MOV R152, R2 ;  /* 0x0000000200987202 */ /* 0x020fc40000000f00 */
[----:B--2---:R-:W-:Y:S02]  /*118e0*/  MOV R153, R0 ;  /* 0x0000000000997202 */ /* 0x004fe40000000f00 */
[----:B------:R-:W-:Y:S02]  /*118f0*/  F2FP.BF16.F32.PACK_AB R14, R37, R36 ;  /* 0x00000024250e723e */ /* 0x000fe400000010ff */
[----:B------:R-:W-:Y:S01]  /*11900*/  F2FP.BF16.F32.PACK_AB R15, R39, R38 ;  /* 0x00000026270f723e */ /* 0x000fe200000010ff */
[----:B------:R-:W-:Y:S01]  /*11910*/  BAR.SYNC.DEFER_BLOCKING 0x1, 0x100 ;  /* 0x0044000000007b1d */ /* 0x000fe20000010000 */
[----:B-1----:R-:W-:-:S03]  /*11920*/  IMAD.WIDE R20, R3, 0x2, R152 ;  /* 0x0000000203147825 */ /* 0x002fc600078e0298 */
        /* <DEDUP_REMOVED lines=164> */
[----:B----4-:R-:W-:Y:S02]  /*12370*/  IADD3 R8, P0, R157, UR6, RZ ;  /* 0x000000069d087c10 */ /* 0x010fe4000ff1e0ff */
[----:B------:R-:W-:Y:S02]  /*12380*/  MOV R20, R20 ;  /* 0x0000001400147202 */ /* 0x000fe40000000f00 */
[----:B------:R-:W-:Y:S02]  /*12390*/  F2FP.BF16.F32.PACK_AB R13, R147, R146 ;  /* 0x00000092930d723e */ /* 0x000fe400000010ff */
[----:B------:R-:W-:Y:S02]  /*123a0*/  F2FP.BF16.F32.PACK_AB R14, R149, R148 ;  /* 0x00000094950e723e */ /* 0x000fe400000010ff */
[----:B------:R-:W-:-:S02]  /*123b0*/  F2FP.BF16.F32.PACK_AB R15, R151, R150 ;  /* 0x00000096970f723e */ /* 0x000fc400000010ff */
[----:B---3--:R-:W-:Y:S02]  /*123c0*/  IADD3.X R9, R156, UR7, RZ, P0, !PT ;  /* 0x000000079c097c10 */ /* 0x008fe400087fe4ff */
[----:B------:R-:W-:Y:S01]  /*123d0*/  ISETP.NE.U32.AND P0, PT, RZ, UR4, PT ;  /* 0x00000004ff007c0c */ /* 0x000fe2000bf05070 */
[----:B------:R0:W-:Y:S01]  /*123e0*/  STSM.16.M88.4 [R20], R12 ;  /* 0x0000000c14007844 */ /* 0x0001e20000000200 */
[----:B------:R-:W-:Y:S02]  /*123f0*/  BAR.SYNC.DEFER_BLOCKING 0x1, 0x100 ;  /* 0x0044000000007b1d */ /* 0x000fe40000010000 */
[----:B------:R-:W-:Y:S02]  /*12400*/  ISETP.NE.AND.EX P0, PT, RZ, UR5, PT, P0 ;  /* 0x00000005ff007c0c */ /* 0x000fe4000bf05300 */
[----:B------:R-:W-:-:S04]  /*12410*/  ISETP.NE.U32.AND P1, PT, RZ, UR6, PT ;  /* 0x00000006ff007c0c */ /* 0x000fc8000bf25070 */
[----:B------:R-:W-:Y:S01]  /*12420*/  ISETP.NE.AND.EX P1, PT, RZ, UR7, PT, P1 ;  /* 0x00000007ff007c0c */ /* 0x000fe2000bf25310 */
[----:B------:R-:W-:-:S06]  /*12430*/  IMAD.MOV.U32 R4, RZ, RZ, RZ ;  /* 0x000000ffff047224 */ /* 0x000fcc00078e00ff */
[----:B------:R-:W-:Y:S01]  /*12440*/  @P0 IADD3 R10, P2, R157, UR4, RZ ;  /* 0x000000049d0a0c10 */ /* 0x000fe2000ff5e0ff */
        /* <DEDUP_REMOVED lines=10> */
.L_x_4818:
[----:B------:R-:W2:Y:S01]  /*124f0*/  LDL R0, [R1+0x54] ;  /* 0x0000540001007983 */ /* 0x000ea20000100800 */
[----:B------:R-:W-:-:S03]  /*12500*/  ULDC UR4, c[0x0][0xad4] ;  /* 0x0002b50000047ab9 */ /* 0x000fc60000000800 */
[----:B0-----:R-:W3:Y:S04]  /*12510*/  LDL.LU R8, [R1+0x38] ;  /* 0x0000380001087983 */ /* 0x001ee80000300800 */
[----:B------:R0:W5:Y:S02]  /*12520*/  LDL R158, [R1+0x3c] ;  /* 0x00003c00019e7983 */ /* 0x0001640000100800 */
[----:B-----5:R-:W-:Y:S02]  /*12530*/  SHF.R.S32.HI R20, RZ, 0x1f, R4 ;  /* 0x0000001fff147819 */ /* 0x020fe40000011404 */
[----:B--2---:R-:W1:Y:S01]  /*12540*/  SHFL.IDX PT, R0, R0, RZ, 0x1f ;  /* 0x00001fff00007589 */ /* 0x004e6200000e0000 */
[----:B---3--:R-:W-:Y:S02]  /*12550*/  ISETP.NE.AND P1, PT, R8, RZ, PT ;  /* 0x000000ff0800720c */ /* 0x008fe40003f25270 */
[----:B-1----:R-:W-:-:S02]  /*12560*/  ISETP.NE.AND P0, PT, R0, RZ, PT ;  /* 0x000000ff0000720c */ /* 0x002fc40003f05270 */
[----:B------:R-:W-:-:S11]  /*12570*/  SEL R0, R8, UR4, P1 ;  /* 0x0000000408007c07 */ /* 0x000fd60008800000 */
[----:B0-----:R-:W-:Y:S05]  /*12580*/  @P0 BRA `(.L_x_4819) ;  /* 0x0000000000fc0947 */ /* 0x001fea0003800000 */
[----:B------:R-:W2:Y:S01]  /*12590*/  LDL.LU R13, [R1+0x50] ;  /* 0x00005000010d7983 */ /* 0x000ea20000300800 */
[----:B------:R-:W-:Y:S01]  /*125a0*/  IMAD.MOV.U32 R12, RZ, RZ, 0x9b8 ;  /* 0x000009b8ff0c7424 */ /* 0x000fe200078e00ff */
[----:B------:R-:W-:Y:S01]  /*125b0*/  ISETP.GT.AND P1, PT, R0, 0x1, PT ;  /* 0x000000010000780c */ /* 0x000fe20003f24270 */
[----:B------:R-:W0:Y:S01]  /*125c0*/  LDC R157, c[0x0][0xbe8] ;  /* 0x0002fa00ff9d7b82 */ /* 0x000e220000000800 */
[----:B------:R-:W3:Y:S01]  /*125d0*/  LDL R156, [R1+0x48] ;  /* 0x00004800019c7983 */ /* 0x000ee20000100800 */
[----:B------:R-:W-:Y:S02]  /*125e0*/  ISETP.NE.U32.AND P0, PT, RZ, UR6, PT ;  /* 0x00000006ff007c0c */ /* 0x000fe4000bf05070 */
[----:B------:R-:W-:Y:S01]  /*125f0*/  SEL R12, R12, 0x978, P1 ;  /* 0x000009780c0c7807 */ /* 0x000fe20000800000 */
[----:B------:R-:W4:Y:S01]  /*12600*/  LDL R159, [R1+0x5c] ;  /* 0x00005c00019f7983 */ /* 0x000f220000100800 */
[----:B------:R-:W-:Y:S02]  /*12610*/  ISETP.NE.AND.EX P0, PT, RZ, UR7, PT, P0 ;  /* 0x00000007ff007c0c */ /* 0x000fe4000bf05300 */
[----:B------:R-:W1:Y:S02]  /*12620*/  LDC.64 R10, c[0x0][R12+0x220] ;  /* 0x000088000c0a7b82 */ /* 0x000e640000000a00 */
[----:B------:R-:W-:-:S06]  /*12630*/  SEL R14, R158, RZ, !P0 ;  /* 0x000000ff9e0e7207 */ /* 0x000fcc0004000000 */
[----:B------:R-:W5:Y:S01]  /*12640*/  LDC.64 R8, c[0x0][R12+0x218] ;  /* 0x000086000c087b82 */ /* 0x000f620000000a00 */
[----:B------:R-:W-:Y:S02]  /*12650*/  IMAD.IADD R21, R208, 0x1, R199 ;  /* 0x00000001d0157824 */ /* 0x000fe400078e02c7 */
[----:B-1----:R-:W-:Y:S01]  /*12660*/  IMAD R11, R11, R14, RZ ;  /* 0x0000000e0b0b7224 */ /* 0x002fe200078e02ff */
[----:B--2---:R-:W-:Y:S02]  /*12670*/  SEL R13, R13, RZ, !P0 ;  /* 0x000000ff0d0d7207 */ /* 0x004fe40004000000 */
[----:B0-----:R-:W-:-:S03]  /*12680*/  ISETP.NE.AND P0, PT, R157, 0x1, PT ;  /* 0x000000019d00780c */ /* 0x001fc60003f05270 */
[C---:B------:R-:W-:Y:S02]  /*12690*/  IMAD R13, R10.reuse, R13, R11 ;  /* 0x0000000d0a0d7224 */ /* 0x040fe400078e020b */
[----:B------:R-:W-:-:S04]  /*126a0*/  IMAD.WIDE.U32 R10, R10, R14, RZ ;  /* 0x0000000e0a0a7225 */ /* 0x000fc800078e00ff */
[-C--:B-----5:R-:W-:Y:S02]  /*126b0*/  IMAD R14, R9, R185.reuse, RZ ;  /* 0x000000b9090e7224 */ /* 0x0a0fe400078e02ff */
[----:B------:R-:W-:-:S04]  /*126c0*/  IMAD.WIDE.U32 R8, R8, R185, RZ ;  /* 0x000000b908087225 */ /* 0x000fc800078e00ff */
[----:B------:R-:W-:Y:S02]  /*126d0*/  IMAD.IADD R14, R9, 0x1, R14 ;  /* 0x00000001090e7824 */ /* 0x000fe400078e020e */
[----:B------:R-:W0:Y:S01]  /*126e0*/  @P0 LDC R9, c[0x0][0xbec] ;  /* 0x0002fb00ff090b82 */ /* 0x000e220000000800 */
[----:B------:R-:W-:-:S07]  /*126f0*/  IADD3 R15, P2, P3, R10, R8, R4 ;  /* 0x000000080a0f7210 */ /* 0x000fce0007b5e004 */
[----:B------:R-:W1:Y:S01]  /*12700*/  @P0 LDC R8, c[0x0][0xbf0] ;  /* 0x0002fc00ff080b82 */ /* 0x000e620000000800 */
[----:B------:R-:W-:-:S05]  /*12710*/  IMAD.IADD R13, R11, 0x1, R13 ;  /* 0x000000010b0d7824 */ /* 0x000fca00078e020d */
[----:B------:R-:W-:Y:S01]  /*12720*/  IADD3.X R13, R13, R14, R20, P2, P3 ;  /* 0x0000000e0d0d7210 */ /* 0x000fe200017e6414 */
[----:B------:R-:W-:Y:S02]  /*12730*/  IMAD.MOV.U32 R14, RZ, RZ, R21 ;  /* 0x000000ffff0e7224 */ /* 0x000fe400078e0015 */
[----:B0-----:R-:W-:-:S05]  /*12740*/  @P0 IMAD.HI.U32 R9, R21, R9, RZ ;  /* 0x0000000915090227 */ /* 0x001fca00078e00ff */
[----:B-1----:R-:W-:Y:S02]  /*12750*/  @P0 SHF.R.U32.HI R14, RZ, R8, R9 ;  /* 0x00000008ff0e0219 */ /* 0x002fe40000011609 */
[----:B------:R-:W0:Y:S01]  /*12760*/  LDC.64 R8, c[0x0][R12+0x228] ;  /* 0x00008a000c087b82 */ /* 0x000e220000000a00 */
[----:B---3--:R-:W-:-:S05]  /*12770*/  SEL R156, R156, RZ, P1 ;  /* 0x000000ff9c9c7207 */ /* 0x008fca0000800000 */
        /* <DEDUP_REMOVED lines=17> */
[----:B------:R-:W-:Y:S01]  /*12890*/  IMAD.IADD R13, R191, 0x1, R199 ;  /* 0x00000001bf0d7824 */ /* 0x000fe200078e02c7 */
[----:B0-----:R-:W-:Y:S01]  /*128a0*/  LEA R11, P0, R10, R8, 0x2 ;  /* 0x000000080a0b7211 */ /* 0x001fe200078010ff */
[----:B----4-:R-:W-:-:S03]  /*128b0*/  IMAD.MOV R8, RZ, RZ, -R159 ;  /* 0x000000ffff087224 */ /* 0x010fc600078e0a9f */
        /* <DEDUP_REMOVED lines=12> */
.L_x_4819:
[----:B------:R-:W-:Y:S02]  /*12980*/  ISETP.GT.AND P1, PT, R0, 0x1, PT ;  /* 0x000000010000780c */ /* 0x000fe40003f24270 */
[----:B------:R-:W-:-:S04]  /*12990*/  ISETP.NE.U32.AND P0, PT, RZ, UR6, PT ;  /* 0x00000006ff007c0c */ /* 0x000fc8000bf05070 */
[----:B------:R-:W-:-:S04]  /*129a0*/  ISETP.NE.AND.EX P0, PT, RZ, UR7, PT, P0 ;  /* 0x00000007ff007c0c */ /* 0x000fc8000bf05300 */
[----:B------:R-:W-:-:S03]  /*129b0*/  SEL R0, R158, RZ, !P0 ;  /* 0x000000ff9e007207 */ /* 0x000fc60004000000 */
[----:B------:R-:W-:Y:S06]  /*129c0*/  @P1 BRA `(.L_x_4820) ;  /* 0x0000001000601947 */ /* 0x000fec0003800000 */
[----:B------:R-:W1:Y:S01]  /*129d0*/  S2R R82, SR_TID.X ;  /* 0x0000000000527919 */ /* 0x000e620000002100 */
[----:B------:R-:W2:Y:S01]  /*129e0*/  LDC R84, c[0x0][0xbe8] ;  /* 0x0002fa00ff547b82 */ /* 0x000ea20000000800 */
[----:B------:R-:W-:Y:S01]  /*129f0*/  ULDC.64 UR4, c[0x0][0xaa0] ;  /* 0x0002a80000047ab9 */ /* 0x000fe20000000a00 */
[----:B-1----:R-:W-:-:S05]  /*12a00*/  VIADD R82, R82, 0xffffff80 ;  /* 0xffffff8052527836 */ /* 0x002fca0000000000 */
[----:B------:R-:W-:-:S04]  /*12a10*/  SHF.R.S32.HI R81, RZ, 0x1f, R82 ;  /* 0x0000001fff517819 */ /* 0x000fc80000011452 */
[----:B------:R-:W-:-:S04]  /*12a20*/  LEA.HI R81, R81, R82, RZ, 0x3 ;  /* 0x0000005251517211 */ /* 0x000fc800078f18ff */
[----:B------:R-:W-:-:S05]  /*12a30*/  SHF.R.S32.HI R80, RZ, 0x3, R81 ;  /* 0x00000003ff507819 */ /* 0x000fca0000011451 */
[----:B0-----:R-:W-:-:S04]  /*12a40*/  IMAD R9, R80, 0x40, R193 ;  /* 0x0000004050097824 */ /* 0x001fc800078e02c1 */
[----:B------:R-:W-:-:S03]  /*12a50*/  IMAD.WIDE R152, R9, 0x2, R152 ;  /* 0x0000000209987825 */ /* 0x000fc600078e0298 */
[----:B------:R-:W-:Y:S01]  /*12a60*/  IADD3 R37, P0, R152, 0x5000, RZ ;  /* 0x0000500098257810 */ /* 0x000fe20007f1e0ff */
        /* <DEDUP_REMOVED lines=11> */
[----:B------:R-:W-:Y:S01]  /*12b20*/  IADD3 R13, P3, R152, 0x1000, RZ ;  /* 0x00001000980d7810 */ /* 0x000fe20007f7e0ff */
[----:B------:R-:W-:Y:S01]  /*12b30*/  ULDC.64 UR4, c[0x0][0xae8] ;  /* 0x0002ba0000047ab9 */ /* 0x000fe20000000a00 */
[----:B------:R-:W-:Y:S01]  /*12b40*/  LOP3.LUT R64, R65, 0x380, RZ, 0xc0, !PT ;  /* 0x0000038041407812 */ /* 0x000fe200078ec0ff */
[----:B------:R-:W-:Y:S01]  /*12b50*/  IMAD.IADD R87, R82, 0x1, -R81 ;  /* 0x0000000152577824 */ /* 0x000fe200078e0a51 */
[----:B------:R-:W-:Y:S01]  /*12b60*/  SHF.R.U64 R40, R40, 0x3, RZ ;  /* 0x0000000328287819 */ /* 0x000fe200000012ff */
[----:B------:R-:W-:Y:S01]  /*12b70*/  VIADD R166, R193, 0x40 ;  /* 0x00000040c1a67836 */ /* 0x000fe20000000000 */
[----:B------:R-:W-:Y:S01]  /*12b80*/  SHF.R.U64 R64, R64, 0x3, RZ ;  /* 0x0000000340407819 */ /* 0x000fe200000012ff */
[----:B------:R-:W-:Y:S01]  /*12b90*/  IMAD.IADD R21, R21, 0x1, R83 ;  /* 0x0000000115157824 */ /* 0x000fe200078e0253 */
[----:B------:R-:W-:Y:S01]  /*12ba0*/  IADD3 R45, P2, R152, 0x7000, RZ ;  /* 0x00007000982d7810 */ /* 0x000fe20007f5e0ff */
[----:B------:R-:W-:Y:S01]  /*12bb0*/  VIADD R164, R193, 0x80 ;  /* 0x00000080c1a47836 */ /* 0x000fe20000000000 */
[----:B------:R-:W-:Y:S01]  /*12bc0*/  LOP3.LUT R64, R64, R65, RZ, 0x3c, !PT ;  /* 0x0000004140407212 */ /* 0x000fe200078e3cff */
[----:B------:R-:W-:Y:S01]  /*12bd0*/  IMAD.X R65, RZ, RZ, R153, P0 ;  /* 0x000000ffff417224 */ /* 0x000fe200000e0699 */
[----:B--2---:R-:W-:Y:S01]  /*12be0*/  ISETP.NE.AND P0, PT, R84, 0x1, PT ;  /* 0x000000015400780c */ /* 0x004fe20003f05270 */
[----:B------:R-:W-:Y:S01]  /*12bf0*/  IMAD R4, R87, 0x20, R80 ;  /* 0x0000002057047824 */ /* 0x000fe200078e0250 */
[----:B------:R-:W-:Y:S01]  /*12c00*/  LOP3.LUT R12, R13, 0x380, RZ, 0xc0, !PT ;  /* 0x000003800d0c7812 */ /* 0x000fe200078ec0ff */
[----:B------:R-:W-:Y:S01]  /*12c10*/  IMAD.WIDE.U32 R20, R185, UR4, R20 ;  /* 0x00000004b9147c25 */ /* 0x000fe2000f8e0014 */
[----:B------:R-:W-:Y:S01]  /*12c20*/  SHF.R.S32.HI R81, RZ, 0x1f, R0 ;  /* 0x0000001fff517819 */ /* 0x000fe20000011400 */
[----:B------:R-:W5:Y:S01]  /*12c30*/  LD.E.128 R36, desc[UR42][R36.64] ;  /* 0x0000002a24247980 */ /* 0x000f62000c101d00 */
[----:B------:R-:W-:-:S02]  /*12c40*/  LOP3.LUT R40, R40, R41, RZ, 0x3c, !PT ;  /* 0x0000002928287212 */ /* 0x000fc400078e3cff */
[----:B------:R-:W-:Y:S01]  /*12c50*/  LOP3.LUT R44, R45, 0x380, RZ, 0xc0, !PT ;  /* 0x000003802d2c7812 */ /* 0x000fe200078ec0ff */
[C---:B------:R-:W-:Y:S01]  /*12c60*/  VIADD R162, R193.reuse, 0xc0 ;  /* 0x000000c0c1a27836 */ /* 0x040fe20000000000 */
[----:B------:R-:W-:Y:S01]  /*12c70*/  SHF.R.U64 R12, R12, 0x3, RZ ;  /* 0x000000030c0c7819 */ /* 0x000fe200000012ff */
[----:B------:R-:W-:Y:S01]  /*12c80*/  VIADD R160, R193, 0x100 ;  /* 0x00000100c1a07836 */ /* 0x000fe20000000000 */
[----:B------:R-:W-:Y:S01]  /*12c90*/  SHF.R.U64 R44, R44, 0x3, RZ ;  /* 0x000000032c2c7819 */ /* 0x000fe200000012ff */
[----:B------:R-:W0:Y:S01]  /*12ca0*/  @P0 LDC R83, c[0x0][0xbec] ;  /* 0x0002fb00ff530b82 */ /* 0x000e220000000800 */
[----:B------:R-:W-:Y:S01]  /*12cb0*/  IMAD.IADD R82, R199, 0x1, R4 ;  /* 0x00000001c7527824 */ /* 0x000fe200078e0204 */
[----:B------:R-:W-:Y:S01]  /*12cc0*/  LOP3.LUT R12, R12, R13, RZ, 0x3c, !PT ;  /* 0x0000000d0c0c7212 */ /* 0x000fe200078e3cff */
[----:B------:R-:W-:Y:S01]  /*12cd0*/  VIADD R158, R193, 0x140 ;  /* 0x00000140c19e7836 */ /* 0x000fe20000000000 */
[C---:B------:R-:W-:Y:S01]  /*12ce0*/  IADD3 R25, P4, R152.reuse, 0x2000, RZ ;  /* 0x0000200098197810 */ /* 0x040fe20007f9e0ff */
[----:B------:R-:W5:Y:S01]  /*12cf0*/  LD.E.128 R64, desc[UR42][R64.64] ;  /* 0x0000002a40407980 */ /* 0x000f62000c101d00 */
[----:B------:R-:W-:-:S02]  /*12d00*/  IADD3 R29, P5, R152, 0x3000, RZ ;  /* 0x00003000981d7810 */ /* 0x000fc40007fbe0ff */
[----:B------:R-:W1:Y:S01]  /*12d10*/  @P0 LDC R85, c[0x0][0xbf0] ;  /* 0x0002fc00ff550b82 */ /* 0x000e620000000800 */
[----:B------:R-:W-:Y:S01]  /*12d20*/  IMAD R21, R185, UR5, R21 ;  /* 0x00000005b9157c24 */ /* 0x000fe2000f8e0215 */
[----:B------:R-:W-:Y:S01]  /*12d30*/  ULDC.64 UR4, c[0x0][0xaf0] ;  /* 0x0002bc0000047ab9 */ /* 0x000fe20000000a00 */
[--C-:B------:R-:W-:Y:S01]  /*12d40*/  IMAD.X R41, RZ, RZ, R153.reuse, P1 ;  /* 0x000000ffff297224 */ /* 0x100fe200008e0699 */
[C---:B------:R-:W-:Y:S02]  /*12d50*/  IADD3 R69, P1, R152.reuse, 0xd000, RZ ;  /* 0x0000d00098457810 */ /* 0x040fe40007f3e0ff */
[C---:B------:R-:W-:Y:S02]  /*12d60*/  IADD3 R33, P6, R152.reuse, 0x4000, RZ ;  /* 0x0000400098217810 */ /* 0x040fe40007fde0ff */
[----:B------:R-:W2:Y:S01]  /*12d70*/  LDC R4, c[0x0][0xac8] ;  /* 0x0002b200ff047b82 */ /* 0x000ea20000000800 */
[----:B------:R-:W-:Y:S01]  /*12d80*/  IMAD R81, R81, UR4, RZ ;  /* 0x0000000451517c24 */ /* 0x000fe2000f8e02ff */
[----:B------:R-:W-:Y:S01]  /*12d90*/  LOP3.LUT R68, R69, 0x380, RZ, 0xc0, !PT ;  /* 0x0000038045447812 */ /* 0x000fe200078ec0ff */
[----:B------:R-:W-:Y:S01]  /*12da0*/  IMAD.X R13, RZ, RZ, R153, P3 ;  /* 0x000000ffff0d7224 */ /* 0x000fe200018e0699 */
[----:B------:R-:W-:Y:S01]  /*12db0*/  IADD3 R49, P3, R152, 0x8000, RZ ;  /* 0x0000800098317810 */ /* 0x000fe20007f7e0ff */
[----:B------:R-:W-:Y:S01]  /*12dc0*/  IMAD R81, R0, UR5, R81 ;  /* 0x0000000500517c24 */ /* 0x000fe2000f8e0251 */
[----:B------:R-:W-:Y:S01]  /*12dd0*/  LOP3.LUT R44, R44, R45, RZ, 0x3c, !PT ;  /* 0x0000002d2c2c7212 */ /* 0x000fe200078e3cff */
[----:B------:R-:W-:Y:S01]  /*12de0*/  IMAD.WIDE.U32 R20, R0, UR4, R20 ;  /* 0x0000000400147c25 */ /* 0x000fe2000f8e0014 */
[----:B------:R-:W-:Y:S01]  /*12df0*/  LOP3.LUT R24, R25, 0x380, RZ, 0xc0, !PT ;  /* 0x0000038019187812 */ /* 0x000fe200078ec0ff */
[----:B------:R-:W-:Y:S01]  /*12e00*/  ULDC.64 UR4, c[0x0][0xae0] ;  /* 0x0002b80000047ab9 */ /* 0x000fe20000000a00 */
[----:B------:R-:W-:Y:S01]  /*12e10*/  LOP3.LUT R28, R29, 0x380, RZ, 0xc0, !PT ;  /* 0x000003801d1c7812 */ /* 0x000fe200078ec0ff */
[----:B0-----:R-:W-:Y:S01]  /*12e20*/  @P0 IMAD.HI.U32 R0, R82, R83, RZ ;  /* 0x0000005352000227 */ /* 0x001fe200078e00ff */
[----:B------:R-:W-:Y:S01]  /*12e30*/  LOP3.LUT R32, R33, 0x380, RZ, 0xc0, !PT ;  /* 0x0000038021207812 */ /* 0x000fe200078ec0ff */
[----:B------:R-:W5:Y:S01]  /*12e40*/  LD.E.128 R12, desc[UR42][R12.64] ;  /* 0x0000002a0c0c7980 */ /* 0x000f62000c101d00 */
[----:B------:R-:W-:Y:S01]  /*12e50*/  SHF.R.U64 R68, R68, 0x3, RZ ;  /* 0x0000000344447819 */ /* 0x000fe200000012ff */
[----:B------:R-:W-:Y:S01]  /*12e60*/  IMAD.X R45, RZ, RZ, R153, P2 ;  /* 0x000000ffff2d7224 */ /* 0x000fe200010e0699 */
[----:B------:R-:W-:Y:S01]  /*12e70*/  IADD3 R73, P2, R152, 0xe000, RZ ;  /* 0x0000e00098497810 */ /* 0x000fe20007f5e0ff */
[----:B------:R-:W-:Y:S01]  /*12e80*/  IMAD.MOV.U32 R83, RZ, RZ, R82 ;  /* 0x000000ffff537224 */ /* 0x000fe200078e0052 */
[----:B------:R-:W-:Y:S01]  /*12e90*/  LOP3.LUT R48, R49, 0x380, RZ, 0xc0, !PT ;  /* 0x0000038031307812 */ /* 0x000fe200078ec0ff */
[----:B------:R-:W-:Y:S01]  /*12ea0*/  IMAD.IADD R199, R80, 0x1, R199 ;  /* 0x0000000150c77824 */ /* 0x000fe200078e02c7 */
[----:B-1----:R-:W-:Y:S01]  /*12eb0*/  @P0 SHF.R.U32.HI R83, RZ, R85, R0 ;  /* 0x00000055ff530219 */ /* 0x002fe20000011600 */
[----:B------:R-:W-:Y:S01]  /*12ec0*/  IMAD.IADD R21, R21, 0x1, R81 ;  /* 0x0000000115157824 */ /* 0x000fe200078e0251 */
[----:B------:R-:W-:Y:S01]  /*12ed0*/  SHF.R.U64 R24, R24, 0x3, RZ ;  /* 0x0000000318187819 */ /* 0x000fe200000012ff */
[----:B------:R-:W5:Y:S01]  /*12ee0*/  LD.E.128 R40, desc[UR42][R40.64] ;  /* 0x0000002a28287980 */ /* 0x000f62000c101d00 */
[----:B------:R-:W-:-:S02]  /*12ef0*/  SHF.R.U64 R28, R28, 0x3, RZ ;  /* 0x000000031c1c7819 */ /* 0x000fc400000012ff */
[----:B------:R-:W-:Y:S01]  /*12f00*/  SHF.R.U64 R32, R32, 0x3, RZ ;  /* 0x0000000320207819 */ /* 0x000fe200000012ff */
[----:B------:R-:W5:Y:S01]  /*12f10*/  LD.E.128 R44, desc[UR42][R44.64] ;  /* 0x0000002a2c2c7980 */ /* 0x000f62000c101d00 */
[----:B------:R-:W-:Y:S02]  /*12f20*/  LOP3.LUT R72, R73, 0x380, RZ, 0xc0, !PT ;  /* 0x0000038049487812 */ /* 0x000fe400078ec0ff */
[----:B------:R-:W-:Y:S01]  /*12f30*/  LOP3.LUT R68, R68, R69, RZ, 0x3c, !PT ;  /* 0x0000004544447212 */ /* 0x000fe200078e3cff */
[----:B------:R-:W-:Y:S01]  /*12f40*/  IMAD.X R69, RZ, RZ, R153, P1 ;  /* 0x000000ffff457224 */ /* 0x000fe200008e0699 */
[----:B------:R-:W-:Y:S02]  /*12f50*/  SHF.R.U64 R48, R48, 0x3, RZ ;  /* 0x0000000330307819 */ /* 0x000fe400000012ff */
[----:B--2---:R-:W-:Y:S02]  /*12f60*/  ISETP.GE.AND P1, PT, R166, R4, PT ;  /* 0x00000004a600720c */ /* 0x004fe40003f26270 */
        /* <DEDUP_REMOVED lines=70> */
[----:B------:R-:W5:Y:S01]  /*133d0*/  LD.E.128 R76, desc[UR42][R76.64] ;  /* 0x0000002a4c4c7980 */ /* 0x000f62000c101d00 */
[----:B------:R-:W-:Y:S01]  /*133e0*/  LOP3.LUT R0, R83, 0x8, R0, 0xe2, !PT ;  /* 0x0000000853007812 */ /* 0x000fe200078ee200 */
[----:B------:R-:W-:Y:S01]  /*133f0*/  @!PT LDS RZ, [RZ] ;  /* 0x00000000fffff984 */ /* 0x000fe20000000800 */
[----:B------:R-:W-:Y:S01]  /*13400*/  @!PT LDS RZ, [RZ] ;  /* 0x00000000fffff984 */ /* 0x000fe20000000800 */
[----:B------:R-:W-:Y:S01]  /*13410*/  @!PT LDS RZ, [RZ] ;  /* 0x00000000fffff984 */ /* 0x000fe20000000800 */
[----:B------:R-:W-:Y:S01]  /*13420*/  @!PT LDS RZ, [RZ] ;  /* 0x00000000fffff984 */ /* 0x000fe20000000800 */
[----:B------:R0:W-:Y:S06]  /*13430*/  MEMBAR.ALL.CTA ;  /* 0x0000000000007992 */ /* 0x0001ec0000008000 */
[----:B0-----:R-:W0:Y:S01]  /*13440*/  FENCE.VIEW.ASYNC.S ;  /* 0x00000000000073c6 */ /* 0x001e220000000000 */
        /* <DEDUP_REMOVED lines=9> */
[----:B------:R-:W-:Y:S02]  /*134e0*/  IMAD R3, R3, R84, RZ ;  /* 0x0000005403037224 */ /* 0x000fe400078e02ff */
        /* <DEDUP_REMOVED lines=13> */
[----:B0-----:R0:W-:Y:S01]  /*135c0*/  SYNCS.ARRIVE.TRANS64.RED.A1T0 RZ, [R0+URZ], RZ ;  /* 0x000000ff00ff79a7 */ /* 0x0011e2000810043f */
[C---:B------:R-:W-:Y:S02]  /*135d0*/  VIADD R157, R193.reuse, 0x180 ;  /* 0x00000180c19d7836 */ /* 0x040fe40000000000 */
[C---:B------:R-:W-:Y:S02]  /*135e0*/  VIADD R159, R193.reuse, 0x140 ;  /* 0x00000140c19f7836 */ /* 0x040fe40000000000 */
[C---:B------:R-:W-:Y:S02]  /*135f0*/  VIADD R161, R193.reuse, 0x100 ;  /* 0x00000100c1a17836 */ /* 0x040fe40000000000 */
[C---:B------:R-:W-:Y:S01]  /*13600*/  VIADD R163, R193.reuse, 0xc0 ;  /* 0x000000c0c1a37836 */ /* 0x040fe20000000000 */
[----:B0-----:R-:W-:Y:S01]  /*13610*/  LOP3.LUT R0, R82, R21, RZ, 0xfc, !PT ;  /* 0x0000001552007212 */ /* 0x001fe200078efcff */
[----:B------:R-:W-:-:S02]  /*13620*/  VIADD R165, R193, 0x80 ;  /* 0x00000080c1a57836 */ /* 0x000fc40000000000 */
[----:B------:R-:W-:Y:S01]  /*13630*/  VIADD R167, R193, 0x40 ;  /* 0x00000040c1a77836 */ /* 0x000fe20000000000 */
[----:B------:R0:W1:Y:S01]  /*13640*/  SHFL.IDX PT, R20, R83, RZ, 0x181f ;  /* 0x00181fff53147589 */ /* 0x00006200000e0000 */
[----:B------:R-:W-:Y:S03]  /*13650*/  BSSY B1, `(.L_x_4821) ;  /* 0x0000029000017945 */ /* 0x000fe60003800000 */
[----:B------:R0:W2:Y:S01]  /*13660*/  SHFL.IDX PT, R21, R84, RZ, 0x181f ;  /* 0x00181fff54157589 */ /* 0x0000a200000e0000 */
[----:B------:R-:W-:Y:S02]  /*13670*/  SHF.R.S32.HI R155, RZ, 0x1f, R155 ;  /* 0x0000001fff9b7819 */ /* 0x000fe4000001149b */
[----:B------:R-:W-:Y:S02]  /*13680*/  SHF.R.S32.HI R157, RZ, 0x1f, R157 ;  /* 0x0000001fff9d7819 */ /* 0x000fe4000001149d */
[----:B------:R-:W-:-:S02]  /*13690*/  SHF.R.S32.HI R159, RZ, 0x1f, R159 ;  /* 0x0000001fff9f7819 */ /* 0x000fc4000001149f */
        /* <DEDUP_REMOVED lines=18> */
[----:B------:R-:W-:-:S02]  /*137c0*/  ISETP.GE.AND P1, PT, R158, R4, PT ;  /* 0x000000049e00720c */ /* 0x000fc40003f26270 */
[----:B0-----:R-:W-:-:S11]  /*137d0*/  @!P5 LEA R8, P4, R164, R20, 0x1 ;  /* 0x00000014a408d211 */ /* 0x001fd600078808ff */
[-C--:B------:R-:W-:Y:S02]  /*137e0*/  @!P1 LEA R24, P6, R158, R20.reuse, 0x1 ;  /* 0x000000149e189211 */ /* 0x080fe400078c08ff */
[-C--:B------:R-:W-:Y:S02]  /*137f0*/  @!P5 LEA.HI.X R9, R164, R21.reuse, R165, 0x1, P4 ;  /* 0x00000015a409d211 */ /* 0x080fe400020f0ca5 */
[----:B------:R-:W-:Y:S02]  /*13800*/  LOP3.LUT P4, RZ, R0, 0x80, RZ, 0xc0, !PT ;  /* 0x0000008000ff7812 */ /* 0x000fe4000788c0ff */
[----:B------:R-:W-:Y:S01]  /*13810*/  @!P1 LEA.HI.X R25, R158, R21, R159, 0x1, P6 ;  /* 0x000000159e199211 */ /* 0x000fe200030f0c9f */
[----:B------:R0:W-:Y:S04]  /*13820*/  @!P5 ST.E.128 desc[UR42][R8.64], R32 ;  /* 0x000000200800d985 */ /* 0x0001e8000c101d2a */
[----:B------:R1:W-:Y:S01]  /*13830*/  @!P3 ST.E.128 desc[UR42][R10.64], R40 ;  /* 0x000000280a00b985 */ /* 0x0003e2000c101d2a */
[----:B0-----:R-:W-:-:S02]  /*13840*/  @!P2 LEA R8, P5, R160, R20, 0x1 ;  /* 0x00000014a008a211 */ /* 0x001fc400078a08ff */
[-C--:B-1----:R-:W-:Y:S02]  /*13850*/  @P0 LEA R10, P3, R156, R20.reuse, 0x1 ;  /* 0x000000149c0a0211 */ /* 0x082fe400078608ff */
[-C--:B------:R-:W-:Y:S02]  /*13860*/  @!P2 LEA.HI.X R9, R160, R21.reuse, R161, 0x1, P5 ;  /* 0x00000015a009a211 */ /* 0x080fe400028f0ca1 */
[----:B------:R-:W-:Y:S02]  /*13870*/  @P4 LEA R20, P5, R154, R20, 0x1 ;  /* 0x000000149a144211 */ /* 0x000fe400078a08ff */
[-C--:B------:R-:W-:Y:S01]  /*13880*/  @P0 LEA.HI.X R11, R156, R21.reuse, R157, 0x1, P3 ;  /* 0x000000159c0b0211 */ /* 0x080fe200018f0c9d */
[----:B------:R0:W-:Y:S01]  /*13890*/  @!P2 ST.E.128 desc[UR42][R8.64], R48 ;  /* 0x000000300800a985 */ /* 0x0001e2000c101d2a */
[----:B------:R-:W-:-:S03]  /*138a0*/  @P4 LEA.HI.X R21, R154, R21, R155, 0x1, P5 ;  /* 0x000000159a154211 */ /* 0x000fc600028f0c9b */
[----:B------:R0:W-:Y:S04]  /*138b0*/  @!P1 ST.E.128 desc[UR42][R24.64], R56 ;  /* 0x0000003818009985 */ /* 0x0001e8000c101d2a */
[----:B------:R0:W-:Y:S04]  /*138c0*/  @P0 ST.E.128 desc[UR42][R10.64], R64 ;  /* 0x000000400a000985 */ /* 0x0001e8000c101d2a */
[----:B------:R0:W-:Y:S02]  /*138d0*/  @P4 ST.E.128 desc[UR42][R20.64], R72 ;  /* 0x0000004814004985 */ /* 0x0001e4000c101d2a */
.L_x_4822:
[----:B------:R-:W-:Y:S05]  /*138e0*/  BSYNC B1 ;  /* 0x0000000000017941 */ /* 0x000fea0003800000 */
.L_x_4821:
        /* <DEDUP_REMOVED lines=17> */
[-C--:B0-----:R-:W-:Y:S02]  /*13a00*/  @!P3 LEA R10, P6, R164, R8.reuse, 0x1 ;  /* 0x00000008a40ab211 */ /* 0x081fe400078c08ff */
[----:B------:R-:W-:Y:S02]  /*13a10*/  @!P2 LEA R12, P5, R162, R8, 0x1 ;  /* 0x00000008a20ca211 */ /* 0x000fe400078a08ff */
[-C--:B------:R-:W-:Y:S02]  /*13a20*/  @!P3 LEA.HI.X R11, R164, R9.reuse, R165, 0x1, P6 ;  /* 0x00000009a40bb211 */ /* 0x080fe400030f0ca5 */
[----:B------:R-:W-:-:S03]  /*13a30*/  @!P2 LEA.HI.X R13, R162, R9, R163, 0x1, P5 ;  /* 0x00000009a20da211 */ /* 0x000fc600028f0ca3 */
[-C--:B-1----:R-:W-:Y:S01]  /*13a40*/  @P4 LEA R20, P5, R156, R8.reuse, 0x1 ;  /* 0x000000089c144211 */ /* 0x082fe200078a08ff */
[----:B------:R0:W-:Y:S01]  /*13a50*/  @!P3 ST.E.128 desc[UR42][R10.64], R36 ;  /* 0x000000240a00b985 */ /* 0x0001e2000c101d2a */
[-C--:B------:R-:W-:Y:S02]  /*13a60*/  @!P0 LEA R14, P3, R158, R8.reuse, 0x1 ;  /* 0x000000089e0e8211 */ /* 0x080fe400078608ff */
        /* <DEDUP_REMOVED lines=14> */
.L_x_4820:
[----:B0-----:R-:W2:Y:S01]  /*13b50*/  LDL.LU R11, [R1+0x48] ;  /* 0x00004800010b7983 */ /* 0x001ea20000300800 */
[----:B------:R-:W-:Y:S01]  /*13b60*/  ULDC.64 UR4, c[0x0][0xb08] ;  /* 0x0002c20000047ab9 */ /* 0x000fe20000000a00 */
[----:B------:R-:W0:Y:S01]  /*13b70*/  LDC R12, c[0x0][0xbe8] ;  /* 0x0002fa00ff0c7b82 */ /* 0x000e220000000800 */
[----:B------:R-:W-:Y:S01]  /*13b80*/  IMAD R10, R20, UR4, RZ ;  /* 0x00000004140a7c24 */ /* 0x000fe2000f8e02ff */
[----:B------:R-:W-:Y:S01]  /*13b90*/  BSSY B1, `(.L_x_4824) ;  /* 0x0000110000017945 */ /* 0x000fe20003800000 */
[----:B------:R-:W-:-:S04]  /*13ba0*/  IMAD.WIDE.U32 R8, R4, UR4, RZ ;  /* 0x0000000404087c25 */ /* 0x000fc8000f8e00ff */
[----:B------:R-:W-:Y:S01]  /*13bb0*/  IMAD R10, R4, UR5, R10 ;  /* 0x00000005040a7c24 */ /* 0x000fe2000f8e020a */
[----:B------:R-:W-:Y:S01]  /*13bc0*/  ULDC.64 UR4, c[0x0][0xb38] ;  /* 0x0002ce0000047ab9 */ /* 0x000fe20000000a00 */
[----:B------:R-:W-:Y:S01]  /*13bd0*/  SHF.R.S32.HI R4, RZ, 0x1f, R0 ;  /* 0x0000001fff047819 */ /* 0x000fe20000011400 */
[----:B------:R-:W-:Y:S02]  /*13be0*/  VIADD R153, R197, 0xf8 ;  /* 0x000000f8c5997836 */ /* 0x000fe40000000000 */
[----:B------:R-:W-:Y:S02]  /*13bf0*/  IMAD.IADD R9, R9, 0x1, R10 ;  /* 0x0000000109097824 */ /* 0x000fe400078e020a */
[----:B------:R-:W-:Y:S01]  /*13c00*/  IMAD.IADD R10, R208, 0x1, R199 ;  /* 0x00000001d00a7824 */ /* 0x000fe200078e02c7 */
[----:B------:R-:W-:Y:S01]  /*13c10*/  SHF.R.S32.HI R153, RZ, 0x1f, R153 ;  /* 0x0000001fff997819 */ /* 0x000fe20000011499 */
[----:B------:R-:W-:-:S04]  /*13c20*/  IMAD.WIDE.U32 R8, R185, UR4, R8 ;  /* 0x00000004b9087c25 */ /* 0x000fc8000f8e0008 */
[----:B------:R-:W-:Y:S01]  /*13c30*/  IMAD R9, R185, UR5, R9 ;  /* 0x00000005b9097c24 */ /* 0x000fe2000f8e0209 */
[----:B------:R-:W-:Y:S01]  /*13c40*/  ULDC.64 UR4, c[0x0][0xb40] ;  /* 0x0002d00000047ab9 */ /* 0x000fe20000000a00 */
[----:B------:R-:W-:Y:S02]  /*13c50*/  IMAD.IADD R199, R191, 0x1, R199 ;  /* 0x00000001bfc77824 */ /* 0x000fe400078e02c7 */
[----:B------:R-:W-:Y:S01]  /*13c60*/  IMAD R4, R4, UR4, RZ ;  /* 0x0000000404047c24 */ /* 0x000fe2000f8e02ff */
[----:B0-----:R-:W-:Y:S01]  /*13c70*/  ISETP.NE.AND P0, PT, R12, 0x1, PT ;  /* 0x000000010c00780c */ /* 0x001fe20003f05270 */
[----:B------:R-:W-:-:S04]  /*13c80*/  IMAD.WIDE.U32 R8, R0, UR4, R8 ;  /* 0x0000000400087c25 */ /* 0x000fc8000f8e0008 */
[----:B------:R-:W-:Y:S01]  /*13c90*/  IMAD R4, R0, UR5, R4 ;  /* 0x0000000500047c24 */ /* 0x000fe2000f8e0204 */
[----:B------:R-:W-:Y:S01]  /*13ca0*/  ULDC.64 UR4, c[0x0][0xb48] ;  /* 0x0002d20000047ab9 */ /* 0x000fe20000000a00 */
[----:B------:R-:W-:Y:S02]  /*13cb0*/  IMAD R3, R3, R12, RZ ;  /* 0x0000000c03037224 */ /* 0x000fe400078e02ff */
[----:B------:R-:W-:Y:S02]  /*13cc0*/  IMAD.IADD R9, R9, 0x1, R4 ;  /* 0x0000000109097824 */ /* 0x000fe400078e0204 */
[----:B------:R-:W-:Y:S02]  /*13cd0*/  IMAD.MOV.U32 R4, RZ, RZ, R10 ;  /* 0x000000ffff047224 */ /* 0x000fe400078e000a */
[----:B------:R-:W0:Y:S01]  /*13ce0*/  @P0 LDC R0, c[0x0][0xbf0] ;  /* 0x0002fc00ff000b82 */ /* 0x000e220000000800 */
[C---:B------:R-:W-:Y:S02]  /*13cf0*/  VIADD R155, R197.reuse, 0xf0 ;  /* 0x000000f0c59b7836 */ /* 0x040fe40000000000 */
        /* <DEDUP_REMOVED lines=71> */
[----:B------:R-:W-:Y:S01]  /*14170*/  IMAD R0, R12, R0, R10 ;  /* 0x000000000c007224 */ /* 0x000fe200078e020a */
        /* <DEDUP_REMOVED lines=28> */
[C---:B------:R-:W-:Y:S01]  /*14340*/  VIADD R10, R197.reuse, 0x30 ;  /* 0x00000030c50a7836 */ /* 0x040fe20000000000 */
[----:B------:R-:W-:Y:S01]  /*14350*/  SHF.R.S32.HI R11, RZ, 0x1f, R11 ;  /* 0x0000001fff0b7819 */ /* 0x000fe2000001140b */
[----:B------:R-:W-:-:S06]  /*14360*/  VIADD R12, R197, 0x38 ;  /* 0x00000038c50c7836 */ /* 0x000fcc0000000000 */
        /* <DEDUP_REMOVED lines=59> */
[----:B------:R-:W-:Y:S02]  /*14720*/  @!P1 LEA.HI.X R9, R10, R14, R11, 0x2, P2 ;  /* 0x0000000e0a099211 */ /* 0x000fe400010f140b */
[----:B------:R-:W-:-:S03]  /*14730*/  @!P4 LEA R10, P6, R205, R15, 0x2 ;  /* 0x0000000fcd0ac211 */ /* 0x000fc600078c10ff */
[----:B------:R0:W-:Y:S01]  /*14740*/  @!P1 ST.E.64 desc[UR42][R8.64], R60 ;  /* 0x0000003c08009985 */ /* 0x0001e2000c101b2a */
[----:B------:R-:W-:Y:S02]  /*14750*/  ISETP.GE.AND P1, PT, R219, UR4, PT ;  /* 0x00000004db007c0c */ /* 0x000fe4000bf26270 */
[----:B------:R-:W-:Y:S02]  /*14760*/  @!P4 LEA.HI.X R11, R205, R14, R209, 0x2, P6 ;  /* 0x0000000ecd0bc211 */ /* 0x000fe400030f14d1 */
        /* <DEDUP_REMOVED lines=17> */
[C---:B-1----:R-:W-:Y:S02]  /*14880*/  @!P1 LEA R10, P5, R185.reuse, R15, 0x2 ;  /* 0x0000000fb90a9211 */ /* 0x042fe400078a10ff */
        /* <DEDUP_REMOVED lines=56> */
[-C--:B------:R-:W-:Y:S02]  /*14c10*/  @!P5 LEA R20, P0, R152, R15.reuse, 0x2 ;  /* 0x0000000f9814d211 */ /* 0x080fe400078010ff */
[----:B-1----:R-:W-:Y:S01]  /*14c20*/  @!P2 LEA R10, P1, R154, R15, 0x2 ;  /* 0x0000000f9a0aa211 */ /* 0x002fe200078210ff */
[----:B------:R3:W-:Y:S01]  /*14c30*/  @!P4 ST.E.64 desc[UR42][R8.64], R136 ;  /* 0x000000880800c985 */ /* 0x0007e2000c101b2a */
[-C--:B------:R-:W-:Y:S02]  /*14c40*/  @!P5 LEA.HI.X R21, R152, R14.reuse, R153, 0x2, P0 ;  /* 0x0000000e9815d211 */ /* 0x080fe400000f1499 */
[----:B------:R-:W-:Y:S01]  /*14c50*/  @!P2 LEA.HI.X R11, R154, R14, R155, 0x2, P1 ;  /* 0x0000000e9a0ba211 */ /* 0x000fe200008f149b */
[----:B------:R3:W-:Y:S04]  /*14c60*/  @!P3 ST.E.64 desc[UR42][R12.64], R140 ;  /* 0x0000008c0c00b985 */ /* 0x0007e8000c101b2a */
[----:B------:R3:W-:Y:S04]  /*14c70*/  @!P2 ST.E.64 desc[UR42][R10.64], R144 ;  /* 0x000000900a00a985 */ /* 0x0007e8000c101b2a */
[----:B------:R3:W-:Y:S02]  /*14c80*/  @!P5 ST.E.64 desc[UR42][R20.64], R148 ;  /* 0x000000941400d985 */ /* 0x0007e4000c101b2a */
.L_x_4825:
[----:B------:R-:W-:Y:S05]  /*14c90*/  BSYNC B1 ;  /* 0x0000000000017941 */ /* 0x000fea0003800000 */
.L_x_4824:
[----:B0--3--:R-:W-:Y:S01]  /*14ca0*/  VIADD R8, R199, 0x8 ;  /* 0x00000008c7087836 */ /* 0x009fe20000000000 */
[----:B------:R-:W0:Y:S04]  /*14cb0*/  SHFL.IDX PT, R4, R4, 0x1, 0x1c1f ;  /* 0x003c1f0004047f89 */ /* 0x000e2800000e0000 */
        /* <DEDUP_REMOVED lines=8> */
[C---:B--2---:R-:W-:Y:S01]  /*14d40*/  VIADD R14, R197.reuse, 0x18 ;  /* 0x00000018c50e7836 */ /* 0x044fe20000000000 */
[----:B------:R-:W-:Y:S01]  /*14d50*/  ISETP.GE.AND P2, PT, R12, UR4, PT ;  /* 0x000000040c007c0c */ /* 0x000fe2000bf46270 */
[C---:B------:R-:W-:Y:S01]  /*14d60*/  VIADD R24, R197.reuse, 0x20 ;  /* 0x00000020c5187836 */ /* 0x040fe20000000000 */
[----:B------:R-:W-:Y:S01]  /*14d70*/  ISETP.GE.AND P1, PT, R20, UR4, PT ;  /* 0x0000000414007c0c */ /* 0x000fe2000bf26270 */
[C---:B------:R-:W-:Y:S01]  /*14d80*/  VIADD R13, R197.reuse, 0x8 ;  /* 0x00000008c50d7836 */ /* 0x040fe20000000000 */
[----:B------:R-:W-:Y:S01]  /*14d90*/  ISETP.GE.AND P0, PT, R14, UR4, PT ;  /* 0x000000040e007c0c */ /* 0x000fe2000bf06270 */
[----:B------:R-:W-:-:S02]  /*14da0*/  VIADD R28, R197, 0x10 ;  /* 0x00000010c51c7836 */ /* 0x000fc40000000000 */
[C---:B------:R-:W-:Y:S01]  /*14db0*/  VIADD R21, R197.reuse, 0x30 ;  /* 0x00000030c5157836 */ /* 0x040fe20000000000 */
[----:B------:R-:W-:Y:S01]  /*14dc0*/  SHF.R.S32.HI R13, RZ, 0x1f, R13 ;  /* 0x0000001fff0d7819 */ /* 0x000fe2000001140d */
[C---:B-1----:R-:W-:Y:S01]  /*14dd0*/  VIADD R15, R197.reuse, 0x18 ;  /* 0x00000018c50f7836 */ /* 0x042fe20000000000 */
[C---:B---3--:R-:W-:Y:S01]  /*14de0*/  @!P4 LEA R8, P3, R197.reuse, R0, 0x2 ;  /* 0x00000000c508c211 */ /* 0x048fe200078610ff */
[C---:B------:R-:W-:Y:S01]  /*14df0*/  VIADD R25, R197.reuse, 0x28 ;  /* 0x00000028c5197836 */ /* 0x040fe20000000000 */
[----:B------:R-:W-:Y:S02]  /*14e00*/  SHF.R.S32.HI R28, RZ, 0x1f, R28 ;  /* 0x0000001fff1c7819 */ /* 0x000fe4000001141c */
[----:B0-----:R-:W-:Y:S02]  /*14e10*/  @!P4 LEA.HI.X R9, R197, R4, R10, 0x2, P3 ;  /* 0x00000004c509c211 */ /* 0x001fe400018f140a */
[----:B------:R-:W-:Y:S02]  /*14e20*/  ISETP.GE.AND P3, PT, R24, UR4, PT ;  /* 0x0000000418007c0c */ /* 0x000fe4000bf66270 */
[----:B------:R-:W-:Y:S01]  /*14e30*/  @!P1 LEA R10, P5, R20, R0, 0x2 ;  /* 0x00000000140a9211 */ /* 0x000fe200078a10ff */
[----:B------:R0:W-:Y:S01]  /*14e40*/  @!P4 ST.E.64 desc[UR42][R8.64], R26 ;  /* 0x0000001a0800c985 */ /* 0x0001e2000c101b2a */
[----:B------:R-:W-:-:S02]  /*14e50*/  SHF.R.S32.HI R15, RZ, 0x1f, R15 ;  /* 0x0000001fff0f7819 */ /* 0x000fc4000001140f */
[----:B------:R-:W-:Y:S01]  /*14e60*/  @!P1 LEA.HI.X R11, R20, R4, R28, 0x2, P5 ;  /* 0x00000004140b9211 */ /* 0x000fe200028f141c */
[----:B------:R-:W-:Y:S01]  /*14e70*/  VIADD R28, R197, 0x20 ;  /* 0x00000020c51c7836 */ /* 0x000fe20000000000 */
[----:B------:R-:W-:Y:S01]  /*14e80*/  ISETP.GE.AND P5, PT, R21, UR4, PT ;  /* 0x0000000415007c0c */ /* 0x000fe2000bfa6270 */
[----:B------:R-:W-:Y:S01]  /*14e90*/  VIADD R20, R197, 0x40 ;  /* 0x00000040c5147836 */ /* 0x000fe20000000000 */
[----:B------:R-:W-:Y:S02]  /*14ea0*/  ISETP.GE.AND P4, PT, R25, UR4, PT ;  /* 0x0000000419007c0c */ /* 0x000fe4000bf86270 */
[----:B------:R-:W-:Y:S02]  /*14eb0*/  SHF.R.S32.HI R28, RZ, 0x1f, R28 ;  /* 0x0000001fff1c7819 */ /* 0x000fe4000001141c */
[----:B0-----:R-:W-:-:S04]  /*14ec0*/  @!P2 LEA R8, P6, R12, R0, 0x2 ;  /* 0x000000000c08a211 */ /* 0x001fc800078c10ff */
[----:B------:R-:W-:Y:S02]  /*14ed0*/  @!P2 LEA.HI.X R9, R12, R4, R13, 0x2, P6 ;  /* 0x000000040c09a211 */ /* 0x000fe400030f140d */
[----:B------:R-:W-:-:S03]  /*14ee0*/  @!P0 LEA R12, P6, R14, R0, 0x2 ;  /* 0x000000000e0c8211 */ /* 0x000fc600078c10ff */
[----:B------:R0:W-:Y:S01]  /*14ef0*/  @!P2 ST.E.64 desc[UR42][R8.64], R30 ;  /* 0x0000001e0800a985 */ /* 0x0001e2000c101b2a */
[----:B------:R-:W-:Y:S01]  /*14f00*/  @!P0 LEA.HI.X R13, R14, R4, R15, 0x2, P6 ;  /* 0x000000040e0d8211 */ /* 0x000fe200030f140f */
[C---:B------:R-:W-:Y:S02]  /*14f10*/  VIADD R15, R197.reuse, 0x38 ;  /* 0x00000038c50f7836 */ /* 0x040fe40000000000 */
[----:B------:R1:W-:Y:S01]  /*14f20*/  @!P1 ST.E.64 desc[UR42][R10.64], R34 ;  /* 0x000000220a009985 */ /* 0x0003e2000c101b2a */
[----:B------:R-:W-:-:S03]  /*14f30*/  VIADD R14, R197, 0x48 ;  /* 0x00000048c50e7836 */ /* 0x000fc60000000000 */
[----:B------:R2:W-:Y:S01]  /*14f40*/  @!P0 ST.E.64 desc[UR42][R12.64], R38 ;  /* 0x000000260c008985 */ /* 0x0005e2000c101b2a */
[----:B------:R-:W-:Y:S02]  /*14f50*/  ISETP.GE.AND P0, PT, R15, UR4, PT ;  /* 0x000000040f007c0c */ /* 0x000fe4000bf06270 */
[----:B0-----:R-:W-:-:S04]  /*14f60*/  @!P3 LEA R8, P1, R24, R0, 0x2 ;  /* 0x000000001808b211 */ /* 0x001fc800078210ff */
[----:B------:R-:W-:Y:S01]  /*14f70*/  @!P3 LEA.HI.X R9, R24, R4, R28, 0x2, P1 ;  /* 0x000000041809b211 */ /* 0x000fe200008f141c */
[----:B------:R-:W-:Y:S01]  /*14f80*/  VIADD R24, R197, 0x30 ;  /* 0x00000030c5187836 */ /* 0x000fe20000000000 */
[-C--:B-1----:R-:W-:Y:S01]  /*14f90*/  @!P4 LEA R10, P2, R25, R0.reuse, 0x2 ;  /* 0x00000000190ac211 */ /* 0x082fe200078410ff */
[----:B------:R-:W-:Y:S01]  /*14fa0*/  VIADD R28, R197, 0x28 ;  /* 0x00000028c51c7836 */ /* 0x000fe20000000000 */
[C---:B--2---:R-:W-:Y:S01]  /*14fb0*/  @!P5 LEA R12, P6, R21.reuse, R0, 0x2 ;  /* 0x00000000150cd211 */ /* 0x044fe200078c10ff */
[----:B------:R0:W-:Y:S01]  /*14fc0*/  @!P3 ST.E.64 desc[UR42][R8.64], R42 ;  /* 0x0000002a0800b985 */ /* 0x0001e2000c101b2a */
[----:B------:R-:W-:Y:S02]  /*14fd0*/  SHF.R.S32.HI R24, RZ, 0x1f, R24 ;  /* 0x0000001fff187819 */ /* 0x000fe40000011418 */
[----:B------:R-:W-:Y:S02]  /*14fe0*/  SHF.R.S32.HI R28, RZ, 0x1f, R28 ;  /* 0x0000001fff1c7819 */ /* 0x000fe4000001141c */
[----:B------:R-:W-:Y:S01]  /*14ff0*/  @!P5 LEA.HI.X R13, R21, R4, R24, 0x2, P6 ;  /* 0x00000004150dd211 */ /* 0x000fe200030f1418 */
[----:B------:R-:W-:Y:S01]  /*15000*/  VIADD R21, R197, 0x38 ;  /* 0x00000038c5157836 */ /* 0x000fe20000000000 */
[----:B------:R-:W-:-:S02]  /*15010*/  ISETP.GE.AND P1, PT, R20, UR4, PT ;  /* 0x0000000414007c0c */ /* 0x000fc4000bf26270 */
[----:B------:R-:W-:Y:S02]  /*15020*/  @!P4 LEA.HI.X R11, R25, R4, R28, 0x2, P2 ;  /* 0x00000004190bc211 */ /* 0x000fe400010f141c */
[----:B------:R-:W-:Y:S02]  /*15030*/  ISETP.GE.AND P2, PT, R14, UR4, PT ;  /* 0x000000040e007c0c */ /* 0x000fe4000bf46270 */
[----:B------:R-:W-:Y:S01]  /*15040*/  SHF.R.S32.HI R21, RZ, 0x1f, R21 ;  /* 0x0000001fff157819 */ /* 0x000fe20000011415 */
[----:B------:R1:W-:Y:S01]  /*15050*/  @!P4 ST.E.64 desc[UR42][R10.64], R46 ;  /* 0x0000002e0a00c985 */ /* 0x0003e2000c101b2a */
[C---:B0-----:R-:W-:Y:S02]  /*15060*/  @!P0 LEA R8, P6, R15.reuse, R0, 0x2 ;  /* 0x000000000f088211 */ /* 0x041fe400078c10ff */
[----:B------:R-:W-:Y:S01]  /*15070*/  ISETP.GE.AND P3, PT, R222, UR4, PT ;  /* 0x00000004de007c0c */ /* 0x000fe2000bf66270 */
[----:B------:R0:W-:Y:S01]  /*15080*/  @!P5 ST.E.64 desc[UR42][R12.64], R50 ;  /* 0x000000320c00d985 */ /* 0x0001e2000c101b2a */
[----:B------:R-:W-:Y:S01]  /*15090*/  @!P0 LEA.HI.X R9, R15, R4, R21, 0x2, P6 ;  /* 0x000000040f098211 */ /* 0x000fe200030f1415 */
[----:B------:R-:W-:Y:S01]  /*150a0*/  VIADD R21, R197, 0x40 ;  /* 0x00000040c5157836 */ /* 0x000fe20000000000 */
[----:B------:R-:W-:Y:S01]  /*150b0*/  ISETP.GE.AND P4, PT, R219, UR4, PT ;  /* 0x00000004db007c0c */ /* 0x000fe2000bf86270 */
[----:B------:R-:W-:-:S02]  /*150c0*/  VIADD R15, R197, 0x48 ;  /* 0x00000048c50f7836 */ /* 0x000fc40000000000 */
[----:B------:R2:W-:Y:S01]  /*150d0*/  @!P0 ST.E.64 desc[UR42][R8.64], R54 ;  /* 0x0000003608008985 */ /* 0x0005e2000c101b2a */
[----:B------:R-:W-:Y:S02]  /*150e0*/  SHF.R.S32.HI R21, RZ, 0x1f, R21 ;  /* 0x0000001fff157819 */ /* 0x000fe40000011415 */
[----:B------:R-:W-:Y:S02]  /*150f0*/  SHF.R.S32.HI R15, RZ, 0x1f, R15 ;  /* 0x0000001fff0f7819 */ /* 0x000fe4000001140f */
[-C--:B-1----:R-:W-:Y:S02]  /*15100*/  @!P1 LEA R10, P5, R20, R0.reuse, 0x2 ;  /* 0x00000000140a9211 */ /* 0x082fe400078a10ff */
[----:B------:R-:W-:Y:S02]  /*15110*/  ISETP.GE.AND P0, PT, R205, UR4, PT ;  /* 0x00000004cd007c0c */ /* 0x000fe4000bf06270 */
[----:B0-----:R-:W-:Y:S02]  /*15120*/  @!P2 LEA R12, P6, R14, R0, 0x2 ;  /* 0x000000000e0ca211 */ /* 0x001fe400078c10ff */
[----:B------:R-:W-:-:S02]  /*15130*/  @!P1 LEA.HI.X R11, R20, R4, R21, 0x2, P5 ;  /* 0x00000004140b9211 */ /* 0x000fc400028f1415 */
[----:B------:R-:W-:Y:S02]  /*15140*/  ISETP.GE.AND P5, PT, R213, UR4, PT ;  /* 0x00000004d5007c0c */ /* 0x000fe4000bfa6270 */
[----:B------:R-:W-:Y:S01]  /*15150*/  @!P2 LEA.HI.X R13, R14, R4, R15, 0x2, P6 ;  /* 0x000000040e0da211 */ /* 0x000fe200030f140f */
[----:B------:R0:W-:Y:S01]  /*15160*/  @!P1 ST.E.64 desc[UR42][R10.64], R58 ;  /* 0x0000003a0a009985 */ /* 0x0001e2000c101b2a */
[----:B--2---:R-:W-:Y:S02]  /*15170*/  @!P3 LEA R8, P6, R222, R0, 0x2 ;  /* 0x00000000de08b211 */ /* 0x004fe400078c10ff */
[----:B------:R-:W-:Y:S01]  /*15180*/  ISETP.GE.AND P1, PT, R198, UR4, PT ;  /* 0x00000004c6007c0c */ /* 0x000fe2000bf26270 */
[----:B------:R1:W-:Y:S01]  /*15190*/  @!P2 ST.E.64 desc[UR42][R12.64], R62 ;  /* 0x0000003e0c00a985 */ /* 0x0003e2000c101b2a */
[----:B------:R-:W-:-:S05]  /*151a0*/  @!P3 LEA.HI.X R9, R222, R4, R223, 0x2, P6 ;  /* 0x00000004de09b211 */ /* 0x000fca00030f14df */
[----:B------:R2:W-:Y:S01]  /*151b0*/  @!P3 ST.E.64 desc[UR42][R8.64], R66 ;  /* 0x000000420800b985 */ /* 0x0005e2000c101b2a */
[----:B0-----:R-:W-:-:S04]  /*151c0*/  @!P4 LEA R10, P2, R219, R0, 0x2 ;  /* 0x00000000db0ac211 */ /* 0x001fc800078410ff */
[----:B------:R-:W-:Y:S02]  /*151d0*/  @!P4 LEA.HI.X R11, R219, R4, R220, 0x2, P2 ;  /* 0x00000004db0bc211 */ /* 0x000fe400010f14dc */
[----:B------:R-:W-:Y:S02]  /*151e0*/  ISETP.GE.AND P2, PT, R185, UR4, PT ;  /* 0x00000004b9007c0c */ /* 0x000fe4000bf46270 */
[-C--:B-1----:R-:W-:Y:S01]  /*151f0*/  @!P5 LEA R12, P6, R213, R0.reuse, 0x2 ;  /* 0x00000000d50cd211 */ /* 0x082fe200078c10ff */
[----:B------:R0:W-:Y:S01]  /*15200*/  @!P4 ST.E.64 desc[UR42][R10.64], R70 ;  /* 0x000000460a00c985 */ /* 0x0001e2000c101b2a */
[----:B--2---:R-:W-:Y:S02]  /*15210*/  @!P0 LEA R8, P4, R205, R0, 0x2 ;  /* 0x00000000cd088211 */ /* 0x004fe400078810ff */
[-C--:B------:R-:W-:Y:S02]  /*15220*/  @!P5 LEA.HI.X R13, R213, R4.reuse, R218, 0x2, P6 ;  /* 0x00000004d50dd211 */ /* 0x080fe400030f14da */
[----:B------:R-:W-:-:S02]  /*15230*/  @!P0 LEA.HI.X R9, R205, R4, R209, 0x2, P4 ;  /* 0x00000004cd098211 */ /* 0x000fc400020f14d1 */
[----:B------:R-:W-:Y:S01]  /*15240*/  ISETP.GE.AND P4, PT, R180, UR4, PT ;  /* 0x00000004b4007c0c */ /* 0x000fe2000bf86270 */
[----:B------:R1:W-:Y:S01]  /*15250*/  @!P5 ST.E.64 desc[UR42][R12.64], R74 ;  /* 0x0000004a0c00d985 */ /* 0x0003e2000c101b2a */
[----:B------:R-:W-:-:S03]  /*15260*/  ISETP.GE.AND P5, PT, R182, UR4, PT ;  /* 0x00000004b6007c0c */ /* 0x000fc6000bfa6270 */
        /* <DEDUP_REMOVED lines=67> */
[----:B----4-:R-:W-:-:S04]  /*156a0*/  LEA R8, P0, R152, R0, 0x2 ;  /* 0x0000000098087211 */ /* 0x010fc800078010ff */
[----:B------:R-:W-:-:S05]  /*156b0*/  LEA.HI.X R9, R152, R4, R153, 0x2, P0 ;  /* 0x0000000498097211 */ /* 0x000fca00000f1499 */
[----:B------:R0:W-:Y:S01]  /*156c0*/  ST.E.64 desc[UR42][R8.64], R150 ;  /* 0x0000009608007985 */ /* 0x0001e2000c101b2a */
[----:B------:R-:W-:Y:S05]  /*156d0*/  BRA `(.L_x_4823) ;  /* 0x00000010000c7947 */ /* 0x000fea0003800000 */
.L_x_4817:
[----:B---3--:R-:W3:Y:S01]  /*156e0*/  LDL.LU R4, [R1+0x40] ;  /* 0x0000400001047983 */ /* 0x008ee20000300800 */
[----:B------:R-:W-:Y:S01]  /*156f0*/  ULDC.64 UR6, c[0x0][0xc08] ;  /* 0x0003020000067ab9 */ /* 0x000fe20000000a00 */
[----:B------:R-:W-:Y:S02]  /*15700*/  ULDC.64 UR4, c[0x0][0xc00] ;  /* 0x0003000000047ab9 */ /* 0x000fe40000000a00 */
[----:B------:R-:W4:Y:S04]  /*15710*/  LDL.LU R0, [R1+0x44] ;  /* 0x0000440001007983 */ /* 0x000f280000300800 */
[----:B------:R-:W2:Y:S01]  /*15720*/  LDL R13, [R1+0x38] ;  /* 0x00003800010d7983 */ /* 0x000ea20000100800 */
[----:B------:R-:W-:Y:S01]  /*15730*/  ISETP.NE.U32.AND P1, PT, RZ, UR6, PT ;  /* 0x00000006ff007c0c */ /* 0x000fe2000bf25070 */
[----:B------:R-:W-:Y:S01]  /*15740*/  IMAD.MOV.U32 R3, RZ, RZ, RZ ;  /* 0x000000ffff037224 */ /* 0x000fe200078e00ff */
[----:B------:R-:W-:-:S02]  /*15750*/  ISETP.NE.U32.AND P0, PT, RZ, UR4, PT ;  /* 0x00000004ff007c0c */ /* 0x000fc4000bf05070 */
[----:B------:R-:W-:Y:S02]  /*15760*/  ISETP.NE.AND.EX P1, PT, RZ, UR7, PT, P1 ;  /* 0x00000007ff007c0c */ /* 0x000fe4000bf25310 */
[----:B------:R-:W-:Y:S01]  /*15770*/  ISETP.NE.AND.EX P0, PT, RZ, UR5, PT, P0 ;  /* 0x00000005ff007c0c */ /* 0x000fe2000bf05300 */
[----:B0-----:R-:W0:Y:S01]  /*15780*/  S2R R12, SR_TID.X ;  /* 0x00000000000c7919 */ /* 0x001e220000002100 */
[----:B---3--:R-:W-:-:S04]  /*15790*/  IADD3 R8, P2, R4, UR4, RZ ;  /* 0x0000000404087c10 */ /* 0x008fc8000ff5e0ff */
[----:B----4-:R-:W-:-:S05]  /*157a0*/  IADD3.X R9, R0, UR5, RZ, P2, !PT ;  /* 0x0000000500097c10 */ /* 0x010fca00097fe4ff */
[----:B------:R-:W-:Y:S01]  /*157b0*/  @P1 IADD3 R10, P2, R4, UR6, RZ ;  /* 0x00000006040a1c10 */ /* 0x000fe2000ff5e0ff */
[----:B------:R-:W-:Y:S01]  /*157c0*/  ULDC UR4, c[0x0][0xa88] ;  /* 0x0002a20000047ab9 */ /* 0x000fe20000000800 */
[----:B------:R3:W5:Y:S02]  /*157d0*/  @P0 LDG.E R3, desc[UR42][R8.64] ;  /* 0x0000002a08030981 */ /* 0x000764000c1e1900 */
[----:B------:R-:W-:Y:S01]  /*157e0*/  @P1 IADD3.X R11, R0, UR7, RZ, P2, !PT ;  /* 0x00000007000b1c10 */ /* 0x000fe200097fe4ff */
[----:B------:R-:W-:-:S06]  /*157f0*/  IMAD.U32 R0, RZ, RZ, UR4 ;  /* 0x00000004ff007e24 */ /* 0x000fcc000f8e00ff */
[----:B------:R3:W5:Y:S01]  /*15800*/  @P1 LDG.E R0, desc[UR42][R10.64] ;  /* 0x0000002a0a001981 */ /* 0x000762000c1e1900 */
[----:B--2---:R-:W-:Y:S01]  /*15810*/  ISETP.NE.AND P2, PT, R13, RZ, PT ;  /* 0x000000ff0d00720c */ /* 0x004fe20003f45270 */
[----:B0-----:R-:W-:-:S05]  /*15820*/  VIADD R4, R12, 0xffffff80 ;  /* 0xffffff800c047836 */ /* 0x001fca0000000000 */
[----:B------:R-:W-:-:S07]  /*15830*/  ISETP.GT.AND P3, PT, R4, 0x3f, PT ;  /* 0x0000003f0400780c */ /* 0x000fce0003f64270 */
[----:B------:R-:W0:Y:S02]  /*15840*/  @!P2 LDC R13, c[0x0][0xad4] ;  /* 0x0002b500ff0dab82 */ /* 0x000e240000000800 */
[----:B0-----:R3:W-:Y:S01]  /*15850*/  @!P2 STL [R1+0x38], R13 ;  /* 0x0000380d0100a387 */ /* 0x0017e20000100800 */
[----:B------:R-:W-:Y:S01]  /*15860*/  ISETP.GT.AND P2, PT, R13, 0x1, PT ;  /* 0x000000010d00780c */ /* 0x000fe20003f44270 */
[----:B------:R-:W-:-:S12]  /*15870*/  @P1 BRA `(.L_x_4826) ;  /* 0x0000000000101947 */ /* 0x000fd80003800000 */
[----:B------:R-:W-:Y:S05]  /*15880*/  @!P0 BRA `(.L_x_4826) ;  /* 0x00000000000c8947 */ /* 0x000fea0003800000 */
[----:B---3--:R-:W2:Y:S04]  /*15890*/  LDG.E R11, desc[UR42][R8.64] ;  /* 0x0000002a080b7981 */ /* 0x008ea8000c1e1900 */
[----:B-----5:R-:W2:Y:S02]  /*158a0*/  LDG.E R0, desc[UR42][R8.64+0x4] ;  /* 0x0000042a08007981 */ /* 0x020ea4000c1e1900 */
[----:B--2---:R-:W-:-:S07]  /*158b0*/  IMAD.IADD R0, R0, 0x1, -R11 ;  /* 0x0000000100007824 */ /* 0x004fce00078e0a0b */
.L_x_4826:
[----:B---3--:R-:W2:Y:S04]  /*158c0*/  LDL.LU R8, [R1+0x3c] ;  /* 0x00003c0001087983 */ /* 0x008ea80000300800 */
[----:B------:R-:W3:Y:S01]  /*158d0*/  LDL.LU R4, [R1+0x50] ;  /* 0x0000500001047983 */ /* 0x000ee20000300800 */
[----:B------:R-:W-:Y:S01]  /*158e0*/  BSSY B1, `(.L_x_4827) ;  /* 0x0000036000017945 */ /* 0x000fe20003800000 */
[----:B-----5:R-:W-:Y:S02]  /*158f0*/  SHF.R.S32.HI R28, RZ, 0x1f, R3 ;  /* 0x0000001fff1c7819 */ /* 0x020fe40000011403 */
[----:B--2---:R-:W-:Y:S02]  /*15900*/  SEL R33, R8, RZ, !P0 ;  /* 0x000000ff08217207 */ /* 0x004fe40004000000 */
[----:B---3--:R-:W-:Y:S01]  /*15910*/  SEL R30, R4, RZ, !P0 ;  /* 0x000000ff041e7207 */ /* 0x008fe20004000000 */
        /* <DEDUP_REMOVED lines=50> */
.L_x_4828:
[----:B------:R-:W-:Y:S05]  /*15c40*/  BSYNC B1 ;  /* 0x0000000000017941 */ /* 0x000fea0003800000 */
.L_x_4827:
[----:B------:R-:W-:Y:S05]  /*15c50*/  @P2 BRA `(.L_x_4823) ;  /* 0x0000000800ac2947 */ /* 0x000fea0003800000 */
[----:B------:R-:W2:Y:S01]  /*15c60*/  S2R R10, SR_TID.X ;  /* 0x00000000000a7919 */ /* 0x000ea20000002100 */
[----:B------:R-:W3:Y:S01]  /*15c70*/  LDC R13, c[0x0][0xbe8] ;  /* 0x0002fa00ff0d7b82 */ /* 0x000ee20000000800 */
[----:B------:R-:W-:Y:S01]  /*15c80*/  ULDC.64 UR4, c[0x0][0xaa0] ;  /* 0x0002a80000047ab9 */ /* 0x000fe20000000a00 */
[----:B------:R-:W-:Y:S01]  /*15c90*/  VIADD R42, R193, 0x40 ;  /* 0x00000040c12a7836 */ /* 0x000fe20000000000 */
[----:B------:R-:W-:Y:S01]  /*15ca0*/  BSSY B1, `(.L_x_4829) ;  /* 0x0000082000017945 */ /* 0x000fe20003800000 */
[----:B------:R-:W-:Y:S02]  /*15cb0*/  IMAD R4, R28, UR4, RZ ;  /* 0x000000041c047c24 */ /* 0x000fe4000f8e02ff */
[----:B0-----:R-:W-:-:S04]  /*15cc0*/  IMAD.WIDE.U32 R8, R3, UR4, RZ ;  /* 0x0000000403087c25 */ /* 0x001fc8000f8e00ff */
[----:B------:R-:W-:Y:S01]  /*15cd0*/  IMAD R11, R3, UR5, R4 ;  /* 0x00000005030b7c24 */ /* 0x000fe2000f8e0204 */
[----:B------:R-:W-:Y:S01]  /*15ce0*/  ULDC.64 UR4, c[0x0][0xae8] ;  /* 0x0002ba0000047ab9 */ /* 0x000fe20000000a00 */
[----:B------:R-:W0:Y:S01]  /*15cf0*/  LDC R4, c[0x0][0xac8] ;  /* 0x0002b200ff047b82 */ /* 0x000e220000000800 */
[----:B------:R-:W-:Y:S02]  /*15d00*/  VIADD R40, R193, 0x80 ;  /* 0x00000080c1287836 */ /* 0x000fe40000000000 */
[----:B------:R-:W-:Y:S02]  /*15d10*/  IMAD.IADD R9, R9, 0x1, R11 ;  /* 0x0000000109097824 */ /* 0x000fe400078e020b */
[----:B------:R-:W-:Y:S02]  /*15d20*/  VIADD R38, R193, 0xc0 ;  /* 0x000000c0c1267836 */ /* 0x000fe40000000000 */
[----:B------:R-:W-:-:S04]  /*15d30*/  IMAD.WIDE.U32 R8, R185, UR4, R8 ;  /* 0x00000004b9087c25 */ /* 0x000fc8000f8e0008 */
[----:B------:R-:W-:Y:S01]  /*15d40*/  IMAD R9, R185, UR5, R9 ;  /* 0x00000005b9097c24 */ /* 0x000fe2000f8e0209 */
[----:B---3--:R-:W-:Y:S01]  /*15d50*/  ISETP.NE.AND P0, PT, R13, 0x1, PT ;  /* 0x000000010d00780c */ /* 0x008fe20003f05270 */
[----:B------:R-:W-:Y:S01]  /*15d60*/  ULDC.64 UR4, c[0x0][0xaf0] ;  /* 0x0002bc0000047ab9 */ /* 0x000fe20000000a00 */
[----:B------:R-:W-:Y:S02]  /*15d70*/  IMAD R25, R0, R13, RZ ;  /* 0x0000000d00197224 */ /* 0x000fe400078e02ff */
[----:B------:R-:W-:-:S04]  /*15d80*/  IMAD.WIDE.U32 R8, R33, UR4, R8 ;  /* 0x0000000421087c25 */ /* 0x000fc8000f8e0008 */
[----:B--2---:R-:W-:Y:S02]  /*15d90*/  VIADD R10, R10, 0xffffff80 ;  /* 0xffffff800a0a7836 */ /* 0x004fe40000000000 */
[C---:B------:R-:W-:Y:S01]  /*15da0*/  VIADD R36, R193.reuse, 0x100 ;  /* 0x00000100c1247836 */ /* 0x040fe20000000000 */
[----:B0-----:R-:W-:Y:S02]  /*15db0*/  ISETP.GE.AND P1, PT, R42, R4, PT ;  /* 0x000000042a00720c */ /* 0x001fe40003f26270 */
[----:B------:R-:W0:Y:S01]  /*15dc0*/  @P0 LDC R15, c[0x0][0xbec] ;  /* 0x0002fb00ff0f0b82 */ /* 0x000e220000000800 */
[----:B------:R-:W-:Y:S01]  /*15dd0*/  SHF.R.S32.HI R3, RZ, 0x1f, R10 ;  /* 0x0000001fff037819 */ /* 0x000fe2000001140a */
[C---:B------:R-:W-:Y:S01]  /*15de0*/  VIADD R34, R193.reuse, 0x140 ;  /* 0x00000140c1227836 */ /* 0x040fe20000000000 */
[----:B------:R-:W-:Y:S01]  /*15df0*/  SEL R14, RZ, 0xffffffff, P1 ;  /* 0xffffffffff0e7807 */ /* 0x000fe20000800000 */
[----:B------:R-:W-:Y:S01]  /*15e00*/  VIADD R31, R193, 0x180 ;  /* 0x00000180c11f7836 */ /* 0x000fe20000000000 */
[----:B------:R-:W-:Y:S01]  /*15e10*/  LEA.HI R3, R3, R10, RZ, 0x3 ;  /* 0x0000000a03037211 */ /* 0x000fe200078f18ff */
[C---:B------:R-:W-:Y:S01]  /*15e20*/  VIADD R27, R193.reuse, 0x1c0 ;  /* 0x000001c0c11b7836 */ /* 0x040fe20000000000 */
[-C--:B------:R-:W-:Y:S01]  /*15e30*/  ISETP.GE.AND P2, PT, R193, R4.reuse, PT ;  /* 0x00000004c100720c */ /* 0x080fe20003f46270 */
[----:B-1----:R-:W1:Y:S01]  /*15e40*/  @P0 LDC R21, c[0x0][0xbf0] ;  /* 0x0002fc00ff150b82 */ /* 0x002e620000000800 */
[----:B------:R-:W-:Y:S01]  /*15e50*/  LOP3.LUT R11, R3, 0xfffffff8, RZ, 0xc0, !PT ;  /* 0xfffffff8030b7812 */ /* 0x000fe200078ec0ff */
[----:B------:R-:W-:Y:S01]  /*15e60*/  IMAD.SHL.U32 R14, R14, 0x2, RZ ;  /* 0x000000020e0e7824 */ /* 0x000fe200078e00ff */
[----:B------:R-:W-:Y:S01]  /*15e70*/  SHF.R.S32.HI R26, RZ, 0x3, R3 ;  /* 0x00000003ff1a7819 */ /* 0x000fe20000011403 */
[----:B------:R-:W-:Y:S01]  /*15e80*/  IMAD R3, R30, UR4, RZ ;  /* 0x000000041e037c24 */ /* 0x000fe2000f8e02ff */
[----:B------:R-:W-:Y:S01]  /*15e90*/  ISETP.GE.AND P1, PT, R40, R4, PT ;  /* 0x000000042800720c */ /* 0x000fe20003f26270 */
[----:B------:R-:W-:-:S02]  /*15ea0*/  IMAD.IADD R10, R10, 0x1, -R11 ;  /* 0x000000010a0a7824 */ /* 0x000fc400078e0a0b */
[----:B------:R-:W-:Y:S01]  /*15eb0*/  IMAD R11, R33, UR5, R3 ;  /* 0x00000005210b7c24 */ /* 0x000fe2000f8e0203 */
[----:B------:R-:W-:Y:S01]  /*15ec0*/  ULDC.64 UR4, c[0x0][0xae0] ;  /* 0x0002b80000047ab9 */ /* 0x000fe20000000a00 */
[----:B------:R-:W-:Y:S02]  /*15ed0*/  IMAD R10, R10, 0x20, R26 ;  /* 0x000000200a0a7824 */ /* 0x000fe400078e021a */
[----:B------:R-:W-:Y:S01]  /*15ee0*/  IMAD.IADD R9, R9, 0x1, R11 ;  /* 0x0000000109097824 */ /* 0x000fe200078e020b */
[----:B------:R-:W-:Y:S01]  /*15ef0*/  SEL R11, RZ, 0x1, P2 ;  /* 0x00000001ff0b7807 */ /* 0x000fe20001000000 */
[----:B------:R-:W-:Y:S01]  /*15f00*/  IMAD.IADD R12, R199, 0x1, R10 ;  /* 0x00000001c70c7824 */ /* 0x000fe200078e020a */
[----:B------:R-:W-:Y:S01]  /*15f10*/  ISETP.GE.AND P2, PT, R27, R4, PT ;  /* 0x000000041b00720c */ /* 0x000fe20003f46270 */
[----:B------:R-:W-:Y:S02]  /*15f20*/  IMAD.IADD R26, R26, 0x1, R199 ;  /* 0x000000011a1a7824 */ /* 0x000fe400078e02c7 */
[----:B0-----:R-:W-:-:S04]  /*15f30*/  @P0 IMAD.HI.U32 R10, R12, R15, RZ ;  /* 0x0000000f0c0a0227 */ /* 0x001fc800078e00ff */
[----:B------:R-:W-:Y:S01]  /*15f40*/  IMAD.MOV.U32 R3, RZ, RZ, R12 ;  /* 0x000000ffff037224 */ /* 0x000fe200078e000c */
[----:B-1----:R-:W-:Y:S01]  /*15f50*/  @P0 SHF.R.U32.HI R3, RZ, R21, R10 ;  /* 0x00000015ff030219 */ /* 0x002fe2000001160a */
[C---:B------:R-:W-:Y:S01]  /*15f60*/  VIADD R29, R193.reuse, 0x1c0 ;  /* 0x000001c0c11d7836 */ /* 0x040fe20000000000 */
[----:B------:R-:W-:Y:S01]  /*15f70*/  LOP3.LUT R10, R14, 0x2, R11, 0xe2, !PT ;  /* 0x000000020e0a7812 */ /* 0x000fe200078ee20b */
[----:B------:R-:W-:Y:S01]  /*15f80*/  VIADD R32, R193, 0x180 ;  /* 0x00000180c1207836 */ /* 0x000fe20000000000 */
[----:B------:R-:W-:Y:S01]  /*15f90*/  SEL R14, RZ, 0xffffffff, P1 ;  /* 0xffffffffff0e7807 */ /* 0x000fe20000800000 */
[----:B------:R-:W-:Y:S01]  /*15fa0*/  IMAD.MOV R11, RZ, RZ, -R3 ;  /* 0x000000ffff0b7224 */ /* 0x000fe200078e0a03 */
[-C--:B------:R-:W-:Y:S01]  /*15fb0*/  ISETP.GE.AND P0, PT, R38, R4.reuse, PT ;  /* 0x000000042600720c */ /* 0x080fe20003f06270 */
[----:B------:R-:W-:Y:S01]  /*15fc0*/  IMAD.WIDE.U32 R8, R3, UR4, R8 ;  /* 0x0000000403087c25 */ /* 0x000fe2000f8e0008 */
[----:B------:R-:W-:Y:S02]  /*15fd0*/  SHF.R.S32.HI R0, RZ, 0x1f, R3 ;  /* 0x0000001fff007819 */ /* 0x000fe40000011403 */
[-C--:B------:R-:W-:Y:S01]  /*15fe0*/  ISETP.GE.AND P1, PT, R36, R4.reuse, PT ;  /* 0x000000042400720c */ /* 0x080fe20003f26270 */
[----:B------:R-:W-:Y:S01]  /*15ff0*/  IMAD R11, R13, R11, R12 ;  /* 0x0000000b0d0b7224 */ /* 0x000fe200078e020c */
[----:B------:R-:W-:Y:S01]  /*16000*/  SEL R12, RZ, 0xffffffff, P0 ;  /* 0xffffffffff0c7807 */ /* 0x000fe20000000000 */
[----:B------:R-:W-:Y:S01]  /*16010*/  IMAD.SHL.U32 R15, R14, 0x4, RZ ;  /* 0x000000040e0f7824 */ /* 0x000fe200078e00ff */
[-C--:B------:R-:W-:Y:S01]  /*16020*/  ISETP.GE.AND P0, PT, R34, R4.reuse, PT ;  /* 0x000000042200720c */ /* 0x080fe20003f06270 */
[----:B------:R-:W-:Y:S01]  /*16030*/  IMAD R0, R0, UR4, RZ ;  /* 0x0000000400007c24 */ /* 0x000fe2000f8e02ff */
[----:B------:R-:W-:Y:S01]  /*16040*/  SHF.R.S32.HI R29, RZ, 0x1f, R29 ;  /* 0x0000001fff1d7819 */ /* 0x000fe2000001141d */
        /* <DEDUP_REMOVED lines=13> */
[----:B------:R-:W-:-:S02]  /*16120*/  LOP3.LUT R10, R13, 0x10, R10, 0xe2, !PT ;  /* 0x000000100d0a7812 */ /* 0x000fc400078ee20a */
[----:B------:R-:W-:Y:S01]  /*16130*/  SHF.R.S32.HI R32, RZ, 0x1f, R32 ;  /* 0x0000001fff207819 */ /* 0x000fe20000011420 */
[----:B------:R-:W-:Y:S02]  /*16140*/  IMAD.SHL.U32 R13, R3, 0x20, RZ ;  /* 0x00000020030d7824 */ /* 0x000fe400078e00ff */
        /* <DEDUP_REMOVED lines=10> */
[C---:B------:R-:W-:Y:S01]  /*161f0*/  VIADD R39, R193.reuse, 0xc0 ;  /* 0x000000c0c1277836 */ /* 0x040fe20000000000 */
[----:B------:R-:W-:Y:S01]  /*16200*/  LOP3.LUT R21, R10, R11, RZ, 0xfc, !PT ;  /* 0x0000000b0a157212 */ /* 0x000fe200078efcff */
[C---:B------:R-:W-:Y:S01]  /*16210*/  VIADD R41, R193.reuse, 0x80 ;  /* 0x00000080c1297836 */ /* 0x040fe20000000000 */
[----:B------:R-:W-:Y:S01]  /*16220*/  SEL R0, RZ, 0x80, P2 ;  /* 0x00000080ff007807 */ /* 0x000fe20001000000 */
[----:B------:R-:W-:Y:S01]  /*16230*/  VIADD R43, R193, 0x40 ;  /* 0x00000040c12b7836 */ /* 0x000fe20000000000 */
[----:B------:R0:W1:Y:S01]  /*16240*/  SHFL.IDX PT, R14, R20, RZ, 0x181f ;  /* 0x00181fff140e7589 */ /* 0x00006200000e0000 */
[----:B------:R-:W-:-:S02]  /*16250*/  SHF.R.S32.HI R35, RZ, 0x1f, R35 ;  /* 0x0000001fff237819 */ /* 0x000fc40000011423 */
[----:B------:R-:W-:Y:S01]  /*16260*/  LOP3.LUT R24, R21, R0, RZ, 0xfc, !PT ;  /* 0x0000000015187212 */ /* 0x000fe200078efcff */
[----:B------:R0:W2:Y:S01]  /*16270*/  SHFL.IDX PT, R15, R3, RZ, 0x181f ;  /* 0x00181fff030f7589 */ /* 0x0000a200000e0000 */
        /* <DEDUP_REMOVED lines=17> */
[----:B0-----:R-:W-:-:S04]  /*16390*/  @!P5 LEA R10, P4, R40, R14, 0x1 ;  /* 0x0000000e280ad211 */ /* 0x001fc800078808ff */
[-C--:B------:R-:W-:Y:S02]  /*163a0*/  @!P5 LEA.HI.X R11, R40, R15.reuse, R41, 0x1, P4 ;  /* 0x0000000f280bd211 */ /* 0x080fe400020f0c29 */
[----:B------:R-:W-:Y:S02]  /*163b0*/  LOP3.LUT P4, RZ, R24, 0x80, RZ, 0xc0, !PT ;  /* 0x0000008018ff7812 */ /* 0x000fe4000788c0ff */
[-C--:B-1----:R-:W-:Y:S01]  /*163c0*/  @!P3 LEA R8, P6, R38, R14.reuse, 0x1 ;  /* 0x0000000e2608b211 */ /* 0x082fe200078c08ff */
[----:B------:R0:W-:Y:S02]  /*163d0*/  @!P5 ST.E.128 desc[UR42][R10.64], RZ ;  /* 0x000000ff0a00d985 */ /* 0x0001e4000c101d2a */
[----:B------:R-:W-:Y:S02]  /*163e0*/  @!P2 LEA R12, P5, R36, R14, 0x1 ;  /* 0x0000000e240ca211 */ /* 0x000fe400078a08ff */
[-C--:B------:R-:W-:Y:S02]  /*163f0*/  @!P3 LEA.HI.X R9, R38, R15.reuse, R39, 0x1, P6 ;  /* 0x0000000f2609b211 */ /* 0x080fe400030f0c27 */
[----:B------:R-:W-:-:S03]  /*16400*/  @!P2 LEA.HI.X R13, R36, R15, R37, 0x1, P5 ;  /* 0x0000000f240da211 */ /* 0x000fc600028f0c25 */
[----:B------:R1:W-:Y:S01]  /*16410*/  @!P3 ST.E.128 desc[UR42][R8.64], RZ ;  /* 0x000000ff0800b985 */ /* 0x0003e2000c101d2a */
[----:B0-----:R-:W-:-:S03]  /*16420*/  @!P1 LEA R10, P6, R34, R14, 0x1 ;  /* 0x0000000e220a9211 */ /* 0x001fc600078c08ff */
[----:B------:R0:W-:Y:S01]  /*16430*/  @!P2 ST.E.128 desc[UR42][R12.64], RZ ;  /* 0x000000ff0c00a985 */ /* 0x0001e2000c101d2a */
[----:B------:R-:W-:Y:S02]  /*16440*/  @!P1 LEA.HI.X R11, R34, R15, R35, 0x1, P6 ;  /* 0x0000000f220b9211 */ /* 0x000fe400030f0c23 */
[----:B-1----:R-:W-:-:S03]  /*16450*/  @P0 LEA R8, P3, R31, R14, 0x1 ;  /* 0x0000000e1f080211 */ /* 0x002fc600078608ff */
[----:B------:R0:W-:Y:S01]  /*16460*/  @!P1 ST.E.128 desc[UR42][R10.64], RZ ;  /* 0x000000ff0a009985 */ /* 0x0001e2000c101d2a */
[----:B------:R-:W-:Y:S02]  /*16470*/  @P4 LEA R14, P5, R27, R14, 0x1 ;  /* 0x0000000e1b0e4211 */ /* 0x000fe400078a08ff */
[-C--:B------:R-:W-:Y:S02]  /*16480*/  @P0 LEA.HI.X R9, R31, R15.reuse, R32, 0x1, P3 ;  /* 0x0000000f1f090211 */ /* 0x080fe400018f0c20 */
[----:B------:R-:W-:-:S03]  /*16490*/  @P4 LEA.HI.X R15, R27, R15, R29, 0x1, P5 ;  /* 0x0000000f1b0f4211 */ /* 0x000fc600028f0c1d */
[----:B------:R0:W-:Y:S04]  /*164a0*/  @P0 ST.E.128 desc[UR42][R8.64], RZ ;  /* 0x000000ff08000985 */ /* 0x0001e8000c101d2a */
[----:B------:R0:W-:Y:S02]  /*164b0*/  @P4 ST.E.128 desc[UR42][R14.64], RZ ;  /* 0x000000ff0e004985 */ /* 0x0001e4000c101d2a */
.L_x_4830:
[----:B------:R-:W-:Y:S05]  /*164c0*/  BSYNC B1 ;  /* 0x0000000000017941 */ /* 0x000fea0003800000 */
.L_x_4829:
[----:B------:R-:W-:Y:S01]  /*164d0*/  VIADD R0, R26, 0x20 ;  /* 0x000000201a007836 */ /* 0x000fe20000000000 */
[----:B0-2---:R0:W2:Y:S04]  /*164e0*/  SHFL.IDX PT, R15, R3, 0x1, 0x181f ;  /* 0x00381f00030f7f89 */ /* 0x0050a800000e0000 */
[----:B------:R-:W-:Y:S01]  /*164f0*/  ISETP.GE.AND P0, PT, R0, R25, PT ;  /* 0x000000190000720c */ /* 0x000fe20003f06270 */
[----:B-1----:R0:W1:-:S12]  /*16500*/  SHFL.IDX PT, R14, R20, 0x1, 0x181f ;  /* 0x00381f00140e7f89 */ /* 0x00205800000e0000 */
[----:B0-----:R-:W-:Y:S05]  /*16510*/  @P0 BRA `(.L_x_4823) ;  /* 0x00000000007c0947 */ /* 0x001fea0003800000 */
[-C--:B------:R-:W-:Y:S02]  /*16520*/  ISETP.GE.AND P6, PT, R193, R4.reuse, PT ;  /* 0x00000004c100720c */ /* 0x080fe40003fc6270 */
[-C--:B------:R-:W-:Y:S02]  /*16530*/  ISETP.GE.AND P5, PT, R42, R4.reuse, PT ;  /* 0x000000042a00720c */ /* 0x080fe40003fa6270 */
[-C--:B------:R-:W-:Y:S02]  /*16540*/  ISETP.GE.AND P4, PT, R40, R4.reuse, PT ;  /* 0x000000042800720c */ /* 0x080fe40003f86270 */
[-C--:B------:R-:W-:Y:S02]  /*16550*/  ISETP.GE.AND P3, PT, R38, R4.reuse, PT ;  /* 0x000000042600720c */ /* 0x080fe40003f66270 */
[-C--:B------:R-:W-:Y:S02]  /*16560*/  ISETP.GE.AND P2, PT, R36, R4.reuse, PT ;  /* 0x000000042400720c */ /* 0x080fe40003f46270 */
[----:B------:R-:W-:-:S03]  /*16570*/  ISETP.GE.AND P1, PT, R34, R4, PT ;  /* 0x000000042200720c */ /* 0x000fc60003f26270 */
[----:B-12---:R-:W-:Y:S02]  /*16580*/  @!P6 IMAD.WIDE R10, R193, 0x2, R14 ;  /* 0x00000002c10ae825 */ /* 0x006fe400078e020e */
        /* <DEDUP_REMOVED lines=8> */
[-C--:B-1----:R-:W-:Y:S01]  /*16610*/  @!P3 LEA R8, P5, R38, R14.reuse, 0x1 ;  /* 0x0000000e2608b211 */ /* 0x082fe200078a08ff */
[----:B------:R0:W-:Y:S01]  /*16620*/  @!P4 ST.E.128 desc[UR42][R10.64], RZ ;  /* 0x000000ff0a00c985 */ /* 0x0001e2000c101d2a */
        /* <DEDUP_REMOVED lines=14> */
.L_x_4823:
[----:B------:R-:W-:Y:S05]  /*16710*/  BSYNC B0 ;  /* 0x0000000000007941 */ /* 0x000fea0003800000 */
.L_x_4816:
[----:B------:R-:W-:Y:S02]  /*16720*/  ULDC UR4, c[0x0][0xc3c] ;  /* 0x00030f0000047ab9 */ /* 0x000fe40000000800 */
[----:B------:R-:W-:-:S13]  /*16730*/  ISETP.GE.AND P0, PT, R7, UR4, PT ;  /* 0x0000000407007c0c */ /* 0x000fda000bf06270 */
[----:B------:R-:W-:Y:S05]  /*16740*/  @!P0 BRA `(.L_x_4831) ;  /* 0xfffffeb0008c8947 */ /* 0x000fea000383ffff */
[----:B------:R-:W-:Y:S05]  /*16750*/  BRA `(.L_x_4675) ;  /* 0x0000008000a07947 */ /* 0x000fea0003800000 */
.L_x_4673:
        /* <DEDUP_REMOVED lines=16> */
.L_x_4832:
        /* <DEDUP_REMOVED lines=43> */
.L_x_4836:
        /* <DEDUP_REMOVED lines=37> */
.L_x_4834:
        /* <DEDUP_REMOVED lines=13> */
.L_x_4837:
        /* <DEDUP_REMOVED lines=62> */
.L_x_4838:
        /* <DEDUP_REMOVED lines=61> */
.L_x_4839:
[----:B------:R-:W-:-:S05]  /*175e0*/  LOP3.LUT R25, RZ, R2, RZ, 0x33, !PT ;  /* 0x00000002ff197212 */ /* 0x000fca00078e33ff */
[----:B------:R-:W-:Y:S01]  /*175f0*/  IMAD.IADD R25, R6, 0x1, R25 ;  /* 0x0000000106197824 */ /* 0x000fe200078e0219 */
[----:B------:R-:W-:Y:S06]  /*17600*/  BRA `(.L_x_4840) ;  /* 0x00000000000c7947 */ /* 0x000fec0003800000 */
.L_x_4835:
[----:B------:R-:W-:Y:S02]  /*17610*/  IMAD.MOV.U32 R25, RZ, RZ, RZ ;  /* 0x000000ffff197224 */ /* 0x000fe400078e00ff */
[----:B------:R-:W-:Y:S02]  /*17620*/  IMAD.U32 R24, RZ, RZ, UR6 ;  /* 0x00000006ff187e24 */ /* 0x000fe4000f8e00ff */
[----:B------:R-:W-:-:S07]  /*17630*/  IMAD.MOV.U32 R26, RZ, RZ, RZ ;  /* 0x000000ffff1a7224 */ /* 0x000fce00078e00ff */
.L_x_4840:
[----:B------:R-:W-:-:S13]  /*17640*/  ISETP.NE.AND P0, PT, R7, RZ, PT ;  /* 0x000000ff0700720c */ /* 0x000fda0003f05270 */
[----:B------:R-:W0:Y:S01]  /*17650*/  @!P0 S2R R3, SR_CgaCtaId ;  /* 0x0000000000038919 */ /* 0x000e220000008800 */
[----:B------:R-:W-:-:S04]  /*17660*/  @!P0 MOV R2, 0x400 ;  /* 0x0000040000028802 */ /* 0x000fc80000000f00 */
[----:B0-----:R-:W-:-:S05]  /*17670*/  @!P0 LEA R2, R3, R2, 0x18 ;  /* 0x0000000203028211 */ /* 0x001fca00078ec0ff */
[----:B------:R0:W-:Y:S01]  /*17680*/  @!P0 STS.128 [R2+0x28cd0], R24 ;  /* 0x028cd01802008388 */ /* 0x0001e20000000c00 */
[----:B------:R-:W-:Y:S06]  /*17690*/  BAR.ARV 0x5, 0x180 ;  /* 0x0146000000007b1d */ /* 0x000fec0000002000 */
.L_x_4833:
        /* <DEDUP_REMOVED lines=30> */
[----:B-1----:R-:W-:Y:S01]  /*17880*/  ULEA UR4, UR5, UR4, 0x18 ;  /* 0x0000000405047291 */ /* 0x002fe2000f8ec03f */
[----:B------:R-:W-:-:S02]  /*17890*/  LOP3.LUT R3, R2, 0x100, RZ, 0xfc, !PT ;  /* 0x0000010002037812 */ /* 0x000fc400078efcff */
[C---:B------:R-:W-:Y:S02]  /*178a0*/  LOP3.LUT R4, R2.reuse, 0x80, RZ, 0xfc, !PT ;  /* 0x0000008002047812 */ /* 0x040fe400078efcff */
[C---:B------:R-:W-:Y:S01]  /*178b0*/  LOP3.LUT R3, R2.reuse, 0x180, RZ, 0xfc, !PT ;  /* 0x0000018002037812 */ /* 0x040fe200078efcff */
[----:B------:R-:W-:Y:S01]  /*178c0*/  IMAD.U32 R17, RZ, RZ, UR4 ;  /* 0x00000004ff117e24 */ /* 0x000fe2000f8e00ff */
[----:B------:R-:W-:-:S03]  /*178d0*/  LOP3.LUT R2, R2, 0x1c0, RZ, 0xfc, !PT ;  /* 0x000001c002027812 */ /* 0x000fc600078efcff */
[----:B------:R-:W-:-:S05]  /*178e0*/  IMAD R0, R35, 0x2, R17 ;  /* 0x0000000223007824 */ /* 0x000fca00078e0211 */
[----:B------:R0:W-:Y:S02]  /*178f0*/  STL [R1+0x38], R0 ;  /* 0x0000380001007387 */ /* 0x0001e40000100800 */
.L_x_4952:
[----:B-1----:R-:W1:Y:S02]  /*17900*/  LDC.64 R2, c[0x0][0xc88] ;  /* 0x00032200ff027b82 */ /* 0x002e640000000a00 */
[----:B-1----:R-:W-:-:S05]  /*17910*/  IMAD.WIDE R2, R27, 0x4, R2 ;  /* 0x000000041b027825 */ /* 0x002fca00078e0202 */
[----:B------:R-:W0:Y:S01]  /*17920*/  LDG.E R31, desc[UR42][R2.64] ;  /* 0x0000002a021f7981 */ /* 0x000e22000c1e1900 */
        /* <DEDUP_REMOVED lines=45> */
[----:B--2---:R0:W-:Y:S01]  /*17c00*/  STL [R1+0x10], R8 ;  /* 0x0000100801007387 */ /* 0x0041e20000100800 */
[----:B------:R-:W-:Y:S01]  /*17c10*/  IMAD.MOV.U32 R10, RZ, RZ, R8 ;  /* 0x000000ffff0a7224 */ /* 0x000fe200078e0008 */
[----:B----4-:R-:W-:Y:S06]  /*17c20*/  @P2 BRA `(.L_x_4842) ;  /* 0x0000000000142947 */ /* 0x010fec0003800000 */
[----:B------:R-:W-:Y:S05]  /*17c30*/  @!P0 BRA `(.L_x_4842) ;  /* 0x0000000000108947 */ /* 0x000fea0003800000 */
[----:B------:R-:W2:Y:S04]  /*17c40*/  LDG.E R7, desc[UR42][R2.64] ;  /* 0x0000002a02077981 */ /* 0x000ea8000c1e1900 */
[----:B------:R-:W2:Y:S02]  /*17c50*/  LDG.E R2, desc[UR42][R2.64+0x4] ;  /* 0x0000042a02027981 */ /* 0x000ea4000c1e1900 */
[----:B--2---:R-:W-:-:S05]  /*17c60*/  IMAD.IADD R10, R2, 0x1, -R7 ;  /* 0x00000001020a7824 */ /* 0x004fca00078e0a07 */
[----:B------:R1:W-:Y:S02]  /*17c70*/  STL [R1+0x10], R10 ;  /* 0x0000100a01007387 */ /* 0x0003e40000100800 */
.L_x_4842:
[----:B------:R-:W-:Y:S01]  /*17c80*/  ULDC.64 UR4, c[0x0][0xa20] ;  /* 0x0002880000047ab9 */ /* 0x000fe20000000a00 */
[C---:B0-----:R-:W-:Y:S02]  /*17c90*/  LOP3.LUT R8, R26.reuse, 0xff000000, RZ, 0xc0, !PT ;  /* 0xff0000001a087812 */ /* 0x041fe400078ec0ff */
[----:B------:R-:W-:Y:S02]  /*17ca0*/  ISETP.NE.U32.AND P0, PT, RZ, UR4, PT ;  /* 0x00000004ff007c0c */ /* 0x000fe4000bf05070 */
[----:B------:R-:W-:Y:S02]  /*17cb0*/  SHF.R.U32.HI R8, RZ, 0x8, R8 ;  /* 0x00000008ff087819 */ /* 0x000fe40000011608 */
[----:B------:R-:W-:Y:S02]  /*17cc0*/  ISETP.NE.AND.EX P0, PT, RZ, UR5, PT, P0 ;  /* 0x00000005ff007c0c */ /* 0x000fe4000bf05300 */
[C---:B------:R-:W-:Y:S02]  /*17cd0*/  LOP3.LUT R2, R26.reuse, 0xff0000, RZ, 0xc0, !PT ;  /* 0x00ff00001a027812 */ /* 0x040fe400078ec0ff */
        /* <DEDUP_REMOVED lines=8> */
.L_x_4843:
        /* <DEDUP_REMOVED lines=9> */
.L_x_4844:
[----:B0-----:R-:W2:Y:S01]  /*17df0*/  @P1 LDG.E R2, desc[UR42][R4.64] ;  /* 0x0000002a04021981 */ /* 0x001ea2000c1e1900 */
[----:B------:R-:W0:Y:S03]  /*17e00*/  LDC R3, c[0x0][0x448] ;  /* 0x00011200ff037b82 */ /* 0x000e260000000800 */
[----:B------:R3:W2:Y:S01]  /*17e10*/  @P1 LDG.E R5, desc[UR42][R4.64+0x4] ;  /* 0x0000042a04051981 */ /* 0x0006a2000c1e1900 */
[----:B-----5:R-:W-:Y:S01]  /*17e20*/  IMAD.IADD R9, R9, 0x1, -R33 ;  /* 0x0000000109097824 */ /* 0x020fe200078e0a21 */
[----:B------:R-:W-:Y:S01]  /*17e30*/  BSSY B0, `(.L_x_4845) ;  /* 0x0000036000007945 */ /* 0x000fe20003800000 */
[----:B------:R-:W-:Y:S01]  /*17e40*/  LOP3.LUT R32, R8, 0xff, RZ, 0xc0, !PT ;  /* 0x000000ff08207812 */ /* 0x000fe200078ec0ff */
[----:B------:R-:W-:Y:S01]  /*17e50*/  IMAD.MOV.U32 R13, RZ, RZ, RZ ;  /* 0x000000ffff0d7224 */ /* 0x000fe200078e00ff */
[----:B0-----:R-:W-:-:S13]  /*17e60*/  ISETP.NE.AND P0, PT, R3, 0x1, PT ;  /* 0x000000010300780c */ /* 0x001fda0003f05270 */
[----:B---3--:R-:W0:Y:S08]  /*17e70*/  @P0 LDC R4, c[0x0][0x44c] ;  /* 0x00011300ff040b82 */ /* 0x008e300000000800 */
[----:B------:R-:W3:Y:S01]  /*17e80*/  @P0 LDC R3, c[0x0][0x450] ;  /* 0x00011400ff030b82 */ /* 0x000ee20000000800 */
[----:B--2---:R-:W-:Y:S02]  /*17e90*/  @P1 IMAD.IADD R6, R5, 0x1, -R2 ;  /* 0x0000000105061824 */ /* 0x004fe400078e0a02 */
[----:B------:R-:W-:-:S02]  /*17ea0*/  IMAD.SHL.U32 R2, R25, 0x40, RZ ;  /* 0x0000004019027824 */ /* 0x000fc400078e00ff */
[----:B------:R-:W-:Y:S02]  /*17eb0*/  IMAD.IADD R7, R9, 0x1, R6 ;  /* 0x0000000109077824 */ /* 0x000fe400078e0206 */
[----:B------:R-:W-:-:S03]  /*17ec0*/  VIADD R2, R2, 0x3f ;  /* 0x0000003f02027836 */ /* 0x000fc60000000000 */
[C---:B------:R-:W-:Y:S01]  /*17ed0*/  IADD3 R5, R7.reuse, 0x40, -R10 ;  /* 0x0000004007057810 */ /* 0x040fe20007ffe80a */
[----:B0-----:R-:W-:Y:S01]  /*17ee0*/  @P0 IMAD.HI.U32 R4, R2, R4, RZ ;  /* 0x0000000402040227 */ /* 0x001fe200078e00ff */
[----:B------:R0:W-:Y:S04]  /*17ef0*/  STL [R1], R7 ;  /* 0x0000000701007387 */ /* 0x0001e80000100800 */
[----:B---3--:R-:W-:Y:S01]  /*17f00*/  @P0 SHF.R.U32.HI R2, RZ, R3, R4 ;  /* 0x00000003ff020219 */ /* 0x008fe20000011604 */
[----:B------:R-:W-:-:S04]  /*17f10*/  VIADD R3, R7, 0x3f ;  /* 0x0000003f07037836 */ /* 0x000fc80000000000 */
[----:B------:R-:W-:Y:S01]  /*17f20*/  IMAD.IADD R2, R5, 0x1, R2 ;  /* 0x0000000105027824 */ /* 0x000fe200078e0202 */
[----:B------:R-:W-:-:S04]  /*17f30*/  SHF.R.S32.HI R4, RZ, 0x1f, R3 ;  /* 0x0000001fff047819 */ /* 0x000fc80000011403 */
[----:B------:R-:W-:Y:S02]  /*17f40*/  LEA.HI R4, R4, R3, RZ, 0x6 ;  /* 0x0000000304047211 */ /* 0x000fe400078f30ff */
[----:B------:R-:W-:Y:S02]  /*17f50*/  SHF.R.S32.HI R3, RZ, 0x1f, R2 ;  /* 0x0000001fff037819 */ /* 0x000fe40000011402 */
[----:B0-----:R-:W-:Y:S02]  /*17f60*/  SHF.R.S32.HI R7, RZ, 0x6, R4 ;  /* 0x00000006ff077819 */ /* 0x001fe40000011404 */
[----:B------:R-:W-:Y:S02]  /*17f70*/  LEA.HI R3, R3, R2, RZ, 0x6 ;  /* 0x0000000203037211 */ /* 0x000fe400078f30ff */
[----:B------:R-:W-:Y:S02]  /*17f80*/  SHF.R.U32.HI R4, RZ, 0x10, R8 ;  /* 0x00000010ff047819 */ /* 0x000fe40000011608 */
[----:B------:R-:W-:-:S04]  /*17f90*/  SHF.R.S32.HI R3, RZ, 0x6, R3 ;  /* 0x00000006ff037819 */ /* 0x000fc80000011403 */
[----:B-1----:R-:W-:-:S04]  /*17fa0*/  VIMNMX R10, R7, R3, PT ;  /* 0x00000003070a7248 */ /* 0x002fc80003fe0100 */
[----:B------:R-:W-:-:S13]  /*17fb0*/  ISETP.GE.AND P0, PT, R10, 0x1, PT ;  /* 0x000000010a00780c */ /* 0x000fda0003f06270 */
[----:B------:R-:W-:Y:S05]  /*17fc0*/  @!P0 BRA `(.L_x_4846) ;  /* 0x0000000000708947 */ /* 0x000fea0003800000 */
        /* <DEDUP_REMOVED lines=28> */
.L_x_4846:
[----:B------:R-:W-:Y:S05]  /*18190*/  BSYNC B0 ;  /* 0x0000000000007941 */ /* 0x000fea0003800000 */
.L_x_4845:
        /* <DEDUP_REMOVED lines=24> */
.L_x_5007:
[----:B-1----:R-:W-:Y:S02]  /*18320*/  ISETP.NE.AND P0, PT, R14, RZ, PT ;  /* 0x000000ff0e00720c */ /* 0x002fe40003f05270 */
[----:B------:R-:W-:-:S11]  /*18330*/  PLOP3.LUT P6, PT, PT, PT, PT, 0x8, 0x0 ;  /* 0x000000000000781c */ /* 0x000fd60003fce170 */
[----:B------:R-:W-:Y:S05]  /*18340*/  @P0 BRA `(.L_x_4850) ;  /* 0x00000000000c0947 */ /* 0x000fea0003800000 */
[----:B------:R-:W-:-:S03]  /*18350*/  UMOV UR4, 0xffffffff ;  /* 0xffffffff00047882 */ /* 0x000fc60000000000 */
[----:B------:R-:W-:Y:S05]  /*18360*/  BRA.DIV UR4, `(.L_x_4851) ;  /* 0x0000007a04147947 */ /* 0x000fea000b800000 */
[----:B------:R-:W-:-:S13]  /*18370*/  ELECT P6, URZ, PT ;  /* 0x00000000003f782f */ /* 0x000fda00038c0000 */
.L_x_4850:
        /* <DEDUP_REMOVED lines=9> */
.L_x_5010:
[----:B------:R-:W-:Y:S05]  /*18410*/  BSYNC B1 ;  /* 0x0000000000017941 */ /* 0x000fea0003800000 */
.L_x_4852:
        /* <DEDUP_REMOVED lines=10> */
.L_x_5011:
[----:B------:R-:W-:Y:S05]  /*184c0*/  BSYNC B2 ;  /* 0x0000000000027941 */ /* 0x000fea0003800000 */
.L_x_4856:
        /* <DEDUP_REMOVED lines=9> */
.L_x_4859:
[----:B------:R-:W-:Y:S05]  /*18560*/  BSYNC B2 ;  /* 0x0000000000027941 */ /* 0x000fea0003800000 */
.L_x_4858:
        /* <DEDUP_REMOVED lines=12> */
.L_x_4860:
        /* <DEDUP_REMOVED lines=13> */
.L_x_5012:
[----:B------:R-:W-:Y:S05]  /*18700*/  BSYNC B2 ;  /* 0x0000000000027941 */ /* 0x000fea0003800000 */
.L_x_4861:
        /* <DEDUP_REMOVED lines=11> */
.L_x_4864:
[----:B------:R-:W-:Y:S05]  /*187c0*/  BSYNC B2 ;  /* 0x0000000000027941 */ /* 0x000fea0003800000 */
.L_x_4863:
        /* <DEDUP_REMOVED lines=9> */
.L_x_4865:
        /* <DEDUP_REMOVED lines=15> */
.L_x_4866:
        /* <DEDUP_REMOVED lines=15> */
.L_x_4867:
        /* <DEDUP_REMOVED lines=15> */
.L_x_4868:
        /* <DEDUP_REMOVED lines=15> */
.L_x_4869:
        /* <DEDUP_REMOVED lines=15> */
.L_x_4870:
        /* <DEDUP_REMOVED lines=15> */
.L_x_4871:
        /* <DEDUP_REMOVED lines=15> */
.L_x_4872:
        /* <DEDUP_REMOVED lines=10> */
.L_x_4855:
[----:B------:R-:W-:Y:S05]  /*18f90*/  BSYNC B1 ;  /* 0x0000000000017941 */ /* 0x000fea0003800000 */
.L_x_4854:
        /* <DEDUP_REMOVED lines=9> */
.L_x_4892:
        /* <DEDUP_REMOVED lines=11> */
.L_x_5013:
[----:B------:R-:W-:Y:S05]  /*190e0*/  BSYNC B2 ;  /* 0x0000000000027941 */ /* 0x000fea0003800000 */
.L_x_4875:
        /* <DEDUP_REMOVED lines=9> */
.L_x_4878:
[----:B------:R-:W-:Y:S05]  /*19180*/  BSYNC B2 ;  /* 0x0000000000027941 */ /* 0x000fea0003800000 */
.L_x_4877:
        /* <DEDUP_REMOVED lines=11> */
.L_x_4879:
        /* <DEDUP_REMOVED lines=13> */
.L_x_5014:
[----:B------:R-:W-:Y:S05]  /*19310*/  BSYNC B2 ;  /* 0x0000000000027941 */ /* 0x000fea0003800000 */
.L_x_4880:
        /* <DEDUP_REMOVED lines=11> */
.L_x_4883:
[----:B------:R-:W-:Y:S05]  /*193d0*/  BSYNC B2 ;  /* 0x0000000000027941 */ /* 0x000fea0003800000 */
.L_x_4882:
        /* <DEDUP_REMOVED lines=9> */
.L_x_4884:
        /* <DEDUP_REMOVED lines=15> */
.L_x_4885:
        /* <DEDUP_REMOVED lines=15> */
.L_x_4886:
        /* <DEDUP_REMOVED lines=15> */
.L_x_4887:
        /* <DEDUP_REMOVED lines=15> */
.L_x_4888:
        /* <DEDUP_REMOVED lines=15> */
.L_x_4889:
        /* <DEDUP_REMOVED lines=15> */
.L_x_4890:
        /* <DEDUP_REMOVED lines=15> */
.L_x_4891:
        /* <DEDUP_REMOVED lines=10> */
.L_x_4874:
[----:B------:R-:W-:Y:S05]  /*19ba0*/  BSYNC B1 ;  /* 0x0000000000017941 */ /* 0x000fea0003800000 */
.L_x_4873:
        /* <DEDUP_REMOVED lines=8> */
.L_x_4848:
[----:B------:R-:W-:Y:S05]  /*19c30*/  BSYNC B0 ;  /* 0x0000000000007941 */ /* 0x000fea0003800000 */
.L_x_4847:
[----:B------:R-:W1:Y:S01]  /*19c40*/  LDC R0, c[0x0][0x448] ;  /* 0x00011200ff007b82 */ /* 0x000e620000000800 */
[----:B------:R-:W-:Y:S01]  /*19c50*/  LEA R2, R25, 0x3f, 0x6 ;  /* 0x0000003f19027811 */ /* 0x000fe200078e30ff */
[----:B------:R-:W-:Y:S06]  /*19c60*/  @!P0 WARPSYNC.ALL ;  /* 0x0000000000008948 */ /* 0x000fec0003800000 */
[----:B------:R-:W-:Y:S01]  /*19c70*/  @!P0 BAR.SYNC.DEFER_BLOCKING 0xc, 0x180 ;  /* 0x0306000000008b1d */ /* 0x000fe20000010000 */
[----:B------:R-:W-:-:S05]  /*19c80*/  ISETP.NE.AND P2, PT, R4, RZ, PT ;  /* 0x000000ff0400720c */ /* 0x000fca0003f45270 */
[----:B------:R-:W-:Y:S08]  /*19c90*/  BSSY B0, `(.L_x_4893) ;  /* 0x0000029000007945 */ /* 0x000ff00003800000 */
[----:B------:R-:W2:Y:S01]  /*19ca0*/  @!P2 LDC R4, c[0x0][0x9f0] ;  /* 0x00027c00ff04ab82 */ /* 0x000ea20000000800 */
[----:B-1----:R-:W-:-:S13]  /*19cb0*/  ISETP.NE.AND P1, PT, R0, 0x1, PT ;  /* 0x000000010000780c */ /* 0x002fda0003f25270 */
[----:B0-----:R-:W0:Y:S08]  /*19cc0*/  @P1 LDC R3, c[0x0][0x44c] ;  /* 0x00011300ff031b82 */ /* 0x001e300000000800 */
[----:B------:R-:W1:Y:S01]  /*19cd0*/  @P1 LDC R0, c[0x0][0x450] ;  /* 0x00011400ff001b82 */ /* 0x000e620000000800 */
[----:B0-----:R-:W-:-:S05]  /*19ce0*/  @P1 IMAD.HI.U32 R3, R2, R3, RZ ;  /* 0x0000000302031227 */ /* 0x001fca00078e00ff */
[----:B-1----:R-:W-:-:S05]  /*19cf0*/  @P1 SHF.R.U32.HI R2, RZ, R0, R3 ;  /* 0x00000000ff021219 */ /* 0x002fca0000011603 */
[----:B------:R-:W-:-:S05]  /*19d00*/  IMAD.IADD R2, R5, 0x1, R2 ;  /* 0x0000000105027824 */ /* 0x000fca00078e0202 */
[----:B------:R-:W-:-:S04]  /*19d10*/  SHF.R.S32.HI R0, RZ, 0x1f, R2 ;  /* 0x0000001fff007819 */ /* 0x000fc80000011402 */
[----:B------:R-:W-:-:S04]  /*19d20*/  LEA.HI R0, R0, R2, RZ, 0x6 ;  /* 0x0000000200007211 */ /* 0x000fc800078f30ff */
[----:B------:R-:W-:-:S04]  /*19d30*/  SHF.R.S32.HI R0, RZ, 0x6, R0 ;  /* 0x00000006ff007819 */ /* 0x000fc80000011400 */
[----:B------:R-:W-:Y:S01]  /*19d40*/  VIMNMX R7, R7, R0, PT ;  /* 0x0000000007077248 */ /* 0x000fe20003fe0100 */
[----:B------:R-:W-:-:S03]  /*19d50*/  IMAD.MOV.U32 R0, RZ, RZ, RZ ;  /* 0x000000ffff007224 */ /* 0x000fc600078e00ff */
[----:B------:R-:W-:-:S13]  /*19d60*/  ISETP.GE.AND P1, PT, R7, 0x1, PT ;  /* 0x000000010700780c */ /* 0x000fda0003f26270 */
[----:B--2---:R-:W-:Y:S05]  /*19d70*/  @!P1 BRA `(.L_x_4894) ;  /* 0x0000000000689947 */ /* 0x004fea0003800000 */
[-C--:B------:R-:W-:Y:S02]  /*19d80*/  IABS R0, R4.reuse ;  /* 0x0000000400007213 */ /* 0x080fe40000000000 */
        /* <DEDUP_REMOVED lines=25> */
.L_x_4894:
[----:B------:R-:W-:Y:S05]  /*19f20*/  BSYNC B0 ;  /* 0x0000000000007941 */ /* 0x000fea0003800000 */
.L_x_4893:
[-C--:B------:R-:W-:Y:S01]  /*19f30*/  IMAD R32, R32, R0.reuse, RZ ;  /* 0x0000000020207224 */ /* 0x080fe200078e02ff */
        /* <DEDUP_REMOVED lines=22> */
.L_x_4896:
        /* <DEDUP_REMOVED lines=20> */
.L_x_4899:
[----:B------:R-:W-:Y:S05]  /*1a1e0*/  BSYNC B6 ;  /* 0x0000000000067941 */ /* 0x000fea0003800000 */
.L_x_4898:
        /* <DEDUP_REMOVED lines=20> */
.L_x_4902:
        /* <DEDUP_REMOVED lines=15> */
.L_x_4901:
[----:B------:R-:W-:Y:S05]  /*1a420*/  BSYNC B6 ;  /* 0x0000000000067941 */ /* 0x000fea0003800000 */
.L_x_4900:
[----:B------:R-:W2:Y:S01]  /*1a430*/  LDL R34, [R1+0x18] ;  /* 0x0000180001227983 */ /* 0x000ea20000100800 */
[----:B------:R-:W-:Y:S01]  /*1a440*/  ULDC.64 UR4, c[0x0][0x9f8] ;  /* 0x00027e0000047ab9 */ /* 0x000fe20000000a00 */
[----:B------:R-:W0:Y:S02]  /*1a450*/  LDC R8, c[0x0][0x430] ;  /* 0x00010c00ff087b82 */ /* 0x000e240000000800 */
[----:B------:R-:W3:Y:S01]  /*1a460*/  LDL R20, [R1] ;  /* 0x0000000001147983 */ /* 0x000ee20000100800 */
[----:B------:R-:W-:Y:S01]  /*1a470*/  ISETP.NE.U32.AND P0, PT, RZ, UR4, PT ;  /* 0x00000004ff007c0c */ /* 0x000fe2000bf05070 */
[----:B------:R-:W1:Y:S03]  /*1a480*/  S2R R21, SR_TID.X ;  /* 0x0000000000157919 */ /* 0x000e660000002100 */
[----:B------:R-:W-:-:S13]  /*1a490*/  ISETP.NE.AND.EX P0, PT, RZ, UR5, PT, P0 ;  /* 0x00000005ff007c0c */ /* 0x000fda000bf05300 */
[----:B------:R-:W-:Y:S01]  /*1a4a0*/  @P0 IADD3 R2, P1, R23, UR4, RZ ;  /* 0x0000000417020c10 */ /* 0x000fe2000ff3e0ff */
[----:B------:R-:W-:-:S03]  /*1a4b0*/  ULDC UR4, c[0x0][0x320] ;  /* 0x0000c80000047ab9 */ /* 0x000fc60000000800 */
[----:B------:R-:W-:-:S05]  /*1a4c0*/  @P0 IADD3.X R3, R30, UR5, RZ, P1, !PT ;  /* 0x000000051e030c10 */ /* 0x000fca0008ffe4ff */
[----:B------:R4:W3:Y:S01]  /*1a4d0*/  @P0 LDG.E R26, desc[UR42][R2.64] ;  /* 0x0000002a021a0981 */ /* 0x0008e2000c1e1900 */
[----:B-1----:R-:W-:-:S04]  /*1a4e0*/  LOP3.LUT R21, R21, 0x7f, RZ, 0xc0, !PT ;  /* 0x0000007f15157812 */ /* 0x002fc800078ec0ff */
[----:B------:R-:W-:Y:S02]  /*1a4f0*/  SHF.R.U32.HI R0, RZ, 0x3, R21 ;  /* 0x00000003ff007819 */ /* 0x000fe40000011615 */
[----:B------:R-:W1:Y:S01]  /*1a500*/  S2R R21, SR_TID.X ;  /* 0x0000000000157919 */ /* 0x000e620000002100 */
[----:B0-----:R-:W-:Y:S01]  /*1a510*/  ISETP.NE.AND P1, PT, R8, 0x1, PT ;  /* 0x000000010800780c */ /* 0x001fe20003f25270 */
[----:B------:R-:W0:Y:S01]  /*1a520*/  S2R R9, SR_TID.X ;  /* 0x0000000000097919 */ /* 0x000e220000002100 */
[----:B------:R-:W0:Y:S11]  /*1a530*/  S2R R6, SR_TID.X ;  /* 0x0000000000067919 */ /* 0x000e360000002100 */
[----:B----4-:R-:W4:Y:S08]  /*1a540*/  @P1 LDC R3, c[0x0][0x434] ;  /* 0x00010d00ff031b82 */ /* 0x010f300000000800 */
[----:B------:R-:W4:Y:S01]  /*1a550*/  @P1 LDC R2, c[0x0][0x438] ;  /* 0x00010e00ff021b82 */ /* 0x000f220000000800 */
[----:B-1----:R-:W-:-:S05]  /*1a560*/  IMAD.SHL.U32 R21, R21, 0x10, RZ ;  /* 0x0000001015157824 */ /* 0x002fca00078e00ff */
[----:B------:R-:W-:Y:S01]  /*1a570*/  LOP3.LUT R21, R0, 0x70, R21, 0xf8, !PT ;  /* 0x0000007000157812 */ /* 0x000fe200078ef815 */
[----:B0-----:R-:W-:Y:S02]  /*1a580*/  IMAD.SHL.U32 R9, R9, 0x8, RZ ;  /* 0x0000000809097824 */ /* 0x001fe400078e00ff */
[----:B------:R-:W-:-:S03]  /*1a590*/  IMAD.SHL.U32 R6, R6, 0x8, RZ ;  /* 0x0000000806067824 */ /* 0x000fc600078e00ff */
[----:B------:R-:W-:Y:S02]  /*1a5a0*/  LOP3.LUT R9, R9, 0x38, RZ, 0xc0, !PT ;  /* 0x0000003809097812 */ /* 0x000fe400078ec0ff */
[----:B------:R-:W-:Y:S02]  /*1a5b0*/  LOP3.LUT R6, R6, 0x38, RZ, 0xc0, !PT ;  /* 0x0000003806067812 */ /* 0x000fe400078ec0ff */
[C---:B------:R-:W-:Y:S02]  /*1a5c0*/  ISETP.GE.AND P3, PT, R9.reuse, UR4, PT ;  /* 0x0000000409007c0c */ /* 0x040fe4000bf66270 */
[----:B------:R-:W-:Y:S02]  /*1a5d0*/  LOP3.LUT R18, R18, 0xffffffbf, RZ, 0xc0, !PT ;  /* 0xffffffbf12127812 */ /* 0x000fe400078ec0ff */
[----:B------:R-:W-:Y:S01]  /*1a5e0*/  LOP3.LUT R6, R6, 0x80, RZ, 0xfc, !PT ;  /* 0x0000008006067812 */ /* 0x000fe200078efcff */
[----:B------:R-:W0:Y:S01]  /*1a5f0*/  S2R R10, SR_TID.X ;  /* 0x00000000000a7919 */ /* 0x000e220000002100 */
[----:B------:R-:W-:Y:S01]  /*1a600*/  IMAD.MOV.U32 R36, RZ, RZ, RZ ;  /* 0x000000ffff247224 */ /* 0x000fe200078e00ff */
[----:B------:R-:W-:Y:S01]  /*1a610*/  LOP3.LUT R11, R9, 0x1c0, RZ, 0xfc, !PT ;  /* 0x000001c0090b7812 */ /* 0x000fe200078efcff */
[----:B0-----:R-:W-:-:S05]  /*1a620*/  IMAD.SHL.U32 R10, R10, 0x8, RZ ;  /* 0x000000080a0a7824 */ /* 0x001fca00078e00ff */
[----:B------:R-:W-:-:S04]  /*1a630*/  LOP3.LUT R10, R10, 0x38, RZ, 0xc0, !PT ;  /* 0x000000380a0a7812 */ /* 0x000fc800078ec0ff */
[----:B------:R-:W-:Y:S02]  /*1a640*/  LOP3.LUT R10, R10, 0x180, RZ, 0xfc, !PT ;  /* 0x000001800a0a7812 */ /* 0x000fe400078efcff */
[----:B--2---:R-:W-:Y:S02]  /*1a650*/  LEA R23, R34, 0xffffffc0, 0x6 ;  /* 0xffffffc022177811 */ /* 0x004fe400078e30ff */
[----:B------:R-:W0:Y:S03]  /*1a660*/  S2R R34, SR_TID.X ;  /* 0x0000000000227919 */ /* 0x000e260000002100 */
[----:B------:R-:W-:Y:S02]  /*1a670*/  IMAD.IADD R37, R21, 0x1, R23 ;  /* 0x0000000115257824 */ /* 0x000fe400078e0217 */
[----:B0-----:R-:W-:-:S05]  /*1a680*/  IMAD.SHL.U32 R34, R34, 0x8, RZ ;  /* 0x0000000822227824 */ /* 0x001fca00078e00ff */
[----:B------:R-:W-:-:S04]  /*1a690*/  LOP3.LUT R34, R34, 0x38, RZ, 0xc0, !PT ;  /* 0x0000003822227812 */ /* 0x000fc800078ec0ff */
[----:B------:R-:W-:-:S04]  /*1a6a0*/  LOP3.LUT R34, R34, 0x40, RZ, 0xfc, !PT ;  /* 0x0000004022227812 */ /* 0x000fc800078efcff */
[----:B------:R-:W-:Y:S02]  /*1a6b0*/  ISETP.GE.AND P2, PT, R34, UR4, PT ;  /* 0x0000000422007c0c */ /* 0x000fe4000bf46270 */
[----:B------:R-:W0:Y:S01]  /*1a6c0*/  S2R R34, SR_TID.X ;  /* 0x0000000000227919 */ /* 0x000e220000002100 */
[----:B---3--:R-:W-:-:S04]  /*1a6d0*/  ISETP.GE.AND P0, PT, R37, R20, PT ;  /* 0x000000142500720c */ /* 0x008fc80003f06270 */
[----:B------:R-:W-:Y:S01]  /*1a6e0*/  ISETP.GT.U32.OR P0, PT, R21, 0x3f, P0 ;  /* 0x0000003f1500780c */ /* 0x000fe20000704470 */
[----:B------:R-:W-:Y:S01]  /*1a6f0*/  IMAD.IADD R37, R37, 0x1, R33 ;  /* 0x0000000125257824 */ /* 0x000fe200078e0221 */
[----:B------:R-:W-:-:S03]  /*1a700*/  SEL R7, RZ, 0xffffffff, P2 ;  /* 0xffffffffff077807 */ /* 0x000fc60001000000 */
[----:B----4-:R-:W-:-:S08]  /*1a710*/  @P1 IMAD.HI.U32 R3, R37, R3, RZ ;  /* 0x0000000325031227 */ /* 0x010fd000078e00ff */
[----:B------:R-:W1:Y:S01]  /*1a720*/  @!P0 LDC.64 R4, c[0x0][0x428] ;  /* 0x00010a00ff048b82 */ /* 0x000e620000000a00 */
[----:B------:R-:W-:Y:S01]  /*1a730*/  IMAD.MOV.U32 R0, RZ, RZ, R37 ;  /* 0x000000ffff007224 */ /* 0x000fe200078e0025 */
[----:B------:R-:W-:Y:S01]  /*1a740*/  @P1 SHF.R.U32.HI R0, RZ, R2, R3 ;  /* 0x00000002ff001219 */ /* 0x000fe20000011603 */
[----:B------:R-:W-:Y:S02]  /*1a750*/  IMAD.SHL.U32 R7, R7, 0x2, RZ ;  /* 0x0000000207077824 */ /* 0x000fe400078e00ff */
[----:B0-----:R-:W-:-:S05]  /*1a760*/  IMAD.SHL.U32 R34, R34, 0x8, RZ ;  /* 0x0000000822227824 */ /* 0x001fca00078e00ff */
        /* <DEDUP_REMOVED lines=13> */
[----:B-1----:R-:W-:-:S04]  /*1a840*/  @!P0 IMAD R6, R34, R4, RZ ;  /* 0x0000000422068224 */ /* 0x002fc800078e02ff */
        /* <DEDUP_REMOVED lines=35> */
.L_x_5017:
        /* <DEDUP_REMOVED lines=10> */
.L_x_4904:
        /* <DEDUP_REMOVED lines=9> */
.L_x_5018:
[----:B------:R-:W-:Y:S05]  /*1abb0*/  BSYNC B0 ;  /* 0x0000000000007941 */ /* 0x000fea0003800000 */
.L_x_4905:
[----:B------:R-:W1:Y:S01]  /*1abc0*/  S2R R7, SR_TID.X ;  /* 0x0000000000077919 */ /* 0x000e620000002100 */
[----:B0-----:R-:W-:Y:S01]  /*1abd0*/  SHF.R.S32.HI R0, RZ, 0x1f, R37 ;  /* 0x0000001fff007819 */ /* 0x001fe20000011425 */
[----:B------:R-:W-:Y:S01]  /*1abe0*/  ULDC.64 UR4, c[0x0][0x300] ;  /* 0x0000c00000047ab9 */ /* 0x000fe20000000a00 */
[----:B-----5:R-:W-:Y:S01]  /*1abf0*/  SHF.R.S32.HI R4, RZ, 0x1f, R36 ;  /* 0x0000001fff047819 */ /* 0x020fe20000011424 */
[----:B------:R-:W-:Y:S01]  /*1ac00*/  IMAD.WIDE.U32 R2, R37, UR4, RZ ;  /* 0x0000000425027c25 */ /* 0x000fe2000f8e00ff */
[----:B------:R-:W-:Y:S01]  /*1ac10*/  ULDC.64 UR6, c[0x0][0x2e8] ;  /* 0x0000ba0000067ab9 */ /* 0x000fe20000000a00 */
[----:B------:R0:W-:Y:S01]  /*1ac20*/  STL [R1+0x24], R0 ;  /* 0x0000240001007387 */ /* 0x0001e20000100800 */
[----:B------:R-:W-:Y:S01]  /*1ac30*/  LOP3.LUT R18, R18, 0xfffffffd, RZ, 0xc0, !PT ;  /* 0xfffffffd12127812 */ /* 0x000fe200078ec0ff */
[----:B------:R-:W-:Y:S02]  /*1ac40*/  IMAD R5, R22, 0x1000, R35 ;  /* 0x0000100016057824 */ /* 0x000fe400078e0223 */
        /* <DEDUP_REMOVED lines=10> */
[----:B------:R-:W-:-:S03]  /*1acf0*/  IMAD.IADD R3, R3, 0x1, R0 ;  /* 0x0000000103037824 */ /* 0x000fc600078e0200 */
[----:B------:R-:W-:Y:S01]  /*1ad00*/  LOP3.LUT R7, R7, 0x38, RZ, 0xc0, !PT ;  /* 0x0000003807077812 */ /* 0x000fe200078ec0ff */
[C---:B------:R-:W-:Y:S01]  /*1ad10*/  IMAD.WIDE.U32 R2, R16.reuse, UR4, R2 ;  /* 0x0000000410027c25 */ /* 0x040fe2000f8e0002 */
[----:B------:R-:W-:Y:S02]  /*1ad20*/  ULDC UR4, c[0x0][0x2f4] ;  /* 0x0000bd0000047ab9 */ /* 0x000fe40000000800 */
[----:B------:R-:W-:Y:S01]  /*1ad30*/  ISETP.GE.AND P2, PT, R7, UR4, PT ;  /* 0x0000000407007c0c */ /* 0x000fe2000bf46270 */
[----:B--2---:R-:W-:Y:S01]  /*1ad40*/  IMAD R4, R16, UR5, R3 ;  /* 0x0000000510047c24 */ /* 0x004fe2000f8e0203 */
        /* <DEDUP_REMOVED lines=38> */
.L_x_5028:
        /* <DEDUP_REMOVED lines=10> */
.L_x_4908:
        /* <DEDUP_REMOVED lines=11> */
.L_x_4909:
[----:B------:R1:W5:Y:S01]  /*1b100*/  LDL.LU R0, [R1+0x14] ;  /* 0x0000140001007983 */ /* 0x0003620000300800 */
[----:B------:R1:W-:Y:S03]  /*1b110*/  SYNCS.ARRIVE.TRANS64.A1T0 RZ, [R30+URZ+0x28c30], RZ ;  /* 0x028c30ff1eff79a7 */ /* 0x0003e6000810003f */
[----:B------:R1:W5:Y:S04]  /*1b120*/  LDL.LU R4, [R1+0x4] ;  /* 0x0000040001047983 */ /* 0x0003680000300800 */
[----:B0-----:R1:W5:Y:S02]  /*1b130*/  LDL R3, [R1+0x8] ;  /* 0x0000080001037983 */ /* 0x0013640000100800 */
        /* <DEDUP_REMOVED lines=39> */
.L_x_4911:
[----:B------:R-:W-:Y:S05]  /*1b3b0*/  BSYNC B6 ;  /* 0x0000000000067941 */ /* 0x000fea0003800000 */
.L_x_4910:
        /* <DEDUP_REMOVED lines=90> */
.L_x_5037:
        /* <DEDUP_REMOVED lines=10> */
.L_x_4913:
        /* <DEDUP_REMOVED lines=18> */
.L_x_5038:
[----:B------:R-:W-:Y:S05]  /*1bb20*/  BSYNC B0 ;  /* 0x0000000000007941 */ /* 0x000fea0003800000 */
.L_x_4914:
[----:B------:R-:W-:-:S05]  /*1bb30*/  IMAD.U32 R2, RZ, RZ, UR38 ;  /* 0x00000026ff027e24 */ /* 0x000fca000f8e00ff */
[----:B------:R-:W-:-:S13]  /*1bb40*/  ISETP.NE.AND P0, PT, R2, 0x3, PT ;  /* 0x000000030200780c */ /* 0x000fda0003f05270 */
[----:B------:R-:W-:Y:S05]  /*1bb50*/  @!P0 BRA `(.L_x_4916) ;  /* 0x0000000000048947 */ /* 0x000fea0003800000 */
[----:B------:R-:W-:Y:S01]  /*1bb60*/  BPT.TRAP 0x1 ;  /* 0x000000040000795c */ /* 0x000fe20000300000 */
.L_x_4916:
[----:B0-----:R-:W-:Y:S01]  /*1bb70*/  SHF.L.U32 R0, R28, 0x1f, RZ ;  /* 0x0000001f1c007819 */ /* 0x001fe200000006ff */
[----:B------:R-:W-:Y:S03]  /*1bb80*/  BSSY B0, `(.L_x_4917) ;  /* 0x0000003000007945 */ /* 0x000fe60003800000 */
[----:B------:R-:W0:Y:S02]  /*1bb90*/  SYNCS.PHASECHK.TRANS64.TRYWAIT P0, [R30+URZ+0x28c60], R0 ;  /* 0x028c60001e0075a7 */ /* 0x000e24000800017f */
[----:B0-----:R-:W-:Y:S05]  /*1bba0*/  @!P0 BRA `(.L_x_4918) ;  /* 0x0000004c00788947 */ /* 0x001fea0003800000 */
.L_x_5039:
[----:B------:R-:W-:Y:S05]  /*1bbb0*/  BSYNC B0 ;  /* 0x0000000000007941 */ /* 0x000fea0003800000 */
.L_x_4917:
        /* <DEDUP_REMOVED lines=109> */
.L_x_5049:
        /* <DEDUP_REMOVED lines=34> */
.L_x_4920:
        /* <DEDUP_REMOVED lines=11> */
.L_x_4921:
        /* <DEDUP_REMOVED lines=12> */
.L_x_4936:
        /* <DEDUP_REMOVED lines=42> */
.L_x_4924:
[----:B------:R-:W-:Y:S01]  /*1c8c0*/  IMAD R6, R22, 0x8, R17 ;  /* 0x0000000816067824 */ /* 0x000fe200078e0211 */
[----:B------:R-:W-:Y:S01]  /*1c8d0*/  SHF.L.U32 R20, R28, 0x1f, RZ ;  /* 0x0000001f1c147819 */ /* 0x000fe200000006ff */
[----:B------:R-:W-:Y:S01]  /*1c8e0*/  BSSY B1, `(.L_x_4925) ;  /* 0x0000004000017945 */ /* 0x000fe20003800000 */
[----:B------:R-:W-:Y:S02]  /*1c8f0*/  SHF.R.S32.HI R9, RZ, 0x1f, R5 ;  /* 0x0000001fff097819 */ /* 0x000fe40000011405 */
[----:B------:R-:W0:Y:S02]  /*1c900*/  SYNCS.PHASECHK.TRANS64.TRYWAIT P0, [R6+URZ+0x28c40], R20 ;  /* 0x028c4014060075a7 */ /* 0x000e24000800017f */
[----:B0-----:R-:W-:Y:S05]  /*1c910*/  @!P0 BRA `(.L_x_4926) ;  /* 0x00000048005c8947 */ /* 0x001fea0003800000 */
.L_x_5050:
[----:B------:R-:W-:Y:S05]  /*1c920*/  BSYNC B1 ;  /* 0x0000000000017941 */ /* 0x000fea0003800000 */
.L_x_4925:
        /* <DEDUP_REMOVED lines=40> */
.L_x_5060:
        /* <DEDUP_REMOVED lines=8> */
.L_x_4928:
        /* <DEDUP_REMOVED lines=11> */
.L_x_4929:
[----:B------:R2:W-:Y:S01]  /*1cce0*/  SYNCS.ARRIVE.TRANS64.A1T0 RZ, [R6+URZ+0x28c30], RZ ;  /* 0x028c30ff06ff79a7 */ /* 0x0005e2000810003f */
[----:B------:R-:W-:Y:S05]  /*1ccf0*/  @!P2 BRA `(.L_x_4930) ;  /* 0x000000000004a947 */ /* 0x000fea0003800000 */
[----:B------:R-:W-:Y:S01]  /*1cd00*/  BPT.TRAP 0x1 ;  /* 0x000000040000795c */ /* 0x000fe20000300000 */
.L_x_4930:
[----:B------:R-:W3:Y:S01]  /*1cd10*/  SYNCS.PHASECHK.TRANS64.TRYWAIT P0, [R6+URZ+0x28c60], R20 ;  /* 0x028c6014060075a7 */ /* 0x000ee2000800017f */
[----:B------:R-:W-:Y:S04]  /*1cd20*/  BSSY B1, `(.L_x_4931) ;  /* 0x0000002000017945 */ /* 0x000fe80003800000 */
[----:B---3--:R-:W-:Y:S05]  /*1cd30*/  @!P0 BRA `(.L_x_4932) ;  /* 0x0000004800848947 */ /* 0x008fea0003800000 */
.L_x_5061:
[----:B------:R-:W-:Y:S05]  /*1cd40*/  BSYNC B1 ;  /* 0x0000000000017941 */ /* 0x000fea0003800000 */
.L_x_4931:
        /* <DEDUP_REMOVED lines=79> */
.L_x_5071:
        /* <DEDUP_REMOVED lines=25> */
.L_x_4934:
        /* <DEDUP_REMOVED lines=11> */
.L_x_4935:
[----:B------:R1:W-:Y:S01]  /*1d480*/  SYNCS.ARRIVE.TRANS64.A1T0 RZ, [R6+URZ+0x28c50], RZ ;  /* 0x028c50ff06ff79a7 */ /* 0x0003e2000810003f */
[----:B------:R-:W-:Y:S05]  /*1d490*/  @P3 BRA `(.L_x_4936) ;  /* 0xfffffff000603947 */ /* 0x000fea000383ffff */
.L_x_4923:
[----:B------:R-:W-:Y:S05]  /*1d4a0*/  BSYNC B0 ;  /* 0x0000000000007941 */ /* 0x000fea0003800000 */
.L_x_4922:
        /* <DEDUP_REMOVED lines=21> */
.L_x_4938:
[----:B------:R-:W-:Y:S05]  /*1d600*/  BSYNC B0 ;  /* 0x0000000000007941 */ /* 0x000fea0003800000 */
.L_x_4937:
[----:B------:R-:W-:-:S07]  /*1d610*/  SEL R22, R22, RZ, P0 ;  /* 0x000000ff16167207 */ /* 0x000fce0000000000 */
.L_x_4897:
[----:B------:R-:W-:Y:S05]  /*1d620*/  BSYNC B7 ;  /* 0x0000000000077941 */ /* 0x000fea0003800000 */
.L_x_4895:
        /* <DEDUP_REMOVED lines=11> */
.L_x_4939:
        /* <DEDUP_REMOVED lines=43> */
.L_x_5081:
[----:B------:R-:W-:Y:S02]  /*1d990*/  ULDC UR4, c[0x0][0xc38] ;  /* 0x00030e0000047ab9 */ /* 0x000fe40000000800 */
[----:B------:R-:W-:-:S04]  /*1d9a0*/  IMAD.U32 R4, RZ, RZ, UR4 ;  /* 0x00000004ff047e24 */ /* 0x000fc8000f8e00ff */
[----:B-1----:R-:W-:-:S04]  /*1d9b0*/  IMAD R3, R14, R4, RZ ;  /* 0x000000040e037224 */ /* 0x002fc800078e02ff */
[----:B------:R-:W-:-:S05]  /*1d9c0*/  IMAD.IADD R6, R6, 0x1, R3 ;  /* 0x0000000106067824 */ /* 0x000fca00078e0203 */
[----:B------:R-:W-:-:S13]  /*1d9d0*/  ISETP.GT.AND P6, PT, R6, R0, PT ;  /* 0x000000000600720c */ /* 0x000fda0003fc4270 */
[----:B------:R-:W-:Y:S05]  /*1d9e0*/  @P6 BRA `(.L_x_4942) ;  /* 0x0000000000a46947 */ /* 0x000fea0003800000 */
.L_x_4945:
        /* <DEDUP_REMOVED lines=35> */
.L_x_5089:
[----:B------:R-:W-:Y:S02]  /*1dc20*/  ULDC UR4, c[0x0][0xc38] ;  /* 0x00030e0000047ab9 */ /* 0x000fe40000000800 */
[----:B------:R-:W-:-:S04]  /*1dc30*/  IMAD.U32 R4, RZ, RZ, UR4 ;  /* 0x00000004ff047e24 */ /* 0x000fc8000f8e00ff */
[----:B-1----:R-:W-:-:S04]  /*1dc40*/  IMAD R3, R14, R4, RZ ;  /* 0x000000040e037224 */ /* 0x002fc800078e02ff */
[----:B------:R-:W-:-:S05]  /*1dc50*/  IMAD.IADD R6, R3, 0x1, R6 ;  /* 0x0000000103067824 */ /* 0x000fca00078e0206 */
[----:B------:R-:W-:-:S13]  /*1dc60*/  ISETP.GT.AND P6, PT, R6, R0, PT ;  /* 0x000000000600720c */ /* 0x000fda0003fc4270 */
[----:B------:R-:W-:Y:S05]  /*1dc70*/  @!P6 BRA `(.L_x_4945) ;  /* 0xfffffffc005ce947 */ /* 0x000fea000383ffff */
.L_x_4942:
        /* <DEDUP_REMOVED lines=10> */
.L_x_5094:
[----:B------:R-:W-:-:S13]  /*1dd20*/  ISETP.NE.AND P0, PT, R3, RZ, PT ;  /* 0x000000ff0300720c */ /* 0x000fda0003f05270 */
[----:B------:R-:W-:Y:S05]  /*1dd30*/  @!P0 BRA `(.L_x_4947) ;  /* 0x0000000000108947 */ /* 0x000fea0003800000 */
[----:B------:R-:W-:Y:S01]  /*1dd40*/  UMOV UR4, 0xffffffff ;  /* 0xffffffff00047882 */ /* 0x000fe20000000000 */
[----:B------:R-:W-:Y:S02]  /*1dd50*/  VIADD R12, R7, 0xffffffff ;  /* 0xffffffff070c7836 */ /* 0x000fe40000000000 */
[----:B------:R-:W-:Y:S05]  /*1dd60*/  BRA.DIV UR4, `(.L_x_4948) ;  /* 0x0000004a04b87947 */ /* 0x000fea000b800000 */
[----:B------:R4:W0:Y:S02]  /*1dd70*/  SHFL.IDX PT, R24, R2, R12, 0x1f ;  /* 0x00001f0c02187589 */ /* 0x00082400000e0000 */
.L_x_4947:
        /* <DEDUP_REMOVED lines=59> */
.L_x_4949:
        /* <DEDUP_REMOVED lines=60> */
.L_x_4950:
[----:B------:R-:W-:-:S05]  /*1e4f0*/  LOP3.LUT R0, RZ, R3, RZ, 0x33, !PT ;  /* 0x00000003ff007212 */ /* 0x000fca00078e33ff */
[----:B------:R-:W-:Y:S01]  /*1e500*/  IMAD.IADD R25, R25, 0x1, R0 ;  /* 0x0000000119197824 */ /* 0x000fe200078e0200 */
[----:B------:R-:W-:Y:S06]  /*1e510*/  BRA `(.L_x_4951) ;  /* 0x00000000001c7947 */ /* 0x000fec0003800000 */
.L_x_4943:
[----:B------:R-:W-:Y:S01]  /*1e520*/  UMOV UR4, URZ ;  /* 0x0000003f00047c82 */ /* 0x000fe20008000000 */
[----:B------:R-:W-:Y:S01]  /*1e530*/  UMOV UR5, URZ ;  /* 0x0000003f00057c82 */ /* 0x000fe20008000000 */
[----:B------:R-:W-:Y:S01]  /*1e540*/  ULDC UR6, c[0x0][0xc3c] ;  /* 0x00030f0000067ab9 */ /* 0x000fe20000000800 */
[----:B------:R-:W-:Y:S02]  /*1e550*/  IMAD.MOV.U32 R24, RZ, RZ, R0 ;  /* 0x000000ffff187224 */ /* 0x000fe400078e0000 */
[----:B------:R-:W-:Y:S02]  /*1e560*/  IMAD.U32 R25, RZ, RZ, UR4 ;  /* 0x00000004ff197e24 */ /* 0x000fe4000f8e00ff */
[----:B------:R-:W-:Y:S02]  /*1e570*/  IMAD.U32 R26, RZ, RZ, UR5 ;  /* 0x00000005ff1a7e24 */ /* 0x000fe4000f8e00ff */
[----:B------:R-:W-:-:S07]  /*1e580*/  IMAD.U32 R27, RZ, RZ, UR6 ;  /* 0x00000006ff1b7e24 */ /* 0x000fce000f8e00ff */
.L_x_4951:
        /* <DEDUP_REMOVED lines=10> */
.L_x_4940:
[----:B------:R-:W-:Y:S02]  /*1e630*/  ULDC UR4, c[0x0][0xc3c] ;  /* 0x00030f0000047ab9 */ /* 0x000fe40000000800 */
[----:B0-----:R-:W-:-:S13]  /*1e640*/  ISETP.GE.AND P0, PT, R27, UR4, PT ;  /* 0x000000041b007c0c */ /* 0x001fda000bf06270 */
[----:B------:R-:W-:Y:S05]  /*1e650*/  @!P0 BRA `(.L_x_4952) ;  /* 0xffffff9000a88947 */ /* 0x000fea000383ffff */
[----:B------:R-:W-:Y:S05]  /*1e660*/  BSYNC B8 ;  /* 0x0000000000087941 */ /* 0x000fea0003800000 */
.L_x_4841:
        /* <DEDUP_REMOVED lines=12> */
.L_x_5097:
[----:B------:R-:W-:Y:S05]  /*1e730*/  BSYNC B0 ;  /* 0x0000000000007941 */ /* 0x000fea0003800000 */
.L_x_4953:
[----:B------:R-:W-:-:S03]  /*1e740*/  UMOV UR4, 0xffffffff ;  /* 0xffffffff00047882 */ /* 0x000fc60000000000 */
[----:B------:R-:W-:Y:S05]  /*1e750*/  BRA.DIV UR4, `(.L_x_4955) ;  /* 0x0000004204787947 */ /* 0x000fea000b800000 */
[----:B0-----:R-:W0:Y:S02]  /*1e760*/  S2R R0, SR_TID.X ;  /* 0x0000000000007919 */ /* 0x001e240000002100 */
[----:B0-----:R-:W-:-:S04]  /*1e770*/  SHF.R.U32.HI R0, RZ, 0x5, R0 ;  /* 0x00000005ff007819 */ /* 0x001fc80000011600 */
[----:B------:R-:W-:-:S05]  /*1e780*/  LOP3.LUT R0, R0, 0x3, RZ, 0xc0, !PT ;  /* 0x0000000300007812 */ /* 0x000fca00078ec0ff */
[----:B------:R0:W1:Y:S02]  /*1e790*/  SHFL.IDX PT, R14, R0, RZ, 0x1f ;  /* 0x00001fff000e7589 */ /* 0x00006400000e0000 */
.L_x_5100:
[----:B-1----:R-:W-:-:S13]  /*1e7a0*/  ISETP.NE.AND P0, PT, R14, RZ, PT ;  /* 0x000000ff0e00720c */ /* 0x002fda0003f05270 */
[----:B------:R-:W-:Y:S05]  /*1e7b0*/  @P0 BRA `(.L_x_4675) ;  /* 0x0000000000880947 */ /* 0x000fea0003800000 */
[----:B------:R-:W-:-:S03]  /*1e7c0*/  UMOV UR4, 0xffffffff ;  /* 0xffffffff00047882 */ /* 0x000fc60000000000 */
[----:B------:R-:W-:Y:S05]  /*1e7d0*/  BRA.DIV UR4, `(.L_x_4956) ;  /* 0x00000042048c7947 */ /* 0x000fea000b800000 */
[----:B------:R-:W-:-:S13]  /*1e7e0*/  ELECT P6, URZ, PT ;  /* 0x00000000003f782f */ /* 0x000fda00038c0000 */
.L_x_5103:
[----:B------:R-:W-:Y:S05]  /*1e7f0*/  @!P6 BRA `(.L_x_4675) ;  /* 0x000000000078e947 */ /* 0x000fea0003800000 */
[----:B------:R-:W-:-:S06]  /*1e800*/  ULOP3.LUT UR4, UR36, 0x2, URZ, 0xfc, !UPT ;  /* 0x0000000224047892 */ /* 0x000fcc000f8efc3f */
[----:B0-----:R-:W-:-:S05]  /*1e810*/  IMAD.U32 R0, RZ, RZ, UR4 ;  /* 0x00000004ff007e24 */ /* 0x001fca000f8e00ff */
[----:B------:R-:W-:-:S13]  /*1e820*/  ISETP.NE.AND P0, PT, R0, 0x3, PT ;  /* 0x000000030000780c */ /* 0x000fda0003f05270 */
[----:B------:R-:W-:Y:S05]  /*1e830*/  @!P0 BRA `(.L_x_4957) ;  /* 0x0000000000048947 */ /* 0x000fea0003800000 */
[----:B------:R-:W-:Y:S01]  /*1e840*/  BPT.TRAP 0x1 ;  /* 0x000000040000795c */ /* 0x000fe20000300000 */
.L_x_4957:
[----:B------:R-:W-:Y:S01]  /*1e850*/  IMAD R5, R22, 0x8, R7 ;  /* 0x0000000816057824 */ /* 0x000fe200078e0207 */
[----:B------:R-:W-:Y:S01]  /*1e860*/  SHF.L.U32 R0, R28, 0x1f, RZ ;  /* 0x0000001f1c007819 */ /* 0x000fe200000006ff */
[----:B------:R-:W-:-:S03]  /*1e870*/  VIADD R22, R22, 0x1 ;  /* 0x0000000116167836 */ /* 0x000fc60000000000 */
[----:B------:R-:W0:Y:S02]  /*1e880*/  SYNCS.PHASECHK.TRANS64.TRYWAIT P1, [R5+URZ+0x28c40], R0 ;  /* 0x028c4000050075a7 */ /* 0x000e24000802017f */
[----:B------:R-:W-:-:S04]  /*1e890*/  ISETP.NE.AND P2, PT, R22, 0x2, PT ;  /* 0x000000021600780c */ /* 0x000fc80003f45270 */
[----:B------:R-:W-:Y:S01]  /*1e8a0*/  SEL R3, RZ, 0x1, P2 ;  /* 0x00000001ff037807 */ /* 0x000fe20001000000 */
[----:B0-----:R-:W-:Y:S08]  /*1e8b0*/  @!P1 BRA `(.L_x_4958) ;  /* 0x0000004000749947 */ /* 0x001ff00003800000 */
.L_x_5104:
[----:B------:R-:W-:Y:S02]  /*1e8c0*/  SEL R22, R22, RZ, P2 ;  /* 0x000000ff16167207 */ /* 0x000fe40001000000 */
[----:B------:R-:W-:Y:S01]  /*1e8d0*/  LOP3.LUT R2, R28, R3, RZ, 0x3c, !PT ;  /* 0x000000031c027212 */ /* 0x000fe200078e3cff */
[----:B------:R-:W-:Y:S06]  /*1e8e0*/  @!P0 BRA `(.L_x_4959) ;  /* 0x0000000000048947 */ /* 0x000fec0003800000 */
[----:B------:R-:W-:Y:S01]  /*1e8f0*/  BPT.TRAP 0x1 ;  /* 0x000000040000795c */ /* 0x000fe20000300000 */
.L_x_4959:
[----:B------:R-:W-:Y:S01]  /*1e900*/  IMAD R3, R22, 0x8, R7 ;  /* 0x0000000816037824 */ /* 0x000fe200078e0207 */
[----:B------:R-:W-:-:S04]  /*1e910*/  SHF.L.U32 R2, R2, 0x1f, RZ ;  /* 0x0000001f02027819 */ /* 0x000fc800000006ff */
[----:B------:R-:W1:Y:S02]  /*1e920*/  SYNCS.PHASECHK.TRANS64.TRYWAIT P1, [R3+URZ+0x28c40], R2 ;  /* 0x028c4002030075a7 */ /* 0x000e64000802017f */
[----:B-1----:R-:W-:Y:S05]  /*1e930*/  @!P1 BRA `(.L_x_4960) ;  /* 0x0000004000689947 */ /* 0x002fea0003800000 */
.L_x_5105:
[----:B------:R-:W-:Y:S05]  /*1e940*/  @!P0 BRA `(.L_x_4961) ;  /* 0x0000000000048947 */ /* 0x000fea0003800000 */
[----:B------:R-:W-:Y:S01]  /*1e950*/  BPT.TRAP 0x1 ;  /* 0x000000040000795c */ /* 0x000fe20000300000 */
.L_x_4961:
[----:B------:R-:W5:Y:S02]  /*1e960*/  SYNCS.PHASECHK.TRANS64.TRYWAIT P1, [R5+URZ+0x28c60], R0 ;  /* 0x028c6000050075a7 */ /* 0x000f64000802017f */
[----:B-----5:R-:W-:Y:S05]  /*1e970*/  @!P1 BRA `(.L_x_4962) ;  /* 0x00000040006c9947 */ /* 0x020fea0003800000 */
.L_x_5106:
[----:B------:R-:W-:Y:S05]  /*1e980*/  @!P0 BRA `(.L_x_4963) ;  /* 0x0000000000048947 */ /* 0x000fea0003800000 */
[----:B------:R-:W-:Y:S01]  /*1e990*/  BPT.TRAP 0x1 ;  /* 0x000000040000795c */ /* 0x000fe20000300000 */
.L_x_4963:
[----:B------:R0:W0:Y:S02]  /*1e9a0*/  SYNCS.PHASECHK.TRANS64.TRYWAIT P0, [R3+URZ+0x28c60], R2 ;  /* 0x028c6002030075a7 */ /* 0x000024000800017f */
[----:B0-----:R-:W-:Y:S05]  /*1e9b0*/  @!P0 NANOSLEEP.SYNCS 0x989680 ;  /* 0x009896800000895d */ /* 0x001fea0003900000 */
[----:B------:R-:W0:Y:S02]  /*1e9c0*/  @!P0 SYNCS.PHASECHK.TRANS64 P0, [R3+URZ+0x28c60], R2 ;  /* 0x028c6002030085a7 */ /* 0x000e24000800007f */
[----:B0-----:R-:W-:Y:S05]  /*1e9d0*/  @!P0 BRA `(.L_x_4963) ;  /* 0xfffffffc00f08947 */ /* 0x001fea000383ffff */
.L_x_4675:
[----:B------:R-:W-:Y:S05]  /*1e9e0*/  BSYNC B9 ;  /* 0x0000000000097941 */ /* 0x000fea0003800000 */
.L_x_4672:
[----:B------:R-:W-:Y:S05]  /*1e9f0*/  EXIT ;  /* 0x000000000000794d */ /* 0x000fea0003800000 */
.L_x_4693:
[----:B0-----:R0:W1:Y:S02]  /*1ea00*/  SYNCS.PHASECHK.TRANS64.TRYWAIT P6, [R60+URZ+0x28c90], R67 ;  /* 0x028c90433c0075a7 */ /* 0x00106400080c017f */
[----:B-1----:R-:W-:Y:S05]  /*1ea10*/  @!P6 NANOSLEEP.SYNCS 0x989680 ;  /* 0x009896800000e95d */ /* 0x002fea0003900000 */
[----:B------:R-:W1:Y:S02]  /*1ea20*/  @!P6 SYNCS.PHASECHK.TRANS64 P6, [R60+URZ+0x28c90], R67 ;  /* 0x028c90433c00e5a7 */ /* 0x000e6400080c007f */
[----:B-1----:R-:W-:Y:S05]  /*1ea30*/  @!P6 BRA `(.L_x_4693) ;  /* 0xfffffffc00f0e947 */ /* 0x002fea000383ffff */
[----:B------:R-:W-:Y:S05]  /*1ea40*/  BRA `(.L_x_4964) ;  /* 0xfffffe4400d47947 */ /* 0x000fea000383ffff */
.L_x_4694:
        /* <DEDUP_REMOVED lines=8> */
.L_x_4966:
[----:B------:R-:W-:Y:S05]  /*1ead0*/  BSYNC B1 ;  /* 0x0000000000017941 */ /* 0x000fea0003800000 */
.L_x_4965:
        /* <DEDUP_REMOVED lines=8> */
.L_x_4967:
[----:B------:R-:W-:Y:S01]  /*1eb60*/  IMAD.MOV.U32 R68, RZ, RZ, R14 ;  /* 0x000000ffff447224 */ /* 0x000fe200078e000e */
[----:B------:R-:W-:Y:S06]  /*1eb70*/  BRA `(.L_x_4968) ;  /* 0xfffffe44009c7947 */ /* 0x000fec000383ffff */
.L_x_4704:
[----:B0-----:R0:W1:Y:S02]  /*1eb80*/  SYNCS.PHASECHK.TRANS64.TRYWAIT P6, [R60+URZ+0x28c90], R67 ;  /* 0x028c90433c0075a7 */ /* 0x00106400080c017f */
[----:B-1----:R-:W-:Y:S05]  /*1eb90*/  @!P6 NANOSLEEP.SYNCS 0x989680 ;  /* 0x009896800000e95d */ /* 0x002fea0003900000 */
[----:B------:R-:W1:Y:S02]  /*1eba0*/  @!P6 SYNCS.PHASECHK.TRANS64 P6, [R60+URZ+0x28c90], R67 ;  /* 0x028c90433c00e5a7 */ /* 0x000e6400080c007f */
[----:B-1----:R-:W-:Y:S05]  /*1ebb0*/  @!P6 BRA `(.L_x_4704) ;  /* 0xfffffffc00f0e947 */ /* 0x002fea000383ffff */
[----:B------:R-:W-:Y:S05]  /*1ebc0*/  BRA `(.L_x_4969) ;  /* 0xfffffe50001c7947 */ /* 0x000fea000383ffff */
.L_x_4705:
        /* <DEDUP_REMOVED lines=8> */
.L_x_4971:
[----:B------:R-:W-:Y:S05]  /*1ec50*/  BSYNC B1 ;  /* 0x0000000000017941 */ /* 0x000fea0003800000 */
.L_x_4970:
        /* <DEDUP_REMOVED lines=8> */
.L_x_4972:
[----:B------:R-:W-:Y:S01]  /*1ece0*/  IMAD.MOV.U32 R68, RZ, RZ, R14 ;  /* 0x000000ffff447224 */ /* 0x000fe200078e000e */
[----:B------:R-:W-:Y:S06]  /*1ecf0*/  BRA `(.L_x_4973) ;  /* 0xfffffe4c00e47947 */ /* 0x000fec000383ffff */
.L_x_4710:
[----:B0-----:R0:W1:Y:S02]  /*1ed00*/  SYNCS.PHASECHK.TRANS64.TRYWAIT P0, [R60+URZ+0x28c90], R67 ;  /* 0x028c90433c0075a7 */ /* 0x001064000800017f */
[----:B-1----:R-:W-:Y:S05]  /*1ed10*/  @!P0 NANOSLEEP.SYNCS 0x989680 ;  /* 0x009896800000895d */ /* 0x002fea0003900000 */
[----:B------:R-:W1:Y:S02]  /*1ed20*/  @!P0 SYNCS.PHASECHK.TRANS64 P0, [R60+URZ+0x28c90], R67 ;  /* 0x028c90433c0085a7 */ /* 0x000e64000800007f */
[----:B-1----:R-:W-:Y:S05]  /*1ed30*/  @!P0 BRA `(.L_x_4710) ;  /* 0xfffffffc00f08947 */ /* 0x002fea000383ffff */
[----:B------:R-:W-:Y:S05]  /*1ed40*/  BRA `(.L_x_4974) ;  /* 0xfffffe5400f07947 */ /* 0x000fea000383ffff */
.L_x_4711:
[----:B------:R-:W-:Y:S01]  /*1ed50*/  BSSY B1, `(.L_x_4975) ;  /* 0x0000007000017945 */ /* 0x000fe20003800000 */
[----:B------:R-:W-:Y:S02]  /*1ed60*/  IMAD.MOV.U32 R12, RZ, RZ, RZ ;  /* 0x000000ffff0c7224 */ /* 0x000fe400078e00ff */
[----:B------:R-:W-:Y:S02]  /*1ed70*/  IMAD.MOV.U32 R11, RZ, RZ, 0x1c1f ;  /* 0x00001c1fff0b7424 */ /* 0x000fe400078e00ff */
[----:B------:R-:W-:-:S07]  /*1ed80*/  IMAD.MOV.U32 R15, RZ, RZ, -0x1 ;  /* 0xffffffffff0f7424 */ /* 0x000fce00078e00ff */
[----:B0-----:R-:W-:Y:S05]  /*1ed90*/  WARPSYNC.COLLECTIVE R15, `(.L_x_4976) ;  /* 0x000000000f087348 */ /* 0x001fea0003c00000 */
[----:B------:R1:W2:Y:S02]  /*1eda0*/  SHFL.IDX P6, R14, R13, R12, R11 ;  /* 0x0000000c0d0e7389 */ /* 0x0002a400000c000b */
[----:B012---:R-:W-:Y:S01]  /*1edb0*/  ENDCOLLECTIVE ;  /* 0x000000000000791b */ /* 0x007fe20003800000 */
.L_x_4976:
[----:B------:R-:W-:Y:S05]  /*1edc0*/  BSYNC B1 ;  /* 0x0000000000017941 */ /* 0x000fea0003800000 */
.L_x_4975:
        /* <DEDUP_REMOVED lines=8> */
.L_x_4977:
[----:B------:R-:W-:Y:S05]  /*1ee50*/  BRA `(.L_x_4978) ;  /* 0xfffffe5800107947 */ /* 0x000fea000383ffff */
.L_x_4715:
[----:B--2---:R2:W4:Y:S02]  /*1ee60*/  SYNCS.PHASECHK.TRANS64.TRYWAIT P5, [R60+URZ+0x28cb0], R67 ;  /* 0x028cb0433c0075a7 */ /* 0x00452400080a017f */
[----:B----4-:R-:W-:Y:S05]  /*1ee70*/  @!P5 NANOSLEEP.SYNCS 0x989680 ;  /* 0x009896800000d95d */ /* 0x010fea0003900000 */
[----:B------:R-:W4:Y:S02]  /*1ee80*/  @!P5 SYNCS.PHASECHK.TRANS64 P5, [R60+URZ+0x28cb0], R67 ;  /* 0x028cb0433c00d5a7 */ /* 0x000f2400080a007f */
[----:B----4-:R-:W-:Y:S05]  /*1ee90*/  @!P5 BRA `(.L_x_4715) ;  /* 0xfffffffc00f0d947 */ /* 0x010fea000383ffff */
[----:B------:R-:W-:Y:S05]  /*1eea0*/  BRA `(.L_x_4979) ;  /* 0xfffffe58009c7947 */ /* 0x000fea000383ffff */
.L_x_4728:
[----:B0-----:R0:W1:Y:S02]  /*1eeb0*/  SYNCS.PHASECHK.TRANS64.TRYWAIT P1, [R12+URZ+0x28c50], R5 ;  /* 0x028c50050c0075a7 */ /* 0x001064000802017f */
[----:B-1----:R-:W-:Y:S05]  /*1eec0*/  @!P1 NANOSLEEP.SYNCS 0x989680 ;  /* 0x009896800000995d */ /* 0x002fea0003900000 */
[----:B------:R-:W1:Y:S02]  /*1eed0*/  @!P1 SYNCS.PHASECHK.TRANS64 P1, [R12+URZ+0x28c50], R5 ;  /* 0x028c50050c0095a7 */ /* 0x000e64000802007f */
[----:B-1----:R-:W-:Y:S05]  /*1eee0*/  @!P1 BRA `(.L_x_4728) ;  /* 0xfffffffc00f09947 */ /* 0x002fea000383ffff */
[----:B------:R-:W-:Y:S05]  /*1eef0*/  BRA `(.L_x_4980) ;  /* 0xfffffe6c00547947 */ /* 0x000fea000383ffff */
.L_x_4736:
[----:B-1----:R1:W2:Y:S02]  /*1ef00*/  SYNCS.PHASECHK.TRANS64.TRYWAIT P1, [R21+URZ+0x28c50], R12 ;  /* 0x028c500c150075a7 */ /* 0x0022a4000802017f */
[----:B--2---:R-:W-:Y:S05]  /*1ef10*/  @!P1 NANOSLEEP.SYNCS 0x989680 ;  /* 0x009896800000995d */ /* 0x004fea0003900000 */
[----:B------:R-:W2:Y:S02]  /*1ef20*/  @!P1 SYNCS.PHASECHK.TRANS64 P1, [R21+URZ+0x28c50], R12 ;  /* 0x028c500c150095a7 */ /* 0x000ea4000802007f */
[----:B--2---:R-:W-:Y:S05]  /*1ef30*/  @!P1 BRA `(.L_x_4736) ;  /* 0xfffffffc00f09947 */ /* 0x004fea000383ffff */
[----:B------:R-:W-:Y:S05]  /*1ef40*/  BRA `(.L_x_4735) ;  /* 0xfffffe78007c7947 */ /* 0x000fea000383ffff */
.L_x_4752:
        /* <DEDUP_REMOVED lines=8> */
.L_x_4982:
[----:B------:R-:W-:Y:S05]  /*1efd0*/  BSYNC B1 ;  /* 0x0000000000017941 */ /* 0x000fea0003800000 */
.L_x_4981:
        /* <DEDUP_REMOVED lines=8> */
.L_x_4983:
[----:B------:R-:W-:Y:S02]  /*1f060*/  IMAD.MOV.U32 R13, RZ, RZ, R152 ;  /* 0x000000ffff0d7224 */ /* 0x000fe400078e0098 */
[----:B------:R-:W-:-:S07]  /*1f070*/  IMAD.MOV.U32 R3, RZ, RZ, R14 ;  /* 0x000000ffff037224 */ /* 0x000fce00078e000e */
[----:B------:R-:W-:Y:S05]  /*1f080*/  WARPSYNC.COLLECTIVE R15, `(.L_x_4984) ;  /* 0x000000000f087348 */ /* 0x000fea0003c00000 */
[----:B------:R0:W1:Y:S02]  /*1f090*/  SHFL.IDX P6, R14, R13, R12, R11 ;  /* 0x0000000c0d0e7389 */ /* 0x00006400000c000b */
[----:B01----:R-:W-:Y:S01]  /*1f0a0*/  ENDCOLLECTIVE ;  /* 0x000000000000791b */ /* 0x003fe20003800000 */
.L_x_4984:
[----:B------:R-:W-:Y:S02]  /*1f0b0*/  IMAD.MOV.U32 R13, RZ, RZ, R30 ;  /* 0x000000ffff0d7224 */ /* 0x000fe400078e001e */
[----:B------:R-:W-:-:S07]  /*1f0c0*/  IMAD.MOV.U32 R7, RZ, RZ, R14 ;  /* 0x000000ffff077224 */ /* 0x000fce00078e000e */
[----:B------:R-:W-:Y:S05]  /*1f0d0*/  WARPSYNC.COLLECTIVE R15, `(.L_x_4985) ;  /* 0x000000000f087348 */ /* 0x000fea0003c00000 */
[----:B------:R0:W1:Y:S02]  /*1f0e0*/  SHFL.IDX P6, R14, R13, R12, R11 ;  /* 0x0000000c0d0e7389 */ /* 0x00006400000c000b */
[----:B01----:R-:W-:Y:S01]  /*1f0f0*/  ENDCOLLECTIVE ;  /* 0x000000000000791b */ /* 0x003fe20003800000 */
.L_x_4985:
[----:B------:R-:W-:Y:S01]  /*1f100*/  IMAD.MOV.U32 R8, RZ, RZ, R14 ;  /* 0x000000ffff087224 */ /* 0x000fe200078e000e */
[----:B------:R-:W-:Y:S06]  /*1f110*/  BRA `(.L_x_4986) ;  /* 0xfffffe9000cc7947 */ /* 0x000fec000383ffff */
.L_x_4755:
[----:B------:R-:W-:Y:S01]  /*1f120*/  BSSY B1, `(.L_x_4987) ;  /* 0x0000008000017945 */ /* 0x000fe20003800000 */
[----:B------:R-:W-:Y:S02]  /*1f130*/  IMAD.MOV.U32 R13, RZ, RZ, R31 ;  /* 0x000000ffff0d7224 */ /* 0x000fe400078e001f */
[----:B------:R-:W-:Y:S02]  /*1f140*/  IMAD.MOV.U32 R12, RZ, RZ, 0x1 ;  /* 0x00000001ff0c7424 */ /* 0x000fe400078e00ff */
[----:B------:R-:W-:Y:S02]  /*1f150*/  IMAD.MOV.U32 R11, RZ, RZ, 0x1c1f ;  /* 0x00001c1fff0b7424 */ /* 0x000fe400078e00ff */
[----:B------:R-:W-:-:S07]  /*1f160*/  IMAD.MOV.U32 R15, RZ, RZ, -0x1 ;  /* 0xffffffffff0f7424 */ /* 0x000fce00078e00ff */
[----:B0--3--:R-:W-:Y:S05]  /*1f170*/  WARPSYNC.COLLECTIVE R15, `(.L_x_4988) ;  /* 0x000000000f087348 */ /* 0x009fea0003c00000 */
[----:B------:R1:W2:Y:S02]  /*1f180*/  SHFL.IDX P6, R14, R13, R12, R11 ;  /* 0x0000000c0d0e7389 */ /* 0x0002a400000c000b */
[----:B0123--:R-:W-:Y:S01]  /*1f190*/  ENDCOLLECTIVE ;  /* 0x000000000000791b */ /* 0x00ffe20003800000 */
.L_x_4988:
[----:B------:R-:W-:Y:S05]  /*1f1a0*/  BSYNC B1 ;  /* 0x0000000000017941 */ /* 0x000fea0003800000 */
.L_x_4987:
        /* <DEDUP_REMOVED lines=8> */
.L_x_4989:
[----:B------:R-:W-:Y:S02]  /*1f230*/  IMAD.MOV.U32 R13, RZ, RZ, R152 ;  /* 0x000000ffff0d7224 */ /* 0x000fe400078e0098 */
[----:B------:R-:W-:-:S07]  /*1f240*/  IMAD.MOV.U32 R3, RZ, RZ, R14 ;  /* 0x000000ffff037224 */ /* 0x000fce00078e000e */
[----:B------:R-:W-:Y:S05]  /*1f250*/  WARPSYNC.COLLECTIVE R15, `(.L_x_4990) ;  /* 0x000000000f087348 */ /* 0x000fea0003c00000 */
[----:B------:R0:W1:Y:S02]  /*1f260*/  SHFL.IDX P6, R14, R13, R12, R11 ;  /* 0x0000000c0d0e7389 */ /* 0x00006400000c000b */
[----:B01----:R-:W-:Y:S01]  /*1f270*/  ENDCOLLECTIVE ;  /* 0x000000000000791b */ /* 0x003fe20003800000 */
.L_x_4990:
[----:B------:R-:W-:Y:S02]  /*1f280*/  IMAD.MOV.U32 R13, RZ, RZ, R30 ;  /* 0x000000ffff0d7224 */ /* 0x000fe400078e001e */
[----:B------:R-:W-:-:S07]  /*1f290*/  IMAD.MOV.U32 R7, RZ, RZ, R14 ;  /* 0x000000ffff077224 */ /* 0x000fce00078e000e */
[----:B------:R-:W-:Y:S05]  /*1f2a0*/  WARPSYNC.COLLECTIVE R15, `(.L_x_4991) ;  /* 0x000000000f087348 */ /* 0x000fea0003c00000 */
[----:B------:R0:W1:Y:S02]  /*1f2b0*/  SHFL.IDX P6, R14, R13, R12, R11 ;  /* 0x0000000c0d0e7389 */ /* 0x00006400000c000b */
[----:B01----:R-:W-:Y:S01]  /*1f2c0*/  ENDCOLLECTIVE ;  /* 0x000000000000791b */ /* 0x003fe20003800000 */
.L_x_4991:
[----:B------:R-:W-:Y:S01]  /*1f2d0*/  IMAD.MOV.U32 R30, RZ, RZ, R14 ;  /* 0x000000ffff1e7224 */ /* 0x000fe200078e000e */
[----:B------:R-:W-:Y:S06]  /*1f2e0*/  BRA `(.L_x_4992) ;  /* 0xfffffe94002c7947 */ /* 0x000fec000383ffff */
.L_x_4759:
[----:B0-----:R0:W1:Y:S02]  /*1f2f0*/  SYNCS.PHASECHK.TRANS64.TRYWAIT P0, [R2+URZ+0x28c00], R35 ;  /* 0x028c0023020075a7 */ /* 0x001064000800017f */
[----:B-1----:R-:W-:Y:S05]  /*1f300*/  @!P0 NANOSLEEP.SYNCS 0x989680 ;  /* 0x009896800000895d */ /* 0x002fea0003900000 */
[----:B------:R-:W1:Y:S02]  /*1f310*/  @!P0 SYNCS.PHASECHK.TRANS64 P0, [R2+URZ+0x28c00], R35 ;  /* 0x028c0023020085a7 */ /* 0x000e64000800007f */
[----:B-1----:R-:W-:Y:S05]  /*1f320*/  @!P0 BRA `(.L_x_4759) ;  /* 0xfffffffc00f08947 */ /* 0x002fea000383ffff */
[----:B------:R-:W-:Y:S05]  /*1f330*/  BRA `(.L_x_4993) ;  /* 0xfffffe98001c7947 */ /* 0x000fea000383ffff */
.L_x_4767:
[----:B------:R-:W0:Y:S01]  /*1f340*/  LDC R39, c[0x0][0x3f4] ;  /* 0x0000fd00ff277b82 */ /* 0x000e220000000800 */
[----:B------:R-:W-:Y:S01]  /*1f350*/  BSSY B1, `(.L_x_4994) ;  /* 0x0000008000017945 */ /* 0x000fe20003800000 */
[----:B------:R-:W-:Y:S02]  /*1f360*/  IMAD.MOV.U32 R13, RZ, RZ, R27 ;  /* 0x000000ffff0d7224 */ /* 0x000fe400078e001b */
[----:B------:R-:W-:Y:S02]  /*1f370*/  IMAD.MOV.U32 R12, RZ, RZ, RZ ;  /* 0x000000ffff0c7224 */ /* 0x000fe400078e00ff */
[----:B------:R-:W-:Y:S02]  /*1f380*/  IMAD.MOV.U32 R11, RZ, RZ, 0x1c1f ;  /* 0x00001c1fff0b7424 */ /* 0x000fe400078e00ff */
[----:B------:R-:W-:-:S07]  /*1f390*/  IMAD.MOV.U32 R15, RZ, RZ, -0x1 ;  /* 0xffffffffff0f7424 */ /* 0x000fce00078e00ff */
[----:B0---4-:R-:W-:Y:S05]  /*1f3a0*/  WARPSYNC.COLLECTIVE R15, `(.L_x_4995) ;  /* 0x000000000f087348 */ /* 0x011fea0003c00000 */
[----:B------:R1:W2:Y:S02]  /*1f3b0*/  SHFL.IDX P6, R14, R13, R12, R11 ;  /* 0x0000000c0d0e7389 */ /* 0x0002a400000c000b */
[----:B012-4-:R-:W-:Y:S01]  /*1f3c0*/  ENDCOLLECTIVE ;  /* 0x000000000000791b */ /* 0x017fe20003800000 */
.L_x_4995:
[----:B------:R-:W-:Y:S05]  /*1f3d0*/  BSYNC B1 ;  /* 0x0000000000017941 */ /* 0x000fea0003800000 */
.L_x_4994:
        /* <DEDUP_REMOVED lines=10> */
.L_x_4996:
        /* <DEDUP_REMOVED lines=8> */
.L_x_4997:
[----:B------:R-:W-:-:S05]  /*1f500*/  @!P1 IADD3 R8, P2, R4, R7, RZ ;  /* 0x0000000704089210 */ /* 0x000fca0007f5e0ff */
[----:B------:R-:W-:Y:S02]  /*1f510*/  @!P1 IMAD.X R9, R3, 0x1, R6, P2 ;  /* 0x0000000103099824 */ /* 0x000fe400010e0606 */
[----:B------:R-:W-:Y:S02]  /*1f520*/  IMAD.MOV.U32 R13, RZ, RZ, R34 ;  /* 0x000000ffff0d7224 */ /* 0x000fe400078e0022 */
[----:B------:R-:W-:-:S07]  /*1f530*/  IMAD.MOV.U32 R5, RZ, RZ, R14 ;  /* 0x000000ffff057224 */ /* 0x000fce00078e000e */
[----:B------:R-:W-:Y:S05]  /*1f540*/  WARPSYNC.COLLECTIVE R15, `(.L_x_4998) ;  /* 0x000000000f087348 */ /* 0x000fea0003c00000 */
[----:B------:R0:W1:Y:S02]  /*1f550*/  SHFL.IDX P6, R14, R13, R12, R11 ;  /* 0x0000000c0d0e7389 */ /* 0x00006400000c000b */
[----:B01----:R-:W-:Y:S01]  /*1f560*/  ENDCOLLECTIVE ;  /* 0x000000000000791b */ /* 0x003fe20003800000 */
.L_x_4998:
        /* <DEDUP_REMOVED lines=21> */
.L_x_4999:
        /* <DEDUP_REMOVED lines=16> */
[----:B------:R-:W-:-:S07]  /*1f7c0*/  CS2R R4, SRZ ;  /* 0x0000000000047805 */ /* 0x000fce000001ff00 */
[----:B------:R-:W-:Y:S05]  /*1f7d0*/  WARPSYNC.COLLECTIVE R15, `(.L_x_5000) ;  /* 0x000000000f087348 */ /* 0x000fea0003c00000 */
[----:B------:R0:W1:Y:S02]  /*1f7e0*/  SHFL.IDX P6, R14, R13, R12, R11 ;  /* 0x0000000c0d0e7389 */ /* 0x00006400000c000b */
[----:B01----:R-:W-:Y:S01]  /*1f7f0*/  ENDCOLLECTIVE ;  /* 0x000000000000791b */ /* 0x003fe20003800000 */
.L_x_5000:
[----:B------:R-:W-:Y:S01]  /*1f800*/  PRMT R44, R6, 0x5410, R7 ;  /* 0x00005410062c7816 */ /* 0x000fe20000000007 */
[----:B------:R-:W-:Y:S02]  /*1f810*/  IMAD.MOV.U32 R13, RZ, RZ, R25 ;  /* 0x000000ffff0d7224 */ /* 0x000fe400078e0019 */
[----:B------:R-:W-:-:S07]  /*1f820*/  IMAD.MOV.U32 R24, RZ, RZ, R14 ;  /* 0x000000ffff187224 */ /* 0x000fce00078e000e */
[----:B------:R-:W-:Y:S05]  /*1f830*/  WARPSYNC.COLLECTIVE R15, `(.L_x_5001) ;  /* 0x000000000f087348 */ /* 0x000fea0003c00000 */
[----:B------:R0:W1:Y:S02]  /*1f840*/  SHFL.IDX P6, R14, R13, R12, R11 ;  /* 0x0000000c0d0e7389 */ /* 0x00006400000c000b */
[----:B01----:R-:W-:Y:S01]  /*1f850*/  ENDCOLLECTIVE ;  /* 0x000000000000791b */ /* 0x003fe20003800000 */
.L_x_5001:
[----:B------:R-:W-:Y:S02]  /*1f860*/  IMAD.MOV.U32 R13, RZ, RZ, R34 ;  /* 0x000000ffff0d7224 */ /* 0x000fe400078e0022 */
[----:B------:R-:W-:-:S07]  /*1f870*/  IMAD.MOV.U32 R25, RZ, RZ, R14 ;  /* 0x000000ffff197224 */ /* 0x000fce00078e000e */
[----:B------:R-:W-:Y:S05]  /*1f880*/  WARPSYNC.COLLECTIVE R15, `(.L_x_5002) ;  /* 0x000000000f087348 */ /* 0x000fea0003c00000 */
[----:B------:R0:W1:Y:S02]  /*1f890*/  SHFL.IDX P6, R14, R13, R12, R11 ;  /* 0x0000000c0d0e7389 */ /* 0x00006400000c000b */
[----:B01----:R-:W-:Y:S01]  /*1f8a0*/  ENDCOLLECTIVE ;  /* 0x000000000000791b */ /* 0x003fe20003800000 */
.L_x_5002:
[----:B------:R-:W-:Y:S05]  /*1f8b0*/  BRA `(.L_x_5003) ;  /* 0xfffffea400407947 */ /* 0x000fea000383ffff */
.L_x_4771:
[----:B0-----:R0:W1:Y:S02]  /*1f8c0*/  SYNCS.PHASECHK.TRANS64.TRYWAIT P1, [R2+URZ+0x28c00], R13 ;  /* 0x028c000d020075a7 */ /* 0x001064000802017f */
[----:B-1----:R-:W-:Y:S05]  /*1f8d0*/  @!P1 NANOSLEEP.SYNCS 0x989680 ;  /* 0x009896800000995d */ /* 0x002fea0003900000 */
[----:B------:R-:W1:Y:S02]  /*1f8e0*/  @!P1 SYNCS.PHASECHK.TRANS64 P1, [R2+URZ+0x28c00], R13 ;  /* 0x028c000d020095a7 */ /* 0x000e64000802007f */
[----:B-1----:R-:W-:Y:S05]  /*1f8f0*/  @!P1 BRA `(.L_x_4771) ;  /* 0xfffffffc00f09947 */ /* 0x002fea000383ffff */
[----:B------:R-:W-:Y:S05]  /*1f900*/  BRA `(.L_x_5004) ;  /* 0xfffffea400e07947 */ /* 0x000fea000383ffff */
.L_x_4777:
[----:B0-----:R0:W1:Y:S02]  /*1f910*/  SYNCS.PHASECHK.TRANS64.TRYWAIT P1, [R20+URZ+0x28c30], R21 ;  /* 0x028c3015140075a7 */ /* 0x001064000802017f */
[----:B-1----:R-:W-:Y:S05]  /*1f920*/  @!P1 NANOSLEEP.SYNCS 0x989680 ;  /* 0x009896800000995d */ /* 0x002fea0003900000 */
[----:B------:R-:W1:Y:S02]  /*1f930*/  @!P1 SYNCS.PHASECHK.TRANS64 P1, [R20+URZ+0x28c30], R21 ;  /* 0x028c3015140095a7 */ /* 0x000e64000802007f */
[----:B-1----:R-:W-:Y:S05]  /*1f940*/  @!P1 BRA `(.L_x_4777) ;  /* 0xfffffffc00f09947 */ /* 0x002fea000383ffff */
[----:B------:R-:W-:Y:S05]  /*1f950*/  BRA `(.L_x_4776) ;  /* 0xfffffeb400987947 */ /* 0x000fea000383ffff */
.L_x_4783:
[----:B--2---:R2:W3:Y:S02]  /*1f960*/  SYNCS.PHASECHK.TRANS64.TRYWAIT P1, [R20+URZ+0x28c50], R21 ;  /* 0x028c5015140075a7 */ /* 0x0044e4000802017f */
[----:B---3--:R-:W-:Y:S05]  /*1f970*/  @!P1 NANOSLEEP.SYNCS 0x989680 ;  /* 0x009896800000995d */ /* 0x008fea0003900000 */
[----:B------:R-:W3:Y:S02]  /*1f980*/  @!P1 SYNCS.PHASECHK.TRANS64 P1, [R20+URZ+0x28c50], R21 ;  /* 0x028c5015140095a7 */ /* 0x000ee4000802007f */
[----:B---3--:R-:W-:Y:S05]  /*1f990*/  @!P1 BRA `(.L_x_4783) ;  /* 0xfffffffc00f09947 */ /* 0x008fea000383ffff */
[----:B------:R-:W-:Y:S05]  /*1f9a0*/  BRA `(.L_x_4782) ;  /* 0xfffffecc00587947 */ /* 0x000fea000383ffff */
.L_x_4792:
[----:B-1----:R1:W2:Y:S02]  /*1f9b0*/  SYNCS.PHASECHK.TRANS64.TRYWAIT P1, [R209+URZ+0x28c30], R213 ;  /* 0x028c30d5d10075a7 */ /* 0x0022a4000802017f */
[----:B--2---:R-:W-:Y:S05]  /*1f9c0*/  @!P1 NANOSLEEP.SYNCS 0x989680 ;  /* 0x009896800000995d */ /* 0x004fea0003900000 */
[----:B------:R-:W2:Y:S02]  /*1f9d0*/  @!P1 SYNCS.PHASECHK.TRANS64 P1, [R209+URZ+0x28c30], R213 ;  /* 0x028c30d5d10095a7 */ /* 0x000ea4000802007f */
[----:B--2---:R-:W-:Y:S05]  /*1f9e0*/  @!P1 BRA `(.L_x_4792) ;  /* 0xfffffffc00f09947 */ /* 0x004fea000383ffff */
[----:B------:R-:W-:Y:S05]  /*1f9f0*/  BRA `(.L_x_4791) ;  /* 0xfffffed0008c7947 */ /* 0x000fea000383ffff */
.L_x_4798:
[----:B--2---:R2:W3:Y:S02]  /*1fa00*/  SYNCS.PHASECHK.TRANS64.TRYWAIT P1, [R209+URZ+0x28c50], R213 ;  /* 0x028c50d5d10075a7 */ /* 0x0044e4000802017f */
[----:B---3--:R-:W-:Y:S05]  /*1fa10*/  @!P1 NANOSLEEP.SYNCS 0x989680 ;  /* 0x009896800000995d */ /* 0x008fea0003900000 */
[----:B------:R-:W3:Y:S02]  /*1fa20*/  @!P1 SYNCS.PHASECHK.TRANS64 P1, [R209+URZ+0x28c50], R213 ;  /* 0x028c50d5d10095a7 */ /* 0x000ee4000802007f */
[----:B---3--:R-:W-:Y:S05]  /*1fa30*/  @!P1 BRA `(.L_x_4798) ;  /* 0xfffffffc00f09947 */ /* 0x008fea000383ffff */
[----:B------:R-:W-:Y:S05]  /*1fa40*/  BRA `(.L_x_4797) ;  /* 0xfffffef0003c7947 */ /* 0x000fea000383ffff */
.L_x_4807:
[----:B-1----:R1:W2:Y:S02]  /*1fa50*/  SYNCS.PHASECHK.TRANS64.TRYWAIT P1, [R198+URZ+0x28c30], R20 ;  /* 0x028c3014c60075a7 */ /* 0x0022a4000802017f */
[----:B--2---:R-:W-:Y:S05]  /*1fa60*/  @!P1 NANOSLEEP.SYNCS 0x989680 ;  /* 0x009896800000995d */ /* 0x004fea0003900000 */
[----:B------:R-:W2:Y:S02]  /*1fa70*/  @!P1 SYNCS.PHASECHK.TRANS64 P1, [R198+URZ+0x28c30], R20 ;  /* 0x028c3014c60095a7 */ /* 0x000ea4000802007f */
[----:B--2---:R-:W-:Y:S05]  /*1fa80*/  @!P1 BRA `(.L_x_4807) ;  /* 0xfffffffc00f09947 */ /* 0x004fea000383ffff */
[----:B------:R-:W-:Y:S05]  /*1fa90*/  BRA `(.L_x_4806) ;  /* 0xfffffef4005c7947 */ /* 0x000fea000383ffff */
.L_x_4813:
[----:B---3--:R3:W4:Y:S02]  /*1faa0*/  SYNCS.PHASECHK.TRANS64.TRYWAIT P1, [R198+URZ+0x28c50], R20 ;  /* 0x028c5014c60075a7 */ /* 0x008724000802017f */
[----:B----4-:R-:W-:Y:S05]  /*1fab0*/  @!P1 NANOSLEEP.SYNCS 0x989680 ;  /* 0x009896800000995d */ /* 0x010fea0003900000 */
[----:B------:R-:W4:Y:S02]  /*1fac0*/  @!P1 SYNCS.PHASECHK.TRANS64 P1, [R198+URZ+0x28c50], R20 ;  /* 0x028c5014c60095a7 */ /* 0x000f24000802007f */
[----:B----4-:R-:W-:Y:S05]  /*1fad0*/  @!P1 BRA `(.L_x_4813) ;  /* 0xfffffffc00f09947 */ /* 0x010fea000383ffff */
[----:B------:R-:W-:Y:S05]  /*1fae0*/  BRA `(.L_x_4812) ;  /* 0xffffff0c00b87947 */ /* 0x000fea000383ffff */
.L_x_4849:
[----:B------:R-:W0:Y:S01]  /*1faf0*/  S2R R11, SR_TID.X ;  /* 0x00000000000b7919 */ /* 0x000e220000002100 */
[----:B------:R-:W-:Y:S01]  /*1fb00*/  BSSY B1, `(.L_x_5005) ;  /* 0x000000a000017945 */ /* 0x000fe20003800000 */
[----:B------:R-:W-:Y:S02]  /*1fb10*/  IMAD.MOV.U32 R12, RZ, RZ, RZ ;  /* 0x000000ffff0c7224 */ /* 0x000fe400078e00ff */
[----:B------:R-:W-:Y:S01]  /*1fb20*/  IMAD.MOV.U32 R15, RZ, RZ, -0x1 ;  /* 0xffffffffff0f7424 */ /* 0x000fe200078e00ff */
[----:B0-----:R-:W-:-:S04]  /*1fb30*/  SHF.R.U32.HI R11, RZ, 0x5, R11 ;  /* 0x00000005ff0b7819 */ /* 0x001fc8000001160b */
[----:B------:R-:W-:-:S05]  /*1fb40*/  LOP3.LUT R11, R11, 0x3, RZ, 0xc0, !PT ;  /* 0x000000030b0b7812 */ /* 0x000fca00078ec0ff */
[----:B------:R-:W-:Y:S02]  /*1fb50*/  IMAD.MOV.U32 R13, RZ, RZ, R11 ;  /* 0x000000ffff0d7224 */ /* 0x000fe400078e000b */
[----:B------:R-:W-:-:S07]  /*1fb60*/  IMAD.MOV.U32 R11, RZ, RZ, 0x1f ;  /* 0x0000001fff0b7424 */ /* 0x000fce00078e00ff */
[----:B------:R-:W-:Y:S05]  /*1fb70*/  WARPSYNC.COLLECTIVE R15, `(.L_x_5006) ;  /* 0x000000000f087348 */ /* 0x000fea0003c00000 */
[----:B------:R0:W1:Y:S02]  /*1fb80*/  SHFL.IDX P6, R14, R13, R12, R11 ;  /* 0x0000000c0d0e7389 */ /* 0x00006400000c000b */
[----:B01----:R-:W-:Y:S01]  /*1fb90*/  ENDCOLLECTIVE ;  /* 0x000000000000791b */ /* 0x003fe20003800000 */
.L_x_5006:
[----:B------:R-:W-:Y:S05]  /*1fba0*/  BSYNC B1 ;  /* 0x0000000000017941 */ /* 0x000fea0003800000 */
.L_x_5005:
[----:B------:R-:W-:Y:S05]  /*1fbb0*/  BRA `(.L_x_5007) ;  /* 0xffffff8400d87947 */ /* 0x000fea000383ffff */
.L_x_4851:
[----:B------:R-:W-:Y:S01]  /*1fbc0*/  BSSY B1, `(.L_x_5008) ;  /* 0x0000006000017945 */ /* 0x000fe20003800000 */
[----:B------:R-:W-:-:S07]  /*1fbd0*/  IMAD.MOV.U32 R15, RZ, RZ, -0x1 ;  /* 0xffffffffff0f7424 */ /* 0x000fce00078e00ff */
[----:B0-----:R-:W-:Y:S05]  /*1fbe0*/  WARPSYNC.COLLECTIVE R15, `(.L_x_5009) ;  /* 0x000000000f0c7348 */ /* 0x001fea0003c00000 */
[----:B------:R-:W-:Y:S02]  /*1fbf0*/  ELECT P6, UR62, PT ;  /* 0x00000000003e782f */ /* 0x000fe400038c0000 */
[----:B------:R-:W-:Y:S01]  /*1fc00*/  MOV R14, UR62 ;  /* 0x0000003e000e7c02 */ /* 0x000fe20008000f00 */
[----:B0-----:R-:W-:Y:S10]  /*1fc10*/  ENDCOLLECTIVE ;  /* 0x000000000000791b */ /* 0x001ff40003800000 */
.L_x_5009:
[----:B------:R-:W-:Y:S05]  /*1fc20*/  BSYNC B1 ;  /* 0x0000000000017941 */ /* 0x000fea0003800000 */
.L_x_5008:
[----:B------:R-:W-:Y:S05]  /*1fc30*/  BRA `(.L_x_4850) ;  /* 0xffffff8400d07947 */ /* 0x000fea000383ffff */
.L_x_4853:
[----:B0-----:R0:W1:Y:S02]  /*1fc40*/  SYNCS.PHASECHK.TRANS64.TRYWAIT P0, [R17+URZ+0x28c20], R3 ;  /* 0x028c2003110075a7 */ /* 0x001064000800017f */
[----:B-1----:R-:W-:Y:S05]  /*1fc50*/  @!P0 NANOSLEEP.SYNCS 0x989680 ;  /* 0x009896800000895d */ /* 0x002fea0003900000 */
[----:B------:R-:W1:Y:S02]  /*1fc60*/  @!P0 SYNCS.PHASECHK.TRANS64 P0, [R17+URZ+0x28c20], R3 ;  /* 0x028c2003110085a7 */ /* 0x000e64000800007f */
[----:B-1----:R-:W-:Y:S05]  /*1fc70*/  @!P0 BRA `(.L_x_4853) ;  /* 0xfffffffc00f08947 */ /* 0x002fea000383ffff */
[----:B------:R-:W-:Y:S05]  /*1fc80*/  BRA `(.L_x_5010) ;  /* 0xffffff8400e07947 */ /* 0x000fea000383ffff */
.L_x_4857:
[----:B0-----:R0:W1:Y:S02]  /*1fc90*/  SYNCS.PHASECHK.TRANS64.TRYWAIT P0, [R3+URZ+0x28ca0], R9 ;  /* 0x028ca009030075a7 */ /* 0x001064000800017f */
[----:B-1----:R-:W-:Y:S05]  /*1fca0*/  @!P0 NANOSLEEP.SYNCS 0x989680 ;  /* 0x009896800000895d */ /* 0x002fea0003900000 */
[----:B------:R-:W1:Y:S02]  /*1fcb0*/  @!P0 SYNCS.PHASECHK.TRANS64 P0, [R3+URZ+0x28ca0], R9 ;  /* 0x028ca009030085a7 */ /* 0x000e64000800007f */
[----:B-1----:R-:W-:Y:S05]  /*1fcc0*/  @!P0 BRA `(.L_x_4857) ;  /* 0xfffffffc00f08947 */ /* 0x002fea000383ffff */
[----:B------:R-:W-:Y:S05]  /*1fcd0*/  BRA `(.L_x_5011) ;  /* 0xffffff8400f87947 */ /* 0x000fea000383ffff */
.L_x_4862:
[----:B-1----:R1:W2:Y:S02]  /*1fce0*/  SYNCS.PHASECHK.TRANS64.TRYWAIT P0, [R3+URZ+0x28cc0], R9 ;  /* 0x028cc009030075a7 */ /* 0x0022a4000800017f */
[----:B--2---:R-:W-:Y:S05]  /*1fcf0*/  @!P0 NANOSLEEP.SYNCS 0x989680 ;  /* 0x009896800000895d */ /* 0x004fea0003900000 */
[----:B------:R-:W2:Y:S02]  /*1fd00*/  @!P0 SYNCS.PHASECHK.TRANS64 P0, [R3+URZ+0x28cc0], R9 ;  /* 0x028cc009030085a7 */ /* 0x000ea4000800007f */
[----:B--2---:R-:W-:Y:S05]  /*1fd10*/  @!P0 BRA `(.L_x_4862) ;  /* 0xfffffffc00f08947 */ /* 0x004fea000383ffff */
[----:B------:R-:W-:Y:S05]  /*1fd20*/  BRA `(.L_x_5012) ;  /* 0xffffff8800747947 */ /* 0x000fea000383ffff */
.L_x_4876:
[----:B0-----:R0:W1:Y:S02]  /*1fd30*/  SYNCS.PHASECHK.TRANS64.TRYWAIT P1, [R9+URZ+0x28ca0], R2 ;  /* 0x028ca002090075a7 */ /* 0x001064000802017f */
[----:B-1----:R-:W-:Y:S05]  /*1fd40*/  @!P1 NANOSLEEP.SYNCS 0x989680 ;  /* 0x009896800000995d */ /* 0x002fea0003900000 */
[----:B------:R-:W1:Y:S02]  /*1fd50*/  @!P1 SYNCS.PHASECHK.TRANS64 P1, [R9+URZ+0x28ca0], R2 ;  /* 0x028ca002090095a7 */ /* 0x000e64000802007f */
[----:B-1----:R-:W-:Y:S05]  /*1fd60*/  @!P1 BRA `(.L_x_4876) ;  /* 0xfffffffc00f09947 */ /* 0x002fea000383ffff */
[----:B------:R-:W-:Y:S05]  /*1fd70*/  BRA `(.L_x_5013) ;  /* 0xffffff9000d87947 */ /* 0x000fea000383ffff */
.L_x_4881:
[----:B-1----:R1:W2:Y:S02]  /*1fd80*/  SYNCS.PHASECHK.TRANS64.TRYWAIT P1, [R9+URZ+0x28cc0], R2 ;  /* 0x028cc002090075a7 */ /* 0x0022a4000802017f */
[----:B--2---:R-:W-:Y:S05]  /*1fd90*/  @!P1 NANOSLEEP.SYNCS 0x989680 ;  /* 0x009896800000995d */ /* 0x004fea0003900000 */
[----:B------:R-:W2:Y:S02]  /*1fda0*/  @!P1 SYNCS.PHASECHK.TRANS64 P1, [R9+URZ+0x28cc0], R2 ;  /* 0x028cc002090095a7 */ /* 0x000ea4000802007f */
[----:B--2---:R-:W-:Y:S05]  /*1fdb0*/  @!P1 BRA `(.L_x_4881) ;  /* 0xfffffffc00f09947 */ /* 0x004fea000383ffff */
[----:B------:R-:W-:Y:S05]  /*1fdc0*/  BRA `(.L_x_5014) ;  /* 0xffffff9400507947 */ /* 0x000fea000383ffff */
.L_x_4903:
        /* <DEDUP_REMOVED lines=11> */
.L_x_5016:
[----:B------:R-:W-:Y:S05]  /*1fe80*/  BSYNC B0 ;  /* 0x0000000000007941 */ /* 0x000fea0003800000 */
.L_x_5015:
[----:B------:R-:W-:Y:S05]  /*1fe90*/  BRA `(.L_x_5017) ;  /* 0xffffffa800f87947 */ /* 0x000fea000383ffff */
.L_x_4906:
[----:B0-----:R0:W1:Y:S02]  /*1fea0*/  SYNCS.PHASECHK.TRANS64.TRYWAIT P0, [R30+URZ+0x28c40], R0 ;  /* 0x028c40001e0075a7 */ /* 0x001064000800017f */
[----:B-1----:R-:W-:Y:S05]  /*1feb0*/  @!P0 NANOSLEEP.SYNCS 0x989680 ;  /* 0x009896800000895d */ /* 0x002fea0003900000 */
[----:B------:R-:W1:Y:S02]  /*1fec0*/  @!P0 SYNCS.PHASECHK.TRANS64 P0, [R30+URZ+0x28c40], R0 ;  /* 0x028c40001e0085a7 */ /* 0x000e64000800007f */
[----:B-1----:R-:W-:Y:S05]  /*1fed0*/  @!P0 BRA `(.L_x_4906) ;  /* 0xfffffffc00f08947 */ /* 0x002fea000383ffff */
[----:B------:R-:W-:Y:S05]  /*1fee0*/  BRA `(.L_x_5018) ;  /* 0xffffffac00307947 */ /* 0x000fea000383ffff */
.L_x_4907:
        /* <DEDUP_REMOVED lines=8> */
.L_x_5020:
[----:B------:R-:W-:Y:S05]  /*1ff70*/  BSYNC B0 ;  /* 0x0000000000007941 */ /* 0x000fea0003800000 */
.L_x_5019:
        /* <DEDUP_REMOVED lines=9> */
.L_x_5021:
[----:B------:R-:W-:Y:S02]  /*20010*/  IMAD.MOV.U32 R13, RZ, RZ, R4 ;  /* 0x000000ffff0d7224 */ /* 0x000fe400078e0004 */
[----:B------:R-:W-:Y:S02]  /*20020*/  IMAD.MOV.U32 R12, RZ, RZ, 0x1 ;  /* 0x00000001ff0c7424 */ /* 0x000fe400078e00ff */
[----:B------:R-:W-:-:S07]  /*20030*/  IMAD.MOV.U32 R3, RZ, RZ, R14 ;  /* 0x000000ffff037224 */ /* 0x000fce00078e000e */
[----:B------:R-:W-:Y:S05]  /*20040*/  WARPSYNC.COLLECTIVE R15, `(.L_x_5022) ;  /* 0x000000000f087348 */ /* 0x000fea0003c00000 */
[----:B------:R0:W1:Y:S02]  /*20050*/  SHFL.IDX P6, R14, R13, R12, R11 ;  /* 0x0000000c0d0e7389 */ /* 0x00006400000c000b */
[----:B01----:R-:W-:Y:S01]  /*20060*/  ENDCOLLECTIVE ;  /* 0x000000000000791b */ /* 0x003fe20003800000 */
.L_x_5022:
        /* <DEDUP_REMOVED lines=15> */
.L_x_5023:
[----:B------:R-:W-:Y:S02]  /*20160*/  @P0 IMAD R6, R5, 0x2, R17 ;  /* 0x0000000205060824 */ /* 0x000fe400078e0211 */
[----:B------:R-:W-:Y:S02]  /*20170*/  IMAD.MOV.U32 R13, RZ, RZ, R4 ;  /* 0x000000ffff0d7224 */ /* 0x000fe400078e0004 */
[----:B------:R-:W-:Y:S02]  /*20180*/  IMAD.MOV.U32 R12, RZ, RZ, 0x2 ;  /* 0x00000002ff0c7424 */ /* 0x000fe400078e00ff */
[----:B------:R-:W-:-:S07]  /*20190*/  IMAD.MOV.U32 R3, RZ, RZ, R14 ;  /* 0x000000ffff037224 */ /* 0x000fce00078e000e */
[----:B------:R-:W-:Y:S05]  /*201a0*/  WARPSYNC.COLLECTIVE R15, `(.L_x_5024) ;  /* 0x000000000f087348 */ /* 0x000fea0003c00000 */
[----:B------:R0:W1:Y:S02]  /*201b0*/  SHFL.IDX P6, R14, R13, R12, R11 ;  /* 0x0000000c0d0e7389 */ /* 0x00006400000c000b */
[----:B01----:R-:W-:Y:S01]  /*201c0*/  ENDCOLLECTIVE ;  /* 0x000000000000791b */ /* 0x003fe20003800000 */
.L_x_5024:
        /* <DEDUP_REMOVED lines=15> */
.L_x_5025:
[----:B------:R-:W-:Y:S02]  /*202c0*/  @P0 IMAD R6, R5, 0x2, R17 ;  /* 0x0000000205060824 */ /* 0x000fe400078e0211 */
[----:B------:R-:W-:Y:S02]  /*202d0*/  IMAD.MOV.U32 R13, RZ, RZ, R4 ;  /* 0x000000ffff0d7224 */ /* 0x000fe400078e0004 */
[----:B------:R-:W-:Y:S02]  /*202e0*/  IMAD.MOV.U32 R12, RZ, RZ, 0x3 ;  /* 0x00000003ff0c7424 */ /* 0x000fe400078e00ff */
[----:B------:R-:W-:-:S07]  /*202f0*/  IMAD.MOV.U32 R3, RZ, RZ, R14 ;  /* 0x000000ffff037224 */ /* 0x000fce00078e000e */
[----:B------:R-:W-:Y:S05]  /*20300*/  WARPSYNC.COLLECTIVE R15, `(.L_x_5026) ;  /* 0x000000000f087348 */ /* 0x000fea0003c00000 */
[----:B------:R0:W1:Y:S02]  /*20310*/  SHFL.IDX P6, R14, R13, R12, R11 ;  /* 0x0000000c0d0e7389 */ /* 0x00006400000c000b */
[----:B01----:R-:W-:Y:S01]  /*20320*/  ENDCOLLECTIVE ;  /* 0x000000000000791b */ /* 0x003fe20003800000 */
.L_x_5026:
        /* <DEDUP_REMOVED lines=10> */
.L_x_5027:
[----:B------:R-:W-:Y:S01]  /*203d0*/  @!PT LDS RZ, [RZ] ;  /* 0x00000000fffff984 */ /* 0x000fe20000000800 */
[----:B------:R-:W-:Y:S01]  /*203e0*/  @!PT LDS RZ, [RZ] ;  /* 0x00000000fffff984 */ /* 0x000fe20000000800 */
[----:B------:R-:W-:Y:S01]  /*203f0*/  @!PT LDS RZ, [RZ] ;  /* 0x00000000fffff984 */ /* 0x000fe20000000800 */
[----:B------:R0:W-:Y:S01]  /*20400*/  @P0 LDGSTS.E.BYPASS.LTC128B.128 [R6+0x23400], desc[UR42][R2.64], !P2 ;  /* 0x2340000002060fae */ /* 0x0001e2000d101d6a */
[----:B------:R-:W-:Y:S01]  /*20410*/  IMAD.MOV.U32 R0, RZ, RZ, R14 ;  /* 0x000000ffff007224 */ /* 0x000fe200078e000e */
[----:B------:R-:W-:Y:S06]  /*20420*/  BRA `(.L_x_5028) ;  /* 0xffffffa800e07947 */ /* 0x000fec000383ffff */
.L_x_4912:
        /* <DEDUP_REMOVED lines=9> */
.L_x_5029:
[C---:B------:R-:W-:Y:S01]  /*204c0*/  VIADD R6, R25.reuse, 0x10 ;  /* 0x0000001019067836 */ /* 0x040fe20000000000 */
[----:B------:R-:W-:Y:S01]  /*204d0*/  ISETP.GE.AND P0, PT, R25, R5, PT ;  /* 0x000000051900720c */ /* 0x000fe20003f06270 */
[----:B------:R-:W-:Y:S02]  /*204e0*/  IMAD.MOV.U32 R13, RZ, RZ, R0 ;  /* 0x000000ffff0d7224 */ /* 0x000fe400078e0000 */
[----:B------:R-:W-:-:S10]  /*204f0*/  IMAD.MOV.U32 R2, RZ, RZ, R14 ;  /* 0x000000ffff027224 */ /* 0x000fd400078e000e */
[----:B------:R-:W-:Y:S05]  /*20500*/  WARPSYNC.COLLECTIVE R15, `(.L_x_5030) ;  /* 0x000000000f087348 */ /* 0x000fea0003c00000 */
[----:B------:R0:W1:Y:S02]  /*20510*/  SHFL.IDX P6, R14, R13, R12, R11 ;  /* 0x0000000c0d0e7389 */ /* 0x00006400000c000b */
[----:B01----:R-:W-:Y:S01]  /*20520*/  ENDCOLLECTIVE ;  /* 0x000000000000791b */ /* 0x003fe20003800000 */
.L_x_5030:
[----:B------:R-:W-:Y:S02]  /*20530*/  IMAD.MOV.U32 R13, RZ, RZ, R4 ;  /* 0x000000ffff0d7224 */ /* 0x000fe400078e0004 */
[----:B------:R-:W-:Y:S02]  /*20540*/  IMAD.MOV.U32 R12, RZ, RZ, 0x1 ;  /* 0x00000001ff0c7424 */ /* 0x000fe400078e00ff */
[----:B------:R-:W-:-:S07]  /*20550*/  IMAD.MOV.U32 R3, RZ, RZ, R14 ;  /* 0x000000ffff037224 */ /* 0x000fce00078e000e */
[----:B------:R-:W-:Y:S05]  /*20560*/  WARPSYNC.COLLECTIVE R15, `(.L_x_5031) ;  /* 0x000000000f087348 */ /* 0x000fea0003c00000 */
[----:B------:R0:W1:Y:S02]  /*20570*/  SHFL.IDX P6, R14, R13, R12, R11 ;  /* 0x0000000c0d0e7389 */ /* 0x00006400000c000b */
[----:B01----:R-:W-:Y:S01]  /*20580*/  ENDCOLLECTIVE ;  /* 0x000000000000791b */ /* 0x003fe20003800000 */
.L_x_5031:
        /* <DEDUP_REMOVED lines=15> */
.L_x_5032:
[----:B------:R-:W-:Y:S02]  /*20680*/  IMAD.MOV.U32 R13, RZ, RZ, R4 ;  /* 0x000000ffff0d7224 */ /* 0x000fe400078e0004 */
[----:B------:R-:W-:Y:S02]  /*20690*/  IMAD.MOV.U32 R12, RZ, RZ, 0x2 ;  /* 0x00000002ff0c7424 */ /* 0x000fe400078e00ff */
[----:B------:R-:W-:-:S07]  /*206a0*/  IMAD.MOV.U32 R3, RZ, RZ, R14 ;  /* 0x000000ffff037224 */ /* 0x000fce00078e000e */
[----:B------:R-:W-:Y:S05]  /*206b0*/  WARPSYNC.COLLECTIVE R15, `(.L_x_5033) ;  /* 0x000000000f087348 */ /* 0x000fea0003c00000 */
[----:B------:R0:W1:Y:S02]  /*206c0*/  SHFL.IDX P6, R14, R13, R12, R11 ;  /* 0x0000000c0d0e7389 */ /* 0x00006400000c000b */
[----:B01----:R-:W-:Y:S01]  /*206d0*/  ENDCOLLECTIVE ;  /* 0x000000000000791b */ /* 0x003fe20003800000 */
.L_x_5033:
        /* <DEDUP_REMOVED lines=16> */
.L_x_5034:
[----:B------:R-:W-:Y:S02]  /*207e0*/  IMAD.MOV.U32 R13, RZ, RZ, R4 ;  /* 0x000000ffff0d7224 */ /* 0x000fe400078e0004 */
[----:B------:R-:W-:Y:S02]  /*207f0*/  IMAD.MOV.U32 R12, RZ, RZ, 0x3 ;  /* 0x00000003ff0c7424 */ /* 0x000fe400078e00ff */
[----:B------:R-:W-:-:S07]  /*20800*/  IMAD.MOV.U32 R3, RZ, RZ, R14 ;  /* 0x000000ffff037224 */ /* 0x000fce00078e000e */
[----:B------:R-:W-:Y:S05]  /*20810*/  WARPSYNC.COLLECTIVE R15, `(.L_x_5035) ;  /* 0x000000000f087348 */ /* 0x000fea0003c00000 */
[----:B------:R0:W1:Y:S02]  /*20820*/  SHFL.IDX P6, R14, R13, R12, R11 ;  /* 0x0000000c0d0e7389 */ /* 0x00006400000c000b */
[----:B01----:R-:W-:Y:S01]  /*20830*/  ENDCOLLECTIVE ;  /* 0x000000000000791b */ /* 0x003fe20003800000 */
.L_x_5035:
        /* <DEDUP_REMOVED lines=10> */
.L_x_5036:
[----:B------:R-:W-:Y:S01]  /*208e0*/  @!PT LDS RZ, [RZ] ;  /* 0x00000000fffff984 */ /* 0x000fe20000000800 */
[----:B------:R-:W-:Y:S01]  /*208f0*/  @!PT LDS RZ, [RZ] ;  /* 0x00000000fffff984 */ /* 0x000fe20000000800 */
[----:B------:R-:W-:Y:S01]  /*20900*/  @!PT LDS RZ, [RZ] ;  /* 0x00000000fffff984 */ /* 0x000fe20000000800 */
[----:B------:R1:W-:Y:S01]  /*20910*/  @!P0 LDGSTS.E.BYPASS.LTC128B.128 [R8+0x21400], desc[UR42][R2.64], !P1 ;  /* 0x2140000002088fae */ /* 0x0003e2000c901d6a */
[----:B------:R-:W-:Y:S01]  /*20920*/  IMAD.MOV.U32 R0, RZ, RZ, R14 ;  /* 0x000000ffff007224 */ /* 0x000fe200078e000e */
[----:B------:R-:W-:Y:S06]  /*20930*/  BRA `(.L_x_5037) ;  /* 0xffffffb000087947 */ /* 0x000fec000383ffff */
.L_x_4915:
[----:B0-----:R0:W1:Y:S02]  /*20940*/  SYNCS.PHASECHK.TRANS64.TRYWAIT P0, [R17+URZ+0x28c20], R0 ;  /* 0x028c2000110075a7 */ /* 0x001064000800017f */
[----:B-1----:R-:W-:Y:S05]  /*20950*/  @!P0 NANOSLEEP.SYNCS 0x989680 ;  /* 0x009896800000895d */ /* 0x002fea0003900000 */
[----:B------:R-:W1:Y:S02]  /*20960*/  @!P0 SYNCS.PHASECHK.TRANS64 P0, [R17+URZ+0x28c20], R0 ;  /* 0x028c2000110085a7 */ /* 0x000e64000800007f */
[----:B-1----:R-:W-:Y:S05]  /*20970*/  @!P0 BRA `(.L_x_4915) ;  /* 0xfffffffc00f08947 */ /* 0x002fea000383ffff */
[----:B------:R-:W-:Y:S05]  /*20980*/  BRA `(.L_x_5038) ;  /* 0xffffffb000647947 */ /* 0x000fea000383ffff */
.L_x_4918:
[----:B0-----:R0:W1:Y:S02]  /*20990*/  SYNCS.PHASECHK.TRANS64.TRYWAIT P0, [R30+URZ+0x28c60], R0 ;  /* 0x028c60001e0075a7 */ /* 0x001064000800017f */
[----:B-1----:R-:W-:Y:S05]  /*209a0*/  @!P0 NANOSLEEP.SYNCS 0x989680 ;  /* 0x009896800000895d */ /* 0x002fea0003900000 */
[----:B------:R-:W1:Y:S02]  /*209b0*/  @!P0 SYNCS.PHASECHK.TRANS64 P0, [R30+URZ+0x28c60], R0 ;  /* 0x028c60001e0085a7 */ /* 0x000e64000800007f */
[----:B-1----:R-:W-:Y:S05]  /*209c0*/  @!P0 BRA `(.L_x_4918) ;  /* 0xfffffffc00f08947 */ /* 0x002fea000383ffff */
[----:B------:R-:W-:Y:S05]  /*209d0*/  BRA `(.L_x_5039) ;  /* 0xffffffb000747947 */ /* 0x000fea000383ffff */
.L_x_4919:
        /* <DEDUP_REMOVED lines=8> */
.L_x_5041:
[----:B------:R-:W-:Y:S05]  /*20a60*/  BSYNC B0 ;  /* 0x0000000000007941 */ /* 0x000fea0003800000 */
.L_x_5040:
        /* <DEDUP_REMOVED lines=15> */
.L_x_5042:
        /* <DEDUP_REMOVED lines=40> */
.L_x_5043:
[----:B------:R-:W-:Y:S02]  /*20de0*/  IMAD.MOV.U32 R13, RZ, RZ, R5 ;  /* 0x000000ffff0d7224 */ /* 0x000fe400078e0005 */
[----:B------:R-:W-:-:S07]  /*20df0*/  IMAD.MOV.U32 R3, RZ, RZ, R14 ;  /* 0x000000ffff037224 */ /* 0x000fce00078e000e */
[----:B------:R-:W-:Y:S05]  /*20e00*/  WARPSYNC.COLLECTIVE R15, `(.L_x_5044) ;  /* 0x000000000f087348 */ /* 0x000fea0003c00000 */
[----:B------:R0:W1:Y:S02]  /*20e10*/  SHFL.IDX P6, R14, R13, R12, R11 ;  /* 0x0000000c0d0e7389 */ /* 0x00006400000c000b */
[----:B01----:R-:W-:Y:S01]  /*20e20*/  ENDCOLLECTIVE ;  /* 0x000000000000791b */ /* 0x003fe20003800000 */
.L_x_5044:
        /* <DEDUP_REMOVED lines=29> */
.L_x_5045:
[----:B------:R-:W-:Y:S02]  /*21000*/  IMAD.MOV.U32 R13, RZ, RZ, R5 ;  /* 0x000000ffff0d7224 */ /* 0x000fe400078e0005 */
[----:B------:R-:W-:-:S07]  /*21010*/  IMAD.MOV.U32 R7, RZ, RZ, R14 ;  /* 0x000000ffff077224 */ /* 0x000fce00078e000e */
[----:B------:R-:W-:Y:S05]  /*21020*/  WARPSYNC.COLLECTIVE R15, `(.L_x_5046) ;  /* 0x000000000f087348 */ /* 0x000fea0003c00000 */
[----:B------:R0:W1:Y:S02]  /*21030*/  SHFL.IDX P6, R14, R13, R12, R11 ;  /* 0x0000000c0d0e7389 */ /* 0x00006400000c000b */
[----:B01----:R-:W-:Y:S01]  /*21040*/  ENDCOLLECTIVE ;  /* 0x000000000000791b */ /* 0x003fe20003800000 */
.L_x_5046:
        /* <DEDUP_REMOVED lines=29> */
.L_x_5047:
[----:B------:R-:W-:Y:S02]  /*21220*/  IMAD.MOV.U32 R13, RZ, RZ, R5 ;  /* 0x000000ffff0d7224 */ /* 0x000fe400078e0005 */
[----:B------:R-:W-:-:S07]  /*21230*/  IMAD.MOV.U32 R6, RZ, RZ, R14 ;  /* 0x000000ffff067224 */ /* 0x000fce00078e000e */
[----:B------:R-:W-:Y:S05]  /*21240*/  WARPSYNC.COLLECTIVE R15, `(.L_x_5048) ;  /* 0x000000000f087348 */ /* 0x000fea0003c00000 */
[----:B------:R0:W1:Y:S02]  /*21250*/  SHFL.IDX P6, R14, R13, R12, R11 ;  /* 0x0000000c0d0e7389 */ /* 0x00006400000c000b */
[----:B01----:R-:W-:Y:S01]  /*21260*/  ENDCOLLECTIVE ;  /* 0x000000000000791b */ /* 0x003fe20003800000 */
.L_x_5048:
[----:B------:R-:W-:Y:S01]  /*21270*/  IMAD.MOV.U32 R2, RZ, RZ, R14 ;  /* 0x000000ffff027224 */ /* 0x000fe200078e000e */
[----:B------:R-:W-:Y:S06]  /*21280*/  BRA `(.L_x_5049) ;  /* 0xffffffb000007947 */ /* 0x000fec000383ffff */
.L_x_4926:
[----:B0-----:R0:W1:Y:S02]  /*21290*/  SYNCS.PHASECHK.TRANS64.TRYWAIT P0, [R6+URZ+0x28c40], R20 ;  /* 0x028c4014060075a7 */ /* 0x001064000800017f */
[----:B-1----:R-:W-:Y:S05]  /*212a0*/  @!P0 NANOSLEEP.SYNCS 0x989680 ;  /* 0x009896800000895d */ /* 0x002fea0003900000 */
[----:B------:R-:W1:Y:S02]  /*212b0*/  @!P0 SYNCS.PHASECHK.TRANS64 P0, [R6+URZ+0x28c40], R20 ;  /* 0x028c4014060085a7 */ /* 0x000e64000800007f */
[----:B-1----:R-:W-:Y:S05]  /*212c0*/  @!P0 BRA `(.L_x_4926) ;  /* 0xfffffffc00f08947 */ /* 0x002fea000383ffff */
[----:B------:R-:W-:Y:S05]  /*212d0*/  BRA `(.L_x_5050) ;  /* 0xffffffb400907947 */ /* 0x000fea000383ffff */
.L_x_4927:
        /* <DEDUP_REMOVED lines=8> */
.L_x_5052:
[----:B------:R-:W-:Y:S05]  /*21360*/  BSYNC B1 ;  /* 0x0000000000017941 */ /* 0x000fea0003800000 */
.L_x_5051:
        /* <DEDUP_REMOVED lines=9> */
.L_x_5053:
[----:B------:R-:W-:Y:S02]  /*21400*/  IMAD.MOV.U32 R13, RZ, RZ, R25 ;  /* 0x000000ffff0d7224 */ /* 0x000fe400078e0019 */
[----:B------:R-:W-:Y:S02]  /*21410*/  IMAD.MOV.U32 R12, RZ, RZ, 0x1 ;  /* 0x00000001ff0c7424 */ /* 0x000fe400078e00ff */
[----:B------:R-:W-:-:S07]  /*21420*/  IMAD.MOV.U32 R2, RZ, RZ, R14 ;  /* 0x000000ffff027224 */ /* 0x000fce00078e000e */
[----:B------:R-:W-:Y:S05]  /*21430*/  WARPSYNC.COLLECTIVE R15, `(.L_x_5054) ;  /* 0x000000000f087348 */ /* 0x000fea0003c00000 */
[----:B------:R0:W1:Y:S02]  /*21440*/  SHFL.IDX P6, R14, R13, R12, R11 ;  /* 0x0000000c0d0e7389 */ /* 0x00006400000c000b */
[----:B01----:R-:W-:Y:S01]  /*21450*/  ENDCOLLECTIVE ;  /* 0x000000000000791b */ /* 0x003fe20003800000 */
.L_x_5054:
        /* <DEDUP_REMOVED lines=11> */
.L_x_5055:
[----:B------:R-:W-:Y:S02]  /*21510*/  IMAD.MOV.U32 R13, RZ, RZ, R25 ;  /* 0x000000ffff0d7224 */ /* 0x000fe400078e0019 */
[----:B------:R-:W-:Y:S02]  /*21520*/  IMAD.MOV.U32 R12, RZ, RZ, 0x2 ;  /* 0x00000002ff0c7424 */ /* 0x000fe400078e00ff */
[----:B------:R-:W-:-:S07]  /*21530*/  IMAD.MOV.U32 R2, RZ, RZ, R14 ;  /* 0x000000ffff027224 */ /* 0x000fce00078e000e */
[----:B------:R-:W-:Y:S05]  /*21540*/  WARPSYNC.COLLECTIVE R15, `(.L_x_5056) ;  /* 0x000000000f087348 */ /* 0x000fea0003c00000 */
[----:B------:R0:W1:Y:S02]  /*21550*/  SHFL.IDX P6, R14, R13, R12, R11 ;  /* 0x0000000c0d0e7389 */ /* 0x00006400000c000b */
[----:B01----:R-:W-:Y:S01]  /*21560*/  ENDCOLLECTIVE ;  /* 0x000000000000791b */ /* 0x003fe20003800000 */
.L_x_5056:
        /* <DEDUP_REMOVED lines=11> */
.L_x_5057:
[----:B------:R-:W-:Y:S02]  /*21620*/  IMAD.MOV.U32 R13, RZ, RZ, R25 ;  /* 0x000000ffff0d7224 */ /* 0x000fe400078e0019 */
[----:B------:R-:W-:Y:S02]  /*21630*/  IMAD.MOV.U32 R12, RZ, RZ, 0x3 ;  /* 0x00000003ff0c7424 */ /* 0x000fe400078e00ff */
[----:B------:R-:W-:-:S07]  /*21640*/  IMAD.MOV.U32 R2, RZ, RZ, R14 ;  /* 0x000000ffff027224 */ /* 0x000fce00078e000e */
[----:B------:R-:W-:Y:S05]  /*21650*/  WARPSYNC.COLLECTIVE R15, `(.L_x_5058) ;  /* 0x000000000f087348 */ /* 0x000fea0003c00000 */
[----:B------:R0:W1:Y:S02]  /*21660*/  SHFL.IDX P6, R14, R13, R12, R11 ;  /* 0x0000000c0d0e7389 */ /* 0x00006400000c000b */
[----:B01----:R-:W-:Y:S01]  /*21670*/  ENDCOLLECTIVE ;  /* 0x000000000000791b */ /* 0x003fe20003800000 */
.L_x_5058:
        /* <DEDUP_REMOVED lines=11> */
.L_x_5059:
[----:B------:R-:W-:Y:S01]  /*21730*/  IMAD.MOV.U32 R2, RZ, RZ, R14 ;  /* 0x000000ffff027224 */ /* 0x000fe200078e000e */
[----:B------:R-:W-:Y:S06]  /*21740*/  BRA `(.L_x_5060) ;  /* 0xffffffb400187947 */ /* 0x000fec000383ffff */
.L_x_4932:
[----:B---3--:R3:W4:Y:S02]  /*21750*/  SYNCS.PHASECHK.TRANS64.TRYWAIT P0, [R6+URZ+0x28c60], R20 ;  /* 0x028c6014060075a7 */ /* 0x008724000800017f */
[----:B----4-:R-:W-:Y:S05]  /*21760*/  @!P0 NANOSLEEP.SYNCS 0x989680 ;  /* 0x009896800000895d */ /* 0x010fea0003900000 */
[----:B------:R-:W4:Y:S02]  /*21770*/  @!P0 SYNCS.PHASECHK.TRANS64 P0, [R6+URZ+0x28c60], R20 ;  /* 0x028c6014060085a7 */ /* 0x000f24000800007f */
[----:B----4-:R-:W-:Y:S05]  /*21780*/  @!P0 BRA `(.L_x_4932) ;  /* 0xfffffffc00f08947 */ /* 0x010fea000383ffff */
[----:B------:R-:W-:Y:S05]  /*21790*/  BRA `(.L_x_5061) ;  /* 0xffffffb400687947 */ /* 0x000fea000383ffff */
.L_x_4933:
        /* <DEDUP_REMOVED lines=8> */
.L_x_5063:
[----:B------:R-:W-:Y:S05]  /*21820*/  BSYNC B1 ;  /* 0x0000000000017941 */ /* 0x000fea0003800000 */
.L_x_5062:
        /* <DEDUP_REMOVED lines=13> */
.L_x_5064:
        /* <DEDUP_REMOVED lines=17> */
.L_x_5065:
        /* <DEDUP_REMOVED lines=16> */
.L_x_5066:
        /* <DEDUP_REMOVED lines=19> */
.L_x_5067:
        /* <DEDUP_REMOVED lines=14> */
.L_x_5068:
        /* <DEDUP_REMOVED lines=16> */
.L_x_5069:
        /* <DEDUP_REMOVED lines=14> */
.L_x_5070:
[----:B------:R-:W-:Y:S05]  /*21f00*/  BRA `(.L_x_5071) ;  /* 0xffffffb000cc7947 */ /* 0x000fea000383ffff */
.L_x_4941:
        /* <DEDUP_REMOVED lines=8> */
.L_x_5073:
[----:B------:R-:W-:Y:S05]  /*21f90*/  BSYNC B0 ;  /* 0x0000000000007941 */ /* 0x000fea0003800000 */
.L_x_5072:
        /* <DEDUP_REMOVED lines=9> */
.L_x_5074:
        /* <DEDUP_REMOVED lines=23> */
.L_x_5075:
[----:B------:R-:W-:Y:S01]  /*221a0*/  IMAD.MOV.U32 R12, RZ, RZ, 0x2 ;  /* 0x00000002ff0c7424 */ /* 0x000fe200078e00ff */
[----:B------:R-:W-:-:S05]  /*221b0*/  SEL R4, R14, RZ, P1 ;  /* 0x000000ff0e047207 */ /* 0x000fca0000800000 */
[----:B------:R-:W-:-:S04]  /*221c0*/  IMAD.IADD R4, R13, 0x1, R4 ;  /* 0x000000010d047824 */ /* 0x000fc800078e0204 */
[----:B------:R-:W-:-:S07]  /*221d0*/  IMAD.MOV.U32 R13, RZ, RZ, R4 ;  /* 0x000000ffff0d7224 */ /* 0x000fce00078e0004 */
[----:B------:R-:W-:Y:S05]  /*221e0*/  WARPSYNC.COLLECTIVE R15, `(.L_x_5076) ;  /* 0x000000000f087348 */ /* 0x000fea0003c00000 */
[----:B------:R0:W1:Y:S02]  /*221f0*/  SHFL.UP P6, R14, R13, R12, R11 ;  /* 0x0400000c0d0e7389 */ /* 0x00006400000c000b */
[----:B01----:R-:W-:Y:S01]  /*22200*/  ENDCOLLECTIVE ;  /* 0x000000000000791b */ /* 0x003fe20003800000 */
.L_x_5076:
[----:B------:R-:W-:Y:S01]  /*22210*/  IMAD.MOV.U32 R12, RZ, RZ, 0x4 ;  /* 0x00000004ff0c7424 */ /* 0x000fe200078e00ff */
[----:B------:R-:W-:-:S05]  /*22220*/  SEL R3, R14, RZ, P2 ;  /* 0x000000ff0e037207 */ /* 0x000fca0001000000 */
[----:B------:R-:W-:-:S04]  /*22230*/  IMAD.IADD R2, R4, 0x1, R3 ;  /* 0x0000000104027824 */ /* 0x000fc800078e0203 */
[----:B------:R-:W-:-:S07]  /*22240*/  IMAD.MOV.U32 R13, RZ, RZ, R2 ;  /* 0x000000ffff0d7224 */ /* 0x000fce00078e0002 */
[----:B------:R-:W-:Y:S05]  /*22250*/  WARPSYNC.COLLECTIVE R15, `(.L_x_5077) ;  /* 0x000000000f087348 */ /* 0x000fea0003c00000 */
[----:B------:R0:W1:Y:S02]  /*22260*/  SHFL.UP P6, R14, R13, R12, R11 ;  /* 0x0400000c0d0e7389 */ /* 0x00006400000c000b */
[----:B01----:R-:W-:Y:S01]  /*22270*/  ENDCOLLECTIVE ;  /* 0x000000000000791b */ /* 0x003fe20003800000 */
.L_x_5077:
[----:B------:R-:W-:Y:S01]  /*22280*/  IMAD.MOV.U32 R12, RZ, RZ, 0x8 ;  /* 0x00000008ff0c7424 */ /* 0x000fe200078e00ff */
[----:B------:R-:W-:-:S05]  /*22290*/  SEL R3, R14, RZ, P3 ;  /* 0x000000ff0e037207 */ /* 0x000fca0001800000 */
[----:B------:R-:W-:-:S04]  /*222a0*/  IMAD.IADD R3, R2, 0x1, R3 ;  /* 0x0000000102037824 */ /* 0x000fc800078e0203 */
[----:B------:R-:W-:-:S07]  /*222b0*/  IMAD.MOV.U32 R13, RZ, RZ, R3 ;  /* 0x000000ffff0d7224 */ /* 0x000fce00078e0003 */
[----:B------:R-:W-:Y:S05]  /*222c0*/  WARPSYNC.COLLECTIVE R15, `(.L_x_5078) ;  /* 0x000000000f087348 */ /* 0x000fea0003c00000 */
[----:B------:R0:W1:Y:S02]  /*222d0*/  SHFL.UP P6, R14, R13, R12, R11 ;  /* 0x0400000c0d0e7389 */ /* 0x00006400000c000b */
[----:B01----:R-:W-:Y:S01]  /*222e0*/  ENDCOLLECTIVE ;  /* 0x000000000000791b */ /* 0x003fe20003800000 */
.L_x_5078:
[----:B------:R-:W-:Y:S01]  /*222f0*/  IMAD.MOV.U32 R12, RZ, RZ, 0x10 ;  /* 0x00000010ff0c7424 */ /* 0x000fe200078e00ff */
[----:B------:R-:W-:-:S05]  /*22300*/  SEL R4, R14, RZ, P4 ;  /* 0x000000ff0e047207 */ /* 0x000fca0002000000 */
[----:B------:R-:W-:-:S04]  /*22310*/  IMAD.IADD R4, R3, 0x1, R4 ;  /* 0x0000000103047824 */ /* 0x000fc800078e0204 */
[----:B------:R-:W-:-:S07]  /*22320*/  IMAD.MOV.U32 R13, RZ, RZ, R4 ;  /* 0x000000ffff0d7224 */ /* 0x000fce00078e0004 */
[----:B------:R-:W-:Y:S05]  /*22330*/  WARPSYNC.COLLECTIVE R15, `(.L_x_5079) ;  /* 0x000000000f087348 */ /* 0x000fea0003c00000 */
[----:B------:R0:W1:Y:S02]  /*22340*/  SHFL.UP P6, R14, R13, R12, R11 ;  /* 0x0400000c0d0e7389 */ /* 0x00006400000c000b */
[----:B01----:R-:W-:Y:S01]  /*22350*/  ENDCOLLECTIVE ;  /* 0x000000000000791b */ /* 0x003fe20003800000 */
.L_x_5079:
        /* <DEDUP_REMOVED lines=8> */
.L_x_5080:
[----:B------:R-:W-:Y:S05]  /*223e0*/  BRA `(.L_x_5081) ;  /* 0xffffffb400687947 */ /* 0x000fea000383ffff */
.L_x_4944:
[----:B------:R-:W-:Y:S01]  /*223f0*/  BSSY B0, `(.L_x_5082) ;  /* 0x0000007000007945 */ /* 0x000fe20003800000 */
[----:B------:R-:W-:Y:S02]  /*22400*/  IMAD.MOV.U32 R12, RZ, RZ, 0x1 ;  /* 0x00000001ff0c7424 */ /* 0x000fe400078e00ff */
[----:B------:R-:W-:Y:S02]  /*22410*/  IMAD.MOV.U32 R11, RZ, RZ, RZ ;  /* 0x000000ffff0b7224 */ /* 0x000fe400078e00ff */
[----:B------:R-:W-:-:S07]  /*22420*/  IMAD.MOV.U32 R15, RZ, RZ, -0x1 ;  /* 0xffffffffff0f7424 */ /* 0x000fce00078e00ff */
[----:B------:R-:W-:Y:S05]  /*22430*/  WARPSYNC.COLLECTIVE R15, `(.L_x_5083) ;  /* 0x000000000f087348 */ /* 0x000fea0003c00000 */
[----:B------:R0:W1:Y:S02]  /*22440*/  SHFL.UP P6, R14, R13, R12, R11 ;  /* 0x0400000c0d0e7389 */ /* 0x00006400000c000b */
[----:B01----:R-:W-:Y:S01]  /*22450*/  ENDCOLLECTIVE ;  /* 0x000000000000791b */ /* 0x003fe20003800000 */
.L_x_5083:
[----:B------:R-:W-:Y:S05]  /*22460*/  BSYNC B0 ;  /* 0x0000000000007941 */ /* 0x000fea0003800000 */
.L_x_5082:
        /* <DEDUP_REMOVED lines=8> */
.L_x_5084:
[----:B------:R-:W-:Y:S01]  /*224f0*/  IMAD.MOV.U32 R12, RZ, RZ, 0x4 ;  /* 0x00000004ff0c7424 */ /* 0x000fe200078e00ff */
[----:B------:R-:W-:-:S05]  /*22500*/  SEL R2, R14, RZ, P2 ;  /* 0x000000ff0e027207 */ /* 0x000fca0001000000 */
[----:B------:R-:W-:-:S04]  /*22510*/  IMAD.IADD R2, R13, 0x1, R2 ;  /* 0x000000010d027824 */ /* 0x000fc800078e0202 */
[----:B------:R-:W-:-:S07]  /*22520*/  IMAD.MOV.U32 R13, RZ, RZ, R2 ;  /* 0x000000ffff0d7224 */ /* 0x000fce00078e0002 */
[----:B------:R-:W-:Y:S05]  /*22530*/  WARPSYNC.COLLECTIVE R15, `(.L_x_5085) ;  /* 0x000000000f087348 */ /* 0x000fea0003c00000 */
[----:B------:R0:W1:Y:S02]  /*22540*/  SHFL.UP P6, R14, R13, R12, R11 ;  /* 0x0400000c0d0e7389 */ /* 0x00006400000c000b */
[----:B01----:R-:W-:Y:S01]  /*22550*/  ENDCOLLECTIVE ;  /* 0x000000000000791b */ /* 0x003fe20003800000 */
.L_x_5085:
[----:B------:R-:W-:Y:S01]  /*22560*/  IMAD.MOV.U32 R12, RZ, RZ, 0x8 ;  /* 0x00000008ff0c7424 */ /* 0x000fe200078e00ff */
[----:B------:R-:W-:-:S05]  /*22570*/  SEL R3, R14, RZ, P3 ;  /* 0x000000ff0e037207 */ /* 0x000fca0001800000 */
[----:B------:R-:W-:-:S04]  /*22580*/  IMAD.IADD R3, R2, 0x1, R3 ;  /* 0x0000000102037824 */ /* 0x000fc800078e0203 */
[----:B------:R-:W-:-:S07]  /*22590*/  IMAD.MOV.U32 R13, RZ, RZ, R3 ;  /* 0x000000ffff0d7224 */ /* 0x000fce00078e0003 */
[----:B------:R-:W-:Y:S05]  /*225a0*/  WARPSYNC.COLLECTIVE R15, `(.L_x_5086) ;  /* 0x000000000f087348 */ /* 0x000fea0003c00000 */
[----:B------:R0:W1:Y:S02]  /*225b0*/  SHFL.UP P6, R14, R13, R12, R11 ;  /* 0x0400000c0d0e7389 */ /* 0x00006400000c000b */
[----:B01----:R-:W-:Y:S01]  /*225c0*/  ENDCOLLECTIVE ;  /* 0x000000000000791b */ /* 0x003fe20003800000 */
.L_x_5086:
[----:B------:R-:W-:Y:S01]  /*225d0*/  IMAD.MOV.U32 R12, RZ, RZ, 0x10 ;  /* 0x00000010ff0c7424 */ /* 0x000fe200078e00ff */
[----:B------:R-:W-:-:S05]  /*225e0*/  SEL R4, R14, RZ, P4 ;  /* 0x000000ff0e047207 */ /* 0x000fca0002000000 */
[----:B------:R-:W-:-:S04]  /*225f0*/  IMAD.IADD R4, R3, 0x1, R4 ;  /* 0x0000000103047824 */ /* 0x000fc800078e0204 */
[----:B------:R-:W-:-:S07]  /*22600*/  IMAD.MOV.U32 R13, RZ, RZ, R4 ;  /* 0x000000ffff0d7224 */ /* 0x000fce00078e0004 */
[----:B------:R-:W-:Y:S05]  /*22610*/  WARPSYNC.COLLECTIVE R15, `(.L_x_5087) ;  /* 0x000000000f087348 */ /* 0x000fea0003c00000 */
[----:B------:R0:W1:Y:S02]  /*22620*/  SHFL.UP P6, R14, R13, R12, R11 ;  /* 0x0400000c0d0e7389 */ /* 0x00006400000c000b */
[----:B01----:R-:W-:Y:S01]  /*22630*/  ENDCOLLECTIVE ;  /* 0x000000000000791b */ /* 0x003fe20003800000 */
.L_x_5087:
        /* <DEDUP_REMOVED lines=8> */
.L_x_5088:
[----:B------:R-:W-:Y:S05]  /*226c0*/  BRA `(.L_x_5089) ;  /* 0xffffffb400547947 */ /* 0x000fea000383ffff */
.L_x_4946:
[----:B------:R-:W-:Y:S01]  /*226d0*/  BSSY B0, `(.L_x_5090) ;  /* 0x0000006000007945 */ /* 0x000fe20003800000 */
[----:B------:R-:W-:Y:S01]  /*226e0*/  PLOP3.LUT P6, PT, P6, PT, PT, 0x8, 0x0 ;  /* 0x000000000000781c */ /* 0x000fe200037ce170 */
[----:B------:R-:W-:-:S12]  /*226f0*/  IMAD.MOV.U32 R15, RZ, RZ, -0x1 ;  /* 0xffffffffff0f7424 */ /* 0x000fd800078e00ff */
[----:B0-----:R-:W-:Y:S05]  /*22700*/  WARPSYNC.COLLECTIVE R15, `(.L_x_5091) ;  /* 0x000000000f087348 */ /* 0x001fea0003c00000 */
[----:B------:R-:W-:Y:S01]  /*22710*/  VOTE.ANY R14, PT, P6 ;  /* 0x00000000000e7806 */ /* 0x000fe200030e0100 */
[----:B0-----:R-:W-:Y:S06]  /*22720*/  ENDCOLLECTIVE ;  /* 0x000000000000791b */ /* 0x001fec0003800000 */
.L_x_5091:
[----:B------:R-:W-:Y:S05]  /*22730*/  BSYNC B0 ;  /* 0x0000000000007941 */ /* 0x000fea0003800000 */
.L_x_5090:
        /* <DEDUP_REMOVED lines=10> */
.L_x_5092:
[----:B------:R-:W-:Y:S02]  /*227e0*/  IMAD.MOV.U32 R13, RZ, RZ, R5 ;  /* 0x000000ffff0d7224 */ /* 0x000fe400078e0005 */
[----:B------:R-:W-:-:S07]  /*227f0*/  IMAD.MOV.U32 R25, RZ, RZ, R14 ;  /* 0x000000ffff197224 */ /* 0x000fce00078e000e */
[----:B------:R-:W-:Y:S05]  /*22800*/  WARPSYNC.COLLECTIVE R15, `(.L_x_5093) ;  /* 0x000000000f087348 */ /* 0x000fea0003c00000 */
[----:B------:R0:W1:Y:S02]  /*22810*/  SHFL.IDX P6, R14, R13, R12, R11 ;  /* 0x0000000c0d0e7389 */ /* 0x00006400000c000b */
[----:B01----:R-:W-:Y:S01]  /*22820*/  ENDCOLLECTIVE ;  /* 0x000000000000791b */ /* 0x003fe20003800000 */
.L_x_5093:
[----:B------:R-:W-:Y:S01]  /*22830*/  IMAD.MOV.U32 R5, RZ, RZ, R14 ;  /* 0x000000ffff057224 */ /* 0x000fe200078e000e */
[----:B------:R-:W-:Y:S06]  /*22840*/  BRA `(.L_x_5094) ;  /* 0xffffffb400347947 */ /* 0x000fec000383ffff */
.L_x_4948:
[----:B------:R-:W-:Y:S01]  /*22850*/  BSSY B0, `(.L_x_5095) ;  /* 0x0000007000007945 */ /* 0x000fe20003800000 */
[----:B------:R-:W-:Y:S02]  /*22860*/  IMAD.MOV.U32 R13, RZ, RZ, R2 ;  /* 0x000000ffff0d7224 */ /* 0x000fe400078e0002 */
[----:B------:R-:W-:Y:S02]  /*22870*/  IMAD.MOV.U32 R11, RZ, RZ, 0x1f ;  /* 0x0000001fff0b7424 */ /* 0x000fe400078e00ff */
[----:B------:R-:W-:-:S07]  /*22880*/  IMAD.MOV.U32 R15, RZ, RZ, -0x1 ;  /* 0xffffffffff0f7424 */ /* 0x000fce00078e00ff */
[----:B0123--:R-:W-:Y:S05]  /*22890*/  WARPSYNC.COLLECTIVE R15, `(.L_x_5096) ;  /* 0x000000000f087348 */ /* 0x00ffea0003c00000 */
[----:B------:R4:W0:Y:S02]  /*228a0*/  SHFL.IDX P6, R14, R13, R12, R11 ;  /* 0x0000000c0d0e7389 */ /* 0x00082400000c000b */
[----:B01234-:R-:W-:Y:S01]  /*228b0*/  ENDCOLLECTIVE ;  /* 0x000000000000791b */ /* 0x01ffe20003800000 */
.L_x_5096:
[----:B------:R-:W-:Y:S05]  /*228c0*/  BSYNC B0 ;  /* 0x0000000000007941 */ /* 0x000fea0003800000 */
.L_x_5095:
[----:B------:R-:W-:Y:S01]  /*228d0*/  IMAD.MOV.U32 R24, RZ, RZ, R14 ;  /* 0x000000ffff187224 */ /* 0x000fe200078e000e */
[----:B------:R-:W-:Y:S06]  /*228e0*/  BRA `(.L_x_4947) ;  /* 0xffffffb400247947 */ /* 0x000fec000383ffff */
.L_x_4954:
[----:B0-----:R0:W1:Y:S02]  /*228f0*/  SYNCS.PHASECHK.TRANS64.TRYWAIT P0, [R7+URZ+0x28c20], R0 ;  /* 0x028c2000070075a7 */ /* 0x001064000800017f */
[----:B-1----:R-:W-:Y:S05]  /*22900*/  @!P0 NANOSLEEP.SYNCS 0x989680 ;  /* 0x009896800000895d */ /* 0x002fea0003900000 */
[----:B------:R-:W1:Y:S02]  /*22910*/  @!P0 SYNCS.PHASECHK.TRANS64 P0, [R7+URZ+0x28c20], R0 ;  /* 0x028c2000070085a7 */ /* 0x000e64000800007f */
[----:B-1----:R-:W-:Y:S05]  /*22920*/  @!P0 BRA `(.L_x_4954) ;  /* 0xfffffffc00f08947 */ /* 0x002fea000383ffff */
[----:B------:R-:W-:Y:S05]  /*22930*/  BRA `(.L_x_5097) ;  /* 0xffffffbc007c7947 */ /* 0x000fea000383ffff */
.L_x_4955:
        /* <DEDUP_REMOVED lines=11> */
.L_x_5099:
[----:B------:R-:W-:Y:S05]  /*229f0*/  BSYNC B0 ;  /* 0x0000000000007941 */ /* 0x000fea0003800000 */
.L_x_5098:
[----:B------:R-:W-:Y:S05]  /*22a00*/  BRA `(.L_x_5100) ;  /* 0xffffffbc00647947 */ /* 0x000fea000383ffff */
.L_x_4956:
[----:B------:R-:W-:Y:S01]  /*22a10*/  BSSY B0, `(.L_x_5101) ;  /* 0x0000006000007945 */ /* 0x000fe20003800000 */
[----:B------:R-:W-:-:S07]  /*22a20*/  IMAD.MOV.U32 R15, RZ, RZ, -0x1 ;  /* 0xffffffffff0f7424 */ /* 0x000fce00078e00ff */
[----:B0-234-:R-:W-:Y:S05]  /*22a30*/  WARPSYNC.COLLECTIVE R15, `(.L_x_5102) ;  /* 0x000000000f0c7348 */ /* 0x01dfea0003c00000 */
[----:B------:R-:W-:Y:S02]  /*22a40*/  ELECT P6, UR62, PT ;  /* 0x00000000003e782f */ /* 0x000fe400038c0000 */
[----:B------:R-:W-:Y:S01]  /*22a50*/  MOV R14, UR62 ;  /* 0x0000003e000e7c02 */ /* 0x000fe20008000f00 */
[----:B0-234-:R-:W-:Y:S10]  /*22a60*/  ENDCOLLECTIVE ;  /* 0x000000000000791b */ /* 0x01dff40003800000 */
.L_x_5102:
[----:B------:R-:W-:Y:S05]  /*22a70*/  BSYNC B0 ;  /* 0x0000000000007941 */ /* 0x000fea0003800000 */
.L_x_5101:
[----:B------:R-:W-:Y:S05]  /*22a80*/  BRA `(.L_x_5103) ;  /* 0xffffffbc00587947 */ /* 0x000fea000383ffff */
.L_x_4958:
[----:B0-----:R0:W1:Y:S02]  /*22a90*/  SYNCS.PHASECHK.TRANS64.TRYWAIT P1, [R5+URZ+0x28c40], R0 ;  /* 0x028c4000050075a7 */ /* 0x001064000802017f */
[----:B-1----:R-:W-:Y:S05]  /*22aa0*/  @!P1 NANOSLEEP.SYNCS 0x989680 ;  /* 0x009896800000995d */ /* 0x002fea0003900000 */
[----:B------:R-:W1:Y:S02]  /*22ab0*/  @!P1 SYNCS.PHASECHK.TRANS64 P1, [R5+URZ+0x28c40], R0 ;  /* 0x028c4000050095a7 */ /* 0x000e64000802007f */
[----:B-1----:R-:W-:Y:S05]  /*22ac0*/  @!P1 BRA `(.L_x_4958) ;  /* 0xfffffffc00f09947 */ /* 0x002fea000383ffff */
[----:B------:R-:W-:Y:S05]  /*22ad0*/  BRA `(.L_x_5104) ;  /* 0xffffffbc00787947 */ /* 0x000fea000383ffff */
.L_x_4960:
[----:B-1----:R1:W0:Y:S02]  /*22ae0*/  SYNCS.PHASECHK.TRANS64.TRYWAIT P1, [R3+URZ+0x28c40], R2 ;  /* 0x028c4002030075a7 */ /* 0x002224000802017f */
[----:B0-----:R-:W-:Y:S05]  /*22af0*/  @!P1 NANOSLEEP.SYNCS 0x989680 ;  /* 0x009896800000995d */ /* 0x001fea0003900000 */
[----:B------:R-:W0:Y:S02]  /*22b00*/  @!P1 SYNCS.PHASECHK.TRANS64 P1, [R3+URZ+0x28c40], R2 ;  /* 0x028c4002030095a7 */ /* 0x000e24000802007f */
[----:B0-----:R-:W-:Y:S05]  /*22b10*/  @!P1 BRA `(.L_x_4960) ;  /* 0xfffffffc00f09947 */ /* 0x001fea000383ffff */
[----:B------:R-:W-:Y:S05]  /*22b20*/  BRA `(.L_x_5105) ;  /* 0xffffffbc00847947 */ /* 0x000fea000383ffff */
.L_x_4962:
[----:B------:R0:W0:Y:S02]  /*22b30*/  SYNCS.PHASECHK.TRANS64.TRYWAIT P1, [R5+URZ+0x28c60], R0 ;  /* 0x028c6000050075a7 */ /* 0x000024000802017f */
[----:B0-----:R-:W-:Y:S05]  /*22b40*/  @!P1 NANOSLEEP.SYNCS 0x989680 ;  /* 0x009896800000995d */ /* 0x001fea0003900000 */
[----:B------:R-:W0:Y:S02]  /*22b50*/  @!P1 SYNCS.PHASECHK.TRANS64 P1, [R5+URZ+0x28c60], R0 ;  /* 0x028c6000050095a7 */ /* 0x000e24000802007f */
[----:B0-----:R-:W-:Y:S05]  /*22b60*/  @!P1 BRA `(.L_x_4962) ;  /* 0xfffffffc00f09947 */ /* 0x001fea000383ffff */
[----:B------:R-:W-:Y:S05]  /*22b70*/  BRA `(.L_x_5106) ;  /* 0xffffffbc00807947 */ /* 0x000fea000383ffff */
.L_x_5107:
        /* <DEDUP_REMOVED lines=16> */
.L_x_5845:


//--------------------- .text._ZN7cutlass13device_kernelIN5flash11enable_sm90INS1_16FlashAttnFwdSm90INS1_25CollectiveMainloopFwdSm90ILi2EN4cute5tupleIJNS5_1CILi1EEES8_S8_EEENS6_IJNS7_ILi64EEESA_SA_EEELi512ENS_10bfloat16_tEfNS_4arch4Sm90ELb1ELb0ELb1ELb1ELb1ELb0ELb1ELb0ELb0ELb1ELb1ELb0EEENS1_21CollectiveEpilogueFwdINS6_IJSA_NS7_ILi512EEESA_EEES9_SC_SE_Li256ELb1ELb1ELb1ELb0EEENS1_36VarlenDynamicPersistentTileSchedulerILi64ELi64ELi256ELi128ELb1ELb1ELb1ELb1ELb1ELb1EEEEEEEEEvNT_6ParamsE --------------------------
	.section	.text._ZN7cutlass13device_kernelIN5flash11enable_sm90INS1_16FlashAttnFwdSm90INS1_25CollectiveMainloopFwdSm90ILi2EN4cute5tupleIJNS5_1CILi1EEES8_S8_EEENS6_IJNS7_ILi64EEESA_SA_EEELi512ENS_10bfloat16_tEfNS_4arch4Sm90ELb1ELb0ELb1ELb1ELb1ELb0ELb1ELb0ELb0ELb1ELb1ELb0EEENS1_21CollectiveEpilogueFwdINS6_IJSA_NS7_ILi512EEESA_EEES9_SC_SE_Li256ELb1ELb1ELb1ELb0EEENS1_36VarlenDynamicPersistentTileSchedulerILi64ELi64ELi256ELi128ELb1ELb1ELb1ELb1ELb1ELb1EEEEEEEEEvNT_6ParamsE,"ax",@progbits
	.align	128
.text._ZN7cutlass13device_kernelIN5flash11enable_sm90INS1_16FlashAttnFwdSm90INS1_25CollectiveMainloopFwdSm90ILi2EN4cute5tupleIJNS5_1CILi1EEES8_S8_EEENS6_IJNS7_ILi64EEESA_SA_EEELi512ENS_10bfloat16_tEfNS_4arch4Sm90ELb1ELb0ELb1ELb1ELb1ELb0ELb1ELb0ELb0ELb1ELb1ELb0EEENS1_21CollectiveEpilogueFwdINS6_IJSA_NS7_ILi512EEESA_EEES9_SC_SE_Li256ELb1ELb1ELb1ELb0EEENS1_36VarlenDynamicPersistentTileSchedulerILi64ELi64ELi256ELi128ELb1ELb1ELb1ELb1ELb1ELb1EEEEEEEEEvNT_6ParamsE:
        .type           _ZN7cutlass13device_kernelIN5flash11enable_sm90INS1_16FlashAttnFwdSm90INS1_25CollectiveMainloopFwdSm90ILi2EN4cute5tupleIJNS5_1CILi1EEES8_S8_EEENS6_IJNS7_ILi64EEESA_SA_EEELi512ENS_10bfloat16_tEfNS_4arch4Sm90ELb1ELb0ELb1ELb1ELb1ELb0ELb1ELb0ELb0ELb1ELb1ELb0EEENS1_21CollectiveEpilogueFwdINS6_IJSA_NS7_ILi512EEESA_EEES9_SC_SE_Li256ELb1ELb1ELb1ELb0EEENS1_36VarlenDynamicPersistentTileSchedulerILi64ELi64ELi256ELi128ELb1ELb1ELb1ELb1ELb1ELb1EEEEEEEEEvNT_6ParamsE,@function
        .size           _ZN7cutlass13device_kernelIN5flash11enable_sm90INS1_16FlashAttnFwdSm90INS1_25CollectiveMainloopFwdSm90ILi2EN4cute5tupleIJNS5_1CILi1EEES8_S8_EEENS6_IJNS7_ILi64EEESA_SA_EEELi512ENS_10bfloat16_tEfNS_4arch4Sm90ELb1ELb0ELb1ELb1ELb1ELb0ELb1ELb0ELb0ELb1ELb1ELb0EEENS1_21CollectiveEpilogueFwdINS6_IJSA_NS7_ILi512EEESA_EEES9_SC_SE_Li256ELb1ELb1ELb1ELb0EEENS1_36VarlenDynamicPersistentTileSchedulerILi64ELi64ELi256ELi128ELb1ELb1ELb1ELb1ELb1ELb1EEEEEEEEEvNT_6ParamsE,(.L_x_5846 - _ZN7cutlass13device_kernelIN5flash11enable_sm90INS1_16FlashAttnFwdSm90INS1_25CollectiveMainloopFwdSm90ILi2EN4cute5tupleIJNS5_1CILi1EEES8_S8_EEENS6_IJNS7_ILi64EEESA_SA_EEELi512ENS_10bfloat16_tEfNS_4arch4Sm90ELb1ELb0ELb1ELb1ELb1ELb0ELb1ELb0ELb0ELb1ELb1ELb0EEENS1_21CollectiveEpilogueFwdINS6_IJSA_NS7_ILi512EEESA_EEES9_SC_SE_Li256ELb1ELb1ELb1ELb0EEENS1_36VarlenDynamicPersistentTileSchedulerILi64ELi64ELi256ELi128ELb1ELb1ELb1ELb1ELb1ELb1EEEEEEEEEvNT_6ParamsE)
        .other          _ZN7cutlass13device_kernelIN5flash11enable_sm90INS1_16FlashAttnFwdSm90INS1_25CollectiveMainloopFwdSm90ILi2EN4cute5tupleIJNS5_1CILi1EEES8_S8_EEENS6_IJNS7_ILi64EEESA_SA_EEELi512ENS_10bfloat16_tEfNS_4arch4Sm90ELb1ELb0ELb1ELb1ELb1ELb0ELb1ELb0ELb0ELb1ELb1ELb0EEENS1_21CollectiveEpilogueFwdINS6_IJSA_NS7_ILi512EEESA_EEES9_SC_SE_Li256ELb1ELb1ELb1ELb0EEENS1_36VarlenDynamicPersistentTileSchedulerILi64ELi64ELi256ELi128ELb1ELb1ELb1ELb1ELb1ELb1EEEEEEEEEvNT_6ParamsE,@"STO_CUDA_ENTRY STV_DEFAULT"
_ZN7cutlass13device_kernelIN5flash11enable_sm90INS1_16FlashAttnFwdSm90INS1_25CollectiveMainloopFwdSm90ILi2EN4cute5tupleIJNS5_1CILi1EEES8_S8_EEENS6_IJNS7_ILi64EEESA_SA_EEELi512ENS_10bfloat16_tEfNS_4arch4Sm90ELb1ELb0ELb1ELb1ELb1ELb0ELb1ELb0ELb0ELb1ELb1ELb0EEENS1_21CollectiveEpilogueFwdINS6_IJSA_NS7_ILi512EEESA_EEES9_SC_SE_Li256ELb1ELb1ELb1ELb0EEENS1_36VarlenDynamicPersistentTileSchedulerILi64ELi64ELi256ELi128ELb1ELb1ELb1ELb1ELb1ELb1EEEEEEEEEvNT_6ParamsE:
        /* <DEDUP_REMOVED lines=43> */
.L_x_5108:
        /* <DEDUP_REMOVED lines=22> */
.L_x_5109:
        /* <DEDUP_REMOVED lines=18> */
.L_x_5110:
        /* <DEDUP_REMOVED lines=22> */
.L_x_5111:
        /* <DEDUP_REMOVED lines=23> */
.L_x_5112:
        /* <DEDUP_REMOVED lines=8> */
.L_x_5114:
[----:B------:R-:W-:-:S08]  /*0880*/  NOP ;  /* 0x0000000000007918 */ /* 0x000fd00000000000 */
[----:B------:R-:W0:Y:S02]  /*0890*/  USETMAXREG.TRY_ALLOC.CTAPOOL UP0, 0xe8 ;  /* 0x000000e8000079c8 */ /* 0x000e240008000600 */
[----:B0-----:R-:W-:-:S13]  /*08a0*/  PLOP3.LUT P0, PT, PT, PT, UP0, 0x80, 0x0 ;  /* 0x000000000000781c */ /* 0x001fda0003f0f008 */
[----:B------:R-:W-:Y:S05]  /*08b0*/  @!P0 BRA `(.L_x_5114) ;  /* 0xfffffffc00f08947 */ /* 0x000fea000383ffff */
[----:B------:R-:W-:Y:S01]  /*08c0*/  LOP3.LUT R2, R0, 0xffffff80, RZ, 0xc0, !PT ;  /* 0xffffff8000027812 */ /* 0x000fe200078ec0ff */
[----:B------:R-:W0:Y:S01]  /*08d0*/  S2R R3, SR_CgaCtaId ;  /* 0x0000000000037919 */ /* 0x000e220000008800 */
[----:B------:R-:W-:Y:S01]  /*08e0*/  MOV R17, 0x400 ;  /* 0x0000040000117802 */ /* 0x000fe20000000f00 */
[----:B------:R-:W-:Y:S01]  /*08f0*/  ULDC UR4, c[0x0][0xd3c] ;  /* 0x00034f0000047ab9 */ /* 0x000fe20000000800 */
[----:B------:R-:W-:-:S13]  /*0900*/  ISETP.NE.AND P0, PT, R2, 0x80, PT ;  /* 0x000000800200780c */ /* 0x000fda0003f05270 */
[----:B------:R-:W-:Y:S06]  /*0910*/  @!P0 BAR.ARV 0x8, 0x100 ;  /* 0x0204000000008b1d */ /* 0x000fec0000002000 */
[----:B------:R-:W-:Y:S02]  /*0920*/  ISETP.GE.U32.AND P0, PT, R0, 0x100, PT ;  /* 0x000001000000780c */ /* 0x000fe40003f06070 */
[----:B0-----:R-:W-:-:S11]  /*0930*/  LEA R17, R3, R17, 0x18 ;  /* 0x0000001103117211 */ /* 0x001fd600078ec0ff */
[----:B------:R-:W-:Y:S08]  /*0940*/  @P0 BAR.ARV 0xf, 0x100 ;  /* 0x03c4000000000b1d */ /* 0x000ff00000002000 */
[----:B------:R-:W-:Y:S06]  /*0950*/  BAR.SYNC.DEFER_BLOCKING 0x5, 0x180 ;  /* 0x0146000000007b1d */ /* 0x000fec0000010000 */
[----:B------:R-:W0:Y:S02]  /*0960*/  LDS.128 R12, [R17+0x388d0] ;  /* 0x0388d000110c7984 */ /* 0x000e240000000c00 */
        /* <DEDUP_REMOVED lines=14> */
[----:B------:R-:W-:Y:S02]  /*0a50*/  LEA.HI R3, R3, R0, RZ, 0x2 ;  /* 0x0000000003037211 */ /* 0x000fe400078f10ff */
[----:B------:R-:W-:-:S02]  /*0a60*/  SHF.R.S32.HI R6, RZ, 0x5, R5 ;  /* 0x00000005ff067819 */ /* 0x000fc40000011405 */
[----:B------:R-:W-:Y:S02]  /*0a70*/  LOP3.LUT R13, R3, 0xfffffffc, RZ, 0xc0, !PT ;  /* 0xfffffffc030d7812 */ /* 0x000fe400078ec0ff */
[----:B------:R-:W-:Y:S02]  /*0a80*/  LOP3.LUT R3, R4, 0xfffffff0, RZ, 0xc0, !PT ;  /* 0xfffffff004037812 */ /* 0x000fe400078ec0ff */
[----:B------:R-:W-:Y:S01]  /*0a90*/  SHF.R.S32.HI R7, RZ, 0x1f, R5 ;  /* 0x0000001fff077819 */ /* 0x000fe20000011405 */
[C---:B------:R-:W-:Y:S01]  /*0aa0*/  IMAD.IADD R13, R0.reuse, 0x1, -R13 ;  /* 0x00000001000d7824 */ /* 0x040fe200078e0a0d */
[----:B------:R-:W-:Y:S01]  /*0ab0*/  SHF.R.S32.HI R5, RZ, 0x4, R4 ;  /* 0x00000004ff057819 */ /* 0x000fe20000011404 */
[----:B------:R-:W-:Y:S01]  /*0ac0*/  IMAD.IADD R3, R0, 0x1, -R3 ;  /* 0x0000000100037824 */ /* 0x000fe200078e0a03 */
[----:B------:R-:W-:Y:S02]  /*0ad0*/  LOP3.LUT R9, R2, 0xffffff80, RZ, 0xc0, !PT ;  /* 0xffffff8002097812 */ /* 0x000fe400078ec0ff */
[----:B------:R-:W-:-:S02]  /*0ae0*/  LOP3.LUT R11, R8, 0xfffffff8, RZ, 0xc0, !PT ;  /* 0xfffffff8080b7812 */ /* 0x000fc400078ec0ff */
[----:B------:R-:W-:Y:S01]  /*0af0*/  SHF.R.S32.HI R8, RZ, 0x1f, R3 ;  /* 0x0000001fff087819 */ /* 0x000fe20000011403 */
[----:B------:R-:W-:Y:S01]  /*0b00*/  IMAD.IADD R9, R0, 0x1, -R9 ;  /* 0x0000000100097824 */ /* 0x000fe200078e0a09 */
[----:B------:R-:W-:Y:S01]  /*0b10*/  LEA.HI R4, R4, R5, RZ, 0x1 ;  /* 0x0000000504047211 */ /* 0x000fe200078f08ff */
[----:B------:R-:W-:Y:S01]  /*0b20*/  IMAD.IADD R11, R0, 0x1, -R11 ;  /* 0x00000001000b7824 */ /* 0x000fe200078e0a0b */
[----:B------:R-:W-:Y:S02]  /*0b30*/  LEA.HI R7, R7, R6, RZ, 0x2 ;  /* 0x0000000607077211 */ /* 0x000fe400078f10ff */
[----:B------:R-:W-:Y:S01]  /*0b40*/  LEA.HI R10, R13, R13, RZ, 0x1 ;  /* 0x0000000d0d0a7211 */ /* 0x000fe200078f08ff */
[----:B------:R-:W-:Y:S01]  /*0b50*/  IMAD.SHL.U32 R18, R11, 0x8, RZ ;  /* 0x000000080b127824 */ /* 0x000fe200078e00ff */
[----:B------:R-:W-:Y:S02]  /*0b60*/  LEA.HI R8, R8, R3, RZ, 0x3 ;  /* 0x0000000308087211 */ /* 0x000fe400078f18ff */
[----:B------:R-:W-:Y:S01]  /*0b70*/  LOP3.LUT R4, R4, 0x1ffffffe, RZ, 0xc0, !PT ;  /* 0x1ffffffe04047812 */ /* 0x000fe200078ec0ff */
[C---:B------:R-:W-:Y:S01]  /*0b80*/  VIADD R198, R18.reuse, 0x40 ;  /* 0x0000004012c67836 */ /* 0x040fe20000000000 */
[----:B------:R-:W-:Y:S01]  /*0b90*/  SHF.R.S32.HI R20, RZ, 0x7, R2 ;  /* 0x00000007ff147819 */ /* 0x000fe20000011402 */
[----:B------:R-:W-:Y:S01]  /*0ba0*/  VIADD R197, R18, 0x80 ;  /* 0x0000008012c57836 */ /* 0x000fe20000000000 */
[----:B------:R-:W-:Y:S01]  /*0bb0*/  LOP3.LUT R7, R7, 0x3ffffc, RZ, 0xc0, !PT ;  /* 0x003ffffc07077812 */ /* 0x000fe200078ec0ff */
[----:B------:R-:W-:Y:S01]  /*0bc0*/  IMAD.IADD R4, R5, 0x1, -R4 ;  /* 0x0000000105047824 */ /* 0x000fe200078e0a04 */
[----:B------:R-:W-:Y:S01]  /*0bd0*/  SHF.R.S32.HI R0, RZ, 0x1f, R9 ;  /* 0x0000001fff007819 */ /* 0x000fe20000011409 */
[----:B------:R-:W-:Y:S01]  /*0be0*/  IMAD R12, R20, 0x100, R3 ;  /* 0x00000100140c7824 */ /* 0x000fe200078e0203 */
[----:B------:R-:W-:Y:S01]  /*0bf0*/  LOP3.LUT R16, R10, 0x1ffffffe, RZ, 0xc0, !PT ;  /* 0x1ffffffe0a107812 */ /* 0x000fe200078ec0ff */
[----:B------:R-:W-:Y:S01]  /*0c00*/  IMAD.IADD R7, R6, 0x1, -R7 ;  /* 0x0000000106077824 */ /* 0x000fe200078e0a07 */
[C---:B------:R-:W-:Y:S01]  /*0c10*/  LOP3.LUT R10, R8.reuse, 0xfffffff8, RZ, 0xc0, !PT ;  /* 0xfffffff8080a7812 */ /* 0x040fe200078ec0ff */
[----:B------:R-:W-:Y:S01]  /*0c20*/  IMAD.SHL.U32 R8, R8, 0x40, RZ ;  /* 0x0000004008087824 */ /* 0x000fe200078e00ff */
[-C--:B------:R-:W-:Y:S01]  /*0c30*/  LEA.HI R5, R0, R9.reuse, RZ, 0x2 ;  /* 0x0000000900057211 */ /* 0x080fe200078f10ff */
[----:B------:R-:W-:Y:S01]  /*0c40*/  IMAD R15, R7, 0x10, R12 ;  /* 0x00000010070f7824 */ /* 0x000fe200078e020c */
[----:B------:R-:W-:Y:S01]  /*0c50*/  LEA.HI R2, R2, R20, RZ, 0x1 ;  /* 0x0000001402027211 */ /* 0x000fe200078f08ff */
[----:B------:R-:W-:Y:S01]  /*0c60*/  IMAD.IADD R10, R3, 0x1, -R10 ;  /* 0x00000001030a7824 */ /* 0x000fe200078e0a0a */
[----:B------:R-:W-:Y:S01]  /*0c70*/  LEA.HI R3, R0, R9, RZ, 0x5 ;  /* 0x0000000900037211 */ /* 0x000fe200078f28ff */
[----:B------:R-:W-:Y:S01]  /*0c80*/  IMAD.SHL.U32 R4, R4, 0x8, RZ ;  /* 0x0000000804047824 */ /* 0x000fe200078e00ff */
[----:B------:R-:W-:Y:S01]  /*0c90*/  LOP3.LUT R12, R5, 0x7ffffffc, RZ, 0xc0, !PT ;  /* 0x7ffffffc050c7812 */ /* 0x000fe200078ec0ff */
[----:B------:R-:W-:Y:S01]  /*0ca0*/  IMAD.SHL.U32 R7, R10, 0x40, RZ ;  /* 0x000000400a077824 */ /* 0x000fe200078e00ff */
[--C-:B------:R-:W-:Y:S01]  /*0cb0*/  SHF.R.S32.HI R0, RZ, 0x2, R5.reuse ;  /* 0x00000002ff007819 */ /* 0x100fe20000011405 */
[----:B------:R-:W-:Y:S01]  /*0cc0*/  STL [R1+0x8], R20 ;  /* 0x0000081401007387 */ /* 0x000fe20000100800 */
[----:B------:R-:W-:Y:S01]  /*0cd0*/  SHF.R.S32.HI R5, RZ, 0x1f, R5 ;  /* 0x0000001fff057819 */ /* 0x000fe20000011405 */
[----:B------:R-:W-:Y:S01]  /*0ce0*/  IMAD.IADD R12, R9, 0x1, -R12 ;  /* 0x00000001090c7824 */ /* 0x000fe200078e0a0c */
[----:B------:R-:W-:Y:S01]  /*0cf0*/  SHF.R.S32.HI R3, RZ, 0x5, R3 ;  /* 0x00000005ff037819 */ /* 0x000fe20000011403 */
[----:B------:R-:W-:Y:S01]  /*0d00*/  IMAD.IADD R16, R13, 0x1, -R16 ;  /* 0x000000010d107824 */ /* 0x000fe200078e0a10 */
[----:B------:R-:W-:Y:S01]  /*0d10*/  LEA.HI R5, R5, R0, RZ, 0x3 ;  /* 0x0000000005057211 */ /* 0x000fe200078f18ff */
[----:B------:R-:W-:Y:S01]  /*0d20*/  IMAD.SHL.U32 R190, R12, 0x2, RZ ;  /* 0x000000020cbe7824 */ /* 0x000fe200078e00ff */
[----:B------:R-:W-:Y:S01]  /*0d30*/  LOP3.LUT R7, R7, 0x1c0, RZ, 0xc0, !PT ;  /* 0x000001c007077812 */ /* 0x000fe200078ec0ff */
[C---:B------:R-:W-:Y:S01]  /*0d40*/  VIADD R196, R18.reuse, 0xc0 ;  /* 0x000000c012c47836 */ /* 0x040fe20000000000 */
[----:B------:R-:W-:Y:S01]  /*0d50*/  LOP3.LUT R5, R5, 0xfffffff8, RZ, 0xc0, !PT ;  /* 0xfffffff805057812 */ /* 0x000fe200078ec0ff */
[----:B------:R-:W-:Y:S01]  /*0d60*/  VIADD R195, R18, 0x100 ;  /* 0x0000010012c37836 */ /* 0x000fe20000000000 */
[----:B------:R-:W-:Y:S01]  /*0d70*/  LOP3.LUT R9, R8, 0x7ffffe00, RZ, 0xc0, !PT ;  /* 0x7ffffe0008097812 */ /* 0x000fe200078ec0ff */
[--C-:B------:R-:W-:Y:S01]  /*0d80*/  IMAD.U32 R8, R15, 0x40, R4.reuse ;  /* 0x000000400f087824 */ /* 0x100fe200078e0004 */
[----:B------:R-:W-:Y:S01]  /*0d90*/  LOP3.LUT R4, R7, 0x8, R4, 0xf8, !PT ;  /* 0x0000000807047812 */ /* 0x000fe200078ef804 */
[----:B------:R-:W-:Y:S01]  /*0da0*/  IMAD.IADD R0, R0, 0x1, -R5 ;  /* 0x0000000100007824 */ /* 0x000fe200078e0a05 */
[----:B------:R-:W-:Y:S01]  /*0db0*/  SHF.R.U32.HI R7, RZ, 0x3, R7 ;  /* 0x00000003ff077819 */ /* 0x000fe20000011607 */
[----:B------:R-:W-:Y:S01]  /*0dc0*/  IMAD R9, R6, 0x400, R9 ;  /* 0x0000040006097824 */ /* 0x000fe200078e0209 */
[----:B------:R-:W-:Y:S01]  /*0dd0*/  STL [R1+0x2c], R8 ;  /* 0x00002c0801007387 */ /* 0x000fe20000100800 */
[----:B------:R-:W-:Y:S01]  /*0de0*/  IMAD R19, R3, 0x10, R0 ;  /* 0x0000001003137824 */ /* 0x000fe200078e0200 */
[----:B------:R-:W-:Y:S01]  /*0df0*/  LOP3.LUT R0, R2, 0xfffffe, RZ, 0xc0, !PT ;  /* 0x00fffffe02007812 */ /* 0x000fe200078ec0ff */
[----:B------:R-:W-:Y:S01]  /*0e00*/  IMAD.MOV.U32 R6, RZ, RZ, R14 ;  /* 0x000000ffff067224 */ /* 0x000fe200078e000e */
[----:B------:R-:W-:Y:S01]  /*0e10*/  LOP3.LUT R4, R4, R7, RZ, 0x3c, !PT ;  /* 0x0000000704047212 */ /* 0x000fe200078e3cff */
[----:B------:R-:W-:Y:S01]  /*0e20*/  IMAD.MOV.U32 R2, RZ, RZ, RZ ;  /* 0x000000ffff027224 */ /* 0x000fe200078e00ff */
[----:B------:R-:W-:Y:S01]  /*0e30*/  R2P PR, R10, 0x6 ;  /* 0x000000060a007804 */ /* 0x000fe20000000000 */
[----:B------:R-:W-:-:S02]  /*0e40*/  IMAD.IADD R0, R20, 0x1, -R0 ;  /* 0x0000000114007824 */ /* 0x000fc400078e0a00 */
[----:B------:R-:W-:Y:S02]  /*0e50*/  IMAD.IADD R4, R9, 0x1, R4 ;  /* 0x0000000109047824 */ /* 0x000fe400078e0204 */
[----:B------:R-:W-:Y:S01]  /*0e60*/  IMAD.SHL.U32 R3, R0, 0x100, RZ ;  /* 0x0000010000037824 */ /* 0x000fe200078e00ff */
[----:B------:R-:W-:Y:S01]  /*0e70*/  SEL R188, R188, 0xffffffc0, !P2 ;  /* 0xffffffc0bcbc7807 */ /* 0x000fe20005000000 */
[----:B------:R-:W-:Y:S01]  /*0e80*/  VIADD R0, R18, 0x180 ;  /* 0x0000018012007836 */ /* 0x000fe20000000000 */
[----:B------:R-:W-:Y:S01]  /*0e90*/  SHF.R.S32.HI R0, RZ, 0x1f, R198 ;  /* 0x0000001fff007819 */ /* 0x000fe200000114c6 */
[----:B------:R-:W-:Y:S01]  /*0ea0*/  IMAD.IADD R23, R190, 0x1, R3 ;  /* 0x00000001be177824 */ /* 0x000fe200078e0203 */
[----:B------:R0:W-:Y:S01]  /*0eb0*/  STL [R1+0x28], R3 ;  /* 0x0000280301007387 */ /* 0x0001e20000100800 */
[----:B------:R-:W-:Y:S02]  /*0ec0*/  IMAD R184, R4, 0x2, R17 ;  /* 0x0000000204b87824 */ /* 0x000fe400078e0211 */
[C---:B------:R-:W-:Y:S01]  /*0ed0*/  VIADD R0, R23.reuse, 0x10 ;  /* 0x0000001017007836 */ /* 0x040fe20000000000 */
[----:B------:R-:W-:Y:S01]  /*0ee0*/  SHF.R.S32.HI R5, RZ, 0x1f, R23 ;  /* 0x0000001fff057819 */ /* 0x000fe20000011417 */
[----:B------:R-:W-:-:S02]  /*0ef0*/  VIADD R228, R23, 0x20 ;  /* 0x0000002017e47836 */ /* 0x000fc40000000000 */
[C---:B------:R-:W-:Y:S01]  /*0f00*/  VIADD R227, R23.reuse, 0x28 ;  /* 0x0000002817e37836 */ /* 0x040fe20000000000 */
[----:B------:R-:W-:Y:S01]  /*0f10*/  SHF.R.S32.HI R0, RZ, 0x1f, R0 ;  /* 0x0000001fff007819 */ /* 0x000fe20000011400 */
[C---:B------:R-:W-:Y:S02]  /*0f20*/  VIADD R225, R23.reuse, 0x38 ;  /* 0x0000003817e17836 */ /* 0x040fe40000000000 */
[----:B0-----:R-:W-:Y:S01]  /*0f30*/  VIADD R3, R18, 0x1c0 ;  /* 0x000001c012037836 */ /* 0x001fe20000000000 */
[----:B------:R-:W-:Y:S01]  /*0f40*/  SHF.R.S32.HI R0, RZ, 0x1f, R227 ;  /* 0x0000001fff007819 */ /* 0x000fe200000114e3 */
        /* <DEDUP_REMOVED lines=61> */
[----:B------:R-:W-:Y:S02]  /*1320*/  IMAD R191, R16, 0x8, R19 ;  /* 0x0000000810bf7824 */ /* 0x000fe400078e0213 */
[----:B------:R-:W-:-:S07]  /*1330*/  IMAD.IADD R188, R188, 0x1, R187 ;  /* 0x00000001bcbc7824 */ /* 0x000fce00078e02bb */
.L_x_5178:
[----:B------:R-:W-:Y:S01]  /*1340*/  ULDC.64 UR6, c[0x0][0xd88] ;  /* 0x0003620000067ab9 */ /* 0x000fe20000000a00 */
[----:B------:R-:W-:Y:S01]  /*1350*/  ULDC.64 UR8, c[0x0][0xb10] ;  /* 0x0002c40000087ab9 */ /* 0x000fe20000000a00 */
[----:B------:R-:W-:Y:S01]  /*1360*/  UIMAD.WIDE UR6, UR5, 0x4, UR6 ;  /* 0x00000004050678a5 */ /* 0x000fe2000f8e0206 */
[----:B012---:R-:W0:Y:S05]  /*1370*/  LDC.64 R10, c[0x0][0x418] ;  /* 0x00010600ff0a7b82 */ /* 0x007e2a0000000a00 */
[----:B------:R-:W-:Y:S02]  /*1380*/  IMAD.U32 R192, RZ, RZ, UR6 ;  /* 0x00000006ffc07e24 */ /* 0x000fe4000f8e00ff */
[----:B------:R-:W-:Y:S01]  /*1390*/  IMAD.U32 R193, RZ, RZ, UR7 ;  /* 0x00000007ffc17e24 */ /* 0x000fe2000f8e00ff */
[----:B------:R-:W-:Y:S01]  /*13a0*/  ULDC.64 UR6, c[0x0][0xb20] ;  /* 0x0002c80000067ab9 */ /* 0x000fe20000000a00 */
[----:B------:R-:W1:Y:S03]  /*13b0*/  LDC R3, c[0x0][0x424] ;  /* 0x00010900ff037b82 */ /* 0x000e660000000800 */
[----:B------:R-:W2:Y:S01]  /*13c0*/  LDG.E R192, desc[UR42][R192.64] ;  /* 0x0000002ac0c07981 */ /* 0x000ea2000c1e1900 */
[----:B------:R-:W-:Y:S01]  /*13d0*/  ISETP.NE.U32.AND P1, PT, RZ, UR6, PT ;  /* 0x00000006ff007c0c */ /* 0x000fe2000bf25070 */
[----:B------:R-:W-:Y:S01]  /*13e0*/  IMAD.MOV.U32 R7, RZ, RZ, RZ ;  /* 0x000000ffff077224 */ /* 0x000fe200078e00ff */
[----:B------:R-:W-:-:S02]  /*13f0*/  ISETP.NE.U32.AND P0, PT, RZ, UR8, PT ;  /* 0x00000008ff007c0c */ /* 0x000fc4000bf05070 */
[----:B------:R-:W-:Y:S01]  /*1400*/  ISETP.NE.AND.EX P1, PT, RZ, UR7, PT, P1 ;  /* 0x00000007ff007c0c */ /* 0x000fe2000bf25310 */
[----:B---3--:R-:W3:Y:S01]  /*1410*/  LDC R186, c[0x0][0x2f0] ;  /* 0x0000bc00ffba7b82 */ /* 0x008ee20000000800 */
[----:B------:R-:W-:Y:S02]  /*1420*/  ISETP.NE.AND.EX P0, PT, RZ, UR9, PT, P0 ;  /* 0x00000009ff007c0c */ /* 0x000fe4000bf05300 */
[----:B--2---:R-:W-:-:S09]  /*1430*/  SHF.R.S32.HI R200, RZ, 0x1f, R192 ;  /* 0x0000001fffc87819 */ /* 0x004fd200000114c0 */
[----:B----4-:R-:W-:-:S04]  /*1440*/  @P1 LEA R4, P2, R192, UR6, 0x2 ;  /* 0x00000006c0041c11 */ /* 0x010fc8000f8410ff */
[C---:B------:R-:W-:Y:S02]  /*1450*/  @P1 LEA.HI.X R5, R192.reuse, UR7, R200, 0x2, P2 ;  /* 0x00000007c0051c11 */ /* 0x040fe400090f14c8 */
[----:B------:R-:W-:-:S03]  /*1460*/  @P0 LEA R8, P2, R192, UR8, 0x2 ;  /* 0x00000008c0080c11 */ /* 0x000fc6000f8410ff */
[----:B-----5:R2:W5:Y:S01]  /*1470*/  @P1 LDG.E R7, desc[UR42][R4.64] ;  /* 0x0000002a04071981 */ /* 0x020562000c1e1900 */
[----:B------:R-:W-:Y:S01]  /*1480*/  @P0 LEA.HI.X R9, R192, UR9, R200, 0x2, P2 ;  /* 0x00000009c0090c11 */ /* 0x000fe200090f14c8 */
[----:B------:R-:W-:-:S04]  /*1490*/  ULDC.64 UR8, c[0x0][0xb18] ;  /* 0x0002c60000087ab9 */ /* 0x000fc80000000a00 */
[----:B------:R2:W5:Y:S01]  /*14a0*/  @P0 LDG.E R185, desc[UR42][R8.64] ;  /* 0x0000002a08b90981 */ /* 0x000562000c1e1900 */
[----:B0-----:R-:W-:Y:S02]  /*14b0*/  ISETP.NE.U32.AND P1, PT, R10, RZ, PT ;  /* 0x000000ff0a00720c */ /* 0x001fe40003f25070 */
[----:B------:R-:W-:Y:S02]  /*14c0*/  ISETP.NE.U32.AND P2, PT, RZ, UR8, PT ;  /* 0x00000008ff007c0c */ /* 0x000fe4000bf45070 */
[C---:B------:R-:W-:Y:S02]  /*14d0*/  LOP3.LUT R0, R6.reuse, 0xff000000, RZ, 0xc0, !PT ;  /* 0xff00000006007812 */ /* 0x040fe400078ec0ff */
[----:B------:R-:W-:Y:S02]  /*14e0*/  ISETP.NE.AND.EX P1, PT, R11, RZ, PT, P1 ;  /* 0x000000ff0b00720c */ /* 0x000fe40003f25310 */
[----:B------:R-:W-:Y:S02]  /*14f0*/  ISETP.NE.AND.EX P2, PT, RZ, UR9, PT, P2 ;  /* 0x00000009ff007c0c */ /* 0x000fe4000bf45320 */
[----:B------:R-:W-:-:S02]  /*1500*/  LOP3.LUT R193, R6, 0xffff, RZ, 0xc0, !PT ;  /* 0x0000ffff06c17812 */ /* 0x000fc400078ec0ff */
[----:B------:R-:W-:Y:S02]  /*1510*/  LOP3.LUT R199, R6, 0xff0000, RZ, 0xc0, !PT ;  /* 0x00ff000006c77812 */ /* 0x000fe400078ec0ff */
[----:B------:R-:W-:Y:S02]  /*1520*/  SHF.R.U32.HI R0, RZ, 0x8, R0 ;  /* 0x00000008ff007819 */ /* 0x000fe40000011600 */
[----:B-1----:R-:W-:Y:S01]  /*1530*/  SEL R3, R3, 0x1, P1 ;  /* 0x0000000103037807 */ /* 0x002fe20000800000 */
[----:B--23--:R-:W-:Y:S06]  /*1540*/  @P0 BRA `(.L_x_5115) ;  /* 0x0000000000280947 */ /* 0x00cfec0003800000 */
[----:B------:R-:W-:Y:S01]  /*1550*/  ULDC.64 UR6, c[0x0][0xaf8] ;  /* 0x0002be0000067ab9 */ /* 0x000fe20000000a00 */
[----:B-----5:R-:W0:Y:S01]  /*1560*/  LDC R185, c[0x0][0x288] ;  /* 0x0000a200ffb97b82 */ /* 0x020e220000000800 */
[----:B------:R-:W-:-:S04]  /*1570*/  ISETP.NE.U32.AND P0, PT, RZ, UR6, PT ;  /* 0x00000006ff007c0c */ /* 0x000fc8000bf05070 */
[----:B------:R-:W-:-:S13]  /*1580*/  ISETP.NE.AND.EX P0, PT, RZ, UR7, PT, P0 ;  /* 0x00000007ff007c0c */ /* 0x000fda000bf05300 */
[----:B------:R-:W-:Y:S05]  /*1590*/  @!P0 BRA `(.L_x_5115) ;  /* 0x0000000000148947 */ /* 0x000fea0003800000 */
[----:B------:R-:W1:Y:S02]  /*15a0*/  LDC.64 R4, c[0x0][0xaf8] ;  /* 0x0002be00ff047b82 */ /* 0x000e640000000a00 */
[----:B-1----:R-:W-:-:S05]  /*15b0*/  IMAD.WIDE R4, R192, 0x4, R4 ;  /* 0x00000004c0047825 */ /* 0x002fca00078e0204 */
[----:B0-----:R-:W2:Y:S04]  /*15c0*/  LDG.E R185, desc[UR42][R4.64] ;  /* 0x0000002a04b97981 */ /* 0x001ea8000c1e1900 */
[----:B------:R-:W2:Y:S02]  /*15d0*/  LDG.E R6, desc[UR42][R4.64+0x4] ;  /* 0x0000042a04067981 */ /* 0x000ea4000c1e1900 */
[----:B--2---:R-:W-:-:S07]  /*15e0*/  IMAD.IADD R185, R6, 0x1, -R185 ;  /* 0x0000000106b97824 */ /* 0x004fce00078e0ab9 */
.L_x_5115:
[----:B------:R-:W-:Y:S01]  /*15f0*/  LEA.HI R199, R199, R0, RZ, 0x10 ;  /* 0x00000000c7c77211 */ /* 0x000fe200078f80ff */
[----:B------:R-:W-:Y:S01]  /*1600*/  IMAD R186, R3, R186, RZ ;  /* 0x000000ba03ba7224 */ /* 0x000fe200078e02ff */
[----:B------:R-:W-:Y:S06]  /*1610*/  @!P2 BRA `(.L_x_5116) ;  /* 0x000000000010a947 */ /* 0x000fec0003800000 */
[----:B------:R-:W-:-:S04]  /*1620*/  LEA R4, P0, R192, UR8, 0x2 ;  /* 0x00000008c0047c11 */ /* 0x000fc8000f8010ff */
[----:B------:R-:W-:-:S05]  /*1630*/  LEA.HI.X R5, R192, UR9, R200, 0x2, P0 ;  /* 0x00000009c0057c11 */ /* 0x000fca00080f14c8 */
[----:B------:R1:W5:Y:S01]  /*1640*/  LDG.E R186, desc[UR42][R4.64] ;  /* 0x0000002a04ba7981 */ /* 0x000362000c1e1900 */
[----:B------:R-:W-:Y:S05]  /*1650*/  BRA `(.L_x_5117) ;  /* 0x0000000000247947 */ /* 0x000fea0003800000 */
.L_x_5116:
[----:B------:R-:W-:Y:S02]  /*1660*/  ULDC.64 UR6, c[0x0][0xb00] ;  /* 0x0002c00000067ab9 */ /* 0x000fe40000000a00 */
[----:B------:R-:W-:-:S04]  /*1670*/  ISETP.NE.U32.AND P0, PT, RZ, UR6, PT ;  /* 0x00000006ff007c0c */ /* 0x000fc8000bf05070 */
[----:B------:R-:W-:-:S13]  /*1680*/  ISETP.NE.AND.EX P0, PT, RZ, UR7, PT, P0 ;  /* 0x00000007ff007c0c */ /* 0x000fda000bf05300 */
[----:B------:R-:W-:Y:S05]  /*1690*/  @!P0 BRA `(.L_x_5117) ;  /* 0x0000000000148947 */ /* 0x000fea0003800000 */
[----:B------:R-:W1:Y:S02]  /*16a0*/  LDC.64 R4, c[0x0][0xb00] ;  /* 0x0002c000ff047b82 */ /* 0x000e640000000a00 */
[----:B-1----:R-:W-:-:S05]  /*16b0*/  IMAD.WIDE R4, R192, 0x4, R4 ;  /* 0x00000004c0047825 */ /* 0x002fca00078e0204 */
[----:B------:R-:W2:Y:S04]  /*16c0*/  LDG.E R186, desc[UR42][R4.64] ;  /* 0x0000002a04ba7981 */ /* 0x000ea8000c1e1900 */
[----:B------:R-:W2:Y:S02]  /*16d0*/  LDG.E R3, desc[UR42][R4.64+0x4] ;  /* 0x0000042a04037981 */ /* 0x000ea4000c1e1900 */
[----:B--2---:R-:W-:-:S07]  /*16e0*/  IMAD.IADD R186, R3, 0x1, -R186 ;  /* 0x0000000103ba7824 */ /* 0x004fce00078e0aba */
.L_x_5117:
[----:B------:R-:W-:Y:S01]  /*16f0*/  UISETP.NE.AND UP0, UPT, UR41, 0x1, UPT ;  /* 0x000000012900788c */ /* 0x000fe2000bf05270 */
[----:B-----5:R-:W-:Y:S01]  /*1700*/  IMAD.IADD R186, R186, 0x1, -R7 ;  /* 0x00000001baba7824 */ /* 0x020fe200078e0a07 */
[----:B------:R-:W-:-:S03]  /*1710*/  USHF.L.U32 UR39, UR4, 0x6, URZ ;  /* 0x0000000604277899 */ /* 0x000fc6000800063f */
[----:B------:R-:W-:Y:S01]  /*1720*/  VIADD R0, R186, 0x3f ;  /* 0x0000003fba007836 */ /* 0x000fe20000000000 */
[----:B------:R-:W-:-:S04]  /*1730*/  PLOP3.LUT P0, PT, PT, PT, UP0, 0x80, 0x0 ;  /* 0x000000000000781c */ /* 0x000fc80003f0f008 */
[----:B------:R-:W-:-:S04]  /*1740*/  SHF.R.S32.HI R3, RZ, 0x1f, R0 ;  /* 0x0000001fff037819 */ /* 0x000fc80000011400 */
[----:B------:R-:W-:-:S04]  /*1750*/  LEA.HI R3, R3, R0, RZ, 0x6 ;  /* 0x0000000003037211 */ /* 0x000fc800078f30ff */
[----:B------:R-:W-:Y:S01]  /*1760*/  SHF.R.S32.HI R6, RZ, 0x6, R3 ;  /* 0x00000006ff067819 */ /* 0x000fe20000011403 */
[----:B------:R-:W-:Y:S06]  /*1770*/  @!P0 BRA `(.L_x_5118) ;  /* 0x0000001c00fc8947 */ /* 0x000fec0003800000 */
[----:B------:R-:W2:Y:S01]  /*1780*/  LDC R0, c[0x0][0x448] ;  /* 0x00011200ff007b82 */ /* 0x000ea20000000800 */
[----:B------:R-:W-:Y:S01]  /*1790*/  UIADD3 UR4, UR39, 0x3f, URZ ;  /* 0x0000003f27047890 */ /* 0x000fe2000fffe03f */
[----:B0-----:R-:W-:Y:S02]  /*17a0*/  IADD3 R185, R186, 0x40, -R185 ;  /* 0x00000040bab97810 */ /* 0x001fe40007ffe8b9 */
[----:B------:R-:W-:Y:S02]  /*17b0*/  LOP3.LUT R8, R199, 0xff, RZ, 0xc0, !PT ;  /* 0x000000ffc7087812 */ /* 0x000fe400078ec0ff */
[----:B--2---:R-:W-:Y:S01]  /*17c0*/  ISETP.NE.AND P0, PT, R0, 0x1, PT ;  /* 0x000000010000780c */ /* 0x004fe20003f05270 */
[----:B------:R-:W-:-:S12]  /*17d0*/  IMAD.U32 R0, RZ, RZ, UR4 ;  /* 0x00000004ff007e24 */ /* 0x000fd8000f8e00ff */
[----:B------:R-:W0:Y:S08]  /*17e0*/  @P0 LDC R3, c[0x0][0x44c] ;  /* 0x00011300ff030b82 */ /* 0x000e300000000800 */
[----:B-1----:R-:W1:Y:S01]  /*17f0*/  @P0 LDC R4, c[0x0][0x450] ;  /* 0x00011400ff040b82 */ /* 0x002e620000000800 */
[----:B0-----:R-:W-:-:S05]  /*1800*/  @P0 IMAD.HI.U32 R3, R3, UR4, RZ ;  /* 0x0000000403030c27 */ /* 0x001fca000f8e00ff */
        /* <DEDUP_REMOVED lines=9> */
[----:B------:R-:W-:-:S04]  /*18a0*/  SHF.R.U32.HI R0, RZ, 0x10, R199 ;  /* 0x00000010ff007819 */ /* 0x000fc800000116c7 */
[----:B------:R-:W-:-:S13]  /*18b0*/  ISETP.NE.AND P0, PT, R0, RZ, PT ;  /* 0x000000ff0000720c */ /* 0x000fda0003f05270 */
[----:B------:R-:W0:Y:S02]  /*18c0*/  @!P0 LDC R0, c[0x0][0xae8] ;  /* 0x0002ba00ff008b82 */ /* 0x000e240000000800 */
[-C--:B0-----:R-:W-:Y:S02]  /*18d0*/  IABS R7, R0.reuse ;  /* 0x0000000000077213 */ /* 0x081fe40000000000 */
        /* <DEDUP_REMOVED lines=26> */
.L_x_5119:
        /* <DEDUP_REMOVED lines=72> */
[----:B------:R-:W2:Y:S01]  /*1f00*/  LDL R4, [R1+0x8] ;  /* 0x0000080001047983 */ /* 0x000ea20000100800 */
        /* <DEDUP_REMOVED lines=9> */
[----:B------:R-:W-:Y:S01]  /*1fa0*/  UMOV UR7, 0x40000040 ;  /* 0x4000004000077882 */ /* 0x000fe20000000000 */
[----:B------:R-:W-:Y:S01]  /*1fb0*/  WARPGROUP.ARRIVE ;  /* 0x00000000000079c5 */ /* 0x000fe20000000000 */
        /* <DEDUP_REMOVED lines=12> */
[C---:B------:R-:W-:Y:S01]  /*2080*/  R2UR UR16, R5.reuse ;  /* 0x00000000051072ca */ /* 0x040fe200000e0000 */
[----:B------:R-:W-:Y:S01]  /*2090*/  VIADD R6, R5, 0x2 ;  /* 0x0000000205067836 */ /* 0x000fe20000000000 */
[----:B------:R-:W-:-:S04]  /*20a0*/  LOP3.LUT R3, R3, 0x2000000, RZ, 0xfc, !PT ;  /* 0x0200000003037812 */ /* 0x000fc800078efcff */
[----:B------:R-:W-:Y:S01]  /*20b0*/  R2UR UR12, R6 ;  /* 0x00000000060c72ca */ /* 0x000fe200000e0000 */
[----:B------:R-:W-:-:S04]  /*20c0*/  IMAD R4, R2, 0x1000, R3 ;  /* 0x0000100002047824 */ /* 0x000fc800078e0203 */
[C---:B------:R-:W-:Y:S01]  /*20d0*/  VIADD R6, R4.reuse, 0x80 ;  /* 0x0000008004067836 */ /* 0x040fe20000000000 */
[----:B------:R-:W-:-:S04]  /*20e0*/  R2UR UR18, R4 ;  /* 0x00000000041272ca */ /* 0x000fc800000e0000 */
[----:B------:R-:W-:Y:S01]  /*20f0*/  R2UR UR14, R6 ;  /* 0x00000000060e72ca */ /* 0x000fe200000e0000 */
[C---:B------:R-:W-:Y:S02]  /*2100*/  VIADD R6, R5.reuse, 0x4 ;  /* 0x0000000405067836 */ /* 0x040fe40000000000 */
[----:B------:R-:W-:-:S03]  /*2110*/  VIADD R5, R5, 0x6 ;  /* 0x0000000605057836 */ /* 0x000fc60000000000 */
[----:B------:R-:W-:Y:S01]  /*2120*/  R2UR UR8, R6 ;  /* 0x00000000060872ca */ /* 0x000fe200000e0000 */
[C---:B------:R-:W-:Y:S01]  /*2130*/  VIADD R6, R4.reuse, 0x100 ;  /* 0x0000010004067836 */ /* 0x040fe20000000000 */
[----:B------:R-:W-:Y:S01]  /*2140*/  R2UR UR4, R5 ;  /* 0x00000000050472ca */ /* 0x000fe200000e0000 */
[----:B------:R-:W-:Y:S01]  /*2150*/  HGMMA.64x256x16.F32.BF16 R24, gdesc[UR16].tnspB, RZ, !UPT, gsb0 ;  /* 0x43e00000101879f0 */ /* 0x000fe2000c0018ff */
[----:B------:R-:W-:Y:S02]  /*2160*/  VIADD R4, R4, 0x180 ;  /* 0x0000018004047836 */ /* 0x000fe40000000000 */
[----:B------:R-:W-:-:S03]  /*2170*/  R2UR UR10, R6 ;  /* 0x00000000060a72ca */ /* 0x000fc600000e0000 */
[----:B------:R-:W-:Y:S01]  /*2180*/  R2UR UR6, R4 ;  /* 0x00000000040672ca */ /* 0x000fe200000e0000 */
[----:B------:R-:W-:-:S05]  /*2190*/  IMAD.MOV.U32 R4, RZ, RZ, 0x1 ;  /* 0x00000001ff047424 */ /* 0x000fca00078e00ff */
[----:B------:R-:W-:-:S04]  /*21a0*/  SEL R4, R4, 0x2, !P0 ;  /* 0x0000000204047807 */ /* 0x000fc80004000000 */
[----:B------:R-:W-:-:S04]  /*21b0*/  LOP3.LUT R4, R4, 0x1, RZ, 0xfc, !PT ;  /* 0x0000000104047812 */ /* 0x000fc800078efcff */
[----:B------:R-:W-:Y:S01]  /*21c0*/  ISETP.NE.AND P1, PT, R4, 0x3, PT ;  /* 0x000000030400780c */ /* 0x000fe20003f25270 */
        /* <DEDUP_REMOVED lines=15> */
.L_x_5121:
[----:B------:R-:W0:Y:S01]  /*22c0*/  S2R R5, SR_CgaCtaId ;  /* 0x0000000000057919 */ /* 0x000e220000008800 */
[----:B------:R-:W-:Y:S01]  /*22d0*/  UIADD3 UR6, UR20, -0x2, URZ ;  /* 0xfffffffe14067890 */ /* 0x000fe2000fffe03f */
[----:B------:R-:W-:-:S04]  /*22e0*/  IMAD R4, R2, 0x8, R17 ;  /* 0x0000000802047824 */ /* 0x000fc800078e0211 */
[----:B------:R-:W-:Y:S01]  /*22f0*/  VIADD R4, R4, 0x38860 ;  /* 0x0003886004047836 */ /* 0x000fe20000000000 */
[----:B------:R-:W-:-:S04]  /*2300*/  ISETP.LE.AND P0, PT, R0, UR6, PT ;  /* 0x0000000600007c0c */ /* 0x000fc8000bf03270 */
[----:B0-----:R-:W-:-:S04]  /*2310*/  PRMT R4, R5, 0x654, R4 ;  /* 0x0000065405047816 */ /* 0x001fc80000000004 */
[----:B------:R0:W-:Y:S05]  /*2320*/  SYNCS.ARRIVE.TRANS64.RED.A1T0 RZ, [R4+URZ], RZ ;  /* 0x000000ff04ff79a7 */ /* 0x0001ea000810043f */
[----:B------:R-:W-:Y:S05]  /*2330*/  @!P0 BRA `(.L_x_5122) ;  /* 0x0000000800cc8947 */ /* 0x000fea0003800000 */
[----:B------:R-:W-:-:S05]  /*2340*/  UMOV UR20, UR6 ;  /* 0x0000000600147c82 */ /* 0x000fca0008000000 */
.L_x_5124:
        /* <DEDUP_REMOVED lines=9> */
[----:B------:R-:W-:Y:S01]  /*23e0*/  SEL R2, R2, RZ, P0 ;  /* 0x000000ff02027207 */ /* 0x000fe20000000000 */
        /* <DEDUP_REMOVED lines=139> */
[----:B------:R-:W-:Y:S02]  /*2ca0*/  R2UR UR6, R4 ;  /* 0x00000000040672ca */ /* 0x000fe400000e0000 */
[----:B------:R-:W-:Y:S01]  /*2cb0*/  SEL R4, RZ, 0x1, P0 ;  /* 0x00000001ff047807 */ /* 0x000fe20000000000 */
[----:B------:R-:W-:-:S02]  /*2cc0*/  WARPGROUP.DEPBAR.LE gsb0, 0x0 ;  /* 0x00008000000079c5 */ /* 0x000fc40000010000 */
[----:B------:R-:W-:-:S15]  /*2cd0*/  WARPGROUP.ARRIVE ;  /* 0x00000000000079c5 */ /* 0x000fde0000000000 */
[----:B------:R-:W-:-:S05]  /*2ce0*/  NOP ;  /* 0x0000000000007918 */ /* 0x000fca0000000000 */
        /* <DEDUP_REMOVED lines=9> */
[----:B------:R-:W-:Y:S01]  /*2d80*/  R2UR UR7, R4 ;  /* 0x00000000040772ca */ /* 0x000fe200000e0000 */
[----:B------:R-:W-:Y:S01]  /*2d90*/  UMOV UR6, UR20 ;  /* 0x0000001400067c82 */ /* 0x000fe20008000000 */
[----:B------:R-:W-:Y:S01]  /*2da0*/  UIADD3 UR20, UR20, -0x1, URZ ;  /* 0xffffffff14147890 */ /* 0x000fe2000fffe03f */
[----:B------:R-:W-:-:S10]  /*2db0*/  ISETP.LT.AND P0, PT, R0, UR6, PT ;  /* 0x0000000600007c0c */ /* 0x000fd4000bf01270 */
[----:B------:R-:W-:Y:S01]  /*2dc0*/  ULOP3.LUT UR37, UR37, UR7, URZ, 0x3c, !UPT ;  /* 0x0000000725257292 */ /* 0x000fe2000f8e3c3f */
[----:B------:R-:W-:Y:S02]  /*2dd0*/  WARPGROUP.DEPBAR.LE gsb0, 0x0 ;  /* 0x00008000000079c5 */ /* 0x000fe40000010000 */
[----:B------:R-:W-:Y:S06]  /*2de0*/  BAR.ARV 0xf, 0x100 ;  /* 0x03c4000000007b1d */ /* 0x000fec0000002000 */
[----:B------:R-:W-:Y:S05]  /*2df0*/  @!P1 BRA `(.L_x_5123) ;  /* 0x0000000000049947 */ /* 0x000fea0003800000 */
[----:B------:R-:W-:Y:S01]  /*2e00*/  BPT.TRAP 0x1 ;  /* 0x000000040000795c */ /* 0x000fe20000300000 */
.L_x_5123:
[----:B------:R-:W0:Y:S01]  /*2e10*/  S2R R5, SR_CgaCtaId ;  /* 0x0000000000057919 */ /* 0x000e220000008800 */
[----:B------:R-:W-:-:S04]  /*2e20*/  IMAD R4, R2, 0x8, R17 ;  /* 0x0000000802047824 */ /* 0x000fc800078e0211 */
[----:B------:R-:W-:-:S05]  /*2e30*/  VIADD R4, R4, 0x38860 ;  /* 0x0003886004047836 */ /* 0x000fca0000000000 */
[----:B0-----:R-:W-:-:S04]  /*2e40*/  PRMT R4, R5, 0x654, R4 ;  /* 0x0000065405047816 */ /* 0x001fc80000000004 */
[----:B------:R1:W-:Y:S01]  /*2e50*/  SYNCS.ARRIVE.TRANS64.RED.A1T0 RZ, [R4+URZ], RZ ;  /* 0x000000ff04ff79a7 */ /* 0x0003e2000810043f */
[----:B------:R-:W-:Y:S05]  /*2e60*/  @P0 BRA `(.L_x_5124) ;  /* 0xfffffff400380947 */ /* 0x000fea000383ffff */
.L_x_5122:
[----:B------:R-:W-:Y:S01]  /*2e70*/  BAR.SYNC.DEFER_BLOCKING 0xe, 0x100 ;  /* 0x0384000000007b1d */ /* 0x000fe20000010000 */
[C---:B------:R-:W-:Y:S01]  /*2e80*/  IMAD R0, R2.reuse, 0x40, R19 ;  /* 0x0000004002007824 */ /* 0x040fe200078e0213 */
[----:B------:R-:W-:Y:S01]  /*2e90*/  PLOP3.LUT P0, PT, PT, PT, PT, 0x8, 0x0 ;  /* 0x000000000000781c */ /* 0x000fe20003f0e170 */
[----:B------:R-:W-:Y:S02]  /*2ea0*/  VIADD R2, R2, 0x1 ;  /* 0x0000000102027836 */ /* 0x000fe40000000000 */
[----:B------:R-:W-:Y:S02]  /*2eb0*/  IMAD R17, R0, 0x4, R17 ;  /* 0x0000000400117824 */ /* 0x000fe400078e0211 */
[----:B------:R-:W-:Y:S01]  /*2ec0*/  IMAD.MOV.U32 R20, RZ, RZ, RZ ;  /* 0x000000ffff147224 */ /* 0x000fe200078e00ff */
[----:B------:R-:W-:-:S04]  /*2ed0*/  ISETP.NE.AND P1, PT, R2, 0x2, PT ;  /* 0x000000020200780c */ /* 0x000fc80003f25270 */
[----:B------:R-:W-:Y:S01]  /*2ee0*/  SEL R2, R2, RZ, P1 ;  /* 0x000000ff02027207 */ /* 0x000fe20000800000 */
[----:B------:R-:W2:Y:S04]  /*2ef0*/  LDS R3, [R17+0x38400] ;  /* 0x0384000011037984 */ /* 0x000ea80000000800 */
[----:B------:R-:W3:Y:S01]  /*2f00*/  LDS R0, [R17+0x38420] ;  /* 0x0384200011007984 */ /* 0x000ee20000000800 */
        /* <DEDUP_REMOVED lines=65> */
[-C--:B---3--:R-:W-:Y:S01]  /*3320*/  FMUL.FTZ R26, R26, R0.reuse ;  /* 0x000000001a1a7220 */ /* 0x088fe20000410000 */
[-C--:B------:R-:W-:Y:S01]  /*3330*/  FMUL.FTZ R27, R27, R0.reuse ;  /* 0x000000001b1b7220 */ /* 0x080fe20000410000 */
[-C--:B------:R-:W-:Y:S01]  /*3340*/  FMUL.FTZ R30, R30, R0.reuse ;  /* 0x000000001e1e7220 */ /* 0x080fe20000410000 */
[----:B------:R-:W-:Y:S01]  /*3350*/  R2UR UR4, R3 ;  /* 0x00000000030472ca */ /* 0x000fe200000e0000 */
        /* <DEDUP_REMOVED lines=62> */
[----:B------:R-:W-:Y:S01]  /*3740*/  ULOP3.LUT UR37, UR37, UR4, URZ, 0x3c, !UPT ;  /* 0x0000000425257292 */ /* 0x000fe2000f8e3c3f */
[----:B------:R-:W-:Y:S06]  /*3750*/  BAR.ARV 0xf, 0x100 ;  /* 0x03c4000000007b1d */ /* 0x000fec0000002000 */
[----:B------:R-:W-:Y:S05]  /*3760*/  BRA `(.L_x_5120) ;  /* 0x000000ac00807947 */ /* 0x000fea0003800000 */
.L_x_5118:
[----:B------:R-:W2:Y:S01]  /*3770*/  LDC R0, c[0x0][0x448] ;  /* 0x00011200ff007b82 */ /* 0x000ea20000000800 */
[----:B------:R-:W-:Y:S01]  /*3780*/  UIADD3 UR4, UR39, 0x3f, URZ ;  /* 0x0000003f27047890 */ /* 0x000fe2000fffe03f */
[----:B01----:R-:W-:Y:S02]  /*3790*/  IADD3 R5, R186, 0x40, -R185 ;  /* 0x00000040ba057810 */ /* 0x003fe40007ffe8b9 */
[----:B------:R-:W-:Y:S02]  /*37a0*/  LOP3.LUT R16, R16, 0xfffffffd, RZ, 0xc0, !PT ;  /* 0xfffffffd10107812 */ /* 0x000fe400078ec0ff */
[----:B--2---:R-:W-:-:S13]  /*37b0*/  ISETP.NE.AND P0, PT, R0, 0x1, PT ;  /* 0x000000010000780c */ /* 0x004fda0003f05270 */
[----:B------:R-:W0:Y:S01]  /*37c0*/  @P0 LDC R0, c[0x0][0x44c] ;  /* 0x00011300ff000b82 */ /* 0x000e220000000800 */
[----:B------:R-:W-:-:S07]  /*37d0*/  @P0 LOP3.LUT R16, R16, 0x2, RZ, 0xfc, !PT ;  /* 0x0000000210100812 */ /* 0x000fce00078efcff */
[----:B------:R-:W1:Y:S01]  /*37e0*/  @P0 LDC R4, c[0x0][0x450] ;  /* 0x00011400ff040b82 */ /* 0x000e620000000800 */
[----:B0-----:R-:W-:-:S04]  /*37f0*/  @P0 IMAD.HI.U32 R3, R0, UR4, RZ ;  /* 0x0000000400030c27 */ /* 0x001fc8000f8e00ff */
[----:B------:R-:W-:Y:S01]  /*3800*/  IMAD.U32 R0, RZ, RZ, UR4 ;  /* 0x00000004ff007e24 */ /* 0x000fe2000f8e00ff */
[----:B------:R-:W-:Y:S01]  /*3810*/  UMOV UR4, URZ ;  /* 0x0000003f00047c82 */ /* 0x000fe20008000000 */
[----:B-1----:R-:W-:-:S05]  /*3820*/  @P0 SHF.R.U32.HI R0, RZ, R4, R3 ;  /* 0x00000004ff000219 */ /* 0x002fca0000011603 */
[----:B------:R-:W-:-:S05]  /*3830*/  IMAD.IADD R0, R5, 0x1, R0 ;  /* 0x0000000105007824 */ /* 0x000fca00078e0200 */
[----:B------:R-:W-:-:S04]  /*3840*/  SHF.R.S32.HI R3, RZ, 0x1f, R0 ;  /* 0x0000001fff037819 */ /* 0x000fc80000011400 */
[----:B------:R-:W-:Y:S02]  /*3850*/  LEA.HI R3, R3, R0, RZ, 0x6 ;  /* 0x0000000003037211 */ /* 0x000fe400078f30ff */
[----:B------:R-:W-:Y:S02]  /*3860*/  LOP3.LUT R0, R199, 0xff, RZ, 0xc0, !PT ;  /* 0x000000ffc7007812 */ /* 0x000fe400078ec0ff */
[----:B------:R-:W-:Y:S02]  /*3870*/  SHF.R.S32.HI R3, RZ, 0x6, R3 ;  /* 0x00000006ff037819 */ /* 0x000fe40000011403 */
[----:B------:R-:W-:Y:S02]  /*3880*/  R2UR UR38, R0 ;  /* 0x00000000002672ca */ /* 0x000fe400000e0000 */
[----:B------:R-:W-:-:S04]  /*3890*/  VIMNMX R6, R6, R3, PT ;  /* 0x0000000306067248 */ /* 0x000fc80003fe0100 */
[----:B------:R-:W-:-:S13]  /*38a0*/  ISETP.GE.AND P0, PT, R6, 0x1, PT ;  /* 0x000000010600780c */ /* 0x000fda0003f06270 */
[----:B------:R-:W-:Y:S05]  /*38b0*/  @!P0 BRA `(.L_x_5125) ;  /* 0x0000000000948947 */ /* 0x000fea0003800000 */
[----:B------:R-:W-:Y:S01]  /*38c0*/  SHF.R.U32.HI R5, RZ, 0x10, R199 ;  /* 0x00000010ff057819 */ /* 0x000fe200000116c7 */
[----:B------:R-:W-:-:S03]  /*38d0*/  UMOV UR4, URZ ;  /* 0x0000003f00047c82 */ /* 0x000fc60008000000 */
[----:B------:R-:W-:-:S13]  /*38e0*/  ISETP.NE.AND P0, PT, R5, RZ, PT ;  /* 0x000000ff0500720c */ /* 0x000fda0003f05270 */
[----:B------:R-:W0:Y:S02]  /*38f0*/  @!P0 LDC R5, c[0x0][0xae8] ;  /* 0x0002ba00ff058b82 */ /* 0x000e240000000800 */
[-C--:B0-----:R-:W-:Y:S02]  /*3900*/  IABS R0, R5.reuse ;  /* 0x0000000500007213 */ /* 0x081fe40000000000 */
[----:B------:R-:W-:Y:S02]  /*3910*/  IABS R8, R5 ;  /* 0x0000000500087213 */ /* 0x000fe40000000000 */
[----:B------:R-:W-:Y:S02]  /*3920*/  R2UR UR8, R0 ;  /* 0x00000000000872ca */ /* 0x000fe400000e0000 */
[C---:B------:R-:W-:Y:S02]  /*3930*/  IADD3 R0, R5.reuse, -0x1, R6 ;  /* 0xffffffff05007810 */ /* 0x040fe40007ffe006 */
[----:B------:R-:W-:-:S02]  /*3940*/  R2UR UR9, R5 ;  /* 0x00000000050972ca */ /* 0x000fc400000e0000 */
[----:B------:R-:W-:Y:S02]  /*3950*/  IABS R7, R0 ;  /* 0x0000000000077213 */ /* 0x000fe40000000000 */
[----:B------:R-:W-:Y:S02]  /*3960*/  LOP3.LUT R0, R0, R5, RZ, 0x3c, !PT ;  /* 0x0000000500007212 */ /* 0x000fe400078e3cff */
[----:B------:R-:W-:-:S03]  /*3970*/  R2UR UR7, R7 ;  /* 0x00000000070772ca */ /* 0x000fc600000e0000 */
[----:B------:R-:W0:Y:S04]  /*3980*/  I2F.RP R3, UR8 ;  /* 0x0000000800037d06 */ /* 0x000e280008209400 */
[----:B------:R-:W-:-:S06]  /*3990*/  UISETP.NE.AND UP0, UPT, UR9, URZ, UPT ;  /* 0x0000003f0900728c */ /* 0x000fcc000bf05270 */
[----:B------:R-:W-:Y:S01]  /*39a0*/  PLOP3.LUT P0, PT, PT, PT, UP0, 0x80, 0x0 ;  /* 0x000000000000781c */ /* 0x000fe20003f0f008 */
        /* <DEDUP_REMOVED lines=16> */
[----:B------:R-:W-:Y:S01]  /*3ab0*/  UISETP.GE.AND UP2, UPT, UR6, URZ, UPT ;  /* 0x0000003f0600728c */ /* 0x000fe2000bf46270 */
[----:B------:R-:W-:-:S08]  /*3ac0*/  @!P0 R2UR UR6, R5 ;  /* 0x00000000050682ca */ /* 0x000fd000000e0000 */
[----:B------:R-:W-:-:S07]  /*3ad0*/  @UP1 UIADD3 UR5, UR5, 0x1, URZ ;  /* 0x0000000105051890 */ /* 0x000fce000fffe03f */
[----:B------:R-:W-:Y:S02]  /*3ae0*/  UMOV UR4, UR5 ;  /* 0x0000000500047c82 */ /* 0x000fe40008000000 */
[----:B------:R-:W-:Y:S02]  /*3af0*/  @!UP2 UIADD3 UR4, -UR4, URZ, URZ ;  /* 0x0000003f0404a290 */ /* 0x000fe4000fffe13f */
[----:B------:R-:W-:-:S12]  /*3b00*/  @!UP0 ULOP3.LUT UR4, URZ, UR6, URZ, 0x33, !UPT ;  /* 0x000000063f048292 */ /* 0x000fd8000f8e333f */
.L_x_5125:
[----:B------:R-:W-:Y:S02]  /*3b10*/  UIMAD UR38, UR38, UR4, URZ ;  /* 0x00000004262672a4 */ /* 0x000fe4000f8e023f */
[----:B------:R-:W-:Y:S01]  /*3b20*/  IMAD.U32 R3, RZ, RZ, UR4 ;  /* 0x00000004ff037e24 */ /* 0x000fe2000f8e00ff */
[----:B------:R-:W-:Y:S01]  /*3b30*/  PLOP3.LUT P0, PT, PT, PT, PT, 0x80, 0x0 ;  /* 0x000000000000781c */ /* 0x000fe20003f0f070 */
[----:B------:R-:W-:Y:S01]  /*3b40*/  IMAD.MOV.U32 R20, RZ, RZ, RZ ;  /* 0x000000ffff147224 */ /* 0x000fe200078e00ff */
[----:B------:R-:W-:Y:S02]  /*3b50*/  CS2R R150, SRZ ;  /* 0x0000000000967805 */ /* 0x000fe4000001ff00 */
[----:B------:R-:W-:Y:S02]  /*3b60*/  CS2R R148, SRZ ;  /* 0x0000000000947805 */ /* 0x000fe4000001ff00 */
[----:B------:R-:W-:Y:S01]  /*3b70*/  VIADDMNMX R168, R3, UR38, R6, PT ;  /* 0x0000002603a87c46 */ /* 0x000fe2000b800106 */
[----:B------:R-:W-:Y:S01]  /*3b80*/  IMAD.MOV.U32 R3, RZ, RZ, RZ ;  /* 0x000000ffff037224 */ /* 0x000fe200078e00ff */
[----:B------:R-:W-:-:S02]  /*3b90*/  CS2R R146, SRZ ;  /* 0x0000000000927805 */ /* 0x000fc4000001ff00 */
[----:B------:R-:W-:Y:S02]  /*3ba0*/  CS2R R144, SRZ ;  /* 0x0000000000907805 */ /* 0x000fe4000001ff00 */
[----:B------:R-:W-:Y:S02]  /*3bb0*/  ISETP.GT.AND P1, PT, R168, UR38, PT ;  /* 0x00000026a8007c0c */ /* 0x000fe4000bf24270 */
        /* <DEDUP_REMOVED lines=61> */
[----:B------:R-:W2:Y:S04]  /*3f90*/  LDL R0, [R1+0x8] ;  /* 0x0000080001007983 */ /* 0x000ea80000100800 */
        /* <DEDUP_REMOVED lines=28> */
.L_x_5126:
        /* <DEDUP_REMOVED lines=10> */
[----:B------:R-:W0:Y:S02]  /*4200*/  SYNCS.PHASECHK.TRANS64.TRYWAIT P1, [R17+URZ+0x38800], R6 ;  /* 0x03880006110075a7 */ /* 0x000e24000802017f */
[----:B0-----:R-:W-:Y:S05]  /*4210*/  @!P1 BRA `(.L_x_5127) ;  /* 0x0000015c00849947 */ /* 0x001fea0003800000 */
.L_x_5271:
[----:B------:R-:W-:Y:S05]  /*4220*/  @!P0 BRA `(.L_x_5128) ;  /* 0x0000000000048947 */ /* 0x000fea0003800000 */
[----:B------:R-:W-:Y:S01]  /*4230*/  BPT.TRAP 0x1 ;  /* 0x000000040000795c */ /* 0x000fe20000300000 */
.L_x_5128:
[----:B------:R-:W-:Y:S02]  /*4240*/  IMAD.U32 R8, RZ, RZ, UR37 ;  /* 0x00000025ff087e24 */ /* 0x000fe4000f8e00ff */
[----:B------:R-:W-:-:S03]  /*4250*/  IMAD R9, R2, 0x8, R17 ;  /* 0x0000000802097824 */ /* 0x000fc600078e0211 */
[----:B------:R-:W-:-:S04]  /*4260*/  SHF.L.U32 R8, R8, 0x1f, RZ ;  /* 0x0000001f08087819 */ /* 0x000fc800000006ff */
[----:B------:R1:W2:Y:S01]  /*4270*/  SYNCS.PHASECHK.TRANS64.TRYWAIT P1, [R9+URZ+0x38830], R8 ;  /* 0x03883008090075a7 */ /* 0x0002a2000802017f */
[----:B------:R-:W-:Y:S05]  /*4280*/  @!P0 BRA `(.L_x_5129) ;  /* 0x0000000000048947 */ /* 0x000fea0003800000 */
[----:B------:R-:W-:Y:S01]  /*4290*/  BPT.TRAP 0x1 ;  /* 0x000000040000795c */ /* 0x000fe20000300000 */
.L_x_5129:
[----:B------:R-:W-:-:S05]  /*42a0*/  VIADD R0, R17, 0x22400 ;  /* 0x0002240011007836 */ /* 0x000fca0000000000 */
[----:B------:R-:W-:-:S04]  /*42b0*/  SHF.R.U32.HI R0, RZ, 0x4, R0 ;  /* 0x00000004ff007819 */ /* 0x000fc80000011600 */
[----:B------:R-:W-:Y:S01]  /*42c0*/  LOP3.LUT R0, R0, 0x3fff, RZ, 0xc0, !PT ;  /* 0x00003fff00007812 */ /* 0x000fe200078ec0ff */
[----:B--2---:R-:W-:Y:S06]  /*42d0*/  @P1 BRA `(.L_x_5130) ;  /* 0x0000000000081947 */ /* 0x004fec0003800000 */
[----:B------:R-:W2:Y:S02]  /*42e0*/  SYNCS.PHASECHK.TRANS64.TRYWAIT P1, [R9+URZ+0x38830], R8 ;  /* 0x03883008090075a7 */ /* 0x000ea4000802017f */
[----:B--2---:R-:W-:Y:S05]  /*42f0*/  @!P1 BRA `(.L_x_5131) ;  /* 0x0000015c00609947 */ /* 0x004fea0003800000 */
.L_x_5130:
[----:B------:R-:W-:Y:S05]  /*4300*/  WARPSYNC.ALL ;  /* 0x0000000000007948 */ /* 0x000fea0003800000 */
[----:B------:R-:W-:Y:S01]  /*4310*/  LOP3.LUT R4, R0, 0x10000, RZ, 0xfc, !PT ;  /* 0x0001000000047812 */ /* 0x000fe200078efcff */
[----:B------:R-:W-:Y:S01]  /*4320*/  VIADD R0, R17, 0x20400 ;  /* 0x0002040011007836 */ /* 0x000fe20000000000 */
[----:B------:R-:W-:-:S03]  /*4330*/  WARPGROUP.ARRIVE ;  /* 0x00000000000079c5 */ /* 0x000fc60000000000 */
[----:B------:R-:W-:Y:S01]  /*4340*/  IMAD R3, R2, 0x200, R4 ;  /* 0x0000020002037824 */ /* 0x000fe200078e0204 */
[----:B------:R-:W-:Y:S01]  /*4350*/  UMOV UR11, 0x40000040 ;  /* 0x40000040000b7882 */ /* 0x000fe20000000000 */
[----:B------:R-:W-:Y:S01]  /*4360*/  UMOV UR9, 0x40000040 ;  /* 0x4000004000097882 */ /* 0x000fe20000000000 */
[----:B------:R-:W-:Y:S01]  /*4370*/  SHF.R.U32.HI R0, RZ, 0x4, R0 ;  /* 0x00000004ff007819 */ /* 0x000fe20000011600 */
[----:B------:R-:W-:Y:S01]  /*4380*/  UMOV UR15, 0x40000040 ;  /* 0x40000040000f7882 */ /* 0x000fe20000000000 */
[----:B------:R-:W-:Y:S01]  /*4390*/  R2UR UR10, R3 ;  /* 0x00000000030a72ca */ /* 0x000fe200000e0000 */
[----:B------:R-:W-:Y:S01]  /*43a0*/  UMOV UR13, 0x40000040 ;  /* 0x40000040000d7882 */ /* 0x000fe20000000000 */
[----:B------:R-:W-:Y:S01]  /*43b0*/  LOP3.LUT R0, R0, 0x3fff, RZ, 0xc0, !PT ;  /* 0x00003fff00007812 */ /* 0x000fe200078ec0ff */
[----:B------:R-:W-:Y:S01]  /*43c0*/  UMOV UR19, 0x40000040 ;  /* 0x4000004000137882 */ /* 0x000fe20000000000 */
[----:B------:R-:W-:Y:S01]  /*43d0*/  UMOV UR17, 0x40000040 ;  /* 0x4000004000117882 */ /* 0x000fe20000000000 */
[----:B------:R-:W-:Y:S01]  /*43e0*/  UMOV UR23, 0x40000040 ;  /* 0x4000004000177882 */ /* 0x000fe20000000000 */
[----:B------:R-:W-:Y:S01]  /*43f0*/  LOP3.LUT R0, R0, 0x10000, RZ, 0xfc, !PT ;  /* 0x0001000000007812 */ /* 0x000fe200078efcff */
[----:B------:R-:W-:-:S03]  /*4400*/  UMOV UR21, 0x40000040 ;  /* 0x4000004000157882 */ /* 0x000fc60000000000 */
[C---:B------:R-:W-:Y:S01]  /*4410*/  R2UR UR8, R0.reuse ;  /* 0x00000000000872ca */ /* 0x040fe200000e0000 */
[C---:B------:R-:W-:Y:S02]  /*4420*/  VIADD R3, R0.reuse, 0x2 ;  /* 0x0000000200037836 */ /* 0x040fe40000000000 */
[----:B------:R-:W-:Y:S02]  /*4430*/  UIADD3 UR14, UR10, 0x2, URZ ;  /* 0x000000020a0e7890 */ /* 0x000fe4000fffe03f */
[----:B------:R-:W-:Y:S01]  /*4440*/  UIADD3 UR18, UR10, 0x4, URZ ;  /* 0x000000040a127890 */ /* 0x000fe2000fffe03f */
[----:B------:R-:W-:Y:S01]  /*4450*/  R2UR UR12, R3 ;  /* 0x00000000030c72ca */ /* 0x000fe200000e0000 */
[C---:B------:R-:W-:Y:S01]  /*4460*/  VIADD R3, R0.reuse, 0x4 ;  /* 0x0000000400037836 */ /* 0x040fe20000000000 */
[----:B------:R-:W-:Y:S01]  /*4470*/  UIADD3 UR22, UR10, 0x6, URZ ;  /* 0x000000060a167890 */ /* 0x000fe2000fffe03f */
[----:B------:R-:W-:-:S03]  /*4480*/  VIADD R0, R0, 0x6 ;  /* 0x0000000600007836 */ /* 0x000fc60000000000 */
[----:B------:R-:W-:Y:S01]  /*4490*/  R2UR UR16, R3 ;  /* 0x00000000031072ca */ /* 0x000fe200000e0000 */
[----:B------:R-:W-:Y:S01]  /*44a0*/  HGMMA.64x64x16.F32.BF16 R24, gdesc[UR8], RZ, !UPT, gsb0 ;  /* 0x00e00000081879f0 */ /* 0x000fe2000c0018ff */
[----:B------:R-:W-:Y:S02]  /*44b0*/  R2UR UR20, R0 ;  /* 0x00000000001472ca */ /* 0x000fe400000e0000 */
        /* <DEDUP_REMOVED lines=10> */
[----:B------:R-:W3:Y:S02]  /*4560*/  SYNCS.PHASECHK.TRANS64.TRYWAIT P1, [R17+URZ+0x38810], R6 ;  /* 0x03881006110075a7 */ /* 0x000ee4000802017f */
[----:B---3--:R-:W-:Y:S05]  /*4570*/  @!P1 BRA `(.L_x_5132) ;  /* 0x0000015800d49947 */ /* 0x008fea0003800000 */
.L_x_5272:
[----:B------:R-:W-:Y:S05]  /*4580*/  @!P0 BRA `(.L_x_5133) ;  /* 0x0000000000048947 */ /* 0x000fea0003800000 */
[----:B------:R-:W-:Y:S01]  /*4590*/  BPT.TRAP 0x1 ;  /* 0x000000040000795c */ /* 0x000fe20000300000 */
.L_x_5133:
[----:B------:R4:W0:Y:S01]  /*45a0*/  SYNCS.PHASECHK.TRANS64.TRYWAIT P1, [R9+URZ+0x38850], R8 ;  /* 0x03885008090075a7 */ /* 0x000822000802017f */
[----:B------:R-:W-:Y:S05]  /*45b0*/  @!P0 BRA `(.L_x_5134) ;  /* 0x0000000000048947 */ /* 0x000fea0003800000 */
[----:B------:R-:W-:Y:S01]  /*45c0*/  BPT.TRAP 0x1 ;  /* 0x000000040000795c */ /* 0x000fe20000300000 */
.L_x_5134:
[C---:B------:R-:W-:Y:S02]  /*45d0*/  VIADD R0, R17.reuse, 0x400 ;  /* 0x0000040011007836 */ /* 0x040fe40000000000 */
[----:B------:R-:W-:-:S03]  /*45e0*/  VIADD R3, R17, 0x26400 ;  /* 0x0002640011037836 */ /* 0x000fc60000000000 */
[----:B------:R-:W-:Y:S02]  /*45f0*/  SHF.R.U32.HI R0, RZ, 0x4, R0 ;  /* 0x00000004ff007819 */ /* 0x000fe40000011600 */
[----:B------:R-:W-:Y:S02]  /*4600*/  SHF.R.U32.HI R3, RZ, 0x4, R3 ;  /* 0x00000004ff037819 */ /* 0x000fe40000011603 */
[----:B------:R-:W-:Y:S02]  /*4610*/  LOP3.LUT R0, R0, 0x3fff, RZ, 0xc0, !PT ;  /* 0x00003fff00007812 */ /* 0x000fe400078ec0ff */
[----:B------:R-:W-:Y:S02]  /*4620*/  LOP3.LUT R3, R3, 0x3fff, RZ, 0xc0, !PT ;  /* 0x00003fff03037812 */ /* 0x000fe400078ec0ff */
[----:B------:R-:W-:Y:S02]  /*4630*/  LOP3.LUT R0, R0, 0x10000, RZ, 0xfc, !PT ;  /* 0x0001000000007812 */ /* 0x000fe400078efcff */
[----:B------:R-:W-:-:S03]  /*4640*/  LOP3.LUT R3, R3, 0x10000, RZ, 0xfc, !PT ;  /* 0x0001000003037812 */ /* 0x000fc600078efcff */
[----:B------:R-:W-:Y:S01]  /*4650*/  IMAD R5, R2, 0x1000, R0 ;  /* 0x0000100002057824 */ /* 0x000fe200078e0200 */
[----:B0-----:R-:W-:Y:S06]  /*4660*/  @P1 BRA `(.L_x_5135) ;  /* 0x0000000000081947 */ /* 0x001fec0003800000 */
[----:B------:R-:W0:Y:S02]  /*4670*/  SYNCS.PHASECHK.TRANS64.TRYWAIT P1, [R9+URZ+0x38850], R8 ;  /* 0x03885008090075a7 */ /* 0x000e24000802017f */
[----:B0-----:R-:W-:Y:S05]  /*4680*/  @!P1 BRA `(.L_x_5136) ;  /* 0x0000015800a49947 */ /* 0x001fea0003800000 */
.L_x_5135:
[----:B------:R-:W-:Y:S01]  /*4690*/  R2UR UR24, R3 ;  /* 0x00000000031872ca */ /* 0x000fe200000e0000 */
[----:B------:R-:W-:Y:S01]  /*46a0*/  WARPGROUP.ARRIVE ;  /* 0x00000000000079c5 */ /* 0x000fe20000000000 */
[----:B------:R-:W-:Y:S01]  /*46b0*/  R2UR UR26, R5 ;  /* 0x00000000051a72ca */ /* 0x000fe200000e0000 */
[----:B------:R-:W-:Y:S01]  /*46c0*/  UMOV UR25, 0x40000040 ;  /* 0x4000004000197882 */ /* 0x000fe20000000000 */
[----:B------:R-:W-:Y:S01]  /*46d0*/  UMOV UR27, 0x40000040 ;  /* 0x40000040001b7882 */ /* 0x000fe20000000000 */
[----:B------:R-:W-:Y:S01]  /*46e0*/  VIADD R7, R3, 0x2 ;  /* 0x0000000203077836 */ /* 0x000fe20000000000 */
[----:B------:R-:W-:Y:S01]  /*46f0*/  UMOV UR5, 0x40000040 ;  /* 0x4000004000057882 */ /* 0x000fe20000000000 */
[----:B---3--:R-:W-:Y:S01]  /*4700*/  VIADD R6, R5, 0x2 ;  /* 0x0000000205067836 */ /* 0x008fe20000000000 */
[----:B------:R-:W-:Y:S01]  /*4710*/  UMOV UR7, 0x40000040 ;  /* 0x4000004000077882 */ /* 0x000fe20000000000 */
[----:B------:R-:W0:Y:S01]  /*4720*/  S2R R10, SR_TID.X ;  /* 0x00000000000a7919 */ /* 0x000e220000002100 */
[----:B------:R-:W-:Y:S01]  /*4730*/  R2UR UR4, R7 ;  /* 0x00000000070472ca */ /* 0x000fe200000e0000 */
[----:B------:R-:W-:Y:S01]  /*4740*/  VIADD R7, R3, 0x4 ;  /* 0x0000000403077836 */ /* 0x000fe20000000000 */
[----:B------:R-:W-:Y:S01]  /*4750*/  R2UR UR6, R6 ;  /* 0x00000000060672ca */ /* 0x000fe200000e0000 */
[----:B------:R-:W-:-:S02]  /*4760*/  VIADD R6, R5, 0x4 ;  /* 0x0000000405067836 */ /* 0x000fc40000000000 */
[----:B------:R-:W-:Y:S01]  /*4770*/  HGMMA.64x64x16.F32.BF16 R24, gdesc[UR24], R24, gsb0 ;  /* 0x00e00000181879f0 */ /* 0x000fe20008001818 */
[----:B------:R-:W-:Y:S02]  /*4780*/  VIADD R11, R5, 0x800 ;  /* 0x00000800050b7836 */ /* 0x000fe40000000000 */
[----:B------:R-:W-:Y:S01]  /*4790*/  IMAD.MOV.U32 R15, RZ, RZ, 0x40 ;  /* 0x00000040ff0f7424 */ /* 0x000fe200078e00ff */
[----:B0-----:R-:W-:Y:S01]  /*47a0*/  SHF.R.U32.HI R10, RZ, 0x7, R10 ;  /* 0x00000007ff0a7819 */ /* 0x001fe2000001160a */
        /* <DEDUP_REMOVED lines=8> */
[----:B------:R-:W-:Y:S01]  /*4830*/  VIADD R6, R5, 0x6 ;  /* 0x0000000605067836 */ /* 0x000fe20000000000 */
        /* <DEDUP_REMOVED lines=115> */
[----:B------:R-:W0:Y:S01]  /*4f70*/  SHFL.IDX PT, R6, R10, RZ, 0x1f ;  /* 0x00001fff0a067589 */ /* 0x000e2200000e0000 */
[----:B------:R-:W-:Y:S01]  /*4f80*/  VIADD R7, R3, 0x800 ;  /* 0x0000080003077836 */ /* 0x000fe20000000000 */
[----:B0-----:R-:W-:-:S04]  /*4f90*/  ISETP.GT.AND P1, PT, R6, 0x7f, PT ;  /* 0x0000007f0600780c */ /* 0x001fc80003f24270 */
[----:B------:R-:W-:-:S05]  /*4fa0*/  SEL R6, RZ, 0x2, !P1 ;  /* 0x00000002ff067807 */ /* 0x000fca0004800000 */
[C---:B-12-4-:R-:W-:Y:S02]  /*4fb0*/  IMAD.IADD R8, R6.reuse, 0x1, R7 ;  /* 0x0000000106087824 */ /* 0x056fe400078e0207 */
        /* <DEDUP_REMOVED lines=12> */
[----:B------:R-:W-:Y:S02]  /*5080*/  IMAD.IADD R13, R11, 0x1, R8 ;  /* 0x000000010b0d7824 */ /* 0x000fe400078e0208 */
[--C-:B------:R-:W-:Y:S02]  /*5090*/  IMAD.IADD R7, R7, 0x1, R10.reuse ;  /* 0x0000000107077824 */ /* 0x100fe400078e020a */
        /* <DEDUP_REMOVED lines=167> */
.L_x_5137:
[----:B------:R-:W0:Y:S01]  /*5b10*/  LDC R5, c[0x0][0x448] ;  /* 0x00011200ff057b82 */ /* 0x000e220000000800 */
[----:B------:R-:W-:Y:S01]  /*5b20*/  ULDC UR4, c[0x0][0xad0] ;  /* 0x0002b40000047ab9 */ /* 0x000fe20000000800 */
[----:B------:R-:W-:Y:S01]  /*5b30*/  ULDC UR10, c[0x0][0xa80] ;  /* 0x0002a000000a7ab9 */ /* 0x000fe20000000800 */
[----:B------:R-:W-:Y:S01]  /*5b40*/  FMUL.FTZ R24, R24, UR4 ;  /* 0x0000000418187c20 */ /* 0x000fe20008410000 */
[----:B------:R-:W-:Y:S01]  /*5b50*/  FMUL.FTZ R25, R25, UR4 ;  /* 0x0000000419197c20 */ /* 0x000fe20008410000 */
[----:B------:R-:W-:Y:S01]  /*5b60*/  FMUL.FTZ R28, R28, UR4 ;  /* 0x000000041c1c7c20 */ /* 0x000fe20008410000 */
[----:B------:R-:W-:Y:S01]  /*5b70*/  FMUL.FTZ R33, R33, UR4 ;  /* 0x0000000421217c20 */ /* 0x000fe20008410000 */
[----:B------:R-:W-:Y:S01]  /*5b80*/  FMUL.FTZ R29, R29, UR4 ;  /* 0x000000041d1d7c20 */ /* 0x000fe20008410000 */
[----:B------:R-:W-:Y:S01]  /*5b90*/  MUFU.TANH R20, R25 ;  /* 0x0000001900147308 */ /* 0x000fe20000002400 */
        /* <DEDUP_REMOVED lines=15> */
[----:B0-----:R-:W-:Y:S01]  /*5c90*/  ISETP.NE.AND P5, PT, R5, 0x1, PT ;  /* 0x000000010500780c */ /* 0x001fe20003fa5270 */
[----:B------:R-:W-:Y:S01]  /*5ca0*/  VIADD R5, R191, UR39 ;  /* 0x00000027bf057c36 */ /* 0x000fe20008000000 */
[----:B------:R0:W2:Y:S01]  /*5cb0*/  MUFU.TANH R10, R28 ;  /* 0x0000001c000a7308 */ /* 0x0000a20000002400 */
[----:B------:R-:W-:Y:S01]  /*5cc0*/  FMUL.FTZ R31, R31, UR4 ;  /* 0x000000041f1f7c20 */ /* 0x000fe20008410000 */
[----:B------:R-:W-:Y:S01]  /*5cd0*/  FMUL.FTZ R34, R34, UR4 ;  /* 0x0000000422227c20 */ /* 0x000fe20008410000 */
[----:B------:R-:W-:-:S02]  /*5ce0*/  IMAD.MOV.U32 R57, RZ, RZ, R5 ;  /* 0x000000ffff397224 */ /* 0x000fc400078e0005 */
[----:B------:R-:W-:Y:S01]  /*5cf0*/  FMUL.FTZ R35, R35, UR4 ;  /* 0x0000000423237c20 */ /* 0x000fe20008410000 */
[----:B------:R-:W-:Y:S01]  /*5d00*/  FMUL.FTZ R38, R38, UR4 ;  /* 0x0000000426267c20 */ /* 0x000fe20008410000 */
[----:B------:R-:W-:Y:S01]  /*5d10*/  FMUL.FTZ R39, R39, UR4 ;  /* 0x0000000427277c20 */ /* 0x000fe20008410000 */
[----:B------:R-:W-:Y:S01]  /*5d20*/  FMUL.FTZ R42, R42, UR4 ;  /* 0x000000042a2a7c20 */ /* 0x000fe20008410000 */
[----:B------:R-:W3:Y:S01]  /*5d30*/  MUFU.TANH R11, R29 ;  /* 0x0000001d000b7308 */ /* 0x000ee20000002400 */
[----:B------:R-:W-:Y:S01]  /*5d40*/  FMUL.FTZ R43, R43, UR4 ;  /* 0x000000042b2b7c20 */ /* 0x000fe20008410000 */
[----:B------:R-:W-:Y:S01]  /*5d50*/  FMUL.FTZ R46, R46, UR4 ;  /* 0x000000042e2e7c20 */ /* 0x000fe20008410000 */
[----:B------:R-:W4:Y:S01]  /*5d60*/  @P5 LDC R6, c[0x0][0x44c] ;  /* 0x00011300ff065b82 */ /* 0x000f220000000800 */
[----:B------:R-:W-:Y:S01]  /*5d70*/  FMUL.FTZ R47, R47, UR4 ;  /* 0x000000042f2f7c20 */ /* 0x000fe20008410000 */
[----:B------:R-:W-:Y:S01]  /*5d80*/  FMUL.FTZ R50, R50, UR4 ;  /* 0x0000000432327c20 */ /* 0x000fe20008410000 */
[----:B------:R-:W-:Y:S01]  /*5d90*/  FMUL.FTZ R51, R51, UR4 ;  /* 0x0000000433337c20 */ /* 0x000fe20008410000 */
[----:B------:R-:W-:Y:S01]  /*5da0*/  FMUL.FTZ R54, R54, UR4 ;  /* 0x0000000436367c20 */ /* 0x000fe20008410000 */
[----:B------:R-:W5:Y:S01]  /*5db0*/  MUFU.TANH R32, R32 ;  /* 0x0000002000207308 */ /* 0x000f620000002400 */
[----:B------:R-:W-:Y:S01]  /*5dc0*/  FMUL.FTZ R55, R55, UR4 ;  /* 0x0000000437377c20 */ /* 0x000fe20008410000 */
[----:B------:R-:W5:Y:S01]  /*5dd0*/  S2R R169, SR_CgaCtaId ;  /* 0x0000000000a97919 */ /* 0x000f620000008800 */
[----:B------:R-:W1:Y:S01]  /*5de0*/  @P5 LDC R13, c[0x0][0x450] ;  /* 0x00011400ff0d5b82 */ /* 0x000e620000000800 */
[----:B------:R-:W-:Y:S01]  /*5df0*/  UMOV UR23, 0x40000040 ;  /* 0x4000004000177882 */ /* 0x000fe20000000000 */
[----:B------:R-:W-:Y:S01]  /*5e00*/  UMOV UR7, 0x40000040 ;  /* 0x4000004000077882 */ /* 0x000fe20000000000 */
[----:B------:R-:W-:Y:S01]  /*5e10*/  UMOV UR15, 0x40000040 ;  /* 0x40000040000f7882 */ /* 0x000fe20000000000 */
[----:B------:R-:W-:Y:S01]  /*5e20*/  UMOV UR19, 0x40000040 ;  /* 0x4000004000137882 */ /* 0x000fe20000000000 */
[----:B------:R-:W-:Y:S08]  /*5e30*/  MUFU.TANH R36, R36 ;  /* 0x0000002400247308 */ /* 0x000ff00000002400 */
[----:B------:R-:W-:Y:S01]  /*5e40*/  MUFU.TANH R37, R37 ;  /* 0x0000002500257308 */ /* 0x000fe20000002400 */
[----:B----4-:R-:W-:-:S04]  /*5e50*/  @P5 IMAD.HI.U32 R6, R5, R6, RZ ;  /* 0x0000000605065227 */ /* 0x010fc800078e00ff */
[----:B------:R-:W-:-:S03]  /*5e60*/  IMAD R5, R168, -0x40, R15 ;  /* 0xffffffc0a8057824 */ /* 0x000fc600078e020f */
[----:B------:R-:W-:Y:S01]  /*5e70*/  MUFU.TANH R40, R40 ;  /* 0x0000002800287308 */ /* 0x000fe20000002400 */
[----:B-1----:R-:W-:Y:S02]  /*5e80*/  @P5 SHF.R.U32.HI R57, RZ, R13, R6 ;  /* 0x0000000dff395219 */ /* 0x002fe40000011606 */
[----:B------:R-:W-:Y:S02]  /*5e90*/  IADD3 R6, R186, 0x1, R5 ;  /* 0x00000001ba067810 */ /* 0x000fe40007ffe005 */
[----:B0-----:R-:W-:Y:S01]  /*5ea0*/  IADD3 R28, -R190, R5, R186 ;  /* 0x00000005be1c7210 */ /* 0x001fe20007ffe1ba */
[----:B------:R-:W0:Y:S02]  /*5eb0*/  SHFL.IDX PT, R8, R57, RZ, 0x1c1f ;  /* 0x001c1fff39087589 */ /* 0x000e2400000e0000 */
[----:B------:R1:W4:Y:S02]  /*5ec0*/  MUFU.TANH R13, R33 ;  /* 0x00000021000d7308 */ /* 0x0003240000002400 */
[----:B------:R-:W4:Y:S06]  /*5ed0*/  SHFL.IDX PT, R57, R57, 0x1, 0x1c1f ;  /* 0x003c1f0039397f89 */ /* 0x000f2c00000e0000 */
[----:B------:R-:W4:Y:S01]  /*5ee0*/  MUFU.TANH R41, R41 ;  /* 0x0000002900297308 */ /* 0x000f220000002400 */
[----:B-1----:R-:W-:-:S07]  /*5ef0*/  IADD3 R33, -R185, R6, -R190 ;  /* 0x00000006b9217210 */ /* 0x002fce0007ffe9be */
[----:B------:R-:W1:Y:S01]  /*5f00*/  MUFU.TANH R44, R44 ;  /* 0x0000002c002c7308 */ /* 0x000e620000002400 */
[----:B0-----:R-:W-:-:S07]  /*5f10*/  VIADDMNMX R21, R8, R33, R28, PT ;  /* 0x0000002108157246 */ /* 0x001fce000380011c */
[----:B------:R-:W0:Y:S01]  /*5f20*/  MUFU.TANH R27, R45 ;  /* 0x0000002d001b7308 */ /* 0x000e220000002400 */
[C---:B------:R-:W-:Y:S02]  /*5f30*/  ISETP.GT.AND P1, PT, R21.reuse, RZ, PT ;  /* 0x000000ff1500720c */ /* 0x040fe40003f24270 */
[C---:B------:R-:W-:Y:S02]  /*5f40*/  ISETP.GT.AND P2, PT, R21.reuse, 0x1, PT ;  /* 0x000000011500780c */ /* 0x040fe40003f44270 */
[----:B------:R-:W-:-:S03]  /*5f50*/  ISETP.GT.AND P3, PT, R21, 0x8, PT ;  /* 0x000000081500780c */ /* 0x000fc60003f64270 */
[----:B------:R-:W0:Y:S01]  /*5f60*/  MUFU.TANH R48, R48 ;  /* 0x0000003000307308 */ /* 0x000e220000002400 */
[----:B------:R-:W-:Y:S02]  /*5f70*/  FSEL R29, R24, -INF , P1 ;  /* 0xff800000181d7808 */ /* 0x000fe40000800000 */
[----:B------:R-:W-:Y:S02]  /*5f80*/  FSEL R20, R20, -INF , P2 ;  /* 0xff80000014147808 */ /* 0x000fe40001000000 */
[----:B------:R-:W-:Y:S02]  /*5f90*/  ISETP.GT.AND P1, PT, R21, 0x9, PT ;  /* 0x000000091500780c */ /* 0x000fe40003f24270 */
[----:B--2---:R-:W-:Y:S01]  /*5fa0*/  FSEL R8, R10, -INF , P3 ;  /* 0xff8000000a087808 */ /* 0x004fe20001800000 */
[----:B------:R-:W2:Y:S01]  /*5fb0*/  MUFU.TANH R26, R49 ;  /* 0x00000031001a7308 */ /* 0x000ea20000002400 */
[----:B------:R-:W-:Y:S02]  /*5fc0*/  FMNMX.FTZ R5, R29, R20, !PT ;  /* 0x000000141d057209 */ /* 0x000fe40007810000 */
[----:B---3--:R-:W-:-:S02]  /*5fd0*/  FSEL R6, R11, -INF , P1 ;  /* 0xff8000000b067808 */ /* 0x008fc40000800000 */
[C---:B------:R-:W-:Y:S02]  /*5fe0*/  ISETP.GT.AND P2, PT, R21.reuse, 0x10, PT ;  /* 0x000000101500780c */ /* 0x040fe40003f44270 */
[----:B------:R-:W-:Y:S01]  /*5ff0*/  FMNMX.FTZ R11, R8, R5, !PT ;  /* 0x00000005080b7209 */ /* 0x000fe20007810000 */
[----:B------:R-:W3:Y:S01]  /*6000*/  MUFU.TANH R52, R52 ;  /* 0x0000003400347308 */ /* 0x000ee20000002400 */
[----:B------:R-:W-:Y:S02]  /*6010*/  ISETP.GT.AND P1, PT, R21, 0x11, PT ;  /* 0x000000111500780c */ /* 0x000fe40003f24270 */
[----:B-----5:R-:W-:Y:S02]  /*6020*/  FSEL R5, R32, -INF , P2 ;  /* 0xff80000020057808 */ /* 0x020fe40001000000 */
[----:B------:R-:W-:Y:S02]  /*6030*/  FMNMX.FTZ R12, R6, R11, !PT ;  /* 0x0000000b060c7209 */ /* 0x000fe40007810000 */
[----:B----4-:R-:W-:Y:S01]  /*6040*/  FSEL R10, R13, -INF , P1 ;  /* 0xff8000000d0a7808 */ /* 0x010fe20000800000 */
[----:B------:R-:W4:Y:S01]  /*6050*/  MUFU.TANH R53, R53 ;  /* 0x0000003500357308 */ /* 0x000f220000002400 */
[----:B------:R-:W-:-:S02]  /*6060*/  ISETP.GT.AND P2, PT, R21, 0x18, PT ;  /* 0x000000181500780c */ /* 0x000fc40003f44270 */
[----:B------:R-:W-:Y:S02]  /*6070*/  FMNMX.FTZ R13, R5, R12, !PT ;  /* 0x0000000c050d7209 */ /* 0x000fe40007810000 */
[C---:B------:R-:W-:Y:S02]  /*6080*/  ISETP.GT.AND P1, PT, R21.reuse, 0x19, PT ;  /* 0x000000191500780c */ /* 0x040fe40003f24270 */
[----:B------:R-:W-:Y:S01]  /*6090*/  FSEL R11, R36, -INF , P2 ;  /* 0xff800000240b7808 */ /* 0x000fe20001000000 */
[----:B------:R5:W-:Y:S01]  /*60a0*/  MUFU.TANH R58, R30 ;  /* 0x0000001e003a7308 */ /* 0x000be20000002400 */
[----:B------:R-:W-:Y:S02]  /*60b0*/  FMNMX.FTZ R14, R10, R13, !PT ;  /* 0x0000000d0a0e7209 */ /* 0x000fe40007810000 */
[----:B------:R-:W-:Y:S02]  /*60c0*/  ISETP.GT.AND P2, PT, R21, 0x20, PT ;  /* 0x000000201500780c */ /* 0x000fe40003f44270 */
[----:B------:R-:W-:-:S02]  /*60d0*/  FSEL R12, R37, -INF , P1 ;  /* 0xff800000250c7808 */ /* 0x000fc40000800000 */
[----:B------:R-:W-:Y:S01]  /*60e0*/  FMNMX.FTZ R15, R11, R14, !PT ;  /* 0x0000000e0b0f7209 */ /* 0x000fe20007810000 */
[----:B------:R5:W-:Y:S01]  /*60f0*/  MUFU.TANH R32, R31 ;  /* 0x0000001f00207308 */ /* 0x000be20000002400 */
[C---:B------:R-:W-:Y:S02]  /*6100*/  ISETP.GT.AND P1, PT, R21.reuse, 0x21, PT ;  /* 0x000000211500780c */ /* 0x040fe40003f24270 */
[----:B------:R-:W-:Y:S02]  /*6110*/  FSEL R13, R40, -INF , P2 ;  /* 0xff800000280d7808 */ /* 0x000fe40001000000 */
[----:B------:R-:W-:Y:S02]  /*6120*/  FMNMX.FTZ R24, R12, R15, !PT ;  /* 0x0000000f0c187209 */ /* 0x000fe40007810000 */
[----:B------:R-:W-:Y:S01]  /*6130*/  ISETP.GT.AND P2, PT, R21, 0x28, PT ;  /* 0x000000281500780c */ /* 0x000fe20003f44270 */
[----:B------:R-:W5:Y:S01]  /*6140*/  MUFU.TANH R7, R7 ;  /* 0x0000000700077308 */ /* 0x000f620000002400 */
[----:B------:R-:W-:-:S02]  /*6150*/  FSEL R14, R41, -INF , P1 ;  /* 0xff800000290e7808 */ /* 0x000fc40000800000 */
[----:B------:R-:W-:Y:S02]  /*6160*/  FMNMX.FTZ R25, R13, R24, !PT ;  /* 0x000000180d197209 */ /* 0x000fe40007810000 */
[C---:B------:R-:W-:Y:S02]  /*6170*/  ISETP.GT.AND P1, PT, R21.reuse, 0x29, PT ;  /* 0x000000291500780c */ /* 0x040fe40003f24270 */
[----:B-1----:R-:W-:Y:S01]  /*6180*/  FSEL R15, R44, -INF , P2 ;  /* 0xff8000002c0f7808 */ /* 0x002fe20001000000 */
[----:B------:R-:W1:Y:S01]  /*6190*/  MUFU.TANH R56, R56 ;  /* 0x0000003800387308 */ /* 0x000e620000002400 */
[----:B------:R-:W-:Y:S02]  /*61a0*/  FMNMX.FTZ R24, R14, R25, !PT ;  /* 0x000000190e187209 */ /* 0x000fe40007810000 */
[----:B------:R-:W-:Y:S02]  /*61b0*/  ISETP.GT.AND P2, PT, R21, 0x30, PT ;  /* 0x000000301500780c */ /* 0x000fe40003f44270 */
[----:B0-----:R-:W-:-:S02]  /*61c0*/  FSEL R27, R27, -INF , P1 ;  /* 0xff8000001b1b7808 */ /* 0x001fc40000800000 */
[----:B------:R-:W-:Y:S01]  /*61d0*/  FMNMX.FTZ R24, R15, R24, !PT ;  /* 0x000000180f187209 */ /* 0x000fe20007810000 */
[----:B------:R0:W1:Y:S01]  /*61e0*/  MUFU.TANH R36, R34 ;  /* 0x0000002200247308 */ /* 0x0000620000002400 */
        /* <DEDUP_REMOVED lines=8> */
[----:B---3--:R-:W-:Y:S01]  /*6270*/  FSEL R24, R52, -INF , P2 ;  /* 0xff80000034187808 */ /* 0x008fe20001000000 */
[----:B------:R-:W-:Y:S01]  /*6280*/  MUFU.TANH R39, R39 ;  /* 0x0000002700277308 */ /* 0x000fe20000002400 */
[----:B------:R-:W-:Y:S02]  /*6290*/  FMNMX.FTZ R37, R26, R37, !PT ;  /* 0x000000251a257209 */ /* 0x000fe40007810000 */
[----:B----4-:R-:W-:Y:S02]  /*62a0*/  FSEL R21, R53, -INF , P1 ;  /* 0xff80000035157808 */ /* 0x010fe40000800000 */
[----:B-----5:R-:W-:-:S02]  /*62b0*/  FMNMX.FTZ R30, R24, R37, !PT ;  /* 0x00000025181e7209 */ /* 0x020fc40007810000 */
[----:B------:R-:W-:Y:S01]  /*62c0*/  VIADDMNMX R57, R57, R33, R28, PT ;  /* 0x0000002139397246 */ /* 0x000fe2000380011c */
[----:B------:R2:W3:Y:S01]  /*62d0*/  MUFU.TANH R37, R35 ;  /* 0x0000002300257308 */ /* 0x0004e20000002400 */
[----:B------:R-:W-:Y:S02]  /*62e0*/  FMNMX.FTZ R30, R21, R30, !PT ;  /* 0x0000001e151e7209 */ /* 0x000fe40007810000 */
[C---:B------:R-:W-:Y:S02]  /*62f0*/  ISETP.GT.AND P1, PT, R57.reuse, RZ, PT ;  /* 0x000000ff3900720c */ /* 0x040fe40003f24270 */
[C---:B------:R-:W-:Y:S01]  /*6300*/  ISETP.GT.AND P2, PT, R57.reuse, 0x1, PT ;  /* 0x000000013900780c */ /* 0x040fe20003f44270 */
[----:B------:R-:W0:Y:S01]  /*6310*/  SHFL.BFLY PT, R31, R30, 0x2, 0x1f ;  /* 0x0c401f001e1f7f89 */ /* 0x000e2200000e0000 */
[----:B------:R-:W-:Y:S01]  /*6320*/  ISETP.GT.AND P3, PT, R57, 0x8, PT ;  /* 0x000000083900780c */ /* 0x000fe20003f64270 */
[----:B------:R-:W4:Y:S01]  /*6330*/  MUFU.TANH R42, R42 ;  /* 0x0000002a002a7308 */ /* 0x000f220000002400 */
[----:B------:R-:W-:-:S02]  /*6340*/  FSEL R28, R7, -INF , P1 ;  /* 0xff800000071c7808 */ /* 0x000fc40000800000 */
[----:B------:R-:W-:-:S04]  /*6350*/  ISETP.GT.AND P1, PT, R57, 0x9, PT ;  /* 0x000000093900780c */ /* 0x000fc80003f24270 */
[----:B------:R-:W-:Y:S01]  /*6360*/  FSEL R32, R32, -INF , P1 ;  /* 0xff80000020207808 */ /* 0x000fe20000800000 */
[----:B------:R-:W5:Y:S01]  /*6370*/  MUFU.TANH R43, R43 ;  /* 0x0000002b002b7308 */ /* 0x000f620000002400 */
[----:B------:R-:W-:-:S07]  /*6380*/  ISETP.GT.AND P1, PT, R57, 0x11, PT ;  /* 0x000000113900780c */ /* 0x000fce0003f24270 */
[----:B------:R-:W5:Y:S01]  /*6390*/  MUFU.TANH R46, R46 ;  /* 0x0000002e002e7308 */ /* 0x000f620000002400 */
[----:B0-----:R-:W-:Y:S02]  /*63a0*/  FMNMX.FTZ R34, R30, R31, !PT ;  /* 0x0000001f1e227209 */ /* 0x001fe40007810000 */
[----:B-1----:R-:W-:-:S05]  /*63b0*/  FSEL R31, R56, -INF , P2 ;  /* 0xff800000381f7808 */ /* 0x002fca0001000000 */
[----:B------:R-:W0:Y:S01]  /*63c0*/  MUFU.TANH R47, R47 ;  /* 0x0000002f002f7308 */ /* 0x000e220000002400 */
[----:B------:R-:W-:Y:S01]  /*63d0*/  FSEL R30, R58, -INF , P3 ;  /* 0xff8000003a1e7808 */ /* 0x000fe20001800000 */
[----:B--2---:R-:W1:Y:S01]  /*63e0*/  SHFL.BFLY PT, R35, R34, 0x1, 0x1f ;  /* 0x0c201f0022237f89 */ /* 0x004e6200000e0000 */
[----:B------:R-:W-:Y:S02]  /*63f0*/  FMNMX.FTZ R7, R28, R31, !PT ;  /* 0x0000001f1c077209 */ /* 0x000fe40007810000 */
[----:B------:R-:W-:Y:S02]  /*6400*/  ISETP.GT.AND P2, PT, R57, 0x10, PT ;  /* 0x000000103900780c */ /* 0x000fe40003f44270 */
[----:B------:R-:W-:Y:S01]  /*6410*/  FMNMX.FTZ R7, R30, R7, !PT ;  /* 0x000000071e077209 */ /* 0x000fe20007810000 */
[----:B------:R-:W2:Y:S01]  /*6420*/  MUFU.TANH R50, R50 ;  /* 0x0000003200327308 */ /* 0x000ea20000002400 */
[----:B------:R-:W-:Y:S02]  /*6430*/  FSEL R33, R36, -INF , P2 ;  /* 0xff80000024217808 */ /* 0x000fe40001000000 */
[----:B------:R-:W-:-:S02]  /*6440*/  FMNMX.FTZ R36, R32, R7, !PT ;  /* 0x0000000720247209 */ /* 0x000fc40007810000 */
[C---:B------:R-:W-:Y:S02]  /*6450*/  ISETP.GT.AND P2, PT, R57.reuse, 0x18, PT ;  /* 0x000000183900780c */ /* 0x040fe40003f44270 */
[----:B------:R-:W-:Y:S01]  /*6460*/  ISETP.GT.AND P3, PT, R57, 0x29, PT ;  /* 0x000000293900780c */ /* 0x000fe20003f64270 */
[----:B------:R-:W2:Y:S08]  /*6470*/  MUFU.TANH R51, R51 ;  /* 0x0000003300337308 */ /* 0x000eb00000002400 */
[----:B------:R-:W2:Y:S01]  /*6480*/  MUFU.TANH R54, R54 ;  /* 0x0000003600367308 */ /* 0x000ea20000002400 */
[----:B-1----:R-:W-:-:S02]  /*6490*/  FMNMX.FTZ R7, R34, R35, !PT ;  /* 0x0000002322077209 */ /* 0x002fc40007810000 */
[----:B---3--:R-:W-:Y:S02]  /*64a0*/  FSEL R34, R37, -INF , P1 ;  /* 0xff80000025227808 */ /* 0x008fe40000800000 */
[----:B------:R-:W-:Y:S02]  /*64b0*/  FMNMX.FTZ R37, R33, R36, !PT ;  /* 0x0000002421257209 */ /* 0x000fe40007810000 */
[----:B------:R-:W-:Y:S01]  /*64c0*/  ISETP.GT.AND P1, PT, R57, 0x19, PT ;  /* 0x000000193900780c */ /* 0x000fe20003f24270 */
[----:B------:R-:W1:Y:S01]  /*64d0*/  MUFU.TANH R55, R55 ;  /* 0x0000003700377308 */ /* 0x000e620000002400 */
[----:B------:R-:W-:Y:S02]  /*64e0*/  FSEL R35, R38, -INF , P2 ;  /* 0xff80000026237808 */ /* 0x000fe40001000000 */
[----:B------:R-:W-:Y:S02]  /*64f0*/  FMNMX.FTZ R38, R34, R37, !PT ;  /* 0x0000002522267209 */ /* 0x000fe40007810000 */
[----:B------:R-:W-:-:S02]  /*6500*/  FSEL R36, R39, -INF , P1 ;  /* 0xff80000027247808 */ /* 0x000fc40000800000 */
[----:B------:R-:W-:Y:S02]  /*6510*/  ISETP.GT.AND P2, PT, R57, 0x20, PT ;  /* 0x000000203900780c */ /* 0x000fe40003f44270 */
[----:B------:R-:W-:Y:S02]  /*6520*/  FMNMX.FTZ R39, R35, R38, !PT ;  /* 0x0000002623277209 */ /* 0x000fe40007810000 */
[C---:B------:R-:W-:Y:S02]  /*6530*/  ISETP.GT.AND P1, PT, R57.reuse, 0x21, PT ;  /* 0x000000213900780c */ /* 0x040fe40003f24270 */
[----:B----4-:R-:W-:Y:S02]  /*6540*/  FSEL R37, R42, -INF , P2 ;  /* 0xff8000002a257808 */ /* 0x010fe40001000000 */
[----:B------:R-:W-:Y:S02]  /*6550*/  FMNMX.FTZ R40, R36, R39, !PT ;  /* 0x0000002724287209 */ /* 0x000fe40007810000 */
[----:B------:R-:W-:-:S02]  /*6560*/  ISETP.GT.AND P2, PT, R57, 0x28, PT ;  /* 0x000000283900780c */ /* 0x000fc40003f44270 */
[----:B-----5:R-:W-:Y:S02]  /*6570*/  FSEL R38, R43, -INF , P1 ;  /* 0xff8000002b267808 */ /* 0x020fe40000800000 */
[----:B------:R-:W-:Y:S01]  /*6580*/  FMNMX.FTZ R41, R37, R40, !PT ;  /* 0x0000002825297209 */ /* 0x000fe20007810000 */
[C---:B------:R-:W-:Y:S01]  /*6590*/  FMUL.FTZ R40, R7.reuse, UR10 ;  /* 0x0000000a07287c20 */ /* 0x040fe20008410000 */
[----:B------:R-:W-:Y:S02]  /*65a0*/  FSETP.NEU.FTZ.AND P4, PT, R7, -INF , PT ;  /* 0xff8000000700780b */ /* 0x000fe40003f9d000 */
[----:B------:R-:W-:Y:S02]  /*65b0*/  FSEL R39, R46, -INF , P2 ;  /* 0xff8000002e277808 */ /* 0x000fe40001000000 */
[----:B------:R-:W-:Y:S02]  /*65c0*/  FMNMX.FTZ R42, R38, R41, !PT ;  /* 0x00000029262a7209 */ /* 0x000fe40007810000 */
[----:B------:R-:W-:-:S02]  /*65d0*/  FSEL R45, R40, RZ, P4 ;  /* 0x000000ff282d7208 */ /* 0x000fc40002000000 */
[----:B------:R-:W-:Y:S02]  /*65e0*/  ISETP.GT.AND P1, PT, R57, 0x30, PT ;  /* 0x000000303900780c */ /* 0x000fe40003f24270 */
[----:B0-----:R-:W-:Y:S01]  /*65f0*/  FSEL R40, R47, -INF , P3 ;  /* 0xff8000002f287808 */ /* 0x001fe20001800000 */
[--C-:B------:R-:W-:Y:S01]  /*6600*/  FFMA.FTZ R46, R29, UR10, -R45.reuse ;  /* 0x0000000a1d2e7c23 */ /* 0x100fe2000801082d */
[----:B------:R-:W-:Y:S01]  /*6610*/  FMNMX.FTZ R43, R39, R42, !PT ;  /* 0x0000002a272b7209 */ /* 0x000fe20007810000 */
[--C-:B------:R-:W-:Y:S01]  /*6620*/  FFMA.FTZ R47, R20, UR10, -R45.reuse ;  /* 0x0000000a142f7c23 */ /* 0x100fe2000801082d */
        /* <DEDUP_REMOVED lines=8> */
[----:B------:R-:W-:Y:S01]  /*66b0*/  FSEL R29, R51, -INF , P2 ;  /* 0xff800000331d7808 */ /* 0x000fe20001000000 */
[--C-:B------:R-:W-:Y:S01]  /*66c0*/  FFMA.FTZ R10, R10, UR10, -R45.reuse ;  /* 0x0000000a0a0a7c23 */ /* 0x100fe2000801082d */
[----:B------:R-:W-:Y:S01]  /*66d0*/  FMNMX.FTZ R44, R41, R42, !PT ;  /* 0x0000002a292c7209 */ /* 0x000fe20007810000 */
[--C-:B------:R-:W-:Y:S01]  /*66e0*/  FFMA.FTZ R11, R11, UR10, -R45.reuse ;  /* 0x0000000a0b0b7c23 */ /* 0x100fe2000801082d */
[----:B------:R-:W-:Y:S01]  /*66f0*/  ISETP.GT.AND P2, PT, R57, 0x39, PT ;  /* 0x000000393900780c */ /* 0x000fe20003f44270 */
[--C-:B------:R-:W-:Y:S01]  /*6700*/  FFMA.FTZ R12, R12, UR10, -R45.reuse ;  /* 0x0000000a0c0c7c23 */ /* 0x100fe2000801082d */
[----:B------:R-:W-:Y:S01]  /*6710*/  FSEL R42, R54, -INF , P1 ;  /* 0xff800000362a7808 */ /* 0x000fe20000800000 */
        /* <DEDUP_REMOVED lines=8> */
[----:B------:R-:W-:Y:S01]  /*67a0*/  MUFU.EX2 R46, R46 ;  /* 0x0000002e002e7308 */ /* 0x000fe20000000800 */
[----:B------:R-:W-:Y:S01]  /*67b0*/  FMNMX.FTZ R43, R20, R43, !PT ;  /* 0x0000002b142b7209 */ /* 0x000fe20007810000 */
[--C-:B------:R-:W-:Y:S01]  /*67c0*/  FFMA.FTZ R25, R25, UR10, -R45.reuse ;  /* 0x0000000a19197c23 */ /* 0x100fe2000801082d */
[--C-:B------:R-:W-:Y:S01]  /*67d0*/  FFMA.FTZ R26, R26, UR10, -R45.reuse ;  /* 0x0000000a1a1a7c23 */ /* 0x100fe2000801082d */
[--C-:B------:R-:W-:Y:S01]  /*67e0*/  FFMA.FTZ R24, R24, UR10, -R45.reuse ;  /* 0x0000000a18187c23 */ /* 0x100fe2000801082d */
[----:B------:R-:W-:Y:S01]  /*67f0*/  FFMA.FTZ R21, R21, UR10, -R45 ;  /* 0x0000000a15157c23 */ /* 0x000fe2000801082d */
[----:B------:R-:W0:Y:S02]  /*6800*/  SHFL.BFLY PT, R6, R43, 0x2, 0x1f ;  /* 0x0c401f002b067f89 */ /* 0x000e2400000e0000 */
[----:B------:R-:W1:Y:S08]  /*6810*/  MUFU.EX2 R47, R47 ;  /* 0x0000002f002f7308 */ /* 0x000e700000000800 */
[----:B------:R-:W-:Y:S08]  /*6820*/  MUFU.EX2 R49, R44 ;  /* 0x0000002c00317308 */ /* 0x000ff00000000800 */
[----:B------:R-:W-:Y:S01]  /*6830*/  MUFU.EX2 R51, R10 ;  /* 0x0000000a00337308 */ /* 0x000fe20000000800 */
[----:B-1----:R-:W-:-:S02]  /*6840*/  F2FP.BF16.F32.PACK_AB R152, R47, R46 ;  /* 0x0000002e2f98723e */ /* 0x002fc400000010ff */
[----:B0-----:R-:W-:Y:S01]  /*6850*/  FMNMX.FTZ R6, R43, R6, !PT ;  /* 0x000000062b067209 */ /* 0x001fe20007810000 */
[----:B------:R-:W-:-:S04]  /*6860*/  FADD.FTZ R43, R46, R47 ;  /* 0x0000002f2e2b7221 */ /* 0x000fc80000010000 */
        /* <DEDUP_REMOVED lines=9> */
[----:B------:R-:W-:Y:S01]  /*6900*/  MUFU.EX2 R14, R14 ;  /* 0x0000000e000e7308 */ /* 0x000fe20000000800 */
[----:B--2---:R-:W-:Y:S02]  /*6910*/  F2FP.BF16.F32.PACK_AB R158, R12, R11 ;  /* 0x0000000b0c9e723e */ /* 0x004fe400000010ff */
[----:B------:R-:W-:Y:S01]  /*6920*/  FSEL R27, R5, RZ, P1 ;  /* 0x000000ff051b7208 */ /* 0x000fe20000800000 */
[----:B------:R-:W-:-:S04]  /*6930*/  IMAD R5, R2, 0x1000, R22 ;  /* 0x0000100002057824 */ /* 0x000fc800078e0216 */
[----:B------:R-:W-:Y:S01]  /*6940*/  MUFU.EX2 R15, R15 ;  /* 0x0000000f000f7308 */ /* 0x000fe20000000800 */
[--C-:B------:R-:W-:Y:S01]  /*6950*/  FFMA.FTZ R28, R28, UR10, -R27.reuse ;  /* 0x0000000a1c1c7c23 */ /* 0x100fe2000801081b */
[--C-:B------:R-:W-:Y:S01]  /*6960*/  FFMA.FTZ R31, R31, UR10, -R27.reuse ;  /* 0x0000000a1f1f7c23 */ /* 0x100fe2000801081b */
[--C-:B------:R-:W-:Y:S01]  /*6970*/  FFMA.FTZ R30, R30, UR10, -R27.reuse ;  /* 0x0000000a1e1e7c23 */ /* 0x100fe2000801081b */
[--C-:B------:R-:W-:Y:S01]  /*6980*/  FFMA.FTZ R32, R32, UR10, -R27.reuse ;  /* 0x0000000a20207c23 */ /* 0x100fe2000801081b */
[--C-:B------:R-:W-:Y:S01]  /*6990*/  FFMA.FTZ R33, R33, UR10, -R27.reuse ;  /* 0x0000000a21217c23 */ /* 0x100fe2000801081b */
[--C-:B------:R-:W-:Y:S01]  /*69a0*/  FFMA.FTZ R34, R34, UR10, -R27.reuse ;  /* 0x0000000a22227c23 */ /* 0x100fe2000801081b */
[C---:B------:R-:W-:Y:S01]  /*69b0*/  R2UR UR4, R5.reuse ;  /* 0x00000000050472ca */ /* 0x040fe200000e0000 */
[----:B------:R-:W-:Y:S01]  /*69c0*/  MUFU.EX2 R28, R28 ;  /* 0x0000001c001c7308 */ /* 0x000fe20000000800 */
[----:B------:R-:W-:Y:S02]  /*69d0*/  VIADD R6, R5, 0x80 ;  /* 0x0000008005067836 */ /* 0x000fe40000000000 */
[----:B------:R-:W-:Y:S01]  /*69e0*/  FFMA.FTZ R35, R35, UR10, -R27 ;  /* 0x0000000a23237c23 */ /* 0x000fe2000801081b */
[----:B------:R-:W-:-:S02]  /*69f0*/  VIADD R10, R5, 0x100 ;  /* 0x00000100050a7836 */ /* 0x000fc40000000000 */
[--C-:B------:R-:W-:Y:S01]  /*6a00*/  FFMA.FTZ R36, R36, UR10, -R27.reuse ;  /* 0x0000000a24247c23 */ /* 0x100fe2000801081b */
[----:B------:R-:W-:Y:S02]  /*6a10*/  VIADD R5, R5, 0x180 ;  /* 0x0000018005057836 */ /* 0x000fe40000000000 */
[----:B------:R-:W-:Y:S01]  /*6a20*/  FFMA.FTZ R37, R37, UR10, -R27 ;  /* 0x0000000a25257c23 */ /* 0x000fe2000801081b */
[----:B------:R-:W-:Y:S01]  /*6a30*/  R2UR UR6, R6 ;  /* 0x00000000060672ca */ /* 0x000fe200000e0000 */
[----:B------:R-:W0:Y:S01]  /*6a40*/  MUFU.EX2 R31, R31 ;  /* 0x0000001f001f7308 */ /* 0x000e220000000800 */
[----:B------:R-:W-:Y:S01]  /*6a50*/  R2UR UR14, R10 ;  /* 0x000000000a0e72ca */ /* 0x000fe200000e0000 */
[----:B------:R-:W-:Y:S01]  /*6a60*/  FADD.FTZ R6, R154, R43 ;  /* 0x0000002b9a067221 */ /* 0x000fe20000010000 */
[----:B------:R-:W-:Y:S01]  /*6a70*/  R2UR UR18, R5 ;  /* 0x00000000051272ca */ /* 0x000fe200000e0000 */
[----:B------:R-:W-:Y:S02]  /*6a80*/  VIADD R5, R9, 0x38840 ;  /* 0x0003884009057836 */ /* 0x000fe40000000000 */
[--C-:B------:R-:W-:Y:S01]  /*6a90*/  FFMA.FTZ R38, R38, UR10, -R27.reuse ;  /* 0x0000000a26267c23 */ /* 0x100fe2000801081b */
[----:B------:R-:W-:Y:S01]  /*6aa0*/  FADD.FTZ R43, R49, R6 ;  /* 0x00000006312b7221 */ /* 0x000fe20000010000 */
[----:B------:R-:W-:Y:S01]  /*6ab0*/  FFMA.FTZ R39, R39, UR10, -R27 ;  /* 0x0000000a27277c23 */ /* 0x000fe2000801081b */
[----:B------:R-:W1:Y:S01]  /*6ac0*/  MUFU.EX2 R30, R30 ;  /* 0x0000001e001e7308 */ /* 0x000e620000000800 */
[----:B------:R-:W-:Y:S01]  /*6ad0*/  PRMT R5, R169, 0x654, R5 ;  /* 0x00000654a9057816 */ /* 0x000fe20000000005 */
[----:B------:R-:W-:Y:S01]  /*6ae0*/  FADD.FTZ R6, R48, R43 ;  /* 0x0000002b30067221 */ /* 0x000fe20000010000 */
[--C-:B------:R-:W-:Y:S01]  /*6af0*/  FFMA.FTZ R40, R40, UR10, -R27.reuse ;  /* 0x0000000a28287c23 */ /* 0x100fe2000801081b */
[--C-:B------:R-:W-:Y:S01]  /*6b00*/  FFMA.FTZ R41, R41, UR10, -R27.reuse ;  /* 0x0000000a29297c23 */ /* 0x100fe2000801081b */
[----:B------:R2:W-:Y:S01]  /*6b10*/  SYNCS.ARRIVE.TRANS64.RED.A1T0 RZ, [R5+URZ], RZ ;  /* 0x000000ff05ff79a7 */ /* 0x0005e2000810043f */
[----:B------:R-:W-:Y:S01]  /*6b20*/  FFMA.FTZ R29, R29, UR10, -R27 ;  /* 0x0000000a1d1d7c23 */ /* 0x000fe2000801081b */
[----:B------:R-:W-:Y:S01]  /*6b30*/  FADD.FTZ R6, R51, R6 ;  /* 0x0000000633067221 */ /* 0x000fe20000010000 */
[----:B------:R-:W3:Y:S01]  /*6b40*/  MUFU.EX2 R155, R32 ;  /* 0x00000020009b7308 */ /* 0x000ee20000000800 */
[----:B0-----:R-:W-:Y:S01]  /*6b50*/  FADD.FTZ R45, R28, R31 ;  /* 0x0000001f1c2d7221 */ /* 0x001fe20000010000 */
[--C-:B------:R-:W-:Y:S01]  /*6b60*/  FFMA.FTZ R42, R42, UR10, -R27.reuse ;  /* 0x0000000a2a2a7c23 */ /* 0x100fe2000801081b */
[----:B------:R-:W-:Y:S01]  /*6b70*/  FFMA.FTZ R20, R20, UR10, -R27 ;  /* 0x0000000a14147c23 */ /* 0x000fe2000801081b */
[----:B------:R-:W-:Y:S01]  /*6b80*/  F2FP.BF16.F32.PACK_AB R153, R31, R28 ;  /* 0x0000001c1f99723e */ /* 0x000fe200000010ff */
[----:B------:R-:W-:Y:S01]  /*6b90*/  UMOV UR22, UR4 ;  /* 0x0000000400167c82 */ /* 0x000fe20008000000 */
[----:B------:R-:W-:-:S02]  /*6ba0*/  F2FP.BF16.F32.PACK_AB R154, R49, R154 ;  /* 0x0000009a319a723e */ /* 0x000fc400000010ff */
[----:B------:R-:W2:Y:S01]  /*6bb0*/  MUFU.EX2 R33, R33 ;  /* 0x0000002100217308 */ /* 0x000ea20000000800 */
[----:B-1----:R-:W-:Y:S01]  /*6bc0*/  FADD.FTZ R10, R30, R45 ;  /* 0x0000002d1e0a7221 */ /* 0x002fe20000010000 */
[----:B------:R-:W-:-:S06]  /*6bd0*/  F2FP.BF16.F32.PACK_AB R160, R14, R13 ;  /* 0x0000000d0ea0723e */ /* 0x000fcc00000010ff */
[----:B------:R-:W0:Y:S01]  /*6be0*/  MUFU.EX2 R34, R34 ;  /* 0x0000002200227308 */ /* 0x000e220000000800 */
[C---:B---3--:R-:W-:Y:S01]  /*6bf0*/  FADD.FTZ R10, R155.reuse, R10 ;  /* 0x0000000a9b0a7221 */ /* 0x048fe20000010000 */
[----:B------:R-:W-:Y:S01]  /*6c00*/  F2FP.BF16.F32.PACK_AB R155, R155, R30 ;  /* 0x0000001e9b9b723e */ /* 0x000fe200000010ff */
[----:B------:R-:W-:Y:S06]  /*6c10*/  BAR.SYNC.DEFER_BLOCKING 0xf, 0x100 ;  /* 0x03c4000000007b1d */ /* 0x000fec0000010000 */
[----:B------:R-:W1:Y:S01]  /*6c20*/  MUFU.EX2 R35, R35 ;  /* 0x0000002300237308 */ /* 0x000e620000000800 */
[----:B--2---:R-:W-:-:S07]  /*6c30*/  FADD.FTZ R5, R33, R10 ;  /* 0x0000000a21057221 */ /* 0x004fce0000010000 */
[----:B------:R-:W2:Y:S01]  /*6c40*/  MUFU.EX2 R36, R36 ;  /* 0x0000002400247308 */ /* 0x000ea20000000800 */
[C---:B0-----:R-:W-:Y:S01]  /*6c50*/  FADD.FTZ R10, R34.reuse, R5 ;  /* 0x00000005220a7221 */ /* 0x041fe20000010000 */
[----:B------:R-:W-:Y:S01]  /*6c60*/  FADD.FTZ R5, R11, R6 ;  /* 0x000000060b057221 */ /* 0x000fe20000010000 */
[----:B------:R-:W-:-:S05]  /*6c70*/  F2FP.BF16.F32.PACK_AB R157, R34, R33 ;  /* 0x00000021229d723e */ /* 0x000fca00000010ff */
[----:B------:R-:W0:Y:S01]  /*6c80*/  MUFU.EX2 R37, R37 ;  /* 0x0000002500257308 */ /* 0x000e220000000800 */
[----:B-1----:R-:W-:Y:S01]  /*6c90*/  FADD.FTZ R27, R35, R10 ;  /* 0x0000000a231b7221 */ /* 0x002fe20000010000 */
[----:B------:R-:W-:Y:S01]  /*6ca0*/  FADD.FTZ R10, R12, R5 ;  /* 0x000000050c0a7221 */ /* 0x000fe20000010000 */
[----:B------:R1:W-:Y:S03]  /*6cb0*/  STSM.16.M88.4 [R184+0x36400], R152 ;  /* 0x03640098b8007844 */ /* 0x0003e60000000200 */
[----:B------:R-:W-:Y:S02]  /*6cc0*/  FADD.FTZ R5, R13, R10 ;  /* 0x0000000a0d057221 */ /* 0x000fe40000010000 */
[----:B------:R-:W3:Y:S01]  /*6cd0*/  MUFU.EX2 R38, R38 ;  /* 0x0000002600267308 */ /* 0x000ee20000000800 */
[----:B--2---:R-:W-:Y:S01]  /*6ce0*/  FADD.FTZ R32, R36, R27 ;  /* 0x0000001b24207221 */ /* 0x004fe20000010000 */
[----:B------:R-:W-:Y:S01]  /*6cf0*/  FADD.FTZ R10, R14, R5 ;  /* 0x000000050e0a7221 */ /* 0x000fe20000010000 */
[----:B------:R-:W-:-:S03]  /*6d00*/  F2FP.BF16.F32.PACK_AB R159, R36, R35 ;  /* 0x00000023249f723e */ /* 0x000fc600000010ff */
[----:B------:R-:W-:Y:S02]  /*6d10*/  FADD.FTZ R5, R15, R10 ;  /* 0x0000000a0f057221 */ /* 0x000fe40000010000 */
[----:B------:R-:W2:Y:S01]  /*6d20*/  MUFU.EX2 R39, R39 ;  /* 0x0000002700277308 */ /* 0x000ea20000000800 */
[----:B0-----:R-:W-:Y:S01]  /*6d30*/  FADD.FTZ R27, R37, R32 ;  /* 0x00000020251b7221 */ /* 0x001fe20000010000 */
[C---:B------:R-:W-:Y:S01]  /*6d40*/  FADD.FTZ R10, R162.reuse, R5 ;  /* 0x00000005a20a7221 */ /* 0x040fe20000010000 */
[----:B------:R-:W-:Y:S01]  /*6d50*/  F2FP.BF16.F32.PACK_AB R162, R162, R15 ;  /* 0x0000000fa2a2723e */ /* 0x000fe200000010ff */
[----:B------:R1:W-:Y:S04]  /*6d60*/  STSM.16.M88.4 [R187], R156 ;  /* 0x0000009cbb007844 */ /* 0x0003e80000000200 */
[----:B------:R-:W0:Y:S01]  /*6d70*/  MUFU.EX2 R40, R40 ;  /* 0x0000002800287308 */ /* 0x000e220000000800 */
[C---:B---3--:R-:W-:Y:S01]  /*6d80*/  FADD.FTZ R28, R38.reuse, R27 ;  /* 0x0000001b261c7221 */ /* 0x048fe20000010000 */
[----:B------:R-:W-:-:S06]  /*6d90*/  F2FP.BF16.F32.PACK_AB R161, R38, R37 ;  /* 0x0000002526a1723e */ /* 0x000fcc00000010ff */
[----:B------:R-:W3:Y:S01]  /*6da0*/  MUFU.EX2 R41, R41 ;  /* 0x0000002900297308 */ /* 0x000ee20000000800 */
[----:B--2---:R-:W-:-:S07]  /*6db0*/  FADD.FTZ R27, R39, R28 ;  /* 0x0000001c271b7221 */ /* 0x004fce0000010000 */
[----:B------:R-:W2:Y:S01]  /*6dc0*/  MUFU.EX2 R25, R25 ;  /* 0x0000001900197308 */ /* 0x000ea20000000800 */
[C---:B0-----:R-:W-:Y:S01]  /*6dd0*/  FADD.FTZ R12, R40.reuse, R27 ;  /* 0x0000001b280c7221 */ /* 0x041fe20000010000 */
[----:B------:R-:W-:-:S05]  /*6de0*/  F2FP.BF16.F32.PACK_AB R163, R40, R39 ;  /* 0x0000002728a3723e */ /* 0x000fca00000010ff */
[----:B------:R1:W-:Y:S01]  /*6df0*/  STSM.16.M88.4 [R189], R160 ;  /* 0x000000a0bd007844 */ /* 0x0003e20000000200 */
[----:B------:R-:W0:Y:S01]  /*6e00*/  MUFU.EX2 R6, R29 ;  /* 0x0000001d00067308 */ /* 0x000e220000000800 */
[----:B---3--:R-:W-:-:S07]  /*6e10*/  FADD.FTZ R11, R41, R12 ;  /* 0x0000000c290b7221 */ /* 0x008fce0000010000 */
[----:B------:R-:W3:Y:S01]  /*6e20*/  MUFU.EX2 R26, R26 ;  /* 0x0000001a001a7308 */ /* 0x000ee20000000800 */
[----:B--2---:R-:W-:-:S07]  /*6e30*/  FADD.FTZ R5, R25, R10 ;  /* 0x0000000a19057221 */ /* 0x004fce0000010000 */
[----:B------:R-:W2:Y:S01]  /*6e40*/  MUFU.EX2 R42, R42 ;  /* 0x0000002a002a7308 */ /* 0x000ea20000000800 */
[C---:B0-----:R-:W-:Y:S01]  /*6e50*/  FADD.FTZ R11, R6.reuse, R11 ;  /* 0x0000000b060b7221 */ /* 0x041fe20000010000 */
[----:B------:R-:W-:-:S06]  /*6e60*/  F2FP.BF16.F32.PACK_AB R165, R6, R41 ;  /* 0x0000002906a5723e */ /* 0x000fcc00000010ff */
[----:B------:R-:W0:Y:S01]  /*6e70*/  MUFU.EX2 R24, R24 ;  /* 0x0000001800187308 */ /* 0x000e220000000800 */
[C---:B---3--:R-:W-:Y:S01]  /*6e80*/  FADD.FTZ R5, R26.reuse, R5 ;  /* 0x000000051a057221 */ /* 0x048fe20000010000 */
[----:B------:R-:W-:-:S06]  /*6e90*/  F2FP.BF16.F32.PACK_AB R164, R26, R25 ;  /* 0x000000191aa4723e */ /* 0x000fcc00000010ff */
[----:B------:R-:W3:Y:S01]  /*6ea0*/  MUFU.EX2 R167, R20 ;  /* 0x0000001400a77308 */ /* 0x000ee20000000800 */
[----:B--2---:R-:W-:-:S07]  /*6eb0*/  FADD.FTZ R12, R42, R11 ;  /* 0x0000000b2a0c7221 */ /* 0x004fce0000010000 */
[----:B------:R-:W2:Y:S01]  /*6ec0*/  MUFU.EX2 R21, R21 ;  /* 0x0000001500157308 */ /* 0x000ea20000000800 */
[----:B0-----:R-:W-:Y:S01]  /*6ed0*/  FADD.FTZ R10, R24, R5 ;  /* 0x00000005180a7221 */ /* 0x001fe20000010000 */
[C---:B---3--:R-:W-:Y:S01]  /*6ee0*/  FADD.FTZ R5, R167.reuse, R12 ;  /* 0x0000000ca7057221 */ /* 0x048fe20000010000 */
[----:B------:R-:W-:Y:S02]  /*6ef0*/  F2FP.BF16.F32.PACK_AB R167, R167, R42 ;  /* 0x0000002aa7a7723e */ /* 0x000fe400000010ff */
[C---:B--2---:R-:W-:Y:S01]  /*6f00*/  F2FP.BF16.F32.PACK_AB R166, R21.reuse, R24 ;  /* 0x0000001815a6723e */ /* 0x044fe200000010ff */
[----:B------:R-:W-:-:S04]  /*6f10*/  FADD.FTZ R6, R21, R10 ;  /* 0x0000000a15067221 */ /* 0x000fc80000010000 */
[----:B------:R1:W-:Y:S01]  /*6f20*/  STSM.16.M88.4 [R188], R164 ;  /* 0x000000a4bc007844 */ /* 0x0003e20000000200 */
        /* <DEDUP_REMOVED lines=25> */
.L_x_5138:
[----:B------:R-:W-:Y:S01]  /*70c0*/  VIADD R9, R9, 0x38860 ;  /* 0x0003886009097836 */ /* 0x000fe20000000000 */
[----:B------:R-:W0:Y:S01]  /*70d0*/  @P5 LDC R10, c[0x0][0x44c] ;  /* 0x00011300ff0a5b82 */ /* 0x000e220000000800 */
[----:B------:R-:W-:Y:S02]  /*70e0*/  IMAD.U32 R11, RZ, RZ, UR39 ;  /* 0x00000027ff0b7e24 */ /* 0x000fe4000f8e00ff */
[----:B------:R-:W-:Y:S01]  /*70f0*/  VIADD R168, R168, 0xfffffffe ;  /* 0xfffffffea8a87836 */ /* 0x000fe20000000000 */
[----:B------:R-:W-:-:S04]  /*7100*/  PRMT R9, R169, 0x654, R9 ;  /* 0x00000654a9097816 */ /* 0x000fc80000000009 */
[----:B------:R1:W-:Y:S01]  /*7110*/  SYNCS.ARRIVE.TRANS64.RED.A1T0 RZ, [R9+URZ], RZ ;  /* 0x000000ff09ff79a7 */ /* 0x0003e2000810043f */
[----:B------:R-:W-:Y:S01]  /*7120*/  R2UR UR7, R168 ;  /* 0x00000000a80772ca */ /* 0x000fe200000e0000 */
[----:B-1----:R-:W1:Y:S01]  /*7130*/  @P5 LDC R9, c[0x0][0x450] ;  /* 0x00011400ff095b82 */ /* 0x002e620000000800 */
[----:B0-----:R-:W-:-:S05]  /*7140*/  @P5 IMAD.HI.U32 R10, R10, UR39, RZ ;  /* 0x000000270a0a5c27 */ /* 0x001fca000f8e00ff */
[----:B-1----:R-:W-:-:S04]  /*7150*/  @P5 SHF.R.U32.HI R11, RZ, R9, R10 ;  /* 0x00000009ff0b5219 */ /* 0x002fc8000001160a */
[----:B------:R-:W-:-:S04]  /*7160*/  IADD3 R11, R11, R186, -R185 ;  /* 0x000000ba0b0b7210 */ /* 0x000fc80007ffe8b9 */
[C---:B------:R-:W-:Y:S02]  /*7170*/  R2UR UR4, R11.reuse ;  /* 0x000000000b0472ca */ /* 0x040fe400000e0000 */
[----:B------:R-:W-:-:S11]  /*7180*/  R2UR UR5, R11 ;  /* 0x000000000b0572ca */ /* 0x000fd600000e0000 */
        /* <DEDUP_REMOVED lines=9> */
[----:B------:R-:W-:Y:S01]  /*7220*/  ULDC UR4, c[0x0][0xad0] ;  /* 0x0002b40000047ab9 */ /* 0x000fe20000000800 */
[----:B------:R-:W-:Y:S01]  /*7230*/  IMAD.MOV.U32 R11, RZ, RZ, R7 ;  /* 0x000000ffff0b7224 */ /* 0x000fe200078e0007 */
[----:B------:R-:W-:Y:S01]  /*7240*/  ULDC UR5, c[0x0][0xa80] ;  /* 0x0002a00000057ab9 */ /* 0x000fe20000000800 */
[----:B------:R-:W-:-:S07]  /*7250*/  IMAD.MOV.U32 R10, RZ, RZ, R2 ;  /* 0x000000ffff0a7224 */ /* 0x000fce00078e0002 */
.L_x_5150:
[----:B------:R-:W-:-:S05]  /*7260*/  VIADD R2, R10, 0x1 ;  /* 0x000000010a027836 */ /* 0x000fca0000000000 */
[----:B------:R-:W-:-:S04]  /*7270*/  ISETP.NE.AND P1, PT, R2, 0x2, PT ;  /* 0x000000020200780c */ /* 0x000fc80003f25270 */
[----:B------:R-:W-:Y:S02]  /*7280*/  SEL R7, RZ, 0x1, P1 ;  /* 0x00000001ff077807 */ /* 0x000fe40000800000 */
[----:B------:R-:W-:Y:S02]  /*7290*/  SEL R2, R2, RZ, P1 ;  /* 0x000000ff02027207 */ /* 0x000fe40000800000 */
[----:B------:R-:W-:-:S13]  /*72a0*/  R2UR UR10, R7 ;  /* 0x00000000070a72ca */ /* 0x000fda00000e0000 */
[----:B------:R-:W-:Y:S01]  /*72b0*/  ULOP3.LUT UR37, UR37, UR10, URZ, 0x3c, !UPT ;  /* 0x0000000a25257292 */ /* 0x000fe2000f8e3c3f */
[----:B0-----:R-:W-:Y:S11]  /*72c0*/  @!P0 BRA `(.L_x_5140) ;  /* 0x0000000000048947 */ /* 0x001ff60003800000 */
[----:B------:R-:W-:Y:S01]  /*72d0*/  BPT.TRAP 0x1 ;  /* 0x000000040000795c */ /* 0x000fe20000300000 */
.L_x_5140:
[----:B------:R-:W-:Y:S02]  /*72e0*/  IMAD.U32 R7, RZ, RZ, UR37 ;  /* 0x00000025ff077e24 */ /* 0x000fe4000f8e00ff */
[----:B------:R-:W-:-:S03]  /*72f0*/  IMAD R9, R2, 0x8, R17 ;  /* 0x0000000802097824 */ /* 0x000fc600078e0211 */
[----:B------:R-:W-:-:S04]  /*7300*/  SHF.L.U32 R7, R7, 0x1f, RZ ;  /* 0x0000001f07077819 */ /* 0x000fc800000006ff */
[----:B------:R0:W1:Y:S01]  /*7310*/  SYNCS.PHASECHK.TRANS64.TRYWAIT P1, [R9+URZ+0x38830], R7 ;  /* 0x03883007090075a7 */ /* 0x000062000802017f */
[----:B------:R-:W-:Y:S05]  /*7320*/  @!P0 BRA `(.L_x_5141) ;  /* 0x0000000000048947 */ /* 0x000fea0003800000 */
[----:B------:R-:W-:Y:S01]  /*7330*/  BPT.TRAP 0x1 ;  /* 0x000000040000795c */ /* 0x000fe20000300000 */
.L_x_5141:
[----:B------:R-:W-:Y:S01]  /*7340*/  IMAD R8, R2, 0x200, R4 ;  /* 0x0000020002087824 */ /* 0x000fe200078e0204 */
[----:B-1----:R-:W-:Y:S06]  /*7350*/  @P1 BRA `(.L_x_5142) ;  /* 0x0000000000081947 */ /* 0x002fec0003800000 */
[----:B------:R-:W1:Y:S02]  /*7360*/  SYNCS.PHASECHK.TRANS64.TRYWAIT P1, [R9+URZ+0x38830], R7 ;  /* 0x03883007090075a7 */ /* 0x000e64000802017f */
[----:B-1----:R-:W-:Y:S05]  /*7370*/  @!P1 BRA `(.L_x_5143) ;  /* 0x0000012c007c9947 */ /* 0x002fea0003800000 */
.L_x_5142:
[----:B------:R-:W-:Y:S01]  /*7380*/  R2UR UR10, R8 ;  /* 0x00000000080a72ca */ /* 0x000fe200000e0000 */
[----:B------:R-:W-:Y:S01]  /*7390*/  WARPGROUP.ARRIVE ;  /* 0x00000000000079c5 */ /* 0x000fe20000000000 */
[----:B------:R-:W-:Y:S01]  /*73a0*/  UMOV UR11, 0x40000040 ;  /* 0x40000040000b7882 */ /* 0x000fe20000000000 */
[----:B------:R-:W-:Y:S01]  /*73b0*/  UMOV UR15, 0x40000040 ;  /* 0x40000040000f7882 */ /* 0x000fe20000000000 */
[----:B------:R-:W-:Y:S01]  /*73c0*/  UMOV UR19, 0x40000040 ;  /* 0x4000004000137882 */ /* 0x000fe20000000000 */
[----:B------:R-:W-:-:S08]  /*73d0*/  UMOV UR23, 0x40000040 ;  /* 0x4000004000177882 */ /* 0x000fd00000000000 */
[----:B------:R-:W-:Y:S01]  /*73e0*/  HGMMA.64x64x16.F32.BF16 R152, gdesc[UR8], RZ, !UPT, gsb0 ;  /* 0x00e00000089879f0 */ /* 0x000fe2000c0018ff */
[----:B------:R-:W-:Y:S02]  /*73f0*/  UIADD3 UR14, UR10, 0x2, URZ ;  /* 0x000000020a0e7890 */ /* 0x000fe4000fffe03f */
[----:B------:R-:W-:Y:S02]  /*7400*/  UIADD3 UR18, UR10, 0x4, URZ ;  /* 0x000000040a127890 */ /* 0x000fe4000fffe03f */
[----:B------:R-:W-:Y:S01]  /*7410*/  UIADD3 UR22, UR10, 0x6, URZ ;  /* 0x000000060a167890 */ /* 0x000fe2000fffe03f */
        /* <DEDUP_REMOVED lines=12> */
.L_x_5144:
[----:B------:R2:W3:Y:S01]  /*74e0*/  SYNCS.PHASECHK.TRANS64.TRYWAIT P1, [R9+URZ+0x38850], R7 ;  /* 0x03885007090075a7 */ /* 0x0004e2000802017f */
[----:B------:R-:W-:Y:S05]  /*74f0*/  @!P0 BRA `(.L_x_5145) ;  /* 0x0000000000048947 */ /* 0x000fea0003800000 */
[----:B------:R-:W-:Y:S01]  /*7500*/  BPT.TRAP 0x1 ;  /* 0x000000040000795c */ /* 0x000fe20000300000 */
.L_x_5145:
[----:B---3--:R-:W-:Y:S05]  /*7510*/  @P1 BRA `(.L_x_5146) ;  /* 0x0000000000081947 */ /* 0x008fea0003800000 */
[----:B------:R-:W3:Y:S02]  /*7520*/  SYNCS.PHASECHK.TRANS64.TRYWAIT P1, [R9+URZ+0x38850], R7 ;  /* 0x03885007090075a7 */ /* 0x000ee4000802017f */
[----:B---3--:R-:W-:Y:S05]  /*7530*/  @!P1 BRA `(.L_x_5147) ;  /* 0x0000012c00209947 */ /* 0x008fea0003800000 */
.L_x_5146:
[----:B0123--:R-:W-:Y:S01]  /*7540*/  IMAD R7, R2, 0x1000, R0 ;  /* 0x0000100002077824 */ /* 0x00ffe200078e0200 */
[----:B------:R-:W-:Y:S01]  /*7550*/  WARPGROUP.ARRIVE ;  /* 0x00000000000079c5 */ /* 0x000fe20000000000 */
[----:B------:R-:W-:Y:S01]  /*7560*/  UMOV UR27, 0x40000040 ;  /* 0x40000040001b7882 */ /* 0x000fe20000000000 */
[----:B------:R-:W-:Y:S01]  /*7570*/  VIADD R8, R3, 0x2 ;  /* 0x0000000203087836 */ /* 0x000fe20000000000 */
[----:B------:R-:W-:Y:S01]  /*7580*/  UMOV UR29, 0x40000040 ;  /* 0x40000040001d7882 */ /* 0x000fe20000000000 */
[C---:B------:R-:W-:Y:S01]  /*7590*/  R2UR UR26, R7.reuse ;  /* 0x00000000071a72ca */ /* 0x040fe200000e0000 */
[----:B------:R-:W-:Y:S01]  /*75a0*/  UMOV UR31, 0x40000040 ;  /* 0x40000040001f7882 */ /* 0x000fe20000000000 */
[----:B------:R-:W0:Y:S01]  /*75b0*/  S2R R13, SR_TID.X ;  /* 0x00000000000d7919 */ /* 0x000e220000002100 */
[----:B------:R-:W-:Y:S01]  /*75c0*/  R2UR UR28, R8 ;  /* 0x00000000081c72ca */ /* 0x000fe200000e0000 */
[C---:B------:R-:W-:Y:S02]  /*75d0*/  VIADD R8, R7.reuse, 0x2 ;  /* 0x0000000207087836 */ /* 0x040fe40000000000 */
[----:B------:R-:W-:-:S02]  /*75e0*/  VIADD R20, R7, 0x800 ;  /* 0x0000080007147836 */ /* 0x000fc40000000000 */
[----:B------:R-:W-:Y:S01]  /*75f0*/  IMAD.MOV.U32 R15, RZ, RZ, 0x4 ;  /* 0x00000004ff0f7424 */ /* 0x000fe200078e00ff */
[----:B------:R-:W-:Y:S01]  /*7600*/  R2UR UR30, R8 ;  /* 0x00000000081e72ca */ /* 0x000fe200000e0000 */
[----:B------:R-:W-:-:S03]  /*7610*/  VIADD R8, R3, 0x4 ;  /* 0x0000000403087836 */ /* 0x000fc60000000000 */
[----:B------:R-:W-:Y:S01]  /*7620*/  HGMMA.64x64x16.F32.BF16 R152, gdesc[UR24], R152, gsb0 ;  /* 0x00e00000189879f0 */ /* 0x000fe20008001898 */
[----:B0-----:R-:W-:Y:S02]  /*7630*/  SHF.R.U32.HI R13, RZ, 0x7, R13 ;  /* 0x00000007ff0d7819 */ /* 0x001fe4000001160d */
[----:B------:R-:W-:Y:S02]  /*7640*/  WARPGROUP.DEPBAR.LE gsb0, 0x0 ;  /* 0x00008000000079c5 */ /* 0x000fe40000010000 */
[----:B------:R-:W-:-:S06]  /*7650*/  WARPGROUP.ARRIVE ;  /* 0x00000000000079c5 */ /* 0x000fcc0000000000 */
[----:B------:R-:W-:Y:S01]  /*7660*/  HGMMA.64x64x16.F32.BF16 R152, gdesc[UR28], R152, gsb0 ;  /* 0x00e000001c9879f0 */ /* 0x000fe20008001898 */
[----:B------:R-:W-:Y:S01]  /*7670*/  R2UR UR28, R8 ;  /* 0x00000000081c72ca */ /* 0x000fe200000e0000 */
[----:B------:R-:W-:Y:S01]  /*7680*/  VIADD R8, R7, 0x4 ;  /* 0x0000000407087836 */ /* 0x000fe20000000000 */
[----:B------:R-:W-:Y:S01]  /*7690*/  UMOV UR29, 0x40000040 ;  /* 0x40000040001d7882 */ /* 0x000fe20000000000 */
[----:B------:R-:W-:-:S03]  /*76a0*/  UMOV UR31, 0x40000040 ;  /* 0x40000040001f7882 */ /* 0x000fc60000000000 */
[----:B------:R-:W-:Y:S01]  /*76b0*/  R2UR UR30, R8 ;  /* 0x00000000081e72ca */ /* 0x000fe200000e0000 */
[----:B------:R-:W-:Y:S01]  /*76c0*/  VIADD R8, R3, 0x6 ;  /* 0x0000000603087836 */ /* 0x000fe20000000000 */
[----:B------:R-:W-:Y:S02]  /*76d0*/  WARPGROUP.DEPBAR.LE gsb0, 0x0 ;  /* 0x00008000000079c5 */ /* 0x000fe40000010000 */
[----:B------:R-:W-:-:S09]  /*76e0*/  WARPGROUP.ARRIVE ;  /* 0x00000000000079c5 */ /* 0x000fd20000000000 */
        /* <DEDUP_REMOVED lines=113> */
[----:B------:R-:W-:Y:S02]  /*7e00*/  R2UR UR30, R8 ;  /* 0x00000000081e72ca */ /* 0x000fe400000e0000 */
[----:B------:R0:W1:Y:S02]  /*7e10*/  SHFL.IDX PT, R8, R13, RZ, 0x1f ;  /* 0x00001fff0d087589 */ /* 0x00006400000e0000 */
[----:B0-----:R-:W-:Y:S01]  /*7e20*/  VIADD R13, R3, 0x800 ;  /* 0x00000800030d7836 */ /* 0x001fe20000000000 */
[----:B-1----:R-:W-:-:S04]  /*7e30*/  ISETP.GT.AND P1, PT, R8, 0x7f, PT ;  /* 0x0000007f0800780c */ /* 0x002fc80003f24270 */
[----:B------:R-:W-:-:S05]  /*7e40*/  SEL R14, RZ, 0x2, !P1 ;  /* 0x00000002ff0e7807 */ /* 0x000fca0004800000 */
[----:B------:R-:W-:Y:S01]  /*7e50*/  IMAD.IADD R8, R13, 0x1, R14 ;  /* 0x000000010d087824 */ /* 0x000fe200078e020e */
[----:B------:R-:W-:Y:S02]  /*7e60*/  WARPGROUP.DEPBAR.LE gsb0, 0x0 ;  /* 0x00008000000079c5 */ /* 0x000fe40000010000 */
[----:B------:R-:W-:-:S06]  /*7e70*/  WARPGROUP.ARRIVE ;  /* 0x00000000000079c5 */ /* 0x000fcc0000000000 */
[----:B------:R-:W-:Y:S01]  /*7e80*/  HGMMA.64x64x16.F32.BF16 R152, gdesc[UR28], R152, gsb0 ;  /* 0x00e000001c9879f0 */ /* 0x000fe20008001898 */
[----:B------:R-:W-:Y:S01]  /*7e90*/  R2UR UR28, R8 ;  /* 0x00000000081c72ca */ /* 0x000fe200000e0000 */
[----:B------:R-:W-:Y:S01]  /*7ea0*/  IMAD.IADD R8, R14, 0x1, R20 ;  /* 0x000000010e087824 */ /* 0x000fe200078e0214 */
[----:B------:R-:W-:Y:S01]  /*7eb0*/  UMOV UR29, 0x40000040 ;  /* 0x40000040001d7882 */ /* 0x000fe20000000000 */
[----:B------:R-:W-:-:S03]  /*7ec0*/  UMOV UR31, 0x40000040 ;  /* 0x40000040001f7882 */ /* 0x000fc60000000000 */
[----:B------:R-:W-:Y:S02]  /*7ed0*/  R2UR UR30, R8 ;  /* 0x00000000081e72ca */ /* 0x000fe400000e0000 */
[C---:B------:R-:W-:Y:S02]  /*7ee0*/  SEL R8, R15.reuse, 0x2, P1 ;  /* 0x000000020f087807 */ /* 0x040fe40000800000 */
[----:B------:R-:W-:-:S03]  /*7ef0*/  SEL R15, R15, 0x6, !P1 ;  /* 0x000000060f0f7807 */ /* 0x000fc60004800000 */
[C---:B------:R-:W-:Y:S02]  /*7f00*/  IMAD.IADD R21, R13.reuse, 0x1, R8 ;  /* 0x000000010d157824 */ /* 0x040fe400078e0208 */
[----:B------:R-:W-:Y:S01]  /*7f10*/  IMAD.IADD R13, R13, 0x1, R15 ;  /* 0x000000010d0d7824 */ /* 0x000fe200078e020f */
[----:B------:R-:W-:Y:S02]  /*7f20*/  WARPGROUP.DEPBAR.LE gsb0, 0x0 ;  /* 0x00008000000079c5 */ /* 0x000fe40000010000 */
[----:B------:R-:W-:-:S06]  /*7f30*/  WARPGROUP.ARRIVE ;  /* 0x00000000000079c5 */ /* 0x000fcc0000000000 */
[----:B------:R-:W-:Y:S01]  /*7f40*/  HGMMA.64x64x16.F32.BF16 R152, gdesc[UR28], R152, gsb0 ;  /* 0x00e000001c9879f0 */ /* 0x000fe20008001898 */
[----:B------:R-:W-:Y:S01]  /*7f50*/  R2UR UR28, R21 ;  /* 0x00000000151c72ca */ /* 0x000fe200000e0000 */
[C---:B------:R-:W-:Y:S01]  /*7f60*/  IMAD.IADD R21, R20.reuse, 0x1, R8 ;  /* 0x0000000114157824 */ /* 0x040fe200078e0208 */
[----:B------:R-:W-:Y:S01]  /*7f70*/  UMOV UR29, 0x40000040 ;  /* 0x40000040001d7882 */ /* 0x000fe20000000000 */
[----:B------:R-:W-:Y:S01]  /*7f80*/  UMOV UR31, 0x40000040 ;  /* 0x40000040001f7882 */ /* 0x000fe20000000000 */
[----:B------:R-:W-:Y:S02]  /*7f90*/  IMAD.IADD R20, R20, 0x1, R15 ;  /* 0x0000000114147824 */ /* 0x000fe400078e020f */
[----:B------:R-:W-:Y:S01]  /*7fa0*/  R2UR UR30, R21 ;  /* 0x00000000151e72ca */ /* 0x000fe200000e0000 */
[----:B------:R-:W-:Y:S02]  /*7fb0*/  WARPGROUP.DEPBAR.LE gsb0, 0x0 ;  /* 0x00008000000079c5 */ /* 0x000fe40000010000 */
[----:B------:R-:W-:-:S10]  /*7fc0*/  WARPGROUP.ARRIVE ;  /* 0x00000000000079c5 */ /* 0x000fd40000000000 */
        /* <DEDUP_REMOVED lines=26> */
[----:B------:R-:W-:Y:S01]  /*8170*/  VIADD R20, R7, 0xa00 ;  /* 0x00000a0007147836 */ /* 0x000fe20000000000 */
[----:B------:R-:W-:Y:S01]  /*8180*/  UMOV UR29, 0x40000040 ;  /* 0x40000040001d7882 */ /* 0x000fe20000000000 */
[----:B------:R-:W-:Y:S02]  /*8190*/  UMOV UR31, 0x40000040 ;  /* 0x40000040001f7882 */ /* 0x000fe40000000000 */
[----:B------:R-:W-:-:S05]  /*81a0*/  IMAD.IADD R21, R14, 0x1, R20 ;  /* 0x000000010e157824 */ /* 0x000fca00078e0214 */
[----:B------:R-:W-:Y:S01]  /*81b0*/  R2UR UR30, R21 ;  /* 0x00000000151e72ca */ /* 0x000fe200000e0000 */
[C---:B------:R-:W-:Y:S02]  /*81c0*/  IMAD.IADD R21, R13.reuse, 0x1, R8 ;  /* 0x000000010d157824 */ /* 0x040fe400078e0208 */
[----:B------:R-:W-:Y:S01]  /*81d0*/  IMAD.IADD R13, R13, 0x1, R15 ;  /* 0x000000010d0d7824 */ /* 0x000fe200078e020f */
[----:B------:R-:W-:Y:S02]  /*81e0*/  WARPGROUP.DEPBAR.LE gsb0, 0x0 ;  /* 0x00008000000079c5 */ /* 0x000fe40000010000 */
[----:B------:R-:W-:-:S07]  /*81f0*/  WARPGROUP.ARRIVE ;  /* 0x00000000000079c5 */ /* 0x000fce0000000000 */
[----:B------:R-:W-:Y:S01]  /*8200*/  HGMMA.64x64x16.F32.BF16 R152, gdesc[UR28], R152, gsb0 ;  /* 0x00e000001c9879f0 */ /* 0x000fe20008001898 */
[----:B------:R-:W-:Y:S01]  /*8210*/  R2UR UR28, R21 ;  /* 0x00000000151c72ca */ /* 0x000fe200000e0000 */
[--C-:B------:R-:W-:Y:S01]  /*8220*/  IMAD.IADD R21, R8, 0x1, R20.reuse ;  /* 0x0000000108157824 */ /* 0x100fe200078e0214 */
        /* <DEDUP_REMOVED lines=82> */
[--C-:B------:R-:W-:Y:S02]  /*8750*/  IMAD.IADD R8, R8, 0x1, R20.reuse ;  /* 0x0000000108087824 */ /* 0x100fe400078e0214 */
        /* <DEDUP_REMOVED lines=37> */
.L_x_5148:
[----:B------:R-:W0:Y:S01]  /*89b0*/  LDC R7, c[0x0][0x448] ;  /* 0x00011200ff077b82 */ /* 0x000e220000000800 */
[----:B------:R-:W-:Y:S01]  /*89c0*/  VIADD R8, R191, UR39 ;  /* 0x00000027bf087c36 */ /* 0x000fe20008000000 */
[----:B------:R-:W-:Y:S01]  /*89d0*/  UMOV UR10, 0xffffffc0 ;  /* 0xffffffc0000a7882 */ /* 0x000fe20000000000 */
[----:B------:R-:W-:Y:S01]  /*89e0*/  FMUL.FTZ R14, R152, UR4 ;  /* 0x00000004980e7c20 */ /* 0x000fe20008410000 */
[----:B------:R-:W-:Y:S01]  /*89f0*/  UIMAD UR10, UR7, UR10, 0x1 ;  /* 0x00000001070a74a4 */ /* 0x000fe2000f8e020a */
        /* <DEDUP_REMOVED lines=19> */
[----:B0-----:R-:W-:Y:S01]  /*8b30*/  ISETP.NE.AND P1, PT, R7, 0x1, PT ;  /* 0x000000010700780c */ /* 0x001fe20003f25270 */
        /* <DEDUP_REMOVED lines=8> */
[----:B------:R-:W-:Y:S01]  /*8bc0*/  MUFU.TANH R152, R152 ;  /* 0x0000009800987308 */ /* 0x000fe20000002400 */
[----:B------:R-:W-:-:S03]  /*8bd0*/  UMOV UR15, 0x40000040 ;  /* 0x40000040000f7882 */ /* 0x000fc60000000000 */
[----:B------:R-:W3:Y:S04]  /*8be0*/  @P1 LDC R13, c[0x0][0x44c] ;  /* 0x00011300ff0d1b82 */ /* 0x000ee80000000800 */
[----:B------:R-:W-:Y:S04]  /*8bf0*/  MUFU.TANH R161, R161 ;  /* 0x000000a100a17308 */ /* 0x000fe80000002400 */
[----:B------:R-:W4:Y:S04]  /*8c00*/  @P1 LDC R7, c[0x0][0x450] ;  /* 0x00011400ff071b82 */ /* 0x000f280000000800 */
[----:B------:R-:W-:Y:S08]  /*8c10*/  MUFU.TANH R155, R155 ;  /* 0x0000009b009b7308 */ /* 0x000ff00000002400 */
[----:B------:R-:W-:Y:S01]  /*8c20*/  MUFU.TANH R158, R158 ;  /* 0x0000009e009e7308 */ /* 0x000fe20000002400 */
[----:B---3--:R-:W-:-:S07]  /*8c30*/  @P1 IMAD.HI.U32 R13, R8, R13, RZ ;  /* 0x0000000d080d1227 */ /* 0x008fce00078e00ff */
[----:B------:R-:W-:Y:S01]  /*8c40*/  MUFU.TANH R21, R21 ;  /* 0x0000001500157308 */ /* 0x000fe20000002400 */
[----:B----4-:R-:W-:Y:S01]  /*8c50*/  @P1 SHF.R.U32.HI R8, RZ, R7, R13 ;  /* 0x00000007ff081219 */ /* 0x010fe2000001160d */
[----:B------:R-:W-:Y:S01]  /*8c60*/  FMUL.FTZ R13, R153, UR4 ;  /* 0x00000004990d7c20 */ /* 0x000fe20008410000 */
[----:B------:R-:W-:Y:S01]  /*8c70*/  FMUL.FTZ R7, R154, UR4 ;  /* 0x000000049a077c20 */ /* 0x000fe20008410000 */
[----:B------:R-:W-:-:S04]  /*8c80*/  IADD3 R154, R186, UR10, -R190 ;  /* 0x0000000aba9a7c10 */ /* 0x000fc8000fffe8be */
[----:B------:R-:W-:Y:S01]  /*8c90*/  MUFU.TANH R159, R159 ;  /* 0x0000009f009f7308 */ /* 0x000fe20000002400 */
[----:B------:R-:W3:Y:S01]  /*8ca0*/  SHFL.IDX PT, R153, R8, RZ, 0x1c1f ;  /* 0x001c1fff08997589 */ /* 0x000ee200000e0000 */
[----:B------:R-:W-:Y:S01]  /*8cb0*/  UMOV UR10, UR5 ;  /* 0x00000005000a7c82 */ /* 0x000fe20008000000 */
[----:B------:R-:W-:Y:S02]  /*8cc0*/  IMAD.IADD R154, R154, 0x1, -R185 ;  /* 0x000000019a9a7824 */ /* 0x000fe400078e0ab9 */
[----:B------:R-:W4:Y:S03]  /*8cd0*/  SHFL.IDX PT, R8, R8, 0x1, 0x1c1f ;  /* 0x003c1f0008087f89 */ /* 0x000f2600000e0000 */
[----:B------:R-:W5:Y:S08]  /*8ce0*/  MUFU.TANH R7, R7 ;  /* 0x0000000700077308 */ /* 0x000f700000002400 */
[----:B------:R-:W5:Y:S08]  /*8cf0*/  MUFU.TANH R13, R13 ;  /* 0x0000000d000d7308 */ /* 0x000f700000002400 */
[----:B------:R-:W5:Y:S01]  /*8d00*/  MUFU.TANH R157, R157 ;  /* 0x0000009d009d7308 */ /* 0x000f620000002400 */
[----:B---3--:R-:W-:-:S02]  /*8d10*/  IMAD.IADD R153, R154, 0x1, R153 ;  /* 0x000000019a997824 */ /* 0x008fc400078e0299 */
[----:B----4-:R-:W-:-:S03]  /*8d20*/  IMAD.IADD R8, R154, 0x1, R8 ;  /* 0x000000019a087824 */ /* 0x010fc600078e0208 */
[C---:B------:R-:W-:Y:S02]  /*8d30*/  ISETP.GT.AND P5, PT, R153.reuse, RZ, PT ;  /* 0x000000ff9900720c */ /* 0x040fe40003fa4270 */
[C---:B------:R-:W-:Y:S01]  /*8d40*/  ISETP.GT.AND P3, PT, R153.reuse, 0x8, PT ;  /* 0x000000089900780c */ /* 0x040fe20003f64270 */
[----:B------:R-:W3:Y:S01]  /*8d50*/  MUFU.TANH R164, R164 ;  /* 0x000000a400a47308 */ /* 0x000ee20000002400 */
[C---:B------:R-:W-:Y:S02]  /*8d60*/  ISETP.GT.AND P2, PT, R153.reuse, 0x9, PT ;  /* 0x000000099900780c */ /* 0x040fe40003f44270 */
[----:B-1----:R-:W-:Y:S02]  /*8d70*/  FSEL R154, R14, -INF , P5 ;  /* 0xff8000000e9a7808 */ /* 0x002fe40002800000 */
[----:B------:R-:W-:Y:S02]  /*8d80*/  ISETP.GT.AND P6, PT, R8, RZ, PT ;  /* 0x000000ff0800720c */ /* 0x000fe40003fc4270 */
[----:B------:R-:W-:Y:S01]  /*8d90*/  ISETP.GT.AND P5, PT, R153, 0x11, PT ;  /* 0x000000119900780c */ /* 0x000fe20003fa4270 */
[----:B------:R-:W-:Y:S01]  /*8da0*/  MUFU.TANH R165, R165 ;  /* 0x000000a500a57308 */ /* 0x000fe20000002400 */
[----:B--2---:R-:W-:-:S02]  /*8db0*/  FSEL R160, R15, -INF , P3 ;  /* 0xff8000000fa07808 */ /* 0x004fc40001800000 */
[----:B------:R-:W-:Y:S02]  /*8dc0*/  ISETP.GT.AND P3, PT, R153, 0x19, PT ;  /* 0x000000199900780c */ /* 0x000fe40003f64270 */
[----:B0-----:R-:W-:Y:S02]  /*8dd0*/  FSEL R14, R20, -INF , P2 ;  /* 0xff800000140e7808 */ /* 0x001fe40001000000 */
[----:B-----5:R-:W-:Y:S01]  /*8de0*/  FSEL R7, R7, -INF , P6 ;  /* 0xff80000007077808 */ /* 0x020fe20003000000 */
[----:B------:R-:W-:Y:S01]  /*8df0*/  MUFU.TANH R168, R175 ;  /* 0x000000af00a87308 */ /* 0x000fe20000002400 */
[----:B------:R-:W-:Y:S02]  /*8e00*/  FSEL R20, R152, -INF , P5 ;  /* 0xff80000098147808 */ /* 0x000fe40002800000 */
[----:B------:R-:W-:Y:S02]  /*8e10*/  ISETP.GT.AND P6, PT, R8, 0x1, PT ;  /* 0x000000010800780c */ /* 0x000fe40003fc4270 */
[----:B------:R-:W-:-:S02]  /*8e20*/  FSEL R152, R161, -INF , P3 ;  /* 0xff800000a1987808 */ /* 0x000fc40001800000 */
[----:B------:R-:W-:Y:S01]  /*8e30*/  FSEL R155, R155, -INF , P6 ;  /* 0xff8000009b9b7808 */ /* 0x000fe20003000000 */
[----:B------:R-:W0:Y:S01]  /*8e40*/  MUFU.TANH R161, R162 ;  /* 0x000000a200a17308 */ /* 0x000e220000002400 */
[----:B------:R-:W-:Y:S02]  /*8e50*/  ISETP.GT.AND P6, PT, R8, 0x8, PT ;  /* 0x000000080800780c */ /* 0x000fe40003fc4270 */
[C---:B------:R-:W-:Y:S02]  /*8e60*/  ISETP.GT.AND P4, PT, R153.reuse, 0x1, PT ;  /* 0x000000019900780c */ /* 0x040fe40003f84270 */
[----:B------:R-:W-:Y:S02]  /*8e70*/  FSEL R158, R158, -INF , P6 ;  /* 0xff8000009e9e7808 */ /* 0x000fe40003000000 */
[----:B------:R-:W-:Y:S01]  /*8e80*/  ISETP.GT.AND P1, PT, R153, 0x10, PT ;  /* 0x000000109900780c */ /* 0x000fe20003f24270 */
[----:B------:R-:W1:Y:S01]  /*8e90*/  MUFU.TANH R162, R163 ;  /* 0x000000a300a27308 */ /* 0x000e620000002400 */
[----:B------:R-:W-:-:S02]  /*8ea0*/  FSEL R156, R13, -INF , P4 ;  /* 0xff8000000d9c7808 */ /* 0x000fc40002000000 */
[----:B------:R-:W-:Y:S02]  /*8eb0*/  ISETP.GT.AND P6, PT, R8, 0x9, PT ;  /* 0x000000090800780c */ /* 0x000fe40003fc4270 */
[C---:B------:R-:W-:Y:S02]  /*8ec0*/  ISETP.GT.AND P4, PT, R153.reuse, 0x18, PT ;  /* 0x000000189900780c */ /* 0x040fe40003f84270 */
[----:B------:R-:W-:Y:S01]  /*8ed0*/  ISETP.GT.AND P2, PT, R153, 0x20, PT ;  /* 0x000000209900780c */ /* 0x000fe20003f44270 */
[----:B------:R-:W2:Y:S01]  /*8ee0*/  MUFU.TANH R163, R166 ;  /* 0x000000a600a37308 */ /* 0x000ea20000002400 */
[----:B------:R-:W-:Y:S02]  /*8ef0*/  FSEL R15, R21, -INF , P1 ;  /* 0xff800000150f7808 */ /* 0x000fe40000800000 */
[----:B------:R-:W-:Y:S02]  /*8f00*/  FSEL R159, R159, -INF , P6 ;  /* 0xff8000009f9f7808 */ /* 0x000fe40003000000 */
[----:B------:R-:W-:-:S02]  /*8f10*/  FSEL R21, R157, -INF , P4 ;  /* 0xff8000009d157808 */ /* 0x000fc40002000000 */
[----:B------:R-:W-:Y:S01]  /*8f20*/  ISETP.GT.AND P6, PT, R8, 0x10, PT ;  /* 0x000000100800780c */ /* 0x000fe20003fc4270 */
[----:B------:R-:W-:Y:S01]  /*8f30*/  MUFU.TANH R166, R171 ;  /* 0x000000ab00a67308 */ /* 0x000fe20000002400 */
[----:B---3--:R-:W-:Y:S02]  /*8f40*/  FSEL R157, R164, -INF , P2 ;  /* 0xff800000a49d7808 */ /* 0x008fe40001000000 */
[----:B------:R-:W-:Y:S02]  /*8f50*/  ISETP.GT.AND P1, PT, R153, 0x21, PT ;  /* 0x000000219900780c */ /* 0x000fe40003f24270 */
[----:B0-----:R-:W-:Y:S02]  /*8f60*/  FSEL R161, R161, -INF , P6 ;  /* 0xff800000a1a17808 */ /* 0x001fe40003000000 */
[----:B------:R-:W-:Y:S01]  /*8f70*/  ISETP.GT.AND P6, PT, R8, 0x11, PT ;  /* 0x000000110800780c */ /* 0x000fe20003fc4270 */
[----:B------:R-:W0:Y:S01]  /*8f80*/  MUFU.TANH R164, R167 ;  /* 0x000000a700a47308 */ /* 0x000e220000002400 */
[----:B------:R-:W-:-:S02]  /*8f90*/  FSEL R13, R165, -INF , P1 ;  /* 0xff800000a50d7808 */ /* 0x000fc40000800000 */
[----:B-1----:R-:W-:Y:S02]  /*8fa0*/  FSEL R162, R162, -INF , P6 ;  /* 0xff800000a2a27808 */ /* 0x002fe40003000000 */
[C---:B------:R-:W-:Y:S02]  /*8fb0*/  ISETP.GT.AND P6, PT, R8.reuse, 0x18, PT ;  /* 0x000000180800780c */ /* 0x040fe40003fc4270 */
[----:B------:R-:W-:Y:S01]  /*8fc0*/  ISETP.GT.AND P5, PT, R153, 0x29, PT ;  /* 0x000000299900780c */ /* 0x000fe20003fa4270 */
[----:B------:R-:W1:Y:S01]  /*8fd0*/  MUFU.TANH R165, R170 ;  /* 0x000000aa00a57308 */ /* 0x000e620000002400 */
[----:B--2---:R-:W-:Y:S02]  /*8fe0*/  FSEL R163, R163, -INF , P6 ;  /* 0xff800000a3a37808 */ /* 0x004fe40003000000 */
[----:B------:R-:W-:Y:S02]  /*8ff0*/  ISETP.GT.AND P6, PT, R8, 0x19, PT ;  /* 0x000000190800780c */ /* 0x000fe40003fc4270 */
[----:B------:R-:W-:-:S02]  /*9000*/  ISETP.GT.AND P4, PT, R153, 0x30, PT ;  /* 0x000000309900780c */ /* 0x000fc40003f84270 */
[C---:B------:R-:W-:Y:S01]  /*9010*/  ISETP.GT.AND P3, PT, R153.reuse, 0x31, PT ;  /* 0x000000319900780c */ /* 0x040fe20003f64270 */
[----:B------:R-:W2:Y:S01]  /*9020*/  MUFU.TANH R167, R174 ;  /* 0x000000ae00a77308 */ /* 0x000ea20000002400 */
[----:B0-----:R-:W-:Y:S02]  /*9030*/  FSEL R164, R164, -INF , P6 ;  /* 0xff800000a4a47808 */ /* 0x001fe40003000000 */
[----:B------:R-:W-:Y:S02]  /*9040*/  ISETP.GT.AND P6, PT, R8, 0x20, PT ;  /* 0x000000200800780c */ /* 0x000fe40003fc4270 */
[C---:B------:R-:W-:Y:S02]  /*9050*/  ISETP.GT.AND P2, PT, R153.reuse, 0x38, PT ;  /* 0x000000389900780c */ /* 0x040fe40003f44270 */
[----:B------:R-:W-:Y:S01]  /*9060*/  ISETP.GT.AND P1, PT, R153, 0x39, PT ;  /* 0x000000399900780c */ /* 0x000fe20003f24270 */
[----:B------:R-:W0:Y:S01]  /*9070*/  MUFU.TANH R169, R178 ;  /* 0x000000b200a97308 */ /* 0x000e220000002400 */
[----:B-1----:R-:W-:-:S02]  /*9080*/  FSEL R165, R165, -INF , P6 ;  /* 0xff800000a5a57808 */ /* 0x002fc40003000000 */
[----:B------:R-:W-:-:S04]  /*9090*/  ISETP.GT.AND P6, PT, R8, 0x21, PT ;  /* 0x000000210800780c */ /* 0x000fc80003fc4270 */
[----:B------:R-:W-:Y:S01]  /*90a0*/  FSEL R166, R166, -INF , P6 ;  /* 0xff800000a6a67808 */ /* 0x000fe20003000000 */
[----:B------:R-:W1:Y:S01]  /*90b0*/  MUFU.TANH R170, R179 ;  /* 0x000000b300aa7308 */ /* 0x000e620000002400 */
[----:B------:R-:W-:-:S04]  /*90c0*/  ISETP.GT.AND P6, PT, R8, 0x28, PT ;  /* 0x000000280800780c */ /* 0x000fc80003fc4270 */
[----:B--2---:R-:W-:Y:S02]  /*90d0*/  FSEL R167, R167, -INF , P6 ;  /* 0xff800000a7a77808 */ /* 0x004fe40003000000 */
[----:B------:R-:W-:Y:S01]  /*90e0*/  ISETP.GT.AND P6, PT, R8, 0x29, PT ;  /* 0x000000290800780c */ /* 0x000fe20003fc4270 */
[----:B------:R2:W3:Y:S03]  /*90f0*/  MUFU.TANH R171, R182 ;  /* 0x000000b600ab7308 */ /* 0x0004e60000002400 */
[----:B------:R-:W-:Y:S02]  /*9100*/  FSEL R168, R168, -INF , P6 ;  /* 0xff800000a8a87808 */ /* 0x000fe40003000000 */
[----:B------:R-:W-:-:S03]  /*9110*/  ISETP.GT.AND P6, PT, R8, 0x30, PT ;  /* 0x000000300800780c */ /* 0x000fc60003fc4270 */
[----:B------:R-:W4:Y:S01]  /*9120*/  MUFU.TANH R174, R183 ;  /* 0x000000b700ae7308 */ /* 0x000f220000002400 */
[----:B0-----:R-:W-:Y:S01]  /*9130*/  FSEL R169, R169, -INF , P6 ;  /* 0xff800000a9a97808 */ /* 0x001fe20003000000 */
[----:B--2---:R-:W0:Y:S01]  /*9140*/  S2R R182, SR_CgaCtaId ;  /* 0x0000000000b67919 */ /* 0x004e220000008800 */
[----:B------:R-:W-:-:S04]  /*9150*/  ISETP.GT.AND P6, PT, R8, 0x31, PT ;  /* 0x000000310800780c */ /* 0x000fc80003fc4270 */
[----:B-1----:R-:W-:Y:S02]  /*9160*/  FSEL R170, R170, -INF , P6 ;  /* 0xff800000aaaa7808 */ /* 0x002fe40003000000 */
[----:B------:R-:W-:-:S04]  /*9170*/  ISETP.GT.AND P6, PT, R8, 0x38, PT ;  /* 0x000000380800780c */ /* 0x000fc80003fc4270 */
[----:B---3--:R-:W-:Y:S02]  /*9180*/  FSEL R171, R171, -INF , P6 ;  /* 0xff800000abab7808 */ /* 0x008fe40003000000 */
[----:B------:R-:W-:Y:S02]  /*9190*/  ISETP.GT.AND P6, PT, R8, 0x39, PT ;  /* 0x000000390800780c */ /* 0x000fe40003fc4270 */
[----:B------:R-:W-:Y:S02]  /*91a0*/  FMNMX.FTZ R8, R7, R12, !PT ;  /* 0x0000000c07087209 */ /* 0x000fe40007810000 */
[----:B----4-:R-:W-:Y:S02]  /*91b0*/  FSEL R174, R174, -INF , P6 ;  /* 0xff800000aeae7808 */ /* 0x010fe40003000000 */
        /* <DEDUP_REMOVED lines=25> */
[----:B------:R1:W2:Y:S01]  /*9350*/  MUFU.TANH R12, R172 ;  /* 0x000000ac000c7308 */ /* 0x0002a20000002400 */
        /* <DEDUP_REMOVED lines=8> */
[--C-:B-1----:R-:W-:Y:S01]  /*93e0*/  FFMA.FTZ R172, R168, UR10, -R175.reuse ;  /* 0x0000000aa8ac7c23 */ /* 0x102fe200080108af */
        /* <DEDUP_REMOVED lines=9> */
[----:B------:R-:W-:Y:S01]  /*9480*/  FFMA.FTZ R174, R174, UR10, -R175 ;  /* 0x0000000aaeae7c23 */ /* 0x000fe200080108af */
[----:B------:R-:W-:Y:S01]  /*9490*/  FMUL.FTZ R175, R177, UR4 ;  /* 0x00000004b1af7c20 */ /* 0x000fe20008410000 */
[----:B------:R-:W-:Y:S01]  /*94a0*/  FMUL.FTZ R177, R181, UR4 ;  /* 0x00000004b5b17c20 */ /* 0x000fe20008410000 */
[----:B--2---:R-:W-:-:S02]  /*94b0*/  FSEL R12, R12, -INF , P6 ;  /* 0xff8000000c0c7808 */ /* 0x004fc40003000000 */
[----:B------:R2:W3:Y:S08]  /*94c0*/  MUFU.EX2 R153, R155 ;  /* 0x0000009b00997308 */ /* 0x0004f00000000800 */
[----:B------:R-:W4:Y:S01]  /*94d0*/  MUFU.TANH R175, R175 ;  /* 0x000000af00af7308 */ /* 0x000f220000002400 */
[----:B-1----:R-:W-:Y:S01]  /*94e0*/  FFMA.FTZ R5, R168, R5, R7 ;  /* 0x00000005a8057223 */ /* 0x002fe20000010007 */
[----:B--2---:R-:W-:Y:S01]  /*94f0*/  FMUL.FTZ R155, R173, UR4 ;  /* 0x00000004ad9b7c20 */ /* 0x004fe20008410000 */
[----:B------:R-:W-:Y:S01]  /*9500*/  FMUL.FTZ R173, R176, UR4 ;  /* 0x00000004b0ad7c20 */ /* 0x000fe20008410000 */
[----:B------:R-:W-:Y:S01]  /*9510*/  FMUL.FTZ R176, R180, UR4 ;  /* 0x00000004b4b07c20 */ /* 0x000fe20008410000 */
[-C--:B------:R-:W-:Y:S01]  /*9520*/  FMUL.FTZ R26, R26, R168.reuse ;  /* 0x000000a81a1a7220 */ /* 0x080fe20000410000 */
[-C--:B------:R-:W-:Y:S01]  /*9530*/  FMUL.FTZ R27, R27, R168.reuse ;  /* 0x000000a81b1b7220 */ /* 0x080fe20000410000 */
[----:B------:R-:W-:Y:S01]  /*9540*/  FMUL.FTZ R30, R30, R168 ;  /* 0x000000a81e1e7220 */ /* 0x000fe20000410000 */
[----:B------:R-:W1:Y:S01]  /*9550*/  MUFU.TANH R155, R155 ;  /* 0x0000009b009b7308 */ /* 0x000e620000002400 */
[C---:B---3--:R-:W-:Y:S01]  /*9560*/  FADD.FTZ R5, R153.reuse, R5 ;  /* 0x0000000599057221 */ /* 0x048fe20000010000 */
[----:B------:R-:W-:Y:S01]  /*9570*/  F2FP.BF16.F32.PACK_AB R153, R153, R7 ;  /* 0x000000079999723e */ /* 0x000fe200000010ff */
[----:B------:R-:W-:-:S02]  /*9580*/  VIADD R7, R9, 0x38840 ;  /* 0x0003884009077836 */ /* 0x000fc40000000000 */
[-C--:B------:R-:W-:Y:S01]  /*9590*/  FMUL.FTZ R31, R31, R168.reuse ;  /* 0x000000a81f1f7220 */ /* 0x080fe20000410000 */
[-C--:B------:R-:W-:Y:S01]  /*95a0*/  FMUL.FTZ R34, R34, R168.reuse ;  /* 0x000000a822227220 */ /* 0x080fe20000410000 */
[-C--:B------:R-:W-:Y:S01]  /*95b0*/  FMUL.FTZ R35, R35, R168.reuse ;  /* 0x000000a823237220 */ /* 0x080fe20000410000 */
[-C--:B------:R-:W-:Y:S01]  /*95c0*/  FMUL.FTZ R38, R38, R168.reuse ;  /* 0x000000a826267220 */ /* 0x080fe20000410000 */
[----:B0-----:R-:W-:Y:S01]  /*95d0*/  PRMT R7, R182, 0x654, R7 ;  /* 0x00000654b6077816 */ /* 0x001fe20000000007 */
[----:B------:R-:W0:Y:S01]  /*95e0*/  MUFU.TANH R173, R173 ;  /* 0x000000ad00ad7308 */ /* 0x000e220000002400 */
[----:B----4-:R-:W-:Y:S01]  /*95f0*/  FSEL R175, R175, -INF , P3 ;  /* 0xff800000afaf7808 */ /* 0x010fe20001800000 */
[-C--:B------:R-:W-:Y:S01]  /*9600*/  FMUL.FTZ R39, R39, R168.reuse ;  /* 0x000000a827277220 */ /* 0x080fe20000410000 */
[----:B------:R2:W-:Y:S01]  /*9610*/  SYNCS.ARRIVE.TRANS64.RED.A1T0 RZ, [R7+URZ], RZ ;  /* 0x000000ff07ff79a7 */ /* 0x0005e2000810043f */
[-C--:B------:R-:W-:Y:S01]  /*9620*/  FMUL.FTZ R42, R42, R168.reuse ;  /* 0x000000a82a2a7220 */ /* 0x080fe20000410000 */
[-C--:B------:R-:W-:Y:S01]  /*9630*/  FMUL.FTZ R43, R43, R168.reuse ;  /* 0x000000a82b2b7220 */ /* 0x080fe20000410000 */
[-C--:B------:R-:W-:Y:S01]  /*9640*/  FMUL.FTZ R46, R46, R168.reuse ;  /* 0x000000a82e2e7220 */ /* 0x080fe20000410000 */
[-C--:B------:R-:W-:Y:S01]  /*9650*/  FMUL.FTZ R47, R47, R168.reuse ;  /* 0x000000a82f2f7220 */ /* 0x080fe20000410000 */
[----:B------:R-:W3:Y:S01]  /*9660*/  MUFU.TANH R176, R176 ;  /* 0x000000b000b07308 */ /* 0x000ee20000002400 */
[----:B-1----:R-:W-:Y:S01]  /*9670*/  FSEL R155, R155, -INF , P5 ;  /* 0xff8000009b9b7808 */ /* 0x002fe20002800000 */
[-C--:B------:R-:W-:Y:S01]  /*9680*/  FMUL.FTZ R50, R50, R168.reuse ;  /* 0x000000a832327220 */ /* 0x080fe20000410000 */
[----:B--2---:R-:W-:Y:S01]  /*9690*/  FMNMX.FTZ R7, R154, R11, !PT ;  /* 0x0000000b9a077209 */ /* 0x004fe20007810000 */
[-C--:B------:R-:W-:Y:S01]  /*96a0*/  FMUL.FTZ R51, R51, R168.reuse ;  /* 0x000000a833337220 */ /* 0x080fe20000410000 */
[-C--:B------:R-:W-:Y:S01]  /*96b0*/  FMUL.FTZ R54, R54, R168.reuse ;  /* 0x000000a836367220 */ /* 0x080fe20000410000 */
[-C--:B------:R-:W-:Y:S01]  /*96c0*/  FMUL.FTZ R55, R55, R168.reuse ;  /* 0x000000a837377220 */ /* 0x080fe20000410000 */
[----:B------:R-:W-:Y:S01]  /*96d0*/  FMNMX.FTZ R7, R156, R7, !PT ;  /* 0x000000079c077209 */ /* 0x000fe20007810000 */
[----:B------:R-:W1:Y:S01]  /*96e0*/  MUFU.TANH R177, R177 ;  /* 0x000000b100b17308 */ /* 0x000e620000002400 */
[----:B0-----:R-:W-:Y:S01]  /*96f0*/  FSEL R173, R173, -INF , P4 ;  /* 0xff800000adad7808 */ /* 0x001fe20002000000 */
[-C--:B------:R-:W-:Y:S01]  /*9700*/  FMUL.FTZ R58, R58, R168.reuse ;  /* 0x000000a83a3a7220 */ /* 0x080fe20000410000 */
[----:B------:R-:W-:Y:S01]  /*9710*/  FMNMX.FTZ R7, R160, R7, !PT ;  /* 0x00000007a0077209 */ /* 0x000fe20007810000 */
[-C--:B------:R-:W-:Y:S01]  /*9720*/  FMUL.FTZ R59, R59, R168.reuse ;  /* 0x000000a83b3b7220 */ /* 0x080fe20000410000 */
[-C--:B------:R-:W-:Y:S01]  /*9730*/  FMUL.FTZ R62, R62, R168.reuse ;  /* 0x000000a83e3e7220 */ /* 0x080fe20000410000 */
[-C--:B------:R-:W-:Y:S01]  /*9740*/  FMUL.FTZ R63, R63, R168.reuse ;  /* 0x000000a83f3f7220 */ /* 0x080fe20000410000 */
[----:B------:R-:W-:Y:S01]  /*9750*/  FMNMX.FTZ R7, R14, R7, !PT ;  /* 0x000000070e077209 */ /* 0x000fe20007810000 */
[----:B------:R-:W0:Y:S01]  /*9760*/  MUFU.EX2 R158, R158 ;  /* 0x0000009e009e7308 */ /* 0x000e220000000800 */
[----:B---3--:R-:W-:Y:S01]  /*9770*/  FSEL R176, R176, -INF , P2 ;  /* 0xff800000b0b07808 */ /* 0x008fe20001000000 */
[-C--:B------:R-:W-:Y:S01]  /*9780*/  FMUL.FTZ R66, R66, R168.reuse ;  /* 0x000000a842427220 */ /* 0x080fe20000410000 */
[----:B------:R-:W-:Y:S01]  /*9790*/  FMNMX.FTZ R7, R15, R7, !PT ;  /* 0x000000070f077209 */ /* 0x000fe20007810000 */
[-C--:B------:R-:W-:Y:S01]  /*97a0*/  FMUL.FTZ R67, R67, R168.reuse ;  /* 0x000000a843437220 */ /* 0x080fe20000410000 */
[-C--:B------:R-:W-:Y:S01]  /*97b0*/  FMUL.FTZ R70, R70, R168.reuse ;  /* 0x000000a846467220 */ /* 0x080fe20000410000 */
[-C--:B------:R-:W-:Y:S01]  /*97c0*/  FMUL.FTZ R71, R71, R168.reuse ;  /* 0x000000a847477220 */ /* 0x080fe20000410000 */
[----:B------:R-:W-:Y:S01]  /*97d0*/  FMNMX.FTZ R7, R20, R7, !PT ;  /* 0x0000000714077209 */ /* 0x000fe20007810000 */
[----:B------:R-:W2:Y:S01]  /*97e0*/  MUFU.EX2 R159, R159 ;  /* 0x0000009f009f7308 */ /* 0x000ea20000000800 */
[----:B-1----:R-:W-:Y:S01]  /*97f0*/  FSEL R177, R177, -INF , P1 ;  /* 0xff800000b1b17808 */ /* 0x002fe20000800000 */
[-C--:B------:R-:W-:Y:S01]  /*9800*/  FMUL.FTZ R74, R74, R168.reuse ;  /* 0x000000a84a4a7220 */ /* 0x080fe20000410000 */
[----:B------:R-:W-:Y:S01]  /*9810*/  FMNMX.FTZ R7, R21, R7, !PT ;  /* 0x0000000715077209 */ /* 0x000fe20007810000 */
[-C--:B------:R-:W-:Y:S01]  /*9820*/  FMUL.FTZ R75, R75, R168.reuse ;  /* 0x000000a84b4b7220 */ /* 0x080fe20000410000 */
[----:B------:R-:W-:Y:S01]  /*9830*/  ISETP.NE.AND P1, PT, R23, RZ, PT ;  /* 0x000000ff1700720c */ /* 0x000fe20003f25270 */
[-C--:B------:R-:W-:Y:S01]  /*9840*/  FMUL.FTZ R78, R78, R168.reuse ;  /* 0x000000a84e4e7220 */ /* 0x080fe20000410000 */
[----:B------:R-:W-:Y:S01]  /*9850*/  FMNMX.FTZ R7, R152, R7, !PT ;  /* 0x0000000798077209 */ /* 0x000fe20007810000 */
[----:B------:R-:W1:Y:S01]  /*9860*/  MUFU.EX2 R161, R161 ;  /* 0x000000a100a17308 */ /* 0x000e620000000800 */
[----:B0-----:R-:W-:Y:S01]  /*9870*/  FADD.FTZ R5, R158, R5 ;  /* 0x000000059e057221 */ /* 0x001fe20000010000 */
[-C--:B------:R-:W-:Y:S01]  /*9880*/  FMUL.FTZ R79, R79, R168.reuse ;  /* 0x000000a84f4f7220 */ /* 0x080fe20000410000 */
[----:B------:R-:W-:Y:S01]  /*9890*/  FMNMX.FTZ R7, R157, R7, !PT ;  /* 0x000000079d077209 */ /* 0x000fe20007810000 */
[-C--:B------:R-:W-:Y:S01]  /*98a0*/  FMUL.FTZ R82, R82, R168.reuse ;  /* 0x000000a852527220 */ /* 0x080fe20000410000 */
[-C--:B------:R-:W-:Y:S01]  /*98b0*/  FMUL.FTZ R83, R83, R168.reuse ;  /* 0x000000a853537220 */ /* 0x080fe20000410000 */
[-C--:B------:R-:W-:Y:S01]  /*98c0*/  FMUL.FTZ R86, R86, R168.reuse ;  /* 0x000000a856567220 */ /* 0x080fe20000410000 */
[----:B------:R-:W-:Y:S01]  /*98d0*/  FMNMX.FTZ R7, R13, R7, !PT ;  /* 0x000000070d077209 */ /* 0x000fe20007810000 */
[----:B------:R-:W0:Y:S01]  /*98e0*/  MUFU.EX2 R162, R162 ;  /* 0x000000a200a27308 */ /* 0x000e220000000800 */
[----:B--2---:R-:W-:Y:S01]  /*98f0*/  FADD.FTZ R5, R159, R5 ;  /* 0x000000059f057221 */ /* 0x004fe20000010000 */
[----:B------:R-:W-:Y:S01]  /*9900*/  @!P1 IMAD R10, R10, 0x40, R19 ;  /* 0x000000400a0a9824 */ /* 0x000fe200078e0213 */
[----:B------:R-:W-:Y:S01]  /*9910*/  FMNMX.FTZ R7, R12, R7, !PT ;  /* 0x000000070c077209 */ /* 0x000fe20007810000 */
[-C--:B------:R-:W-:Y:S01]  /*9920*/  FMUL.FTZ R87, R87, R168.reuse ;  /* 0x000000a857577220 */ /* 0x080fe20000410000 */
[-C--:B------:R-:W-:Y:S01]  /*9930*/  FMUL.FTZ R90, R90, R168.reuse ;  /* 0x000000a85a5a7220 */ /* 0x080fe20000410000 */
[----:B------:R-:W-:Y:S01]  /*9940*/  @!P1 IMAD R10, R10, 0x4, R17 ;  /* 0x000000040a0a9824 */ /* 0x000fe200078e0211 */
[----:B------:R-:W-:Y:S01]  /*9950*/  FMNMX.FTZ R7, R155, R7, !PT ;  /* 0x000000079b077209 */ /* 0x000fe20007810000 */
[----:B------:R-:W2:Y:S01]  /*9960*/  MUFU.EX2 R163, R163 ;  /* 0x000000a300a37308 */ /* 0x000ea20000000800 */
[----:B-1----:R-:W-:Y:S01]  /*9970*/  FADD.FTZ R5, R161, R5 ;  /* 0x00000005a1057221 */ /* 0x002fe20000010000 */
[-C--:B------:R-:W-:Y:S01]  /*9980*/  FMUL.FTZ R91, R91, R168.reuse ;  /* 0x000000a85b5b7220 */ /* 0x080fe20000410000 */
[----:B------:R-:W-:Y:S01]  /*9990*/  FMNMX.FTZ R7, R173, R7, !PT ;  /* 0x00000007ad077209 */ /* 0x000fe20007810000 */
[----:B------:R-:W-:Y:S01]  /*99a0*/  @!P1 STS [R10+0x38420], R168 ;  /* 0x038420a80a009388 */ /* 0x000fe20000000800 */
[-C--:B------:R-:W-:Y:S01]  /*99b0*/  FMUL.FTZ R94, R94, R168.reuse ;  /* 0x000000a85e5e7220 */ /* 0x080fe20000410000 */
        /* <DEDUP_REMOVED lines=12> */
[-C--:B------:R-:W-:Y:S01]  /*9a80*/  FMUL.FTZ R106, R106, R168.reuse ;  /* 0x000000a86a6a7220 */ /* 0x080fe20000410000 */
[-C--:B------:R-:W-:Y:S01]  /*9a90*/  FMUL.FTZ R107, R107, R168.reuse ;  /* 0x000000a86b6b7220 */ /* 0x080fe20000410000 */
[----:B------:R-:W2:Y:S01]  /*9aa0*/  SHFL.BFLY PT, R178, R7, 0x2, 0x1f ;  /* 0x0c401f0007b27f89 */ /* 0x000ea200000e0000 */
        /* <DEDUP_REMOVED lines=22> */
[----:B------:R-:W-:Y:S01]  /*9c10*/  FMUL.FTZ R142, R142, R168 ;  /* 0x000000a88e8e7220 */ /* 0x000fe20000410000 */
[----:B--2---:R-:W-:Y:S01]  /*9c20*/  FMNMX.FTZ R7, R7, R178, !PT ;  /* 0x000000b207077209 */ /* 0x004fe20007810000 */
[-C--:B------:R-:W-:Y:S01]  /*9c30*/  FMUL.FTZ R143, R143, R168.reuse ;  /* 0x000000a88f8f7220 */ /* 0x080fe20000410000 */
[-C--:B------:R-:W-:Y:S01]  /*9c40*/  FMUL.FTZ R146, R146, R168.reuse ;  /* 0x000000a892927220 */ /* 0x080fe20000410000 */
[-C--:B------:R-:W-:Y:S01]  /*9c50*/  FMUL.FTZ R147, R147, R168.reuse ;  /* 0x000000a893937220 */ /* 0x080fe20000410000 */
[----:B------:R-:W2:Y:S01]  /*9c60*/  MUFU.EX2 R169, R169 ;  /* 0x000000a900a97308 */ /* 0x000ea20000000800 */
[----:B------:R-:W3:Y:S01]  /*9c70*/  SHFL.BFLY PT, R178, R7, 0x1, 0x1f ;  /* 0x0c201f0007b27f89 */ /* 0x000ee200000e0000 */
[----:B-1----:R-:W-:Y:S01]  /*9c80*/  FADD.FTZ R5, R167, R5 ;  /* 0x00000005a7057221 */ /* 0x002fe20000010000 */
[-C--:B------:R-:W-:Y:S01]  /*9c90*/  FMUL.FTZ R150, R150, R168.reuse ;  /* 0x000000a896967220 */ /* 0x080fe20000410000 */
[----:B------:R-:W-:-:S04]  /*9ca0*/  FMUL.FTZ R151, R151, R168 ;  /* 0x000000a897977220 */ /* 0x000fc80000410000 */
[----:B------:R-:W1:Y:S01]  /*9cb0*/  MUFU.EX2 R170, R170 ;  /* 0x000000aa00aa7308 */ /* 0x000e620000000800 */
[----:B0-----:R-:W-:-:S07]  /*9cc0*/  FADD.FTZ R5, R172, R5 ;  /* 0x00000005ac057221 */ /* 0x001fce0000010000 */
[----:B------:R-:W0:Y:S01]  /*9cd0*/  MUFU.EX2 R171, R171 ;  /* 0x000000ab00ab7308 */ /* 0x000e220000000800 */
[----:B--2---:R-:W-:-:S07]  /*9ce0*/  FADD.FTZ R5, R169, R5 ;  /* 0x00000005a9057221 */ /* 0x004fce0000010000 */
[----:B------:R-:W2:Y:S01]  /*9cf0*/  MUFU.EX2 R174, R174 ;  /* 0x000000ae00ae7308 */ /* 0x000ea20000000800 */
[----:B---3--:R-:W-:Y:S01]  /*9d00*/  FMNMX.FTZ R7, R7, R178, !PT ;  /* 0x000000b207077209 */ /* 0x008fe20007810000 */
[----:B-1----:R-:W-:-:S03]  /*9d10*/  FADD.FTZ R5, R170, R5 ;  /* 0x00000005aa057221 */ /* 0x002fc60000010000 */
[----:B------:R-:W-:-:S04]  /*9d20*/  FSETP.NEU.FTZ.AND P2, PT, R7, -INF , PT ;  /* 0xff8000000700780b */ /* 0x000fc80003f5d000 */
[----:B------:R-:W-:Y:S01]  /*9d30*/  FSEL R178, R7, RZ, P2 ;  /* 0x000000ff07b27208 */ /* 0x000fe20001000000 */
[----:B0-----:R-:W-:-:S04]  /*9d40*/  FADD.FTZ R5, R171, R5 ;  /* 0x00000005ab057221 */ /* 0x001fc80000010000 */
[----:B------:R-:W-:Y:S01]  /*9d50*/  FADD.FTZ R178, -R178, R11 ;  /* 0x0000000bb2b27221 */ /* 0x000fe20000010100 */
[----:B--2---:R-:W-:-:S03]  /*9d60*/  FADD.FTZ R5, R174, R5 ;  /* 0x00000005ae057221 */ /* 0x004fc60000010000 */
[----:B------:R-:W-:-:S06]  /*9d70*/  FMUL.FTZ R11, R178, UR10 ;  /* 0x0000000ab20b7c20 */ /* 0x000fcc0008410000 */
[----:B------:R-:W0:Y:S02]  /*9d80*/  MUFU.EX2 R11, R11 ;  /* 0x0000000b000b7308 */ /* 0x000e240000000800 */
        /* <DEDUP_REMOVED lines=10> */
[----:B0-----:R-:W-:Y:S01]  /*9e30*/  FMUL.FTZ R10, R7, UR10 ;  /* 0x0000000a070a7c20 */ /* 0x001fe20008410000 */
        /* <DEDUP_REMOVED lines=26> */
[----:B------:R-:W1:Y:S01]  /*9fe0*/  MUFU.EX2 R156, R156 ;  /* 0x0000009c009c7308 */ /* 0x000e620000000800 */
[----:B------:R-:W-:Y:S01]  /*9ff0*/  F2FP.BF16.F32.PACK_AB R155, R159, R158 ;  /* 0x0000009e9f9b723e */ /* 0x000fe200000010ff */
[----:B------:R-:W-:Y:S01]  /*a000*/  FMUL.FTZ R57, R57, R11 ;  /* 0x0000000b39397220 */ /* 0x000fe20000410000 */
[----:B------:R-:W-:Y:S01]  /*a010*/  F2FP.BF16.F32.PACK_AB R159, R164, R163 ;  /* 0x000000a3a49f723e */ /* 0x000fe200000010ff */
[----:B------:R-:W-:Y:S01]  /*a020*/  FMUL.FTZ R60, R60, R11 ;  /* 0x0000000b3c3c7220 */ /* 0x000fe20000410000 */
[----:B------:R-:W-:Y:S01]  /*a030*/  F2FP.BF16.F32.PACK_AB R163, R172, R167 ;  /* 0x000000a7aca3723e */ /* 0x000fe200000010ff */
[----:B0-----:R-:W-:Y:S01]  /*a040*/  FFMA.FTZ R179, R11, R6, R154 ;  /* 0x000000060bb37223 */ /* 0x001fe2000001009a */
[----:B------:R-:W-:Y:S01]  /*a050*/  F2FP.BF16.F32.PACK_AB R167, R174, R171 ;  /* 0x000000abaea7723e */ /* 0x000fe200000010ff */
        /* <DEDUP_REMOVED lines=40> */
[----:B------:R2:W3:Y:S01]  /*a2e0*/  MUFU.EX2 R6, R152 ;  /* 0x0000009800067308 */ /* 0x0004e20000000800 */
        /* <DEDUP_REMOVED lines=8> */
[----:B--2---:R-:W-:Y:S01]  /*a370*/  F2FP.BF16.F32.PACK_AB R152, R156, R154 ;  /* 0x0000009a9c98723e */ /* 0x004fe200000010ff */
[----:B------:R-:W-:Y:S01]  /*a380*/  FMUL.FTZ R144, R144, R11 ;  /* 0x0000000b90907220 */ /* 0x000fe20000410000 */
[----:B0-----:R-:W-:Y:S01]  /*a390*/  F2FP.BF16.F32.PACK_AB R154, R14, R10 ;  /* 0x0000000a0e9a723e */ /* 0x001fe200000010ff */
[----:B------:R-:W-:Y:S01]  /*a3a0*/  BAR.SYNC.DEFER_BLOCKING 0xf, 0x100 ;  /* 0x03c4000000007b1d */ /* 0x000fe20000010000 */
[----:B-1----:R-:W-:Y:S01]  /*a3b0*/  F2FP.BF16.F32.PACK_AB R156, R20, R15 ;  /* 0x0000000f149c723e */ /* 0x002fe200000010ff */
[-C--:B------:R-:W-:Y:S01]  /*a3c0*/  FMUL.FTZ R145, R145, R11.reuse ;  /* 0x0000000b91917220 */ /* 0x080fe20000410000 */
[-C--:B------:R-:W-:Y:S01]  /*a3d0*/  FMUL.FTZ R148, R148, R11.reuse ;  /* 0x0000000b94947220 */ /* 0x080fe20000410000 */
[----:B------:R-:W-:Y:S01]  /*a3e0*/  FMUL.FTZ R149, R149, R11 ;  /* 0x0000000b95957220 */ /* 0x000fe20000410000 */
[----:B----4-:R-:W-:Y:S01]  /*a3f0*/  F2FP.BF16.F32.PACK_AB R157, R162, R161 ;  /* 0x000000a1a29d723e */ /* 0x010fe200000010ff */
[----:B------:R-:W0:Y:S01]  /*a400*/  MUFU.EX2 R13, R13 ;  /* 0x0000000d000d7308 */ /* 0x000e220000000800 */
[----:B------:R-:W-:Y:S01]  /*a410*/  F2FP.BF16.F32.PACK_AB R161, R166, R165 ;  /* 0x000000a5a6a1723e */ /* 0x000fe200000010ff */
[----:B------:R-:W-:Y:S01]  /*a420*/  FADD.FTZ R179, R10, R179 ;  /* 0x000000b30ab37221 */ /* 0x000fe20000010000 */
[----:B------:R-:W-:Y:S01]  /*a430*/  F2FP.BF16.F32.PACK_AB R165, R170, R169 ;  /* 0x000000a9aaa5723e */ /* 0x000fe200000010ff */
[----:B------:R-:W-:Y:S01]  /*a440*/  IMAD R169, R2, 0x1000, R22 ;  /* 0x0000100002a97824 */ /* 0x000fe200078e0216 */
[----:B---3--:R-:W-:Y:S01]  /*a450*/  F2FP.BF16.F32.PACK_AB R158, R6, R21 ;  /* 0x00000015069e723e */ /* 0x008fe200000010ff */
[----:B------:R-:W-:-:S02]  /*a460*/  FADD.FTZ R179, R14, R179 ;  /* 0x000000b30eb37221 */ /* 0x000fc40000010000 */
[----:B------:R-:W-:Y:S01]  /*a470*/  MUFU.EX2 R12, R12 ;  /* 0x0000000c000c7308 */ /* 0x000fe20000000800 */
[C---:B------:R-:W-:Y:S01]  /*a480*/  R2UR UR14, R169.reuse ;  /* 0x00000000a90e72ca */ /* 0x040fe200000e0000 */
[----:B------:R-:W-:Y:S02]  /*a490*/  VIADD R11, R169, 0x80 ;  /* 0x00000080a90b7836 */ /* 0x000fe40000000000 */
[----:B------:R-:W-:-:S04]  /*a4a0*/  FADD.FTZ R179, R15, R179 ;  /* 0x000000b30fb37221 */ /* 0x000fc80000010000 */
[----:B------:R-:W-:Y:S01]  /*a4b0*/  FADD.FTZ R179, R20, R179 ;  /* 0x000000b314b37221 */ /* 0x000fe20000010000 */
[----:B------:R-:W1:Y:S01]  /*a4c0*/  MUFU.EX2 R178, R178 ;  /* 0x000000b200b27308 */ /* 0x000e620000000800 */
[----:B0-----:R-:W-:Y:S01]  /*a4d0*/  F2FP.BF16.F32.PACK_AB R160, R13, R180 ;  /* 0x000000b40da0723e */ /* 0x001fe200000010ff */
[----:B------:R0:W-:Y:S01]  /*a4e0*/  STSM.16.M88.4 [R184+0x36400], R152 ;  /* 0x03640098b8007844 */ /* 0x0001e20000000200 */
[----:B------:R-:W-:-:S03]  /*a4f0*/  FADD.FTZ R179, R21, R179 ;  /* 0x000000b315b37221 */ /* 0x000fc60000010000 */
[----:B------:R0:W-:Y:S01]  /*a500*/  STSM.16.M88.4 [R187], R156 ;  /* 0x0000009cbb007844 */ /* 0x0001e20000000200 */
[----:B------:R-:W-:Y:S01]  /*a510*/  FADD.FTZ R179, R6, R179 ;  /* 0x000000b306b37221 */ /* 0x000fe20000010000 */
[----:B------:R-:W2:Y:S03]  /*a520*/  MUFU.EX2 R173, R173 ;  /* 0x000000ad00ad7308 */ /* 0x000ea60000000800 */
[----:B------:R-:W-:-:S04]  /*a530*/  FADD.FTZ R179, R180, R179 ;  /* 0x000000b3b4b37221 */ /* 0x000fc80000010000 */
[----:B------:R-:W-:Y:S01]  /*a540*/  FADD.FTZ R179, R13, R179 ;  /* 0x000000b30db37221 */ /* 0x000fe20000010000 */
[----:B------:R-:W3:Y:S01]  /*a550*/  MUFU.EX2 R175, R175 ;  /* 0x000000af00af7308 */ /* 0x000ee20000000800 */
[----:B-1----:R-:W-:Y:S02]  /*a560*/  F2FP.BF16.F32.PACK_AB R162, R178, R12 ;  /* 0x0000000cb2a2723e */ /* 0x002fe400000010ff */
[----:B------:R-:W-:-:S03]  /*a570*/  FADD.FTZ R179, R12, R179 ;  /* 0x000000b30cb37221 */ /* 0x000fc60000010000 */
[----:B------:R0:W-:Y:S01]  /*a580*/  STSM.16.M88.4 [R189], R160 ;  /* 0x000000a0bd007844 */ /* 0x0001e20000000200 */
[----:B------:R-:W-:Y:S01]  /*a590*/  FADD.FTZ R179, R178, R179 ;  /* 0x000000b3b2b37221 */ /* 0x000fe20000010000 */
[----:B------:R-:W1:Y:S03]  /*a5a0*/  MUFU.EX2 R176, R176 ;  /* 0x000000b000b07308 */ /* 0x000e660000000800 */
[----:B--2---:R-:W-:-:S05]  /*a5b0*/  FADD.FTZ R179, R173, R179 ;  /* 0x000000b3adb37221 */ /* 0x004fca0000010000 */
[----:B------:R-:W2:Y:S01]  /*a5c0*/  MUFU.EX2 R177, R177 ;  /* 0x000000b100b17308 */ /* 0x000ea20000000800 */
[C---:B---3--:R-:W-:Y:S01]  /*a5d0*/  F2FP.BF16.F32.PACK_AB R164, R175.reuse, R173 ;  /* 0x000000adafa4723e */ /* 0x048fe200000010ff */
[----:B------:R-:W-:-:S04]  /*a5e0*/  FADD.FTZ R179, R175, R179 ;  /* 0x000000b3afb37221 */ /* 0x000fc80000010000 */
[----:B-1----:R-:W-:Y:S01]  /*a5f0*/  FADD.FTZ R179, R176, R179 ;  /* 0x000000b3b0b37221 */ /* 0x002fe20000010000 */
[----:B--2---:R-:W-:-:S03]  /*a600*/  F2FP.BF16.F32.PACK_AB R166, R177, R176 ;  /* 0x000000b0b1a6723e */ /* 0x004fc600000010ff */
        /* <DEDUP_REMOVED lines=35> */
.L_x_5149:
[----:B------:R-:W-:Y:S01]  /*a840*/  UISETP.GT.AND UP0, UPT, UR7, UR6, UPT ;  /* 0x000000060700728c */ /* 0x000fe2000bf04270 */
[----:B------:R-:W-:Y:S01]  /*a850*/  VIADD R9, R9, 0x38860 ;  /* 0x0003886009097836 */ /* 0x000fe20000000000 */
[----:B------:R-:W-:Y:S01]  /*a860*/  UIADD3 UR7, UR7, -0x1, URZ ;  /* 0xffffffff07077890 */ /* 0x000fe2000fffe03f */
[----:B------:R-:W-:Y:S02]  /*a870*/  IMAD.MOV.U32 R12, RZ, RZ, R8 ;  /* 0x000000ffff0c7224 */ /* 0x000fe400078e0008 */
[----:B------:R-:W-:Y:S01]  /*a880*/  IMAD.MOV.U32 R11, RZ, RZ, R7 ;  /* 0x000000ffff0b7224 */ /* 0x000fe200078e0007 */
[----:B------:R-:W-:Y:S01]  /*a890*/  PLOP3.LUT P1, PT, PT, PT, UP0, 0x80, 0x0 ;  /* 0x000000000000781c */ /* 0x000fe20003f2f008 */
[----:B------:R-:W-:Y:S01]  /*a8a0*/  IMAD.MOV.U32 R10, RZ, RZ, R2 ;  /* 0x000000ffff0a7224 */ /* 0x000fe200078e0002 */
[----:B------:R-:W-:-:S04]  /*a8b0*/  PRMT R9, R182, 0x654, R9 ;  /* 0x00000654b6097816 */ /* 0x000fc80000000009 */
[----:B------:R0:W-:Y:S07]  /*a8c0*/  SYNCS.ARRIVE.TRANS64.RED.A1T0 RZ, [R9+URZ], RZ ;  /* 0x000000ff09ff79a7 */ /* 0x0001ee000810043f */
[----:B------:R-:W-:Y:S05]  /*a8d0*/  @P1 BRA `(.L_x_5150) ;  /* 0xffffffc800601947 */ /* 0x000fea000383ffff */
.L_x_5139:
        /* <DEDUP_REMOVED lines=8> */
.L_x_5162:
[----:B------:R-:W-:-:S05]  /*a960*/  VIADD R2, R11, 0x1 ;  /* 0x000000010b027836 */ /* 0x000fca0000000000 */
[----:B------:R-:W-:-:S04]  /*a970*/  ISETP.NE.AND P1, PT, R2, 0x2, PT ;  /* 0x000000020200780c */ /* 0x000fc80003f25270 */
[----:B------:R-:W-:Y:S02]  /*a980*/  SEL R7, RZ, 0x1, P1 ;  /* 0x00000001ff077807 */ /* 0x000fe40000800000 */
[----:B------:R-:W-:Y:S02]  /*a990*/  SEL R2, R2, RZ, P1 ;  /* 0x000000ff02027207 */ /* 0x000fe40000800000 */
[----:B------:R-:W-:-:S13]  /*a9a0*/  R2UR UR6, R7 ;  /* 0x00000000070672ca */ /* 0x000fda00000e0000 */
[----:B------:R-:W-:Y:S01]  /*a9b0*/  ULOP3.LUT UR37, UR37, UR6, URZ, 0x3c, !UPT ;  /* 0x0000000625257292 */ /* 0x000fe2000f8e3c3f */
[----:B-1----:R-:W-:Y:S11]  /*a9c0*/  @!P0 BRA `(.L_x_5152) ;  /* 0x0000000000048947 */ /* 0x002ff60003800000 */
[----:B------:R-:W-:Y:S01]  /*a9d0*/  BPT.TRAP 0x1 ;  /* 0x000000040000795c */ /* 0x000fe20000300000 */
.L_x_5152:
[----:B------:R-:W-:Y:S02]  /*a9e0*/  IMAD.U32 R7, RZ, RZ, UR37 ;  /* 0x00000025ff077e24 */ /* 0x000fe4000f8e00ff */
[----:B0-----:R-:W-:-:S03]  /*a9f0*/  IMAD R9, R2, 0x8, R17 ;  /* 0x0000000802097824 */ /* 0x001fc600078e0211 */
[----:B------:R-:W-:-:S04]  /*aa00*/  SHF.L.U32 R7, R7, 0x1f, RZ ;  /* 0x0000001f07077819 */ /* 0x000fc800000006ff */
[----:B------:R0:W1:Y:S01]  /*aa10*/  SYNCS.PHASECHK.TRANS64.TRYWAIT P1, [R9+URZ+0x38830], R7 ;  /* 0x03883007090075a7 */ /* 0x000062000802017f */
[----:B------:R-:W-:Y:S05]  /*aa20*/  @!P0 BRA `(.L_x_5153) ;  /* 0x0000000000048947 */ /* 0x000fea0003800000 */
[----:B------:R-:W-:Y:S01]  /*aa30*/  BPT.TRAP 0x1 ;  /* 0x000000040000795c */ /* 0x000fe20000300000 */
.L_x_5153:
[----:B------:R-:W-:Y:S01]  /*aa40*/  IMAD R8, R2, 0x200, R4 ;  /* 0x0000020002087824 */ /* 0x000fe200078e0204 */
[----:B-1----:R-:W-:Y:S06]  /*aa50*/  @P1 BRA `(.L_x_5154) ;  /* 0x0000000000081947 */ /* 0x002fec0003800000 */
[----:B------:R-:W1:Y:S02]  /*aa60*/  SYNCS.PHASECHK.TRANS64.TRYWAIT P1, [R9+URZ+0x38830], R7 ;  /* 0x03883007090075a7 */ /* 0x000e64000802017f */
[----:B-1----:R-:W-:Y:S05]  /*aa70*/  @!P1 BRA `(.L_x_5155) ;  /* 0x000000f400e49947 */ /* 0x002fea0003800000 */
.L_x_5154:
        /* <DEDUP_REMOVED lines=22> */
.L_x_5156:
[----:B------:R2:W3:Y:S01]  /*abe0*/  SYNCS.PHASECHK.TRANS64.TRYWAIT P1, [R9+URZ+0x38850], R7 ;  /* 0x03885007090075a7 */ /* 0x0004e2000802017f */
[----:B------:R-:W-:Y:S05]  /*abf0*/  @!P0 BRA `(.L_x_5157) ;  /* 0x0000000000048947 */ /* 0x000fea0003800000 */
[----:B------:R-:W-:Y:S01]  /*ac00*/  BPT.TRAP 0x1 ;  /* 0x000000040000795c */ /* 0x000fe20000300000 */
.L_x_5157:
[----:B---3--:R-:W-:Y:S05]  /*ac10*/  @P1 BRA `(.L_x_5158) ;  /* 0x0000000000081947 */ /* 0x008fea0003800000 */
[----:B------:R-:W3:Y:S02]  /*ac20*/  SYNCS.PHASECHK.TRANS64.TRYWAIT P1, [R9+URZ+0x38850], R7 ;  /* 0x03885007090075a7 */ /* 0x000ee4000802017f */
[----:B---3--:R-:W-:Y:S05]  /*ac30*/  @!P1 BRA `(.L_x_5159) ;  /* 0x000000f400889947 */ /* 0x008fea0003800000 */
.L_x_5158:
        /* <DEDUP_REMOVED lines=327> */
.L_x_5160:
        /* <DEDUP_REMOVED lines=18> */
[----:B------:R-:W-:Y:S01]  /*c1d0*/  UMOV UR10, UR4 ;  /* 0x00000004000a7c82 */ /* 0x000fe20008000000 */
[----:B------:R-:W-:Y:S01]  /*c1e0*/  FMUL.FTZ R159, R159, UR5 ;  /* 0x000000059f9f7c20 */ /* 0x000fe20008410000 */
[----:B------:R-:W2:Y:S01]  /*c1f0*/  S2R R185, SR_CgaCtaId ;  /* 0x0000000000b97919 */ /* 0x000ea20000008800 */
[----:B------:R-:W-:Y:S01]  /*c200*/  FMUL.FTZ R155, R155, UR5 ;  /* 0x000000059b9b7c20 */ /* 0x000fe20008410000 */
[----:B------:R-:W3:Y:S01]  /*c210*/  MUFU.TANH R14, R14 ;  /* 0x0000000e000e7308 */ /* 0x000ee20000002400 */
[----:B0-----:R-:W-:Y:S01]  /*c220*/  FMNMX.FTZ R7, R8, R12, !PT ;  /* 0x0000000c08077209 */ /* 0x001fe20007810000 */
[----:B------:R-:W-:Y:S01]  /*c230*/  FMUL.FTZ R158, R158, UR5 ;  /* 0x000000059e9e7c20 */ /* 0x000fe20008410000 */
[----:B------:R-:W-:Y:S01]  /*c240*/  FMUL.FTZ R170, R170, UR5 ;  /* 0x00000005aaaa7c20 */ /* 0x000fe20008410000 */
[----:B------:R-:W-:Y:S01]  /*c250*/  ISETP.NE.AND P1, PT, R23, RZ, PT ;  /* 0x000000ff1700720c */ /* 0x000fe20003f25270 */
[----:B------:R-:W-:-:S03]  /*c260*/  UMOV UR15, 0x40000040 ;  /* 0x40000040000f7882 */ /* 0x000fc60000000000 */
[----:B------:R-:W0:Y:S01]  /*c270*/  MUFU.TANH R15, R15 ;  /* 0x0000000f000f7308 */ /* 0x000e220000002400 */
[----:B-1----:R-:W-:-:S07]  /*c280*/  FMNMX.FTZ R7, R13, R7, !PT ;  /* 0x000000070d077209 */ /* 0x002fce0007810000 */
[----:B------:R-:W1:Y:S01]  /*c290*/  MUFU.TANH R20, R20 ;  /* 0x0000001400147308 */ /* 0x000e620000002400 */
[----:B---3--:R-:W-:Y:S01]  /*c2a0*/  FMNMX.FTZ R7, R14, R7, !PT ;  /* 0x000000070e077209 */ /* 0x008fe20007810000 */
[----:B------:R-:W-:-:S04]  /*c2b0*/  @!P1 IMAD R11, R11, 0x40, R19 ;  /* 0x000000400b0b9824 */ /* 0x000fc800078e0213 */
[----:B------:R-:W-:Y:S02]  /*c2c0*/  @!P1 IMAD R11, R11, 0x4, R17 ;  /* 0x000000040b0b9824 */ /* 0x000fe400078e0211 */
[----:B------:R-:W3:Y:S01]  /*c2d0*/  MUFU.TANH R21, R21 ;  /* 0x0000001500157308 */ /* 0x000ee20000002400 */
[----:B0-----:R-:W-:-:S07]  /*c2e0*/  FMNMX.FTZ R7, R15, R7, !PT ;  /* 0x000000070f077209 */ /* 0x001fce0007810000 */
[----:B------:R-:W0:Y:S01]  /*c2f0*/  MUFU.TANH R152, R152 ;  /* 0x0000009800987308 */ /* 0x000e220000002400 */
[----:B-1----:R-:W-:-:S07]  /*c300*/  FMNMX.FTZ R7, R20, R7, !PT ;  /* 0x0000000714077209 */ /* 0x002fce0007810000 */
[----:B------:R-:W1:Y:S01]  /*c310*/  MUFU.TANH R153, R153 ;  /* 0x0000009900997308 */ /* 0x000e620000002400 */
[----:B---3--:R-:W-:-:S07]  /*c320*/  FMNMX.FTZ R7, R21, R7, !PT ;  /* 0x0000000715077209 */ /* 0x008fce0007810000 */
        /* <DEDUP_REMOVED lines=16> */
[----:B------:R-:W-:Y:S01]  /*c430*/  MUFU.TANH R155, R155 ;  /* 0x0000009b009b7308 */ /* 0x000fe20000002400 */
[----:B---3--:R-:W-:-:S07]  /*c440*/  FMNMX.FTZ R7, R169, R7, !PT ;  /* 0x00000007a9077209 */ /* 0x008fce0007810000 */
[----:B------:R-:W-:Y:S01]  /*c450*/  MUFU.TANH R158, R158 ;  /* 0x0000009e009e7308 */ /* 0x000fe20000002400 */
[----:B0-----:R-:W-:-:S05]  /*c460*/  FMNMX.FTZ R7, R172, R7, !PT ;  /* 0x00000007ac077209 */ /* 0x001fca0007810000 */
[----:B------:R-:W0:Y:S02]  /*c470*/  SHFL.BFLY PT, R165, R7, 0x2, 0x1f ;  /* 0x0c401f0007a57f89 */ /* 0x000e2400000e0000 */
[----:B0-----:R-:W-:Y:S01]  /*c480*/  FMNMX.FTZ R7, R7, R165, !PT ;  /* 0x000000a507077209 */ /* 0x001fe20007810000 */
[----:B------:R-:W-:-:S04]  /*c490*/  FMUL.FTZ R165, R154, UR5 ;  /* 0x000000059aa57c20 */ /* 0x000fc80008410000 */
[----:B------:R-:W0:Y:S02]  /*c4a0*/  SHFL.BFLY PT, R173, R7, 0x1, 0x1f ;  /* 0x0c201f0007ad7f89 */ /* 0x000e2400000e0000 */
[----:B------:R-:W-:Y:S01]  /*c4b0*/  MUFU.TANH R165, R165 ;  /* 0x000000a500a57308 */ /* 0x000fe20000002400 */
[----:B0-----:R-:W-:-:S05]  /*c4c0*/  FMNMX.FTZ R7, R7, R173, !PT ;  /* 0x000000ad07077209 */ /* 0x001fca0007810000 */
[C---:B------:R-:W-:Y:S01]  /*c4d0*/  FMUL.FTZ R154, R7.reuse, UR10 ;  /* 0x0000000a079a7c20 */ /* 0x040fe20008410000 */
[----:B------:R-:W-:Y:S02]  /*c4e0*/  FADD.FTZ R176, -R7, R12 ;  /* 0x0000000c07b07221 */ /* 0x000fe40000010100 */
[----:B------:R0:W-:Y:S01]  /*c4f0*/  MUFU.TANH R12, R159 ;  /* 0x0000009f000c7308 */ /* 0x0001e20000002400 */
[--C-:B------:R-:W-:Y:S01]  /*c500*/  FFMA.FTZ R8, R8, UR10, -R154.reuse ;  /* 0x0000000a08087c23 */ /* 0x100fe2000801089a */
[----:B------:R-:W-:Y:S01]  /*c510*/  FMUL.FTZ R176, R176, UR10 ;  /* 0x0000000ab0b07c20 */ /* 0x000fe20008410000 */
[--C-:B------:R-:W-:Y:S01]  /*c520*/  FFMA.FTZ R173, R152, UR10, -R154.reuse ;  /* 0x0000000a98ad7c23 */ /* 0x100fe2000801089a */
[--C-:B------:R-:W-:Y:S01]  /*c530*/  FFMA.FTZ R14, R14, UR10, -R154.reuse ;  /* 0x0000000a0e0e7c23 */ /* 0x100fe2000801089a */
[--C-:B------:R-:W-:Y:S01]  /*c540*/  FFMA.FTZ R15, R15, UR10, -R154.reuse ;  /* 0x0000000a0f0f7c23 */ /* 0x100fe2000801089a */
[--C-:B------:R-:W-:Y:S01]  /*c550*/  FFMA.FTZ R20, R20, UR10, -R154.reuse ;  /* 0x0000000a14147c23 */ /* 0x100fe2000801089a */
[--C-:B------:R-:W-:Y:S01]  /*c560*/  FFMA.FTZ R21, R21, UR10, -R154.reuse ;  /* 0x0000000a15157c23 */ /* 0x100fe2000801089a */
[----:B------:R-:W-:Y:S01]  /*c570*/  MUFU.EX2 R8, R8 ;  /* 0x0000000800087308 */ /* 0x000fe20000000800 */
[--C-:B0-----:R-:W-:Y:S01]  /*c580*/  FFMA.FTZ R159, R13, UR10, -R154.reuse ;  /* 0x0000000a0d9f7c23 */ /* 0x101fe2000801089a */
        /* <DEDUP_REMOVED lines=8> */
[--C-:B------:R-:W-:Y:S01]  /*c610*/  FFMA.FTZ R169, R169, UR10, -R154.reuse ;  /* 0x0000000aa9a97c23 */ /* 0x100fe2000801089a */
[----:B------:R-:W-:-:S05]  /*c620*/  FFMA.FTZ R172, R172, UR10, -R154 ;  /* 0x0000000aacac7c23 */ /* 0x000fca000801089a */
[----:B------:R3:W4:Y:S01]  /*c630*/  MUFU.EX2 R152, R159 ;  /* 0x0000009f00987308 */ /* 0x0007220000000800 */
[----:B0-----:R-:W-:-:S07]  /*c640*/  FMUL.FTZ R176, R183, UR5 ;  /* 0x00000005b7b07c20 */ /* 0x001fce0008410000 */
[----:B------:R-:W-:Y:S01]  /*c650*/  MUFU.EX2 R15, R15 ;  /* 0x0000000f000f7308 */ /* 0x000fe20000000800 */
[----:B-1----:R-:W-:Y:S01]  /*c660*/  FFMA.FTZ R154, R13, R6, R8 ;  /* 0x000000060d9a7223 */ /* 0x002fe20000010008 */
[----:B---3--:R-:W-:Y:S01]  /*c670*/  FMUL.FTZ R159, R162, UR5 ;  /* 0x00000005a29f7c20 */ /* 0x008fe20008410000 */
[----:B------:R-:W-:Y:S01]  /*c680*/  FMUL.FTZ R162, R163, UR5 ;  /* 0x00000005a3a27c20 */ /* 0x000fe20008410000 */
[----:B------:R-:W-:Y:S01]  /*c690*/  FMUL.FTZ R6, R166, UR5 ;  /* 0x00000005a6067c20 */ /* 0x000fe20008410000 */
[----:B------:R-:W-:Y:S01]  /*c6a0*/  FMUL.FTZ R166, R171, UR5 ;  /* 0x00000005aba67c20 */ /* 0x000fe20008410000 */
[----:B------:R-:W-:Y:S01]  /*c6b0*/  FMUL.FTZ R171, R178, UR5 ;  /* 0x00000005b2ab7c20 */ /* 0x000fe20008410000 */
[-C--:B------:R-:W-:Y:S01]  /*c6c0*/  FMUL.FTZ R24, R24, R13.reuse ;  /* 0x0000000d18187220 */ /* 0x080fe20000410000 */
[----:B------:R-:W-:Y:S01]  /*c6d0*/  MUFU.TANH R159, R159 ;  /* 0x0000009f009f7308 */ /* 0x000fe20000002400 */
[C---:B----4-:R-:W-:Y:S01]  /*c6e0*/  FADD.FTZ R154, R152.reuse, R154 ;  /* 0x0000009a989a7221 */ /* 0x050fe20000010000 */
        /* <DEDUP_REMOVED lines=15> */
[----:B0-----:R-:W-:Y:S01]  /*c7e0*/  FMUL.FTZ R14, R167, UR5 ;  /* 0x00000005a70e7c20 */ /* 0x001fe20008410000 */
[----:B------:R-:W-:Y:S01]  /*c7f0*/  FMUL.FTZ R167, R174, UR5 ;  /* 0x00000005aea77c20 */ /* 0x000fe20008410000 */
[----:B------:R-:W-:Y:S01]  /*c800*/  FMUL.FTZ R174, R179, UR5 ;  /* 0x00000005b3ae7c20 */ /* 0x000fe20008410000 */
[-C--:B------:R-:W-:Y:S01]  /*c810*/  FMUL.FTZ R49, R49, R13.reuse ;  /* 0x0000000d31317220 */ /* 0x080fe20000410000 */
[-C--:B------:R-:W-:Y:S01]  /*c820*/  FMUL.FTZ R52, R52, R13.reuse ;  /* 0x0000000d34347220 */ /* 0x080fe20000410000 */
[-C--:B------:R-:W-:Y:S01]  /*c830*/  FMUL.FTZ R53, R53, R13.reuse ;  /* 0x0000000d35357220 */ /* 0x080fe20000410000 */
[-C--:B------:R-:W-:Y:S01]  /*c840*/  FMUL.FTZ R56, R56, R13.reuse ;  /* 0x0000000d38387220 */ /* 0x080fe20000410000 */
[----:B------:R-:W0:Y:S01]  /*c850*/  MUFU.TANH R6, R6 ;  /* 0x0000000600067308 */ /* 0x000e220000002400 */
[----:B-1----:R-:W-:Y:S01]  /*c860*/  FADD.FTZ R154, R8, R154 ;  /* 0x0000009a089a7221 */ /* 0x002fe20000010000 */
[-C--:B------:R-:W-:Y:S01]  /*c870*/  FMUL.FTZ R57, R57, R13.reuse ;  /* 0x0000000d39397220 */ /* 0x080fe20000410000 */
[-C--:B------:R-:W-:Y:S01]  /*c880*/  FMUL.FTZ R60, R60, R13.reuse ;  /* 0x0000000d3c3c7220 */ /* 0x080fe20000410000 */
[-C--:B------:R-:W-:Y:S01]  /*c890*/  FMUL.FTZ R61, R61, R13.reuse ;  /* 0x0000000d3d3d7220 */ /* 0x080fe20000410000 */
[C---:B------:R-:W-:Y:S01]  /*c8a0*/  FADD.FTZ R163, R15.reuse, R154 ;  /* 0x0000009a0fa37221 */ /* 0x040fe20000010000 */
[----:B------:R-:W-:Y:S01]  /*c8b0*/  F2FP.BF16.F32.PACK_AB R154, R15, R8 ;  /* 0x000000080f9a723e */ /* 0x000fe200000010ff */
[----:B------:R-:W-:Y:S01]  /*c8c0*/  VIADD R8, R9, 0x38840 ;  /* 0x0003884009087836 */ /* 0x000fe20000000000 */
[----:B------:R-:W1:Y:S01]  /*c8d0*/  MUFU.TANH R14, R14 ;  /* 0x0000000e000e7308 */ /* 0x000e620000002400 */
[-C--:B------:R-:W-:Y:S01]  /*c8e0*/  FMUL.FTZ R64, R64, R13.reuse ;  /* 0x0000000d40407220 */ /* 0x080fe20000410000 */
[-C--:B------:R-:W-:Y:S01]  /*c8f0*/  FMUL.FTZ R65, R65, R13.reuse ;  /* 0x0000000d41417220 */ /* 0x080fe20000410000 */
[-C--:B------:R-:W-:Y:S01]  /*c900*/  FMUL.FTZ R68, R68, R13.reuse ;  /* 0x0000000d44447220 */ /* 0x080fe20000410000 */
[----:B--2---:R-:W-:Y:S01]  /*c910*/  PRMT R8, R185, 0x654, R8 ;  /* 0x00000654b9087816 */ /* 0x004fe20000000008 */
[-C--:B------:R-:W-:Y:S01]  /*c920*/  FMUL.FTZ R69, R69, R13.reuse ;  /* 0x0000000d45457220 */ /* 0x080fe20000410000 */
[-C--:B------:R-:W-:Y:S01]  /*c930*/  FMUL.FTZ R72, R72, R13.reuse ;  /* 0x0000000d48487220 */ /* 0x080fe20000410000 */
[-C--:B------:R-:W-:Y:S01]  /*c940*/  FMUL.FTZ R73, R73, R13.reuse ;  /* 0x0000000d49497220 */ /* 0x080fe20000410000 */
[----:B------:R2:W-:Y:S01]  /*c950*/  SYNCS.ARRIVE.TRANS64.RED.A1T0 RZ, [R8+URZ], RZ ;  /* 0x000000ff08ff79a7 */ /* 0x0005e2000810043f */
[----:B------:R4:W5:Y:S01]  /*c960*/  MUFU.TANH R15, R170 ;  /* 0x000000aa000f7308 */ /* 0x0009620000002400 */
[----:B------:R-:W-:Y:S01]  /*c970*/  @!P1 STS [R11+0x38400], R13 ;  /* 0x0384000d0b009388 */ /* 0x000fe20000000800 */
[-C--:B------:R-:W-:Y:S01]  /*c980*/  FMUL.FTZ R76, R76, R13.reuse ;  /* 0x0000000d4c4c7220 */ /* 0x080fe20000410000 */
[-C--:B------:R-:W-:Y:S01]  /*c990*/  FMUL.FTZ R77, R77, R13.reuse ;  /* 0x0000000d4d4d7220 */ /* 0x080fe20000410000 */
[-C--:B------:R-:W-:Y:S01]  /*c9a0*/  FMUL.FTZ R80, R80, R13.reuse ;  /* 0x0000000d50507220 */ /* 0x080fe20000410000 */
[-C--:B------:R-:W-:Y:S01]  /*c9b0*/  FMUL.FTZ R81, R81, R13.reuse ;  /* 0x0000000d51517220 */ /* 0x080fe20000410000 */
[-C--:B------:R-:W-:Y:S01]  /*c9c0*/  FMUL.FTZ R84, R84, R13.reuse ;  /* 0x0000000d54547220 */ /* 0x080fe20000410000 */
[----:B--2---:R-:W-:Y:S01]  /*c9d0*/  FMNMX.FTZ R8, R165, R10, !PT ;  /* 0x0000000aa5087209 */ /* 0x004fe20007810000 */
[----:B------:R-:W2:Y:S01]  /*c9e0*/  MUFU.TANH R166, R166 ;  /* 0x000000a600a67308 */ /* 0x000ea20000002400 */
[----:B----4-:R-:W-:Y:S01]  /*c9f0*/  FMUL.FTZ R170, R175, UR5 ;  /* 0x00000005afaa7c20 */ /* 0x010fe20008410000 */
[----:B------:R-:W-:Y:S01]  /*ca00*/  FMUL.FTZ R175, R182, UR5 ;  /* 0x00000005b6af7c20 */ /* 0x000fe20008410000 */
        /* <DEDUP_REMOVED lines=16> */
[----:B---3--:R-:W-:Y:S01]  /*cb10*/  FMNMX.FTZ R8, R162, R8, !PT ;  /* 0x00000008a2087209 */ /* 0x008fe20007810000 */
[-C--:B------:R-:W-:Y:S01]  /*cb20*/  FMUL.FTZ R105, R105, R13.reuse ;  /* 0x0000000d69697220 */ /* 0x080fe20000410000 */
[-C--:B------:R-:W-:Y:S01]  /*cb30*/  FMUL.FTZ R108, R108, R13.reuse ;  /* 0x0000000d6c6c7220 */ /* 0x080fe20000410000 */
[-C--:B------:R-:W-:Y:S01]  /*cb40*/  FMUL.FTZ R109, R109, R13.reuse ;  /* 0x0000000d6d6d7220 */ /* 0x080fe20000410000 */
[----:B0-----:R-:W-:Y:S01]  /*cb50*/  FMNMX.FTZ R8, R6, R8, !PT ;  /* 0x0000000806087209 */ /* 0x001fe20007810000 */
[----:B------:R-:W0:Y:S01]  /*cb60*/  MUFU.TANH R171, R171 ;  /* 0x000000ab00ab7308 */ /* 0x000e220000002400 */
[-C--:B------:R-:W-:Y:S01]  /*cb70*/  FMUL.FTZ R112, R112, R13.reuse ;  /* 0x0000000d70707220 */ /* 0x080fe20000410000 */
[-C--:B------:R-:W-:Y:S01]  /*cb80*/  FMUL.FTZ R113, R113, R13.reuse ;  /* 0x0000000d71717220 */ /* 0x080fe20000410000 */
[----:B-1----:R-:W-:Y:S01]  /*cb90*/  FMNMX.FTZ R8, R14, R8, !PT ;  /* 0x000000080e087209 */ /* 0x002fe20007810000 */
[-C--:B------:R-:W-:Y:S01]  /*cba0*/  FMUL.FTZ R116, R116, R13.reuse ;  /* 0x0000000d74747220 */ /* 0x080fe20000410000 */
[-C--:B------:R-:W-:Y:S01]  /*cbb0*/  FMUL.FTZ R117, R117, R13.reuse ;  /* 0x0000000d75757220 */ /* 0x080fe20000410000 */
[-C--:B------:R-:W-:Y:S01]  /*cbc0*/  FMUL.FTZ R120, R120, R13.reuse ;  /* 0x0000000d78787220 */ /* 0x080fe20000410000 */
[----:B-----5:R-:W-:Y:S01]  /*cbd0*/  FMNMX.FTZ R8, R15, R8, !PT ;  /* 0x000000080f087209 */ /* 0x020fe20007810000 */
[----:B------:R-:W1:Y:S01]  /*cbe0*/  MUFU.TANH R174, R174 ;  /* 0x000000ae00ae7308 */ /* 0x000e620000002400 */
[-C--:B------:R-:W-:Y:S01]  /*cbf0*/  FMUL.FTZ R121, R121, R13.reuse ;  /* 0x0000000d79797220 */ /* 0x080fe20000410000 */
[-C--:B------:R-:W-:Y:S01]  /*cc00*/  FMUL.FTZ R124, R124, R13.reuse ;  /* 0x0000000d7c7c7220 */ /* 0x080fe20000410000 */
[----:B--2---:R-:W-:Y:S01]  /*cc10*/  FMNMX.FTZ R8, R166, R8, !PT ;  /* 0x00000008a6087209 */ /* 0x004fe20007810000 */
[-C--:B------:R-:W-:Y:S01]  /*cc20*/  FMUL.FTZ R125, R125, R13.reuse ;  /* 0x0000000d7d7d7220 */ /* 0x080fe20000410000 */
[-C--:B------:R-:W-:Y:S01]  /*cc30*/  FMUL.FTZ R128, R128, R13.reuse ;  /* 0x0000000d80807220 */ /* 0x080fe20000410000 */
[-C--:B------:R-:W-:Y:S01]  /*cc40*/  FMUL.FTZ R129, R129, R13.reuse ;  /* 0x0000000d81817220 */ /* 0x080fe20000410000 */
[----:B----4-:R-:W-:Y:S01]  /*cc50*/  FMNMX.FTZ R8, R167, R8, !PT ;  /* 0x00000008a7087209 */ /* 0x010fe20007810000 */
[----:B------:R-:W2:Y:S01]  /*cc60*/  MUFU.TANH R175, R175 ;  /* 0x000000af00af7308 */ /* 0x000ea20000002400 */
[-C--:B------:R-:W-:Y:S01]  /*cc70*/  FMUL.FTZ R132, R132, R13.reuse ;  /* 0x0000000d84847220 */ /* 0x080fe20000410000 */
[-C--:B------:R-:W-:Y:S01]  /*cc80*/  FMUL.FTZ R133, R133, R13.reuse ;  /* 0x0000000d85857220 */ /* 0x080fe20000410000 */
[----:B------:R-:W-:Y:S01]  /*cc90*/  FMNMX.FTZ R8, R170, R8, !PT ;  /* 0x00000008aa087209 */ /* 0x000fe20007810000 */
        /* <DEDUP_REMOVED lines=10> */
[----:B------:R-:W-:-:S02]  /*cd40*/  FMUL.FTZ R149, R149, R13 ;  /* 0x0000000d95957220 */ /* 0x000fc40000410000 */
[----:B------:R-:W1:Y:S01]  /*cd50*/  MUFU.EX2 R20, R20 ;  /* 0x0000001400147308 */ /* 0x000e620000000800 */
[----:B--2---:R-:W-:-:S07]  /*cd60*/  FMNMX.FTZ R8, R175, R8, !PT ;  /* 0x00000008af087209 */ /* 0x004fce0007810000 */
[----:B------:R-:W2:Y:S01]  /*cd70*/  MUFU.EX2 R21, R21 ;  /* 0x0000001500157308 */ /* 0x000ea20000000800 */
[----:B0-----:R-:W-:-:S05]  /*cd80*/  FMNMX.FTZ R8, R176, R8, !PT ;  /* 0x00000008b0087209 */ /* 0x001fca0007810000 */
[----:B------:R-:W0:Y:S02]  /*cd90*/  SHFL.BFLY PT, R177, R8, 0x2, 0x1f ;  /* 0x0c401f0008b17f89 */ /* 0x000e2400000e0000 */
[----:B------:R-:W3:Y:S01]  /*cda0*/  MUFU.EX2 R173, R173 ;  /* 0x000000ad00ad7308 */ /* 0x000ee20000000800 */
[----:B-1----:R-:W-:-:S07]  /*cdb0*/  FADD.FTZ R163, R20, R163 ;  /* 0x000000a314a37221 */ /* 0x002fce0000010000 */
[----:B------:R1:W-:Y:S01]  /*cdc0*/  MUFU.EX2 R178, R156 ;  /* 0x0000009c00b27308 */ /* 0x0003e20000000800 */
[----:B--2---:R-:W-:-:S07]  /*cdd0*/  FADD.FTZ R163, R21, R163 ;  /* 0x000000a315a37221 */ /* 0x004fce0000010000 */
[----:B------:R-:W-:Y:S01]  /*cde0*/  MUFU.EX2 R157, R157 ;  /* 0x0000009d009d7308 */ /* 0x000fe20000000800 */
[----:B---3--:R-:W-:Y:S01]  /*cdf0*/  FADD.FTZ R163, R173, R163 ;  /* 0x000000a3ada37221 */ /* 0x008fe20000010000 */
[----:B-1----:R-:W-:Y:S02]  /*ce00*/  F2FP.BF16.F32.PACK_AB R156, R21, R20 ;  /* 0x00000014159c723e */ /* 0x002fe400000010ff */
[----:B0-----:R-:W-:-:S04]  /*ce10*/  FMNMX.FTZ R8, R8, R177, !PT ;  /* 0x000000b108087209 */ /* 0x001fc80007810000 */
[----:B------:R-:W0:Y:S01]  /*ce20*/  MUFU.EX2 R177, R153 ;  /* 0x0000009900b17308 */ /* 0x000e220000000800 */
[----:B------:R-:W1:Y:S07]  /*ce30*/  SHFL.BFLY PT, R179, R8, 0x1, 0x1f ;  /* 0x0c201f0008b37f89 */ /* 0x000e6e00000e0000 */
[----:B------:R-:W-:Y:S08]  /*ce40*/  MUFU.EX2 R161, R161 ;  /* 0x000000a100a17308 */ /* 0x000ff00000000800 */
[----:B------:R-:W-:Y:S01]  /*ce50*/  MUFU.EX2 R164, R164 ;  /* 0x000000a400a47308 */ /* 0x000fe20000000800 */
[----:B0-----:R-:W-:-:S04]  /*ce60*/  FADD.FTZ R163, R177, R163 ;  /* 0x000000a3b1a37221 */ /* 0x001fc80000010000 */
[----:B------:R-:W-:-:S03]  /*ce70*/  FADD.FTZ R163, R178, R163 ;  /* 0x000000a3b2a37221 */ /* 0x000fc60000010000 */
[----:B------:R-:W-:Y:S01]  /*ce80*/  MUFU.EX2 R168, R168 ;  /* 0x000000a800a87308 */ /* 0x000fe20000000800 */
[----:B------:R-:W-:Y:S01]  /*ce90*/  FADD.FTZ R163, R157, R163 ;  /* 0x000000a39da37221 */ /* 0x000fe20000010000 */
[----:B-1----:R-:W-:-:S05]  /*cea0*/  FMNMX.FTZ R8, R8, R179, !PT ;  /* 0x000000b308087209 */ /* 0x002fca0007810000 */
[----:B------:R-:W-:Y:S01]  /*ceb0*/  FADD.FTZ R10, -R8, R10 ;  /* 0x0000000a080a7221 */ /* 0x000fe20000010100 */
[----:B------:R-:W0:Y:S03]  /*cec0*/  MUFU.EX2 R179, R160 ;  /* 0x000000a000b37308 */ /* 0x000e260000000800 */
[----:B------:R-:W-:-:S05]  /*ced0*/  FMUL.FTZ R10, R10, UR10 ;  /* 0x0000000a0a0a7c20 */ /* 0x000fca0008410000 */
[----:B------:R-:W-:Y:S08]  /*cee0*/  MUFU.EX2 R169, R169 ;  /* 0x000000a900a97308 */ /* 0x000ff00000000800 */
[----:B------:R-:W1:Y:S01]  /*cef0*/  MUFU.EX2 R10, R10 ;  /* 0x0000000a000a7308 */ /* 0x000e620000000800 */
[----:B0-----:R-:W-:-:S04]  /*cf00*/  FADD.FTZ R163, R179, R163 ;  /* 0x000000a3b3a37221 */ /* 0x001fc80000010000 */
[----:B------:R-:W-:-:S03]  /*cf10*/  FADD.FTZ R163, R161, R163 ;  /* 0x000000a3a1a37221 */ /* 0x000fc60000010000 */
[----:B------:R-:W-:Y:S01]  /*cf20*/  MUFU.EX2 R172, R172 ;  /* 0x000000ac00ac7308 */ /* 0x000fe20000000800 */
[----:B------:R-:W-:Y:S01]  /*cf30*/  FADD.FTZ R163, R164, R163 ;  /* 0x000000a3a4a37221 */ /* 0x000fe20000010000 */
[----:B------:R-:W-:-:S03]  /*cf40*/  F2FP.BF16.F32.PACK_AB R164, R168, R164 ;  /* 0x000000a4a8a4723e */ /* 0x000fc600000010ff */
[----:B------:R-:W-:Y:S01]  /*cf50*/  FADD.FTZ R163, R168, R163 ;  /* 0x000000a3a8a37221 */ /* 0x000fe20000010000 */
[----:B------:R-:W-:Y:S01]  /*cf60*/  IMAD R168, R2, 0x1000, R22 ;  /* 0x0000100002a87824 */ /* 0x000fe200078e0216 */
[----:B-1----:R0:W-:Y:S02]  /*cf70*/  @!P1 STS [R11+0x38420], R10 ;  /* 0x0384200a0b009388 */ /* 0x0021e40000000800 */
[----:B------:R-:W-:Y:S02]  /*cf80*/  FADD.FTZ R163, R169, R163 ;  /* 0x000000a3a9a37221 */ /* 0x000fe40000010000 */
        /* <DEDUP_REMOVED lines=30> */
[-C--:B------:R-:W-:Y:S01]  /*d170*/  FMUL.FTZ R46, R46, R10.reuse ;  /* 0x0000000a2e2e7220 */ /* 0x080fe20000410000 */
[-C--:B------:R-:W-:Y:S01]  /*d180*/  FMUL.FTZ R47, R47, R10.reuse ;  /* 0x0000000a2f2f7220 */ /* 0x080fe20000410000 */
[-C--:B------:R-:W-:Y:S01]  /*d190*/  FMUL.FTZ R50, R50, R10.reuse ;  /* 0x0000000a32327220 */ /* 0x080fe20000410000 */
[-C--:B------:R-:W-:Y:S01]  /*d1a0*/  FMUL.FTZ R51, R51, R10.reuse ;  /* 0x0000000a33337220 */ /* 0x080fe20000410000 */
[-C--:B------:R-:W-:Y:S01]  /*d1b0*/  FMUL.FTZ R54, R54, R10.reuse ;  /* 0x0000000a36367220 */ /* 0x080fe20000410000 */
[----:B0-----:R-:W-:Y:S01]  /*d1c0*/  FFMA.FTZ R181, R10, R5, R165 ;  /* 0x000000050ab57223 */ /* 0x001fe200000100a5 */
        /* <DEDUP_REMOVED lines=10> */
[----:B-1----:R-:W-:Y:S01]  /*d270*/  FADD.FTZ R181, R155, R181 ;  /* 0x000000b59bb57221 */ /* 0x002fe20000010000 */
[----:B0-----:R-:W-:Y:S01]  /*d280*/  F2FP.BF16.F32.PACK_AB R158, R177, R173 ;  /* 0x000000adb19e723e */ /* 0x001fe200000010ff */
        /* <DEDUP_REMOVED lines=46> */
[----:B-1----:R-:W-:Y:S01]  /*d570*/  F2FP.BF16.F32.PACK_AB R153, R155, R165 ;  /* 0x000000a59b99723e */ /* 0x002fe200000010ff */
[-C--:B------:R-:W-:Y:S01]  /*d580*/  FMUL.FTZ R147, R147, R10.reuse ;  /* 0x0000000a93937220 */ /* 0x080fe20000410000 */
[----:B--2---:R-:W-:Y:S01]  /*d590*/  F2FP.BF16.F32.PACK_AB R155, R12, R11 ;  /* 0x0000000b0c9b723e */ /* 0x004fe200000010ff */
[----:B------:R-:W-:Y:S01]  /*d5a0*/  BAR.SYNC.DEFER_BLOCKING 0xf, 0x100 ;  /* 0x03c4000000007b1d */ /* 0x000fe20000010000 */
[----:B0-----:R-:W-:Y:S01]  /*d5b0*/  F2FP.BF16.F32.PACK_AB R159, R14, R171 ;  /* 0x000000ab0e9f723e */ /* 0x001fe200000010ff */
[-C--:B------:R-:W-:Y:S01]  /*d5c0*/  FMUL.FTZ R150, R150, R10.reuse ;  /* 0x0000000a96967220 */ /* 0x080fe20000410000 */
[----:B------:R-:W-:Y:S01]  /*d5d0*/  FMUL.FTZ R151, R151, R10 ;  /* 0x0000000a97977220 */ /* 0x000fe20000410000 */
[----:B------:R-:W-:Y:S01]  /*d5e0*/  VIADD R10, R168, 0x80 ;  /* 0x00000080a80a7836 */ /* 0x000fe20000000000 */
[----:B---3--:R-:W-:Y:S01]  /*d5f0*/  F2FP.BF16.F32.PACK_AB R166, R172, R169 ;  /* 0x000000a9aca6723e */ /* 0x008fe200000010ff */
[----:B------:R-:W-:Y:S01]  /*d600*/  MUFU.EX2 R20, R167 ;  /* 0x000000a700147308 */ /* 0x000fe20000000800 */
[----:B------:R-:W-:Y:S01]  /*d610*/  UMOV UR14, UR6 ;  /* 0x00000006000e7c82 */ /* 0x000fe20008000000 */
[----:B------:R-:W-:Y:S01]  /*d620*/  FADD.FTZ R181, R11, R181 ;  /* 0x000000b50bb57221 */ /* 0x000fe20000010000 */
[----:B------:R-:W-:Y:S01]  /*d630*/  R2UR UR6, R10 ;  /* 0x000000000a0672ca */ /* 0x000fe200000e0000 */
[----:B------:R-:W-:-:S02]  /*d640*/  VIADD R10, R168, 0x100 ;  /* 0x00000100a80a7836 */ /* 0x000fc40000000000 */
[----:B------:R-:W-:Y:S01]  /*d650*/  VIADD R168, R168, 0x180 ;  /* 0x00000180a8a87836 */ /* 0x000fe20000000000 */
[----:B----4-:R-:W-:Y:S01]  /*d660*/  F2FP.BF16.F32.PACK_AB R161, R182, R5 ;  /* 0x00000005b6a1723e */ /* 0x010fe200000010ff */
[----:B------:R0:W1:Y:S01]  /*d670*/  MUFU.EX2 R21, R160 ;  /* 0x000000a000157308 */ /* 0x0000620000000800 */
[----:B------:R-:W-:-:S04]  /*d680*/  FADD.FTZ R181, R12, R181 ;  /* 0x000000b50cb57221 */ /* 0x000fc80000010000 */
[----:B------:R-:W-:-:S03]  /*d690*/  FADD.FTZ R181, R15, R181 ;  /* 0x000000b50fb57221 */ /* 0x000fc60000010000 */
[----:B------:R-:W-:Y:S01]  /*d6a0*/  MUFU.EX2 R180, R180 ;  /* 0x000000b400b47308 */ /* 0x000fe20000000800 */
[----:B0-----:R-:W-:Y:S01]  /*d6b0*/  F2FP.BF16.F32.PACK_AB R160, R157, R178 ;  /* 0x000000b29da0723e */ /* 0x001fe200000010ff */
[----:B------:R0:W-:Y:S01]  /*d6c0*/  STSM.16.M88.4 [R184+0x36400], R152 ;  /* 0x03640098b8007844 */ /* 0x0001e20000000200 */
[C---:B------:R-:W-:Y:S01]  /*d6d0*/  F2FP.BF16.F32.PACK_AB R157, R170.reuse, R15 ;  /* 0x0000000faa9d723e */ /* 0x040fe200000010ff */
[----:B------:R-:W-:-:S04]  /*d6e0*/  FADD.FTZ R181, R170, R181 ;  /* 0x000000b5aab57221 */ /* 0x000fc80000010000 */
[----:B------:R-:W2:Y:S01]  /*d6f0*/  MUFU.EX2 R174, R174 ;  /* 0x000000ae00ae7308 */ /* 0x000ea20000000800 */
[----:B-1----:R-:W-:Y:S01]  /*d700*/  F2FP.BF16.F32.PACK_AB R163, R21, R20 ;  /* 0x0000001415a3723e */ /* 0x002fe200000010ff */
[----:B------:R0:W-:Y:S01]  /*d710*/  STSM.16.M88.4 [R187], R156 ;  /* 0x0000009cbb007844 */ /* 0x0001e20000000200 */
[----:B------:R-:W-:-:S03]  /*d720*/  FADD.FTZ R181, R171, R181 ;  /* 0x000000b5abb57221 */ /* 0x000fc60000010000 */
[----:B------:R0:W-:Y:S01]  /*d730*/  STSM.16.M88.4 [R189], R160 ;  /* 0x000000a0bd007844 */ /* 0x0001e20000000200 */
[----:B------:R-:W-:Y:S01]  /*d740*/  FADD.FTZ R181, R14, R181 ;  /* 0x000000b50eb57221 */ /* 0x000fe20000010000 */
[----:B------:R-:W-:Y:S03]  /*d750*/  MUFU.EX2 R175, R175 ;  /* 0x000000af00af7308 */ /* 0x000fe60000000800 */
[----:B------:R-:W-:-:S04]  /*d760*/  FADD.FTZ R181, R5, R181 ;  /* 0x000000b505b57221 */ /* 0x000fc80000010000 */
[----:B------:R-:W-:Y:S01]  /*d770*/  FADD.FTZ R181, R182, R181 ;  /* 0x000000b5b6b57221 */ /* 0x000fe20000010000 */
[----:B------:R-:W1:Y:S01]  /*d780*/  MUFU.EX2 R176, R176 ;  /* 0x000000b000b07308 */ /* 0x000e620000000800 */
[----:B--2---:R-:W-:Y:S02]  /*d790*/  F2FP.BF16.F32.PACK_AB R165, R174, R180 ;  /* 0x000000b4aea5723e */ /* 0x004fe400000010ff */
[----:B------:R-:W-:-:S04]  /*d7a0*/  FADD.FTZ R181, R20, R181 ;  /* 0x000000b514b57221 */ /* 0x000fc80000010000 */
[----:B------:R-:W-:-:S04]  /*d7b0*/  FADD.FTZ R181, R21, R181 ;  /* 0x000000b515b57221 */ /* 0x000fc80000010000 */
[----:B------:R-:W-:-:S04]  /*d7c0*/  FADD.FTZ R181, R180, R181 ;  /* 0x000000b5b4b57221 */ /* 0x000fc80000010000 */
[----:B------:R-:W-:Y:S01]  /*d7d0*/  FADD.FTZ R181, R174, R181 ;  /* 0x000000b5aeb57221 */ /* 0x000fe20000010000 */
[----:B-1----:R-:W-:-:S03]  /*d7e0*/  F2FP.BF16.F32.PACK_AB R167, R176, R175 ;  /* 0x000000afb0a7723e */ /* 0x002fc600000010ff */
[----:B------:R-:W-:Y:S02]  /*d7f0*/  FADD.FTZ R181, R175, R181 ;  /* 0x000000b5afb57221 */ /* 0x000fe40000010000 */
[----:B------:R0:W-:Y:S01]  /*d800*/  STSM.16.M88.4 [R188], R164 ;  /* 0x000000a4bc007844 */ /* 0x0001e20000000200 */
[----:B------:R-:W-:Y:S01]  /*d810*/  WARPGROUP.ARRIVE ;  /* 0x00000000000079c5 */ /* 0x000fe20000000000 */
[----:B------:R-:W-:-:S05]  /*d820*/  FADD.FTZ R5, R176, R181 ;  /* 0x000000b5b0057221 */ /* 0x000fca0000010000 */
[----:B------:R-:W-:Y:S01]  /*d830*/  HGMMA.64x256x16.F32.BF16 R24, R152, gdesc[UR12].tnspB, R24, gsb0 ;  /* 0x43e0000c98187df0 */ /* 0x000fe20008001818 */
[----:B------:R-:W-:Y:S01]  /*d840*/  UMOV UR14, UR6 ;  /* 0x00000006000e7c82 */ /* 0x000fe20008000000 */
[----:B------:R-:W-:Y:S01]  /*d850*/  UMOV UR15, 0x40000040 ;  /* 0x40000040000f7882 */ /* 0x000fe20000000000 */
[----:B------:R-:W-:Y:S01]  /*d860*/  R2UR UR6, R10 ;  /* 0x000000000a0672ca */ /* 0x000fe200000e0000 */
[----:B------:R-:W-:Y:S02]  /*d870*/  WARPGROUP.DEPBAR.LE gsb0, 0x0 ;  /* 0x00008000000079c5 */ /* 0x000fe40000010000 */
[----:B------:R-:W-:-:S15]  /*d880*/  WARPGROUP.ARRIVE ;  /* 0x00000000000079c5 */ /* 0x000fde0000000000 */
[----:B------:R-:W-:-:S07]  /*d890*/  NOP ;  /* 0x0000000000007918 */ /* 0x000fce0000000000 */
        /* <DEDUP_REMOVED lines=25> */
.L_x_5161:
        /* <DEDUP_REMOVED lines=10> */
.L_x_5151:
[----:B------:R-:W2:Y:S01]  /*dad0*/  SHFL.BFLY PT, R4, R5, 0x2, 0x1f ;  /* 0x0c401f0005047f89 */ /* 0x000ea200000e0000 */
[----:B------:R-:W-:Y:S01]  /*dae0*/  IMAD.MOV.U32 R20, RZ, RZ, -0x800000 ;  /* 0xff800000ff147424 */ /* 0x000fe200078e00ff */
[----:B------:R-:W-:Y:S08]  /*daf0*/  BAR.ARV 0x8, 0x100 ;  /* 0x0204000000007b1d */ /* 0x000ff00000002000 */
[----:B------:R-:W-:Y:S01]  /*db00*/  BAR.SYNC.DEFER_BLOCKING 0xf, 0x100 ;  /* 0x03c4000000007b1d */ /* 0x000fe20000010000 */
[----:B------:R-:W-:Y:S01]  /*db10*/  ISETP.NE.AND P2, PT, R23, RZ, PT ;  /* 0x000000ff1700720c */ /* 0x000fe20003f45270 */
[----:B------:R-:W-:-:S04]  /*db20*/  UIADD3 UR36, UR36, 0x1, URZ ;  /* 0x0000000124247890 */ /* 0x000fc8000fffe03f */
[----:B------:R-:W3:Y:S01]  /*db30*/  SHFL.BFLY PT, R3, R6, 0x2, 0x1f ;  /* 0x0c401f0006037f89 */ /* 0x000ee200000e0000 */
[----:B--2---:R-:W-:-:S05]  /*db40*/  FADD.FTZ R4, R4, R5 ;  /* 0x0000000504047221 */ /* 0x004fca0000010000 */
[----:B------:R-:W2:Y:S01]  /*db50*/  SHFL.BFLY PT, R11, R4, 0x1, 0x1f ;  /* 0x0c201f00040b7f89 */ /* 0x000ea200000e0000 */
[----:B---3--:R-:W-:Y:S01]  /*db60*/  FADD.FTZ R3, R3, R6 ;  /* 0x0000000603037221 */ /* 0x008fe20000010000 */
[----:B------:R-:W-:-:S04]  /*db70*/  IMAD.U32 R6, RZ, RZ, UR10 ;  /* 0x0000000aff067e24 */ /* 0x000fc8000f8e00ff */
[----:B------:R-:W0:Y:S01]  /*db80*/  SHFL.BFLY PT, R0, R3, 0x1, 0x1f ;  /* 0x0c201f0003007f89 */ /* 0x000e2200000e0000 */
[----:B--2---:R-:W-:Y:S01]  /*db90*/  FADD.FTZ R10, R4, R11 ;  /* 0x0000000b040a7221 */ /* 0x004fe20000010000 */
[----:B------:R-:W-:-:S04]  /*dba0*/  IMAD.U32 R4, RZ, RZ, UR10 ;  /* 0x0000000aff047e24 */ /* 0x000fc8000f8e00ff */
[----:B------:R-:W-:-:S13]  /*dbb0*/  FSETP.NE.FTZ.AND P1, PT, R10, RZ, PT ;  /* 0x000000ff0a00720b */ /* 0x000fda0003f35000 */
[----:B------:R-:W-:Y:S01]  /*dbc0*/  @P1 FMUL.FTZ R4, R4, 0.69314718246459960938 ;  /* 0x3f31721804041820 */ /* 0x000fe20000410000 */
[----:B01----:R-:W-:Y:S01]  /*dbd0*/  FADD.FTZ R9, R3, R0 ;  /* 0x0000000003097221 */ /* 0x003fe20000010000 */
[----:B------:R-:W-:Y:S01]  /*dbe0*/  IMAD.MOV.U32 R3, RZ, RZ, -0x800000 ;  /* 0xff800000ff037424 */ /* 0x000fe200078e00ff */
[----:B------:R-:W0:Y:S03]  /*dbf0*/  @P1 MUFU.LG2 R0, R10 ;  /* 0x0000000a00001308 */ /* 0x000e260000000c00 */
[----:B------:R-:W-:-:S13]  /*dc00*/  FSETP.NE.FTZ.AND P0, PT, R9, RZ, PT ;  /* 0x000000ff0900720b */ /* 0x000fda0003f15000 */
[----:B------:R-:W1:Y:S01]  /*dc10*/  @P0 MUFU.LG2 R11, R9 ;  /* 0x00000009000b0308 */ /* 0x000e620000000c00 */
[----:B0-----:R-:W-:Y:S01]  /*dc20*/  @P1 FMUL.FTZ R5, R0, 0.69314718246459960938 ;  /* 0x3f31721800051820 */ /* 0x001fe20000410000 */
[----:B------:R-:W-:Y:S02]  /*dc30*/  IMAD.MOV.U32 R0, RZ, RZ, RZ ;  /* 0x000000ffff007224 */ /* 0x000fe400078e00ff */
[----:B------:R-:W-:Y:S01]  /*dc40*/  @P0 FMUL.FTZ R6, R6, 0.69314718246459960938 ;  /* 0x3f31721806060820 */ /* 0x000fe20000410000 */
[----:B------:R-:W-:Y:S01]  /*dc50*/  @P1 FFMA.FTZ R20, R4, R8, R5 ;  /* 0x0000000804141223 */ /* 0x000fe20000010005 */
[----:B------:R-:W-:Y:S02]  /*dc60*/  IMAD.MOV.U32 R4, RZ, RZ, RZ ;  /* 0x000000ffff047224 */ /* 0x000fe400078e00ff */
[----:B------:R-:W0:Y:S08]  /*dc70*/  @P1 MUFU.RCP R0, R10 ;  /* 0x0000000a00001308 */ /* 0x000e300000001000 */
[----:B------:R-:W2:Y:S01]  /*dc80*/  @P0 MUFU.RCP R4, R9 ;  /* 0x0000000900040308 */ /* 0x000ea20000001000 */
[----:B-1----:R-:W-:-:S04]  /*dc90*/  @P0 FMUL.FTZ R11, R11, 0.69314718246459960938 ;  /* 0x3f3172180b0b0820 */ /* 0x002fc80000410000 */
[----:B------:R-:W-:Y:S01]  /*dca0*/  @P0 FFMA.FTZ R3, R6, R7, R11 ;  /* 0x0000000706030223 */ /* 0x000fe2000001000b */
[C---:B------:R-:W-:Y:S01]  /*dcb0*/  @!P2 IMAD R6, R2.reuse, 0x40, R19 ;  /* 0x000000400206a824 */ /* 0x040fe200078e0213 */
[----:B------:R-:W-:Y:S01]  /*dcc0*/  PLOP3.LUT P0, PT, PT, PT, PT, 0x8, 0x0 ;  /* 0x000000000000781c */ /* 0x000fe20003f0e170 */
[----:B------:R-:W-:Y:S02]  /*dcd0*/  VIADD R2, R2, 0x1 ;  /* 0x0000000102027836 */ /* 0x000fe40000000000 */
[-C--:B0-----:R-:W-:Y:S01]  /*dce0*/  FMUL.FTZ R26, R26, R0.reuse ;  /* 0x000000001a1a7220 */ /* 0x081fe20000410000 */
[----:B------:R-:W-:Y:S02]  /*dcf0*/  @!P2 IMAD R17, R6, 0x4, R17 ;  /* 0x000000040611a824 */ /* 0x000fe400078e0211 */
[-C--:B------:R-:W-:Y:S01]  /*dd00*/  FMUL.FTZ R27, R27, R0.reuse ;  /* 0x000000001b1b7220 */ /* 0x080fe20000410000 */
[-C--:B------:R-:W-:Y:S01]  /*dd10*/  FMUL.FTZ R30, R30, R0.reuse ;  /* 0x000000001e1e7220 */ /* 0x080fe20000410000 */
[----:B------:R-:W-:Y:S01]  /*dd20*/  ISETP.NE.AND P1, PT, R2, 0x2, PT ;  /* 0x000000020200780c */ /* 0x000fe20003f25270 */
[-C--:B------:R-:W-:Y:S01]  /*dd30*/  FMUL.FTZ R31, R31, R0.reuse ;  /* 0x000000001f1f7220 */ /* 0x080fe20000410000 */
[----:B------:R0:W-:Y:S01]  /*dd40*/  @!P2 STS [R17+0x38420], R0 ;  /* 0x038420001100a388 */ /* 0x0001e20000000800 */
[----:B------:R-:W-:Y:S01]  /*dd50*/  FMUL.FTZ R34, R34, R0 ;  /* 0x0000000022227220 */ /* 0x000fe20000410000 */
[----:B------:R-:W-:Y:S01]  /*dd60*/  SEL R5, RZ, 0x1, P1 ;  /* 0x00000001ff057807 */ /* 0x000fe20000800000 */
[-C--:B--2---:R-:W-:Y:S01]  /*dd70*/  FMUL.FTZ R24, R24, R4.reuse ;  /* 0x0000000418187220 */ /* 0x084fe20000410000 */
[----:B------:R0:W-:Y:S01]  /*dd80*/  @!P2 STS [R17+0x38400], R4 ;  /* 0x038400041100a388 */ /* 0x0001e20000000800 */
        /* <DEDUP_REMOVED lines=123> */
[----:B------:R-:W-:Y:S01]  /*e540*/  SEL R2, R2, RZ, P1 ;  /* 0x000000ff02027207 */ /* 0x000fe20000800000 */
[----:B------:R-:W-:Y:S01]  /*e550*/  ULOP3.LUT UR37, UR37, UR4, URZ, 0x3c, !UPT ;  /* 0x0000000425257292 */ /* 0x000fe2000f8e3c3f */
[----:B0-----:R-:W-:Y:S11]  /*e560*/  BAR.ARV 0xe, 0x100 ;  /* 0x0384000000007b1d */ /* 0x001ff60000002000 */
.L_x_5120:
[----:B------:R-:W2:Y:S01]  /*e570*/  S2R R0, SR_CgaCtaId ;  /* 0x0000000000007919 */ /* 0x000ea20000008800 */
[----:B------:R-:W-:Y:S01]  /*e580*/  MOV R17, 0x400 ;  /* 0x0000040000117802 */ /* 0x000fe20000000f00 */
[----:B------:R-:W-:Y:S01]  /*e590*/  BSSY B0, `(.L_x_5163) ;  /* 0x0000487000007945 */ /* 0x000fe20003800000 */
[----:B------:R-:W-:Y:S02]  /*e5a0*/  BAR.SYNC.DEFER_BLOCKING 0x5, 0x180 ;  /* 0x0146000000007b1d */ /* 0x000fe40000010000 */
[----:B--2---:R-:W-:Y:S02]  /*e5b0*/  LEA R17, R0, R17, 0x18 ;  /* 0x0000001100117211 */ /* 0x004fe400078ec0ff */
[----:B------:R-:W-:-:S03]  /*e5c0*/  SHF.R.U32.HI R0, RZ, 0x10, R199 ;  /* 0x00000010ff007819 */ /* 0x000fc600000116c7 */
[----:B01----:R-:W0:Y:S02]  /*e5d0*/  LDS.128 R4, [R17+0x388d0] ;  /* 0x0388d00011047984 */ /* 0x003e240000000c00 */
[----:B0-----:R-:W-:Y:S02]  /*e5e0*/  R2UR UR4, R5 ;  /* 0x00000000050472ca */ /* 0x001fe400000e0000 */
[----:B------:R-:W-:Y:S01]  /*e5f0*/  R2UR UR5, R7 ;  /* 0x00000000070572ca */ /* 0x000fe200000e0000 */
[----:B------:R-:W-:Y:S06]  /*e600*/  BAR.ARV 0x4, 0x180 ;  /* 0x0106000000007b1d */ /* 0x000fec0000002000 */
[----:B------:R-:W-:Y:S08]  /*e610*/  @P0 BRA `(.L_x_5164) ;  /* 0x0000003800340947 */ /* 0x000ff00003800000 */
[----:B------:R-:W2:Y:S01]  /*e620*/  LDL R9, [R1+0x2c] ;  /* 0x00002c0001097983 */ /* 0x000ea20000100800 */
[----:B------:R-:W-:Y:S01]  /*e630*/  ULDC.64 UR6, c[0x0][0xd08] ;  /* 0x0003420000067ab9 */ /* 0x000fe20000000a00 */
[----:B------:R-:W0:Y:S01]  /*e640*/  S2R R8, SR_SWINHI ;  /* 0x0000000000087919 */ /* 0x000e220000002f00 */
[----:B------:R-:W-:Y:S02]  /*e650*/  MOV R4, R17 ;  /* 0x0000001100047202 */ /* 0x000fe40000000f00 */
[----:B0-----:R-:W-:Y:S01]  /*e660*/  MOV R5, R8 ;  /* 0x0000000800057202 */ /* 0x001fe20000000f00 */
[----:B------:R-:W-:Y:S02]  /*e670*/  BAR.SYNC.DEFER_BLOCKING 0x1, 0x100 ;  /* 0x0044000000007b1d */ /* 0x000fe40000010000 */
[----:B--2---:R-:W-:-:S03]  /*e680*/  IMAD.WIDE R152, R9, 0x2, R4 ;  /* 0x0000000209987825 */ /* 0x004fc600078e0204 */
[C---:B------:R-:W-:Y:S02]  /*e690*/  IADD3 R8, P6, R152.reuse, 0x6060, RZ ;  /* 0x0000606098087810 */ /* 0x040fe40007fde0ff */
[----:B------:R-:W-:Y:S02]  /*e6a0*/  IADD3 R10, P0, R152, 0x6040, RZ ;  /* 0x00006040980a7810 */ /* 0x000fe40007f1e0ff */
[----:B------:R-:W-:Y:S01]  /*e6b0*/  LOP3.LUT R7, R8, 0x380, RZ, 0xc0, !PT ;  /* 0x0000038008077812 */ /* 0x000fe200078ec0ff */
[----:B------:R-:W-:Y:S01]  /*e6c0*/  IMAD.X R9, RZ, RZ, R153, P6 ;  /* 0x000000ffff097224 */ /* 0x000fe200030e0699 */
[----:B------:R-:W-:Y:S02]  /*e6d0*/  LOP3.LUT R11, R10, 0x380, RZ, 0xc0, !PT ;  /* 0x000003800a0b7812 */ /* 0x000fe400078ec0ff */
[----:B------:R-:W-:Y:S02]  /*e6e0*/  SHF.R.U64 R7, R7, 0x3, RZ ;  /* 0x0000000307077819 */ /* 0x000fe400000012ff */
[----:B------:R-:W-:-:S02]  /*e6f0*/  IADD3 R12, P1, R152, 0x6020, RZ ;  /* 0x00006020980c7810 */ /* 0x000fc40007f3e0ff */
[----:B------:R-:W-:Y:S02]  /*e700*/  LOP3.LUT R8, R7, R8, RZ, 0x3c, !PT ;  /* 0x0000000807087212 */ /* 0x000fe400078e3cff */
[----:B------:R-:W-:Y:S02]  /*e710*/  SHF.R.U64 R11, R11, 0x3, RZ ;  /* 0x000000030b0b7819 */ /* 0x000fe400000012ff */
[----:B------:R-:W-:Y:S02]  /*e720*/  LOP3.LUT R13, R12, 0x380, RZ, 0xc0, !PT ;  /* 0x000003800c0d7812 */ /* 0x000fe400078ec0ff */
[----:B------:R-:W-:Y:S01]  /*e730*/  MOV R165, R8 ;  /* 0x0000000800a57202 */ /* 0x000fe20000000f00 */
[--C-:B------:R-:W-:Y:S01]  /*e740*/  IMAD.MOV.U32 R9, RZ, RZ, R153.reuse ;  /* 0x000000ffff097224 */ /* 0x100fe200078e0099 */
[----:B------:R-:W-:Y:S01]  /*e750*/  LOP3.LUT R10, R11, R10, RZ, 0x3c, !PT ;  /* 0x0000000a0b0a7212 */ /* 0x000fe200078e3cff */
[----:B------:R-:W-:Y:S01]  /*e760*/  IMAD.X R11, RZ, RZ, R153, P0 ;  /* 0x000000ffff0b7224 */ /* 0x000fe200000e0699 */
[----:B------:R-:W-:-:S02]  /*e770*/  LOP3.LUT R8, R152, 0x380, RZ, 0xc0, !PT ;  /* 0x0000038098087812 */ /* 0x000fc400078ec0ff */
[----:B------:R-:W-:Y:S02]  /*e780*/  SHF.R.U64 R13, R13, 0x3, RZ ;  /* 0x000000030d0d7819 */ /* 0x000fe400000012ff */
[----:B------:R-:W-:Y:S02]  /*e790*/  SHF.R.U64 R8, R8, 0x3, RZ ;  /* 0x0000000308087819 */ /* 0x000fe400000012ff */
[----:B------:R-:W-:Y:S01]  /*e7a0*/  LOP3.LUT R12, R13, R12, RZ, 0x3c, !PT ;  /* 0x0000000c0d0c7212 */ /* 0x000fe200078e3cff */
[----:B------:R-:W-:Y:S01]  /*e7b0*/  IMAD.X R13, RZ, RZ, R153, P1 ;  /* 0x000000ffff0d7224 */ /* 0x000fe200008e0699 */
[----:B------:R-:W-:Y:S02]  /*e7c0*/  MOV R164, R10 ;  /* 0x0000000a00a47202 */ /* 0x000fe40000000f00 */
[----:B------:R-:W0:Y:S01]  /*e7d0*/  LDC R10, c[0x0][0xbd4] ;  /* 0x0002f500ff0a7b82 */ /* 0x000e220000000800 */
[----:B------:R-:W-:Y:S02]  /*e7e0*/  LOP3.LUT R8, R8, R152, RZ, 0x3c, !PT ;  /* 0x0000009808087212 */ /* 0x000fe400078e3cff */
[----:B------:R-:W-:-:S02]  /*e7f0*/  MOV R22, R12 ;  /* 0x0000000c00167202 */ /* 0x000fc40000000f00 */
[C---:B------:R-:W-:Y:S02]  /*e800*/  IADD3 R156, P4, R152.reuse, 0x4040, RZ ;  /* 0x00004040989c7810 */ /* 0x040fe40007f9e0ff */
[----:B------:R-:W-:Y:S02]  /*e810*/  MOV R12, R8 ;  /* 0x00000008000c7202 */ /* 0x000fe40000000f00 */
[C---:B------:R-:W-:Y:S02]  /*e820*/  IADD3 R162, P0, R152.reuse, 0x2060, RZ ;  /* 0x0000206098a27810 */ /* 0x040fe40007f1e0ff */
[----:B------:R-:W-:Y:S02]  /*e830*/  IADD3 R8, P1, R152, 0x2040, RZ ;  /* 0x0000204098087810 */ /* 0x000fe40007f3e0ff */
[----:B------:R-:W-:Y:S02]  /*e840*/  LOP3.LUT R157, R156, 0x380, RZ, 0xc0, !PT ;  /* 0x000003809c9d7812 */ /* 0x000fe400078ec0ff */
[----:B------:R-:W-:-:S02]  /*e850*/  LOP3.LUT R163, R162, 0x380, RZ, 0xc0, !PT ;  /* 0x00000380a2a37812 */ /* 0x000fc400078ec0ff */
[----:B------:R-:W-:Y:S02]  /*e860*/  LOP3.LUT R9, R8, 0x380, RZ, 0xc0, !PT ;  /* 0x0000038008097812 */ /* 0x000fe400078ec0ff */
[----:B------:R-:W-:Y:S02]  /*e870*/  SHF.R.U64 R157, R157, 0x3, RZ ;  /* 0x000000039d9d7819 */ /* 0x000fe400000012ff */
[----:B------:R-:W-:Y:S02]  /*e880*/  SHF.R.U64 R163, R163, 0x3, RZ ;  /* 0x00000003a3a37819 */ /* 0x000fe400000012ff */
[----:B------:R-:W-:Y:S02]  /*e890*/  SHF.R.U64 R9, R9, 0x3, RZ ;  /* 0x0000000309097819 */ /* 0x000fe400000012ff */
[----:B------:R-:W-:Y:S01]  /*e8a0*/  LOP3.LUT R156, R157, R156, RZ, 0x3c, !PT ;  /* 0x0000009c9d9c7212 */ /* 0x000fe200078e3cff */
[--C-:B------:R-:W-:Y:S01]  /*e8b0*/  IMAD.X R157, RZ, RZ, R153.reuse, P4 ;  /* 0x000000ffff9d7224 */ /* 0x100fe200020e0699 */
[----:B------:R-:W-:Y:S01]  /*e8c0*/  LOP3.LUT R162, R163, R162, RZ, 0x3c, !PT ;  /* 0x000000a2a3a27212 */ /* 0x000fe200078e3cff */
[--C-:B------:R-:W-:Y:S01]  /*e8d0*/  IMAD.X R163, RZ, RZ, R153.reuse, P0 ;  /* 0x000000ffffa37224 */ /* 0x100fe200000e0699 */
[----:B------:R-:W-:Y:S01]  /*e8e0*/  LOP3.LUT R8, R9, R8, RZ, 0x3c, !PT ;  /* 0x0000000809087212 */ /* 0x000fe200078e3cff */
[----:B------:R-:W-:Y:S01]  /*e8f0*/  IMAD.X R9, RZ, RZ, R153, P1 ;  /* 0x000000ffff097224 */ /* 0x000fe200008e0699 */
[----:B------:R-:W-:-:S02]  /*e900*/  ISETP.NE.AND P0, PT, R0, RZ, PT ;  /* 0x000000ff0000720c */ /* 0x000fc40003f05270 */
[----:B------:R-:W-:Y:S02]  /*e910*/  MOV R156, R156 ;  /* 0x0000009c009c7202 */ /* 0x000fe40000000f00 */
[----:B------:R-:W-:Y:S02]  /*e920*/  IADD3 R158, P5, R152, 0x4020, RZ ;  /* 0x00004020989e7810 */ /* 0x000fe40007fbe0ff */
[----:B0-----:R-:W-:Y:S02]  /*e930*/  SEL R0, R0, R10, P0 ;  /* 0x0000000a00007207 */ /* 0x001fe40000000000 */
[----:B------:R-:W-:Y:S02]  /*e940*/  MOV R157, R8 ;  /* 0x00000008009d7202 */ /* 0x000fe40000000f00 */
[----:B------:R-:W-:Y:S02]  /*e950*/  IADD3 R8, P0, R152, 0x2020, RZ ;  /* 0x0000202098087810 */ /* 0x000fe40007f1e0ff */
[----:B------:R-:W-:-:S02]  /*e960*/  LOP3.LUT R159, R158, 0x380, RZ, 0xc0, !PT ;  /* 0x000003809e9f7812 */ /* 0x000fc400078ec0ff */
[----:B------:R-:W-:Y:S02]  /*e970*/  LOP3.LUT R9, R8, 0x380, RZ, 0xc0, !PT ;  /* 0x0000038008097812 */ /* 0x000fe400078ec0ff */
[----:B------:R-:W-:Y:S02]  /*e980*/  SHF.R.U64 R159, R159, 0x3, RZ ;  /* 0x000000039f9f7819 */ /* 0x000fe400000012ff */
[----:B------:R-:W-:Y:S02]  /*e990*/  SHF.R.U64 R9, R9, 0x3, RZ ;  /* 0x0000000309097819 */ /* 0x000fe400000012ff */
[----:B------:R-:W-:Y:S01]  /*e9a0*/  LOP3.LUT R158, R159, R158, RZ, 0x3c, !PT ;  /* 0x0000009e9f9e7212 */ /* 0x000fe200078e3cff */
[--C-:B------:R-:W-:Y:S01]  /*e9b0*/  IMAD.X R159, RZ, RZ, R153.reuse, P5 ;  /* 0x000000ffff9f7224 */ /* 0x100fe200028e0699 */
[----:B------:R-:W-:Y:S01]  /*e9c0*/  LOP3.LUT R8, R9, R8, RZ, 0x3c, !PT ;  /* 0x0000000809087212 */ /* 0x000fe200078e3cff */
[----:B------:R-:W-:Y:S01]  /*e9d0*/  IMAD.X R9, RZ, RZ, R153, P0 ;  /* 0x000000ffff097224 */ /* 0x000fe200000e0699 */
[----:B------:R-:W-:-:S02]  /*e9e0*/  F2FP.BF16.F32.PACK_AB R10, R29, R28 ;  /* 0x0000001c1d0a723e */ /* 0x000fc400000010ff */
[----:B------:R-:W-:Y:S02]  /*e9f0*/  MOV R158, R158 ;  /* 0x0000009e009e7202 */ /* 0x000fe40000000f00 */
[----:B------:R-:W-:Y:S02]  /*ea00*/  MOV R159, R8 ;  /* 0x00000008009f7202 */ /* 0x000fe40000000f00 */
[----:B------:R-:W-:Y:S02]  /*ea10*/  F2FP.BF16.F32.PACK_AB R8, R25, R24 ;  /* 0x000000181908723e */ /* 0x000fe400000010ff */
[----:B------:R-:W-:Y:S02]  /*ea20*/  F2FP.BF16.F32.PACK_AB R9, R27, R26 ;  /* 0x0000001a1b09723e */ /* 0x000fe400000010ff */
[----:B------:R-:W-:Y:S02]  /*ea30*/  F2FP.BF16.F32.PACK_AB R11, R31, R30 ;  /* 0x0000001e1f0b723e */ /* 0x000fe400000010ff */
[----:B------:R-:W-:-:S02]  /*ea40*/  IADD3 R14, P2, R152, 0x6000, RZ ;  /* 0x00006000980e7810 */ /* 0x000fc40007f5e0ff */
[----:B------:R-:W-:Y:S01]  /*ea50*/  F2FP.BF16.F32.PACK_AB R13, R35, R34 ;  /* 0x00000022230d723e */ /* 0x000fe200000010ff */
[----:B------:R0:W-:Y:S01]  /*ea60*/  STSM.16.M88.4 [R12], R8 ;  /* 0x000000080c007844 */ /* 0x0001e20000000200 */
[----:B------:R-:W-:Y:S02]  /*ea70*/  LOP3.LUT R15, R14, 0x380, RZ, 0xc0, !PT ;  /* 0x000003800e0f7812 */ /* 0x000fe400078ec0ff */
[----:B------:R-:W-:Y:S02]  /*ea80*/  IADD3 R154, P3, R152, 0x4060, RZ ;  /* 0x00004060989a7810 */ /* 0x000fe40007f7e0ff */
[----:B------:R-:W-:Y:S02]  /*ea90*/  SHF.R.U64 R15, R15, 0x3, RZ ;  /* 0x000000030f0f7819 */ /* 0x000fe400000012ff */
[----:B------:R-:W-:Y:S02]  /*eaa0*/  LOP3.LUT R155, R154, 0x380, RZ, 0xc0, !PT ;  /* 0x000003809a9b7812 */ /* 0x000fe400078ec0ff */
[----:B------:R-:W-:Y:S01]  /*eab0*/  LOP3.LUT R14, R15, R14, RZ, 0x3c, !PT ;  /* 0x0000000e0f0e7212 */ /* 0x000fe200078e3cff */
[----:B------:R-:W-:Y:S01]  /*eac0*/  IMAD.X R15, RZ, RZ, R153, P2 ;  /* 0x000000ffff0f7224 */ /* 0x000fe200010e0699 */
[----:B------:R-:W-:-:S02]  /*ead0*/  SHF.R.U64 R155, R155, 0x3, RZ ;  /* 0x000000039b9b7819 */ /* 0x000fc400000012ff */
[C---:B------:R-:W-:Y:S02]  /*eae0*/  IADD3 R160, P6, R152.reuse, 0x4000, RZ ;  /* 0x0000400098a07810 */ /* 0x040fe40007fde0ff */
[----:B------:R-:W-:Y:S02]  /*eaf0*/  MOV R21, R14 ;  /* 0x0000000e00157202 */ /* 0x000fe40000000f00 */
[----:B0-----:R-:W-:Y:S02]  /*eb00*/  IADD3 R8, P0, R152, 0x20, RZ ;  /* 0x0000002098087810 */ /* 0x001fe40007f1e0ff */
[----:B------:R-:W-:Y:S02]  /*eb10*/  F2FP.BF16.F32.PACK_AB R12, R33, R32 ;  /* 0x00000020210c723e */ /* 0x000fe400000010ff */
[----:B------:R-:W-:Y:S02]  /*eb20*/  LOP3.LUT R9, R8, 0x380, RZ, 0xc0, !PT ;  /* 0x0000038008097812 */ /* 0x000fe400078ec0ff */
[----:B------:R-:W-:-:S02]  /*eb30*/  F2FP.BF16.F32.PACK_AB R14, R37, R36 ;  /* 0x00000024250e723e */ /* 0x000fc400000010ff */
[----:B------:R-:W-:Y:S02]  /*eb40*/  SHF.R.U64 R9, R9, 0x3, RZ ;  /* 0x0000000309097819 */ /* 0x000fe400000012ff */
[----:B------:R-:W-:Y:S02]  /*eb50*/  F2FP.BF16.F32.PACK_AB R15, R39, R38 ;  /* 0x00000026270f723e */ /* 0x000fe400000010ff */
[----:B------:R-:W-:Y:S01]  /*eb60*/  LOP3.LUT R8, R9, R8, RZ, 0x3c, !PT ;  /* 0x0000000809087212 */ /* 0x000fe200078e3cff */
[----:B------:R-:W-:Y:S01]  /*eb70*/  IMAD.X R9, RZ, RZ, R153, P0 ;  /* 0x000000ffff097224 */ /* 0x000fe200000e0699 */
[----:B------:R-:W-:Y:S02]  /*eb80*/  F2FP.BF16.F32.PACK_AB R10, R45, R44 ;  /* 0x0000002c2d0a723e */ /* 0x000fe400000010ff */
[----:B------:R-:W-:Y:S02]  /*eb90*/  F2FP.BF16.F32.PACK_AB R11, R47, R46 ;  /* 0x0000002e2f0b723e */ /* 0x000fe400000010ff */
[----:B------:R-:W-:-:S02]  /*eba0*/  MOV R8, R8 ;  /* 0x0000000800087202 */ /* 0x000fc40000000f00 */
[----:B------:R-:W-:Y:S01]  /*ebb0*/  LOP3.LUT R154, R155, R154, RZ, 0x3c, !PT ;  /* 0x0000009a9b9a7212 */ /* 0x000fe200078e3cff */
[----:B------:R-:W-:Y:S01]  /*ebc0*/  IMAD.X R155, RZ, RZ, R153, P3 ;  /* 0x000000ffff9b7224 */ /* 0x000fe200018e0699 */
[----:B------:R-:W-:Y:S01]  /*ebd0*/  LOP3.LUT R161, R160, 0x380, RZ, 0xc0, !PT ;  /* 0x00000380a0a17812 */ /* 0x000fe200078ec0ff */
[----:B------:R0:W-:Y:S01]  /*ebe0*/  STSM.16.M88.4 [R8], R12 ;  /* 0x0000000c08007844 */ /* 0x0001e20000000200 */
[----:B------:R-:W-:Y:S02]  /*ebf0*/  MOV R162, R162 ;  /* 0x000000a200a27202 */ /* 0x000fe40000000f00 */
[----:B------:R-:W-:Y:S02]  /*ec00*/  MOV R7, R154 ;  /* 0x0000009a00077202 */ /* 0x000fe40000000f00 */
[----:B------:R-:W-:Y:S02]  /*ec10*/  SHF.R.U64 R161, R161, 0x3, RZ ;  /* 0x00000003a1a17819 */ /* 0x000fe400000012ff */
[----:B------:R-:W-:-:S02]  /*ec20*/  F2FP.BF16.F32.PACK_AB R155, R71, R70 ;  /* 0x00000046479b723e */ /* 0x000fc400000010ff */
        /* <DEDUP_REMOVED lines=80> */
[----:B------:R-:W-:Y:S01]  /*f130*/  STSM.16.M88.4 [R22], R12 ;  /* 0x0000000c16007844 */ /* 0x000fe20000000200 */
[----:B------:R-:W-:Y:S02]  /*f140*/  F2FP.BF16.F32.PACK_AB R153, R139, R138 ;  /* 0x0000008a8b99723e */ /* 0x000fe400000010ff */
[----:B------:R-:W-:Y:S02]  /*f150*/  F2FP.BF16.F32.PACK_AB R154, R141, R140 ;  /* 0x0000008c8d9a723e */ /* 0x000fe400000010ff */
[----:B------:R-:W-:Y:S02]  /*f160*/  F2FP.BF16.F32.PACK_AB R155, R143, R142 ;  /* 0x0000008e8f9b723e */ /* 0x000fe400000010ff */
[----:B------:R-:W-:Y:S02]  /*f170*/  SHF.L.U64.HI R7, R192, 0x2, R200 ;  /* 0x00000002c0077819 */ /* 0x000fe400000102c8 */
[----:B0-----:R-:W-:Y:S01]  /*f180*/  F2FP.BF16.F32.PACK_AB R8, R145, R144 ;  /* 0x000000909108723e */ /* 0x001fe200000010ff */
[----:B------:R-:W-:Y:S01]  /*f190*/  STSM.16.M88.4 [R164], R152 ;  /* 0x00000098a4007844 */ /* 0x000fe20000000200 */
[----:B------:R-:W-:-:S02]  /*f1a0*/  F2FP.BF16.F32.PACK_AB R9, R147, R146 ;  /* 0x000000929309723e */ /* 0x000fc400000010ff */
[----:B------:R-:W-:Y:S02]  /*f1b0*/  F2FP.BF16.F32.PACK_AB R10, R149, R148 ;  /* 0x00000094950a723e */ /* 0x000fe400000010ff */
[----:B------:R-:W-:-:S05]  /*f1c0*/  F2FP.BF16.F32.PACK_AB R11, R151, R150 ;  /* 0x00000096970b723e */ /* 0x000fca00000010ff */
[----:B------:R0:W-:Y:S02]  /*f1d0*/  STSM.16.M88.4 [R165], R8 ;  /* 0x00000008a5007844 */ /* 0x0001e40000000200 */
[----:B0-----:R-:W0:Y:S01]  /*f1e0*/  LDC.64 R10, c[0x0][0xd00] ;  /* 0x00034000ff0a7b82 */ /* 0x001e220000000a00 */
[----:B------:R-:W-:-:S07]  /*f1f0*/  IMAD.SHL.U32 R8, R192, 0x4, RZ ;  /* 0x00000004c0087824 */ /* 0x000fce00078e00ff */
[----:B------:R-:W-:Y:S01]  /*f200*/  BAR.SYNC.DEFER_BLOCKING 0x1, 0x100 ;  /* 0x0044000000007b1d */ /* 0x000fe20000010000 */
[----:B------:R-:W-:-:S04]  /*f210*/  @P0 IADD3 R12, P2, R8, UR6, RZ ;  /* 0x00000006080c0c10 */ /* 0x000fc8000ff5e0ff */
[----:B------:R-:W-:Y:S02]  /*f220*/  @P0 IADD3.X R13, R7, UR7, RZ, P2, !PT ;  /* 0x00000007070d0c10 */ /* 0x000fe400097fe4ff */
[----:B0-----:R-:W-:Y:S02]  /*f230*/  ISETP.NE.U32.AND P1, PT, R10, RZ, PT ;  /* 0x000000ff0a00720c */ /* 0x001fe40003f25070 */
[----:B------:R-:W-:Y:S01]  /*f240*/  IADD3 R8, P2, R8, R10, RZ ;  /* 0x0000000a08087210 */ /* 0x000fe20007f5e0ff */
[----:B------:R-:W2:Y:S01]  /*f250*/  @P0 LDG.E R12, desc[UR42][R12.64] ;  /* 0x0000002a0c0c0981 */ /* 0x000ea2000c1e1900 */
[----:B------:R-:W-:-:S03]  /*f260*/  ISETP.NE.AND.EX P1, PT, R11, RZ, PT, P1 ;  /* 0x000000ff0b00720c */ /* 0x000fc60003f25310 */
[----:B------:R-:W-:Y:S02]  /*f270*/  IMAD.X R9, R7, 0x1, R11, P2 ;  /* 0x0000000107097824 */ /* 0x000fe400010e060b */
[----:B------:R-:W-:-:S08]  /*f280*/  IMAD.MOV.U32 R7, RZ, RZ, RZ ;  /* 0x000000ffff077224 */ /* 0x000fd000078e00ff */
        /* <DEDUP_REMOVED lines=10> */
.L_x_5165:
[----:B------:R-:W2:Y:S01]  /*f330*/  LDL R8, [R1+0x8] ;  /* 0x0000080001087983 */ /* 0x000ea20000100800 */
[----:B------:R-:W-:-:S03]  /*f340*/  LOP3.LUT R199, R199, 0xff, RZ, 0xc0, !PT ;  /* 0x000000ffc7c77812 */ /* 0x000fc600078ec0ff */
[----:B--2---:R-:W0:Y:S02]  /*f350*/  SHFL.IDX PT, R8, R8, RZ, 0x1f ;  /* 0x00001fff08087589 */ /* 0x004e2400000e0000 */
[----:B0-----:R-:W-:Y:S02]  /*f360*/  ISETP.NE.AND P0, PT, R8, RZ, PT ;  /* 0x000000ff0800720c */ /* 0x001fe40003f05270 */
[----:B-----5:R-:W-:-:S11]  /*f370*/  SHF.R.S32.HI R8, RZ, 0x1f, R7 ;  /* 0x0000001fff087819 */ /* 0x020fd60000011407 */
[----:B------:R-:W-:Y:S05]  /*f380*/  @P0 BRA `(.L_x_5166) ;  /* 0x0000000000f40947 */ /* 0x000fea0003800000 */
[----:B------:R-:W2:Y:S01]  /*f390*/  LDL R156, [R1+0x28] ;  /* 0x00002800019c7983 */ /* 0x000ea20000100800 */
[----:B------:R-:W-:Y:S01]  /*f3a0*/  IMAD.MOV.U32 R9, RZ, RZ, 0xab8 ;  /* 0x00000ab8ff097424 */ /* 0x000fe200078e00ff */
[----:B------:R-:W-:Y:S01]  /*f3b0*/  ISETP.GT.AND P1, PT, R0, 0x1, PT ;  /* 0x000000010000780c */ /* 0x000fe20003f24270 */
[----:B------:R-:W0:Y:S01]  /*f3c0*/  LDC R155, c[0x0][0xce8] ;  /* 0x00033a00ff9b7b82 */ /* 0x000e220000000800 */
[----:B------:R-:W-:Y:S01]  /*f3d0*/  ISETP.NE.U32.AND P0, PT, R10, RZ, PT ;  /* 0x000000ff0a00720c */ /* 0x000fe20003f05070 */
[----:B------:R-:W-:Y:S01]  /*f3e0*/  VIADD R153, R191, UR39 ;  /* 0x00000027bf997c36 */ /* 0x000fe20008000000 */
[----:B------:R-:W-:Y:S02]  /*f3f0*/  SEL R9, R9, 0xa78, P1 ;  /* 0x00000a7809097807 */ /* 0x000fe40000800000 */
[----:B------:R-:W-:Y:S02]  /*f400*/  ISETP.NE.AND.EX P0, PT, R11, RZ, PT, P0 ;  /* 0x000000ff0b00720c */ /* 0x000fe40003f05300 */
[----:B------:R-:W-:Y:S01]  /*f410*/  SEL R154, R199, RZ, P1 ;  /* 0x000000ffc79a7207 */ /* 0x000fe20000800000 */
[----:B------:R-:W1:Y:S01]  /*f420*/  LDC.64 R12, c[0x0][R9+0x220] ;  /* 0x00008800090c7b82 */ /* 0x000e620000000a00 */
[----:B------:R-:W-:-:S02]  /*f430*/  SEL R22, R192, RZ, !P0 ;  /* 0x000000ffc0167207 */ /* 0x000fc40004000000 */
[----:B------:R-:W-:-:S05]  /*f440*/  SEL R21, R200, RZ, !P0 ;  /* 0x000000ffc8157207 */ /* 0x000fca0004000000 */
[----:B------:R-:W3:Y:S01]  /*f450*/  LDC.64 R14, c[0x0][R9+0x218] ;  /* 0x00008600090e7b82 */ /* 0x000ee20000000a00 */
[----:B0-----:R-:W-:Y:S01]  /*f460*/  ISETP.NE.AND P0, PT, R155, 0x1, PT ;  /* 0x000000019b00780c */ /* 0x001fe20003f05270 */
[----:B-1----:R-:W-:-:S04]  /*f470*/  IMAD R13, R13, R22, RZ ;  /* 0x000000160d0d7224 */ /* 0x002fc800078e02ff */
[C---:B------:R-:W-:Y:S02]  /*f480*/  IMAD R21, R12.reuse, R21, R13 ;  /* 0x000000150c157224 */ /* 0x040fe400078e020d */
[----:B------:R-:W-:-:S04]  /*f490*/  IMAD.WIDE.U32 R12, R12, R22, RZ ;  /* 0x000000160c0c7225 */ /* 0x000fc800078e00ff */
[-C--:B---3--:R-:W-:Y:S02]  /*f4a0*/  IMAD R22, R15, R193.reuse, RZ ;  /* 0x000000c10f167224 */ /* 0x088fe400078e02ff */
        /* <DEDUP_REMOVED lines=20> */
[----:B------:R-:W-:-:S02]  /*f5f0*/  VIADD R21, R19, UR39 ;  /* 0x0000002713157c36 */ /* 0x000fc40008000000 */
        /* <DEDUP_REMOVED lines=8> */
[----:B0-----:R-:W-:-:S04]  /*f680*/  LEA R15, P0, R14, R12, 0x2 ;  /* 0x0000000c0e0f7211 */ /* 0x001fc800078010ff */
[----:B-1----:R-:W-:Y:S02]  /*f690*/  LEA.HI.X R9, R14, R13, R9, 0x2, P0 ;  /* 0x0000000d0e097211 */ /* 0x002fe400000f1409 */
[----:B------:R-:W-:Y:S04]  /*f6a0*/  SHFL.IDX PT, R14, R15, 0x1, 0x1c1f ;  /* 0x003c1f000f0e7f89 */ /* 0x000fe800000e0000 */
[----:B------:R-:W-:Y:S01]  /*f6b0*/  SHFL.IDX PT, R13, R9, RZ, 0x1c1f ;  /* 0x001c1fff090d7589 */ /* 0x000fe200000e0000 */
[----:B--2---:R-:W-:-:S05]  /*f6c0*/  IMAD.MOV R12, RZ, RZ, -R156 ;  /* 0x000000ffff0c7224 */ /* 0x004fca00078e0a9c */
[----:B------:R-:W-:Y:S02]  /*f6d0*/  ISETP.NE.AND P0, PT, R190, R12, PT ;  /* 0x0000000cbe00720c */ /* 0x000fe40003f05270 */
        /* <DEDUP_REMOVED lines=8> */
.L_x_5166:
        /* <DEDUP_REMOVED lines=10> */
[----:B------:R-:W-:-:S04]  /*f800*/  SHF.R.S32.HI R9, RZ, 0x1f, R0 ;  /* 0x0000001fff097819 */ /* 0x000fc80000011400 */
[----:B------:R-:W-:-:S04]  /*f810*/  LEA.HI R9, R9, R0, RZ, 0x3 ;  /* 0x0000000009097211 */ /* 0x000fc800078f18ff */
[----:B0-----:R-:W-:-:S05]  /*f820*/  SHF.R.S32.HI R3, RZ, 0x3, R9 ;  /* 0x00000003ff037819 */ /* 0x001fca0000011409 */
        /* <DEDUP_REMOVED lines=9> */
[----:B------:R-:W-:Y:S01]  /*f8c0*/  IMAD.X R25, RZ, RZ, R5, P3 ;  /* 0x000000ffff197224 */ /* 0x000fe200018e0605 */
[----:B------:R-:W-:Y:S02]  /*f8d0*/  IADD3 R53, P3, R4, 0x8000, RZ ;  /* 0x0000800004357810 */ /* 0x000fe40007f7e0ff */
[----:B------:R-:W-:Y:S02]  /*f8e0*/  SHF.R.U64 R44, R44, 0x3, RZ ;  /* 0x000000032c2c7819 */ /* 0x000fe400000012ff */
[----:B------:R-:W-:Y:S01]  /*f8f0*/  LOP3.LUT R52, R53, 0x380, RZ, 0xc0, !PT ;  /* 0x0000038035347812 */ /* 0x000fe200078ec0ff */
[----:B------:R-:W-:Y:S01]  /*f900*/  IMAD R8, R8, UR8, RZ ;  /* 0x0000000808087c24 */ /* 0x000fe2000f8e02ff */
[----:B------:R-:W-:Y:S01]  /*f910*/  IADD3 R49, P2, R4, 0x7000, RZ ;  /* 0x0000700004317810 */ /* 0x000fe20007f5e0ff */
[----:B------:R-:W5:Y:S01]  /*f920*/  LD.E.128 R24, desc[UR42][R24.64] ;  /* 0x0000002a18187980 */ /* 0x000f62000c101d00 */
[----:B------:R-:W-:-:S02]  /*f930*/  SHF.R.U64 R52, R52, 0x3, RZ ;  /* 0x0000000334347819 */ /* 0x000fc400000012ff */
[C---:B------:R-:W-:Y:S02]  /*f940*/  IADD3 R29, P4, R4.reuse, 0x2000, RZ ;  /* 0x00002000041d7810 */ /* 0x040fe40007f9e0ff */
[C---:B------:R-:W-:Y:S02]  /*f950*/  IADD3 R33, P5, R4.reuse, 0x3000, RZ ;  /* 0x0000300004217810 */ /* 0x040fe40007fbe0ff */
[----:B------:R-:W-:Y:S02]  /*f960*/  IADD3 R37, P6, R4, 0x4000, RZ ;  /* 0x0000400004257810 */ /* 0x000fe40007fde0ff */
[----:B------:R-:W-:Y:S02]  /*f970*/  LOP3.LUT R40, R41, 0x380, RZ, 0xc0, !PT ;  /* 0x0000038029287812 */ /* 0x000fe400078ec0ff */
[----:B------:R-:W-:Y:S01]  /*f980*/  LOP3.LUT R52, R52, R53, RZ, 0x3c, !PT ;  /* 0x0000003534347212 */ /* 0x000fe200078e3cff */
[--C-:B------:R-:W-:Y:S01]  /*f990*/  IMAD.X R53, RZ, RZ, R5.reuse, P3 ;  /* 0x000000ffff357224 */ /* 0x100fe200018e0605 */
[----:B------:R-:W-:Y:S01]  /*f9a0*/  LOP3.LUT R44, R44, R45, RZ, 0x3c, !PT ;  /* 0x0000002d2c2c7212 */ /* 0x000fe200078e3cff */
[----:B------:R-:W-:Y:S01]  /*f9b0*/  IMAD.X R45, RZ, RZ, R5, P1 ;  /* 0x000000ffff2d7224 */ /* 0x000fe200008e0605 */
[----:B------:R-:W-:-:S02]  /*f9c0*/  LOP3.LUT R48, R49, 0x380, RZ, 0xc0, !PT ;  /* 0x0000038031307812 */ /* 0x000fc400078ec0ff */
[----:B------:R-:W-:Y:S01]  /*f9d0*/  IADD3 R11, P3, R4, 0xf000, RZ ;  /* 0x0000f000040b7810 */ /* 0x000fe20007f7e0ff */
[----:B------:R-:W5:Y:S01]  /*f9e0*/  LD.E.128 R52, desc[UR42][R52.64] ;  /* 0x0000002a34347980 */ /* 0x000f62000c101d00 */
[----:B------:R-:W-:Y:S02]  /*f9f0*/  LOP3.LUT R28, R29, 0x380, RZ, 0xc0, !PT ;  /* 0x000003801d1c7812 */ /* 0x000fe400078ec0ff */
[----:B------:R-:W-:Y:S01]  /*fa00*/  LOP3.LUT R32, R33, 0x380, RZ, 0xc0, !PT ;  /* 0x0000038021207812 */ /* 0x000fe200078ec0ff */
[----:B------:R-:W-:Y:S01]  /*fa10*/  IMAD.X R81, RZ, RZ, R5, P3 ;  /* 0x000000ffff517224 */ /* 0x000fe200018e0605 */
[----:B------:R-:W-:Y:S01]  /*fa20*/  LOP3.LUT R36, R37, 0x380, RZ, 0xc0, !PT ;  /* 0x0000038025247812 */ /* 0x000fe200078ec0ff */
[----:B------:R-:W5:Y:S01]  /*fa30*/  LD.E.128 R44, desc[UR42][R44.64] ;  /* 0x0000002a2c2c7980 */ /* 0x000f62000c101d00 */
[----:B------:R-:W-:Y:S02]  /*fa40*/  SHF.R.U64 R40, R40, 0x3, RZ ;  /* 0x0000000328287819 */ /* 0x000fe400000012ff */
[----:B------:R-:W-:-:S02]  /*fa50*/  IADD3 R73, P1, R4, 0xd000, RZ ;  /* 0x0000d00004497810 */ /* 0x000fc40007f3e0ff */
[----:B------:R-:W-:Y:S02]  /*fa60*/  SHF.R.U64 R48, R48, 0x3, RZ ;  /* 0x0000000330307819 */ /* 0x000fe400000012ff */
[----:B------:R-:W-:Y:S02]  /*fa70*/  SHF.R.U64 R28, R28, 0x3, RZ ;  /* 0x000000031c1c7819 */ /* 0x000fe400000012ff */
[----:B------:R-:W-:Y:S02]  /*fa80*/  SHF.R.U64 R32, R32, 0x3, RZ ;  /* 0x0000000320207819 */ /* 0x000fe400000012ff */
[----:B------:R-:W-:Y:S02]  /*fa90*/  SHF.R.U64 R36, R36, 0x3, RZ ;  /* 0x0000000324247819 */ /* 0x000fe400000012ff */
[----:B------:R-:W-:Y:S01]  /*faa0*/  LOP3.LUT R40, R40, R41, RZ, 0x3c, !PT ;  /* 0x0000002928287212 */ /* 0x000fe200078e3cff */
[----:B------:R-:W-:Y:S01]  /*fab0*/  IMAD.X R41, RZ, RZ, R5, P0 ;  /* 0x000000ffff297224 */ /* 0x000fe200000e0605 */
[----:B------:R-:W-:-:S02]  /*fac0*/  LOP3.LUT R72, R73, 0x380, RZ, 0xc0, !PT ;  /* 0x0000038049487812 */ /* 0x000fc400078ec0ff */
[----:B--2---:R-:W-:Y:S02]  /*fad0*/  ISETP.NE.AND P3, PT, R21, 0x1, PT ;  /* 0x000000011500780c */ /* 0x004fe40003f65270 */
[----:B------:R-:W-:Y:S01]  /*fae0*/  LOP3.LUT R48, R48, R49, RZ, 0x3c, !PT ;  /* 0x0000003130307212 */ /* 0x000fe200078e3cff */
[--C-:B------:R-:W-:Y:S01]  /*faf0*/  IMAD.X R49, RZ, RZ, R5.reuse, P2 ;  /* 0x000000ffff317224 */ /* 0x100fe200010e0605 */
[----:B------:R-:W-:Y:S01]  /*fb00*/  IADD3 R69, P0, R4, 0xc000, RZ ;  /* 0x0000c00004457810 */ /* 0x000fe20007f1e0ff */
[----:B------:R-:W5:Y:S01]  /*fb10*/  LD.E.128 R40, desc[UR42][R40.64] ;  /* 0x0000002a28287980 */ /* 0x000f62000c101d00 */
[----:B------:R-:W-:Y:S01]  /*fb20*/  LOP3.LUT R28, R28, R29, RZ, 0x3c, !PT ;  /* 0x0000001d1c1c7212 */ /* 0x000fe200078e3cff */
[--C-:B------:R-:W-:Y:S01]  /*fb30*/  IMAD.X R29, RZ, RZ, R5.reuse, P4 ;  /* 0x000000ffff1d7224 */ /* 0x100fe200020e0605 */
[----:B------:R-:W-:Y:S01]  /*fb40*/  LOP3.LUT R32, R32, R33, RZ, 0x3c, !PT ;  /* 0x0000002120207212 */ /* 0x000fe200078e3cff */
[--C-:B------:R-:W-:Y:S01]  /*fb50*/  IMAD.X R33, RZ, RZ, R5.reuse, P5 ;  /* 0x000000ffff217224 */ /* 0x100fe200028e0605 */
[----:B------:R-:W-:Y:S01]  /*fb60*/  LOP3.LUT R36, R36, R37, RZ, 0x3c, !PT ;  /* 0x0000002524247212 */ /* 0x000fe200078e3cff */
[----:B------:R-:W-:Y:S01]  /*fb70*/  IMAD.X R37, RZ, RZ, R5, P6 ;  /* 0x000000ffff257224 */ /* 0x000fe200030e0605 */
[----:B------:R-:W-:Y:S01]  /*fb80*/  IADD3 R77, P2, R4, 0xe000, RZ ;  /* 0x0000e000044d7810 */ /* 0x000fe20007f5e0ff */
[----:B------:R-:W0:Y:S01]  /*fb90*/  @P3 LDC R85, c[0x0][0xcec] ;  /* 0x00033b00ff553b82 */ /* 0x000e220000000800 */
[----:B------:R-:W-:Y:S01]  /*fba0*/  SHF.R.U64 R72, R72, 0x3, RZ ;  /* 0x0000000348487819 */ /* 0x000fe200000012ff */
[----:B------:R-:W5:Y:S01]  /*fbb0*/  LD.E.128 R28, desc[UR42][R28.64] ;  /* 0x0000002a1c1c7980 */ /* 0x000f62000c101d00 */
[----:B------:R-:W-:-:S02]  /*fbc0*/  LOP3.LUT R10, R11, 0x380, RZ, 0xc0, !PT ;  /* 0x000003800b0a7812 */ /* 0x000fc400078ec0ff */
[C---:B------:R-:W-:Y:S01]  /*fbd0*/  IADD3 R57, P4, R4.reuse, 0x9000, RZ ;  /* 0x0000900004397810 */ /* 0x040fe20007f9e0ff */
[----:B------:R-:W5:Y:S01]  /*fbe0*/  LD.E.128 R32, desc[UR42][R32.64] ;  /* 0x0000002a20207980 */ /* 0x000f62000c101d00 */
[C---:B------:R-:W-:Y:S01]  /*fbf0*/  IADD3 R61, P5, R4.reuse, 0xa000, RZ ;  /* 0x0000a000043d7810 */ /* 0x040fe20007fbe0ff */
[----:B------:R-:W1:Y:S01]  /*fc00*/  @P3 LDC R87, c[0x0][0xcf0] ;  /* 0x00033c00ff573b82 */ /* 0x000e620000000800 */
[C---:B------:R-:W-:Y:S01]  /*fc10*/  IADD3 R65, P6, R4.reuse, 0xb000, RZ ;  /* 0x0000b00004417810 */ /* 0x040fe20007fde0ff */
[----:B------:R-:W5:Y:S01]  /*fc20*/  LD.E.128 R36, desc[UR42][R36.64] ;  /* 0x0000002a24247980 */ /* 0x000f62000c101d00 */
[----:B------:R-:W-:Y:S02]  /*fc30*/  LOP3.LUT R68, R69, 0x380, RZ, 0xc0, !PT ;  /* 0x0000038045447812 */ /* 0x000fe400078ec0ff */
[----:B------:R-:W-:Y:S01]  /*fc40*/  LOP3.LUT R13, R4, 0x380, RZ, 0xc0, !PT ;  /* 0x00000380040d7812 */ /* 0x000fe200078ec0ff */
[----:B------:R-:W5:Y:S01]  /*fc50*/  LD.E.128 R48, desc[UR42][R48.64] ;  /* 0x0000002a30307980 */ /* 0x000f62000c101d00 */
[----:B------:R-:W-:-:S02]  /*fc60*/  LOP3.LUT R76, R77, 0x380, RZ, 0xc0, !PT ;  /* 0x000003804d4c7812 */ /* 0x000fc400078ec0ff */
[----:B------:R-:W-:Y:S01]  /*fc70*/  LOP3.LUT R72, R72, R73, RZ, 0x3c, !PT ;  /* 0x0000004948487212 */ /* 0x000fe200078e3cff */
[----:B------:R-:W-:Y:S01]  /*fc80*/  IMAD.X R73, RZ, RZ, R5, P1 ;  /* 0x000000ffff497224 */ /* 0x000fe200008e0605 */
[----:B------:R-:W-:Y:S02]  /*fc90*/  SHF.R.U64 R10, R10, 0x3, RZ ;  /* 0x000000030a0a7819 */ /* 0x000fe400000012ff */
[----:B------:R-:W-:Y:S02]  /*fca0*/  LOP3.LUT R56, R57, 0x380, RZ, 0xc0, !PT ;  /* 0x0000038039387812 */ /* 0x000fe400078ec0ff */
[----:B------:R-:W-:Y:S01]  /*fcb0*/  LOP3.LUT R60, R61, 0x380, RZ, 0xc0, !PT ;  /* 0x000003803d3c7812 */ /* 0x000fe200078ec0ff */
[----:B------:R-:W5:Y:S01]  /*fcc0*/  LD.E.128 R72, desc[UR42][R72.64] ;  /* 0x0000002a48487980 */ /* 0x000f62000c101d00 */
[----:B------:R-:W-:Y:S02]  /*fcd0*/  LOP3.LUT R64, R65, 0x380, RZ, 0xc0, !PT ;  /* 0x0000038041407812 */ /* 0x000fe400078ec0ff */
[----:B------:R-:W-:-:S02]  /*fce0*/  SHF.R.U64 R68, R68, 0x3, RZ ;  /* 0x0000000344447819 */ /* 0x000fc400000012ff */
[----:B------:R-:W-:Y:S02]  /*fcf0*/  SHF.R.U64 R13, R13, 0x3, RZ ;  /* 0x000000030d0d7819 */ /* 0x000fe400000012ff */
[----:B------:R-:W-:Y:S02]  /*fd00*/  ISETP.GE.AND P1, PT, R198, UR7, PT ;  /* 0x00000007c6007c0c */ /* 0x000fe4000bf26270 */
[----:B------:R-:W-:Y:S02]  /*fd10*/  SHF.R.U64 R76, R76, 0x3, RZ ;  /* 0x000000034c4c7819 */ /* 0x000fe400000012ff */
[----:B------:R-:W-:Y:S01]  /*fd20*/  LOP3.LUT R80, R10, R11, RZ, 0x3c, !PT ;  /* 0x0000000b0a507212 */ /* 0x000fe200078e3cff */
[----:B------:R-:W-:Y:S01]  /*fd30*/  IMAD R11, R7, UR9, R8 ;  /* 0x00000009070b7c24 */ /* 0x000fe2000f8e0208 */
[----:B------:R-:W-:Y:S02]  /*fd40*/  SHF.R.U64 R56, R56, 0x3, RZ ;  /* 0x0000000338387819 */ /* 0x000fe400000012ff */
[----:B------:R-:W-:-:S02]  /*fd50*/  SHF.R.U64 R60, R60, 0x3, RZ ;  /* 0x000000033c3c7819 */ /* 0x000fc400000012ff */
[----:B------:R-:W-:Y:S01]  /*fd60*/  SHF.R.U64 R64, R64, 0x3, RZ ;  /* 0x0000000340407819 */ /* 0x000fe200000012ff */
[----:B------:R-:W5:Y:S01]  /*fd70*/  LD.E.128 R80, desc[UR42][R80.64] ;  /* 0x0000002a50507980 */ /* 0x000f62000c101d00 */
[----:B------:R-:W-:Y:S01]  /*fd80*/  LOP3.LUT R68, R68, R69, RZ, 0x3c, !PT ;  /* 0x0000004544447212 */ /* 0x000fe200078e3cff */
[--C-:B------:R-:W-:Y:S01]  /*fd90*/  IMAD.X R69, RZ, RZ, R5.reuse, P0 ;  /* 0x000000ffff457224 */ /* 0x100fe200000e0605 */
[----:B------:R-:W-:Y:S02]  /*fda0*/  LOP3.LUT R4, R13, R4, RZ, 0x3c, !PT ;  /* 0x000000040d047212 */ /* 0x000fe400078e3cff */
[----:B------:R-:W-:Y:S02]  /*fdb0*/  SEL R8, RZ, 0xffffffff, P1 ;  /* 0xffffffffff087807 */ /* 0x000fe40000800000 */
[----:B------:R-:W-:Y:S01]  /*fdc0*/  LOP3.LUT R76, R76, R77, RZ, 0x3c, !PT ;  /* 0x0000004d4c4c7212 */ /* 0x000fe200078e3cff */
[--C-:B------:R-:W-:Y:S01]  /*fdd0*/  IMAD.X R77, RZ, RZ, R5.reuse, P2 ;  /* 0x000000ffff4d7224 */ /* 0x100fe200010e0605 */
[----:B------:R-:W-:Y:S01]  /*fde0*/  ISETP.GE.AND P0, PT, R197, UR7, PT ;  /* 0x00000007c5007c0c */ /* 0x000fe2000bf06270 */
[----:B------:R2:W5:Y:S01]  /*fdf0*/  LD.E.128 R12, desc[UR42][R4.64] ;  /* 0x0000002a040c7980 */ /* 0x000562000c101d00 */
[----:B------:R-:W-:Y:S01]  /*fe00*/  LOP3.LUT R56, R56, R57, RZ, 0x3c, !PT ;  /* 0x0000003938387212 */ /* 0x000fe200078e3cff */
[--C-:B------:R-:W-:Y:S01]  /*fe10*/  IMAD.X R57, RZ, RZ, R5.reuse, P4 ;  /* 0x000000ffff397224 */ /* 0x100fe200020e0605 */
[----:B------:R-:W-:Y:S01]  /*fe20*/  LOP3.LUT R60, R60, R61, RZ, 0x3c, !PT ;  /* 0x0000003d3c3c7212 */ /* 0x000fe200078e3cff */
[--C-:B------:R-:W-:Y:S01]  /*fe30*/  IMAD.X R61, RZ, RZ, R5.reuse, P5 ;  /* 0x000000ffff3d7224 */ /* 0x100fe200028e0605 */
[----:B------:R-:W-:Y:S01]  /*fe40*/  LOP3.LUT R64, R64, R65, RZ, 0x3c, !PT ;  /* 0x0000004140407212 */ /* 0x000fe200078e3cff */
[----:B------:R-:W-:Y:S01]  /*fe50*/  IMAD.X R65, RZ, RZ, R5, P6 ;  /* 0x000000ffff417224 */ /* 0x000fe200030e0605 */
[----:B------:R-:W-:Y:S01]  /*fe60*/  ISETP.GE.AND P2, PT, R18, UR7, PT ;  /* 0x0000000712007c0c */ /* 0x000fe2000bf46270 */
[----:B------:R-:W-:Y:S01]  /*fe70*/  IMAD.SHL.U32 R10, R8, 0x2, RZ ;  /* 0x00000002080a7824 */ /* 0x000fe200078e00ff */
[----:B------:R-:W-:Y:S01]  /*fe80*/  SEL R8, RZ, 0xffffffff, P0 ;  /* 0xffffffffff087807 */ /* 0x000fe20000000000 */
[----:B--2---:R-:W-:Y:S01]  /*fe90*/  IMAD.WIDE.U32 R4, R7, UR8, RZ ;  /* 0x0000000807047c25 */ /* 0x004fe2000f8e00ff */
[----:B------:R-:W-:Y:S01]  /*fea0*/  LOP3.LUT R9, R9, 0xfffffff8, RZ, 0xc0, !PT ;  /* 0xfffffff809097812 */ /* 0x000fe200078ec0ff */
[----:B------:R-:W-:Y:S01]  /*feb0*/  ULDC.64 UR8, c[0x0][0xbe8] ;  /* 0x0002fa0000087ab9 */ /* 0x000fe20000000a00 */
[----:B------:R-:W-:Y:S01]  /*fec0*/  SEL R7, RZ, 0x1, P2 ;  /* 0x00000001ff077807 */ /* 0x000fe20001000000 */
[----:B------:R-:W-:Y:S01]  /*fed0*/  IMAD.IADD R5, R5, 0x1, R11 ;  /* 0x0000000105057824 */ /* 0x000fe200078e020b */
[----:B------:R-:W5:Y:S01]  /*fee0*/  LD.E.128 R56, desc[UR42][R56.64] ;  /* 0x0000002a38387980 */ /* 0x000f62000c101d00 */
[----:B------:R-:W-:Y:S01]  /*fef0*/  IMAD.SHL.U32 R8, R8, 0x4, RZ ;  /* 0x0000000408087824 */ /* 0x000fe200078e00ff */
[----:B------:R-:W-:Y:S01]  /*ff00*/  LOP3.LUT R7, R10, 0x2, R7, 0xe2, !PT ;  /* 0x000000020a077812 */ /* 0x000fe200078ee207 */
[----:B------:R-:W-:Y:S01]  /*ff10*/  IMAD.IADD R0, R0, 0x1, -R9 ;  /* 0x0000000100007824 */ /* 0x000fe200078e0a09 */
[----:B------:R-:W-:Y:S01]  /*ff20*/  ISETP.GE.AND P0, PT, R196, UR7, PT ;  /* 0x00000007c4007c0c */ /* 0x000fe2000bf06270 */
[C---:B------:R-:W-:Y:S01]  /*ff30*/  IMAD.WIDE.U32 R4, R193.reuse, UR8, R4 ;  /* 0x00000008c1047c25 */ /* 0x040fe2000f8e0004 */
[----:B------:R-:W-:Y:S01]  /*ff40*/  LOP3.LUT R7, R8, 0x4, R7, 0xe2, !PT ;  /* 0x0000000408077812 */ /* 0x000fe200078ee207 */
[----:B------:R-:W5:Y:S01]  /*ff50*/  LD.E.128 R60, desc[UR42][R60.64] ;  /* 0x0000002a3c3c7980 */ /* 0x000f62000c101d00 */
[----:B------:R-:W-:Y:S01]  /*ff60*/  SHF.R.S32.HI R9, RZ, 0x1f, R192 ;  /* 0x0000001fff097819 */ /* 0x000fe200000114c0 */
[----:B------:R-:W-:Y:S01]  /*ff70*/  IMAD R0, R0, 0x20, R3 ;  /* 0x0000002000007824 */ /* 0x000fe200078e0203 */
[----:B------:R-:W-:Y:S01]  /*ff80*/  SEL R8, RZ, 0xffffffff, P0 ;  /* 0xffffffffff087807 */ /* 0x000fe20000000000 */
[----:B------:R-:W-:Y:S01]  /*ff90*/  IMAD R5, R193, UR9, R5 ;  /* 0x00000009c1057c24 */ /* 0x000fe2000f8e0205 */
[----:B------:R-:W-:Y:S01]  /*ffa0*/  ISETP.GE.AND P0, PT, R195, UR7, PT ;  /* 0x00000007c3007c0c */ /* 0x000fe2000bf06270 */
[----:B------:R-:W-:Y:S01]  /*ffb0*/  ULDC.64 UR8, c[0x0][0xbf0] ;  /* 0x0002fc0000087ab9 */ /* 0x000fe20000000a00 */
[----:B------:R-:W-:Y:S01]  /*ffc0*/  VIADD R20, R0, UR39 ;  /* 0x0000002700147c36 */ /* 0x000fe20008000000 */
[----:B------:R-:W5:Y:S01]  /*ffd0*/  LD.E.128 R64, desc[UR42][R64.64] ;  /* 0x0000002a40407980 */ /* 0x000f62000c101d00 */
[----:B------:R-:W-:Y:S01]  /*ffe0*/  IMAD R11, R9, UR8, RZ ;  /* 0x00000008090b7c24 */ /* 0x000fe2000f8e02ff */
[----:B------:R-:W-:Y:S01]  /*fff0*/  SEL R9, RZ, 0xffffffff, P0 ;  /* 0xffffffffff097807 */ /* 0x000fe20000000000 */
[----:B------:R-:W-:Y:S01]  /*10000*/  IMAD.SHL.U32 R8, R8, 0x8, RZ ;  /* 0x0000000808087824 */ /* 0x000fe200078e00ff */
[----:B------:R-:W5:Y:S01]  /*10010*/  LD.E.128 R68, desc[UR42][R68.64] ;  /* 0x0000002a44447980 */ /* 0x000f62000c101d00 */
[----:B0-----:R-:W-:-:S03]  /*10020*/  @P3 IMAD.HI.U32 R0, R20, R85, RZ ;  /* 0x0000005514003227 */ /* 0x001fc600078e00ff */
[----:B------:R-:W-:Y:S01]  /*10030*/  LOP3.LUT R8, R8, 0x8, R7, 0xe2, !PT ;  /* 0x0000000808087812 */ /* 0x000fe200078ee207 */
[----:B------:R-:W-:Y:S01]  /*10040*/  IMAD.SHL.U32 R9, R9, 0x10, RZ ;  /* 0x0000001009097824 */ /* 0x000fe200078e00ff */
[----:B------:R-:W5:Y:S01]  /*10050*/  LD.E.128 R76, desc[UR42][R76.64] ;  /* 0x0000002a4c4c7980 */ /* 0x000f62000c101d00 */
[----:B------:R-:W-:Y:S01]  /*10060*/  IMAD.MOV.U32 R7, RZ, RZ, R20 ;  /* 0x000000ffff077224 */ /* 0x000fe200078e0014 */
[----:B-1----:R-:W-:Y:S01]  /*10070*/  @P3 SHF.R.U32.HI R7, RZ, R87, R0 ;  /* 0x00000057ff073219 */ /* 0x002fe20000011600 */
[C---:B------:R-:W-:Y:S02]  /*10080*/  IMAD R11, R192.reuse, UR9, R11 ;  /* 0x00000009c00b7c24 */ /* 0x040fe4000f8e020b */
[----:B------:R-:W-:Y:S01]  /*10090*/  IMAD.WIDE.U32 R4, R192, UR8, R4 ;  /* 0x00000008c0047c25 */ /* 0x000fe2000f8e0004 */
[----:B------:R-:W-:Y:S01]  /*100a0*/  LOP3.LUT R8, R9, 0x10, R8, 0xe2, !PT ;  /* 0x0000001009087812 */ /* 0x000fe200078ee208 */
[----:B------:R-:W-:Y:S01]  /*100b0*/  ULDC.64 UR8, c[0x0][0xbe0] ;  /* 0x0002f80000087ab9 */ /* 0x000fe20000000a00 */
[----:B------:R-:W-:Y:S01]  /*100c0*/  SHF.R.S32.HI R9, RZ, 0x1f, R7 ;  /* 0x0000001fff097819 */ /* 0x000fe20000011407 */
[----:B------:R-:W-:Y:S01]  /*100d0*/  IMAD.IADD R5, R5, 0x1, R11 ;  /* 0x0000000105057824 */ /* 0x000fe200078e020b */
[----:B------:R-:W-:Y:S01]  /*100e0*/  ISETP.GE.AND P0, PT, R194, UR7, PT ;  /* 0x00000007c2007c0c */ /* 0x000fe2000bf06270 */
[----:B------:R-:W-:Y:S01]  /*100f0*/  IMAD.MOV R11, RZ, RZ, -R7 ;  /* 0x000000ffff0b7224 */ /* 0x000fe200078e0a07 */
[----:B------:R-:W-:Y:S01]  /*10100*/  @!PT LDS RZ, [RZ] ;  /* 0x00000000fffff984 */ /* 0x000fe20000000800 */
[----:B------:R-:W-:Y:S01]  /*10110*/  @!PT LDS RZ, [RZ] ;  /* 0x00000000fffff984 */ /* 0x000fe20000000800 */
[----:B------:R-:W-:Y:S01]  /*10120*/  @!PT LDS RZ, [RZ] ;  /* 0x00000000fffff984 */ /* 0x000fe20000000800 */
[----:B------:R-:W-:Y:S01]  /*10130*/  @!PT LDS RZ, [RZ] ;  /* 0x00000000fffff984 */ /* 0x000fe20000000800 */
[----:B------:R0:W-:Y:S06]  /*10140*/  MEMBAR.ALL.CTA ;  /* 0x0000000000007992 */ /* 0x0001ec0000008000 */
[----:B0-----:R-:W0:Y:S01]  /*10150*/  FENCE.VIEW.ASYNC.S ;  /* 0x00000000000073c6 */ /* 0x001e220000000000 */
[----:B------:R-:W-:Y:S01]  /*10160*/  IMAD R10, R9, UR8, RZ ;  /* 0x00000008090a7c24 */ /* 0x000fe2000f8e02ff */
[----:B------:R-:W-:Y:S01]  /*10170*/  SEL R0, RZ, 0xffffffff, P0 ;  /* 0xffffffffff007807 */ /* 0x000fe20000000000 */
[----:B------:R-:W-:-:S02]  /*10180*/  IMAD R9, R21, R11, R20 ;  /* 0x0000000b15097224 */ /* 0x000fc400078e0214 */
[----:B------:R-:W-:-:S04]  /*10190*/  IMAD.WIDE.U32 R4, R7, UR8, R4 ;  /* 0x0000000807047c25 */ /* 0x000fc8000f8e0004 */
[----:B------:R-:W-:Y:S01]  /*101a0*/  IMAD.SHL.U32 R85, R0, 0x20, RZ ;  /* 0x0000002000557824 */ /* 0x000fe200078e00ff */
[----:B------:R-:W-:Y:S01]  /*101b0*/  SHF.R.S32.HI R0, RZ, 0x1f, R9 ;  /* 0x0000001fff007819 */ /* 0x000fe20000011409 */
[----:B------:R-:W-:Y:S01]  /*101c0*/  IMAD R11, R7, UR9, R10 ;  /* 0x00000009070b7c24 */ /* 0x000fe2000f8e020a */
[----:B------:R-:W-:Y:S01]  /*101d0*/  ULDC.64 UR8, c[0x0][0xbd8] ;  /* 0x0002f60000087ab9 */ /* 0x000fe20000000a00 */
[----:B------:R-:W-:Y:S01]  /*101e0*/  IMAD R86, R21, UR6, RZ ;  /* 0x0000000615567c24 */ /* 0x000fe2000f8e02ff */
[----:B------:R-:W-:Y:S01]  /*101f0*/  LOP3.LUT R8, R85, 0x20, R8, 0xe2, !PT ;  /* 0x0000002055087812 */ /* 0x000fe200078ee208 */
[----:B------:R-:W-:Y:S02]  /*10200*/  IMAD.IADD R5, R5, 0x1, R11 ;  /* 0x0000000105057824 */ /* 0x000fe400078e020b */
[----:B------:R-:W-:Y:S02]  /*10210*/  IMAD R0, R0, UR8, RZ ;  /* 0x0000000800007c24 */ /* 0x000fe4000f8e02ff */
[----:B------:R-:W-:-:S02]  /*10220*/  VIADD R85, R3, UR39 ;  /* 0x0000002703557c36 */ /* 0x000fc40008000000 */
[C---:B------:R-:W-:Y:S02]  /*10230*/  VIADD R153, R18.reuse, 0x180 ;  /* 0x0000018012997836 */ /* 0x040fe40000000000 */
[C---:B------:R-:W-:Y:S02]  /*10240*/  IMAD R11, R9.reuse, UR9, R0 ;  /* 0x00000009090b7c24 */ /* 0x040fe4000f8e0200 */
[----:B------:R-:W-:Y:S01]  /*10250*/  IMAD.WIDE.U32 R4, R9, UR8, R4 ;  /* 0x0000000809047c25 */ /* 0x000fe2000f8e0004 */
[----:B------:R-:W-:Y:S01]  /*10260*/  ISETP.GE.AND P1, PT, R85, R86, PT ;  /* 0x000000565500720c */ /* 0x000fe20003f26270 */
[----:B------:R-:W-:Y:S01]  /*10270*/  ULDC.64 UR8, c[0x0][0xb80] ;  /* 0x0002e00000087ab9 */ /* 0x000fe20000000a00 */
[----:B------:R-:W-:Y:S01]  /*10280*/  ISETP.GE.AND P0, PT, R153, UR7, PT ;  /* 0x0000000799007c0c */ /* 0x000fe2000bf06270 */
[----:B------:R-:W-:Y:S01]  /*10290*/  VIADD R152, R18, 0x1c0 ;  /* 0x000001c012987836 */ /* 0x000fe20000000000 */
[----:B------:R-:W-:Y:S01]  /*102a0*/  LEA R22, P2, R4, UR8, 0x1 ;  /* 0x0000000804167c11 */ /* 0x000fe2000f8408ff */
[----:B------:R-:W-:-:S02]  /*102b0*/  IMAD.IADD R3, R5, 0x1, R11 ;  /* 0x0000000105037824 */ /* 0x000fc400078e020b */
[----:B------:R-:W-:Y:S01]  /*102c0*/  VIADD R0, R17, 0x38820 ;  /* 0x0003882011007836 */ /* 0x000fe20000000000 */
[----:B------:R-:W-:Y:S02]  /*102d0*/  SEL R7, RZ, 0x40, P0 ;  /* 0x00000040ff077807 */ /* 0x000fe40000000000 */
[----:B------:R-:W-:Y:S02]  /*102e0*/  ISETP.GE.AND P0, PT, R152, UR7, PT ;  /* 0x0000000798007c0c */ /* 0x000fe4000bf06270 */
[----:B------:R-:W-:Y:S02]  /*102f0*/  LEA.HI.X R84, R4, UR9, R3, 0x1, P2 ;  /* 0x0000000904547c11 */ /* 0x000fe400090f0c03 */
[----:B------:R-:W-:Y:S02]  /*10300*/  PRMT R0, RZ, 0x654, R0 ;  /* 0x00000654ff007816 */ /* 0x000fe40000000000 */
[----:B------:R-:W-:Y:S01]  /*10310*/  LOP3.LUT R7, R8, R7, RZ, 0xfc, !PT ;  /* 0x0000000708077212 */ /* 0x000fe200078efcff */
[----:B0-----:R0:W1:Y:S01]  /*10320*/  SHFL.IDX PT, R4, R22, RZ, 0x181f ;  /* 0x00181fff16047589 */ /* 0x00106200000e0000 */
[----:B------:R-:W-:Y:S01]  /*10330*/  SEL R8, RZ, 0x80, P0 ;  /* 0x00000080ff087807 */ /* 0x000fe20000000000 */
[----:B------:R2:W-:Y:S01]  /*10340*/  SYNCS.ARRIVE.TRANS64.RED.A1T0 RZ, [R0+URZ], RZ ;  /* 0x000000ff00ff79a7 */ /* 0x0005e2000810043f */
[----:B------:R-:W-:Y:S01]  /*10350*/  BSSY B1, `(.L_x_5168) ;  /* 0x000002a000017945 */ /* 0x000fe20003800000 */
[----:B------:R0:W3:Y:S01]  /*10360*/  SHFL.IDX PT, R5, R84, RZ, 0x181f ;  /* 0x00181fff54057589 */ /* 0x0000e200000e0000 */
[----:B------:R-:W-:-:S02]  /*10370*/  SHF.R.S32.HI R154, RZ, 0x1f, R198 ;  /* 0x0000001fff9a7819 */ /* 0x000fc400000114c6 */
[----:B--2---:R-:W-:Y:S01]  /*10380*/  LOP3.LUT R0, R7, R8, RZ, 0xfc, !PT ;  /* 0x0000000807007212 */ /* 0x004fe200078efcff */
        /* <DEDUP_REMOVED lines=8> */
[-C--:B-1----:R-:W-:Y:S01]  /*10410*/  @!P1 LEA R8, P2, R198, R4.reuse, 0x1 ;  /* 0x00000004c6089211 */ /* 0x082fe200078408ff */
[----:B---3--:R-:W-:Y:S02]  /*10420*/  @!P0 IMAD.WIDE R10, R18, 0x2, R4 ;  /* 0x00000002120a8825 */ /* 0x008fe400078e0204 */
[----:B------:R-:W-:Y:S02]  /*10430*/  @!P4 LEA R20, P5, R197, R4, 0x1 ;  /* 0x00000004c514c211 */ /* 0x000fe400078a08ff */
[----:B------:R-:W-:Y:S01]  /*10440*/  @!P1 LEA.HI.X R9, R198, R5, R154, 0x1, P2 ;  /* 0x00000005c6099211 */ /* 0x000fe200010f0c9a */
[----:B-----5:R1:W-:Y:S01]  /*10450*/  @!P0 ST.E.128 desc[UR42][R10.64], R12 ;  /* 0x0000000c0a008985 */ /* 0x0203e2000c101d2a */
[----:B------:R-:W-:Y:S02]  /*10460*/  ISETP.GE.AND P2, PT, R195, UR7, PT ;  /* 0x00000007c3007c0c */ /* 0x000fe4000bf46270 */
[----:B------:R-:W-:Y:S01]  /*10470*/  LOP3.LUT P0, RZ, R7, 0x40, RZ, 0xc0, !PT ;  /* 0x0000004007ff7812 */ /* 0x000fe2000780c0ff */
[----:B------:R2:W-:Y:S01]  /*10480*/  @!P1 ST.E.128 desc[UR42][R8.64], R28 ;  /* 0x0000001c08009985 */ /* 0x0005e2000c101d2a */
[----:B------:R-:W-:-:S02]  /*10490*/  ISETP.GE.AND P1, PT, R194, UR7, PT ;  /* 0x00000007c2007c0c */ /* 0x000fc4000bf26270 */
[----:B------:R-:W-:Y:S02]  /*104a0*/  @!P4 LEA.HI.X R21, R197, R5, R3, 0x1, P5 ;  /* 0x00000005c515c211 */ /* 0x000fe400028f0c03 */
[----:B------:R-:W-:-:S03]  /*104b0*/  SHF.R.S32.HI R3, RZ, 0x1f, R194 ;  /* 0x0000001fff037819 */ /* 0x000fc600000114c2 */
[----:B------:R4:W-:Y:S01]  /*104c0*/  @!P4 ST.E.128 desc[UR42][R20.64], R36 ;  /* 0x000000241400c985 */ /* 0x0009e2000c101d2a */
[CC--:B-1----:R-:W-:Y:S02]  /*104d0*/  @!P3 LEA R14, P6, R196.reuse, R4.reuse, 0x1 ;  /* 0x00000004c40eb211 */ /* 0x0c2fe400078c08ff */
[CC--:B------:R-:W-:Y:S02]  /*104e0*/  @!P2 LEA R12, P5, R195.reuse, R4.reuse, 0x1 ;  /* 0x00000004c30ca211 */ /* 0x0c0fe400078a08ff */
[-C--:B------:R-:W-:Y:S02]  /*104f0*/  @!P3 LEA.HI.X R15, R196, R5.reuse, R87, 0x1, P6 ;  /* 0x00000005c40fb211 */ /* 0x080fe400030f0c57 */
[----:B------:R-:W-:Y:S02]  /*10500*/  LOP3.LUT P6, RZ, R0, 0x80, RZ, 0xc0, !PT ;  /* 0x0000008000ff7812 */ /* 0x000fe400078cc0ff */
[----:B------:R-:W-:Y:S01]  /*10510*/  @!P2 LEA.HI.X R13, R195, R5, R88, 0x1, P5 ;  /* 0x00000005c30da211 */ /* 0x000fe200028f0c58 */
[----:B------:R4:W-:Y:S01]  /*10520*/  @!P3 ST.E.128 desc[UR42][R14.64], R44 ;  /* 0x0000002c0e00b985 */ /* 0x0009e2000c101d2a */
[----:B------:R-:W-:-:S02]  /*10530*/  @!P1 LEA R10, P5, R194, R4, 0x1 ;  /* 0x00000004c20a9211 */ /* 0x000fc400078a08ff */
[----:B--2---:R-:W-:Y:S01]  /*10540*/  SHF.R.S32.HI R9, RZ, 0x1f, R153 ;  /* 0x0000001fff097819 */ /* 0x004fe20000011499 */
[----:B------:R4:W-:Y:S01]  /*10550*/  @!P2 ST.E.128 desc[UR42][R12.64], R52 ;  /* 0x000000340c00a985 */ /* 0x0009e2000c101d2a */
[-C--:B------:R-:W-:Y:S02]  /*10560*/  @!P1 LEA.HI.X R11, R194, R5.reuse, R3, 0x1, P5 ;  /* 0x00000005c20b9211 */ /* 0x080fe400028f0c03 */
        /* <DEDUP_REMOVED lines=8> */
.L_x_5169:
[----:B------:R-:W-:Y:S05]  /*105f0*/  BSYNC B1 ;  /* 0x0000000000017941 */ /* 0x000fea0003800000 */
.L_x_5168:
[----:B------:R-:W-:Y:S01]  /*10600*/  VIADD R3, R85, 0x20 ;  /* 0x0000002055037836 */ /* 0x000fe20000000000 */
[----:B---34-:R2:W3:Y:S04]  /*10610*/  SHFL.IDX PT, R5, R84, 0x1, 0x181f ;  /* 0x00381f0054057f89 */ /* 0x0184e800000e0000 */
        /* <DEDUP_REMOVED lines=42> */
.L_x_5167:
[----:B------:R-:W-:Y:S01]  /*108c0*/  ULDC.64 UR8, c[0x0][0xc08] ;  /* 0x0003020000087ab9 */ /* 0x000fe20000000a00 */
[----:B------:R-:W-:Y:S01]  /*108d0*/  ULDC UR7, c[0x0][0xce8] ;  /* 0x00033a0000077ab9 */ /* 0x000fe20000000800 */
[----:B------:R-:W-:Y:S01]  /*108e0*/  IMAD R8, R8, UR8, RZ ;  /* 0x0000000808087c24 */ /* 0x000fe2000f8e02ff */
[----:B------:R-:W-:Y:S01]  /*108f0*/  UISETP.NE.AND UP0, UPT, UR7, 0x1, UPT ;  /* 0x000000010700788c */ /* 0x000fe2000bf05270 */
[C---:B------:R-:W-:Y:S01]  /*10900*/  IMAD.WIDE.U32 R4, R7.reuse, UR8, RZ ;  /* 0x0000000807047c25 */ /* 0x040fe2000f8e00ff */
[----:B------:R-:W-:Y:S01]  /*10910*/  ULDC.64 UR10, c[0x0][0xc30] ;  /* 0x00030c00000a7ab9 */ /* 0x000fe20000000a00 */
[----:B------:R-:W-:Y:S01]  /*10920*/  UIMAD UR6, UR6, UR7, URZ ;  /* 0x00000007060672a4 */ /* 0x000fe2000f8e023f */
[----:B------:R-:W-:Y:S01]  /*10930*/  BSSY B1, `(.L_x_5171) ;  /* 0x00000d3000017945 */ /* 0x000fe20003800000 */
[----:B0-----:R-:W-:Y:S01]  /*10940*/  IMAD R3, R7, UR9, R8 ;  /* 0x0000000907037c24 */ /* 0x001fe2000f8e0208 */
[----:B------:R-:W-:Y:S01]  /*10950*/  ULDC.64 UR8, c[0x0][0xc38] ;  /* 0x00030e0000087ab9 */ /* 0x000fe20000000a00 */
[----:B------:R-:W-:Y:S01]  /*10960*/  PLOP3.LUT P0, PT, PT, PT, UP0, 0x80, 0x0 ;  /* 0x000000000000781c */ /* 0x000fe20003f0f008 */
[----:B------:R-:W-:Y:S01]  /*10970*/  VIADD R0, R191, UR39 ;  /* 0x00000027bf007c36 */ /* 0x000fe20008000000 */
[----:B------:R-:W-:Y:S01]  /*10980*/  SHF.R.S32.HI R152, RZ, 0x1f, R201 ;  /* 0x0000001fff987819 */ /* 0x000fe200000114c9 */
[----:B------:R-:W-:Y:S01]  /*10990*/  IMAD.IADD R5, R5, 0x1, R3 ;  /* 0x0000000105057824 */ /* 0x000fe200078e0203 */
[----:B------:R-:W-:Y:S01]  /*109a0*/  SHF.R.S32.HI R3, RZ, 0x1f, R192 ;  /* 0x0000001fff037819 */ /* 0x000fe200000114c0 */
[----:B------:R-:W-:Y:S01]  /*109b0*/  IMAD.MOV.U32 R7, RZ, RZ, R0 ;  /* 0x000000ffff077224 */ /* 0x000fe200078e0000 */
[----:B------:R-:W-:Y:S01]  /*109c0*/  SHF.R.S32.HI R153, RZ, 0x1f, R202 ;  /* 0x0000001fff997819 */ /* 0x000fe200000114ca */
[----:B------:R-:W-:Y:S01]  /*109d0*/  IMAD.WIDE.U32 R4, R193, UR8, R4 ;  /* 0x00000008c1047c25 */ /* 0x000fe2000f8e0004 */
[----:B------:R-:W-:-:S02]  /*109e0*/  SHF.R.S32.HI R154, RZ, 0x1f, R203 ;  /* 0x0000001fff9a7819 */ /* 0x000fc400000114cb */
[----:B------:R-:W-:Y:S01]  /*109f0*/  SHF.R.S32.HI R155, RZ, 0x1f, R204 ;  /* 0x0000001fff9b7819 */ /* 0x000fe200000114cc */
[----:B------:R-:W-:Y:S01]  /*10a00*/  IMAD R5, R193, UR9, R5 ;  /* 0x00000009c1057c24 */ /* 0x000fe2000f8e0205 */
[----:B------:R-:W-:Y:S01]  /*10a10*/  ULDC.64 UR8, c[0x0][0xc40] ;  /* 0x0003100000087ab9 */ /* 0x000fe20000000a00 */
[----:B------:R-:W-:Y:S01]  /*10a20*/  VIADD R180, R23, 0x10 ;  /* 0x0000001017b47836 */ /* 0x000fe20000000000 */
[----:B------:R-:W-:Y:S01]  /*10a30*/  SHF.R.S32.HI R156, RZ, 0x1f, R205 ;  /* 0x0000001fff9c7819 */ /* 0x000fe200000114cd */
[----:B------:R-:W-:Y:S01]  /*10a40*/  IMAD R3, R3, UR8, RZ ;  /* 0x0000000803037c24 */ /* 0x000fe2000f8e02ff */
[----:B------:R-:W-:Y:S01]  /*10a50*/  SHF.R.S32.HI R157, RZ, 0x1f, R206 ;  /* 0x0000001fff9d7819 */ /* 0x000fe200000114ce */
[C---:B------:R-:W-:Y:S01]  /*10a60*/  IMAD.WIDE.U32 R4, R192.reuse, UR8, R4 ;  /* 0x00000008c0047c25 */ /* 0x040fe2000f8e0004 */
[----:B------:R-:W-:Y:S01]  /*10a70*/  @UP0 ULDC UR8, c[0x0][0xcec] ;  /* 0x00033b0000080ab9 */ /* 0x000fe20000000800 */
[----:B------:R-:W-:Y:S02]  /*10a80*/  SHF.R.S32.HI R158, RZ, 0x1f, R207 ;  /* 0x0000001fff9e7819 */ /* 0x000fe400000114cf */
[----:B------:R-:W-:Y:S01]  /*10a90*/  IMAD R3, R192, UR9, R3 ;  /* 0x00000009c0037c24 */ /* 0x000fe2000f8e0203 */
[----:B------:R-:W-:Y:S01]  /*10aa0*/  SHF.R.S32.HI R159, RZ, 0x1f, R208 ;  /* 0x0000001fff9f7819 */ /* 0x000fe200000114d0 */
[----:B------:R-:W-:Y:S01]  /*10ab0*/  VIADD R182, R23, 0x8 ;  /* 0x0000000817b67836 */ /* 0x000fe20000000000 */
[----:B------:R-:W-:Y:S01]  /*10ac0*/  SHF.R.S32.HI R160, RZ, 0x1f, R209 ;  /* 0x0000001fffa07819 */ /* 0x000fe200000114d1 */
[----:B------:R-:W-:Y:S01]  /*10ad0*/  IMAD.IADD R5, R5, 0x1, R3 ;  /* 0x0000000105057824 */ /* 0x000fe200078e0203 */
[----:B------:R-:W-:Y:S01]  /*10ae0*/  SHF.R.S32.HI R161, RZ, 0x1f, R210 ;  /* 0x0000001fffa17819 */ /* 0x000fe200000114d2 */
[----:B------:R-:W-:Y:S01]  /*10af0*/  @P0 IMAD.HI.U32 R3, R0, UR8, RZ ;  /* 0x0000000800030c27 */ /* 0x000fe2000f8e00ff */
[----:B------:R-:W-:Y:S01]  /*10b00*/  @UP0 ULDC UR8, c[0x0][0xcf0] ;  /* 0x00033c0000080ab9 */ /* 0x000fe20000000800 */
[----:B------:R-:W-:-:S02]  /*10b10*/  SHF.R.S32.HI R162, RZ, 0x1f, R211 ;  /* 0x0000001fffa27819 */ /* 0x000fc400000114d3 */
[----:B------:R-:W-:Y:S01]  /*10b20*/  SHF.R.S32.HI R163, RZ, 0x1f, R212 ;  /* 0x0000001fffa37819 */ /* 0x000fe200000114d4 */
[----:B------:R-:W-:Y:S01]  /*10b30*/  VIADD R179, R23, 0x10 ;  /* 0x0000001017b37836 */ /* 0x000fe20000000000 */
[----:B------:R-:W-:Y:S01]  /*10b40*/  @P0 SHF.R.U32.HI R7, RZ, UR8, R3 ;  /* 0x00000008ff070c19 */ /* 0x000fe20008011603 */
[----:B------:R-:W-:Y:S01]  /*10b50*/  ULDC.64 UR8, c[0x0][0xc48] ;  /* 0x0003120000087ab9 */ /* 0x000fe20000000a00 */
[----:B------:R-:W-:Y:S01]  /*10b60*/  SHF.R.S32.HI R164, RZ, 0x1f, R213 ;  /* 0x0000001fffa47819 */ /* 0x000fe200000114d5 */
[----:B------:R-:W-:Y:S01]  /*10b70*/  IMAD.WIDE.U32 R4, R199, UR8, R4 ;  /* 0x00000008c7047c25 */ /* 0x000fe2000f8e0004 */
[--C-:B------:R-:W-:Y:S02]  /*10b80*/  SHF.R.S32.HI R3, RZ, 0x1f, R7.reuse ;  /* 0x0000001fff037819 */ /* 0x100fe40000011407 */
[----:B------:R-:W-:Y:S01]  /*10b90*/  SHF.R.S32.HI R165, RZ, 0x1f, R214 ;  /* 0x0000001fffa57819 */ /* 0x000fe200000114d6 */
[----:B------:R-:W-:Y:S01]  /*10ba0*/  IMAD.MOV R9, RZ, RZ, -R7 ;  /* 0x000000ffff097224 */ /* 0x000fe200078e0a07 */
[----:B------:R-:W-:Y:S01]  /*10bb0*/  SHF.R.S32.HI R166, RZ, 0x1f, R215 ;  /* 0x0000001fffa67819 */ /* 0x000fe200000114d7 */
[----:B------:R-:W-:Y:S01]  /*10bc0*/  IMAD R8, R3, UR10, RZ ;  /* 0x0000000a03087c24 */ /* 0x000fe2000f8e02ff */
[----:B------:R-:W-:Y:S01]  /*10bd0*/  SHF.R.S32.HI R167, RZ, 0x1f, R216 ;  /* 0x0000001fffa77819 */ /* 0x000fe200000114d8 */
[----:B------:R-:W-:Y:S01]  /*10be0*/  IMAD R3, R9, UR7, R0 ;  /* 0x0000000709037c24 */ /* 0x000fe2000f8e0200 */
[----:B------:R-:W-:Y:S01]  /*10bf0*/  SHF.R.S32.HI R168, RZ, 0x1f, R217 ;  /* 0x0000001fffa87819 */ /* 0x000fe200000114d9 */
[----:B------:R-:W-:Y:S01]  /*10c00*/  IMAD R5, R199, UR9, R5 ;  /* 0x00000009c7057c24 */ /* 0x000fe2000f8e0205 */
[----:B------:R-:W-:Y:S01]  /*10c10*/  ULDC.64 UR8, c[0x0][0xc28] ;  /* 0x00030a0000087ab9 */ /* 0x000fe20000000a00 */
[C---:B------:R-:W-:Y:S01]  /*10c20*/  IMAD R9, R7.reuse, UR11, R8 ;  /* 0x0000000b07097c24 */ /* 0x040fe2000f8e0208 */
[----:B------:R-:W-:Y:S01]  /*10c30*/  SHF.R.S32.HI R0, RZ, 0x1f, R3 ;  /* 0x0000001fff007819 */ /* 0x000fe20000011403 */
[----:B------:R-:W-:Y:S01]  /*10c40*/  IMAD.WIDE.U32 R4, R7, UR10, R4 ;  /* 0x0000000a07047c25 */ /* 0x000fe2000f8e0004 */
[----:B------:R-:W-:-:S02]  /*10c50*/  SHF.R.S32.HI R169, RZ, 0x1f, R218 ;  /* 0x0000001fffa97819 */ /* 0x000fc400000114da */
[----:B------:R-:W-:Y:S01]  /*10c60*/  SHF.R.S32.HI R170, RZ, 0x1f, R219 ;  /* 0x0000001fffaa7819 */ /* 0x000fe200000114db */
[----:B------:R-:W-:Y:S01]  /*10c70*/  IMAD.IADD R5, R5, 0x1, R9 ;  /* 0x0000000105057824 */ /* 0x000fe200078e0209 */
[----:B------:R-:W-:Y:S01]  /*10c80*/  SHF.R.S32.HI R171, RZ, 0x1f, R220 ;  /* 0x0000001fffab7819 */ /* 0x000fe200000114dc */
[----:B------:R-:W-:Y:S01]  /*10c90*/  IMAD R0, R0, UR8, RZ ;  /* 0x0000000800007c24 */ /* 0x000fe2000f8e02ff */
[----:B------:R-:W-:Y:S01]  /*10ca0*/  SHF.R.S32.HI R172, RZ, 0x1f, R221 ;  /* 0x0000001fffac7819 */ /* 0x000fe200000114dd */
[C---:B------:R-:W-:Y:S01]  /*10cb0*/  IMAD.WIDE.U32 R4, R3.reuse, UR8, R4 ;  /* 0x0000000803047c25 */ /* 0x040fe2000f8e0004 */
[----:B------:R-:W-:Y:S02]  /*10cc0*/  SHF.R.S32.HI R20, RZ, 0x1f, R222 ;  /* 0x0000001fff147819 */ /* 0x000fe400000114de */
[----:B------:R-:W-:Y:S01]  /*10cd0*/  SHF.R.S32.HI R21, RZ, 0x1f, R223 ;  /* 0x0000001fff157819 */ /* 0x000fe200000114df */
[----:B------:R-:W-:Y:S01]  /*10ce0*/  IMAD R7, R3, UR9, R0 ;  /* 0x0000000903077c24 */ /* 0x000fe2000f8e0200 */
[----:B------:R-:W-:Y:S01]  /*10cf0*/  ULDC.64 UR8, c[0x0][0xc00] ;  /* 0x0003000000087ab9 */ /* 0x000fe20000000a00 */
[----:B------:R-:W-:Y:S01]  /*10d00*/  SHF.R.S32.HI R173, RZ, 0x1f, R224 ;  /* 0x0000001fffad7819 */ /* 0x000fe200000114e0 */
[----:B------:R-:W-:Y:S01]  /*10d10*/  VIADD R181, R23, 0x8 ;  /* 0x0000000817b57836 */ /* 0x000fe20000000000 */
[C---:B------:R-:W-:Y:S01]  /*10d20*/  LEA R0, P0, R4.reuse, UR8, 0x2 ;  /* 0x0000000804007c11 */ /* 0x040fe2000f8010ff */
[----:B------:R-:W-:Y:S01]  /*10d30*/  IMAD.IADD R3, R5, 0x1, R7 ;  /* 0x0000000105037824 */ /* 0x000fe200078e0207 */
[----:B------:R-:W-:Y:S01]  /*10d40*/  SHF.R.S32.HI R174, RZ, 0x1f, R225 ;  /* 0x0000001fffae7819 */ /* 0x000fe200000114e1 */
[----:B------:R-:W-:Y:S01]  /*10d50*/  VIADD R7, R19, UR39 ;  /* 0x0000002713077c36 */ /* 0x000fe20008000000 */
[----:B------:R-:W-:Y:S01]  /*10d60*/  SHF.R.S32.HI R175, RZ, 0x1f, R226 ;  /* 0x0000001fffaf7819 */ /* 0x000fe200000114e2 */
[----:B------:R0:W1:Y:S01]  /*10d70*/  SHFL.IDX PT, R13, R0, RZ, 0x1c1f ;  /* 0x001c1fff000d7589 */ /* 0x00006200000e0000 */
[----:B------:R-:W-:Y:S01]  /*10d80*/  LEA.HI.X R3, R4, UR9, R3, 0x2, P0 ;  /* 0x0000000904037c11 */ /* 0x000fe200080f1403 */
[----:B------:R-:W-:Y:S01]  /*10d90*/  VIADD R4, R17, 0x38820 ;  /* 0x0003882011047836 */ /* 0x000fe20000000000 */
[----:B------:R-:W-:-:S02]  /*10da0*/  ISETP.GE.AND P0, PT, R7, UR6, PT ;  /* 0x0000000607007c0c */ /* 0x000fc4000bf06270 */
[----:B------:R-:W-:Y:S01]  /*10db0*/  SHF.R.S32.HI R176, RZ, 0x1f, R227 ;  /* 0x0000001fffb07819 */ /* 0x000fe200000114e3 */
[----:B------:R0:W2:Y:S01]  /*10dc0*/  SHFL.IDX PT, R12, R3, RZ, 0x1c1f ;  /* 0x001c1fff030c7589 */ /* 0x0000a200000e0000 */
[----:B------:R-:W-:Y:S02]  /*10dd0*/  PRMT R4, RZ, 0x654, R4 ;  /* 0x00000654ff047816 */ /* 0x000fe40000000004 */
[----:B------:R-:W-:Y:S02]  /*10de0*/  SHF.R.S32.HI R177, RZ, 0x1f, R228 ;  /* 0x0000001fffb17819 */ /* 0x000fe400000114e4 */
[----:B------:R0:W-:Y:S01]  /*10df0*/  SYNCS.ARRIVE.TRANS64.RED.A1T0 RZ, [R4+URZ], RZ ;  /* 0x000000ff04ff79a7 */ /* 0x0001e2000810043f */
[----:B------:R-:W-:Y:S02]  /*10e00*/  SHF.R.S32.HI R178, RZ, 0x1f, R229 ;  /* 0x0000001fffb27819 */ /* 0x000fe400000114e5 */
[----:B------:R-:W-:Y:S02]  /*10e10*/  SHF.R.S32.HI R180, RZ, 0x1f, R180 ;  /* 0x0000001fffb47819 */ /* 0x000fe400000114b4 */
[----:B------:R-:W-:-:S02]  /*10e20*/  SHF.R.S32.HI R182, RZ, 0x1f, R182 ;  /* 0x0000001fffb67819 */ /* 0x000fc400000114b6 */
[----:B------:R-:W-:Y:S01]  /*10e30*/  SHF.R.S32.HI R183, RZ, 0x1f, R23 ;  /* 0x0000001fffb77819 */ /* 0x000fe20000011417 */
[----:B0-----:R-:W-:Y:S06]  /*10e40*/  @P0 BRA `(.L_x_5172) ;  /* 0x0000000800040947 */ /* 0x001fec0003800000 */
        /* <DEDUP_REMOVED lines=39> */
[CC--:B-1----:R-:W-:Y:S02]  /*110c0*/  @!P4 LEA R8, P2, R223.reuse, R13.reuse, 0x2 ;  /* 0x0000000ddf08c211 */ /* 0x0c2fe400078410ff */
        /* <DEDUP_REMOVED lines=89> */
.L_x_5172:
[----:B------:R-:W-:Y:S05]  /*11660*/  BSYNC B1 ;  /* 0x0000000000017941 */ /* 0x000fea0003800000 */
.L_x_5171:
        /* <DEDUP_REMOVED lines=13> */
[----:B------:R-:W-:Y:S01]  /*11740*/  @!P1 LEA R8, P5, R179, R0, 0x2 ;  /* 0x00000000b3089211 */ /* 0x000fe200078a10ff */
        /* <DEDUP_REMOVED lines=19> */
[----:B----4-:R-:W-:Y:S01]  /*11880*/  @!P5 LEA R10, P6, R226, R0, 0x2 ;  /* 0x00000000e20ad211 */ /* 0x010fe200078c10ff */
[----:B------:R3:W-:Y:S01]  /*11890*/  @!P4 ST.E.64 desc[UR42][R8.64], R46 ;  /* 0x0000002e0800c985 */ /* 0x0007e2000c101b2a */
[----:B------:R-:W-:Y:S02]  /*118a0*/  ISETP.GE.AND P3, PT, R222, UR6, PT ;  /* 0x00000006de007c0c */ /* 0x000fe4000bf66270 */
[----:B------:R-:W-:-:S02]  /*118b0*/  @!P5 LEA.HI.X R11, R226, R22, R175, 0x2, P6 ;  /* 0x00000016e20bd211 */ /* 0x000fc400030f14af */
[----:B------:R-:W-:-:S03]  /*118c0*/  ISETP.GE.AND P4, PT, R221, UR6, PT ;  /* 0x00000006dd007c0c */ /* 0x000fc6000bf86270 */
[----:B------:R4:W-:Y:S01]  /*118d0*/  @!P5 ST.E.64 desc[UR42][R10.64], R50 ;  /* 0x000000320a00d985 */ /* 0x0009e2000c101b2a */
[CC--:B0-----:R-:W-:Y:S02]  /*118e0*/  @!P0 LEA R4, P6, R225.reuse, R0.reuse, 0x2 ;  /* 0x00000000e1048211 */ /* 0x0c1fe400078c10ff */
[C---:B---3--:R-:W-:Y:S02]  /*118f0*/  @!P1 LEA R8, P5, R224.reuse, R0, 0x2 ;  /* 0x00000000e0089211 */ /* 0x048fe400078a10ff */
[-C--:B------:R-:W-:Y:S02]  /*11900*/  @!P0 LEA.HI.X R5, R225, R22.reuse, R174, 0x2, P6 ;  /* 0x00000016e1058211 */ /* 0x080fe400030f14ae */
[----:B------:R-:W-:Y:S02]  /*11910*/  @!P1 LEA.HI.X R9, R224, R22, R173, 0x2, P5 ;  /* 0x00000016e0099211 */ /* 0x000fe400028f14ad */
[----:B------:R-:W-:Y:S01]  /*11920*/  ISETP.GE.AND P5, PT, R220, UR6, PT ;  /* 0x00000006dc007c0c */ /* 0x000fe2000bfa6270 */
[----:B------:R0:W-:Y:S01]  /*11930*/  @!P0 ST.E.64 desc[UR42][R4.64], R54 ;  /* 0x0000003604008985 */ /* 0x0001e2000c101b2a */
[----:B----4-:R-:W-:-:S02]  /*11940*/  @!P2 LEA R10, P6, R223, R0, 0x2 ;  /* 0x00000000df0aa211 */ /* 0x010fc400078c10ff */
[----:B------:R-:W-:Y:S01]  /*11950*/  ISETP.GE.AND P0, PT, R219, UR6, PT ;  /* 0x00000006db007c0c */ /* 0x000fe2000bf06270 */
[----:B------:R3:W-:Y:S01]  /*11960*/  @!P1 ST.E.64 desc[UR42][R8.64], R58 ;  /* 0x0000003a08009985 */ /* 0x0007e2000c101b2a */
[----:B------:R-:W-:Y:S02]  /*11970*/  @!P2 LEA.HI.X R11, R223, R22, R21, 0x2, P6 ;  /* 0x00000016df0ba211 */ /* 0x000fe400030f1415 */
[-C--:B--2---:R-:W-:Y:S02]  /*11980*/  @!P3 LEA R12, P6, R222, R0.reuse, 0x2 ;  /* 0x00000000de0cb211 */ /* 0x084fe400078c10ff */
[----:B------:R-:W-:Y:S01]  /*11990*/  ISETP.GE.AND P1, PT, R218, UR6, PT ;  /* 0x00000006da007c0c */ /* 0x000fe2000bf26270 */
[----:B------:R2:W-:Y:S01]  /*119a0*/  @!P2 ST.E.64 desc[UR42][R10.64], R62 ;  /* 0x0000003e0a00a985 */ /* 0x0005e2000c101b2a */
[----:B------:R-:W-:Y:S02]  /*119b0*/  @!P4 LEA R14, P2, R221, R0, 0x2 ;  /* 0x00000000dd0ec211 */ /* 0x000fe400078410ff */
[----:B-1----:R-:W-:-:S02]  /*119c0*/  @!P3 LEA.HI.X R13, R222, R22, R20, 0x2, P6 ;  /* 0x00000016de0db211 */ /* 0x002fc400030f1414 */
[----:B------:R-:W-:Y:S02]  /*119d0*/  @!P4 LEA.HI.X R15, R221, R22, R172, 0x2, P2 ;  /* 0x00000016dd0fc211 */ /* 0x000fe400010f14ac */
[----:B------:R-:W-:Y:S01]  /*119e0*/  ISETP.GE.AND P2, PT, R217, UR6, PT ;  /* 0x00000006d9007c0c */ /* 0x000fe2000bf46270 */
[----:B------:R-:W-:Y:S01]  /*119f0*/  @!P3 ST.E.64 desc[UR42][R12.64], R66 ;  /* 0x000000420c00b985 */ /* 0x000fe2000c101b2a */
[----:B------:R-:W-:-:S03]  /*11a00*/  @!P5 LEA R20, P6, R220, R0, 0x2 ;  /* 0x00000000dc14d211 */ /* 0x000fc600078c10ff */
[----:B------:R1:W-:Y:S01]  /*11a10*/  @!P4 ST.E.64 desc[UR42][R14.64], R70 ;  /* 0x000000460e00c985 */ /* 0x0003e2000c101b2a */
[----:B------:R-:W-:Y:S02]  /*11a20*/  @!P5 LEA.HI.X R21, R220, R22, R171, 0x2, P6 ;  /* 0x00000016dc15d211 */ /* 0x000fe400030f14ab */
[CC--:B0-----:R-:W-:Y:S02]  /*11a30*/  @!P0 LEA R4, P4, R219.reuse, R0.reuse, 0x2 ;  /* 0x00000000db048211 */ /* 0x0c1fe400078810ff */
[----:B---3--:R-:W-:Y:S01]  /*11a40*/  @!P1 LEA R8, P3, R218, R0, 0x2 ;  /* 0x00000000da089211 */ /* 0x008fe200078610ff */
[----:B------:R0:W-:Y:S01]  /*11a50*/  @!P5 ST.E.64 desc[UR42][R20.64], R74 ;  /* 0x0000004a1400d985 */ /* 0x0001e2000c101b2a */
[----:B------:R-:W-:Y:S02]  /*11a60*/  @!P0 LEA.HI.X R5, R219, R22, R170, 0x2, P4 ;  /* 0x00000016db058211 */ /* 0x000fe400020f14aa */
[----:B------:R-:W-:Y:S02]  /*11a70*/  ISETP.GE.AND P4, PT, R215, UR6, PT ;  /* 0x00000006d7007c0c */ /* 0x000fe4000bf86270 */
[----:B------:R-:W-:Y:S01]  /*11a80*/  ISETP.GE.AND P5, PT, R216, UR6, PT ;  /* 0x00000006d8007c0c */ /* 0x000fe2000bfa6270 */
[----:B------:R3:W-:Y:S01]  /*11a90*/  @!P0 ST.E.64 desc[UR42][R4.64], R78 ;  /* 0x0000004e04008985 */ /* 0x0007e2000c101b2a */
[----:B--2---:R-:W-:-:S02]  /*11aa0*/  @!P2 LEA R10, P6, R217, R0, 0x2 ;  /* 0x00000000d90aa211 */ /* 0x004fc400078c10ff */
        /* <DEDUP_REMOVED lines=17> */
[-C--:B---3--:R-:W-:Y:S02]  /*11bc0*/  @!P2 LEA R4, P6, R213, R0.reuse, 0x2 ;  /* 0x00000000d504a211 */ /* 0x088fe400078c10ff */
[----:B------:R-:W-:Y:S01]  /*11bd0*/  ISETP.GE.AND P4, PT, R209, UR6, PT ;  /* 0x00000006d1007c0c */ /* 0x000fe2000bf86270 */
[----:B------:R3:W-:Y:S01]  /*11be0*/  @!P3 ST.E.64 desc[UR42][R20.64], R98 ;  /* 0x000000621400b985 */ /* 0x0007e2000c101b2a */
[----:B--2---:R-:W-:Y:S02]  /*11bf0*/  @!P1 LEA R8, P3, R212, R0, 0x2 ;  /* 0x00000000d4089211 */ /* 0x004fe400078610ff */
        /* <DEDUP_REMOVED lines=9> */
[----:B------:R0:W-:Y:S01]  /*11c90*/  @!P0 ST.E.64 desc[UR42][R10.64], R110 ;  /* 0x0000006e0a008985 */ /* 0x0001e2000c101b2a */
        /* <DEDUP_REMOVED lines=15> */
[-C--:B--2---:R-:W-:Y:S01]  /*11d90*/  @!P1 LEA R8, P6, R206, R0.reuse, 0x2 ;  /* 0x00000000ce089211 */ /* 0x084fe200078c10ff */
[----:B------:R2:W-:Y:S02]  /*11da0*/  @!P0 ST.E.64 desc[UR42][R4.64], R126 ;  /* 0x0000007e04008985 */ /* 0x0005e4000c101b2a */
[----:B0-----:R-:W-:-:S02]  /*11db0*/  @!P4 LEA R10, P0, R205, R0, 0x2 ;  /* 0x00000000cd0ac211 */ /* 0x001fc400078010ff */
[----:B------:R-:W-:Y:S02]  /*11dc0*/  @!P1 LEA.HI.X R9, R206, R22, R157, 0x2, P6 ;  /* 0x00000016ce099211 */ /* 0x000fe400030f149d */
[----:B---3--:R-:W-:Y:S02]  /*11dd0*/  @!P3 LEA R12, P6, R204, R0, 0x2 ;  /* 0x00000000cc0cb211 */ /* 0x008fe400078c10ff */
[----:B------:R-:W-:Y:S01]  /*11de0*/  @!P4 LEA.HI.X R11, R205, R22, R156, 0x2, P0 ;  /* 0x00000016cd0bc211 */ /* 0x000fe200000f149c */
[----:B------:R2:W-:Y:S01]  /*11df0*/  @!P1 ST.E.64 desc[UR42][R8.64], R130 ;  /* 0x0000008208009985 */ /* 0x0005e2000c101b2a */
[-C--:B----4-:R-:W-:Y:S02]  /*11e00*/  @!P2 LEA R14, P1, R203, R0.reuse, 0x2 ;  /* 0x00000000cb0ea211 */ /* 0x090fe400078210ff */
        /* <DEDUP_REMOVED lines=14> */
.L_x_5164:
        /* <DEDUP_REMOVED lines=26> */
.L_x_5173:
[----:B------:R-:W-:Y:S01]  /*12090*/  BSSY B1, `(.L_x_5174) ;  /* 0x0000038000017945 */ /* 0x000fe20003800000 */
[----:B------:R-:W-:Y:S02]  /*120a0*/  SEL R31, R192, RZ, !P0 ;  /* 0x000000ffc01f7207 */ /* 0x000fe40004000000 */
[----:B------:R-:W-:Y:S02]  /*120b0*/  SEL R200, R200, RZ, !P0 ;  /* 0x000000ffc8c87207 */ /* 0x000fe40004000000 */
[----:B-----5:R-:W-:Y:S01]  /*120c0*/  SHF.R.S32.HI R24, RZ, 0x1f, R3 ;  /* 0x0000001fff187819 */ /* 0x020fe20000011403 */
[----:B------:R-:W-:Y:S06]  /*120d0*/  @P3 BRA `(.L_x_5175) ;  /* 0x0000000000cc3947 */ /* 0x000fec0003800000 */
[----:B------:R-:W0:Y:S01]  /*120e0*/  S2R R33, SR_TID.X ;  /* 0x0000000000217919 */ /* 0x000e220000002100 */
[----:B------:R-:W1:Y:S01]  /*120f0*/  LDC R26, c[0x0][0xce8] ;  /* 0x00033a00ff1a7b82 */ /* 0x000e620000000800 */
[----:B------:R-:W-:Y:S02]  /*12100*/  IMAD.U32 R8, RZ, RZ, UR39 ;  /* 0x00000027ff087e24 */ /* 0x000fe4000f8e00ff */
[----:B-1----:R-:W-:-:S03]  /*12110*/  IMAD R4, R7, R26, RZ ;  /* 0x0000001a07047224 */ /* 0x002fc600078e02ff */
[----:B0-----:R-:W-:-:S04]  /*12120*/  IADD3 R33, R8, -0x80, R33 ;  /* 0xffffff8008217810 */ /* 0x001fc80007ffe021 */
[----:B------:R-:W-:-:S13]  /*12130*/  ISETP.GE.AND P0, PT, R33, R4, PT ;  /* 0x000000042100720c */ /* 0x000fda0003f06270 */
[----:B------:R-:W-:Y:S05]  /*12140*/  @P0 BRA `(.L_x_5175) ;  /* 0x0000000000b00947 */ /* 0x000fea0003800000 */
[----:B------:R-:W-:Y:S01]  /*12150*/  ISETP.NE.AND P1, PT, R26, 0x1, PT ;  /* 0x000000011a00780c */ /* 0x000fe20003f25270 */
[----:B------:R-:W-:Y:S01]  /*12160*/  IMAD.MOV.U32 R22, RZ, RZ, 0xab8 ;  /* 0x00000ab8ff167424 */ /* 0x000fe200078e00ff */
[----:B------:R-:W-:Y:S01]  /*12170*/  ISETP.GT.AND P0, PT, R0, 0x1, PT ;  /* 0x000000010000780c */ /* 0x000fe20003f04270 */
[----:B------:R-:W0:Y:S01]  /*12180*/  LDC.64 R4, c[0x0][0xca8] ;  /* 0x00032a00ff047b82 */ /* 0x000e220000000a00 */
[----:B------:R-:W-:Y:S01]  /*12190*/  LOP3.LUT R199, R199, 0xff, RZ, 0xc0, !PT ;  /* 0x000000ffc7c77812 */ /* 0x000fe200078ec0ff */
[----:B------:R-:W-:Y:S01]  /*121a0*/  IMAD.MOV.U32 R25, RZ, RZ, R33 ;  /* 0x000000ffff197224 */ /* 0x000fe200078e0021 */
[----:B------:R-:W-:-:S05]  /*121b0*/  SEL R22, R22, 0xa78, P0 ;  /* 0x00000a7816167807 */ /* 0x000fca0000000000 */
[----:B------:R-:W1:Y:S08]  /*121c0*/  LDC.64 R14, c[0x0][R22+0x220] ;  /* 0x00008800160e7b82 */ /* 0x000e700000000a00 */
[----:B------:R-:W2:Y:S08]  /*121d0*/  @P1 LDC R0, c[0x0][0xcec] ;  /* 0x00033b00ff001b82 */ /* 0x000eb00000000800 */
[----:B------:R-:W3:Y:S08]  /*121e0*/  @P1 LDC R29, c[0x0][0xcf0] ;  /* 0x00033c00ff1d1b82 */ /* 0x000ef00000000800 */
[----:B------:R-:W4:Y:S01]  /*121f0*/  LDC.64 R12, c[0x0][R22+0x218] ;  /* 0x00008600160c7b82 */ /* 0x000f220000000a00 */
[----:B-1----:R-:W-:-:S07]  /*12200*/  IMAD R15, R15, R31, RZ ;  /* 0x0000001f0f0f7224 */ /* 0x002fce00078e02ff */
[----:B------:R-:W1:Y:S01]  /*12210*/  LDC.64 R10, c[0x0][R22+0x228] ;  /* 0x00008a00160a7b82 */ /* 0x000e620000000a00 */
[----:B--2---:R-:W-:-:S07]  /*12220*/  @P1 IMAD.HI.U32 R0, R33, R0, RZ ;  /* 0x0000000021001227 */ /* 0x004fce00078e00ff */
[----:B------:R-:W2:Y:S01]  /*12230*/  LDC.64 R8, c[0x0][R22+0x210] ;  /* 0x0000840016087b82 */ /* 0x000ea20000000a00 */
[----:B---3--:R-:W-:Y:S01]  /*12240*/  @P1 SHF.R.U32.HI R25, RZ, R29, R0 ;  /* 0x0000001dff191219 */ /* 0x008fe20000011600 */
[----:B------:R-:W-:Y:S01]  /*12250*/  IMAD R29, R14, R200, R15 ;  /* 0x000000c80e1d7224 */ /* 0x000fe200078e020f */
[----:B------:R-:W-:-:S03]  /*12260*/  SEL R15, R199, RZ, P0 ;  /* 0x000000ffc70f7207 */ /* 0x000fc60000000000 */
[----:B------:R-:W-:Y:S02]  /*12270*/  IMAD.MOV R0, RZ, RZ, -R25 ;  /* 0x000000ffff007224 */ /* 0x000fe400078e0a19 */
[-C--:B----4-:R-:W-:Y:S01]  /*12280*/  IMAD R27, R13, R193.reuse, RZ ;  /* 0x000000c10d1b7224 */ /* 0x090fe200078e02ff */
[----:B0-----:R-:W0:Y:S01]  /*12290*/  @!P0 LDC R4, c[0x0][0xc50] ;  /* 0x00031400ff048b82 */ /* 0x001e220000000800 */
[----:B------:R-:W-:-:S04]  /*122a0*/  IMAD.WIDE.U32 R20, R12, R193, RZ ;  /* 0x000000c10c147225 */ /* 0x000fc800078e00ff */
[----:B------:R-:W-:-:S03]  /*122b0*/  IMAD.WIDE.U32 R12, R14, R31, RZ ;  /* 0x0000001f0e0c7225 */ /* 0x000fc600078e00ff */
[----:B------:R-:W3:Y:S01]  /*122c0*/  @!P0 LDC R5, c[0x0][0xc54] ;  /* 0x00031500ff058b82 */ /* 0x000ee20000000800 */
[----:B------:R-:W-:Y:S01]  /*122d0*/  IMAD.IADD R27, R21, 0x1, R27 ;  /* 0x00000001151b7824 */ /* 0x000fe200078e021b */
[----:B------:R-:W-:Y:S01]  /*122e0*/  IADD3 R20, P1, P3, R12, R20, R3 ;  /* 0x000000140c147210 */ /* 0x000fe20007b3e003 */
[----:B------:R-:W-:Y:S02]  /*122f0*/  IMAD.IADD R29, R13, 0x1, R29 ;  /* 0x000000010d1d7824 */ /* 0x000fe400078e021d */
[-C--:B-1----:R-:W-:Y:S02]  /*12300*/  IMAD R21, R11, R15.reuse, RZ ;  /* 0x0000000f0b157224 */ /* 0x082fe400078e02ff */
[----:B------:R-:W-:-:S04]  /*12310*/  IMAD.WIDE.U32 R10, R10, R15, RZ ;  /* 0x0000000f0a0a7225 */ /* 0x000fc800078e00ff */
[----:B------:R-:W-:Y:S01]  /*12320*/  IMAD R13, R26, R0, R33 ;  /* 0x000000001a0d7224 */ /* 0x000fe200078e0221 */
[----:B------:R-:W-:Y:S01]  /*12330*/  IADD3.X R0, R29, R27, R24, P1, P3 ;  /* 0x0000001b1d007210 */ /* 0x000fe20000fe6418 */
[----:B------:R-:W-:Y:S01]  /*12340*/  IMAD.IADD R21, R11, 0x1, R21 ;  /* 0x000000010b157824 */ /* 0x000fe200078e0215 */
[----:B------:R-:W-:Y:S02]  /*12350*/  IADD3 R10, P0, P1, R25, R20, R10 ;  /* 0x00000014190a7210 */ /* 0x000fe4000791e00a */
[----:B------:R-:W-:Y:S02]  /*12360*/  SHF.R.S32.HI R25, RZ, 0x1f, R25 ;  /* 0x0000001fff197819 */ /* 0x000fe40000011419 */
[----:B------:R-:W-:Y:S02]  /*12370*/  SHF.R.S32.HI R15, RZ, 0x1f, R13 ;  /* 0x0000001fff0f7819 */ /* 0x000fe4000001140d */
[----:B------:R-:W-:Y:S01]  /*12380*/  IADD3.X R11, R25, R0, R21, P0, P1 ;  /* 0x00000000190b7210 */ /* 0x000fe200007e2415 */
[----:B--2---:R-:W-:-:S04]  /*12390*/  IMAD R0, R9, R13, RZ ;  /* 0x0000000d09007224 */ /* 0x004fc800078e02ff */
[C---:B------:R-:W-:Y:S02]  /*123a0*/  IMAD R15, R8.reuse, R15, R0 ;  /* 0x0000000f080f7224 */ /* 0x040fe400078e0200 */
[----:B------:R-:W-:-:S04]  /*123b0*/  IMAD.WIDE.U32 R8, R8, R13, R10 ;  /* 0x0000000d08087225 */ /* 0x000fc800078e000a */
[----:B------:R-:W-:Y:S01]  /*123c0*/  IMAD.IADD R0, R9, 0x1, R15 ;  /* 0x0000000109007824 */ /* 0x000fe200078e020f */
[----:B0-----:R-:W-:Y:S01]  /*123d0*/  LEA R4, P0, R8, R4, 0x2 ;  /* 0x0000000408047211 */ /* 0x001fe200078010ff */
[----:B------:R-:W-:-:S03]  /*123e0*/  IMAD.MOV.U32 R9, RZ, RZ, -0x800000 ;  /* 0xff800000ff097424 */ /* 0x000fc600078e00ff */
[----:B---3--:R-:W-:-:S05]  /*123f0*/  LEA.HI.X R5, R8, R5, R0, 0x2, P0 ;  /* 0x0000000508057211 */ /* 0x008fca00000f1400 */
[----:B------:R0:W-:Y:S04]  /*12400*/  STG.E desc[UR42][R4.64], R9 ;  /* 0x0000000904007986 */ /* 0x0001e8000c10192a */
.L_x_5175:
[----:B------:R-:W-:Y:S05]  /*12410*/  BSYNC B1 ;  /* 0x0000000000017941 */ /* 0x000fea0003800000 */
.L_x_5174:
[----:B------:R-:W-:Y:S05]  /*12420*/  @P2 BRA `(.L_x_5170) ;  /* 0x0000000800742947 */ /* 0x000fea0003800000 */
[----:B------:R-:W1:Y:S01]  /*12430*/  LDC R10, c[0x0][0xce8] ;  /* 0x00033a00ff0a7b82 */ /* 0x000e620000000800 */
[----:B------:R-:W-:Y:S01]  /*12440*/  ULDC.64 UR6, c[0x0][0xba0] ;  /* 0x0002e80000067ab9 */ /* 0x000fe20000000a00 */
[----:B------:R-:W-:Y:S01]  /*12450*/  ULDC UR8, c[0x0][0xbc8] ;  /* 0x0002f20000087ab9 */ /* 0x000fe20000000800 */
[----:B------:R-:W-:Y:S01]  /*12460*/  IMAD R0, R24, UR6, RZ ;  /* 0x0000000618007c24 */ /* 0x000fe2000f8e02ff */
[----:B------:R-:W-:Y:S01]  /*12470*/  ISETP.GE.AND P2, PT, R198, UR8, PT ;  /* 0x00000008c6007c0c */ /* 0x000fe2000bf46270 */
[----:B0-----:R-:W-:Y:S01]  /*12480*/  IMAD.WIDE.U32 R4, R3, UR6, RZ ;  /* 0x0000000603047c25 */ /* 0x001fe2000f8e00ff */
[----:B------:R-:W-:Y:S01]  /*12490*/  ISETP.GE.AND P1, PT, R197, UR8, PT ;  /* 0x00000008c5007c0c */ /* 0x000fe2000bf26270 */
[----:B------:R-:W-:Y:S01]  /*124a0*/  BSSY B1, `(.L_x_5176) ;  /* 0x0000071000017945 */ /* 0x000fe20003800000 */
[C---:B------:R-:W-:Y:S01]  /*124b0*/  ISETP.GE.AND P3, PT, R18.reuse, UR8, PT ;  /* 0x0000000812007c0c */ /* 0x040fe2000bf66270 */
[----:B------:R-:W-:Y:S01]  /*124c0*/  IMAD R3, R3, UR7, R0 ;  /* 0x0000000703037c24 */ /* 0x000fe2000f8e0200 */
[----:B------:R-:W-:Y:S01]  /*124d0*/  ULDC.64 UR6, c[0x0][0xbe8] ;  /* 0x0002fa0000067ab9 */ /* 0x000fe20000000a00 */
[----:B------:R-:W-:Y:S01]  /*124e0*/  SEL R14, RZ, 0xffffffff, P1 ;  /* 0xffffffffff0e7807 */ /* 0x000fe20000800000 */
[C---:B------:R-:W-:Y:S01]  /*124f0*/  VIADD R32, R18.reuse, 0x180 ;  /* 0x0000018012207836 */ /* 0x040fe20000000000 */
[----:B------:R-:W-:Y:S01]  /*12500*/  SEL R12, RZ, 0x1, P3 ;  /* 0x00000001ff0c7807 */ /* 0x000fe20001800000 */
[----:B------:R-:W-:Y:S01]  /*12510*/  IMAD.IADD R5, R5, 0x1, R3 ;  /* 0x0000000105057824 */ /* 0x000fe200078e0203 */
[----:B------:R-:W-:Y:S01]  /*12520*/  SHF.R.S32.HI R3, RZ, 0x1f, R28 ;  /* 0x0000001fff037819 */ /* 0x000fe2000001141c */
[----:B------:R-:W-:Y:S01]  /*12530*/  VIADD R30, R18, 0x1c0 ;  /* 0x000001c0121e7836 */ /* 0x000fe20000000000 */
[----:B------:R-:W-:Y:S01]  /*12540*/  SHF.R.S32.HI R27, RZ, 0x1f, R32 ;  /* 0x0000001fff1b7819 */ /* 0x000fe20000011420 */
[----:B------:R-:W-:Y:S01]  /*12550*/  IMAD.WIDE.U32 R4, R193, UR6, R4 ;  /* 0x00000006c1047c25 */ /* 0x000fe2000f8e0004 */
[----:B------:R-:W-:-:S02]  /*12560*/  LEA.HI R3, R3, R28, RZ, 0x3 ;  /* 0x0000001c03037211 */ /* 0x000fc400078f18ff */
[----:B------:R-:W-:Y:S01]  /*12570*/  ISETP.GE.AND P1, PT, R30, UR8, PT ;  /* 0x000000081e007c0c */ /* 0x000fe2000bf26270 */
[----:B------:R-:W-:Y:S01]  /*12580*/  IMAD R5, R193, UR7, R5 ;  /* 0x00000007c1057c24 */ /* 0x000fe2000f8e0205 */
[----:B------:R-:W-:Y:S01]  /*12590*/  LOP3.LUT R9, R3, 0xfffffff8, RZ, 0xc0, !PT ;  /* 0xfffffff803097812 */ /* 0x000fe200078ec0ff */
[----:B------:R-:W-:Y:S01]  /*125a0*/  ULDC.64 UR6, c[0x0][0xbf0] ;  /* 0x0002fc0000067ab9 */ /* 0x000fe20000000a00 */
[----:B-1----:R-:W-:Y:S01]  /*125b0*/  ISETP.NE.AND P0, PT, R10, 0x1, PT ;  /* 0x000000010a00780c */ /* 0x002fe20003f05270 */
[----:B------:R-:W-:Y:S01]  /*125c0*/  IMAD R0, R200, UR6, RZ ;  /* 0x00000006c8007c24 */ /* 0x000fe2000f8e02ff */
[----:B------:R-:W-:Y:S01]  /*125d0*/  SHF.R.S32.HI R15, RZ, 0x3, R3 ;  /* 0x00000003ff0f7819 */ /* 0x000fe20000011403 */
[----:B------:R-:W-:Y:S01]  /*125e0*/  IMAD.IADD R28, R28, 0x1, -R9 ;  /* 0x000000011c1c7824 */ /* 0x000fe200078e0a09 */
[----:B------:R-:W-:Y:S01]  /*125f0*/  SHF.R.S32.HI R26, RZ, 0x1f, R195 ;  /* 0x0000001fff1a7819 */ /* 0x000fe200000114c3 */
[C---:B------:R-:W-:Y:S01]  /*12600*/  IMAD R9, R31.reuse, UR7, R0 ;  /* 0x000000071f097c24 */ /* 0x040fe2000f8e0200 */
[----:B------:R-:W-:Y:S01]  /*12610*/  SEL R0, RZ, 0xffffffff, P2 ;  /* 0xffffffffff007807 */ /* 0x000fe20001000000 */
[----:B------:R-:W-:Y:S01]  /*12620*/  IMAD R3, R28, 0x20, R15 ;  /* 0x000000201c037824 */ /* 0x000fe200078e020f */
[----:B------:R-:W-:Y:S01]  /*12630*/  SHF.R.S32.HI R29, RZ, 0x1f, R30 ;  /* 0x0000001fff1d7819 */ /* 0x000fe2000001141e */
[----:B------:R-:W-:Y:S01]  /*12640*/  IMAD.WIDE.U32 R4, R31, UR6, R4 ;  /* 0x000000061f047c25 */ /* 0x000fe2000f8e0004 */
[----:B------:R-:W-:Y:S01]  /*12650*/  ULDC.64 UR6, c[0x0][0xbe0] ;  /* 0x0002f80000067ab9 */ /* 0x000fe20000000a00 */
[----:B------:R-:W-:-:S02]  /*12660*/  SHF.R.S32.HI R31, RZ, 0x1f, R196 ;  /* 0x0000001fff1f7819 */ /* 0x000fc400000114c4 */
[----:B------:R-:W0:Y:S01]  /*12670*/  @P0 LDC R11, c[0x0][0xcec] ;  /* 0x00033b00ff0b0b82 */ /* 0x000e220000000800 */
[----:B------:R-:W-:Y:S01]  /*12680*/  VIADD R8, R3, UR39 ;  /* 0x0000002703087c36 */ /* 0x000fe20008000000 */
[----:B------:R-:W-:Y:S01]  /*12690*/  SHF.R.S32.HI R33, RZ, 0x1f, R194 ;  /* 0x0000001fff217819 */ /* 0x000fe200000114c2 */
[----:B------:R-:W-:Y:S01]  /*126a0*/  IMAD.SHL.U32 R21, R0, 0x2, RZ ;  /* 0x0000000200157824 */ /* 0x000fe200078e00ff */
[----:B------:R-:W-:Y:S01]  /*126b0*/  SHF.R.S32.HI R28, RZ, 0x1f, R197 ;  /* 0x0000001fff1c7819 */ /* 0x000fe200000114c5 */
[----:B------:R-:W-:Y:S01]  /*126c0*/  IMAD.MOV.U32 R3, RZ, RZ, R8 ;  /* 0x000000ffff037224 */ /* 0x000fe200078e0008 */
[----:B------:R-:W-:Y:S01]  /*126d0*/  SHF.R.S32.HI R34, RZ, 0x1f, R198 ;  /* 0x0000001fff227819 */ /* 0x000fe200000114c6 */
[----:B------:R-:W-:Y:S01]  /*126e0*/  IMAD.IADD R5, R5, 0x1, R9 ;  /* 0x0000000105057824 */ /* 0x000fe200078e0209 */
[----:B------:R-:W1:Y:S01]  /*126f0*/  @P0 LDC R13, c[0x0][0xcf0] ;  /* 0x00033c00ff0d0b82 */ /* 0x000e620000000800 */
[----:B------:R-:W-:Y:S01]  /*12700*/  LOP3.LUT R12, R21, 0x2, R12, 0xe2, !PT ;  /* 0x00000002150c7812 */ /* 0x000fe200078ee20c */
[----:B------:R-:W-:-:S02]  /*12710*/  IMAD R25, R7, R10, RZ ;  /* 0x0000000a07197224 */ /* 0x000fc400078e02ff */
[----:B0-----:R-:W-:-:S04]  /*12720*/  @P0 IMAD.HI.U32 R0, R8, R11, RZ ;  /* 0x0000000b08000227 */ /* 0x001fc800078e00ff */
[----:B------:R-:W-:Y:S01]  /*12730*/  IMAD.SHL.U32 R11, R14, 0x4, RZ ;  /* 0x000000040e0b7824 */ /* 0x000fe200078e00ff */
[----:B-1----:R-:W-:Y:S02]  /*12740*/  @P0 SHF.R.U32.HI R3, RZ, R13, R0 ;  /* 0x0000000dff030219 */ /* 0x002fe40000011600 */
[----:B------:R-:W-:Y:S02]  /*12750*/  ISETP.GE.AND P0, PT, R196, UR8, PT ;  /* 0x00000008c4007c0c */ /* 0x000fe4000bf06270 */
[--C-:B------:R-:W-:Y:S01]  /*12760*/  SHF.R.S32.HI R0, RZ, 0x1f, R3.reuse ;  /* 0x0000001fff007819 */ /* 0x100fe20000011403 */
[----:B------:R-:W-:Y:S01]  /*12770*/  IMAD.MOV R9, RZ, RZ, -R3 ;  /* 0x000000ffff097224 */ /* 0x000fe200078e0a03 */
[----:B------:R-:W-:Y:S01]  /*12780*/  LOP3.LUT R12, R11, 0x4, R12, 0xe2, !PT ;  /* 0x000000040b0c7812 */ /* 0x000fe200078ee20c */
[----:B------:R-:W-:Y:S01]  /*12790*/  IMAD.WIDE.U32 R4, R3, UR6, R4 ;  /* 0x0000000603047c25 */ /* 0x000fe2000f8e0004 */
[----:B------:R-:W-:Y:S02]  /*127a0*/  SEL R11, RZ, 0xffffffff, P0 ;  /* 0xffffffffff0b7807 */ /* 0x000fe40000000000 */
[----:B------:R-:W-:Y:S01]  /*127b0*/  ISETP.GE.AND P0, PT, R195, UR8, PT ;  /* 0x00000008c3007c0c */ /* 0x000fe2000bf06270 */
[----:B------:R-:W-:-:S02]  /*127c0*/  IMAD R0, R0, UR6, RZ ;  /* 0x0000000600007c24 */ /* 0x000fc4000f8e02ff */
[----:B------:R-:W-:Y:S02]  /*127d0*/  IMAD R9, R10, R9, R8 ;  /* 0x000000090a097224 */ /* 0x000fe400078e0208 */
[----:B------:R-:W-:Y:S02]  /*127e0*/  IMAD.SHL.U32 R13, R11, 0x8, RZ ;  /* 0x000000080b0d7824 */ /* 0x000fe400078e00ff */
[----:B------:R-:W-:Y:S01]  /*127f0*/  IMAD R11, R3, UR7, R0 ;  /* 0x00000007030b7c24 */ /* 0x000fe2000f8e0200 */
[----:B------:R-:W-:Y:S01]  /*12800*/  SEL R3, RZ, 0xffffffff, P0 ;  /* 0xffffffffff037807 */ /* 0x000fe20000000000 */
[----:B------:R-:W-:Y:S01]  /*12810*/  ULDC.64 UR6, c[0x0][0xbd8] ;  /* 0x0002f60000067ab9 */ /* 0x000fe20000000a00 */
[----:B------:R-:W-:Y:S01]  /*12820*/  ISETP.GE.AND P0, PT, R194, UR8, PT ;  /* 0x00000008c2007c0c */ /* 0x000fe2000bf06270 */
[----:B------:R-:W-:Y:S01]  /*12830*/  IMAD.IADD R5, R5, 0x1, R11 ;  /* 0x0000000105057824 */ /* 0x000fe200078e020b */
[----:B------:R-:W-:Y:S02]  /*12840*/  SHF.R.S32.HI R0, RZ, 0x1f, R9 ;  /* 0x0000001fff007819 */ /* 0x000fe40000011409 */
        /* <DEDUP_REMOVED lines=10> */
[----:B------:R-:W-:Y:S01]  /*128f0*/  SEL R9, RZ, 0x40, P0 ;  /* 0x00000040ff097807 */ /* 0x000fe20000000000 */
[----:B------:R-:W-:Y:S01]  /*12900*/  VIADD R0, R15, UR39 ;  /* 0x000000270f007c36 */ /* 0x000fe20008000000 */
[C---:B------:R-:W-:Y:S01]  /*12910*/  LEA R22, P0, R4.reuse, UR6, 0x1 ;  /* 0x0000000604167c11 */ /* 0x040fe2000f8008ff */
[----:B------:R-:W-:Y:S01]  /*12920*/  IMAD.IADD R3, R5, 0x1, R3 ;  /* 0x0000000105037824 */ /* 0x000fe200078e0203 */
[----:B------:R-:W-:Y:S02]  /*12930*/  LOP3.LUT R12, R11, 0x20, R12, 0xe2, !PT ;  /* 0x000000200b0c7812 */ /* 0x000fe400078ee20c */
[----:B------:R-:W-:Y:S01]  /*12940*/  SEL R5, RZ, 0x80, P1 ;  /* 0x00000080ff057807 */ /* 0x000fe20000800000 */
[----:B------:R0:W1:Y:S01]  /*12950*/  SHFL.IDX PT, R8, R22, RZ, 0x181f ;  /* 0x00181fff16087589 */ /* 0x00006200000e0000 */
[----:B------:R-:W-:-:S02]  /*12960*/  LEA.HI.X R3, R4, UR7, R3, 0x1, P0 ;  /* 0x0000000704037c11 */ /* 0x000fc400080f0c03 */
        /* <DEDUP_REMOVED lines=36> */
.L_x_5177:
[----:B------:R-:W-:Y:S05]  /*12bb0*/  BSYNC B1 ;  /* 0x0000000000017941 */ /* 0x000fea0003800000 */
.L_x_5176:
        /* <DEDUP_REMOVED lines=36> */
.L_x_5170:
[----:B------:R-:W-:Y:S05]  /*12e00*/  BSYNC B0 ;  /* 0x0000000000007941 */ /* 0x000fea0003800000 */
.L_x_5163:
[----:B------:R-:W-:Y:S02]  /*12e10*/  ULDC UR6, c[0x0][0xd3c] ;  /* 0x00034f0000067ab9 */ /* 0x000fe40000000800 */
[----:B------:R-:W-:-:S06]  /*12e20*/  UISETP.GE.AND UP0, UPT, UR5, UR6, UPT ;  /* 0x000000060500728c */ /* 0x000fcc000bf06270 */
[----:B------:R-:W-:-:S13]  /*12e30*/  PLOP3.LUT P0, PT, PT, PT, UP0, 0x80, 0x0 ;  /* 0x000000000000781c */ /* 0x000fda0003f0f008 */
[----:B------:R-:W-:Y:S05]  /*12e40*/  @!P0 BRA `(.L_x_5178) ;  /* 0xfffffee4003c8947 */ /* 0x000fea000383ffff */
[----:B------:R-:W-:Y:S05]  /*12e50*/  EXIT ;  /* 0x000000000000794d */ /* 0x000fea0003800000 */
.L_x_5113:
        /* <DEDUP_REMOVED lines=16> */
.L_x_5179:
        /* <DEDUP_REMOVED lines=43> */
.L_x_5183:
        /* <DEDUP_REMOVED lines=35> */
.L_x_5181:
        /* <DEDUP_REMOVED lines=13> */
.L_x_5184:
        /* <DEDUP_REMOVED lines=62> */
.L_x_5185:
        /* <DEDUP_REMOVED lines=61> */
.L_x_5186:
[----:B------:R-:W-:-:S05]  /*13cc0*/  LOP3.LUT R25, RZ, R2, RZ, 0x33, !PT ;  /* 0x00000002ff197212 */ /* 0x000fca00078e33ff */
[----:B------:R-:W-:Y:S01]  /*13cd0*/  IMAD.IADD R25, R6, 0x1, R25 ;  /* 0x0000000106197824 */ /* 0x000fe200078e0219 */
[----:B------:R-:W-:Y:S06]  /*13ce0*/  BRA `(.L_x_5187) ;  /* 0x0000000000147947 */ /* 0x000fec0003800000 */
.L_x_5182:
[----:B------:R-:W-:Y:S01]  /*13cf0*/  ULDC UR4, c[0x0][0xd3c] ;  /* 0x00034f0000047ab9 */ /* 0x000fe20000000800 */
[----:B------:R-:W-:Y:S02]  /*13d00*/  IMAD.MOV.U32 R25, RZ, RZ, RZ ;  /* 0x000000ffff197224 */ /* 0x000fe400078e00ff */
[----:B------:R-:W-:Y:S02]  /*13d10*/  IMAD.U32 R24, RZ, RZ, UR6 ;  /* 0x00000006ff187e24 */ /* 0x000fe4000f8e00ff */
[----:B------:R-:W-:Y:S02]  /*13d20*/  IMAD.MOV.U32 R26, RZ, RZ, RZ ;  /* 0x000000ffff1a7224 */ /* 0x000fe400078e00ff */
[----:B------:R-:W-:-:S07]  /*13d30*/  IMAD.U32 R27, RZ, RZ, UR4 ;  /* 0x00000004ff1b7e24 */ /* 0x000fce000f8e00ff */
.L_x_5187:
[----:B------:R-:W-:-:S13]  /*13d40*/  ISETP.NE.AND P0, PT, R7, RZ, PT ;  /* 0x000000ff0700720c */ /* 0x000fda0003f05270 */
[----:B------:R-:W0:Y:S01]  /*13d50*/  @!P0 S2R R3, SR_CgaCtaId ;  /* 0x0000000000038919 */ /* 0x000e220000008800 */
[----:B------:R-:W-:-:S04]  /*13d60*/  @!P0 MOV R2, 0x400 ;  /* 0x0000040000028802 */ /* 0x000fc80000000f00 */
[----:B0-----:R-:W-:-:S05]  /*13d70*/  @!P0 LEA R2, R3, R2, 0x18 ;  /* 0x0000000203028211 */ /* 0x001fca00078ec0ff */
[----:B------:R0:W-:Y:S01]  /*13d80*/  @!P0 STS.128 [R2+0x388d0], R24 ;  /* 0x0388d01802008388 */ /* 0x0001e20000000c00 */
[----:B------:R-:W-:Y:S06]  /*13d90*/  BAR.ARV 0x5, 0x180 ;  /* 0x0146000000007b1d */ /* 0x000fec0000002000 */
.L_x_5180:
[----:B------:R2:W-:Y:S01]  /*13da0*/  STL [R1+0x20], RZ ;  /* 0x000020ff01007387 */ /* 0x0005e20000100800 */
[----:B------:R-:W-:Y:S01]  /*13db0*/  ULDC UR4, c[0x0][0xd3c] ;  /* 0x00034f0000047ab9 */ /* 0x000fe20000000800 */
[----:B------:R-:W-:Y:S01]  /*13dc0*/  IMAD.MOV.U32 R23, RZ, RZ, 0x1 ;  /* 0x00000001ff177424 */ /* 0x000fe200078e00ff */
[----:B-1----:R-:W-:Y:S01]  /*13dd0*/  ISETP.GE.AND P0, PT, R27, UR4, PT ;  /* 0x000000041b007c0c */ /* 0x002fe2000bf06270 */
[----:B------:R-:W-:-:S12]  /*13de0*/  IMAD.MOV.U32 R18, RZ, RZ, RZ ;  /* 0x000000ffff127224 */ /* 0x000fd800078e00ff */
[----:B--2---:R-:W-:Y:S05]  /*13df0*/  @P0 BRA `(.L_x_5188) ;  /* 0x0000005c00a40947 */ /* 0x004fea0003800000 */
[----:B------:R-:W1:Y:S01]  /*13e00*/  S2UR UR5, SR_CgaCtaId ;  /* 0x00000000000579c3 */ /* 0x000e620000008800 */
[----:B------:R2:W-:Y:S01]  /*13e10*/  STL [R1+0x20], RZ ;  /* 0x000020ff01007387 */ /* 0x0005e20000100800 */
[C---:B0-----:R-:W-:Y:S01]  /*13e20*/  IMAD.SHL.U32 R2, R0.reuse, 0x8, RZ ;  /* 0x0000000800027824 */ /* 0x041fe200078e00ff */
        /* <DEDUP_REMOVED lines=17> */
[----:B-1----:R-:W-:Y:S01]  /*13f40*/  ULEA UR4, UR5, UR4, 0x18 ;  /* 0x0000000405047291 */ /* 0x002fe2000f8ec03f */
[C---:B------:R-:W-:Y:S02]  /*13f50*/  LOP3.LUT R0, R4.reuse, 0x100, RZ, 0xfc, !PT ;  /* 0x0000010004007812 */ /* 0x040fe400078efcff */
[----:B------:R-:W-:-:S02]  /*13f60*/  LOP3.LUT R3, R4, 0x140, RZ, 0xfc, !PT ;  /* 0x0000014004037812 */ /* 0x000fc400078efcff */
[C---:B------:R-:W-:Y:S01]  /*13f70*/  LOP3.LUT R2, R4.reuse, 0x180, RZ, 0xfc, !PT ;  /* 0x0000018004027812 */ /* 0x040fe200078efcff */
[----:B------:R-:W-:Y:S01]  /*13f80*/  IMAD.U32 R17, RZ, RZ, UR4 ;  /* 0x00000004ff117e24 */ /* 0x000fe2000f8e00ff */
[----:B------:R-:W-:-:S03]  /*13f90*/  LOP3.LUT R0, R4, 0x1c0, RZ, 0xfc, !PT ;  /* 0x000001c004007812 */ /* 0x000fc600078efcff */
[----:B--2---:R-:W-:-:S07]  /*13fa0*/  IMAD R19, R34, 0x2, R17 ;  /* 0x0000000222137824 */ /* 0x004fce00078e0211 */
.L_x_5257:
        /* <DEDUP_REMOVED lines=48> */
.L_x_5189:
        /* <DEDUP_REMOVED lines=9> */
.L_x_5190:
        /* <DEDUP_REMOVED lines=9> */
.L_x_5191:
        /* <DEDUP_REMOVED lines=59> */
.L_x_5193:
[----:B------:R-:W-:Y:S05]  /*14780*/  BSYNC B0 ;  /* 0x0000000000007941 */ /* 0x000fea0003800000 */
.L_x_5192:
        /* <DEDUP_REMOVED lines=24> */
.L_x_5195:
        /* <DEDUP_REMOVED lines=20> */
.L_x_5198:
[----:B------:R-:W-:Y:S05]  /*14a50*/  BSYNC B6 ;  /* 0x0000000000067941 */ /* 0x000fea0003800000 */
.L_x_5197:
        /* <DEDUP_REMOVED lines=20> */
.L_x_5201:
        /* <DEDUP_REMOVED lines=15> */
.L_x_5200:
[----:B------:R-:W-:Y:S05]  /*14c90*/  BSYNC B6 ;  /* 0x0000000000067941 */ /* 0x000fea0003800000 */
.L_x_5199:
        /* <DEDUP_REMOVED lines=9> */
[----:B------:R-:W-:-:S05]  /*14d30*/  @P0 IADD3.X R3, R30, UR5, RZ, P1, !PT ;  /* 0x000000051e030c10 */ /* 0x000fca0008ffe4ff */
        /* <DEDUP_REMOVED lines=9> */
[----:B------:R-:W1:Y:S01]  /*14dd0*/  S2R R4, SR_TID.X ;  /* 0x0000000000047919 */ /* 0x000e620000002100 */
[----:B------:R-:W-:Y:S02]  /*14de0*/  LOP3.LUT R0, R0, 0x1c0, RZ, 0xfc, !PT ;  /* 0x000001c000007812 */ /* 0x000fe400078efcff */
[----:B------:R-:W-:Y:S02]  /*14df0*/  LOP3.LUT R21, R21, 0x38, RZ, 0xc0, !PT ;  /* 0x0000003815157812 */ /* 0x000fe400078ec0ff */
[----:B------:R-:W-:-:S02]  /*14e00*/  ISETP.GE.AND P0, PT, R0, UR4, PT ;  /* 0x0000000400007c0c */ /* 0x000fc4000bf06270 */
[----:B------:R-:W3:Y:S01]  /*14e10*/  S2R R0, SR_TID.X ;  /* 0x0000000000007919 */ /* 0x000ee20000002100 */
        /* <DEDUP_REMOVED lines=8> */
[----:B-1----:R-:W-:-:S05]  /*14ea0*/  IMAD.SHL.U32 R4, R4, 0x8, RZ ;  /* 0x0000000804047824 */ /* 0x002fca00078e00ff */
[----:B------:R-:W-:Y:S01]  /*14eb0*/  LOP3.LUT R4, R4, 0x38, RZ, 0xc0, !PT ;  /* 0x0000003804047812 */ /* 0x000fe200078ec0ff */
[----:B---3--:R-:W-:-:S03]  /*14ec0*/  IMAD.SHL.U32 R0, R0, 0x8, RZ ;  /* 0x0000000800007824 */ /* 0x008fc600078e00ff */
[----:B------:R-:W-:Y:S02]  /*14ed0*/  LOP3.LUT R4, R4, 0x80, RZ, 0xfc, !PT ;  /* 0x0000008004047812 */ /* 0x000fe400078efcff */
[----:B------:R-:W-:Y:S02]  /*14ee0*/  LOP3.LUT R0, R0, 0x38, RZ, 0xc0, !PT ;  /* 0x0000003800007812 */ /* 0x000fe400078ec0ff */
[----:B------:R-:W-:Y:S02]  /*14ef0*/  ISETP.GE.AND P5, PT, R4, UR4, PT ;  /* 0x0000000404007c0c */ /* 0x000fe4000bfa6270 */
[----:B------:R-:W-:-:S04]  /*14f00*/  LOP3.LUT R0, R0, 0xc0, RZ, 0xfc, !PT ;  /* 0x000000c000007812 */ /* 0x000fc800078efcff */
[----:B------:R-:W-:-:S07]  /*14f10*/  ISETP.GE.AND P4, PT, R0, UR4, PT ;  /* 0x0000000400007c0c */ /* 0x000fce000bf86270 */
[----:B------:R-:W-:-:S04]  /*14f20*/  @P5 LOP3.LUT R16, R16, 0x20, RZ, 0xfc, !PT ;  /* 0x0000002010105812 */ /* 0x000fc800078efcff */
[----:B------:R-:W-:-:S04]  /*14f30*/  LOP3.LUT R16, R16, 0xffffffef, RZ, 0xc0, !PT ;  /* 0xffffffef10107812 */ /* 0x000fc800078ec0ff */
[----:B------:R-:W-:-:S04]  /*14f40*/  @P4 LOP3.LUT R16, R16, 0x10, RZ, 0xfc, !PT ;  /* 0x0000001010104812 */ /* 0x000fc800078efcff */
[----:B------:R-:W-:Y:S02]  /*14f50*/  LOP3.LUT R16, R16, 0xfffffffb, RZ, 0xc0, !PT ;  /* 0xfffffffb10107812 */ /* 0x000fe400078ec0ff */
[----:B--2---:R-:W-:Y:S02]  /*14f60*/  LEA R0, R33, 0xffffffc0, 0x6 ;  /* 0xffffffc021007811 */ /* 0x004fe400078e30ff */
[C---:B------:R-:W-:Y:S02]  /*14f70*/  LOP3.LUT R33, R21.reuse, 0x100, RZ, 0xfc, !PT ;  /* 0x0000010015217812 */ /* 0x040fe400078efcff */
[----:B------:R-:W-:Y:S02]  /*14f80*/  LOP3.LUT R21, R21, 0x140, RZ, 0xfc, !PT ;  /* 0x0000014015157812 */ /* 0x000fe400078efcff */
[----:B------:R-:W-:Y:S02]  /*14f90*/  ISETP.GE.AND P3, PT, R33, UR4, PT ;  /* 0x0000000421007c0c */ /* 0x000fe4000bf66270 */
[----:B------:R-:W-:-:S13]  /*14fa0*/  ISETP.GE.AND P2, PT, R21, UR4, PT ;  /* 0x0000000415007c0c */ /* 0x000fda000bf46270 */
[----:B------:R-:W-:-:S04]  /*14fb0*/  @P2 LOP3.LUT R16, R16, 0x4, RZ, 0xfc, !PT ;  /* 0x0000000410102812 */ /* 0x000fc800078efcff */
[----:B------:R-:W-:-:S04]  /*14fc0*/  LOP3.LUT R16, R16, 0xfffffff7, RZ, 0xc0, !PT ;  /* 0xfffffff710107812 */ /* 0x000fc800078ec0ff */
[----:B------:R-:W-:Y:S01]  /*14fd0*/  @P3 LOP3.LUT R16, R16, 0x8, RZ, 0xfc, !PT ;  /* 0x0000000810103812 */ /* 0x000fe200078efcff */
[----:B0---4-:R-:W-:Y:S06]  /*14fe0*/  BRA.DIV UR5, `(.L_x_5202) ;  /* 0x0000005205b07947 */ /* 0x011fec000b800000 */
.L_x_5275:
        /* <DEDUP_REMOVED lines=59> */
.L_x_5203:
        /* <DEDUP_REMOVED lines=9> */
.L_x_5276:
[----:B------:R-:W-:Y:S05]  /*15430*/  BSYNC B0 ;  /* 0x0000000000007941 */ /* 0x000fea0003800000 */
.L_x_5204:
        /* <DEDUP_REMOVED lines=64> */
.L_x_5286:
        /* <DEDUP_REMOVED lines=10> */
.L_x_5207:
        /* <DEDUP_REMOVED lines=11> */
.L_x_5208:
        /* <DEDUP_REMOVED lines=31> */
.L_x_5210:
[----:B------:R-:W-:Y:S05]  /*15b80*/  BSYNC B6 ;  /* 0x0000000000067941 */ /* 0x000fea0003800000 */
.L_x_5209:
[----:B------:R-:W2:Y:S01]  /*15b90*/  LDL R4, [R1+0xc] ;  /* 0x00000c0001047983 */ /* 0x000ea20000100800 */
[----:B0-----:R-:W0:Y:S01]  /*15ba0*/  S2R R2, SR_TID.X ;  /* 0x0000000000027919 */ /* 0x001e220000002100 */
[----:B------:R-:W-:Y:S01]  /*15bb0*/  IMAD.MOV.U32 R21, RZ, RZ, R35 ;  /* 0x000000ffff157224 */ /* 0x000fe200078e0023 */
[----:B------:R-:W-:Y:S01]  /*15bc0*/  ULDC.64 UR4, c[0x0][0x298] ;  /* 0x0000a60000047ab9 */ /* 0x000fe20000000a00 */
[----:B------:R-:W3:Y:S01]  /*15bd0*/  LDC R5, c[0x0][0x448] ;  /* 0x00011200ff057b82 */ /* 0x000ee20000000800 */
[----:B------:R-:W4:Y:S04]  /*15be0*/  LDL R20, [R1+0x4] ;  /* 0x0000040001147983 */ /* 0x000f280000100800 */
[----:B------:R0:W5:Y:S02]  /*15bf0*/  LDL R9, [R1+0x8] ;  /* 0x0000080001097983 */ /* 0x0001640000100800 */
[----:B0-----:R-:W-:-:S04]  /*15c00*/  LOP3.LUT R2, R2, 0x7f, RZ, 0xc0, !PT ;  /* 0x0000007f02027812 */ /* 0x001fc800078ec0ff */
[----:B------:R-:W-:Y:S02]  /*15c10*/  SHF.R.U32.HI R0, RZ, 0x3, R2 ;  /* 0x00000003ff007819 */ /* 0x000fe40000011602 */
[----:B------:R-:W0:Y:S01]  /*15c20*/  LDC R2, c[0x0][0x448] ;  /* 0x00011200ff027b82 */ /* 0x000e220000000800 */
[----:B------:R-:W1:Y:S01]  /*15c30*/  S2R R35, SR_TID.X ;  /* 0x0000000000237919 */ /* 0x000e620000002100 */
[----:B0-----:R-:W-:-:S13]  /*15c40*/  ISETP.NE.AND P6, PT, R2, 0x1, PT ;  /* 0x000000010200780c */ /* 0x001fda0003fc5270 */
[----:B------:R-:W0:Y:S01]  /*15c50*/  @P6 LDC R3, c[0x0][0x44c] ;  /* 0x00011300ff036b82 */ /* 0x000e220000000800 */
[----:B-1----:R-:W-:-:S07]  /*15c60*/  IMAD.SHL.U32 R35, R35, 0x10, RZ ;  /* 0x0000001023237824 */ /* 0x002fce00078e00ff */
[----:B------:R-:W1:Y:S01]  /*15c70*/  @P6 LDC R2, c[0x0][0x450] ;  /* 0x00011400ff026b82 */ /* 0x000e620000000800 */
[----:B------:R-:W-:-:S05]  /*15c80*/  LOP3.LUT R35, R0, 0x70, R35, 0xf8, !PT ;  /* 0x0000007000237812 */ /* 0x000fca00078ef823 */
[----:B------:R-:W-:-:S04]  /*15c90*/  IMAD R35, R25, 0x40, R35 ;  /* 0x0000004019237824 */ /* 0x000fc800078e0223 */
[----:B------:R-:W-:Y:S02]  /*15ca0*/  IMAD.MOV.U32 R0, RZ, RZ, R35 ;  /* 0x000000ffff007224 */ /* 0x000fe400078e0023 */
[----:B0-----:R-:W-:-:S05]  /*15cb0*/  @P6 IMAD.HI.U32 R3, R35, R3, RZ ;  /* 0x0000000323036227 */ /* 0x001fca00078e00ff */
[----:B-1----:R-:W-:Y:S01]  /*15cc0*/  @P6 SHF.R.U32.HI R0, RZ, R2, R3 ;  /* 0x00000002ff006219 */ /* 0x002fe20000011603 */
[----:B------:R-:W-:Y:S01]  /*15cd0*/  IMAD.WIDE.U32 R2, R36, UR4, RZ ;  /* 0x0000000424027c25 */ /* 0x000fe2000f8e00ff */
[----:B------:R-:W0:Y:S03]  /*15ce0*/  S2R R7, SR_TID.X ;  /* 0x0000000000077919 */ /* 0x000e260000002100 */
        /* <DEDUP_REMOVED lines=21> */
[----:B---3--:R-:W-:Y:S02]  /*15e40*/  IMAD R0, R5, R0, R35 ;  /* 0x0000000005007224 */ /* 0x008fe400078e0223 */
        /* <DEDUP_REMOVED lines=15> */
[----:B-----5:R-:W-:Y:S01]  /*15f40*/  IMAD R3, R9, R5, RZ ;  /* 0x0000000509037224 */ /* 0x020fe200078e02ff */
[----:B------:R-:W-:Y:S01]  /*15f50*/  SHFL.IDX PT, R4, R2, RZ, 0x181f ;  /* 0x00181fff02047589 */ /* 0x000fe200000e0000 */
[----:B------:R-:W-:Y:S01]  /*15f60*/  IMAD R25, R25, 0x40, R8 ;  /* 0x0000004019197824 */ /* 0x000fe200078e0208 */
        /* <DEDUP_REMOVED lines=37> */
.L_x_5295:
        /* <DEDUP_REMOVED lines=12> */
.L_x_5212:
        /* <DEDUP_REMOVED lines=28> */
.L_x_5214:
[----:B------:R-:W-:Y:S05]  /*16440*/  BSYNC B6 ;  /* 0x0000000000067941 */ /* 0x000fea0003800000 */
.L_x_5213:
        /* <DEDUP_REMOVED lines=163> */
.L_x_5305:
        /* <DEDUP_REMOVED lines=23> */
.L_x_5217:
[----:B------:R-:W-:Y:S05]  /*16ff0*/  BSYNC B0 ;  /* 0x0000000000007941 */ /* 0x000fea0003800000 */
.L_x_5216:
[----:B------:R-:W-:Y:S01]  /*17000*/  NOP ;  /* 0x0000000000007918 */ /* 0x000fe20000000000 */
[----:B------:R-:W-:-:S13]  /*17010*/  PLOP3.LUT P0, PT, PT, PT, PT, 0x80, 0x0 ;  /* 0x000000000000781c */ /* 0x000fda0003f0f070 */
.L_x_5218:
        /* <DEDUP_REMOVED lines=18> */
.L_x_5306:
[----:B------:R-:W-:Y:S05]  /*17140*/  BSYNC B0 ;  /* 0x0000000000007941 */ /* 0x000fea0003800000 */
.L_x_5219:
[----:B------:R-:W-:-:S05]  /*17150*/  IMAD.U32 R2, RZ, RZ, UR36 ;  /* 0x00000024ff027e24 */ /* 0x000fca000f8e00ff */
[----:B------:R-:W-:-:S13]  /*17160*/  ISETP.NE.AND P0, PT, R2, 0x3, PT ;  /* 0x000000030200780c */ /* 0x000fda0003f05270 */
[----:B------:R-:W-:Y:S05]  /*17170*/  @!P0 BRA `(.L_x_5221) ;  /* 0x0000000000048947 */ /* 0x000fea0003800000 */
[----:B------:R-:W-:Y:S01]  /*17180*/  BPT.TRAP 0x1 ;  /* 0x000000040000795c */ /* 0x000fe20000300000 */
.L_x_5221:
[----:B0-----:R-:W-:Y:S01]  /*17190*/  SHF.L.U32 R0, R23, 0x1f, RZ ;  /* 0x0000001f17007819 */ /* 0x001fe200000006ff */
[----:B------:R-:W-:Y:S03]  /*171a0*/  BSSY B0, `(.L_x_5222) ;  /* 0x0000003000007945 */ /* 0x000fe60003800000 */
[----:B------:R-:W0:Y:S02]  /*171b0*/  SYNCS.PHASECHK.TRANS64.TRYWAIT P0, [R22+URZ+0x38860], R0 ;  /* 0x03886000160075a7 */ /* 0x000e24000800017f */
[----:B0-----:R-:W-:Y:S05]  /*171c0*/  @!P0 BRA `(.L_x_5223) ;  /* 0x0000004400fc8947 */ /* 0x001fea0003800000 */
.L_x_5307:
[----:B------:R-:W-:Y:S05]  /*171d0*/  BSYNC B0 ;  /* 0x0000000000007941 */ /* 0x000fea0003800000 */
.L_x_5222:
        /* <DEDUP_REMOVED lines=108> */
.L_x_5317:
        /* <DEDUP_REMOVED lines=34> */
.L_x_5225:
        /* <DEDUP_REMOVED lines=11> */
.L_x_5226:
        /* <DEDUP_REMOVED lines=11> */
.L_x_5241:
        /* <DEDUP_REMOVED lines=44> */
.L_x_5229:
[----:B------:R-:W-:Y:S01]  /*17ee0*/  IMAD R6, R18, 0x8, R17 ;  /* 0x0000000812067824 */ /* 0x000fe200078e0211 */
[----:B------:R-:W-:Y:S01]  /*17ef0*/  SHF.L.U32 R20, R23, 0x1f, RZ ;  /* 0x0000001f17147819 */ /* 0x000fe200000006ff */
[----:B------:R-:W-:Y:S01]  /*17f00*/  BSSY B1, `(.L_x_5230) ;  /* 0x0000004000017945 */ /* 0x000fe20003800000 */
[----:B------:R-:W-:Y:S02]  /*17f10*/  SHF.R.S32.HI R9, RZ, 0x1f, R5 ;  /* 0x0000001fff097819 */ /* 0x000fe40000011405 */
[----:B------:R-:W0:Y:S02]  /*17f20*/  SYNCS.PHASECHK.TRANS64.TRYWAIT P0, [R6+URZ+0x38840], R20 ;  /* 0x03884014060075a7 */ /* 0x000e24000800017f */
[----:B0-----:R-:W-:Y:S05]  /*17f30*/  @!P0 BRA `(.L_x_5231) ;  /* 0x0000004000dc8947 */ /* 0x001fea0003800000 */
.L_x_5318:
[----:B------:R-:W-:Y:S05]  /*17f40*/  BSYNC B1 ;  /* 0x0000000000017941 */ /* 0x000fea0003800000 */
.L_x_5230:
        /* <DEDUP_REMOVED lines=40> */
.L_x_5328:
        /* <DEDUP_REMOVED lines=8> */
.L_x_5233:
        /* <DEDUP_REMOVED lines=11> */
.L_x_5234:
[----:B------:R2:W-:Y:S01]  /*18300*/  SYNCS.ARRIVE.TRANS64.A1T0 RZ, [R6+URZ+0x38830], RZ ;  /* 0x038830ff06ff79a7 */ /* 0x0005e2000810003f */
[----:B------:R-:W-:Y:S05]  /*18310*/  @!P2 BRA `(.L_x_5235) ;  /* 0x000000000004a947 */ /* 0x000fea0003800000 */
[----:B------:R-:W-:Y:S01]  /*18320*/  BPT.TRAP 0x1 ;  /* 0x000000040000795c */ /* 0x000fe20000300000 */
.L_x_5235:
[----:B------:R-:W3:Y:S01]  /*18330*/  SYNCS.PHASECHK.TRANS64.TRYWAIT P0, [R6+URZ+0x38860], R20 ;  /* 0x03886014060075a7 */ /* 0x000ee2000800017f */
[----:B------:R-:W-:Y:S04]  /*18340*/  BSSY B1, `(.L_x_5236) ;  /* 0x0000002000017945 */ /* 0x000fe80003800000 */
[----:B---3--:R-:W-:Y:S05]  /*18350*/  @!P0 BRA `(.L_x_5237) ;  /* 0x0000004400048947 */ /* 0x008fea0003800000 */
.L_x_5329:
[----:B------:R-:W-:Y:S05]  /*18360*/  BSYNC B1 ;  /* 0x0000000000017941 */ /* 0x000fea0003800000 */
.L_x_5236:
        /* <DEDUP_REMOVED lines=79> */
.L_x_5339:
        /* <DEDUP_REMOVED lines=25> */
.L_x_5239:
        /* <DEDUP_REMOVED lines=11> */
.L_x_5240:
[----:B------:R1:W-:Y:S01]  /*18aa0*/  SYNCS.ARRIVE.TRANS64.A1T0 RZ, [R6+URZ+0x38850], RZ ;  /* 0x038850ff06ff79a7 */ /* 0x0003e2000810003f */
[----:B------:R-:W-:Y:S05]  /*18ab0*/  @P3 BRA `(.L_x_5241) ;  /* 0xfffffff000583947 */ /* 0x000fea000383ffff */
.L_x_5228:
[----:B------:R-:W-:Y:S05]  /*18ac0*/  BSYNC B0 ;  /* 0x0000000000007941 */ /* 0x000fea0003800000 */
.L_x_5227:
        /* <DEDUP_REMOVED lines=21> */
.L_x_5243:
[----:B------:R-:W-:Y:S05]  /*18c20*/  BSYNC B0 ;  /* 0x0000000000007941 */ /* 0x000fea0003800000 */
.L_x_5242:
[----:B------:R-:W-:-:S07]  /*18c30*/  SEL R18, R18, RZ, P0 ;  /* 0x000000ff12127207 */ /* 0x000fce0000000000 */
.L_x_5196:
[----:B------:R-:W-:Y:S05]  /*18c40*/  BSYNC B7 ;  /* 0x0000000000077941 */ /* 0x000fea0003800000 */
.L_x_5194:
        /* <DEDUP_REMOVED lines=11> */
.L_x_5244:
        /* <DEDUP_REMOVED lines=43> */
.L_x_5349:
[----:B------:R-:W-:Y:S02]  /*18fb0*/  ULDC UR4, c[0x0][0xd38] ;  /* 0x00034e0000047ab9 */ /* 0x000fe40000000800 */
[----:B------:R-:W-:-:S04]  /*18fc0*/  IMAD.U32 R4, RZ, RZ, UR4 ;  /* 0x00000004ff047e24 */ /* 0x000fc8000f8e00ff */
[----:B-1----:R-:W-:-:S04]  /*18fd0*/  IMAD R5, R14, R4, RZ ;  /* 0x000000040e057224 */ /* 0x002fc800078e02ff */
[----:B------:R-:W-:-:S05]  /*18fe0*/  IMAD.IADD R6, R6, 0x1, R5 ;  /* 0x0000000106067824 */ /* 0x000fca00078e0205 */
[----:B------:R-:W-:-:S13]  /*18ff0*/  ISETP.GT.AND P6, PT, R6, R0, PT ;  /* 0x000000000600720c */ /* 0x000fda0003fc4270 */
[----:B------:R-:W-:Y:S05]  /*19000*/  @P6 BRA `(.L_x_5247) ;  /* 0x0000000000a46947 */ /* 0x000fea0003800000 */
.L_x_5250:
        /* <DEDUP_REMOVED lines=35> */
.L_x_5357:
[----:B------:R-:W-:Y:S02]  /*19240*/  ULDC UR4, c[0x0][0xd38] ;  /* 0x00034e0000047ab9 */ /* 0x000fe40000000800 */
[----:B------:R-:W-:-:S04]  /*19250*/  IMAD.U32 R4, RZ, RZ, UR4 ;  /* 0x00000004ff047e24 */ /* 0x000fc8000f8e00ff */
[----:B-1----:R-:W-:-:S04]  /*19260*/  IMAD R5, R14, R4, RZ ;  /* 0x000000040e057224 */ /* 0x002fc800078e02ff */
[----:B------:R-:W-:-:S05]  /*19270*/  IMAD.IADD R6, R5, 0x1, R6 ;  /* 0x0000000105067824 */ /* 0x000fca00078e0206 */
[----:B------:R-:W-:-:S13]  /*19280*/  ISETP.GT.AND P6, PT, R6, R0, PT ;  /* 0x000000000600720c */ /* 0x000fda0003fc4270 */
[----:B------:R-:W-:Y:S05]  /*19290*/  @!P6 BRA `(.L_x_5250) ;  /* 0xfffffffc005ce947 */ /* 0x000fea000383ffff */
.L_x_5247:
        /* <DEDUP_REMOVED lines=10> */
.L_x_5362:
[----:B------:R-:W-:-:S13]  /*19340*/  ISETP.NE.AND P0, PT, R2, RZ, PT ;  /* 0x000000ff0200720c */ /* 0x000fda0003f05270 */
[----:B------:R-:W-:Y:S05]  /*19350*/  @!P0 BRA `(.L_x_5252) ;  /* 0x0000000000108947 */ /* 0x000fea0003800000 */
[----:B------:R-:W-:Y:S01]  /*19360*/  UMOV UR4, 0xffffffff ;  /* 0xffffffff00047882 */ /* 0x000fe20000000000 */
[----:B-1----:R-:W-:Y:S02]  /*19370*/  VIADD R12, R12, 0xffffffff ;  /* 0xffffffff0c0c7836 */ /* 0x002fe40000000000 */
[----:B------:R-:W-:Y:S05]  /*19380*/  BRA.DIV UR4, `(.L_x_5253) ;  /* 0x0000004604347947 */ /* 0x000fea000b800000 */
[----:B------:R4:W1:Y:S02]  /*19390*/  SHFL.IDX PT, R24, R3, R12, 0x1f ;  /* 0x00001f0c03187589 */ /* 0x00086400000e0000 */
.L_x_5252:
        /* <DEDUP_REMOVED lines=59> */
.L_x_5254:
        /* <DEDUP_REMOVED lines=60> */
.L_x_5255:
[----:B------:R-:W-:-:S05]  /*19b10*/  LOP3.LUT R0, RZ, R3, RZ, 0x33, !PT ;  /* 0x00000003ff007212 */ /* 0x000fca00078e33ff */
[----:B------:R-:W-:Y:S01]  /*19b20*/  IMAD.IADD R25, R25, 0x1, R0 ;  /* 0x0000000119197824 */ /* 0x000fe200078e0200 */
[----:B------:R-:W-:Y:S06]  /*19b30*/  BRA `(.L_x_5256) ;  /* 0x00000000001c7947 */ /* 0x000fec0003800000 */
.L_x_5248:
[----:B------:R-:W-:Y:S01]  /*19b40*/  UMOV UR4, URZ ;  /* 0x0000003f00047c82 */ /* 0x000fe20008000000 */
[----:B------:R-:W-:Y:S01]  /*19b50*/  UMOV UR5, URZ ;  /* 0x0000003f00057c82 */ /* 0x000fe20008000000 */
[----:B------:R-:W-:Y:S01]  /*19b60*/  ULDC UR6, c[0x0][0xd3c] ;  /* 0x00034f0000067ab9 */ /* 0x000fe20000000800 */
[----:B------:R-:W-:Y:S02]  /*19b70*/  IMAD.MOV.U32 R24, RZ, RZ, R0 ;  /* 0x000000ffff187224 */ /* 0x000fe400078e0000 */
[----:B------:R-:W-:Y:S02]  /*19b80*/  IMAD.U32 R25, RZ, RZ, UR4 ;  /* 0x00000004ff197e24 */ /* 0x000fe4000f8e00ff */
[----:B------:R-:W-:Y:S02]  /*19b90*/  IMAD.U32 R26, RZ, RZ, UR5 ;  /* 0x00000005ff1a7e24 */ /* 0x000fe4000f8e00ff */
[----:B------:R-:W-:-:S07]  /*19ba0*/  IMAD.U32 R27, RZ, RZ, UR6 ;  /* 0x00000006ff1b7e24 */ /* 0x000fce000f8e00ff */
.L_x_5256:
        /* <DEDUP_REMOVED lines=10> */
.L_x_5245:
[----:B------:R-:W-:Y:S02]  /*19c50*/  ULDC UR4, c[0x0][0xd3c] ;  /* 0x00034f0000047ab9 */ /* 0x000fe40000000800 */
[----:B0-----:R-:W-:-:S13]  /*19c60*/  ISETP.GE.AND P0, PT, R27, UR4, PT ;  /* 0x000000041b007c0c */ /* 0x001fda000bf06270 */
[----:B------:R-:W-:Y:S05]  /*19c70*/  @!P0 BRA `(.L_x_5257) ;  /* 0xffffffa000cc8947 */ /* 0x000fea000383ffff */
[----:B------:R-:W-:Y:S05]  /*19c80*/  BSYNC B8 ;  /* 0x0000000000087941 */ /* 0x000fea0003800000 */
.L_x_5188:
        /* <DEDUP_REMOVED lines=12> */
.L_x_5365:
[----:B------:R-:W-:Y:S05]  /*19d50*/  BSYNC B0 ;  /* 0x0000000000007941 */ /* 0x000fea0003800000 */
.L_x_5258:
[----:B------:R-:W-:-:S03]  /*19d60*/  UMOV UR4, 0xffffffff ;  /* 0xffffffff00047882 */ /* 0x000fc60000000000 */
[----:B------:R-:W-:Y:S05]  /*19d70*/  BRA.DIV UR4, `(.L_x_5260) ;  /* 0x0000003a04f47947 */ /* 0x000fea000b800000 */
[----:B0-----:R-:W0:Y:S02]  /*19d80*/  S2R R0, SR_TID.X ;  /* 0x0000000000007919 */ /* 0x001e240000002100 */
[----:B0-----:R-:W-:-:S04]  /*19d90*/  SHF.R.U32.HI R0, RZ, 0x5, R0 ;  /* 0x00000005ff007819 */ /* 0x001fc80000011600 */
[----:B------:R-:W-:-:S05]  /*19da0*/  LOP3.LUT R0, R0, 0x3, RZ, 0xc0, !PT ;  /* 0x0000000300007812 */ /* 0x000fca00078ec0ff */
[----:B------:R0:W1:Y:S02]  /*19db0*/  SHFL.IDX PT, R14, R0, RZ, 0x1f ;  /* 0x00001fff000e7589 */ /* 0x00006400000e0000 */
.L_x_5368:
[----:B-1----:R-:W-:Y:S01]  /*19dc0*/  ISETP.NE.AND P0, PT, R14, RZ, PT ;  /* 0x000000ff0e00720c */ /* 0x002fe20003f05270 */
[----:B------:R-:W-:-:S12]  /*19dd0*/  BSSY B0, `(.L_x_5261) ;  /* 0x0000024000007945 */ /* 0x000fd80003800000 */
[----:B------:R-:W-:Y:S05]  /*19de0*/  @P0 BRA `(.L_x_5262) ;  /* 0x0000000000880947 */ /* 0x000fea0003800000 */
[----:B------:R-:W-:-:S03]  /*19df0*/  UMOV UR4, 0xffffffff ;  /* 0xffffffff00047882 */ /* 0x000fc60000000000 */
[----:B------:R-:W-:Y:S05]  /*19e00*/  BRA.DIV UR4, `(.L_x_5263) ;  /* 0x0000003e04047947 */ /* 0x000fea000b800000 */
[----:B------:R-:W-:-:S13]  /*19e10*/  ELECT P6, URZ, PT ;  /* 0x00000000003f782f */ /* 0x000fda00038c0000 */
.L_x_5371:
[----:B------:R-:W-:Y:S05]  /*19e20*/  @!P6 BRA `(.L_x_5262) ;  /* 0x000000000078e947 */ /* 0x000fea0003800000 */
[----:B------:R-:W-:-:S06]  /*19e30*/  ULOP3.LUT UR4, UR40, 0x2, URZ, 0xfc, !UPT ;  /* 0x0000000228047892 */ /* 0x000fcc000f8efc3f */
[----:B0-----:R-:W-:-:S05]  /*19e40*/  IMAD.U32 R0, RZ, RZ, UR4 ;  /* 0x00000004ff007e24 */ /* 0x001fca000f8e00ff */
[----:B------:R-:W-:-:S13]  /*19e50*/  ISETP.NE.AND P0, PT, R0, 0x3, PT ;  /* 0x000000030000780c */ /* 0x000fda0003f05270 */
[----:B------:R-:W-:Y:S05]  /*19e60*/  @!P0 BRA `(.L_x_5264) ;  /* 0x0000000000048947 */ /* 0x000fea0003800000 */
[----:B------:R-:W-:Y:S01]  /*19e70*/  BPT.TRAP 0x1 ;  /* 0x000000040000795c */ /* 0x000fe20000300000 */
.L_x_5264:
[C---:B------:R-:W-:Y:S01]  /*19e80*/  IMAD R3, R18.reuse, 0x8, R5 ;  /* 0x0000000812037824 */ /* 0x040fe200078e0205 */
[----:B------:R-:W-:Y:S01]  /*19e90*/  SHF.L.U32 R2, R23, 0x1f, RZ ;  /* 0x0000001f17027819 */ /* 0x000fe200000006ff */
[----:B------:R-:W-:-:S03]  /*19ea0*/  VIADD R18, R18, 0x1 ;  /* 0x0000000112127836 */ /* 0x000fc60000000000 */
[----:B------:R-:W0:Y:S02]  /*19eb0*/  SYNCS.PHASECHK.TRANS64.TRYWAIT P1, [R3+URZ+0x38840], R2 ;  /* 0x03884002030075a7 */ /* 0x000e24000802017f */
[----:B------:R-:W-:-:S04]  /*19ec0*/  ISETP.NE.AND P2, PT, R18, 0x2, PT ;  /* 0x000000021200780c */ /* 0x000fc80003f45270 */
[----:B------:R-:W-:Y:S01]  /*19ed0*/  SEL R0, RZ, 0x1, P2 ;  /* 0x00000001ff007807 */ /* 0x000fe20001000000 */
[----:B0-----:R-:W-:Y:S08]  /*19ee0*/  @!P1 BRA `(.L_x_5265) ;  /* 0x0000003800ec9947 */ /* 0x001ff00003800000 */
.L_x_5372:
[----:B------:R-:W-:Y:S02]  /*19ef0*/  SEL R18, R18, RZ, P2 ;  /* 0x000000ff12127207 */ /* 0x000fe40001000000 */
[----:B------:R-:W-:Y:S01]  /*19f00*/  LOP3.LUT R0, R23, R0, RZ, 0x3c, !PT ;  /* 0x0000000017007212 */ /* 0x000fe200078e3cff */
[----:B------:R-:W-:Y:S06]  /*19f10*/  @!P0 BRA `(.L_x_5266) ;  /* 0x0000000000048947 */ /* 0x000fec0003800000 */
[----:B------:R-:W-:Y:S01]  /*19f20*/  BPT.TRAP 0x1 ;  /* 0x000000040000795c */ /* 0x000fe20000300000 */
.L_x_5266:
[----:B------:R-:W-:Y:S01]  /*19f30*/  IMAD R5, R18, 0x8, R5 ;  /* 0x0000000812057824 */ /* 0x000fe200078e0205 */
[----:B------:R-:W-:-:S04]  /*19f40*/  SHF.L.U32 R0, R0, 0x1f, RZ ;  /* 0x0000001f00007819 */ /* 0x000fc800000006ff */
[----:B------:R-:W1:Y:S02]  /*19f50*/  SYNCS.PHASECHK.TRANS64.TRYWAIT P1, [R5+URZ+0x38840], R0 ;  /* 0x03884000050075a7 */ /* 0x000e64000802017f */
[----:B-1----:R-:W-:Y:S05]  /*19f60*/  @!P1 BRA `(.L_x_5267) ;  /* 0x0000003800e09947 */ /* 0x002fea0003800000 */
.L_x_5373:
[----:B------:R-:W-:Y:S05]  /*19f70*/  @!P0 BRA `(.L_x_5268) ;  /* 0x0000000000048947 */ /* 0x000fea0003800000 */
[----:B------:R-:W-:Y:S01]  /*19f80*/  BPT.TRAP 0x1 ;  /* 0x000000040000795c */ /* 0x000fe20000300000 */
.L_x_5268:
[----:B------:R-:W5:Y:S02]  /*19f90*/  SYNCS.PHASECHK.TRANS64.TRYWAIT P1, [R3+URZ+0x38860], R2 ;  /* 0x03886002030075a7 */ /* 0x000f64000802017f */
[----:B-----5:R-:W-:Y:S05]  /*19fa0*/  @!P1 BRA `(.L_x_5269) ;  /* 0x0000003800e49947 */ /* 0x020fea0003800000 */
.L_x_5374:
[----:B------:R-:W-:Y:S05]  /*19fb0*/  @!P0 BRA `(.L_x_5270) ;  /* 0x0000000000048947 */ /* 0x000fea0003800000 */
[----:B------:R-:W-:Y:S01]  /*19fc0*/  BPT.TRAP 0x1 ;  /* 0x000000040000795c */ /* 0x000fe20000300000 */
.L_x_5270:
[----:B------:R0:W0:Y:S02]  /*19fd0*/  SYNCS.PHASECHK.TRANS64.TRYWAIT P0, [R5+URZ+0x38860], R0 ;  /* 0x03886000050075a7 */ /* 0x000024000800017f */
[----:B0-----:R-:W-:Y:S05]  /*19fe0*/  @!P0 NANOSLEEP.SYNCS 0x989680 ;  /* 0x009896800000895d */ /* 0x001fea0003900000 */
[----:B------:R-:W0:Y:S02]  /*19ff0*/  @!P0 SYNCS.PHASECHK.TRANS64 P0, [R5+URZ+0x38860], R0 ;  /* 0x03886000050085a7 */ /* 0x000e24000800007f */
[----:B0-----:R-:W-:Y:S05]  /*1a000*/  @!P0 BRA `(.L_x_5270) ;  /* 0xfffffffc00f08947 */ /* 0x001fea000383ffff */
.L_x_5262:
[----:B------:R-:W-:Y:S05]  /*1a010*/  BSYNC B0 ;  /* 0x0000000000007941 */ /* 0x000fea0003800000 */
.L_x_5261:
[----:B------:R-:W-:Y:S05]  /*1a020*/  EXIT ;  /* 0x000000000000794d */ /* 0x000fea0003800000 */
.L_x_5127:
[----:B0-----:R0:W1:Y:S02]  /*1a030*/  SYNCS.PHASECHK.TRANS64.TRYWAIT P1, [R17+URZ+0x38800], R6 ;  /* 0x03880006110075a7 */ /* 0x001064000802017f */
[----:B-1----:R-:W-:Y:S05]  /*1a040*/  @!P1 NANOSLEEP.SYNCS 0x989680 ;  /* 0x009896800000995d */ /* 0x002fea0003900000 */
[----:B------:R-:W1:Y:S02]  /*1a050*/  @!P1 SYNCS.PHASECHK.TRANS64 P1, [R17+URZ+0x38800], R6 ;  /* 0x03880006110095a7 */ /* 0x000e64000802007f */
[----:B-1----:R-:W-:Y:S05]  /*1a060*/  @!P1 BRA `(.L_x_5127) ;  /* 0xfffffffc00f09947 */ /* 0x002fea000383ffff */
[----:B------:R-:W-:Y:S05]  /*1a070*/  BRA `(.L_x_5271) ;  /* 0xfffffea000687947 */ /* 0x000fea000383ffff */
.L_x_5131:
[----:B--2---:R2:W3:Y:S02]  /*1a080*/  SYNCS.PHASECHK.TRANS64.TRYWAIT P1, [R9+URZ+0x38830], R8 ;  /* 0x03883008090075a7 */ /* 0x0044e4000802017f */
[----:B---3--:R-:W-:Y:S05]  /*1a090*/  @!P1 NANOSLEEP.SYNCS 0x989680 ;  /* 0x009896800000995d */ /* 0x008fea0003900000 */
[----:B------:R-:W3:Y:S02]  /*1a0a0*/  @!P1 SYNCS.PHASECHK.TRANS64 P1, [R9+URZ+0x38830], R8 ;  /* 0x03883008090095a7 */ /* 0x000ee4000802007f */
[----:B---3--:R-:W-:Y:S05]  /*1a0b0*/  @!P1 BRA `(.L_x_5131) ;  /* 0xfffffffc00f09947 */ /* 0x008fea000383ffff */
[----:B------:R-:W-:Y:S05]  /*1a0c0*/  BRA `(.L_x_5130) ;  /* 0xfffffea0008c7947 */ /* 0x000fea000383ffff */
.L_x_5132:
[----:B---3--:R3:W4:Y:S02]  /*1a0d0*/  SYNCS.PHASECHK.TRANS64.TRYWAIT P1, [R17+URZ+0x38810], R6 ;  /* 0x03881006110075a7 */ /* 0x008724000802017f */
[----:B----4-:R-:W-:Y:S05]  /*1a0e0*/  @!P1 NANOSLEEP.SYNCS 0x989680 ;  /* 0x009896800000995d */ /* 0x010fea0003900000 */
[----:B------:R-:W4:Y:S02]  /*1a0f0*/  @!P1 SYNCS.PHASECHK.TRANS64 P1, [R17+URZ+0x38810], R6 ;  /* 0x03881006110095a7 */ /* 0x000f24000802007f */
[----:B----4-:R-:W-:Y:S05]  /*1a100*/  @!P1 BRA `(.L_x_5132) ;  /* 0xfffffffc00f09947 */ /* 0x010fea000383ffff */
[----:B------:R-:W-:Y:S05]  /*1a110*/  BRA `(.L_x_5272) ;  /* 0xfffffea400187947 */ /* 0x000fea000383ffff */
.L_x_5136:
[----:B------:R0:W0:Y:S02]  /*1a120*/  SYNCS.PHASECHK.TRANS64.TRYWAIT P1, [R9+URZ+0x38850], R8 ;  /* 0x03885008090075a7 */ /* 0x000024000802017f */
[----:B0-----:R-:W-:Y:S05]  /*1a130*/  @!P1 NANOSLEEP.SYNCS 0x989680 ;  /* 0x009896800000995d */ /* 0x001fea0003900000 */
[----:B------:R-:W0:Y:S02]  /*1a140*/  @!P1 SYNCS.PHASECHK.TRANS64 P1, [R9+URZ+0x38850], R8 ;  /* 0x03885008090095a7 */ /* 0x000e24000802007f */
[----:B0-----:R-:W-:Y:S05]  /*1a150*/  @!P1 BRA `(.L_x_5136) ;  /* 0xfffffffc00f09947 */ /* 0x001fea000383ffff */
[----:B------:R-:W-:Y:S05]  /*1a160*/  BRA `(.L_x_5135) ;  /* 0xfffffea400487947 */ /* 0x000fea000383ffff */
.L_x_5143:
[----:B-1----:R1:W2:Y:S02]  /*1a170*/  SYNCS.PHASECHK.TRANS64.TRYWAIT P1, [R9+URZ+0x38830], R7 ;  /* 0x03883007090075a7 */ /* 0x0022a4000802017f */
[----:B--2---:R-:W-:Y:S05]  /*1a180*/  @!P1 NANOSLEEP.SYNCS 0x989680 ;  /* 0x009896800000995d */ /* 0x004fea0003900000 */
[----:B------:R-:W2:Y:S02]  /*1a190*/  @!P1 SYNCS.PHASECHK.TRANS64 P1, [R9+URZ+0x38830], R7 ;  /* 0x03883007090095a7 */ /* 0x000ea4000802007f */
[----:B--2---:R-:W-:Y:S05]  /*1a1a0*/  @!P1 BRA `(.L_x_5143) ;  /* 0xfffffffc00f09947 */ /* 0x004fea000383ffff */
[----:B------:R-:W-:Y:S05]  /*1a1b0*/  BRA `(.L_x_5142) ;  /* 0xfffffed000707947 */ /* 0x000fea000383ffff */
.L_x_5147:
[----:B---3--:R3:W4:Y:S02]  /*1a1c0*/  SYNCS.PHASECHK.TRANS64.TRYWAIT P1, [R9+URZ+0x38850], R7 ;  /* 0x03885007090075a7 */ /* 0x008724000802017f */
[----:B----4-:R-:W-:Y:S05]  /*1a1d0*/  @!P1 NANOSLEEP.SYNCS 0x989680 ;  /* 0x009896800000995d */ /* 0x010fea0003900000 */
[----:B------:R-:W4:Y:S02]  /*1a1e0*/  @!P1 SYNCS.PHASECHK.TRANS64 P1, [R9+URZ+0x38850], R7 ;  /* 0x03885007090095a7 */ /* 0x000f24000802007f */
[----:B----4-:R-:W-:Y:S05]  /*1a1f0*/  @!P1 BRA `(.L_x_5147) ;  /* 0xfffffffc00f09947 */ /* 0x010fea000383ffff */
[----:B------:R-:W-:Y:S05]  /*1a200*/  BRA `(.L_x_5146) ;  /* 0xfffffed000cc7947 */ /* 0x000fea000383ffff */
.L_x_5155:
[----:B-1----:R1:W2:Y:S02]  /*1a210*/  SYNCS.PHASECHK.TRANS64.TRYWAIT P1, [R9+URZ+0x38830], R7 ;  /* 0x03883007090075a7 */ /* 0x0022a4000802017f */
[----:B--2---:R-:W-:Y:S05]  /*1a220*/  @!P1 NANOSLEEP.SYNCS 0x989680 ;  /* 0x009896800000995d */ /* 0x004fea0003900000 */
[----:B------:R-:W2:Y:S02]  /*1a230*/  @!P1 SYNCS.PHASECHK.TRANS64 P1, [R9+URZ+0x38830], R7 ;  /* 0x03883007090095a7 */ /* 0x000ea4000802007f */
[----:B--2---:R-:W-:Y:S05]  /*1a240*/  @!P1 BRA `(.L_x_5155) ;  /* 0xfffffffc00f09947 */ /* 0x004fea000383ffff */
[----:B------:R-:W-:Y:S05]  /*1a250*/  BRA `(.L_x_5154) ;  /* 0xffffff0800087947 */ /* 0x000fea000383ffff */
.L_x_5159:
[----:B---3--:R3:W4:Y:S02]  /*1a260*/  SYNCS.PHASECHK.TRANS64.TRYWAIT P1, [R9+URZ+0x38850], R7 ;  /* 0x03885007090075a7 */ /* 0x008724000802017f */
[----:B----4-:R-:W-:Y:S05]  /*1a270*/  @!P1 NANOSLEEP.SYNCS 0x989680 ;  /* 0x009896800000995d */ /* 0x010fea0003900000 */
[----:B------:R-:W4:Y:S02]  /*1a280*/  @!P1 SYNCS.PHASECHK.TRANS64 P1, [R9+URZ+0x38850], R7 ;  /* 0x03885007090095a7 */ /* 0x000f24000802007f */
[----:B----4-:R-:W-:Y:S05]  /*1a290*/  @!P1 BRA `(.L_x_5159) ;  /* 0xfffffffc00f09947 */ /* 0x010fea000383ffff */
[----:B------:R-:W-:Y:S05]  /*1a2a0*/  BRA `(.L_x_5158) ;  /* 0xffffff0800647947 */ /* 0x000fea000383ffff */
.L_x_5202:
        /* <DEDUP_REMOVED lines=11> */
.L_x_5274:
[----:B------:R-:W-:Y:S05]  /*1a360*/  BSYNC B0 ;  /* 0x0000000000007941 */ /* 0x000fea0003800000 */
.L_x_5273:
[----:B------:R-:W-:Y:S05]  /*1a370*/  BRA `(.L_x_5275) ;  /* 0xffffffac001c7947 */ /* 0x000fea000383ffff */
.L_x_5205:
[----:B0-----:R0:W1:Y:S02]  /*1a380*/  SYNCS.PHASECHK.TRANS64.TRYWAIT P0, [R22+URZ+0x38840], R0 ;  /* 0x03884000160075a7 */ /* 0x001064000800017f */
[----:B-1----:R-:W-:Y:S05]  /*1a390*/  @!P0 NANOSLEEP.SYNCS 0x989680 ;  /* 0x009896800000895d */ /* 0x002fea0003900000 */
[----:B------:R-:W1:Y:S02]  /*1a3a0*/  @!P0 SYNCS.PHASECHK.TRANS64 P0, [R22+URZ+0x38840], R0 ;  /* 0x03884000160085a7 */ /* 0x000e64000800007f */
[----:B-1----:R-:W-:Y:S05]  /*1a3b0*/  @!P0 BRA `(.L_x_5205) ;  /* 0xfffffffc00f08947 */ /* 0x002fea000383ffff */
[----:B------:R-:W-:Y:S05]  /*1a3c0*/  BRA `(.L_x_5276) ;  /* 0xffffffb000187947 */ /* 0x000fea000383ffff */
.L_x_5206:
        /* <DEDUP_REMOVED lines=8> */
.L_x_5278:
[----:B------:R-:W-:Y:S05]  /*1a450*/  BSYNC B0 ;  /* 0x0000000000007941 */ /* 0x000fea0003800000 */
.L_x_5277:
        /* <DEDUP_REMOVED lines=9> */
.L_x_5279:
[----:B------:R-:W-:Y:S02]  /*1a4f0*/  IMAD.MOV.U32 R13, RZ, RZ, R5 ;  /* 0x000000ffff0d7224 */ /* 0x000fe400078e0005 */
[----:B------:R-:W-:Y:S02]  /*1a500*/  IMAD.MOV.U32 R12, RZ, RZ, 0x1 ;  /* 0x00000001ff0c7424 */ /* 0x000fe400078e00ff */
[----:B------:R-:W-:-:S07]  /*1a510*/  IMAD.MOV.U32 R3, RZ, RZ, R14 ;  /* 0x000000ffff037224 */ /* 0x000fce00078e000e */
[----:B------:R-:W-:Y:S05]  /*1a520*/  WARPSYNC.COLLECTIVE R15, `(.L_x_5280) ;  /* 0x000000000f087348 */ /* 0x000fea0003c00000 */
[----:B------:R0:W1:Y:S02]  /*1a530*/  SHFL.IDX P6, R14, R13, R12, R11 ;  /* 0x0000000c0d0e7389 */ /* 0x00006400000c000b */
[----:B01----:R-:W-:Y:S01]  /*1a540*/  ENDCOLLECTIVE ;  /* 0x000000000000791b */ /* 0x003fe20003800000 */
.L_x_5280:
        /* <DEDUP_REMOVED lines=15> */
.L_x_5281:
[----:B------:R-:W-:Y:S02]  /*1a640*/  @P0 IMAD R6, R4, 0x2, R17 ;  /* 0x0000000204060824 */ /* 0x000fe400078e0211 */
[----:B------:R-:W-:Y:S02]  /*1a650*/  IMAD.MOV.U32 R13, RZ, RZ, R5 ;  /* 0x000000ffff0d7224 */ /* 0x000fe400078e0005 */
[----:B------:R-:W-:Y:S02]  /*1a660*/  IMAD.MOV.U32 R12, RZ, RZ, 0x2 ;  /* 0x00000002ff0c7424 */ /* 0x000fe400078e00ff */
[----:B------:R-:W-:-:S07]  /*1a670*/  IMAD.MOV.U32 R3, RZ, RZ, R14 ;  /* 0x000000ffff037224 */ /* 0x000fce00078e000e */
[----:B------:R-:W-:Y:S05]  /*1a680*/  WARPSYNC.COLLECTIVE R15, `(.L_x_5282) ;  /* 0x000000000f087348 */ /* 0x000fea0003c00000 */
[----:B------:R0:W1:Y:S02]  /*1a690*/  SHFL.IDX P6, R14, R13, R12, R11 ;  /* 0x0000000c0d0e7389 */ /* 0x00006400000c000b */
[----:B01----:R-:W-:Y:S01]  /*1a6a0*/  ENDCOLLECTIVE ;  /* 0x000000000000791b */ /* 0x003fe20003800000 */
.L_x_5282:
        /* <DEDUP_REMOVED lines=15> */
.L_x_5283:
[----:B------:R-:W-:Y:S02]  /*1a7a0*/  @P0 IMAD R6, R4, 0x2, R17 ;  /* 0x0000000204060824 */ /* 0x000fe400078e0211 */
[----:B------:R-:W-:Y:S02]  /*1a7b0*/  IMAD.MOV.U32 R13, RZ, RZ, R5 ;  /* 0x000000ffff0d7224 */ /* 0x000fe400078e0005 */
[----:B------:R-:W-:Y:S02]  /*1a7c0*/  IMAD.MOV.U32 R12, RZ, RZ, 0x3 ;  /* 0x00000003ff0c7424 */ /* 0x000fe400078e00ff */
[----:B------:R-:W-:-:S07]  /*1a7d0*/  IMAD.MOV.U32 R3, RZ, RZ, R14 ;  /* 0x000000ffff037224 */ /* 0x000fce00078e000e */
[----:B------:R-:W-:Y:S05]  /*1a7e0*/  WARPSYNC.COLLECTIVE R15, `(.L_x_5284) ;  /* 0x000000000f087348 */ /* 0x000fea0003c00000 */
[----:B------:R0:W1:Y:S02]  /*1a7f0*/  SHFL.IDX P6, R14, R13, R12, R11 ;  /* 0x0000000c0d0e7389 */ /* 0x00006400000c000b */
[----:B01----:R-:W-:Y:S01]  /*1a800*/  ENDCOLLECTIVE ;  /* 0x000000000000791b */ /* 0x003fe20003800000 */
.L_x_5284:
        /* <DEDUP_REMOVED lines=10> */
.L_x_5285:
[----:B------:R-:W-:Y:S01]  /*1a8b0*/  @!PT LDS RZ, [RZ] ;  /* 0x00000000fffff984 */ /* 0x000fe20000000800 */
[----:B------:R-:W-:Y:S01]  /*1a8c0*/  @!PT LDS RZ, [RZ] ;  /* 0x00000000fffff984 */ /* 0x000fe20000000800 */
[----:B------:R-:W-:Y:S01]  /*1a8d0*/  @!PT LDS RZ, [RZ] ;  /* 0x00000000fffff984 */ /* 0x000fe20000000800 */
[----:B------:R0:W-:Y:S01]  /*1a8e0*/  @P0 LDGSTS.E.BYPASS.LTC128B.128 [R6+0x23400], desc[UR42][R2.64], !P2 ;  /* 0x2340000002060fae */ /* 0x0001e2000d101d6a */
[----:B------:R-:W-:Y:S01]  /*1a8f0*/  IMAD.MOV.U32 R0, RZ, RZ, R14 ;  /* 0x000000ffff007224 */ /* 0x000fe200078e000e */
[----:B------:R-:W-:Y:S06]  /*1a900*/  BRA `(.L_x_5286) ;  /* 0xffffffac00cc7947 */ /* 0x000fec000383ffff */
.L_x_5211:
        /* <DEDUP_REMOVED lines=10> */
.L_x_5287:
        /* <DEDUP_REMOVED lines=9> */
.L_x_5288:
[----:B------:R-:W-:Y:S02]  /*1aa40*/  IMAD.MOV.U32 R13, RZ, RZ, R2 ;  /* 0x000000ffff0d7224 */ /* 0x000fe400078e0002 */
[----:B------:R-:W-:Y:S02]  /*1aa50*/  IMAD.MOV.U32 R12, RZ, RZ, 0x1 ;  /* 0x00000001ff0c7424 */ /* 0x000fe400078e00ff */
[----:B------:R-:W-:-:S07]  /*1aa60*/  IMAD.MOV.U32 R5, RZ, RZ, R14 ;  /* 0x000000ffff057224 */ /* 0x000fce00078e000e */
[----:B------:R-:W-:Y:S05]  /*1aa70*/  WARPSYNC.COLLECTIVE R15, `(.L_x_5289) ;  /* 0x000000000f087348 */ /* 0x000fea0003c00000 */
[----:B------:R0:W1:Y:S02]  /*1aa80*/  SHFL.IDX P6, R14, R13, R12, R11 ;  /* 0x0000000c0d0e7389 */ /* 0x00006400000c000b */
[----:B01----:R-:W-:Y:S01]  /*1aa90*/  ENDCOLLECTIVE ;  /* 0x000000000000791b */ /* 0x003fe20003800000 */
.L_x_5289:
        /* <DEDUP_REMOVED lines=15> */
.L_x_5290:
        /* <DEDUP_REMOVED lines=8> */
.L_x_5291:
        /* <DEDUP_REMOVED lines=16> */
.L_x_5292:
[----:B------:R-:W-:Y:S01]  /*1ad10*/  @P2 LOP3.LUT R16, R16, 0x40, RZ, 0xfc, !PT ;  /* 0x0000004010102812 */ /* 0x000fe200078efcff */
[----:B------:R-:W-:Y:S02]  /*1ad20*/  IMAD.MOV.U32 R13, RZ, RZ, R2 ;  /* 0x000000ffff0d7224 */ /* 0x000fe400078e0002 */
[----:B------:R-:W-:Y:S02]  /*1ad30*/  IMAD.MOV.U32 R12, RZ, RZ, 0x3 ;  /* 0x00000003ff0c7424 */ /* 0x000fe400078e00ff */
[----:B------:R-:W-:-:S07]  /*1ad40*/  IMAD.MOV.U32 R5, RZ, RZ, R14 ;  /* 0x000000ffff057224 */ /* 0x000fce00078e000e */
[----:B------:R-:W-:Y:S05]  /*1ad50*/  WARPSYNC.COLLECTIVE R15, `(.L_x_5293) ;  /* 0x000000000f087348 */ /* 0x000fea0003c00000 */
[----:B------:R0:W1:Y:S02]  /*1ad60*/  SHFL.IDX P6, R14, R13, R12, R11 ;  /* 0x0000000c0d0e7389 */ /* 0x00006400000c000b */
[----:B01----:R-:W-:Y:S01]  /*1ad70*/  ENDCOLLECTIVE ;  /* 0x000000000000791b */ /* 0x003fe20003800000 */
.L_x_5293:
        /* <DEDUP_REMOVED lines=14> */
.L_x_5294:
[----:B------:R-:W-:Y:S01]  /*1ae60*/  IMAD.MOV.U32 R0, RZ, RZ, R14 ;  /* 0x000000ffff007224 */ /* 0x000fe200078e000e */
[----:B------:R-:W-:Y:S06]  /*1ae70*/  BRA `(.L_x_5295) ;  /* 0xffffffb000d07947 */ /* 0x000fec000383ffff */
.L_x_5215:
        /* <DEDUP_REMOVED lines=47> */
.L_x_5297:
[----:B------:R-:W-:Y:S05]  /*1b170*/  BSYNC B0 ;  /* 0x0000000000007941 */ /* 0x000fea0003800000 */
.L_x_5296:
        /* <DEDUP_REMOVED lines=11> */
.L_x_5298:
        /* <DEDUP_REMOVED lines=39> */
.L_x_5299:
[----:B------:R-:W-:Y:S02]  /*1b4a0*/  IMAD.MOV.U32 R13, RZ, RZ, R0 ;  /* 0x000000ffff0d7224 */ /* 0x000fe400078e0000 */
[----:B------:R-:W-:-:S07]  /*1b4b0*/  IMAD.MOV.U32 R7, RZ, RZ, R14 ;  /* 0x000000ffff077224 */ /* 0x000fce00078e000e */
[----:B------:R-:W-:Y:S05]  /*1b4c0*/  WARPSYNC.COLLECTIVE R15, `(.L_x_5300) ;  /* 0x000000000f087348 */ /* 0x000fea0003c00000 */
[----:B------:R0:W1:Y:S02]  /*1b4d0*/  SHFL.IDX P6, R14, R13, R12, R11 ;  /* 0x0000000c0d0e7389 */ /* 0x00006400000c000b */
[----:B01----:R-:W-:Y:S01]  /*1b4e0*/  ENDCOLLECTIVE ;  /* 0x000000000000791b */ /* 0x003fe20003800000 */
.L_x_5300:
        /* <DEDUP_REMOVED lines=33> */
.L_x_5301:
[----:B------:R-:W-:Y:S02]  /*1b700*/  IMAD.MOV.U32 R13, RZ, RZ, R0 ;  /* 0x000000ffff0d7224 */ /* 0x000fe400078e0000 */
[----:B------:R-:W-:-:S07]  /*1b710*/  IMAD.MOV.U32 R7, RZ, RZ, R14 ;  /* 0x000000ffff077224 */ /* 0x000fce00078e000e */
[----:B------:R-:W-:Y:S05]  /*1b720*/  WARPSYNC.COLLECTIVE R15, `(.L_x_5302) ;  /* 0x000000000f087348 */ /* 0x000fea0003c00000 */
[----:B------:R0:W1:Y:S02]  /*1b730*/  SHFL.IDX P6, R14, R13, R12, R11 ;  /* 0x0000000c0d0e7389 */ /* 0x00006400000c000b */
[----:B01----:R-:W-:Y:S01]  /*1b740*/  ENDCOLLECTIVE ;  /* 0x000000000000791b */ /* 0x003fe20003800000 */
.L_x_5302:
        /* <DEDUP_REMOVED lines=27> */
.L_x_5303:
[----:B------:R-:W-:Y:S02]  /*1b900*/  IMAD.MOV.U32 R13, RZ, RZ, R0 ;  /* 0x000000ffff0d7224 */ /* 0x000fe400078e0000 */
[----:B------:R-:W-:-:S07]  /*1b910*/  IMAD.MOV.U32 R6, RZ, RZ, R14 ;  /* 0x000000ffff067224 */ /* 0x000fce00078e000e */
[----:B------:R-:W-:Y:S05]  /*1b920*/  WARPSYNC.COLLECTIVE R15, `(.L_x_5304) ;  /* 0x000000000f087348 */ /* 0x000fea0003c00000 */
[----:B------:R0:W1:Y:S02]  /*1b930*/  SHFL.IDX P6, R14, R13, R12, R11 ;  /* 0x0000000c0d0e7389 */ /* 0x00006400000c000b */
[----:B01----:R-:W-:Y:S01]  /*1b940*/  ENDCOLLECTIVE ;  /* 0x000000000000791b */ /* 0x003fe20003800000 */
.L_x_5304:
[----:B------:R-:W-:Y:S01]  /*1b950*/  IMAD.MOV.U32 R0, RZ, RZ, R14 ;  /* 0x000000ffff007224 */ /* 0x000fe200078e000e */
[----:B------:R-:W-:Y:S06]  /*1b960*/  BRA `(.L_x_5305) ;  /* 0xffffffb400447947 */ /* 0x000fec000383ffff */
.L_x_5220:
[----:B0-----:R0:W1:Y:S02]  /*1b970*/  SYNCS.PHASECHK.TRANS64.TRYWAIT P0, [R17+URZ+0x38820], R0 ;  /* 0x03882000110075a7 */ /* 0x001064000800017f */
[----:B-1----:R-:W-:Y:S05]  /*1b980*/  @!P0 NANOSLEEP.SYNCS 0x989680 ;  /* 0x009896800000895d */ /* 0x002fea0003900000 */
[----:B------:R-:W1:Y:S02]  /*1b990*/  @!P0 SYNCS.PHASECHK.TRANS64 P0, [R17+URZ+0x38820], R0 ;  /* 0x03882000110085a7 */ /* 0x000e64000800007f */
[----:B-1----:R-:W-:Y:S05]  /*1b9a0*/  @!P0 BRA `(.L_x_5220) ;  /* 0xfffffffc00f08947 */ /* 0x002fea000383ffff */
[----:B------:R-:W-:Y:S05]  /*1b9b0*/  BRA `(.L_x_5306) ;  /* 0xffffffb400e07947 */ /* 0x000fea000383ffff */
.L_x_5223:
[----:B0-----:R0:W1:Y:S02]  /*1b9c0*/  SYNCS.PHASECHK.TRANS64.TRYWAIT P0, [R22+URZ+0x38860], R0 ;  /* 0x03886000160075a7 */ /* 0x001064000800017f */
[----:B-1----:R-:W-:Y:S05]  /*1b9d0*/  @!P0 NANOSLEEP.SYNCS 0x989680 ;  /* 0x009896800000895d */ /* 0x002fea0003900000 */
[----:B------:R-:W1:Y:S02]  /*1b9e0*/  @!P0 SYNCS.PHASECHK.TRANS64 P0, [R22+URZ+0x38860], R0 ;  /* 0x03886000160085a7 */ /* 0x000e64000800007f */
[----:B-1----:R-:W-:Y:S05]  /*1b9f0*/  @!P0 BRA `(.L_x_5223) ;  /* 0xfffffffc00f08947 */ /* 0x002fea000383ffff */
[----:B------:R-:W-:Y:S05]  /*1ba00*/  BRA `(.L_x_5307) ;  /* 0xffffffb400f07947 */ /* 0x000fea000383ffff */
.L_x_5224:
        /* <DEDUP_REMOVED lines=8> */
.L_x_5309:
[----:B------:R-:W-:Y:S05]  /*1ba90*/  BSYNC B0 ;  /* 0x0000000000007941 */ /* 0x000fea0003800000 */
.L_x_5308:
        /* <DEDUP_REMOVED lines=15> */
.L_x_5310:
        /* <DEDUP_REMOVED lines=39> */
.L_x_5311:
[----:B------:R-:W-:Y:S02]  /*1be00*/  IMAD.MOV.U32 R13, RZ, RZ, R4 ;  /* 0x000000ffff0d7224 */ /* 0x000fe400078e0004 */
[----:B------:R-:W-:-:S07]  /*1be10*/  IMAD.MOV.U32 R3, RZ, RZ, R14 ;  /* 0x000000ffff037224 */ /* 0x000fce00078e000e */
[----:B------:R-:W-:Y:S05]  /*1be20*/  WARPSYNC.COLLECTIVE R15, `(.L_x_5312) ;  /* 0x000000000f087348 */ /* 0x000fea0003c00000 */
[----:B------:R0:W1:Y:S02]  /*1be30*/  SHFL.IDX P6, R14, R13, R12, R11 ;  /* 0x0000000c0d0e7389 */ /* 0x00006400000c000b */
[----:B01----:R-:W-:Y:S01]  /*1be40*/  ENDCOLLECTIVE ;  /* 0x000000000000791b */ /* 0x003fe20003800000 */
.L_x_5312:
        /* <DEDUP_REMOVED lines=29> */
.L_x_5313:
[----:B------:R-:W-:Y:S02]  /*1c020*/  IMAD.MOV.U32 R13, RZ, RZ, R4 ;  /* 0x000000ffff0d7224 */ /* 0x000fe400078e0004 */
[----:B------:R-:W-:-:S07]  /*1c030*/  IMAD.MOV.U32 R7, RZ, RZ, R14 ;  /* 0x000000ffff077224 */ /* 0x000fce00078e000e */
[----:B------:R-:W-:Y:S05]  /*1c040*/  WARPSYNC.COLLECTIVE R15, `(.L_x_5314) ;  /* 0x000000000f087348 */ /* 0x000fea0003c00000 */
[----:B------:R0:W1:Y:S02]  /*1c050*/  SHFL.IDX P6, R14, R13, R12, R11 ;  /* 0x0000000c0d0e7389 */ /* 0x00006400000c000b */
[----:B01----:R-:W-:Y:S01]  /*1c060*/  ENDCOLLECTIVE ;  /* 0x000000000000791b */ /* 0x003fe20003800000 */
.L_x_5314:
        /* <DEDUP_REMOVED lines=29> */
.L_x_5315:
[----:B------:R-:W-:Y:S02]  /*1c240*/  IMAD.MOV.U32 R13, RZ, RZ, R4 ;  /* 0x000000ffff0d7224 */ /* 0x000fe400078e0004 */
[----:B------:R-:W-:-:S07]  /*1c250*/  IMAD.MOV.U32 R6, RZ, RZ, R14 ;  /* 0x000000ffff067224 */ /* 0x000fce00078e000e */
[----:B------:R-:W-:Y:S05]  /*1c260*/  WARPSYNC.COLLECTIVE R15, `(.L_x_5316) ;  /* 0x000000000f087348 */ /* 0x000fea0003c00000 */
[----:B------:R0:W1:Y:S02]  /*1c270*/  SHFL.IDX P6, R14, R13, R12, R11 ;  /* 0x0000000c0d0e7389 */ /* 0x00006400000c000b */
[----:B01----:R-:W-:Y:S01]  /*1c280*/  ENDCOLLECTIVE ;  /* 0x000000000000791b */ /* 0x003fe20003800000 */
.L_x_5316:
[----:B------:R-:W-:Y:S01]  /*1c290*/  IMAD.MOV.U32 R2, RZ, RZ, R14 ;  /* 0x000000ffff027224 */ /* 0x000fe200078e000e */
[----:B------:R-:W-:Y:S06]  /*1c2a0*/  BRA `(.L_x_5317) ;  /* 0xffffffb4007c7947 */ /* 0x000fec000383ffff */
.L_x_5231:
[----:B0-----:R0:W1:Y:S02]  /*1c2b0*/  SYNCS.PHASECHK.TRANS64.TRYWAIT P0, [R6+URZ+0x38840], R20 ;  /* 0x03884014060075a7 */ /* 0x001064000800017f */
[----:B-1----:R-:W-:Y:S05]  /*1c2c0*/  @!P0 NANOSLEEP.SYNCS 0x989680 ;  /* 0x009896800000895d */ /* 0x002fea0003900000 */
[----:B------:R-:W1:Y:S02]  /*1c2d0*/  @!P0 SYNCS.PHASECHK.TRANS64 P0, [R6+URZ+0x38840], R20 ;  /* 0x03884014060085a7 */ /* 0x000e64000800007f */
[----:B-1----:R-:W-:Y:S05]  /*1c2e0*/  @!P0 BRA `(.L_x_5231) ;  /* 0xfffffffc00f08947 */ /* 0x002fea000383ffff */
[----:B------:R-:W-:Y:S05]  /*1c2f0*/  BRA `(.L_x_5318) ;  /* 0xffffffbc00107947 */ /* 0x000fea000383ffff */
.L_x_5232:
        /* <DEDUP_REMOVED lines=8> */
.L_x_5320:
[----:B------:R-:W-:Y:S05]  /*1c380*/  BSYNC B1 ;  /* 0x0000000000017941 */ /* 0x000fea0003800000 */
.L_x_5319:
        /* <DEDUP_REMOVED lines=9> */
.L_x_5321:
[----:B------:R-:W-:Y:S02]  /*1c420*/  IMAD.MOV.U32 R13, RZ, RZ, R25 ;  /* 0x000000ffff0d7224 */ /* 0x000fe400078e0019 */
[----:B------:R-:W-:Y:S02]  /*1c430*/  IMAD.MOV.U32 R12, RZ, RZ, 0x1 ;  /* 0x00000001ff0c7424 */ /* 0x000fe400078e00ff */
[----:B------:R-:W-:-:S07]  /*1c440*/  IMAD.MOV.U32 R2, RZ, RZ, R14 ;  /* 0x000000ffff027224 */ /* 0x000fce00078e000e */
[----:B------:R-:W-:Y:S05]  /*1c450*/  WARPSYNC.COLLECTIVE R15, `(.L_x_5322) ;  /* 0x000000000f087348 */ /* 0x000fea0003c00000 */
[----:B------:R0:W1:Y:S02]  /*1c460*/  SHFL.IDX P6, R14, R13, R12, R11 ;  /* 0x0000000c0d0e7389 */ /* 0x00006400000c000b */
[----:B01----:R-:W-:Y:S01]  /*1c470*/  ENDCOLLECTIVE ;  /* 0x000000000000791b */ /* 0x003fe20003800000 */
.L_x_5322:
        /* <DEDUP_REMOVED lines=11> */
.L_x_5323:
[----:B------:R-:W-:Y:S02]  /*1c530*/  IMAD.MOV.U32 R13, RZ, RZ, R25 ;  /* 0x000000ffff0d7224 */ /* 0x000fe400078e0019 */
[----:B------:R-:W-:Y:S02]  /*1c540*/  IMAD.MOV.U32 R12, RZ, RZ, 0x2 ;  /* 0x00000002ff0c7424 */ /* 0x000fe400078e00ff */
[----:B------:R-:W-:-:S07]  /*1c550*/  IMAD.MOV.U32 R2, RZ, RZ, R14 ;  /* 0x000000ffff027224 */ /* 0x000fce00078e000e */
[----:B------:R-:W-:Y:S05]  /*1c560*/  WARPSYNC.COLLECTIVE R15, `(.L_x_5324) ;  /* 0x000000000f087348 */ /* 0x000fea0003c00000 */
[----:B------:R0:W1:Y:S02]  /*1c570*/  SHFL.IDX P6, R14, R13, R12, R11 ;  /* 0x0000000c0d0e7389 */ /* 0x00006400000c000b */
[----:B01----:R-:W-:Y:S01]  /*1c580*/  ENDCOLLECTIVE ;  /* 0x000000000000791b */ /* 0x003fe20003800000 */
.L_x_5324:
        /* <DEDUP_REMOVED lines=11> */
.L_x_5325:
[----:B------:R-:W-:Y:S02]  /*1c640*/  IMAD.MOV.U32 R13, RZ, RZ, R25 ;  /* 0x000000ffff0d7224 */ /* 0x000fe400078e0019 */
[----:B------:R-:W-:Y:S02]  /*1c650*/  IMAD.MOV.U32 R12, RZ, RZ, 0x3 ;  /* 0x00000003ff0c7424 */ /* 0x000fe400078e00ff */
[----:B------:R-:W-:-:S07]  /*1c660*/  IMAD.MOV.U32 R2, RZ, RZ, R14 ;  /* 0x000000ffff027224 */ /* 0x000fce00078e000e */
[----:B------:R-:W-:Y:S05]  /*1c670*/  WARPSYNC.COLLECTIVE R15, `(.L_x_5326) ;  /* 0x000000000f087348 */ /* 0x000fea0003c00000 */
[----:B------:R0:W1:Y:S02]  /*1c680*/  SHFL.IDX P6, R14, R13, R12, R11 ;  /* 0x0000000c0d0e7389 */ /* 0x00006400000c000b */
[----:B01----:R-:W-:Y:S01]  /*1c690*/  ENDCOLLECTIVE ;  /* 0x000000000000791b */ /* 0x003fe20003800000 */
.L_x_5326:
        /* <DEDUP_REMOVED lines=11> */
.L_x_5327:
[----:B------:R-:W-:Y:S01]  /*1c750*/  IMAD.MOV.U32 R2, RZ, RZ, R14 ;  /* 0x000000ffff027224 */ /* 0x000fe200078e000e */
[----:B------:R-:W-:Y:S06]  /*1c760*/  BRA `(.L_x_5328) ;  /* 0xffffffb800987947 */ /* 0x000fec000383ffff */
.L_x_5237:
[----:B---3--:R3:W4:Y:S02]  /*1c770*/  SYNCS.PHASECHK.TRANS64.TRYWAIT P0, [R6+URZ+0x38860], R20 ;  /* 0x03886014060075a7 */ /* 0x008724000800017f */
[----:B----4-:R-:W-:Y:S05]  /*1c780*/  @!P0 NANOSLEEP.SYNCS 0x989680 ;  /* 0x009896800000895d */ /* 0x010fea0003900000 */
[----:B------:R-:W4:Y:S02]  /*1c790*/  @!P0 SYNCS.PHASECHK.TRANS64 P0, [R6+URZ+0x38860], R20 ;  /* 0x03886014060085a7 */ /* 0x000f24000800007f */
[----:B----4-:R-:W-:Y:S05]  /*1c7a0*/  @!P0 BRA `(.L_x_5237) ;  /* 0xfffffffc00f08947 */ /* 0x010fea000383ffff */
[----:B------:R-:W-:Y:S05]  /*1c7b0*/  BRA `(.L_x_5329) ;  /* 0xffffffb800e87947 */ /* 0x000fea000383ffff */
.L_x_5238:
        /* <DEDUP_REMOVED lines=8> */
.L_x_5331:
[----:B------:R-:W-:Y:S05]  /*1c840*/  BSYNC B1 ;  /* 0x0000000000017941 */ /* 0x000fea0003800000 */
.L_x_5330:
        /* <DEDUP_REMOVED lines=13> */
.L_x_5332:
        /* <DEDUP_REMOVED lines=17> */
.L_x_5333:
        /* <DEDUP_REMOVED lines=16> */
.L_x_5334:
        /* <DEDUP_REMOVED lines=19> */
.L_x_5335:
        /* <DEDUP_REMOVED lines=14> */
.L_x_5336:
        /* <DEDUP_REMOVED lines=16> */
.L_x_5337:
        /* <DEDUP_REMOVED lines=14> */
.L_x_5338:
[----:B------:R-:W-:Y:S05]  /*1cf20*/  BRA `(.L_x_5339) ;  /* 0xffffffb8004c7947 */ /* 0x000fea000383ffff */
.L_x_5246:
        /* <DEDUP_REMOVED lines=8> */
.L_x_5341:
[----:B------:R-:W-:Y:S05]  /*1cfb0*/  BSYNC B0 ;  /* 0x0000000000007941 */ /* 0x000fea0003800000 */
.L_x_5340:
        /* <DEDUP_REMOVED lines=9> */
.L_x_5342:
        /* <DEDUP_REMOVED lines=23> */
.L_x_5343:
[----:B------:R-:W-:Y:S01]  /*1d1c0*/  IMAD.MOV.U32 R12, RZ, RZ, 0x2 ;  /* 0x00000002ff0c7424 */ /* 0x000fe200078e00ff */
[----:B------:R-:W-:-:S05]  /*1d1d0*/  SEL R4, R14, RZ, P1 ;  /* 0x000000ff0e047207 */ /* 0x000fca0000800000 */
[----:B------:R-:W-:-:S04]  /*1d1e0*/  IMAD.IADD R4, R13, 0x1, R4 ;  /* 0x000000010d047824 */ /* 0x000fc800078e0204 */
[----:B------:R-:W-:-:S07]  /*1d1f0*/  IMAD.MOV.U32 R13, RZ, RZ, R4 ;  /* 0x000000ffff0d7224 */ /* 0x000fce00078e0004 */
[----:B------:R-:W-:Y:S05]  /*1d200*/  WARPSYNC.COLLECTIVE R15, `(.L_x_5344) ;  /* 0x000000000f087348 */ /* 0x000fea0003c00000 */
[----:B------:R0:W1:Y:S02]  /*1d210*/  SHFL.UP P6, R14, R13, R12, R11 ;  /* 0x0400000c0d0e7389 */ /* 0x00006400000c000b */
[----:B01----:R-:W-:Y:S01]  /*1d220*/  ENDCOLLECTIVE ;  /* 0x000000000000791b */ /* 0x003fe20003800000 */
.L_x_5344:
[----:B------:R-:W-:Y:S01]  /*1d230*/  IMAD.MOV.U32 R12, RZ, RZ, 0x4 ;  /* 0x00000004ff0c7424 */ /* 0x000fe200078e00ff */
[----:B------:R-:W-:-:S05]  /*1d240*/  SEL R3, R14, RZ, P2 ;  /* 0x000000ff0e037207 */ /* 0x000fca0001000000 */
[----:B------:R-:W-:-:S04]  /*1d250*/  IMAD.IADD R2, R4, 0x1, R3 ;  /* 0x0000000104027824 */ /* 0x000fc800078e0203 */
[----:B------:R-:W-:-:S07]  /*1d260*/  IMAD.MOV.U32 R13, RZ, RZ, R2 ;  /* 0x000000ffff0d7224 */ /* 0x000fce00078e0002 */
[----:B------:R-:W-:Y:S05]  /*1d270*/  WARPSYNC.COLLECTIVE R15, `(.L_x_5345) ;  /* 0x000000000f087348 */ /* 0x000fea0003c00000 */
[----:B------:R0:W1:Y:S02]  /*1d280*/  SHFL.UP P6, R14, R13, R12, R11 ;  /* 0x0400000c0d0e7389 */ /* 0x00006400000c000b */
[----:B01----:R-:W-:Y:S01]  /*1d290*/  ENDCOLLECTIVE ;  /* 0x000000000000791b */ /* 0x003fe20003800000 */
.L_x_5345:
[----:B------:R-:W-:Y:S01]  /*1d2a0*/  IMAD.MOV.U32 R12, RZ, RZ, 0x8 ;  /* 0x00000008ff0c7424 */ /* 0x000fe200078e00ff */
[----:B------:R-:W-:-:S05]  /*1d2b0*/  SEL R3, R14, RZ, P3 ;  /* 0x000000ff0e037207 */ /* 0x000fca0001800000 */
[----:B------:R-:W-:-:S04]  /*1d2c0*/  IMAD.IADD R3, R2, 0x1, R3 ;  /* 0x0000000102037824 */ /* 0x000fc800078e0203 */
[----:B------:R-:W-:-:S07]  /*1d2d0*/  IMAD.MOV.U32 R13, RZ, RZ, R3 ;  /* 0x000000ffff0d7224 */ /* 0x000fce00078e0003 */
[----:B------:R-:W-:Y:S05]  /*1d2e0*/  WARPSYNC.COLLECTIVE R15, `(.L_x_5346) ;  /* 0x000000000f087348 */ /* 0x000fea0003c00000 */
[----:B------:R0:W1:Y:S02]  /*1d2f0*/  SHFL.UP P6, R14, R13, R12, R11 ;  /* 0x0400000c0d0e7389 */ /* 0x00006400000c000b */
[----:B01----:R-:W-:Y:S01]  /*1d300*/  ENDCOLLECTIVE ;  /* 0x000000000000791b */ /* 0x003fe20003800000 */
.L_x_5346:
[----:B------:R-:W-:Y:S01]  /*1d310*/  IMAD.MOV.U32 R12, RZ, RZ, 0x10 ;  /* 0x00000010ff0c7424 */ /* 0x000fe200078e00ff */
[----:B------:R-:W-:-:S05]  /*1d320*/  SEL R4, R14, RZ, P4 ;  /* 0x000000ff0e047207 */ /* 0x000fca0002000000 */
[----:B------:R-:W-:-:S04]  /*1d330*/  IMAD.IADD R4, R3, 0x1, R4 ;  /* 0x0000000103047824 */ /* 0x000fc800078e0204 */
[----:B------:R-:W-:-:S07]  /*1d340*/  IMAD.MOV.U32 R13, RZ, RZ, R4 ;  /* 0x000000ffff0d7224 */ /* 0x000fce00078e0004 */
[----:B------:R-:W-:Y:S05]  /*1d350*/  WARPSYNC.COLLECTIVE R15, `(.L_x_5347) ;  /* 0x000000000f087348 */ /* 0x000fea0003c00000 */
[----:B------:R0:W1:Y:S02]  /*1d360*/  SHFL.UP P6, R14, R13, R12, R11 ;  /* 0x0400000c0d0e7389 */ /* 0x00006400000c000b */
[----:B01----:R-:W-:Y:S01]  /*1d370*/  ENDCOLLECTIVE ;  /* 0x000000000000791b */ /* 0x003fe20003800000 */
.L_x_5347:
        /* <DEDUP_REMOVED lines=8> */
.L_x_5348:
[----:B------:R-:W-:Y:S05]  /*1d400*/  BRA `(.L_x_5349) ;  /* 0xffffffb800e87947 */ /* 0x000fea000383ffff */
.L_x_5249:
[----:B------:R-:W-:Y:S01]  /*1d410*/  BSSY B0, `(.L_x_5350) ;  /* 0x0000007000007945 */ /* 0x000fe20003800000 */
[----:B------:R-:W-:Y:S02]  /*1d420*/  IMAD.MOV.U32 R12, RZ, RZ, 0x1 ;  /* 0x00000001ff0c7424 */ /* 0x000fe400078e00ff */
[----:B------:R-:W-:Y:S02]  /*1d430*/  IMAD.MOV.U32 R11, RZ, RZ, RZ ;  /* 0x000000ffff0b7224 */ /* 0x000fe400078e00ff */
[----:B------:R-:W-:-:S07]  /*1d440*/  IMAD.MOV.U32 R15, RZ, RZ, -0x1 ;  /* 0xffffffffff0f7424 */ /* 0x000fce00078e00ff */
[----:B------:R-:W-:Y:S05]  /*1d450*/  WARPSYNC.COLLECTIVE R15, `(.L_x_5351) ;  /* 0x000000000f087348 */ /* 0x000fea0003c00000 */
[----:B------:R0:W1:Y:S02]  /*1d460*/  SHFL.UP P6, R14, R13, R12, R11 ;  /* 0x0400000c0d0e7389 */ /* 0x00006400000c000b */
[----:B01----:R-:W-:Y:S01]  /*1d470*/  ENDCOLLECTIVE ;  /* 0x000000000000791b */ /* 0x003fe20003800000 */
.L_x_5351:
[----:B------:R-:W-:Y:S05]  /*1d480*/  BSYNC B0 ;  /* 0x0000000000007941 */ /* 0x000fea0003800000 */
.L_x_5350:
        /* <DEDUP_REMOVED lines=8> */
.L_x_5352:
[----:B------:R-:W-:Y:S01]  /*1d510*/  IMAD.MOV.U32 R12, RZ, RZ, 0x4 ;  /* 0x00000004ff0c7424 */ /* 0x000fe200078e00ff */
[----:B------:R-:W-:-:S05]  /*1d520*/  SEL R2, R14, RZ, P2 ;  /* 0x000000ff0e027207 */ /* 0x000fca0001000000 */
[----:B------:R-:W-:-:S04]  /*1d530*/  IMAD.IADD R2, R13, 0x1, R2 ;  /* 0x000000010d027824 */ /* 0x000fc800078e0202 */
[----:B------:R-:W-:-:S07]  /*1d540*/  IMAD.MOV.U32 R13, RZ, RZ, R2 ;  /* 0x000000ffff0d7224 */ /* 0x000fce00078e0002 */
[----:B------:R-:W-:Y:S05]  /*1d550*/  WARPSYNC.COLLECTIVE R15, `(.L_x_5353) ;  /* 0x000000000f087348 */ /* 0x000fea0003c00000 */
[----:B------:R0:W1:Y:S02]  /*1d560*/  SHFL.UP P6, R14, R13, R12, R11 ;  /* 0x0400000c0d0e7389 */ /* 0x00006400000c000b */
[----:B01----:R-:W-:Y:S01]  /*1d570*/  ENDCOLLECTIVE ;  /* 0x000000000000791b */ /* 0x003fe20003800000 */
.L_x_5353:
[----:B------:R-:W-:Y:S01]  /*1d580*/  IMAD.MOV.U32 R12, RZ, RZ, 0x8 ;  /* 0x00000008ff0c7424 */ /* 0x000fe200078e00ff */
[----:B------:R-:W-:-:S05]  /*1d590*/  SEL R3, R14, RZ, P3 ;  /* 0x000000ff0e037207 */ /* 0x000fca0001800000 */
[----:B------:R-:W-:-:S04]  /*1d5a0*/  IMAD.IADD R3, R2, 0x1, R3 ;  /* 0x0000000102037824 */ /* 0x000fc800078e0203 */
[----:B------:R-:W-:-:S07]  /*1d5b0*/  IMAD.MOV.U32 R13, RZ, RZ, R3 ;  /* 0x000000ffff0d7224 */ /* 0x000fce00078e0003 */
[----:B------:R-:W-:Y:S05]  /*1d5c0*/  WARPSYNC.COLLECTIVE R15, `(.L_x_5354) ;  /* 0x000000000f087348 */ /* 0x000fea0003c00000 */
[----:B------:R0:W1:Y:S02]  /*1d5d0*/  SHFL.UP P6, R14, R13, R12, R11 ;  /* 0x0400000c0d0e7389 */ /* 0x00006400000c000b */
[----:B01----:R-:W-:Y:S01]  /*1d5e0*/  ENDCOLLECTIVE ;  /* 0x000000000000791b */ /* 0x003fe20003800000 */
.L_x_5354:
[----:B------:R-:W-:Y:S01]  /*1d5f0*/  IMAD.MOV.U32 R12, RZ, RZ, 0x10 ;  /* 0x00000010ff0c7424 */ /* 0x000fe200078e00ff */
[----:B------:R-:W-:-:S05]  /*1d600*/  SEL R4, R14, RZ, P4 ;  /* 0x000000ff0e047207 */ /* 0x000fca0002000000 */
[----:B------:R-:W-:-:S04]  /*1d610*/  IMAD.IADD R4, R3, 0x1, R4 ;  /* 0x0000000103047824 */ /* 0x000fc800078e0204 */
[----:B------:R-:W-:-:S07]  /*1d620*/  IMAD.MOV.U32 R13, RZ, RZ, R4 ;  /* 0x000000ffff0d7224 */ /* 0x000fce00078e0004 */
[----:B------:R-:W-:Y:S05]  /*1d630*/  WARPSYNC.COLLECTIVE R15, `(.L_x_5355) ;  /* 0x000000000f087348 */ /* 0x000fea0003c00000 */
[----:B------:R0:W1:Y:S02]  /*1d640*/  SHFL.UP P6, R14, R13, R12, R11 ;  /* 0x0400000c0d0e7389 */ /* 0x00006400000c000b */
[----:B01----:R-:W-:Y:S01]  /*1d650*/  ENDCOLLECTIVE ;  /* 0x000000000000791b */ /* 0x003fe20003800000 */
.L_x_5355:
        /* <DEDUP_REMOVED lines=8> */
.L_x_5356:
[----:B------:R-:W-:Y:S05]  /*1d6e0*/  BRA `(.L_x_5357) ;  /* 0xffffffb800d47947 */ /* 0x000fea000383ffff */
.L_x_5251:
[----:B------:R-:W-:Y:S01]  /*1d6f0*/  BSSY B0, `(.L_x_5358) ;  /* 0x0000006000007945 */ /* 0x000fe20003800000 */
[----:B------:R-:W-:Y:S01]  /*1d700*/  PLOP3.LUT P6, PT, P6, PT, PT, 0x8, 0x0 ;  /* 0x000000000000781c */ /* 0x000fe200037ce170 */
[----:B------:R-:W-:-:S12]  /*1d710*/  IMAD.MOV.U32 R15, RZ, RZ, -0x1 ;  /* 0xffffffffff0f7424 */ /* 0x000fd800078e00ff */
[----:B0-----:R-:W-:Y:S05]  /*1d720*/  WARPSYNC.COLLECTIVE R15, `(.L_x_5359) ;  /* 0x000000000f087348 */ /* 0x001fea0003c00000 */
[----:B------:R-:W-:Y:S01]  /*1d730*/  VOTE.ANY R14, PT, P6 ;  /* 0x00000000000e7806 */ /* 0x000fe200030e0100 */
[----:B0-----:R-:W-:Y:S06]  /*1d740*/  ENDCOLLECTIVE ;  /* 0x000000000000791b */ /* 0x001fec0003800000 */
.L_x_5359:
[----:B------:R-:W-:Y:S05]  /*1d750*/  BSYNC B0 ;  /* 0x0000000000007941 */ /* 0x000fea0003800000 */
.L_x_5358:
        /* <DEDUP_REMOVED lines=8> */
.L_x_5360:
[----:B------:R-:W-:Y:S02]  /*1d7e0*/  IMAD.IADD R27, R12, 0x1, R27 ;  /* 0x000000010c1b7824 */ /* 0x000fe400078e021b */
[----:B------:R-:W-:Y:S02]  /*1d7f0*/  IMAD.MOV.U32 R13, RZ, RZ, R8 ;  /* 0x000000ffff0d7224 */ /* 0x000fe400078e0008 */
[----:B------:R-:W-:-:S07]  /*1d800*/  IMAD.MOV.U32 R25, RZ, RZ, R14 ;  /* 0x000000ffff197224 */ /* 0x000fce00078e000e */
[----:B------:R-:W-:Y:S05]  /*1d810*/  WARPSYNC.COLLECTIVE R15, `(.L_x_5361) ;  /* 0x000000000f087348 */ /* 0x000fea0003c00000 */
[----:B------:R0:W1:Y:S02]  /*1d820*/  SHFL.IDX P6, R14, R13, R12, R11 ;  /* 0x0000000c0d0e7389 */ /* 0x00006400000c000b */
[----:B01----:R-:W-:Y:S01]  /*1d830*/  ENDCOLLECTIVE ;  /* 0x000000000000791b */ /* 0x003fe20003800000 */
.L_x_5361:
[----:B------:R-:W-:Y:S01]  /*1d840*/  IMAD.MOV.U32 R8, RZ, RZ, R14 ;  /* 0x000000ffff087224 */ /* 0x000fe200078e000e */
[----:B------:R-:W-:Y:S06]  /*1d850*/  BRA `(.L_x_5362) ;  /* 0xffffffb800b87947 */ /* 0x000fec000383ffff */
.L_x_5253:
[----:B------:R-:W-:Y:S01]  /*1d860*/  BSSY B0, `(.L_x_5363) ;  /* 0x0000007000007945 */ /* 0x000fe20003800000 */
[----:B------:R-:W-:Y:S02]  /*1d870*/  IMAD.MOV.U32 R13, RZ, RZ, R3 ;  /* 0x000000ffff0d7224 */ /* 0x000fe400078e0003 */
[----:B------:R-:W-:Y:S02]  /*1d880*/  IMAD.MOV.U32 R11, RZ, RZ, 0x1f ;  /* 0x0000001fff0b7424 */ /* 0x000fe400078e00ff */
[----:B------:R-:W-:-:S07]  /*1d890*/  IMAD.MOV.U32 R15, RZ, RZ, -0x1 ;  /* 0xffffffffff0f7424 */ /* 0x000fce00078e00ff */
[----:B0-23--:R-:W-:Y:S05]  /*1d8a0*/  WARPSYNC.COLLECTIVE R15, `(.L_x_5364) ;  /* 0x000000000f087348 */ /* 0x00dfea0003c00000 */
[----:B------:R1:W4:Y:S02]  /*1d8b0*/  SHFL.IDX P6, R14, R13, R12, R11 ;  /* 0x0000000c0d0e7389 */ /* 0x00032400000c000b */
[----:B01234-:R-:W-:Y:S01]  /*1d8c0*/  ENDCOLLECTIVE ;  /* 0x000000000000791b */ /* 0x01ffe20003800000 */
.L_x_5364:
[----:B------:R-:W-:Y:S05]  /*1d8d0*/  BSYNC B0 ;  /* 0x0000000000007941 */ /* 0x000fea0003800000 */
.L_x_5363:
[----:B------:R-:W-:Y:S01]  /*1d8e0*/  IMAD.MOV.U32 R24, RZ, RZ, R14 ;  /* 0x000000ffff187224 */ /* 0x000fe200078e000e */
[----:B------:R-:W-:Y:S06]  /*1d8f0*/  BRA `(.L_x_5252) ;  /* 0xffffffb800a87947 */ /* 0x000fec000383ffff */
.L_x_5259:
[----:B0-----:R0:W1:Y:S02]  /*1d900*/  SYNCS.PHASECHK.TRANS64.TRYWAIT P0, [R5+URZ+0x38820], R0 ;  /* 0x03882000050075a7 */ /* 0x001064000800017f */
[----:B-1----:R-:W-:Y:S05]  /*1d910*/  @!P0 NANOSLEEP.SYNCS 0x989680 ;  /* 0x009896800000895d */ /* 0x002fea0003900000 */
[----:B------:R-:W1:Y:S02]  /*1d920*/  @!P0 SYNCS.PHASECHK.TRANS64 P0, [R5+URZ+0x38820], R0 ;  /* 0x03882000050085a7 */ /* 0x000e64000800007f */
[----:B-1----:R-:W-:Y:S05]  /*1d930*/  @!P0 BRA `(.L_x_5259) ;  /* 0xfffffffc00f08947 */ /* 0x002fea000383ffff */
[----:B------:R-:W-:Y:S05]  /*1d940*/  BRA `(.L_x_5365) ;  /* 0xffffffc400007947 */ /* 0x000fea000383ffff */
.L_x_5260:
        /* <DEDUP_REMOVED lines=11> */
.L_x_5367:
[----:B------:R-:W-:Y:S05]  /*1da00*/  BSYNC B0 ;  /* 0x0000000000007941 */ /* 0x000fea0003800000 */
.L_x_5366:
[----:B------:R-:W-:Y:S05]  /*1da10*/  BRA `(.L_x_5368) ;  /* 0xffffffc000e87947 */ /* 0x000fea000383ffff */
.L_x_5263:
[----:B------:R-:W-:Y:S01]  /*1da20*/  BSSY B1, `(.L_x_5369) ;  /* 0x0000006000017945 */ /* 0x000fe20003800000 */
[----:B------:R-:W-:-:S07]  /*1da30*/  IMAD.MOV.U32 R15, RZ, RZ, -0x1 ;  /* 0xffffffffff0f7424 */ /* 0x000fce00078e00ff */
[----:B0-234-:R-:W-:Y:S05]  /*1da40*/  WARPSYNC.COLLECTIVE R15, `(.L_x_5370) ;  /* 0x000000000f0c7348 */ /* 0x01dfea0003c00000 */
[----:B------:R-:W-:Y:S02]  /*1da50*/  ELECT P6, UR62, PT ;  /* 0x00000000003e782f */ /* 0x000fe400038c0000 */
[----:B------:R-:W-:Y:S01]  /*1da60*/  MOV R14, UR62 ;  /* 0x0000003e000e7c02 */ /* 0x000fe20008000f00 */
[----:B0-234-:R-:W-:Y:S10]  /*1da70*/  ENDCOLLECTIVE ;  /* 0x000000000000791b */ /* 0x01dff40003800000 */
.L_x_5370:
[----:B------:R-:W-:Y:S05]  /*1da80*/  BSYNC B1 ;  /* 0x0000000000017941 */ /* 0x000fea0003800000 */
.L_x_5369:
[----:B------:R-:W-:Y:S05]  /*1da90*/  BRA `(.L_x_5371) ;  /* 0xffffffc000e07947 */ /* 0x000fea000383ffff */
.L_x_5265:
[----:B0-----:R0:W1:Y:S02]  /*1daa0*/  SYNCS.PHASECHK.TRANS64.TRYWAIT P1, [R3+URZ+0x38840], R2 ;  /* 0x03884002030075a7 */ /* 0x001064000802017f */
[----:B-1----:R-:W-:Y:S05]  /*1dab0*/  @!P1 NANOSLEEP.SYNCS 0x989680 ;  /* 0x009896800000995d */ /* 0x002fea0003900000 */
[----:B------:R-:W1:Y:S02]  /*1dac0*/  @!P1 SYNCS.PHASECHK.TRANS64 P1, [R3+URZ+0x38840], R2 ;  /* 0x03884002030095a7 */ /* 0x000e64000802007f */
[----:B-1----:R-:W-:Y:S05]  /*1dad0*/  @!P1 BRA `(.L_x_5265) ;  /* 0xfffffffc00f09947 */ /* 0x002fea000383ffff */
[----:B------:R-:W-:Y:S05]  /*1dae0*/  BRA `(.L_x_5372) ;  /* 0xffffffc400007947 */ /* 0x000fea000383ffff */
.L_x_5267:
[----:B-1----:R1:W0:Y:S02]  /*1daf0*/  SYNCS.PHASECHK.TRANS64.TRYWAIT P1, [R5+URZ+0x38840], R0 ;  /* 0x03884000050075a7 */ /* 0x002224000802017f */
[----:B0-----:R-:W-:Y:S05]  /*1db00*/  @!P1 NANOSLEEP.SYNCS 0x989680 ;  /* 0x009896800000995d */ /* 0x001fea0003900000 */
[----:B------:R-:W0:Y:S02]  /*1db10*/  @!P1 SYNCS.PHASECHK.TRANS64 P1, [R5+URZ+0x38840], R0 ;  /* 0x03884000050095a7 */ /* 0x000e24000802007f */
[----:B0-----:R-:W-:Y:S05]  /*1db20*/  @!P1 BRA `(.L_x_5267) ;  /* 0xfffffffc00f09947 */ /* 0x001fea000383ffff */
[----:B------:R-:W-:Y:S05]  /*1db30*/  BRA `(.L_x_5373) ;  /* 0xffffffc4000c7947 */ /* 0x000fea000383ffff */
.L_x_5269:
[----:B------:R0:W0:Y:S02]  /*1db40*/  SYNCS.PHASECHK.TRANS64.TRYWAIT P1, [R3+URZ+0x38860], R2 ;  /* 0x03886002030075a7 */ /* 0x000024000802017f */
[----:B0-----:R-:W-:Y:S05]  /*1db50*/  @!P1 NANOSLEEP.SYNCS 0x989680 ;  /* 0x009896800000995d */ /* 0x001fea0003900000 */
[----:B------:R-:W0:Y:S02]  /*1db60*/  @!P1 SYNCS.PHASECHK.TRANS64 P1, [R3+URZ+0x38860], R2 ;  /* 0x03886002030095a7 */ /* 0x000e24000802007f */
[----:B0-----:R-:W-:Y:S05]  /*1db70*/  @!P1 BRA `(.L_x_5269) ;  /* 0xfffffffc00f09947 */ /* 0x001fea000383ffff */
[----:B------:R-:W-:Y:S05]  /*1db80*/  BRA `(.L_x_5374) ;  /* 0xffffffc400087947 */ /* 0x000fea000383ffff */
.L_x_5375:
        /* <DEDUP_REMOVED lines=15> */
.L_x_5846:


//--------------------- .text._ZN7cutlass13device_kernelIN5flash11enable_sm90INS1_16FlashAttnFwdSm90INS1_25CollectiveMainloopFwdSm90ILi2EN4cute5tupleIJNS5_1CILi1EEES8_S8_EEENS6_IJNS7_ILi64EEESA_SA_EEELi512ENS_10bfloat16_tEfNS_4arch4Sm90ELb1ELb0ELb1ELb1ELb1ELb1ELb1ELb0ELb0ELb1ELb1ELb0EEENS1_21CollectiveEpilogueFwdINS6_IJSA_NS7_ILi512EEESA_EEES9_SC_SE_Li256ELb1ELb1ELb1ELb0EEENS1_36VarlenDynamicPersistentTileSchedulerILi64ELi64ELi256ELi128ELb1ELb1ELb1ELb1ELb1ELb1EEEEEEEEEvNT_6ParamsE --------------------------
	.section	.text._ZN7cutlass13device_kernelIN5flash11enable_sm90INS1_16FlashAttnFwdSm90INS1_25CollectiveMainloopFwdSm90ILi2EN4cute5tupleIJNS5_1CILi1EEES8_S8_EEENS6_IJNS7_ILi64EEESA_SA_EEELi512ENS_10bfloat16_tEfNS_4arch4Sm90ELb1ELb0ELb1ELb1ELb1ELb1ELb1ELb0ELb0ELb1ELb1ELb0EEENS1_21CollectiveEpilogueFwdINS6_IJSA_NS7_ILi512EEESA_EEES9_SC_SE_Li256ELb1ELb1ELb1ELb0EEENS1_36VarlenDynamicPersistentTileSchedulerILi64ELi64ELi256ELi128ELb1ELb1ELb1ELb1ELb1ELb1EEEEEEEEEvNT_6ParamsE,"ax",@progbits
	.align	128
.text._ZN7cutlass13device_kernelIN5flash11enable_sm90INS1_16FlashAttnFwdSm90INS1_25CollectiveMainloopFwdSm90ILi2EN4cute5tupleIJNS5_1CILi1EEES8_S8_EEENS6_IJNS7_ILi64EEESA_SA_EEELi512ENS_10bfloat16_tEfNS_4arch4Sm90ELb1ELb0ELb1ELb1ELb1ELb1ELb1ELb0ELb0ELb1ELb1ELb0EEENS1_21CollectiveEpilogueFwdINS6_IJSA_NS7_ILi512EEESA_EEES9_SC_SE_Li256ELb1ELb1ELb1ELb0EEENS1_36VarlenDynamicPersistentTileSchedulerILi64ELi64ELi256ELi128ELb1ELb1ELb1ELb1ELb1ELb1EEEEEEEEEvNT_6ParamsE:
        .type           _ZN7cutlass13device_kernelIN5flash11enable_sm90INS1_16FlashAttnFwdSm90INS1_25CollectiveMainloopFwdSm90ILi2EN4cute5tupleIJNS5_1CILi1EEES8_S8_EEENS6_IJNS7_ILi64EEESA_SA_EEELi512ENS_10bfloat16_tEfNS_4arch4Sm90ELb1ELb0ELb1ELb1ELb1ELb1ELb1ELb0ELb0ELb1ELb1ELb0EEENS1_21CollectiveEpilogueFwdINS6_IJSA_NS7_ILi512EEESA_EEES9_SC_SE_Li256ELb1ELb1ELb1ELb0EEENS1_36VarlenDynamicPersistentTileSchedulerILi64ELi64ELi256ELi128ELb1ELb1ELb1ELb1ELb1ELb1EEEEEEEEEvNT_6ParamsE,@function
        .size           _ZN7cutlass13device_kernelIN5flash11enable_sm90INS1_16FlashAttnFwdSm90INS1_25CollectiveMainloopFwdSm90ILi2EN4cute5tupleIJNS5_1CILi1EEES8_S8_EEENS6_IJNS7_ILi64EEESA_SA_EEELi512ENS_10bfloat16_tEfNS_4arch4Sm90ELb1ELb0ELb1ELb1ELb1ELb1ELb1ELb0ELb0ELb1ELb1ELb0EEENS1_21CollectiveEpilogueFwdINS6_IJSA_NS7_ILi512EEESA_EEES9_SC_SE_Li256ELb1ELb1ELb1ELb0EEENS1_36VarlenDynamicPersistentTileSchedulerILi64ELi64ELi256ELi128ELb1ELb1ELb1ELb1ELb1ELb1EEEEEEEEEvNT_6ParamsE,(.L_x_5847 - _ZN7cutlass13device_kernelIN5flash11enable_sm90INS1_16FlashAttnFwdSm90INS1_25CollectiveMainloopFwdSm90ILi2EN4cute5tupleIJNS5_1CILi1EEES8_S8_EEENS6_IJNS7_ILi64EEESA_SA_EEELi512ENS_10bfloat16_tEfNS_4arch4Sm90ELb1ELb0ELb1ELb1ELb1ELb1ELb1ELb0ELb0ELb1ELb1ELb0EEENS1_21CollectiveEpilogueFwdINS6_IJSA_NS7_ILi512EEESA_EEES9_SC_SE_Li256ELb1ELb1ELb1ELb0EEENS1_36VarlenDynamicPersistentTileSchedulerILi64ELi64ELi256ELi128ELb1ELb1ELb1ELb1ELb1ELb1EEEEEEEEEvNT_6ParamsE)
        .other          _ZN7cutlass13device_kernelIN5flash11enable_sm90INS1_16FlashAttnFwdSm90INS1_25CollectiveMainloopFwdSm90ILi2EN4cute5tupleIJNS5_1CILi1EEES8_S8_EEENS6_IJNS7_ILi64EEESA_SA_EEELi512ENS_10bfloat16_tEfNS_4arch4Sm90ELb1ELb0ELb1ELb1ELb1ELb1ELb1ELb0ELb0ELb1ELb1ELb0EEENS1_21CollectiveEpilogueFwdINS6_IJSA_NS7_ILi512EEESA_EEES9_SC_SE_Li256ELb1ELb1ELb1ELb0EEENS1_36VarlenDynamicPersistentTileSchedulerILi64ELi64ELi256ELi128ELb1ELb1ELb1ELb1ELb1ELb1EEEEEEEEEvNT_6ParamsE,@"STO_CUDA_ENTRY STV_DEFAULT"
_ZN7cutlass13device_kernelIN5flash11enable_sm90INS1_16FlashAttnFwdSm90INS1_25CollectiveMainloopFwdSm90ILi2EN4cute5tupleIJNS5_1CILi1EEES8_S8_EEENS6_IJNS7_ILi64EEESA_SA_EEELi512ENS_10bfloat16_tEfNS_4arch4Sm90ELb1ELb0ELb1ELb1ELb1ELb1ELb1ELb0ELb0ELb1ELb1ELb0EEENS1_21CollectiveEpilogueFwdINS6_IJSA_NS7_ILi512EEESA_EEES9_SC_SE_Li256ELb1ELb1ELb1ELb0EEENS1_36VarlenDynamicPersistentTileSchedulerILi64ELi64ELi256ELi128ELb1ELb1ELb1ELb1ELb1ELb1EEEEEEEEEvNT_6ParamsE:
[----:B------:R-:W0:Y:S02]  /*0000*/  LDC R1, c[0x0][0x28] ;  /* 0x00000a00ff017b82 */ /* 0x000e240000000800 */
[----:B0-----:R-:W-:Y:S01]  /*0010*/  VIADD R1, R1, 0xffffff78 ;  /* 0xffffff7801017836 */ /* 0x001fe20000000000 */
[----:B------:R-:W0:Y:S01]  /*0020*/  S2R R0, SR_TID.X ;  /* 0x0000000000007919 */ /* 0x000e220000002100 */
[----:B------:R-:W-:Y:S01]  /*0030*/  ELECT P0, URZ, PT ;  /* 0x00000000003f782f */ /* 0x000fe20003800000 */
[----:B------:R-:W-:Y:S01]  /*0040*/  BSSY B0, `(.L_x_5376) ;  /* 0x000000d000007945 */ /* 0x000fe20003800000 */
[----:B0-----:R-:W-:-:S05]  /*0050*/  SHF.R.U32.HI R2, RZ, 0x5, R0 ;  /* 0x00000005ff027819 */ /* 0x001fca0000011600 */
        /* <DEDUP_REMOVED lines=11> */
.L_x_5377:
[----:B------:R-:W-:Y:S05]  /*0110*/  BSYNC B0 ;  /* 0x0000000000007941 */ /* 0x000fea0003800000 */
.L_x_5376:
[----:B------:R-:W-:Y:S01]  /*0120*/  SHF.R.U32.HI R4, RZ, 0x7, R0 ;  /* 0x00000007ff047819 */ /* 0x000fe20000011600 */
[----:B------:R-:W-:Y:S01]  /*0130*/  VOTEU.ANY UP0, P0 ;  /* 0x00000000003f7886 */ /* 0x000fe20000000100 */
[----:B------:R-:W0:Y:S01]  /*0140*/  SHFL.IDX PT, R3, R2, RZ, 0x1f ;  /* 0x00001fff02037589 */ /* 0x000e2200000e0000 */
[----:B------:R-:W-:Y:S01]  /*0150*/  UMOV UR4, 0x80 ;  /* 0x0000008000047882 */ /* 0x000fe20000000000 */
[----:B------:R-:W-:Y:S01]  /*0160*/  UMOV UR7, 0x100 ;  /* 0x0000010000077882 */ /* 0x000fe20000000000 */
[----:B------:R-:W-:Y:S01]  /*0170*/  VOTEU.ANY UP1, P0 ;  /* 0x00000000003f7886 */ /* 0x000fe20000020100 */
[----:B------:R-:W1:Y:S01]  /*0180*/  SHFL.IDX PT, R4, R4, RZ, 0x1f ;  /* 0x00001fff04047589 */ /* 0x000e6200000e0000 */
[----:B------:R-:W2:Y:S01]  /*0190*/  @UP0 S2UR UR8, SR_CgaCtaId ;  /* 0x00000000000809c3 */ /* 0x000ea20000008800 */
[----:B------:R-:W-:Y:S01]  /*01a0*/  @UP0 UMOV UR6, 0x400 ;  /* 0x0000040000060882 */ /* 0x000fe20000000000 */
[----:B------:R-:W-:-:S04]  /*01b0*/  @UP0 UIADD3 UR4, -UR4, 0x100000, URZ ;  /* 0x0010000004040890 */ /* 0x000fc8000fffe13f */
[----:B------:R-:W-:Y:S02]  /*01c0*/  @UP0 USHF.L.U32 UR5, UR4, 0xb, URZ ;  /* 0x0000000b04050899 */ /* 0x000fe4000800063f */
[----:B------:R-:W-:Y:S01]  /*01d0*/  @UP0 USHF.L.U32 UR4, UR4, 0x1, URZ ;  /* 0x0000000104040899 */ /* 0x000fe2000800063f */
[----:B------:R-:W-:Y:S01]  /*01e0*/  VOTEU.ANY UP2, P0 ;  /* 0x00000000003f7886 */ /* 0x000fe20000040100 */
[----:B0-----:R-:W-:Y:S01]  /*01f0*/  ISETP.NE.AND P1, PT, R3, RZ, PT ;  /* 0x000000ff0300720c */ /* 0x001fe20003f25270 */
[----:B-1----:R0:W-:Y:S01]  /*0200*/  STL [R1+0x7c], R4 ;  /* 0x00007c0401007387 */ /* 0x0021e20000100800 */
[----:B--2---:R-:W-:Y:S02]  /*0210*/  @UP0 ULEA UR8, UR8, UR6, 0x18 ;  /* 0x0000000608080291 */ /* 0x004fe4000f8ec03f */
[----:B------:R-:W-:-:S04]  /*0220*/  @UP0 UIADD3 UR6, -UR7, 0x100000, URZ ;  /* 0x0010000007060890 */ /* 0x000fc8000fffe13f */
[----:B------:R-:W-:Y:S02]  /*0230*/  @UP0 USHF.L.U32 UR7, UR6, 0xb, URZ ;  /* 0x0000000b06070899 */ /* 0x000fe4000800063f */
[----:B------:R-:W-:Y:S01]  /*0240*/  @UP0 USHF.L.U32 UR6, UR6, 0x1, URZ ;  /* 0x0000000106060899 */ /* 0x000fe2000800063f */
[----:B------:R-:W-:Y:S01]  /*0250*/  VOTEU.ANY UP0, P0 ;  /* 0x00000000003f7886 */ /* 0x000fe20000000100 */
[----:B------:R-:W1:Y:S04]  /*0260*/  FENCE.VIEW.ASYNC.S ;  /* 0x00000000000073c6 */ /* 0x000e680000000000 */
[----:B-1----:R0:W1:Y:S01]  /*0270*/  @UP0 SYNCS.EXCH.64 URZ, [UR8+0x38800], UR4 ;  /* 0x03880004083f05b2 */ /* 0x0020620008000100 */
[----:B------:R0:W2:Y:S05]  /*0280*/  @UP1 SYNCS.EXCH.64 URZ, [UR8+0x38810], UR4 ;  /* 0x03881004083f15b2 */ /* 0x0000aa0008000100 */
[----:B------:R0:W3:Y:S02]  /*0290*/  @UP2 SYNCS.EXCH.64 URZ, [UR8+0x38820], UR6 ;  /* 0x03882006083f25b2 */ /* 0x0000e40008000100 */
[----:B0-----:R-:W-:Y:S05]  /*02a0*/  @P1 BRA `(.L_x_5378) ;  /* 0x0000000000381947 */ /* 0x001fea0003800000 */
        /* <DEDUP_REMOVED lines=12> */
[----:B------:R0:W0:Y:S01]  /*0370*/  SYNCS.EXCH.64 URZ, [UR6+0x38848], UR4 ;  /* 0x03884804063f75b2 */ /* 0x0000220008000100 */
[----:B------:R-:W-:Y:S01]  /*0380*/  NOP ;  /* 0x0000000000007918 */ /* 0x000fe20000000000 */
.L_x_5378:
        /* <DEDUP_REMOVED lines=22> */
.L_x_5379:
        /* <DEDUP_REMOVED lines=18> */
.L_x_5380:
        /* <DEDUP_REMOVED lines=22> */
.L_x_5381:
        /* <DEDUP_REMOVED lines=22> */
.L_x_5382:
[----:B------:R-:W-:Y:S01]  /*08d0*/  IMAD.MOV.U32 R3, RZ, RZ, 0x1 ;  /* 0x00000001ff037424 */ /* 0x000fe200078e00ff */
[----:B------:R-:W-:Y:S01]  /*08e0*/  ISETP.NE.AND P0, PT, R4, RZ, PT ;  /* 0x000000ff0400720c */ /* 0x000fe20003f05270 */
[----:B------:R-:W-:Y:S01]  /*08f0*/  NOP ;  /* 0x0000000000007918 */ /* 0x000fe20000000000 */
[----:B------:R-:W-:Y:S01]  /*0900*/  ULDC.64 UR40, c[0x0][0x208] ;  /* 0x0000820000287ab9 */ /* 0x000fe20000000a00 */
[----:B------:R-:W-:Y:S01]  /*0910*/  BSSY B9, `(.L_x_5383) ;  /* 0x000238e000097945 */ /* 0x000fe20003800000 */
[----:B------:R-:W-:-:S05]  /*0920*/  SEL R3, R3, 0x2, !P0 ;  /* 0x0000000203037807 */ /* 0x000fca0004000000 */
[----:B------:R0:W-:Y:S02]  /*0930*/  STL [R1+0x10], R3 ;  /* 0x0000100301007387 */ /* 0x0001e40000100800 */
[----:B01234-:R-:W-:Y:S06]  /*0940*/  BAR.SYNC.DEFER_BLOCKING 0x0 ;  /* 0x0000000000007b1d */ /* 0x01ffec0000010000 */
[----:B------:R-:W-:Y:S05]  /*0950*/  @!P0 BRA `(.L_x_5384) ;  /* 0x000001a400ac8947 */ /* 0x000fea0003800000 */
.L_x_5385:
[----:B------:R-:W-:-:S08]  /*0960*/  NOP ;  /* 0x0000000000007918 */ /* 0x000fd00000000000 */
[----:B------:R-:W0:Y:S02]  /*0970*/  USETMAXREG.TRY_ALLOC.CTAPOOL UP0, 0xe8 ;  /* 0x000000e8000079c8 */ /* 0x000e240008000600 */
[----:B0-----:R-:W-:-:S13]  /*0980*/  PLOP3.LUT P0, PT, PT, PT, UP0, 0x80, 0x0 ;  /* 0x000000000000781c */ /* 0x001fda0003f0f008 */
[----:B------:R-:W-:Y:S05]  /*0990*/  @!P0 BRA `(.L_x_5385) ;  /* 0xfffffffc00f08947 */ /* 0x000fea000383ffff */
[----:B------:R-:W-:Y:S01]  /*09a0*/  SHF.R.U32.HI R2, RZ, 0x7, R0 ;  /* 0x00000007ff027819 */ /* 0x000fe20000011600 */
[----:B------:R-:W0:Y:S03]  /*09b0*/  S2UR UR4, SR_CgaCtaId ;  /* 0x00000000000479c3 */ /* 0x000e260000008800 */
[----:B------:R-:W-:Y:S02]  /*09c0*/  ISETP.NE.AND P0, PT, R2, 0x1, PT ;  /* 0x000000010200780c */ /* 0x000fe40003f05270 */
        /* <DEDUP_REMOVED lines=12> */
[----:B------:R-:W2:Y:S01]  /*0a90*/  LDL.LU R22, [R1+0x10] ;  /* 0x0000100001167983 */ /* 0x000ea20000300800 */
[----:B------:R-:W-:Y:S02]  /*0aa0*/  VIADD R0, R0, 0xffffff80 ;  /* 0xffffff8000007836 */ /* 0x000fe40000000000 */
[----:B------:R-:W-:Y:S02]  /*0ab0*/  IMAD.MOV.U32 R229, RZ, RZ, 0x40 ;  /* 0x00000040ffe57424 */ /* 0x000fe400078e00ff */
[----:B------:R-:W-:Y:S01]  /*0ac0*/  IMAD.MOV.U32 R185, RZ, RZ, RZ ;  /* 0x000000ffffb97224 */ /* 0x000fe200078e00ff */
[----:B------:R-:W-:Y:S01]  /*0ad0*/  SHF.R.S32.HI R3, RZ, 0x1f, R0 ;  /* 0x0000001fff037819 */ /* 0x000fe20000011400 */
[----:B------:R-:W-:-:S03]  /*0ae0*/  IMAD.MOV.U32 R192, RZ, RZ, RZ ;  /* 0x000000ffffc07224 */ /* 0x000fc600078e00ff */
[CC--:B------:R-:W-:Y:S02]  /*0af0*/  LEA.HI R4, R3.reuse, R0.reuse, RZ, 0x4 ;  /* 0x0000000003047211 */ /* 0x0c0fe400078f20ff */
[CC--:B------:R-:W-:Y:S02]  /*0b00*/  LEA.HI R5, R3.reuse, R0.reuse, RZ, 0x5 ;  /* 0x0000000003057211 */ /* 0x0c0fe400078f28ff */
[CC--:B------:R-:W-:Y:S02]  /*0b10*/  LEA.HI R2, R3.reuse, R0.reuse, RZ, 0x7 ;  /* 0x0000000003027211 */ /* 0x0c0fe400078f38ff */
[CC--:B------:R-:W-:Y:S02]  /*0b20*/  LEA.HI R11, R3.reuse, R0.reuse, RZ, 0x2 ;  /* 0x00000000030b7211 */ /* 0x0c0fe400078f10ff */
[----:B------:R-:W-:Y:S02]  /*0b30*/  LEA.HI R3, R3, R0, RZ, 0x3 ;  /* 0x0000000003037211 */ /* 0x000fe400078f18ff */
[----:B------:R-:W-:-:S02]  /*0b40*/  LOP3.LUT R9, R2, 0xffffff80, RZ, 0xc0, !PT ;  /* 0xffffff8002097812 */ /* 0x000fc400078ec0ff */
[----:B------:R-:W-:Y:S02]  /*0b50*/  LOP3.LUT R21, R3, 0xfffffff8, RZ, 0xc0, !PT ;  /* 0xfffffff803157812 */ /* 0x000fe400078ec0ff */
[----:B------:R-:W-:Y:S01]  /*0b60*/  LOP3.LUT R3, R4, 0xfffffff0, RZ, 0xc0, !PT ;  /* 0xfffffff004037812 */ /* 0x000fe200078ec0ff */
[C---:B------:R-:W-:Y:S01]  /*0b70*/  IMAD.IADD R9, R0.reuse, 0x1, -R9 ;  /* 0x0000000100097824 */ /* 0x040fe200078e0a09 */
[----:B------:R-:W-:Y:S01]  /*0b80*/  SHF.R.S32.HI R7, RZ, 0x4, R4 ;  /* 0x00000004ff077819 */ /* 0x000fe20000011404 */
[C---:B------:R-:W-:Y:S01]  /*0b90*/  IMAD.IADD R21, R0.reuse, 0x1, -R21 ;  /* 0x0000000100157824 */ /* 0x040fe200078e0a15 */
[----:B------:R-:W-:Y:S01]  /*0ba0*/  LOP3.LUT R19, R11, 0xfffffffc, RZ, 0xc0, !PT ;  /* 0xfffffffc0b137812 */ /* 0x000fe200078ec0ff */
[----:B------:R-:W-:Y:S01]  /*0bb0*/  IMAD.IADD R3, R0, 0x1, -R3 ;  /* 0x0000000100037824 */ /* 0x000fe200078e0a03 */
[----:B------:R-:W-:Y:S01]  /*0bc0*/  LEA.HI R4, R4, R7, RZ, 0x1 ;  /* 0x0000000704047211 */ /* 0x000fe200078f08ff */
[----:B------:R-:W-:Y:S01]  /*0bd0*/  IMAD.SHL.U32 R195, R21, 0x8, RZ ;  /* 0x0000000815c37824 */ /* 0x000fe200078e00ff */
[----:B------:R-:W-:Y:S01]  /*0be0*/  SHF.R.S32.HI R187, RZ, 0x2, R11 ;  /* 0x00000002ffbb7819 */ /* 0x000fe2000001140b */
[----:B------:R-:W-:Y:S01]  /*0bf0*/  IMAD.IADD R19, R0, 0x1, -R19 ;  /* 0x0000000100137824 */ /* 0x000fe200078e0a13 */
[----:B------:R-:W-:Y:S01]  /*0c00*/  SHF.R.S32.HI R8, RZ, 0x1f, R3 ;  /* 0x0000001fff087819 */ /* 0x000fe20000011403 */
[----:B------:R-:W-:Y:S01]  /*0c10*/  VIADD R35, R195, 0x80 ;  /* 0x00000080c3237836 */ /* 0x000fe20000000000 */
[----:B------:R-:W-:Y:S01]  /*0c20*/  SHF.R.S32.HI R0, RZ, 0x1f, R9 ;  /* 0x0000001fff007819 */ /* 0x000fe20000011409 */
[----:B------:R-:W-:Y:S01]  /*0c30*/  VIADD R25, R187, 0x20 ;  /* 0x00000020bb197836 */ /* 0x000fe20000000000 */
[----:B------:R-:W-:Y:S01]  /*0c40*/  LEA.HI R10, R8, R3, RZ, 0x3 ;  /* 0x00000003080a7211 */ /* 0x000fe200078f18ff */
[C---:B------:R-:W-:Y:S01]  /*0c50*/  IMAD.SHL.U32 R18, R19.reuse, 0x8, RZ ;  /* 0x0000000813127824 */ /* 0x040fe200078e00ff */
[--C-:B------:R-:W-:Y:S01]  /*0c60*/  SHF.R.S32.HI R24, RZ, 0x5, R5.reuse ;  /* 0x00000005ff187819 */ /* 0x100fe20000011405 */
[----:B------:R-:W-:Y:S01]  /*0c70*/  IMAD.SHL.U32 R190, R19, 0x4, RZ ;  /* 0x0000000413be7824 */ /* 0x000fe200078e00ff */
[----:B------:R-:W-:Y:S01]  /*0c80*/  LOP3.LUT R4, R4, 0x1ffffffe, RZ, 0xc0, !PT ;  /* 0x1ffffffe04047812 */ /* 0x000fe200078ec0ff */
[----:B------:R-:W-:Y:S01]  /*0c90*/  VIADD R34, R195, 0xc0 ;  /* 0x000000c0c3227836 */ /* 0x000fe20000000000 */
[----:B------:R-:W-:Y:S01]  /*0ca0*/  SHF.R.S32.HI R5, RZ, 0x1f, R5 ;  /* 0x0000001fff057819 */ /* 0x000fe20000011405 */
[----:B------:R-:W-:Y:S01]  /*0cb0*/  VIADD R226, R18, 0x40 ;  /* 0x0000004012e27836 */ /* 0x000fe20000000000 */
[-C--:B------:R-:W-:Y:S01]  /*0cc0*/  LEA.HI R6, R0, R9.reuse, RZ, 0x2 ;  /* 0x0000000900067211 */ /* 0x080fe200078f10ff */
[----:B------:R-:W-:Y:S01]  /*0cd0*/  IMAD.IADD R4, R7, 0x1, -R4 ;  /* 0x0000000107047824 */ /* 0x000fe200078e0a04 */
[----:B------:R-:W-:Y:S01]  /*0ce0*/  SHF.R.S32.HI R20, RZ, 0x7, R2 ;  /* 0x00000007ff147819 */ /* 0x000fe20000011402 */
[----:B------:R-:W-:Y:S01]  /*0cf0*/  VIADD R33, R195, 0x100 ;  /* 0x00000100c3217836 */ /* 0x000fe20000000000 */
        /* <DEDUP_REMOVED lines=9> */
[----:B------:R-:W-:Y:S01]  /*0d90*/  VIADD R225, R18, 0x60 ;  /* 0x0000006012e17836 */ /* 0x000fe20000000000 */
[----:B------:R-:W-:Y:S01]  /*0da0*/  LOP3.LUT R5, R5, 0x3ffffc, RZ, 0xc0, !PT ;  /* 0x003ffffc05057812 */ /* 0x000fe200078ec0ff */
[C---:B------:R-:W-:Y:S01]  /*0db0*/  VIADD R32, R195.reuse, 0x140 ;  /* 0x00000140c3207836 */ /* 0x040fe20000000000 */
[----:B------:R-:W-:Y:S01]  /*0dc0*/  SHF.R.S32.HI R3, RZ, 0x1f, R25 ;  /* 0x0000001fff037819 */ /* 0x000fe20000011419 */
[----:B------:R-:W-:Y:S01]  /*0dd0*/  VIADD R36, R195, 0x40 ;  /* 0x00000040c3247836 */ /* 0x000fe20000000000 */
[----:B------:R-:W-:Y:S01]  /*0de0*/  LEA.HI R0, R0, R9, RZ, 0x5 ;  /* 0x0000000900007211 */ /* 0x000fe200078f28ff */
[----:B------:R-:W-:Y:S01]  /*0df0*/  IMAD.IADD R9, R9, 0x1, -R6 ;  /* 0x0000000109097824 */ /* 0x000fe200078e0a06 */
[----:B------:R-:W-:Y:S01]  /*0e00*/  LEA.HI R8, R8, R7, RZ, 0x3 ;  /* 0x0000000708087211 */ /* 0x000fe200078f18ff */
[----:B------:R-:W-:Y:S01]  /*0e10*/  IMAD.IADD R5, R24, 0x1, -R5 ;  /* 0x0000000118057824 */ /* 0x000fe200078e0a05 */
[----:B------:R-:W-:Y:S01]  /*0e20*/  LEA.HI R6, R3, R25, RZ, 0x3 ;  /* 0x0000001903067211 */ /* 0x000fe200078f18ff */
[----:B------:R-:W-:Y:S01]  /*0e30*/  IMAD.SHL.U32 R3, R12, 0x40, RZ ;  /* 0x000000400c037824 */ /* 0x000fe200078e00ff */
[----:B------:R-:W-:Y:S01]  /*0e40*/  LOP3.LUT R8, R8, 0xfffffff8, RZ, 0xc0, !PT ;  /* 0xfffffff808087812 */ /* 0x000fe200078ec0ff */
[----:B------:R-:W-:Y:S01]  /*0e50*/  IMAD R23, R5, 0x10, R16 ;  /* 0x0000001005177824 */ /* 0x000fe200078e0210 */
[----:B------:R-:W-:Y:S01]  /*0e60*/  SHF.R.S32.HI R0, RZ, 0x5, R0 ;  /* 0x00000005ff007819 */ /* 0x000fe20000011400 */
[----:B------:R-:W-:Y:S01]  /*0e70*/  IMAD.SHL.U32 R5, R25, 0x40, RZ ;  /* 0x0000004019057824 */ /* 0x000fe200078e00ff */
[----:B------:R-:W-:Y:S01]  /*0e80*/  LOP3.LUT R3, R3, 0x1c0, RZ, 0xc0, !PT ;  /* 0x000001c003037812 */ /* 0x000fe200078ec0ff */
[----:B------:R-:W-:Y:S01]  /*0e90*/  IMAD.IADD R193, R7, 0x1, -R8 ;  /* 0x0000000107c17824 */ /* 0x000fe200078e0a08 */
[----:B------:R-:W-:Y:S01]  /*0ea0*/  LOP3.LUT R10, R10, 0x7ffffe00, RZ, 0xc0, !PT ;  /* 0x7ffffe000a0a7812 */ /* 0x000fe200078ec0ff */
[--C-:B------:R-:W-:Y:S01]  /*0eb0*/  IMAD.U32 R8, R23, 0x40, R4.reuse ;  /* 0x0000004017087824 */ /* 0x100fe200078e0004 */
[----:B------:R-:W-:Y:S01]  /*0ec0*/  LOP3.LUT R4, R3, 0x8, R4, 0xf8, !PT ;  /* 0x0000000803047812 */ /* 0x000fe200078ef804 */
[----:B------:R-:W-:Y:S01]  /*0ed0*/  IMAD R193, R0, 0x10, R193 ;  /* 0x0000001000c17824 */ /* 0x000fe200078e02c1 */
[----:B------:R-:W-:Y:S01]  /*0ee0*/  SHF.R.U32.HI R3, RZ, 0x3, R3 ;  /* 0x00000003ff037819 */ /* 0x000fe20000011603 */
[----:B------:R-:W-:Y:S01]  /*0ef0*/  IMAD R10, R24, 0x400, R10 ;  /* 0x00000400180a7824 */ /* 0x000fe200078e020a */
[----:B------:R-:W-:Y:S01]  /*0f00*/  SHF.R.S32.HI R0, RZ, 0x1f, R11 ;  /* 0x0000001fff007819 */ /* 0x000fe2000001140b */
[----:B------:R-:W-:Y:S01]  /*0f10*/  IMAD.SHL.U32 R6, R6, 0x40, RZ ;  /* 0x0000004006067824 */ /* 0x000fe200078e00ff */
[----:B------:R-:W-:Y:S01]  /*0f20*/  LOP3.LUT R3, R4, R3, RZ, 0x3c, !PT ;  /* 0x0000000304037212 */ /* 0x000fe200078e3cff */
[C---:B------:R-:W-:Y:S01]  /*0f30*/  VIADD R31, R195.reuse, 0x180 ;  /* 0x00000180c31f7836 */ /* 0x040fe20000000000 */
[----:B------:R-:W-:Y:S01]  /*0f40*/  LEA.HI R2, R2, R20, RZ, 0x1 ;  /* 0x0000001402027211 */ /* 0x000fe200078f08ff */
[----:B------:R-:W-:Y:S01]  /*0f50*/  VIADD R209, R190, 0x10 ;  /* 0x00000010bed17836 */ /* 0x000fe20000000000 */
[----:B------:R-:W-:Y:S01]  /*0f60*/  LEA.HI R0, R0, R187, RZ, 0x3 ;  /* 0x000000bb00007211 */ /* 0x000fe200078f18ff */
[----:B------:R-:W-:Y:S01]  /*0f70*/  IMAD.IADD R10, R10, 0x1, R3 ;  /* 0x000000010a0a7824 */ /* 0x000fe200078e0203 */
[----:B------:R-:W-:Y:S01]  /*0f80*/  LOP3.LUT R2, R2, 0xfffffe, RZ, 0xc0, !PT ;  /* 0x00fffffe02027812 */ /* 0x000fe200078ec0ff */
[----:B------:R-:W-:Y:S01]  /*0f90*/  VIADD R30, R195, 0x1c0 ;  /* 0x000001c0c31e7836 */ /* 0x000fe20000000000 */
[----:B------:R-:W-:Y:S01]  /*0fa0*/  LEA.HI R3, R19, R19, RZ, 0x1 ;  /* 0x0000001313037211 */ /* 0x000fe200078f08ff */
[----:B------:R-:W-:Y:S01]  /*0fb0*/  VIADD R224, R18, 0x80 ;  /* 0x0000008012e07836 */ /* 0x000fe20000000000 */
[----:B------:R-:W-:Y:S01]  /*0fc0*/  LOP3.LUT R0, R0, 0xfffffff8, RZ, 0xc0, !PT ;  /* 0xfffffff800007812 */ /* 0x000fe200078ec0ff */
[----:B------:R-:W-:Y:S01]  /*0fd0*/  IMAD.IADD R2, R20, 0x1, -R2 ;  /* 0x0000000114027824 */ /* 0x000fe200078e0a02 */
[----:B------:R-:W-:Y:S01]  /*0fe0*/  LOP3.LUT R5, R5, 0x1c0, RZ, 0xc0, !PT ;  /* 0x000001c005057812 */ /* 0x000fe200078ec0ff */
[C---:B------:R-:W-:Y:S01]  /*0ff0*/  VIADD R223, R18.reuse, 0xa0 ;  /* 0x000000a012df7836 */ /* 0x040fe20000000000 */
[----:B------:R-:W-:Y:S01]  /*1000*/  SHF.R.S32.HI R37, RZ, 0x1f, R35 ;  /* 0x0000001fff257819 */ /* 0x000fe20000011423 */
[----:B------:R-:W-:Y:S01]  /*1010*/  IMAD.IADD R194, R187, 0x1, -R0 ;  /* 0x00000001bbc27824 */ /* 0x000fe200078e0a00 */
[----:B------:R-:W-:Y:S01]  /*1020*/  LOP3.LUT R4, R3, 0x1ffffffe, RZ, 0xc0, !PT ;  /* 0x1ffffffe03047812 */ /* 0x000fe200078ec0ff */
[C---:B------:R-:W-:Y:S01]  /*1030*/  VIADD R29, R18.reuse, 0x1c0 ;  /* 0x000001c0121d7836 */ /* 0x040fe20000000000 */
[----:B------:R-:W-:Y:S01]  /*1040*/  SHF.R.S32.HI R35, RZ, 0x1f, R34 ;  /* 0x0000001fff237819 */ /* 0x000fe20000011422 */
[----:B------:R-:W-:Y:S01]  /*1050*/  STL [R1+0x14], R24 ;  /* 0x0000141801007387 */ /* 0x000fe20000100800 */
[----:B------:R-:W-:Y:S01]  /*1060*/  SHF.R.U32.HI R7, RZ, 0x3, R5 ;  /* 0x00000003ff077819 */ /* 0x000fe20000011605 */
[C---:B------:R-:W-:Y:S01]  /*1070*/  VIADD R27, R18.reuse, 0x1e0 ;  /* 0x000001e0121b7836 */ /* 0x040fe20000000000 */
[----:B------:R-:W-:Y:S01]  /*1080*/  SHF.R.S32.HI R3, RZ, 0x1f, R226 ;  /* 0x0000001fff037819 */ /* 0x000fe200000114e2 */
[----:B------:R-:W-:Y:S01]  /*1090*/  STL [R1+0x70], R20 ;  /* 0x0000701401007387 */ /* 0x000fe20000100800 */
[----:B------:R-:W-:Y:S01]  /*10a0*/  SHF.R.S32.HI R34, RZ, 0x1f, R33 ;  /* 0x0000001fff227819 */ /* 0x000fe20000011421 */
[----:B------:R-:W-:Y:S01]  /*10b0*/  VIADD R222, R18, 0xc0 ;  /* 0x000000c012de7836 */ /* 0x000fe20000000000 */
[----:B------:R-:W-:Y:S01]  /*10c0*/  LOP3.LUT R5, R5, 0x38, R18, 0xf8, !PT ;  /* 0x0000003805057812 */ /* 0x000fe200078ef812 */
[----:B------:R-:W-:Y:S01]  /*10d0*/  IMAD.SHL.U32 R28, R2, 0x100, RZ ;  /* 0x00000100021c7824 */ /* 0x000fe200078e00ff */
[----:B------:R-:W-:Y:S01]  /*10e0*/  LOP3.LUT R6, R6, 0xfffffe00, RZ, 0xc0, !PT ;  /* 0xfffffe0006067812 */ /* 0x000fe200078ec0ff */
[----:B------:R0:W-:Y:S01]  /*10f0*/  STL [R1+0x84], R8 ;  /* 0x0000840801007387 */ /* 0x0001e20000100800 */
[----:B------:R-:W-:Y:S01]  /*1100*/  SHF.R.S32.HI R0, RZ, 0x1f, R225 ;  /* 0x0000001fff007819 */ /* 0x000fe200000114e1 */
[C---:B------:R-:W-:Y:S01]  /*1110*/  VIADD R221, R18.reuse, 0xe0 ;  /* 0x000000e012dd7836 */ /* 0x040fe20000000000 */
[----:B------:R-:W-:Y:S01]  /*1120*/  SHF.R.S32.HI R33, RZ, 0x1f, R32 ;  /* 0x0000001fff217819 */ /* 0x000fe20000011420 */
[----:B------:R-:W-:Y:S01]  /*1130*/  STL [R1+0x68], RZ ;  /* 0x000068ff01007387 */ /* 0x000fe20000100800 */
[----:B------:R-:W-:Y:S01]  /*1140*/  SHF.R.S32.HI R38, RZ, 0x1f, R36 ;  /* 0x0000001fff267819 */ /* 0x000fe20000011424 */
[C---:B------:R-:W-:Y:S01]  /*1150*/  VIADD R220, R18.reuse, 0x100 ;  /* 0x0000010012dc7836 */ /* 0x040fe20000000000 */
[----:B------:R-:W-:Y:S01]  /*1160*/  SHF.R.S32.HI R32, RZ, 0x1f, R31 ;  /* 0x0000001fff207819 */ /* 0x000fe2000001141f */
[----:B------:R-:W-:Y:S01]  /*1170*/  STL [R1+0x8], R29 ;  /* 0x0000081d01007387 */ /* 0x000fe20000100800 */
[----:B------:R-:W-:Y:S01]  /*1180*/  SHF.R.S32.HI R36, RZ, 0x1f, R209 ;  /* 0x0000001fff247819 */ /* 0x000fe200000114d1 */
[C---:B------:R-:W-:Y:S01]  /*1190*/  VIADD R219, R18.reuse, 0x120 ;  /* 0x0000012012db7836 */ /* 0x040fe20000000000 */
[----:B------:R-:W-:Y:S01]  /*11a0*/  SHF.R.S32.HI R31, RZ, 0x1f, R30 ;  /* 0x0000001fff1f7819 */ /* 0x000fe2000001141e */
[----:B------:R-:W-:Y:S01]  /*11b0*/  STL [R1+0x4], R27 ;  /* 0x0000041b01007387 */ /* 0x000fe20000100800 */
[----:B------:R-:W-:Y:S01]  /*11c0*/  SHF.R.S32.HI R11, RZ, 0x1f, R224 ;  /* 0x0000001fff0b7819 */ /* 0x000fe200000114e0 */
[----:B------:R-:W-:Y:S01]  /*11d0*/  VIADD R218, R18, 0x140 ;  /* 0x0000014012da7836 */ /* 0x000fe20000000000 */
[----:B------:R-:W-:Y:S01]  /*11e0*/  SHF.L.U64.HI R30, R226, 0x1, R3 ;  /* 0x00000001e21e7819 */ /* 0x000fe20000010203 */
[----:B------:R-:W-:Y:S01]  /*11f0*/  STL [R1+0x80], R28 ;  /* 0x0000801c01007387 */ /* 0x000fe20000100800 */
[----:B0-----:R-:W-:Y:S01]  /*1200*/  LOP3.LUT R8, R6, R5, R7, 0xf6, !PT ;  /* 0x0000000506087212 */ /* 0x001fe200078ef607 */
[----:B------:R-:W-:Y:S01]  /*1210*/  IMAD.MOV.U32 R5, RZ, RZ, R13 ;  /* 0x000000ffff057224 */ /* 0x000fe200078e000d */
[----:B------:R-:W-:Y:S01]  /*1220*/  SHF.R.S32.HI R2, RZ, 0x1f, R223 ;  /* 0x0000001fff027819 */ /* 0x000fe200000114df */
[----:B------:R-:W-:Y:S01]  /*1230*/  STL [R1+0x74], R36 ;  /* 0x0000742401007387 */ /* 0x000fe20000100800 */
[----:B------:R-:W-:Y:S01]  /*1240*/  SHF.L.U64.HI R0, R225, 0x1, R0 ;  /* 0x00000001e1007819 */ /* 0x000fe20000010200 */
[----:B------:R-:W-:Y:S01]  /*1250*/  IMAD.MOV.U32 R7, RZ, RZ, R15 ;  /* 0x000000ffff077224 */ /* 0x000fe200078e000f */
[----:B------:R-:W-:Y:S01]  /*1260*/  SHF.R.S32.HI R13, RZ, 0x1f, R222 ;  /* 0x0000001fff0d7819 */ /* 0x000fe200000114de */
[----:B------:R-:W-:Y:S01]  /*1270*/  STL [R1+0x1c], R30 ;  /* 0x00001c1e01007387 */ /* 0x000fe20000100800 */
[----:B------:R-:W-:Y:S01]  /*1280*/  SHF.L.U64.HI R3, R224, 0x1, R11 ;  /* 0x00000001e0037819 */ /* 0x000fe2000001020b */
[----:B------:R-:W-:Y:S01]  /*1290*/  IMAD.MOV.U32 R6, RZ, RZ, R14 ;  /* 0x000000ffff067224 */ /* 0x000fe200078e000e */
[----:B------:R-:W-:Y:S01]  /*12a0*/  R2P PR, R12, 0x6 ;  /* 0x000000060c007804 */ /* 0x000fe20000000000 */
[----:B------:R0:W-:Y:S01]  /*12b0*/  STL [R1+0x20], R0 ;  /* 0x0000200001007387 */ /* 0x0001e20000100800 */
[----:B------:R-:W-:Y:S01]  /*12c0*/  SHF.L.U64.HI R2, R223, 0x1, R2 ;  /* 0x00000001df027819 */ /* 0x000fe20000010202 */
        /* <DEDUP_REMOVED lines=10> */
[----:B------:R-:W-:Y:S01]  /*1370*/  IMAD.IADD R4, R19, 0x1, -R4 ;  /* 0x0000000113047824 */ /* 0x000fe200078e0a04 */
[----:B------:R-:W-:Y:S01]  /*1380*/  SHF.R.S32.HI R16, RZ, 0x1f, R217 ;  /* 0x0000001fff107819 */ /* 0x000fe200000114d9 */
[----:B------:R-:W-:Y:S01]  /*1390*/  IMAD R227, R10, 0x2, R17 ;  /* 0x000000020ae37824 */ /* 0x000fe200078e0211 */
[----:B-1----:R-:W-:Y:S01]  /*13a0*/  SHF.L.U64.HI R3, R221, 0x1, R12 ;  /* 0x00000001dd037819 */ /* 0x002fe2000001020c */
[----:B------:R0:W-:Y:S01]  /*13b0*/  STL [R1+0x2c], R0 ;  /* 0x00002c0001007387 */ /* 0x0001e20000100800 */
[----:B------:R-:W-:Y:S01]  /*13c0*/  SHF.R.S32.HI R25, RZ, 0x1f, R216 ;  /* 0x0000001fff197819 */ /* 0x000fe200000114d8 */
[----:B------:R-:W-:Y:S01]  /*13d0*/  IMAD R4, R4, 0x8, R193 ;  /* 0x0000000804047824 */ /* 0x000fe200078e02c1 */
[----:B---3--:R-:W-:Y:S01]  /*13e0*/  SHF.L.U64.HI R2, R220, 0x1, R15 ;  /* 0x00000001dc027819 */ /* 0x008fe2000001020f */
[----:B------:R1:W-:Y:S01]  /*13f0*/  STL [R1+0x30], R3 ;  /* 0x0000300301007387 */ /* 0x0003e20000100800 */
[----:B------:R-:W-:Y:S01]  /*1400*/  SHF.R.S32.HI R20, RZ, 0x1f, R215 ;  /* 0x0000001fff147819 */ /* 0x000fe200000114d7 */
[----:B------:R-:W-:Y:S01]  /*1410*/  VIADD R228, R227, 0x36420 ;  /* 0x00036420e3e47836 */ /* 0x000fe20000000000 */
[----:B------:R-:W-:Y:S01]  /*1420*/  SHF.R.S32.HI R24, RZ, 0x1f, R29 ;  /* 0x0000001fff187819 */ /* 0x000fe2000001141d */
[----:B------:R3:W-:Y:S01]  /*1430*/  STL [R1+0x34], R2 ;  /* 0x0000340201007387 */ /* 0x0007e20000100800 */
[----:B------:R-:W-:Y:S01]  /*1440*/  SHF.R.S32.HI R26, RZ, 0x1f, R27 ;  /* 0x0000001fff1a7819 */ /* 0x000fe2000001141b */
[----:B------:R-:W-:Y:S01]  /*1450*/  VIADD R184, R18, 0x20 ;  /* 0x0000002012b87836 */ /* 0x000fe20000000000 */
[----:B0-----:R-:W-:-:S02]  /*1460*/  SHF.L.U64.HI R0, R219, 0x1, R14 ;  /* 0x00000001db007819 */ /* 0x001fc4000001020e */
[----:B------:R-:W-:Y:S02]  /*1470*/  SEL R229, R229, 0xffffffc0, !P2 ;  /* 0xffffffc0e5e57807 */ /* 0x000fe40005000000 */
[----:B-1----:R-:W-:Y:S01]  /*1480*/  SHF.L.U64.HI R3, R218, 0x1, R21 ;  /* 0x00000001da037819 */ /* 0x002fe20000010215 */
[----:B------:R0:W-:Y:S01]  /*1490*/  STL [R1+0x38], R0 ;  /* 0x0000380001007387 */ /* 0x0001e20000100800 */
[----:B------:R-:W-:Y:S02]  /*14a0*/  SHF.R.S32.HI R19, RZ, 0x1f, R18 ;  /* 0x0000001fff137819 */ /* 0x000fe40000011412 */
[----:B---3--:R-:W-:Y:S01]  /*14b0*/  SHF.L.U64.HI R2, R217, 0x1, R16 ;  /* 0x00000001d9027819 */ /* 0x008fe20000010210 */
[----:B------:R1:W-:Y:S01]  /*14c0*/  STL [R1+0x3c], R3 ;  /* 0x00003c0301007387 */ /* 0x0003e20000100800 */
[----:B------:R-:W-:-:S03]  /*14d0*/  SHF.R.S32.HI R196, RZ, 0x1f, R184 ;  /* 0x0000001fffc47819 */ /* 0x000fc600000114b8 */
[----:B------:R3:W-:Y:S01]  /*14e0*/  STL [R1+0x40], R2 ;  /* 0x0000400201007387 */ /* 0x0007e20000100800 */
[----:B0-----:R-:W-:Y:S01]  /*14f0*/  IMAD.SHL.U32 R0, R9, 0x2, RZ ;  /* 0x0000000209007824 */ /* 0x001fe200078e00ff */
[----:B------:R-:W-:Y:S02]  /*1500*/  SHF.L.U64.HI R9, R216, 0x1, R25 ;  /* 0x00000001d8097819 */ /* 0x000fe40000010219 */
[----:B-1----:R-:W-:Y:S01]  /*1510*/  SHF.L.U64.HI R3, R215, 0x1, R20 ;  /* 0x00000001d7037819 */ /* 0x002fe20000010214 */
[----:B------:R-:W-:Y:S02]  /*1520*/  IMAD.IADD R212, R0, 0x1, R28 ;  /* 0x0000000100d47824 */ /* 0x000fe400078e021c */
[----:B------:R-:W-:Y:S01]  /*1530*/  STL [R1+0x44], R9 ;  /* 0x0000440901007387 */ /* 0x000fe20000100800 */
[----:B---3--:R-:W-:Y:S01]  /*1540*/  SHF.L.U64.HI R2, R29, 0x1, R24 ;  /* 0x000000011d027819 */ /* 0x008fe20000010218 */
[C---:B------:R-:W-:Y:S02]  /*1550*/  VIADD R40, R212.reuse, 0x10 ;  /* 0x00000010d4287836 */ /* 0x040fe40000000000 */
[----:B------:R0:W-:Y:S01]  /*1560*/  STL [R1+0x10], R0 ;  /* 0x0000100001007387 */ /* 0x0001e20000100800 */
[----:B------:R-:W-:-:S02]  /*1570*/  VIADD R37, R212, 0x28 ;  /* 0x00000028d4257836 */ /* 0x000fc40000000000 */
[C---:B------:R-:W-:Y:S01]  /*1580*/  VIADD R34, R212.reuse, 0x40 ;  /* 0x00000040d4227836 */ /* 0x040fe20000000000 */
[----:B------:R-:W-:Y:S01]  /*1590*/  STL [R1+0x48], R3 ;  /* 0x0000480301007387 */ /* 0x000fe20000100800 */
[C---:B------:R-:W-:Y:S02]  /*15a0*/  VIADD R31, R212.reuse, 0x58 ;  /* 0x00000058d41f7836 */ /* 0x040fe40000000000 */
[C---:B------:R-:W-:Y:S01]  /*15b0*/  VIADD R28, R212.reuse, 0x70 ;  /* 0x00000070d41c7836 */ /* 0x040fe20000000000 */
[----:B------:R1:W-:Y:S01]  /*15c0*/  STL [R1+0x4c], R2 ;  /* 0x00004c0201007387 */ /* 0x0003e20000100800 */
[C---:B------:R-:W-:Y:S01]  /*15d0*/  VIADD R25, R212.reuse, 0x88 ;  /* 0x00000088d4197836 */ /* 0x040fe20000000000 */
[----:B0-----:R-:W-:Y:S01]  /*15e0*/  SHF.L.U64.HI R0, R27, 0x1, R26 ;  /* 0x000000011b007819 */ /* 0x001fe2000001021a */
[C---:B------:R-:W-:Y:S02]  /*15f0*/  VIADD R20, R212.reuse, 0xa0 ;  /* 0x000000a0d4147836 */ /* 0x040fe40000000000 */
[----:B------:R-:W-:-:S02]  /*1600*/  VIADD R14, R212, 0xb8 ;  /* 0x000000b8d40e7836 */ /* 0x000fc40000000000 */
[----:B------:R0:W-:Y:S01]  /*1610*/  STL [R1+0x50], R0 ;  /* 0x0000500001007387 */ /* 0x0001e20000100800 */
[----:B------:R-:W-:Y:S02]  /*1620*/  VIADD R12, R212, 0xc8 ;  /* 0x000000c8d40c7836 */ /* 0x000fe40000000000 */
[----:B-1----:R-:W-:Y:S02]  /*1630*/  IMAD R2, R8, 0x2, R17 ;  /* 0x0000000208027824 */ /* 0x002fe400078e0211 */
[C---:B------:R-:W-:Y:S01]  /*1640*/  VIADD R41, R212.reuse, 0x8 ;  /* 0x00000008d4297836 */ /* 0x040fe20000000000 */
[----:B------:R-:W-:Y:S01]  /*1650*/  SHF.R.S32.HI R10, RZ, 0x1f, R12 ;  /* 0x0000001fff0a7819 */ /* 0x000fe2000001140c */
        /* <DEDUP_REMOVED lines=40> */
[C---:B------:R-:W-:Y:S01]  /*18e0*/  VIADD R9, R212.reuse, 0xe0 ;  /* 0x000000e0d4097836 */ /* 0x040fe20000000000 */
[----:B------:R-:W-:Y:S01]  /*18f0*/  SHF.R.S32.HI R29, RZ, 0x1f, R29 ;  /* 0x0000001fff1d7819 */ /* 0x000fe2000001141d */
[C---:B------:R-:W-:Y:S01]  /*1900*/  VIADD R8, R212.reuse, 0xe8 ;  /* 0x000000e8d4087836 */ /* 0x040fe20000000000 */
[----:B------:R0:W-:Y:S01]  /*1910*/  STL [R1], R0 ;  /* 0x0000000001007387 */ /* 0x0001e20000100800 */
[C---:B------:R-:W-:Y:S01]  /*1920*/  VIADD R3, R212.reuse, 0xf0 ;  /* 0x000000f0d4037836 */ /* 0x040fe20000000000 */
        /* <DEDUP_REMOVED lines=14> */
[----:B--2---:R-:W-:Y:S02]  /*1a10*/  LOP3.LUT R188, R22, 0x1, RZ, 0xfc, !PT ;  /* 0x0000000116bc7812 */ /* 0x004fe400078efcff */
[----:B0-----:R-:W-:-:S07]  /*1a20*/  CS2R R22, SRZ ;  /* 0x0000000000167805 */ /* 0x001fce000001ff00 */
.L_x_5534:
[----:B0123--:R-:W0:Y:S01]  /*1a30*/  LDC.64 R2, c[0x0][0xd88] ;  /* 0x00036200ff027b82 */ /* 0x00fe220000000a00 */
[----:B------:R-:W-:Y:S01]  /*1a40*/  ULDC.64 UR6, c[0x0][0xb00] ;  /* 0x0002c00000067ab9 */ /* 0x000fe20000000a00 */
[----:B------:R-:W-:Y:S01]  /*1a50*/  ULDC.64 UR4, c[0x0][0xb20] ;  /* 0x0002c80000047ab9 */ /* 0x000fe20000000a00 */
[----:B------:R-:W-:Y:S01]  /*1a60*/  ULDC.64 UR8, c[0x0][0xb10] ;  /* 0x0002c40000087ab9 */ /* 0x000fe20000000a00 */
[----:B0-----:R-:W-:-:S05]  /*1a70*/  IMAD.WIDE R2, R7, 0x4, R2 ;  /* 0x0000000407027825 */ /* 0x001fca00078e0202 */
[----:B-----5:R-:W2:Y:S01]  /*1a80*/  LDG.E R24, desc[UR40][R2.64] ;  /* 0x0000002802187981 */ /* 0x020ea2000c1e1900 */
        /* <DEDUP_REMOVED lines=11> */
[C---:B------:R-:W-:Y:S02]  /*1b40*/  @P2 LEA R8, P3, R24.reuse, UR4, 0x2 ;  /* 0x0000000418082c11 */ /* 0x040fe4000f8610ff */
[C-C-:B------:R-:W-:Y:S01]  /*1b50*/  SHF.L.U64.HI R26, R24.reuse, 0x2, R0.reuse ;  /* 0x00000002181a7819 */ /* 0x140fe20000010200 */
[----:B------:R-:W-:Y:S01]  /*1b60*/  STL [R1+0x5c], R27 ;  /* 0x00005c1b01007387 */ /* 0x000fe20000100800 */
        /* <DEDUP_REMOVED lines=28> */
[----:B-1--4-:R-:W-:Y:S08]  /*1d30*/  @P1 BRA `(.L_x_5387) ;  /* 0x0000000000241947 */ /* 0x012ff00003800000 */
        /* <DEDUP_REMOVED lines=9> */
.L_x_5387:
[----:B------:R-:W-:Y:S02]  /*1dd0*/  IMAD.U32 R34, RZ, RZ, UR5 ;  /* 0x00000005ff227e24 */ /* 0x000fe4000f8e00ff */
[----:B------:R-:W-:Y:S01]  /*1de0*/  IMAD.U32 R25, RZ, RZ, UR4 ;  /* 0x00000004ff197e24 */ /* 0x000fe2000f8e00ff */
[----:B------:R-:W-:Y:S06]  /*1df0*/  @!P2 BRA `(.L_x_5388) ;  /* 0x000000000010a947 */ /* 0x000fec0003800000 */
[----:B------:R-:W-:-:S04]  /*1e00*/  IADD3 R2, P0, R27, UR8, RZ ;  /* 0x000000081b027c10 */ /* 0x000fc8000ff1e0ff */
[----:B------:R-:W-:-:S05]  /*1e10*/  IADD3.X R3, R26, UR9, RZ, P0, !PT ;  /* 0x000000091a037c10 */ /* 0x000fca00087fe4ff */
[----:B------:R0:W5:Y:S01]  /*1e20*/  LDG.E R25, desc[UR40][R2.64] ;  /* 0x0000002802197981 */ /* 0x000162000c1e1900 */
[----:B------:R-:W-:Y:S05]  /*1e30*/  BRA `(.L_x_5389) ;  /* 0x0000000000107947 */ /* 0x000fea0003800000 */
.L_x_5388:
[----:B------:R-:W-:Y:S05]  /*1e40*/  @!P0 BRA `(.L_x_5389) ;  /* 0x00000000000c8947 */ /* 0x000fea0003800000 */
[----:B------:R-:W2:Y:S04]  /*1e50*/  LDG.E R0, desc[UR40][R2.64] ;  /* 0x0000002802007981 */ /* 0x000ea8000c1e1900 */
[----:B------:R-:W2:Y:S02]  /*1e60*/  LDG.E R25, desc[UR40][R2.64+0x4] ;  /* 0x0000042802197981 */ /* 0x000ea4000c1e1900 */
[----:B--2---:R-:W-:-:S07]  /*1e70*/  IMAD.IADD R25, R25, 0x1, -R0 ;  /* 0x0000000119197824 */ /* 0x004fce00078e0a00 */
.L_x_5389:
        /* <DEDUP_REMOVED lines=9> */
[----:B------:R-:W-:-:S04]  /*1f10*/  ISETP.NE.U32.AND P1, PT, RZ, UR4, PT ;  /* 0x00000004ff007c0c */ /* 0x000fc8000bf25070 */
[----:B------:R-:W-:Y:S01]  /*1f20*/  ISETP.NE.AND.EX P1, PT, RZ, UR5, PT, P1 ;  /* 0x00000005ff007c0c */ /* 0x000fe2000bf25310 */
[----:B0----5:R-:W-:-:S12]  /*1f30*/  IMAD.MOV.U32 R2, RZ, RZ, R25 ;  /* 0x000000ffff027224 */ /* 0x021fd800078e0019 */
[----:B------:R-:W-:-:S04]  /*1f40*/  @P1 IADD3 R6, P2, R27, UR4, RZ ;  /* 0x000000041b061c10 */ /* 0x000fc8000ff5e0ff */
[----:B------:R-:W-:-:S05]  /*1f50*/  @P1 IADD3.X R7, R26, UR5, RZ, P2, !PT ;  /* 0x000000051a071c10 */ /* 0x000fca00097fe4ff */
[----:B------:R0:W5:Y:S01]  /*1f60*/  @P1 LDG.E R2, desc[UR40][R6.64] ;  /* 0x0000002806021981 */ /* 0x000162000c1e1900 */
[----:B-1----:R-:W-:Y:S01]  /*1f70*/  ISETP.NE.AND P1, PT, R4, 0x1, PT ;  /* 0x000000010400780c */ /* 0x002fe20003f25270 */
[----:B------:R-:W-:Y:S01]  /*1f80*/  IMAD.SHL.U32 R214, R5, 0x40, RZ ;  /* 0x0000004005d67824 */ /* 0x000fe200078e00ff */
[----:B------:R-:W-:Y:S01]  /*1f90*/  LOP3.LUT R13, R8, 0xff, RZ, 0xc0, !PT ;  /* 0x000000ff080d7812 */ /* 0x000fe200078ec0ff */
[----:B------:R-:W-:Y:S01]  /*1fa0*/  BSSY B0, `(.L_x_5390) ;  /* 0x0000036000007945 */ /* 0x000fe20003800000 */
[----:B------:R-:W-:Y:S01]  /*1fb0*/  SHF.R.U32.HI R12, RZ, 0x10, R8 ;  /* 0x00000010ff0c7819 */ /* 0x000fe20000011608 */
[----:B------:R-:W-:Y:S02]  /*1fc0*/  VIADD R3, R214, 0x3f ;  /* 0x0000003fd6037836 */ /* 0x000fe40000000000 */
[----:B------:R0:W-:Y:S04]  /*1fd0*/  STL [R1+0x64], R13 ;  /* 0x0000640d01007387 */ /* 0x0001e80000100800 */
[----:B------:R0:W-:Y:S02]  /*1fe0*/  STL [R1+0x54], R12 ;  /* 0x0000540c01007387 */ /* 0x0001e40000100800 */
[----:B------:R-:W1:Y:S08]  /*1ff0*/  @P1 LDC R4, c[0x0][0x44c] ;  /* 0x00011300ff041b82 */ /* 0x000e700000000800 */
[----:B------:R-:W3:Y:S01]  /*2000*/  @P1 LDC R11, c[0x0][0x450] ;  /* 0x00011400ff0b1b82 */ /* 0x000ee20000000800 */
[----:B--2---:R-:W-:-:S02]  /*2010*/  @P0 IMAD.IADD R34, R9, 0x1, -R0 ;  /* 0x0000000109220824 */ /* 0x004fc400078e0a00 */
[----:B------:R-:W-:Y:S02]  /*2020*/  IMAD.IADD R9, R25, 0x1, -R10 ;  /* 0x0000000119097824 */ /* 0x000fe400078e0a0a */
[----:B-1----:R-:W-:-:S04]  /*2030*/  @P1 IMAD.HI.U32 R0, R3, R4, RZ ;  /* 0x0000000403001227 */ /* 0x002fc800078e00ff */
[----:B------:R-:W-:Y:S01]  /*2040*/  IMAD.IADD R213, R9, 0x1, R34 ;  /* 0x0000000109d57824 */ /* 0x000fe200078e0222 */
[----:B---3--:R-:W-:-:S03]  /*2050*/  @P1 SHF.R.U32.HI R3, RZ, R11, R0 ;  /* 0x0000000bff031219 */ /* 0x008fc60000011600 */
[C---:B------:R-:W-:Y:S01]  /*2060*/  VIADD R0, R213.reuse, 0x3f ;  /* 0x0000003fd5007836 */ /* 0x040fe20000000000 */
[----:B------:R-:W-:-:S05]  /*2070*/  IADD3 R38, R213, 0x40, -R208 ;  /* 0x00000040d5267810 */ /* 0x000fca0007ffe8d0 */
[----:B------:R-:W-:Y:S01]  /*2080*/  IMAD.IADD R4, R38, 0x1, R3 ;  /* 0x0000000126047824 */ /* 0x000fe200078e0203 */
[----:B------:R-:W-:-:S04]  /*2090*/  SHF.R.S32.HI R3, RZ, 0x1f, R0 ;  /* 0x0000001fff037819 */ /* 0x000fc80000011400 */
[----:B------:R-:W-:Y:S02]  /*20a0*/  SHF.R.S32.HI R5, RZ, 0x1f, R4 ;  /* 0x0000001fff057819 */ /* 0x000fe40000011404 */
[----:B------:R-:W-:Y:S02]  /*20b0*/  LEA.HI R3, R3, R0, RZ, 0x6 ;  /* 0x0000000003037211 */ /* 0x000fe400078f30ff */
[----:B------:R-:W-:Y:S02]  /*20c0*/  LEA.HI R5, R5, R4, RZ, 0x6 ;  /* 0x0000000405057211 */ /* 0x000fe400078f30ff */
[----:B------:R-:W-:Y:S02]  /*20d0*/  SHF.R.S32.HI R37, RZ, 0x6, R3 ;  /* 0x00000006ff257819 */ /* 0x000fe40000011403 */
[----:B------:R-:W-:-:S04]  /*20e0*/  SHF.R.S32.HI R0, RZ, 0x6, R5 ;  /* 0x00000006ff007819 */ /* 0x000fc80000011405 */
[----:B------:R-:W-:Y:S01]  /*20f0*/  VIMNMX R10, R37, R0, PT ;  /* 0x00000000250a7248 */ /* 0x000fe20003fe0100 */
[----:B------:R-:W-:-:S03]  /*2100*/  IMAD.MOV.U32 R0, RZ, RZ, RZ ;  /* 0x000000ffff007224 */ /* 0x000fc600078e00ff */
        /* <DEDUP_REMOVED lines=31> */
.L_x_5391:
[----:B------:R-:W-:Y:S05]  /*2300*/  BSYNC B0 ;  /* 0x0000000000007941 */ /* 0x000fea0003800000 */
.L_x_5390:
        /* <DEDUP_REMOVED lines=36> */
.L_x_5394:
[----:B------:R-:W-:Y:S05]  /*2550*/  BSYNC B6 ;  /* 0x0000000000067941 */ /* 0x000fea0003800000 */
.L_x_5393:
        /* <DEDUP_REMOVED lines=20> */
.L_x_5396:
[----:B------:R-:W-:Y:S05]  /*26a0*/  BSYNC B6 ;  /* 0x0000000000067941 */ /* 0x000fea0003800000 */
.L_x_5395:
[----:B------:R-:W-:Y:S01]  /*26b0*/  ULDC.64 UR4, c[0x0][0xaf0] ;  /* 0x0002bc0000047ab9 */ /* 0x000fe20000000a00 */
[----:B------:R-:W2:Y:S01]  /*26c0*/  LDL R10, [R1+0x14] ;  /* 0x00001400010a7983 */ /* 0x000ea20000100800 */
[----:B------:R-:W-:Y:S01]  /*26d0*/  ISETP.NE.U32.AND P0, PT, RZ, UR4, PT ;  /* 0x00000004ff007c0c */ /* 0x000fe2000bf05070 */
[----:B------:R-:W-:Y:S01]  /*26e0*/  IMAD.MOV.U32 R59, RZ, RZ, R24 ;  /* 0x000000ffff3b7224 */ /* 0x000fe200078e0018 */
[----:B------:R-:W0:Y:S02]  /*26f0*/  LDC.64 R52, c[0x0][0x3f8] ;  /* 0x0000fe00ff347b82 */ /* 0x000e240000000a00 */
[----:B------:R-:W-:Y:S01]  /*2700*/  ISETP.NE.AND.EX P0, PT, RZ, UR5, PT, P0 ;  /* 0x00000005ff007c0c */ /* 0x000fe2000bf05300 */
[----:B------:R-:W1:Y:S05]  /*2710*/  S2R R0, SR_TID.X ;  /* 0x0000000000007919 */ /* 0x000e6a0000002100 */
[----:B------:R-:W3:Y:S07]  /*2720*/  LDC R47, c[0x0][0x3f4] ;  /* 0x0000fd00ff2f7b82 */ /* 0x000eee0000000800 */
[----:B------:R-:W-:-:S02]  /*2730*/  @P0 IADD3 R4, P1, R27, UR4, RZ ;  /* 0x000000041b040c10 */ /* 0x000fc4000ff3e0ff */
[----:B------:R-:W-:Y:S01]  /*2740*/  SHF.R.S32.HI R3, RZ, 0x1f, R187 ;  /* 0x0000001fff037819 */ /* 0x000fe200000114bb */
[----:B------:R-:W4:Y:S01]  /*2750*/  S2R R11, SR_TID.X ;  /* 0x00000000000b7919 */ /* 0x000f220000002100 */
[----:B------:R-:W-:Y:S01]  /*2760*/  @P0 IADD3.X R5, R26, UR5, RZ, P1, !PT ;  /* 0x000000051a050c10 */ /* 0x000fe20008ffe4ff */
[----:B------:R-:W-:Y:S01]  /*2770*/  IMAD.SHL.U32 R56, R194, 0x40, RZ ;  /* 0x00000040c2387824 */ /* 0x000fe200078e00ff */
[----:B------:R-:W-:Y:S01]  /*2780*/  SHF.R.S32.HI R191, RZ, 0x1f, R190 ;  /* 0x0000001fffbf7819 */ /* 0x000fe200000114be */
[----:B------:R-:W-:Y:S02]  /*2790*/  ULDC UR4, c[0x0][0x2f4] ;  /* 0x0000bd0000047ab9 */ /* 0x000fe40000000800 */
[----:B------:R1:W2:Y:S02]  /*27a0*/  @P0 LDG.E R59, desc[UR40][R4.64] ;  /* 0x00000028043b0981 */ /* 0x0002a4000c1e1900 */
[----:B-1----:R-:W1:Y:S01]  /*27b0*/  LDC.64 R4, c[0x0][0x408] ;  /* 0x00010200ff047b82 */ /* 0x002e620000000a00 */
[----:B------:R-:W-:-:S05]  /*27c0*/  VIADD R6, R0, 0xffffff80 ;  /* 0xffffff8000067836 */ /* 0x000fca0000000000 */
[----:B------:R-:W-:Y:S01]  /*27d0*/  SHF.R.S32.HI R7, RZ, 0x1f, R6 ;  /* 0x0000001fff077819 */ /* 0x000fe20000011406 */
[----:B0-----:R-:W-:-:S03]  /*27e0*/  IMAD R0, R3, R52, RZ ;  /* 0x0000003403007224 */ /* 0x001fc600078e02ff */
[----:B------:R-:W-:Y:S02]  /*27f0*/  LEA.HI R7, R7, R6, RZ, 0x2 ;  /* 0x0000000607077211 */ /* 0x000fe400078f10ff */
[----:B---3--:R-:W-:Y:S02]  /*2800*/  ISETP.GE.AND P3, PT, R18, R47, PT ;  /* 0x0000002f1200720c */ /* 0x008fe40003f66270 */
[----:B------:R-:W-:Y:S01]  /*2810*/  LOP3.LUT R9, R7, 0xfffffffc, RZ, 0xc0, !PT ;  /* 0xfffffffc07097812 */ /* 0x000fe200078ec0ff */
[----:B------:R-:W-:Y:S02]  /*2820*/  IMAD R7, R187, R53, R0 ;  /* 0x00000035bb077224 */ /* 0x000fe400078e0200 */
[----:B-1----:R-:W-:Y:S01]  /*2830*/  IMAD R0, R3, R4, RZ ;  /* 0x0000000403007224 */ /* 0x002fe200078e02ff */
[----:B------:R-:W-:Y:S01]  /*2840*/  SEL R3, R47, RZ, P3 ;  /* 0x000000ff2f037207 */ /* 0x000fe20001800000 */
[----:B------:R-:W-:-:S04]  /*2850*/  IMAD.IADD R8, R6, 0x1, -R9 ;  /* 0x0000000106087824 */ /* 0x000fc800078e0a09 */
[----:B------:R-:W-:Y:S02]  /*2860*/  IMAD.IADD R3, R18, 0x1, R3 ;  /* 0x0000000112037824 */ /* 0x000fe400078e0203 */
[C---:B------:R-:W-:Y:S01]  /*2870*/  IMAD R9, R187.reuse, R5, R0 ;  /* 0x00000005bb097224 */ /* 0x040fe200078e0200 */
[----:B------:R-:W-:Y:S02]  /*2880*/  LOP3.LUT R56, R56, 0x1c0, RZ, 0xc0, !PT ;  /* 0x000001c038387812 */ /* 0x000fe400078ec0ff */
[----:B------:R-:W-:Y:S01]  /*2890*/  SHF.R.S32.HI R0, RZ, 0x1f, R3 ;  /* 0x0000001fff007819 */ /* 0x000fe20000011403 */
[CC--:B------:R-:W-:Y:S01]  /*28a0*/  IMAD.WIDE.U32 R20, R187.reuse, R52.reuse, R190 ;  /* 0x00000034bb147225 */ /* 0x0c0fe200078e00be */
[----:B------:R-:W-:Y:S02]  /*28b0*/  SHF.R.U32.HI R50, RZ, 0x3, R56 ;  /* 0x00000003ff327819 */ /* 0x000fe40000011638 */
[----:B------:R-:W-:Y:S01]  /*28c0*/  LEA.HI R57, R0, R3, RZ, 0x3 ;  /* 0x0000000300397211 */ /* 0x000fe200078f18ff */
[----:B------:R-:W-:Y:S01]  /*28d0*/  IMAD.WIDE.U32 R28, R187, R52, R18 ;  /* 0x00000034bb1c7225 */ /* 0x000fe200078e0012 */
[----:B------:R-:W-:-:S03]  /*28e0*/  LOP3.LUT R3, R56, 0x18, R18, 0xf8, !PT ;  /* 0x0000001838037812 */ /* 0x000fc600078ef812 */
[----:B------:R-:W-:Y:S01]  /*28f0*/  IMAD.IADD R21, R21, 0x1, R7 ;  /* 0x0000000115157824 */ /* 0x000fe200078e0207 */
[----:B------:R-:W-:Y:S01]  /*2900*/  LOP3.LUT R3, R3, R50, RZ, 0x3c, !PT ;  /* 0x0000003203037212 */ /* 0x000fe200078e3cff */
[----:B------:R-:W-:Y:S01]  /*2910*/  IMAD.IADD R29, R7, 0x1, R29 ;  /* 0x00000001071d7824 */ /* 0x000fe200078e021d */
[----:B-----5:R-:W-:Y:S01]  /*2920*/  SHF.R.S32.HI R7, RZ, 0x1f, R2 ;  /* 0x0000001fff077819 */ /* 0x020fe20000011402 */
[----:B------:R-:W-:-:S04]  /*2930*/  IMAD.WIDE.U32 R30, R187, R4, R190 ;  /* 0x00000004bb1e7225 */ /* 0x000fc800078e00be */
[----:B------:R-:W-:-:S04]  /*2940*/  IMAD.WIDE.U32 R32, R187, R4, R18 ;  /* 0x00000004bb207225 */ /* 0x000fc800078e0012 */
[----:B------:R-:W-:Y:S02]  /*2950*/  IMAD R6, R7, R52, RZ ;  /* 0x0000003407067224 */ /* 0x000fe400078e02ff */
[----:B------:R-:W-:Y:S02]  /*2960*/  IMAD.IADD R31, R31, 0x1, R9 ;  /* 0x000000011f1f7824 */ /* 0x000fe400078e0209 */
[----:B------:R-:W-:Y:S02]  /*2970*/  IMAD.IADD R33, R9, 0x1, R33 ;  /* 0x0000000109217824 */ /* 0x000fe400078e0221 */
[----:B------:R-:W-:Y:S01]  /*2980*/  IMAD R7, R7, R4, RZ ;  /* 0x0000000407077224 */ /* 0x000fe200078e02ff */
[----:B----4-:R-:W-:Y:S01]  /*2990*/  SHF.R.U32.HI R11, RZ, 0x7, R11 ;  /* 0x00000007ff0b7819 */ /* 0x010fe2000001160b */
[C---:B------:R-:W-:Y:S01]  /*29a0*/  IMAD R43, R2.reuse, R53, R6 ;  /* 0x00000035022b7224 */ /* 0x040fe200078e0206 */
[----:B------:R-:W-:Y:S01]  /*29b0*/  LOP3.LUT R41, R57, 0xfffffff8, RZ, 0xc0, !PT ;  /* 0xfffffff839297812 */ /* 0x000fe200078ec0ff */
[----:B------:R-:W-:Y:S01]  /*29c0*/  IMAD.WIDE.U32 R20, R2, R52, R20 ;  /* 0x0000003402147225 */ /* 0x000fe200078e0014 */
[----:B------:R-:W-:-:S03]  /*29d0*/  SHF.L.U64.HI R53, R52, 0x6, R53 ;  /* 0x0000000634357819 */ /* 0x000fc60000010235 */
[----:B------:R-:W-:-:S04]  /*29e0*/  IMAD.WIDE.U32 R28, R2, R52, R28 ;  /* 0x00000034021c7225 */ /* 0x000fc800078e001c */
[C---:B------:R-:W-:Y:S02]  /*29f0*/  IMAD R7, R2.reuse, R5, R7 ;  /* 0x0000000502077224 */ /* 0x040fe400078e0207 */
[----:B------:R-:W-:-:S04]  /*2a00*/  IMAD.WIDE.U32 R30, R2, R4, R30 ;  /* 0x00000004021e7225 */ /* 0x000fc800078e001e */
[----:B------:R-:W-:Y:S01]  /*2a10*/  IMAD.WIDE.U32 R32, R2, R4, R32 ;  /* 0x0000000402207225 */ /* 0x000fe200078e0020 */
[----:B------:R-:W-:Y:S02]  /*2a20*/  SHF.L.U64.HI R51, R4, 0x6, R5 ;  /* 0x0000000604337819 */ /* 0x000fe40000010205 */
[----:B------:R-:W-:Y:S01]  /*2a30*/  ISETP.GE.AND P2, PT, R18, UR4, PT ;  /* 0x0000000412007c0c */ /* 0x000fe2000bf46270 */
[----:B------:R-:W-:Y:S01]  /*2a40*/  IMAD.IADD R44, R21, 0x1, R43 ;  /* 0x00000001152c7824 */ /* 0x000fe200078e022b */
[----:B------:R-:W-:Y:S01]  /*2a50*/  ISETP.GE.AND P1, PT, R184, UR4, PT ;  /* 0x00000004b8007c0c */ /* 0x000fe2000bf26270 */
[----:B------:R-:W-:Y:S02]  /*2a60*/  IMAD.IADD R58, R58, 0x1, R25 ;  /* 0x000000013a3a7824 */ /* 0x000fe400078e0219 */
[----:B------:R-:W-:Y:S02]  /*2a70*/  IMAD.SHL.U32 R52, R52, 0x40, RZ ;  /* 0x0000004034347824 */ /* 0x000fe400078e00ff */
[----:B------:R-:W-:-:S02]  /*2a80*/  IMAD.SHL.U32 R49, R4, 0x40, RZ ;  /* 0x0000004004317824 */ /* 0x000fc400078e00ff */
[----:B------:R-:W-:Y:S02]  /*2a90*/  VIADD R48, R11, 0x8 ;  /* 0x000000080b307836 */ /* 0x000fe40000000000 */
[----:B------:R-:W-:Y:S02]  /*2aa0*/  IMAD.SHL.U32 R47, R47, 0x2, RZ ;  /* 0x000000022f2f7824 */ /* 0x000fe400078e00ff */
[----:B------:R-:W-:Y:S02]  /*2ab0*/  IMAD R45, R8, 0x40, R187 ;  /* 0x00000040082d7824 */ /* 0x000fe400078e02bb */
[----:B------:R-:W-:Y:S02]  /*2ac0*/  IMAD.IADD R43, R43, 0x1, R29 ;  /* 0x000000012b2b7824 */ /* 0x000fe400078e021d */
[----:B------:R-:W-:Y:S02]  /*2ad0*/  IMAD.IADD R42, R31, 0x1, R7 ;  /* 0x000000011f2a7824 */ /* 0x000fe400078e0207 */
[----:B------:R-:W-:-:S02]  /*2ae0*/  IMAD.IADD R40, R7, 0x1, R33 ;  /* 0x0000000107287824 */ /* 0x000fc400078e0221 */
[----:B--2---:R-:W-:Y:S01]  /*2af0*/  IMAD R46, R10, 0x200, R3 ;  /* 0x000002000a2e7824 */ /* 0x004fe200078e0203 */
[----:B------:R-:W-:-:S04]  /*2b00*/  LOP3.LUT R3, R56, 0x38, R57, 0xf8, !PT ;  /* 0x0000003838037812 */ /* 0x000fc800078ef839 */
[----:B------:R-:W-:Y:S02]  /*2b10*/  LOP3.LUT R0, R3, R50, RZ, 0x3c, !PT ;  /* 0x0000003203007212 */ /* 0x000fe400078e3cff */
[----:B------:R-:W-:-:S03]  /*2b20*/  SHF.R.S32.HI R3, RZ, 0x1f, R41 ;  /* 0x0000001fff037819 */ /* 0x000fc60000011429 */
[----:B------:R-:W-:Y:S01]  /*2b30*/  IMAD R0, R10, 0x200, R0 ;  /* 0x000002000a007824 */ /* 0x000fe200078e0200 */
[----:B------:R-:W-:-:S07]  /*2b40*/  SHF.R.S32.HI R39, RZ, 0x1f, R59 ;  /* 0x0000001fff277819 */ /* 0x000fce000001143b */
.L_x_5429:
        /* <DEDUP_REMOVED lines=25> */
[----:B------:R-:W-:Y:S01]  /*2ce0*/  IMAD.SHL.U32 R66, R185, 0x1000, RZ ;  /* 0x00001000b9427824 */ /* 0x000fe200078e00ff */
[----:B------:R-:W-:Y:S05]  /*2cf0*/  YIELD ;  /* 0x0000000000007946 */ /* 0x000fea0003800000 */
[----:B------:R-:W-:Y:S01]  /*2d00*/  IMAD.MOV R7, RZ, RZ, -R8 ;  /* 0x000000ffff077224 */ /* 0x000fe200078e0a08 */
[----:B------:R-:W-:Y:S01]  /*2d10*/  BSSY B0, `(.L_x_5397) ;  /* 0x00001b7000007945 */ /* 0x000fe20003800000 */
[----:B------:R-:W-:Y:S01]  /*2d20*/  IMAD.IADD R10, R46, 0x1, R66 ;  /* 0x000000012e0a7824 */ /* 0x000fe200078e0242 */
[----:B------:R-:W-:Y:S01]  /*2d30*/  ISETP.GT.AND P4, PT, R35, R36, PT ;  /* 0x000000242300720c */ /* 0x000fe20003f84270 */
[----:B------:R-:W-:-:S02]  /*2d40*/  IMAD R62, R62, R7, R12 ;  /* 0x000000073e3e7224 */ /* 0x000fc400078e020c */
[----:B------:R-:W-:Y:S01]  /*2d50*/  IMAD R10, R10, 0x2, R17 ;  /* 0x000000020a0a7824 */ /* 0x000fe200078e0211 */
[----:B0-----:R-:W-:Y:S09]  /*2d60*/  @!P0 BRA `(.L_x_5398) ;  /* 0x0000001400f48947 */ /* 0x001ff20003800000 */
        /* <DEDUP_REMOVED lines=35> */
[----:B------:R-:W-:Y:S01]  /*2fa0*/  IMAD.MOV.U32 R6, RZ, RZ, R30 ;  /* 0x000000ffff067224 */ /* 0x000fe200078e001e */
[----:B------:R-:W-:Y:S01]  /*2fb0*/  ULDC.64 UR4, c[0x0][0x3e8] ;  /* 0x0000fa0000047ab9 */ /* 0x000fe20000000a00 */
[----:B------:R-:W-:Y:S01]  /*2fc0*/  IMAD.MOV.U32 R7, RZ, RZ, R42 ;  /* 0x000000ffff077224 */ /* 0x000fe200078e002a */
[----:B------:R-:W-:Y:S01]  /*2fd0*/  ULDC.64 UR6, c[0x0][0x400] ;  /* 0x0001000000067ab9 */ /* 0x000fe20000000a00 */
[----:B------:R-:W-:Y:S01]  /*2fe0*/  IMAD R5, R51, R35, RZ ;  /* 0x0000002333057224 */ /* 0x000fe200078e02ff */
[----:B------:R-:W-:Y:S01]  /*2ff0*/  CS2R R24, SRZ ;  /* 0x0000000000187805 */ /* 0x000fe2000001ff00 */
[----:B------:R-:W-:Y:S01]  /*3000*/  IMAD.WIDE.U32 R8, R35, R49, R6 ;  /* 0x0000003123087225 */ /* 0x000fe200078e0006 */
[----:B------:R-:W-:-:S03]  /*3010*/  IADD3 R7, P5, R20, R4, RZ ;  /* 0x0000000414077210 */ /* 0x000fc60007fbe0ff */
[----:B------:R-:W-:Y:S01]  /*3020*/  IMAD R5, R60, R49, R5 ;  /* 0x000000313c057224 */ /* 0x000fe200078e0205 */
[----:B------:R-:W-:Y:S01]  /*3030*/  LEA R4, P6, R8, UR6, 0x1 ;  /* 0x0000000608047c11 */ /* 0x000fe2000f8c08ff */
[----:B------:R-:W-:Y:S01]  /*3040*/  IMAD.X R12, R11, 0x1, R44, P5 ;  /* 0x000000010b0c7824 */ /* 0x000fe200028e062c */
[----:B------:R-:W-:Y:S01]  /*3050*/  LEA R6, P5, R7, UR4, 0x1 ;  /* 0x0000000407067c11 */ /* 0x000fe2000f8a08ff */
[----:B------:R-:W-:-:S03]  /*3060*/  IMAD.IADD R5, R9, 0x1, R5 ;  /* 0x0000000109057824 */ /* 0x000fc600078e0205 */
[----:B------:R-:W-:Y:S02]  /*3070*/  LEA.HI.X R7, R7, UR5, R12, 0x1, P5 ;  /* 0x0000000507077c11 */ /* 0x000fe4000a8f0c0c */
[----:B------:R-:W-:Y:S02]  /*3080*/  LEA.HI.X R5, R8, UR7, R5, 0x1, P6 ;  /* 0x0000000708057c11 */ /* 0x000fe4000b0f0c05 */
[----:B------:R-:W-:Y:S02]  /*3090*/  CS2R R8, SRZ ;  /* 0x0000000000087805 */ /* 0x000fe4000001ff00 */
[-C--:B------:R-:W-:Y:S02]  /*30a0*/  ISETP.GE.AND P6, PT, R190, R69.reuse, PT ;  /* 0x00000045be00720c */ /* 0x080fe40003fc6270 */
[----:B------:R-:W-:-:S11]  /*30b0*/  ISETP.GE.AND P5, PT, R209, R69, PT ;  /* 0x00000045d100720c */ /* 0x000fd60003fa6270 */
[----:B------:R0:W5:Y:S04]  /*30c0*/  @!P6 LDG.E.64 R26, desc[UR40][R6.64] ;  /* 0x00000028061ae981 */ /* 0x000168000c1e1b00 */
[----:B------:R0:W5:Y:S04]  /*30d0*/  @!P5 LDG.E.64 R8, desc[UR40][R6.64+0x20] ;  /* 0x000020280608d981 */ /* 0x000168000c1e1b00 */
[----:B------:R0:W5:Y:S04]  /*30e0*/  @!P6 LDG.E.64 R54, desc[UR40][R4.64] ;  /* 0x000000280436e981 */ /* 0x000168000c1e1b00 */
[----:B------:R0:W5:Y:S02]  /*30f0*/  @!P5 LDG.E.64 R24, desc[UR40][R4.64+0x20] ;  /* 0x000020280418d981 */ /* 0x000164000c1e1b00 */
.L_x_5401:
[----:B------:R-:W-:Y:S05]  /*3100*/  BSYNC B1 ;  /* 0x0000000000017941 */ /* 0x000fea0003800000 */
.L_x_5400:
[----:B------:R-:W-:Y:S01]  /*3110*/  ISETP.NE.AND P5, PT, R188, 0x3, PT ;  /* 0x00000003bc00780c */ /* 0x000fe20003fa5270 */
[----:B0----5:R-:W-:Y:S02]  /*3120*/  IMAD.MOV.U32 R4, RZ, RZ, R8 ;  /* 0x000000ffff047224 */ /* 0x021fe400078e0008 */
[----:B------:R-:W-:Y:S02]  /*3130*/  IMAD.MOV.U32 R5, RZ, RZ, R9 ;  /* 0x000000ffff057224 */ /* 0x000fe400078e0009 */
        /* <DEDUP_REMOVED lines=15> */
.L_x_5402:
[----:B------:R-:W-:Y:S01]  /*3230*/  IMAD R60, R185, 0x8, R17 ;  /* 0x00000008b93c7824 */ /* 0x000fe200078e0211 */
[----:B------:R-:W-:Y:S01]  /*3240*/  SHF.L.U32 R67, R192, 0x1f, RZ ;  /* 0x0000001fc0437819 */ /* 0x000fe200000006ff */
[----:B------:R-:W-:Y:S03]  /*3250*/  BSSY B1, `(.L_x_5403) ;  /* 0x0000003000017945 */ /* 0x000fe60003800000 */
[----:B------:R-:W0:Y:S02]  /*3260*/  SYNCS.PHASECHK.TRANS64.TRYWAIT P6, [R60+URZ+0x38890], R67 ;  /* 0x038890433c0075a7 */ /* 0x000e2400080c017f */
[----:B0-----:R-:W-:Y:S05]  /*3270*/  @!P6 BRA `(.L_x_5404) ;  /* 0x0000020c00e4e947 */ /* 0x001fea0003800000 */
.L_x_5673:
[----:B------:R-:W-:Y:S05]  /*3280*/  BSYNC B1 ;  /* 0x0000000000017941 */ /* 0x000fea0003800000 */
.L_x_5403:
[----:B------:R-:W-:-:S03]  /*3290*/  UMOV UR4, 0xffffffff ;  /* 0xffffffff00047882 */ /* 0x000fc60000000000 */
[----:B------:R-:W-:Y:S05]  /*32a0*/  BRA.DIV UR4, `(.L_x_5405) ;  /* 0x0000020e04ec7947 */ /* 0x000fea000b800000 */
[----:B------:R1:W2:Y:S04]  /*32b0*/  SHFL.IDX PT, R71, R14, RZ, 0x1c1f ;  /* 0x001c1fff0e477589 */ /* 0x0002a800000e0000 */
[----:B------:R1:W3:Y:S02]  /*32c0*/  SHFL.IDX PT, R73, R68, RZ, 0x1c1f ;  /* 0x001c1fff44497589 */ /* 0x0002e400000e0000 */
.L_x_5677:
[----:B------:R-:W-:Y:S05]  /*32d0*/  @P0 BRA `(.L_x_5406) ;  /* 0x0000001400680947 */ /* 0x000fea0003800000 */
[----:B------:R-:W-:Y:S04]  /*32e0*/  BSSY B1, `(.L_x_5407) ;  /* 0x0000036000017945 */ /* 0x000fe80003800000 */
[----:B------:R-:W-:Y:S05]  /*32f0*/  @P2 BRA `(.L_x_5408) ;  /* 0x0000000000d02947 */ /* 0x000fea0003800000 */
[----:B------:R4:W0:Y:S01]  /*3300*/  LDS.128 R4, [R10+0x22400] ;  /* 0x022400000a047984 */ /* 0x0008220000000c00 */
[----:B------:R-:W-:Y:S01]  /*3310*/  ISETP.GE.AND P0, PT, R190, R69, PT ;  /* 0x00000045be00720c */ /* 0x000fe20003f06270 */
[----:B------:R-:W-:-:S12]  /*3320*/  BSSY B2, `(.L_x_5409) ;  /* 0x000002e000027945 */ /* 0x000fd80003800000 */
[----:B----4-:R-:W-:Y:S05]  /*3330*/  @P0 BRA `(.L_x_5410) ;  /* 0x0000000000b00947 */ /* 0x010fea0003800000 */
[----:B------:R-:W-:Y:S01]  /*3340*/  SHF.R.U64 R11, R54, 0x10, R55 ;  /* 0x00000010360b7819 */ /* 0x000fe20000001237 */
[C---:B0-----:R-:W-:Y:S01]  /*3350*/  IMAD.U32 R10, R5.reuse, 0x10000, RZ ;  /* 0x00010000050a7824 */ /* 0x041fe200078e00ff */
[----:B------:R-:W-:Y:S02]  /*3360*/  SHF.R.U64 R12, R26, 0x10, R27 ;  /* 0x000000101a0c7819 */ /* 0x000fe4000000121b */
[C---:B------:R-:W-:Y:S02]  /*3370*/  PRMT R11, R72.reuse, 0x5410, R11 ;  /* 0x00005410480b7816 */ /* 0x040fe4000000000b */
[----:B------:R-:W-:Y:S02]  /*3380*/  PRMT R12, R72, 0x5432, R12 ;  /* 0x00005432480c7816 */ /* 0x000fe4000000000c */
[----:B------:R-:W-:Y:S02]  /*3390*/  LOP3.LUT R13, R5, 0xffff0000, RZ, 0xc0, !PT ;  /* 0xffff0000050d7812 */ /* 0x000fe400078ec0ff */
[C---:B------:R-:W-:Y:S01]  /*33a0*/  LOP3.LUT R15, R11.reuse, 0xffff0000, RZ, 0xc0, !PT ;  /* 0xffff00000b0f7812 */ /* 0x040fe200078ec0ff */
[----:B------:R-:W-:Y:S01]  /*33b0*/  IMAD.U32 R11, R11, 0x10000, RZ ;  /* 0x000100000b0b7824 */ /* 0x000fe200078e00ff */
[----:B------:R-:W-:-:S02]  /*33c0*/  SHF.R.U32.HI R26, RZ, 0x10, R27 ;  /* 0x00000010ff1a7819 */ /* 0x000fc4000001161b */
[C---:B-1----:R-:W-:Y:S01]  /*33d0*/  LOP3.LUT R14, R12.reuse, 0xffff0000, RZ, 0xc0, !PT ;  /* 0xffff00000c0e7812 */ /* 0x042fe200078ec0ff */
[CC--:B------:R-:W-:Y:S01]  /*33e0*/  FMUL.FTZ R5, R13.reuse, R15.reuse ;  /* 0x0000000f0d057220 */ /* 0x0c0fe20000410000 */
[----:B------:R-:W-:Y:S01]  /*33f0*/  SHF.R.U32.HI R27, RZ, 0x10, R55 ;  /* 0x00000010ff1b7819 */ /* 0x000fe20000011637 */
[----:B------:R-:W-:Y:S01]  /*3400*/  IMAD.U32 R12, R12, 0x10000, RZ ;  /* 0x000100000c0c7824 */ /* 0x000fe200078e00ff */
[C---:B------:R-:W-:Y:S01]  /*3410*/  PRMT R26, R74.reuse, 0x5432, R26 ;  /* 0x000054324a1a7816 */ /* 0x040fe2000000001a */
[-C--:B------:R-:W-:Y:S01]  /*3420*/  FMUL.FTZ R54, R13, R14.reuse ;  /* 0x0000000e0d367220 */ /* 0x080fe20000410000 */
[----:B------:R-:W-:Y:S01]  /*3430*/  PRMT R27, R74, 0x5410, R27 ;  /* 0x000054104a1b7816 */ /* 0x000fe2000000001b */
[----:B------:R-:W-:Y:S01]  /*3440*/  FFMA.FTZ R5, R10, R14, -R5 ;  /* 0x0000000e0a057223 */ /* 0x000fe20000010805 */
[----:B------:R-:W-:Y:S01]  /*3450*/  LOP3.LUT R14, R6, 0xffff0000, RZ, 0xc0, !PT ;  /* 0xffff0000060e7812 */ /* 0x000fe200078ec0ff */
[----:B------:R-:W-:Y:S01]  /*3460*/  FFMA.FTZ R10, R10, R15, R54 ;  /* 0x0000000f0a0a7223 */ /* 0x000fe20000010036 */
[C---:B------:R-:W-:Y:S01]  /*3470*/  IMAD.U32 R15, R26.reuse, 0x10000, RZ ;  /* 0x000100001a0f7824 */ /* 0x040fe200078e00ff */
[----:B------:R-:W-:Y:S01]  /*3480*/  LOP3.LUT R26, R26, 0xffff0000, RZ, 0xc0, !PT ;  /* 0xffff00001a1a7812 */ /* 0x000fe200078ec0ff */
[C---:B------:R-:W-:Y:S01]  /*3490*/  IMAD.U32 R54, R27.reuse, 0x10000, RZ ;  /* 0x000100001b367824 */ /* 0x040fe200078e00ff */
[----:B------:R-:W-:Y:S01]  /*34a0*/  LOP3.LUT R27, R27, 0xffff0000, RZ, 0xc0, !PT ;  /* 0xffff00001b1b7812 */ /* 0x000fe200078ec0ff */
[----:B------:R-:W-:-:S02]  /*34b0*/  IMAD.U32 R13, R6, 0x10000, RZ ;  /* 0x00010000060d7824 */ /* 0x000fc400078e00ff */
[C---:B------:R-:W-:Y:S01]  /*34c0*/  FMUL.FTZ R55, R14.reuse, R15 ;  /* 0x0000000f0e377220 */ /* 0x040fe20000410000 */
[-C--:B------:R-:W-:Y:S01]  /*34d0*/  FMUL.FTZ R6, R14, R54.reuse ;  /* 0x000000360e067220 */ /* 0x080fe20000410000 */
[C---:B------:R-:W-:Y:S01]  /*34e0*/  LOP3.LUT R14, R7.reuse, 0xffff0000, RZ, 0xc0, !PT ;  /* 0xffff0000070e7812 */ /* 0x040fe200078ec0ff */
[----:B------:R-:W-:Y:S01]  /*34f0*/  IMAD.U32 R7, R7, 0x10000, RZ ;  /* 0x0001000007077824 */ /* 0x000fe200078e00ff */
[----:B------:R-:W-:Y:S01]  /*3500*/  F2FP.BF16.F32.PACK_AB R5, R10, R5 ;  /* 0x000000050a05723e */ /* 0x000fe200000010ff */
[C---:B------:R-:W-:Y:S01]  /*3510*/  FFMA.FTZ R6, R13.reuse, R15, -R6 ;  /* 0x0000000f0d067223 */ /* 0x040fe20000010806 */
[----:B------:R-:W-:Y:S01]  /*3520*/  FFMA.FTZ R13, R13, R54, R55 ;  /* 0x000000360d0d7223 */ /* 0x000fe20000010037 */
[C---:B------:R-:W-:Y:S01]  /*3530*/  FMUL.FTZ R54, R14.reuse, R27 ;  /* 0x0000001b0e367220 */ /* 0x040fe20000410000 */
[----:B------:R-:W-:-:S03]  /*3540*/  FMUL.FTZ R14, R14, R26 ;  /* 0x0000001a0e0e7220 */ /* 0x000fc60000410000 */
[C---:B------:R-:W-:Y:S01]  /*3550*/  FFMA.FTZ R54, R7.reuse, R26, -R54 ;  /* 0x0000001a07367223 */ /* 0x040fe20000010836 */
[----:B------:R-:W-:Y:S01]  /*3560*/  FFMA.FTZ R27, R7, R27, R14 ;  /* 0x0000001b071b7223 */ /* 0x000fe2000001000e */
[C---:B------:R-:W-:Y:S01]  /*3570*/  LOP3.LUT R7, R4.reuse, 0xffff0000, RZ, 0xc0, !PT ;  /* 0xffff000004077812 */ /* 0x040fe200078ec0ff */
[----:B------:R-:W-:Y:S01]  /*3580*/  IMAD.U32 R4, R4, 0x10000, RZ ;  /* 0x0001000004047824 */ /* 0x000fe200078e00ff */
[----:B------:R-:W-:-:S03]  /*3590*/  F2FP.BF16.F32.PACK_AB R6, R13, R6 ;  /* 0x000000060d06723e */ /* 0x000fc600000010ff */
[CC--:B------:R-:W-:Y:S01]  /*35a0*/  FMUL.FTZ R15, R7.reuse, R11.reuse ;  /* 0x0000000b070f7220 */ /* 0x0c0fe20000410000 */
[----:B------:R-:W-:Y:S01]  /*35b0*/  FMUL.FTZ R14, R7, R12 ;  /* 0x0000000c070e7220 */ /* 0x000fe20000410000 */
[----:B------:R-:W-:Y:S02]  /*35c0*/  F2FP.BF16.F32.PACK_AB R7, R27, R54 ;  /* 0x000000361b07723e */ /* 0x000fe400000010ff */
[C---:B------:R-:W-:Y:S01]  /*35d0*/  FFMA.FTZ R15, R4.reuse, R12, -R15 ;  /* 0x0000000c040f7223 */ /* 0x040fe2000001080f */
[----:B------:R-:W-:-:S05]  /*35e0*/  FFMA.FTZ R14, R4, R11, R14 ;  /* 0x0000000b040e7223 */ /* 0x000fca000001000e */
[----:B------:R-:W-:-:S07]  /*35f0*/  F2FP.BF16.F32.PACK_AB R4, R14, R15 ;  /* 0x0000000f0e04723e */ /* 0x000fce00000010ff */
.L_x_5410:
[----:B------:R-:W-:Y:S05]  /*3600*/  BSYNC B2 ;  /* 0x0000000000027941 */ /* 0x000fea0003800000 */
.L_x_5409:
[----:B---3--:R-:W-:-:S04]  /*3610*/  LEA R10, P0, R18, R73, 0x1 ;  /* 0x00000049120a7211 */ /* 0x008fc800078008ff */
[----:B--2---:R-:W-:-:S05]  /*3620*/  LEA.HI.X R11, R18, R71, R19, 0x1, P0 ;  /* 0x00000047120b7211 */ /* 0x004fca00000f0c13 */
[----:B0-----:R4:W-:Y:S04]  /*3630*/  ST.E.128 desc[UR40][R10.64], R4 ;  /* 0x000000040a007985 */ /* 0x0019e8000c101d28 */
.L_x_5408:
[----:B------:R-:W-:Y:S05]  /*3640*/  BSYNC B1 ;  /* 0x0000000000017941 */ /* 0x000fea0003800000 */
.L_x_5407:
[----:B------:R-:W-:Y:S05]  /*3650*/  @P1 BRA `(.L_x_5406) ;  /* 0x0000001000881947 */ /* 0x000fea0003800000 */
[----:B----4-:R-:W-:Y:S01]  /*3660*/  IMAD.MOV.U32 R5, RZ, RZ, 0x20 ;  /* 0x00000020ff057424 */ /* 0x010fe200078e00ff */
[----:B------:R-:W-:Y:S01]  /*3670*/  LOP3.LUT P0, RZ, R194, 0x4, RZ, 0xc0, !PT ;  /* 0x00000004c2ff7812 */ /* 0x000fe2000780c0ff */
[----:B------:R-:W-:Y:S01]  /*3680*/  BSSY B1, `(.L_x_5411) ;  /* 0x0000036000017945 */ /* 0x000fe20003800000 */
[----:B------:R-:W-:Y:S02]  /*3690*/  ISETP.GE.AND P6, PT, R209, R69, PT ;  /* 0x00000045d100720c */ /* 0x000fe40003fc6270 */
[----:B------:R-:W-:Y:S02]  /*36a0*/  SEL R5, R5, 0xffffffe0, !P0 ;  /* 0xffffffe005057807 */ /* 0x000fe40004000000 */
[C---:B---3--:R-:W-:Y:S02]  /*36b0*/  LEA R10, P0, R184.reuse, R73, 0x1 ;  /* 0x00000049b80a7211 */ /* 0x048fe400078008ff */
[----:B------:R-:W-:Y:S02]  /*36c0*/  IADD3 R4, R5, R46, R66 ;  /* 0x0000002e05047210 */ /* 0x000fe40007ffe042 */
[----:B--2---:R-:W-:-:S03]  /*36d0*/  LEA.HI.X R11, R184, R71, R196, 0x1, P0 ;  /* 0x00000047b80b7211 */ /* 0x004fc600000f0cc4 */
[----:B------:R-:W-:-:S06]  /*36e0*/  IMAD R4, R4, 0x2, R17 ;  /* 0x0000000204047824 */ /* 0x000fcc00078e0211 */
[----:B------:R-:W2:Y:S01]  /*36f0*/  LDS.128 R4, [R4+0x22400] ;  /* 0x0224000004047984 */ /* 0x000ea20000000c00 */
[----:B------:R-:W-:Y:S05]  /*3700*/  @P6 BRA `(.L_x_5412) ;  /* 0x0000000000b46947 */ /* 0x000fea0003800000 */
[----:B-1----:R-:W-:Y:S02]  /*3710*/  SHF.R.U64 R14, R24, 0x10, R25 ;  /* 0x00000010180e7819 */ /* 0x002fe40000001219 */
[----:B------:R-:W-:Y:S02]  /*3720*/  SHF.R.U64 R15, R8, 0x10, R9 ;  /* 0x00000010080f7819 */ /* 0x000fe40000001209 */
[----:B------:R-:W-:Y:S02]  /*3730*/  SHF.R.U32.HI R54, RZ, 0x10, R25 ;  /* 0x00000010ff367819 */ /* 0x000fe40000011619 */
[----:B------:R-:W-:Y:S02]  /*3740*/  PRMT R25, R75, 0x5432, R14 ;  /* 0x000054324b197816 */ /* 0x000fe4000000000e */
[----:B------:R-:W-:Y:S02]  /*3750*/  PRMT R14, R70, 0x5410, R15 ;  /* 0x00005410460e7816 */ /* 0x000fe4000000000f */
[----:B------:R-:W-:Y:S01]  /*3760*/  SHF.R.U32.HI R26, RZ, 0x10, R9 ;  /* 0x00000010ff1a7819 */ /* 0x000fe20000011609 */
[----:B--2---:R-:W-:Y:S01]  /*3770*/  IMAD.U32 R9, R6, 0x10000, RZ ;  /* 0x0001000006097824 */ /* 0x004fe200078e00ff */
[----:B------:R-:W-:-:S02]  /*3780*/  LOP3.LUT R12, R5, 0xffff0000, RZ, 0xc0, !PT ;  /* 0xffff0000050c7812 */ /* 0x000fc400078ec0ff */
[C---:B------:R-:W-:Y:S01]  /*3790*/  LOP3.LUT R27, R25.reuse, 0xffff0000, RZ, 0xc0, !PT ;  /* 0xffff0000191b7812 */ /* 0x040fe200078ec0ff */
[----:B------:R-:W-:Y:S01]  /*37a0*/  IMAD.U32 R25, R25, 0x10000, RZ ;  /* 0x0001000019197824 */ /* 0x000fe200078e00ff */
[C---:B------:R-:W-:Y:S01]  /*37b0*/  LOP3.LUT R15, R14.reuse, 0xffff0000, RZ, 0xc0, !PT ;  /* 0xffff00000e0f7812 */ /* 0x040fe200078ec0ff */
[----:B------:R-:W-:Y:S01]  /*37c0*/  IMAD.U32 R14, R14, 0x10000, RZ ;  /* 0x000100000e0e7824 */ /* 0x000fe200078e00ff */
[----:B------:R-:W-:Y:S01]  /*37d0*/  PRMT R54, R76, 0x5432, R54 ;  /* 0x000054324c367816 */ /* 0x000fe20000000036 */
[----:B------:R-:W-:Y:S01]  /*37e0*/  FMUL.FTZ R68, R12, R27 ;  /* 0x0000001b0c447220 */ /* 0x000fe20000410000 */
[----:B------:R-:W-:Y:S01]  /*37f0*/  PRMT R24, R70, 0x5432, R26 ;  /* 0x0000543246187816 */ /* 0x000fe2000000001a */
[----:B------:R-:W-:Y:S01]  /*3800*/  FMUL.FTZ R12, R12, R15 ;  /* 0x0000000f0c0c7220 */ /* 0x000fe20000410000 */
[----:B------:R-:W-:Y:S01]  /*3810*/  LOP3.LUT R13, R6, 0xffff0000, RZ, 0xc0, !PT ;  /* 0xffff0000060d7812 */ /* 0x000fe200078ec0ff */
[C---:B------:R-:W-:Y:S01]  /*3820*/  IMAD.U32 R6, R7.reuse, 0x10000, RZ ;  /* 0x0001000007067824 */ /* 0x040fe200078e00ff */
[----:B------:R-:W-:Y:S01]  /*3830*/  LOP3.LUT R8, R7, 0xffff0000, RZ, 0xc0, !PT ;  /* 0xffff000007087812 */ /* 0x000fe200078ec0ff */
[----:B------:R-:W-:-:S02]  /*3840*/  IMAD.U32 R7, R5, 0x10000, RZ ;  /* 0x0001000005077824 */ /* 0x000fc400078e00ff */
[----:B------:R-:W-:Y:S02]  /*3850*/  IMAD.U32 R66, R54, 0x10000, RZ ;  /* 0x0001000036427824 */ /* 0x000fe400078e00ff */
[----:B------:R-:W-:Y:S02]  /*3860*/  IMAD.U32 R26, R24, 0x10000, RZ ;  /* 0x00010000181a7824 */ /* 0x000fe400078e00ff */
[C---:B------:R-:W-:Y:S01]  /*3870*/  FFMA.FTZ R27, R7.reuse, R27, R12 ;  /* 0x0000001b071b7223 */ /* 0x040fe2000001000c */
[----:B------:R-:W-:Y:S01]  /*3880*/  FFMA.FTZ R68, R7, R15, -R68 ;  /* 0x0000000f07447223 */ /* 0x000fe20000010844 */
[C---:B------:R-:W-:Y:S01]  /*3890*/  FMUL.FTZ R70, R13.reuse, R66 ;  /* 0x000000420d467220 */ /* 0x040fe20000410000 */
[-C--:B------:R-:W-:Y:S01]  /*38a0*/  FMUL.FTZ R12, R13, R26.reuse ;  /* 0x0000001a0d0c7220 */ /* 0x080fe20000410000 */
[----:B------:R-:W-:Y:S01]  /*38b0*/  IMAD.U32 R5, R4, 0x10000, RZ ;  /* 0x0001000004057824 */ /* 0x000fe200078e00ff */
[----:B------:R-:W-:Y:S01]  /*38c0*/  LOP3.LUT R13, R54, 0xffff0000, RZ, 0xc0, !PT ;  /* 0xffff0000360d7812 */ /* 0x000fe200078ec0ff */
[C---:B------:R-:W-:Y:S01]  /*38d0*/  FFMA.FTZ R70, R9.reuse, R26, -R70 ;  /* 0x0000001a09467223 */ /* 0x040fe20000010846 */
[----:B------:R-:W-:Y:S01]  /*38e0*/  LOP3.LUT R7, R24, 0xffff0000, RZ, 0xc0, !PT ;  /* 0xffff000018077812 */ /* 0x000fe200078ec0ff */
[----:B------:R-:W-:Y:S01]  /*38f0*/  FFMA.FTZ R9, R9, R66, R12 ;  /* 0x0000004209097223 */ /* 0x000fe2000001000c */
[----:B------:R-:W-:Y:S01]  /*3900*/  LOP3.LUT R4, R4, 0xffff0000, RZ, 0xc0, !PT ;  /* 0xffff000004047812 */ /* 0x000fe200078ec0ff */
[C---:B------:R-:W-:Y:S01]  /*3910*/  FMUL.FTZ R15, R8.reuse, R13 ;  /* 0x0000000d080f7220 */ /* 0x040fe20000410000 */
[----:B------:R-:W-:Y:S01]  /*3920*/  F2FP.BF16.F32.PACK_AB R27, R27, R68 ;  /* 0x000000441b1b723e */ /* 0x000fe200000010ff */
[----:B------:R-:W-:-:S02]  /*3930*/  FMUL.FTZ R12, R8, R7 ;  /* 0x00000007080c7220 */ /* 0x000fc40000410000 */
[C---:B------:R-:W-:Y:S01]  /*3940*/  FMUL.FTZ R8, R4.reuse, R25 ;  /* 0x0000001904087220 */ /* 0x040fe20000410000 */
[-C--:B------:R-:W-:Y:S01]  /*3950*/  FMUL.FTZ R4, R4, R14.reuse ;  /* 0x0000000e04047220 */ /* 0x080fe20000410000 */
[C---:B------:R-:W-:Y:S01]  /*3960*/  FFMA.FTZ R15, R6.reuse, R7, -R15 ;  /* 0x00000007060f7223 */ /* 0x040fe2000001080f */
[----:B------:R-:W-:Y:S01]  /*3970*/  FFMA.FTZ R12, R6, R13, R12 ;  /* 0x0000000d060c7223 */ /* 0x000fe2000001000c */
[C---:B------:R-:W-:Y:S01]  /*3980*/  FFMA.FTZ R8, R5.reuse, R14, -R8 ;  /* 0x0000000e05087223 */ /* 0x040fe20000010808 */
[----:B------:R-:W-:Y:S01]  /*3990*/  FFMA.FTZ R5, R5, R25, R4 ;  /* 0x0000001905057223 */ /* 0x000fe20000010004 */
[----:B------:R-:W-:Y:S02]  /*39a0*/  F2FP.BF16.F32.PACK_AB R6, R9, R70 ;  /* 0x000000460906723e */ /* 0x000fe400000010ff */
[----:B------:R-:W-:Y:S02]  /*39b0*/  F2FP.BF16.F32.PACK_AB R7, R12, R15 ;  /* 0x0000000f0c07723e */ /* 0x000fe400000010ff */
[----:B------:R-:W-:Y:S01]  /*39c0*/  F2FP.BF16.F32.PACK_AB R4, R5, R8 ;  /* 0x000000080504723e */ /* 0x000fe200000010ff */
[----:B------:R-:W-:-:S07]  /*39d0*/  IMAD.MOV.U32 R5, RZ, RZ, R27 ;  /* 0x000000ffff057224 */ /* 0x000fce00078e001b */
.L_x_5412:
[----:B------:R-:W-:Y:S05]  /*39e0*/  BSYNC B1 ;  /* 0x0000000000017941 */ /* 0x000fea0003800000 */
.L_x_5411:
[----:B--2---:R2:W-:Y:S01]  /*39f0*/  ST.E.128 desc[UR40][R10.64], R4 ;  /* 0x000000040a007985 */ /* 0x0045e2000c101d28 */
[----:B------:R-:W-:Y:S05]  /*3a00*/  BRA `(.L_x_5406) ;  /* 0x0000000c009c7947 */ /* 0x000fea0003800000 */
.L_x_5399:
        /* <DEDUP_REMOVED lines=24> */
[----:B------:R-:W-:Y:S01]  /*3b90*/  ISETP.NE.AND P5, PT, R188, 0x3, PT ;  /* 0x00000003bc00780c */ /* 0x000fe20003fa5270 */
        /* <DEDUP_REMOVED lines=15> */
[----:B------:R-:W-:Y:S06]  /*3c90*/  @!P5 BRA `(.L_x_5413) ;  /* 0x000000000004d947 */ /* 0x000fec0003800000 */
[----:B------:R-:W-:Y:S01]  /*3ca0*/  BPT.TRAP 0x1 ;  /* 0x000000040000795c */ /* 0x000fe20000300000 */
.L_x_5413:
[----:B------:R-:W-:Y:S01]  /*3cb0*/  IMAD R60, R185, 0x8, R17 ;  /* 0x00000008b93c7824 */ /* 0x000fe200078e0211 */
[----:B------:R-:W-:Y:S01]  /*3cc0*/  SHF.L.U32 R67, R192, 0x1f, RZ ;  /* 0x0000001fc0437819 */ /* 0x000fe200000006ff */
[----:B------:R-:W-:Y:S03]  /*3cd0*/  BSSY B1, `(.L_x_5414) ;  /* 0x0000003000017945 */ /* 0x000fe60003800000 */
[----:B------:R-:W0:Y:S02]  /*3ce0*/  SYNCS.PHASECHK.TRANS64.TRYWAIT P6, [R60+URZ+0x38890], R67 ;  /* 0x038890433c0075a7 */ /* 0x000e2400080c017f */
[----:B0-----:R-:W-:Y:S05]  /*3cf0*/  @!P6 BRA `(.L_x_5415) ;  /* 0x0000020400a4e947 */ /* 0x001fea0003800000 */
.L_x_5678:
[----:B------:R-:W-:Y:S05]  /*3d00*/  BSYNC B1 ;  /* 0x0000000000017941 */ /* 0x000fea0003800000 */
.L_x_5414:
[----:B------:R-:W-:-:S03]  /*3d10*/  UMOV UR4, 0xffffffff ;  /* 0xffffffff00047882 */ /* 0x000fc60000000000 */
[----:B------:R-:W-:Y:S05]  /*3d20*/  BRA.DIV UR4, `(.L_x_5416) ;  /* 0x0000020604ac7947 */ /* 0x000fea000b800000 */
[----:B------:R1:W2:Y:S04]  /*3d30*/  SHFL.IDX PT, R54, R14, RZ, 0x1c1f ;  /* 0x001c1fff0e367589 */ /* 0x0002a800000e0000 */
[----:B------:R-:W3:Y:S02]  /*3d40*/  SHFL.IDX PT, R68, R68, RZ, 0x1c1f ;  /* 0x001c1fff44447589 */ /* 0x000ee400000e0000 */
.L_x_5682:
[----:B------:R-:W-:-:S13]  /*3d50*/  ISETP.GE.OR P6, PT, R187, R65, P2 ;  /* 0x00000041bb00720c */ /* 0x000fda00017c6670 */
[----:B------:R-:W-:Y:S05]  /*3d60*/  @P6 BRA `(.L_x_5406) ;  /* 0x0000000800c46947 */ /* 0x000fea0003800000 */
[----:B------:R-:W4:Y:S01]  /*3d70*/  LDL R10, [R1+0x14] ;  /* 0x00001400010a7983 */ /* 0x000f220000100800 */
[----:B------:R-:W5:Y:S01]  /*3d80*/  LDC R70, c[0x0][0x2f4] ;  /* 0x0000bd00ff467b82 */ /* 0x000f620000000800 */
[----:B------:R-:W-:Y:S01]  /*3d90*/  BSSY B1, `(.L_x_5417) ;  /* 0x0000070000017945 */ /* 0x000fe20003800000 */
[----:B-----5:R-:W-:-:S05]  /*3da0*/  IMAD.IADD R8, R70, 0x1, -R47 ;  /* 0x0000000146087824 */ /* 0x020fca00078e0a2f */
[----:B------:R-:W-:-:S04]  /*3db0*/  SEL R8, R47, R8, !P3 ;  /* 0x000000082f087207 */ /* 0x000fc80005800000 */
[----:B------:R-:W-:-:S04]  /*3dc0*/  SHF.R.S32.HI R9, RZ, 0x1f, R8 ;  /* 0x0000001fff097819 */ /* 0x000fc80000011408 */
[----:B------:R-:W-:-:S04]  /*3dd0*/  LEA.HI R9, R9, R8, RZ, 0x4 ;  /* 0x0000000809097211 */ /* 0x000fc800078f20ff */
[----:B------:R-:W-:-:S04]  /*3de0*/  SHF.R.S32.HI R8, RZ, 0x4, R9 ;  /* 0x00000004ff087819 */ /* 0x000fc80000011409 */
[----:B------:R-:W-:-:S05]  /*3df0*/  LEA.HI.SX32 R8, R57, R8, 0x1d ;  /* 0x0000000839087211 */ /* 0x000fca00078feaff */
[----:B------:R-:W-:Y:S02]  /*3e00*/  IMAD.SHL.U32 R55, R8, 0x8, RZ ;  /* 0x0000000808377824 */ /* 0x000fe400078e00ff */
[----:B------:R-:W-:-:S03]  /*3e10*/  IMAD.IADD R8, R0, 0x1, R66 ;  /* 0x0000000100087824 */ /* 0x000fc600078e0242 */
[----:B------:R-:W-:Y:S01]  /*3e20*/  LOP3.LUT R9, R56, 0x38, R55, 0xf8, !PT ;  /* 0x0000003838097812 */ /* 0x000fe200078ef837 */
[----:B------:R-:W-:-:S03]  /*3e30*/  IMAD R8, R8, 0x2, R17 ;  /* 0x0000000208087824 */ /* 0x000fc600078e0211 */
[----:B------:R-:W-:-:S05]  /*3e40*/  LOP3.LUT R9, R9, R50, RZ, 0x3c, !PT ;  /* 0x0000003209097212 */ /* 0x000fca00078e3cff */
[----:B----4-:R-:W-:-:S04]  /*3e50*/  IMAD R9, R10, 0x200, R9 ;  /* 0x000002000a097824 */ /* 0x010fc800078e0209 */
[----:B------:R-:W-:Y:S02]  /*3e60*/  IMAD.IADD R66, R66, 0x1, R9 ;  /* 0x0000000142427824 */ /* 0x000fe400078e0209 */
[----:B------:R-:W4:Y:S02]  /*3e70*/  LDS.128 R8, [R8+0x22400] ;  /* 0x0224000008087984 */ /* 0x000f240000000c00 */
[----:B------:R-:W-:-:S05]  /*3e80*/  IMAD R66, R66, 0x2, R17 ;  /* 0x0000000242427824 */ /* 0x000fca00078e0211 */
[----:B-1----:R1:W0:Y:S01]  /*3e90*/  LDS.128 R12, [R66+0x22400] ;  /* 0x02240000420c7984 */ /* 0x0022220000000c00 */
[----:B------:R-:W-:Y:S05]  /*3ea0*/  @P0 BRA `(.L_x_5418) ;  /* 0x0000000400780947 */ /* 0x000fea0003800000 */
[----:B------:R-:W-:Y:S01]  /*3eb0*/  SHF.R.U32.HI R69, RZ, 0x10, R25 ;  /* 0x00000010ff457819 */ /* 0x000fe20000011619 */
[----:B----4-:R-:W-:Y:S01]  /*3ec0*/  IMAD.U32 R72, R9, 0x10000, RZ ;  /* 0x0001000009487824 */ /* 0x010fe200078e00ff */
[----:B-1----:R-:W-:Y:S02]  /*3ed0*/  SHF.R.U32.HI R66, RZ, 0x10, R5 ;  /* 0x00000010ff427819 */ /* 0x002fe40000011605 */
[C---:B------:R-:W-:Y:S02]  /*3ee0*/  PRMT R69, R71.reuse, 0x5410, R69 ;  /* 0x0000541047457816 */ /* 0x040fe40000000045 */
[----:B------:R-:W-:Y:S01]  /*3ef0*/  PRMT R66, R71, 0x5432, R66 ;  /* 0x0000543247427816 */ /* 0x000fe20000000042 */
[C---:B0-----:R-:W-:Y:S01]  /*3f00*/  IMAD.U32 R71, R13.reuse, 0x10000, RZ ;  /* 0x000100000d477824 */ /* 0x041fe200078e00ff */
[----:B------:R-:W-:Y:S01]  /*3f10*/  LOP3.LUT R13, R13, 0xffff0000, RZ, 0xc0, !PT ;  /* 0xffff00000d0d7812 */ /* 0x000fe200078ec0ff */
[----:B------:R-:W-:Y:S01]  /*3f20*/  IMAD.U32 R73, R69, 0x10000, RZ ;  /* 0x0001000045497824 */ /* 0x000fe200078e00ff */
[----:B------:R-:W-:Y:S01]  /*3f30*/  LOP3.LUT R9, R9, 0xffff0000, RZ, 0xc0, !PT ;  /* 0xffff000009097812 */ /* 0x000fe200078ec0ff */
[C---:B------:R-:W-:Y:S01]  /*3f40*/  IMAD.U32 R74, R66.reuse, 0x10000, RZ ;  /* 0x00010000424a7824 */ /* 0x040fe200078e00ff */
[----:B------:R-:W-:Y:S01]  /*3f50*/  LOP3.LUT R66, R66, 0xffff0000, RZ, 0xc0, !PT ;  /* 0xffff000042427812 */ /* 0x000fe200078ec0ff */
[C---:B------:R-:W-:Y:S01]  /*3f60*/  FMUL.FTZ R75, R71.reuse, R73 ;  /* 0x00000049474b7220 */ /* 0x040fe20000410000 */
[----:B------:R-:W-:Y:S01]  /*3f70*/  SHF.R.U64 R25, R24, 0x10, R25 ;  /* 0x0000001018197819 */ /* 0x000fe20000001219 */
[-C--:B------:R-:W-:Y:S01]  /*3f80*/  FMUL.FTZ R76, R71, R74.reuse ;  /* 0x0000004a474c7220 */ /* 0x080fe20000410000 */
[----:B------:R-:W-:Y:S01]  /*3f90*/  SHF.R.U32.HI R71, RZ, 0x10, R27 ;  /* 0x00000010ff477819 */ /* 0x000fe2000001161b */
[----:B------:R-:W-:Y:S01]  /*3fa0*/  FFMA.FTZ R74, R72, R74, -R75 ;  /* 0x0000004a484a7223 */ /* 0x000fe2000001084b */
[----:B------:R-:W-:-:S02]  /*3fb0*/  IMAD.U32 R75, R11, 0x10000, RZ ;  /* 0x000100000b4b7824 */ /* 0x000fc400078e00ff */
[----:B------:R-:W-:Y:S01]  /*3fc0*/  FFMA.FTZ R72, R72, R73, R76 ;  /* 0x0000004948487223 */ /* 0x000fe2000001004c */
[----:B------:R-:W-:Y:S01]  /*3fd0*/  LOP3.LUT R76, R69, 0xffff0000, RZ, 0xc0, !PT ;  /* 0xffff0000454c7812 */ /* 0x000fe200078ec0ff */
[----:B------:R-:W-:Y:S01]  /*3fe0*/  FMUL.FTZ R69, R13, R66 ;  /* 0x000000420d457220 */ /* 0x000fe20000410000 */
[----:B------:R-:W-:Y:S02]  /*3ff0*/  SHF.R.U32.HI R73, RZ, 0x10, R7 ;  /* 0x00000010ff497819 */ /* 0x000fe40000011607 */
[----:B------:R-:W-:Y:S01]  /*4000*/  PRMT R71, R77, 0x5410, R71 ;  /* 0x000054104d477816 */ /* 0x000fe20000000047 */
[----:B------:R-:W-:Y:S01]  /*4010*/  FMUL.FTZ R78, R13, R76 ;  /* 0x0000004c0d4e7220 */ /* 0x000fe20000410000 */
[----:B------:R-:W-:Y:S01]  /*4020*/  PRMT R73, R80, 0x5410, R73 ;  /* 0x0000541050497816 */ /* 0x000fe20000000049 */
[----:B------:R-:W-:Y:S01]  /*4030*/  IMAD.U32 R77, R15, 0x10000, RZ ;  /* 0x000100000f4d7824 */ /* 0x000fe200078e00ff */
[----:B------:R-:W-:Y:S01]  /*4040*/  PRMT R25, R79, 0x5410, R25 ;  /* 0x000054104f197816 */ /* 0x000fe20000000019 */
[C---:B------:R-:W-:Y:S01]  /*4050*/  FFMA.FTZ R13, R9.reuse, R66, -R78 ;  /* 0x00000042090d7223 */ /* 0x040fe2000001084e */
[----:B------:R-:W-:Y:S01]  /*4060*/  FFMA.FTZ R9, R9, R76, R69 ;  /* 0x0000004c09097223 */ /* 0x000fe20000010045 */
[C---:B------:R-:W-:Y:S01]  /*4070*/  IMAD.U32 R66, R71.reuse, 0x10000, RZ ;  /* 0x0001000047427824 */ /* 0x040fe200078e00ff */
[----:B------:R-:W-:Y:S01]  /*4080*/  LOP3.LUT R71, R71, 0xffff0000, RZ, 0xc0, !PT ;  /* 0xffff000047477812 */ /* 0x000fe200078ec0ff */
[C---:B------:R-:W-:Y:S01]  /*4090*/  IMAD.U32 R76, R73.reuse, 0x10000, RZ ;  /* 0x00010000494c7824 */ /* 0x040fe200078e00ff */
[----:B------:R-:W-:Y:S01]  /*40a0*/  LOP3.LUT R73, R73, 0xffff0000, RZ, 0xc0, !PT ;  /* 0xffff000049497812 */ /* 0x000fe200078ec0ff */
[C---:B------:R-:W-:Y:S01]  /*40b0*/  FMUL.FTZ R78, R77.reuse, R66 ;  /* 0x000000424d4e7220 */ /* 0x040fe20000410000 */
[----:B------:R-:W-:Y:S01]  /*40c0*/  SHF.R.U64 R26, R26, 0x10, R27 ;  /* 0x000000101a1a7819 */ /* 0x000fe2000000121b */
[-C--:B------:R-:W-:Y:S01]  /*40d0*/  FMUL.FTZ R77, R77, R76.reuse ;  /* 0x0000004c4d4d7220 */ /* 0x080fe20000410000 */
[----:B------:R-:W-:Y:S01]  /*40e0*/  LOP3.LUT R27, R25, 0xffff0000, RZ, 0xc0, !PT ;  /* 0xffff0000191b7812 */ /* 0x000fe200078ec0ff */
[----:B------:R-:W-:Y:S01]  /*40f0*/  FFMA.FTZ R69, R75, R76, -R78 ;  /* 0x0000004c4b457223 */ /* 0x000fe2000001084e */
[----:B------:R-:W-:-:S02]  /*4100*/  IMAD.U32 R78, R25, 0x10000, RZ ;  /* 0x00010000194e7824 */ /* 0x000fc400078e00ff */
        /* <DEDUP_REMOVED lines=8> */
[-C--:B------:R-:W-:Y:S01]  /*4190*/  FMUL.FTZ R76, R4, R73.reuse ;  /* 0x00000049044c7220 */ /* 0x080fe20000410000 */
[----:B------:R-:W-:Y:S01]  /*41a0*/  FMUL.FTZ R80, R11, R78 ;  /* 0x0000004e0b507220 */ /* 0x000fe20000410000 */
[----:B------:R-:W-:Y:S01]  /*41b0*/  SHF.R.U64 R7, R6, 0x10, R7 ;  /* 0x0000001006077819 */ /* 0x000fe20000001207 */
[C---:B------:R-:W-:Y:S01]  /*41c0*/  FFMA.FTZ R4, R5.reuse, R73, -R24 ;  /* 0x0000004905047223 */ /* 0x040fe20000010818 */
[----:B------:R-:W-:Y:S01]  /*41d0*/  PRMT R24, R82, 0x5410, R75 ;  /* 0x0000541052187816 */ /* 0x000fe2000000004b */
[----:B------:R-:W-:Y:S01]  /*41e0*/  FFMA.FTZ R5, R5, R71, R76 ;  /* 0x0000004705057223 */ /* 0x000fe2000001004c */
[----:B------:R-:W-:-:S02]  /*41f0*/  LOP3.LUT R8, R8, 0xffff0000, RZ, 0xc0, !PT ;  /* 0xffff000008087812 */ /* 0x000fc400078ec0ff */
[C---:B------:R-:W-:Y:S01]  /*4200*/  LOP3.LUT R25, R24.reuse, 0xffff0000, RZ, 0xc0, !PT ;  /* 0xffff000018197812 */ /* 0x040fe200078ec0ff */
[----:B------:R-:W-:Y:S01]  /*4210*/  IMAD.U32 R76, R24, 0x10000, RZ ;  /* 0x00010000184c7824 */ /* 0x000fe200078e00ff */
[----:B------:R-:W-:Y:S02]  /*4220*/  PRMT R26, R79, 0x5432, R26 ;  /* 0x000054324f1a7816 */ /* 0x000fe4000000001a */
[----:B------:R-:W-:Y:S01]  /*4230*/  PRMT R24, R81, 0x5410, R7 ;  /* 0x0000541051187816 */ /* 0x000fe20000000007 */
[-C--:B------:R-:W-:Y:S01]  /*4240*/  FMUL.FTZ R71, R11, R76.reuse ;  /* 0x0000004c0b477220 */ /* 0x080fe20000410000 */
[C---:B------:R-:W-:Y:S01]  /*4250*/  FFMA.FTZ R11, R15.reuse, R76, -R80 ;  /* 0x0000004c0f0b7223 */ /* 0x040fe20000010850 */
[C---:B------:R-:W-:Y:S01]  /*4260*/  IMAD.U32 R7, R14.reuse, 0x10000, RZ ;  /* 0x000100000e077824 */ /* 0x040fe200078e00ff */
[----:B------:R-:W-:Y:S01]  /*4270*/  LOP3.LUT R14, R14, 0xffff0000, RZ, 0xc0, !PT ;  /* 0xffff00000e0e7812 */ /* 0x000fe200078ec0ff */
[----:B------:R-:W-:Y:S01]  /*4280*/  FFMA.FTZ R15, R15, R78, R71 ;  /* 0x0000004e0f0f7223 */ /* 0x000fe20000010047 */
[C---:B------:R-:W-:Y:S01]  /*4290*/  FMUL.FTZ R71, R12.reuse, R27 ;  /* 0x0000001b0c477220 */ /* 0x040fe20000410000 */
[----:B------:R-:W-:Y:S01]  /*42a0*/  FMUL.FTZ R12, R12, R25 ;  /* 0x000000190c0c7220 */ /* 0x000fe20000410000 */
[----:B------:R-:W-:-:S02]  /*42b0*/  F2FP.BF16.F32.PACK_AB R13, R13, R74 ;  /* 0x0000004a0d0d723e */ /* 0x000fc400000010ff */
[C---:B------:R-:W-:Y:S01]  /*42c0*/  FFMA.FTZ R6, R8.reuse, R25, -R71 ;  /* 0x0000001908067223 */ /* 0x040fe20000010847 */
[----:B------:R-:W-:Y:S01]  /*42d0*/  FFMA.FTZ R8, R8, R27, R12 ;  /* 0x0000001b08087223 */ /* 0x000fe2000001000c */
[----:B------:R-:W-:Y:S01]  /*42e0*/  IMAD.U32 R27, R26, 0x10000, RZ ;  /* 0x000100001a1b7824 */ /* 0x000fe200078e00ff */
[----:B------:R-:W-:Y:S01]  /*42f0*/  F2FP.BF16.F32.PACK_AB R4, R4, R69 ;  /* 0x000000450404723e */ /* 0x000fe200000010ff */
[----:B------:R-:W-:Y:S01]  /*4300*/  IMAD.U32 R25, R24, 0x10000, RZ ;  /* 0x0001000018197824 */ /* 0x000fe200078e00ff */
[----:B------:R-:W-:Y:S01]  /*4310*/  F2FP.BF16.F32.PACK_AB R72, R9, R72 ;  /* 0x000000480948723e */ /* 0x000fe200000010ff */
[C---:B------:R-:W-:Y:S02]  /*4320*/  IMAD.U32 R12, R10.reuse, 0x10000, RZ ;  /* 0x000100000a0c7824 */ /* 0x040fe400078e00ff */
[C---:B------:R-:W-:Y:S01]  /*4330*/  FMUL.FTZ R71, R7.reuse, R27 ;  /* 0x0000001b07477220 */ /* 0x040fe20000410000 */
[----:B------:R-:W-:Y:S01]  /*4340*/  FMUL.FTZ R76, R7, R25 ;  /* 0x00000019074c7220 */ /* 0x000fe20000410000 */
[----:B------:R-:W-:Y:S01]  /*4350*/  LOP3.LUT R10, R10, 0xffff0000, RZ, 0xc0, !PT ;  /* 0xffff00000a0a7812 */ /* 0x000fe200078ec0ff */
[----:B------:R-:W-:-:S02]  /*4360*/  IMAD.MOV.U32 R9, RZ, RZ, R13 ;  /* 0x000000ffff097224 */ /* 0x000fc400078e000d */
[C---:B------:R-:W-:Y:S01]  /*4370*/  FFMA.FTZ R7, R12.reuse, R25, -R71 ;  /* 0x000000190c077223 */ /* 0x040fe20000010847 */
[----:B------:R-:W-:Y:S01]  /*4380*/  FFMA.FTZ R12, R12, R27, R76 ;  /* 0x0000001b0c0c7223 */ /* 0x000fe2000001004c */
[----:B------:R-:W-:Y:S01]  /*4390*/  LOP3.LUT R27, R26, 0xffff0000, RZ, 0xc0, !PT ;  /* 0xffff00001a1b7812 */ /* 0x000fe200078ec0ff */
[----:B------:R-:W-:Y:S01]  /*43a0*/  IMAD.MOV.U32 R13, RZ, RZ, R72 ;  /* 0x000000ffff0d7224 */ /* 0x000fe200078e0048 */
[----:B------:R-:W-:Y:S02]  /*43b0*/  LOP3.LUT R25, R24, 0xffff0000, RZ, 0xc0, !PT ;  /* 0xffff000018197812 */ /* 0x000fe400078ec0ff */
[----:B------:R-:W-:Y:S01]  /*43c0*/  F2FP.BF16.F32.PACK_AB R15, R8, R15 ;  /* 0x0000000f080f723e */ /* 0x000fe200000010ff */
[C---:B------:R-:W-:Y:S01]  /*43d0*/  FMUL.FTZ R71, R14.reuse, R27 ;  /* 0x0000001b0e477220 */ /* 0x040fe20000410000 */
[----:B------:R-:W-:Y:S01]  /*43e0*/  F2FP.BF16.F32.PACK_AB R5, R5, R66 ;  /* 0x000000420505723e */ /* 0x000fe200000010ff */
[----:B------:R-:W-:Y:S01]  /*43f0*/  FMUL.FTZ R24, R14, R25 ;  /* 0x000000190e187220 */ /* 0x000fe20000410000 */
[----:B------:R-:W-:Y:S01]  /*4400*/  F2FP.BF16.F32.PACK_AB R6, R6, R11 ;  /* 0x0000000b0606723e */ /* 0x000fe200000010ff */
[----:B------:R-:W-:Y:S01]  /*4410*/  FFMA.FTZ R14, R10, R25, -R71 ;  /* 0x000000190a0e7223 */ /* 0x000fe20000010847 */
[----:B------:R-:W-:-:S02]  /*4420*/  IMAD.MOV.U32 R11, RZ, RZ, R4 ;  /* 0x000000ffff0b7224 */ /* 0x000fc400078e0004 */
[----:B------:R-:W-:Y:S01]  /*4430*/  FFMA.FTZ R27, R10, R27, R24 ;  /* 0x0000001b0a1b7223 */ /* 0x000fe20000010018 */
[----:B------:R-:W-:Y:S01]  /*4440*/  IMAD.MOV.U32 R8, RZ, RZ, R6 ;  /* 0x000000ffff087224 */ /* 0x000fe200078e0006 */
[----:B------:R-:W-:-:S03]  /*4450*/  F2FP.BF16.F32.PACK_AB R10, R14, R7 ;  /* 0x000000070e0a723e */ /* 0x000fc600000010ff */
[----:B------:R-:W-:Y:S01]  /*4460*/  F2FP.BF16.F32.PACK_AB R14, R27, R12 ;  /* 0x0000000c1b0e723e */ /* 0x000fe200000010ff */
[----:B------:R-:W-:Y:S02]  /*4470*/  IMAD.MOV.U32 R12, RZ, RZ, R15 ;  /* 0x000000ffff0c7224 */ /* 0x000fe400078e000f */
[----:B------:R-:W-:-:S07]  /*4480*/  IMAD.MOV.U32 R15, RZ, RZ, R5 ;  /* 0x000000ffff0f7224 */ /* 0x000fce00078e0005 */
.L_x_5418:
[----:B------:R-:W-:Y:S05]  /*4490*/  BSYNC B1 ;  /* 0x0000000000017941 */ /* 0x000fea0003800000 */
.L_x_5417:
        /* <DEDUP_REMOVED lines=8> */
[----:B0-----:R0:W-:Y:S01]  /*4520*/  ST.E.128 desc[UR40][R4.64], R12 ;  /* 0x0000000c04007985 */ /* 0x0011e2000c101d28 */
[----:B------:R-:W-:Y:S05]  /*4530*/  BRA `(.L_x_5406) ;  /* 0x0000000000d07947 */ /* 0x000fea0003800000 */
.L_x_5398:
[----:B------:R-:W-:-:S13]  /*4540*/  ISETP.NE.AND P5, PT, R188, 0x3, PT ;  /* 0x00000003bc00780c */ /* 0x000fda0003fa5270 */
[----:B------:R-:W-:Y:S05]  /*4550*/  @!P5 BRA `(.L_x_5419) ;  /* 0x000000000004d947 */ /* 0x000fea0003800000 */
[----:B------:R-:W-:Y:S01]  /*4560*/  BPT.TRAP 0x1 ;  /* 0x000000040000795c */ /* 0x000fe20000300000 */
.L_x_5419:
[----:B------:R-:W-:Y:S01]  /*4570*/  IMAD R60, R185, 0x8, R17 ;  /* 0x00000008b93c7824 */ /* 0x000fe200078e0211 */
[----:B------:R-:W-:Y:S01]  /*4580*/  SHF.L.U32 R67, R192, 0x1f, RZ ;  /* 0x0000001fc0437819 */ /* 0x000fe200000006ff */
[----:B------:R-:W-:Y:S01]  /*4590*/  BSSY B1, `(.L_x_5420) ;  /* 0x0000004000017945 */ /* 0x000fe20003800000 */
[----:B------:R-:W-:Y:S02]  /*45a0*/  SHF.R.S32.HI R64, RZ, 0x1f, R62 ;  /* 0x0000001fff407819 */ /* 0x000fe4000001143e */
[----:B------:R-:W0:Y:S02]  /*45b0*/  SYNCS.PHASECHK.TRANS64.TRYWAIT P0, [R60+URZ+0x38890], R67 ;  /* 0x038890433c0075a7 */ /* 0x000e24000800017f */
[----:B0-----:R-:W-:Y:S05]  /*45c0*/  @!P0 BRA `(.L_x_5421) ;  /* 0x000001fc00d08947 */ /* 0x001fea0003800000 */
.L_x_5683:
[----:B------:R-:W-:Y:S05]  /*45d0*/  BSYNC B1 ;  /* 0x0000000000017941 */ /* 0x000fea0003800000 */
.L_x_5420:
        /* <DEDUP_REMOVED lines=24> */
.L_x_5687:
        /* <DEDUP_REMOVED lines=18> */
.L_x_5406:
[----:B------:R-:W-:Y:S05]  /*4880*/  BSYNC B0 ;  /* 0x0000000000007941 */ /* 0x000fea0003800000 */
.L_x_5397:
        /* <DEDUP_REMOVED lines=17> */
.L_x_5424:
[----:B------:R-:W-:Y:S05]  /*49a0*/  BSYNC B0 ;  /* 0x0000000000007941 */ /* 0x000fea0003800000 */
.L_x_5423:
[----:B------:R-:W1:Y:S01]  /*49b0*/  SYNCS.PHASECHK.TRANS64.TRYWAIT P5, [R60+URZ+0x388b0], R67 ;  /* 0x0388b0433c0075a7 */ /* 0x000e6200080a017f */
[----:B------:R-:W-:Y:S04]  /*49c0*/  BSSY B0, `(.L_x_5425) ;  /* 0x0000002000007945 */ /* 0x000fe80003800000 */
[----:B-1----:R-:W-:Y:S05]  /*49d0*/  @!P5 BRA `(.L_x_5426) ;  /* 0x000001fc0024d947 */ /* 0x002fea0003800000 */
.L_x_5688:
[----:B------:R-:W-:Y:S05]  /*49e0*/  BSYNC B0 ;  /* 0x0000000000007941 */ /* 0x000fea0003800000 */
.L_x_5425:
        /* <DEDUP_REMOVED lines=21> */
[----:B------:R-:W4:Y:S01]  /*4b40*/  LDL R27, [R1+0x1c] ;  /* 0x00001c00011b7983 */ /* 0x000f220000100800 */
[----:B------:R-:W-:-:S03]  /*4b50*/  ULDC UR4, c[0x0][0x320] ;  /* 0x0000c80000047ab9 */ /* 0x000fc60000000800 */
[----:B---3--:R-:W3:Y:S04]  /*4b60*/  LDL R14, [R1+0x20] ;  /* 0x00002000010e7983 */ /* 0x008ee80000100800 */
[----:B------:R-:W5:Y:S01]  /*4b70*/  LDL R26, [R1+0x24] ;  /* 0x00002400011a7983 */ /* 0x000f620000100800 */
[----:B------:R-:W-:Y:S01]  /*4b80*/  ISETP.GE.AND P6, PT, R18, UR4, PT ;  /* 0x0000000412007c0c */ /* 0x000fe2000bfc6270 */
[----:B------:R-:W-:Y:S01]  /*4b90*/  IMAD R8, R185, 0x8000, R46 ;  /* 0x00008000b9087824 */ /* 0x000fe200078e022e */
[----:B------:R-:W-:Y:S01]  /*4ba0*/  LOP3.LUT P5, RZ, R194, 0x4, RZ, 0xc0, !PT ;  /* 0x00000004c2ff7812 */ /* 0x000fe200078ac0ff */
[----:B------:R-:W5:Y:S02]  /*4bb0*/  LDL R25, [R1+0x28] ;  /* 0x0000280001197983 */ /* 0x000f640000100800 */
[----:B------:R-:W-:-:S02]  /*4bc0*/  IMAD R13, R8, 0x2, R17 ;  /* 0x00000002080d7824 */ /* 0x000fc400078e0211 */
[----:B------:R-:W5:Y:S04]  /*4bd0*/  LDL R24, [R1+0x2c] ;  /* 0x00002c0001187983 */ /* 0x000f680000100800 */
[----:B------:R-:W5:Y:S01]  /*4be0*/  LDL R15, [R1+0x30] ;  /* 0x00003000010f7983 */ /* 0x000f620000100800 */
[----:B------:R-:W-:-:S03]  /*4bf0*/  VIADD R12, R8, 0x20 ;  /* 0x00000020080c7836 */ /* 0x000fc60000000000 */
[----:B------:R-:W1:Y:S01]  /*4c00*/  @!P6 LDS.128 R4, [R13+0x400] ;  /* 0x000400000d04e984 */ /* 0x000e620000000c00 */
[----:B------:R-:W-:Y:S01]  /*4c10*/  @P5 VIADD R12, R8, 0xffffffe0 ;  /* 0xffffffe0080c5836 */ /* 0x000fe20000000000 */
[-C--:B0-----:R-:W-:Y:S02]  /*4c20*/  @!P6 LEA R8, P5, R18, R11.reuse, 0x1 ;  /* 0x0000000b1208e211 */ /* 0x081fe400078a08ff */
[----:B------:R-:W5:Y:S01]  /*4c30*/  LDL R61, [R1+0x38] ;  /* 0x00003800013d7983 */ /* 0x000f620000100800 */
[----:B------:R-:W-:Y:S01]  /*4c40*/  IMAD R12, R12, 0x2, R17 ;  /* 0x000000020c0c7824 */ /* 0x000fe200078e0211 */
[----:B--2---:R-:W-:Y:S02]  /*4c50*/  @!P6 LEA.HI.X R9, R18, R10, R19, 0x1, P5 ;  /* 0x0000000a1209e211 */ /* 0x004fe400028f0c13 */
[C---:B------:R-:W-:Y:S01]  /*4c60*/  ISETP.GE.AND P5, PT, R184.reuse, UR4, PT ;  /* 0x00000004b8007c0c */ /* 0x040fe2000bfa6270 */
[----:B------:R-:W2:Y:S04]  /*4c70*/  LDL R55, [R1+0x3c] ;  /* 0x00003c0001377983 */ /* 0x000ea80000100800 */
[----:B------:R-:W2:Y:S04]  /*4c80*/  LDL R54, [R1+0x40] ;  /* 0x0000400001367983 */ /* 0x000ea80000100800 */
[----:B-1----:R0:W-:Y:S04]  /*4c90*/  @!P6 ST.E.128 desc[UR40][R8.64], R4 ;  /* 0x000000040800e985 */ /* 0x0021e8000c101d28 */
[----:B------:R-:W1:Y:S01]  /*4ca0*/  @!P5 LDS.128 R4, [R12+0x400] ;  /* 0x000400000c04d984 */ /* 0x000e620000000c00 */
[----:B0-----:R-:W-:-:S04]  /*4cb0*/  @!P5 LEA R8, P6, R184, R11, 0x1 ;  /* 0x0000000bb808d211 */ /* 0x001fc800078c08ff */
[----:B------:R-:W-:Y:S02]  /*4cc0*/  @!P5 LEA.HI.X R9, R184, R10, R196, 0x1, P6 ;  /* 0x0000000ab809d211 */ /* 0x000fe400030f0cc4 */
[----:B------:R-:W-:-:S03]  /*4cd0*/  ISETP.GE.AND P6, PT, R226, UR4, PT ;  /* 0x00000004e2007c0c */ /* 0x000fc6000bfc6270 */
[----:B-1----:R0:W-:Y:S10]  /*4ce0*/  @!P5 ST.E.128 desc[UR40][R8.64], R4 ;  /* 0x000000040800d985 */ /* 0x0021f4000c101d28 */
[----:B------:R-:W1:Y:S01]  /*4cf0*/  @!P6 LDS.128 R4, [R13+0x2400] ;  /* 0x002400000d04e984 */ /* 0x000e620000000c00 */
[----:B0-----:R-:W-:-:S05]  /*4d00*/  @!P6 LEA R8, P5, R226, R11, 0x1 ;  /* 0x0000000be208e211 */ /* 0x001fca00078a08ff */
[----:B----4-:R-:W-:Y:S01]  /*4d10*/  @!P6 IMAD.X R9, R10, 0x1, R27, P5 ;  /* 0x000000010a09e824 */ /* 0x010fe200028e061b */
[C---:B------:R-:W-:Y:S01]  /*4d20*/  ISETP.GE.AND P5, PT, R225.reuse, UR4, PT ;  /* 0x00000004e1007c0c */ /* 0x040fe2000bfa6270 */
[----:B------:R-:W4:Y:S04]  /*4d30*/  LDL R27, [R1+0x44] ;  /* 0x00004400011b7983 */ /* 0x000f280000100800 */
[----:B-1----:R0:W-:Y:S08]  /*4d40*/  @!P6 ST.E.128 desc[UR40][R8.64], R4 ;  /* 0x000000040800e985 */ /* 0x0021f0000c101d28 */
[----:B------:R-:W1:Y:S01]  /*4d50*/  @!P5 LDS.128 R4, [R12+0x2400] ;  /* 0x002400000c04d984 */ /* 0x000e620000000c00 */
[----:B0-----:R-:W-:-:S05]  /*4d60*/  @!P5 LEA R8, P6, R225, R11, 0x1 ;  /* 0x0000000be108d211 */ /* 0x001fca00078c08ff */
[----:B---3--:R-:W-:Y:S02]  /*4d70*/  @!P5 IMAD.X R9, R10, 0x1, R14, P6 ;  /* 0x000000010a09d824 */ /* 0x008fe400030e060e */
[----:B------:R-:W3:Y:S01]  /*4d80*/  LDL R14, [R1+0x34] ;  /* 0x00003400010e7983 */ /* 0x000ee20000100800 */
[----:B------:R-:W-:-:S03]  /*4d90*/  ISETP.GE.AND P6, PT, R224, UR4, PT ;  /* 0x00000004e0007c0c */ /* 0x000fc6000bfc6270 */
[----:B-1----:R0:W-:Y:S10]  /*4da0*/  @!P5 ST.E.128 desc[UR40][R8.64], R4 ;  /* 0x000000040800d985 */ /* 0x0021f4000c101d28 */
[----:B------:R-:W1:Y:S01]  /*4db0*/  @!P6 LDS.128 R4, [R13+0x4400] ;  /* 0x004400000d04e984 */ /* 0x000e620000000c00 */
[----:B0-----:R-:W-:-:S05]  /*4dc0*/  @!P6 LEA R8, P5, R224, R11, 0x1 ;  /* 0x0000000be008e211 */ /* 0x001fca00078a08ff */
[----:B-----5:R-:W-:Y:S01]  /*4dd0*/  @!P6 IMAD.X R9, R10, 0x1, R26, P5 ;  /* 0x000000010a09e824 */ /* 0x020fe200028e061a */
[C---:B------:R-:W-:Y:S01]  /*4de0*/  ISETP.GE.AND P5, PT, R223.reuse, UR4, PT ;  /* 0x00000004df007c0c */ /* 0x040fe2000bfa6270 */
[----:B------:R-:W5:Y:S04]  /*4df0*/  LDL R26, [R1+0x48] ;  /* 0x00004800011a7983 */ /* 0x000f680000100800 */
[----:B-1----:R0:W-:Y:S08]  /*4e00*/  @!P6 ST.E.128 desc[UR40][R8.64], R4 ;  /* 0x000000040800e985 */ /* 0x0021f0000c101d28 */
[----:B------:R-:W1:Y:S01]  /*4e10*/  @!P5 LDS.128 R4, [R12+0x4400] ;  /* 0x004400000c04d984 */ /* 0x000e620000000c00 */
[----:B0-----:R-:W-:-:S05]  /*4e20*/  @!P5 LEA R8, P6, R223, R11, 0x1 ;  /* 0x0000000bdf08d211 */ /* 0x001fca00078c08ff */
[----:B------:R-:W-:Y:S01]  /*4e30*/  @!P5 IMAD.X R9, R10, 0x1, R25, P6 ;  /* 0x000000010a09d824 */ /* 0x000fe200030e0619 */
        /* <DEDUP_REMOVED lines=11> */
[----:B------:R-:W-:Y:S02]  /*4ef0*/  @!P5 IMAD.X R9, R10, 0x1, R15, P6 ;  /* 0x000000010a09d824 */ /* 0x000fe400030e060f */
[----:B------:R-:W5:Y:S01]  /*4f00*/  LDL R15, [R1+0x4] ;  /* 0x00000400010f7983 */ /* 0x000f620000100800 */
[----:B------:R-:W-:-:S03]  /*4f10*/  ISETP.GE.AND P6, PT, R220, UR4, PT ;  /* 0x00000004dc007c0c */ /* 0x000fc6000bfc6270 */
[----:B-1----:R0:W-:Y:S10]  /*4f20*/  @!P5 ST.E.128 desc[UR40][R8.64], R4 ;  /* 0x000000040800d985 */ /* 0x0021f4000c101d28 */
        /* <DEDUP_REMOVED lines=8> */
[----:B------:R-:W-:Y:S01]  /*4fb0*/  @!P5 IMAD.X R9, R10, 0x1, R61, P6 ;  /* 0x000000010a09d824 */ /* 0x000fe200030e063d */
[----:B------:R-:W-:-:S04]  /*4fc0*/  ISETP.GE.AND P6, PT, R218, UR4, PT ;  /* 0x00000004da007c0c */ /* 0x000fc8000bfc6270 */
[----:B-1----:R0:W-:Y:S09]  /*4fd0*/  @!P5 ST.E.128 desc[UR40][R8.64], R4 ;  /* 0x000000040800d985 */ /* 0x0021f2000c101d28 */
[----:B------:R-:W1:Y:S01]  /*4fe0*/  @!P6 LDS.128 R4, [R13+0xa400] ;  /* 0x00a400000d04e984 */ /* 0x000e620000000c00 */
[----:B0-----:R-:W-:-:S05]  /*4ff0*/  @!P6 LEA R8, P5, R218, R11, 0x1 ;  /* 0x0000000bda08e211 */ /* 0x001fca00078a08ff */
[----:B--2---:R-:W-:Y:S01]  /*5000*/  @!P6 IMAD.X R9, R10, 0x1, R55, P5 ;  /* 0x000000010a09e824 */ /* 0x004fe200028e0637 */
[----:B------:R-:W-:-:S04]  /*5010*/  ISETP.GE.AND P5, PT, R217, UR4, PT ;  /* 0x00000004d9007c0c */ /* 0x000fc8000bfa6270 */
[----:B-1----:R0:W-:Y:S09]  /*5020*/  @!P6 ST.E.128 desc[UR40][R8.64], R4 ;  /* 0x000000040800e985 */ /* 0x0021f2000c101d28 */
[----:B------:R-:W1:Y:S01]  /*5030*/  @!P5 LDS.128 R4, [R12+0xa400] ;  /* 0x00a400000c04d984 */ /* 0x000e620000000c00 */
[----:B0-----:R-:W-:-:S05]  /*5040*/  @!P5 LEA R8, P6, R217, R11, 0x1 ;  /* 0x0000000bd908d211 */ /* 0x001fca00078c08ff */
[----:B------:R-:W-:Y:S01]  /*5050*/  @!P5 IMAD.X R9, R10, 0x1, R54, P6 ;  /* 0x000000010a09d824 */ /* 0x000fe200030e0636 */
[----:B------:R-:W-:-:S04]  /*5060*/  ISETP.GE.AND P6, PT, R216, UR4, PT ;  /* 0x00000004d8007c0c */ /* 0x000fc8000bfc6270 */
[----:B-1----:R0:W-:Y:S09]  /*5070*/  @!P5 ST.E.128 desc[UR40][R8.64], R4 ;  /* 0x000000040800d985 */ /* 0x0021f2000c101d28 */
[----:B------:R-:W1:Y:S01]  /*5080*/  @!P6 LDS.128 R4, [R13+0xc400] ;  /* 0x00c400000d04e984 */ /* 0x000e620000000c00 */
[----:B0-----:R-:W-:-:S05]  /*5090*/  @!P6 LEA R8, P5, R216, R11, 0x1 ;  /* 0x0000000bd808e211 */ /* 0x001fca00078a08ff */
[----:B----4-:R-:W-:Y:S01]  /*50a0*/  @!P6 IMAD.X R9, R10, 0x1, R27, P5 ;  /* 0x000000010a09e824 */ /* 0x010fe200028e061b */
[----:B------:R-:W-:-:S04]  /*50b0*/  ISETP.GE.AND P5, PT, R215, UR4, PT ;  /* 0x00000004d7007c0c */ /* 0x000fc8000bfa6270 */
[----:B-1----:R0:W-:Y:S09]  /*50c0*/  @!P6 ST.E.128 desc[UR40][R8.64], R4 ;  /* 0x000000040800e985 */ /* 0x0021f2000c101d28 */
[----:B------:R-:W1:Y:S01]  /*50d0*/  @!P5 LDS.128 R4, [R12+0xc400] ;  /* 0x00c400000c04d984 */ /* 0x000e620000000c00 */
[----:B0-----:R-:W-:-:S05]  /*50e0*/  @!P5 LEA R8, P6, R215, R11, 0x1 ;  /* 0x0000000bd708d211 */ /* 0x001fca00078c08ff */
[----:B-----5:R-:W-:Y:S01]  /*50f0*/  @!P5 IMAD.X R9, R10, 0x1, R26, P6 ;  /* 0x000000010a09d824 */ /* 0x020fe200030e061a */
        /* <DEDUP_REMOVED lines=9> */
[----:B---3--:R-:W-:-:S05]  /*5190*/  @!P5 IMAD.X R9, R10, 0x1, R14, P6 ;  /* 0x000000010a09d824 */ /* 0x008fca00030e060e */
[----:B-1----:R4:W-:Y:S03]  /*51a0*/  @!P5 ST.E.128 desc[UR40][R8.64], R4 ;  /* 0x000000040800d985 */ /* 0x0029e6000c101d28 */
.L_x_5428:
[----:B------:R-:W-:Y:S05]  /*51b0*/  BSYNC B0 ;  /* 0x0000000000007941 */ /* 0x000fea0003800000 */
.L_x_5427:
        /* <DEDUP_REMOVED lines=17> */
.L_x_5392:
[----:B------:R-:W4:Y:S01]  /*52d0*/  LDL R4, [R1+0x7c] ;  /* 0x00007c0001047983 */ /* 0x000f220000100800 */
[----:B------:R-:W-:Y:S01]  /*52e0*/  BSSY B0, `(.L_x_5430) ;  /* 0x0000005000007945 */ /* 0x000fe20003800000 */
[----:B----4-:R-:W-:-:S03]  /*52f0*/  ISETP.NE.AND P1, PT, R4, 0x1, PT ;  /* 0x000000010400780c */ /* 0x010fc60003f25270 */
[----:B------:R-:W-:Y:S10]  /*5300*/  @P0 BRA `(.L_x_5431) ;  /* 0x0000000000080947 */ /* 0x000ff40003800000 */
[----:B------:R-:W4:Y:S02]  /*5310*/  FENCE.VIEW.ASYNC.G ;  /* 0x00000000000073c6 */ /* 0x000f240000000100 */
[----:B----4-:R-:W-:Y:S06]  /*5320*/  BAR.ARV 0xc, 0x180 ;  /* 0x0306000000007b1d */ /* 0x010fec0000002000 */
.L_x_5431:
[----:B------:R-:W-:Y:S05]  /*5330*/  BSYNC B0 ;  /* 0x0000000000007941 */ /* 0x000fea0003800000 */
.L_x_5430:
[----:B------:R-:W-:Y:S04]  /*5340*/  BSSY B7, `(.L_x_5432) ;  /* 0x00010d7000077945 */ /* 0x000fe80003800000 */
[----:B------:R-:W-:Y:S05]  /*5350*/  @!P1 BRA `(.L_x_5433) ;  /* 0x0000002000289947 */ /* 0x000fea0003800000 */
[----:B------:R-:W4:Y:S01]  /*5360*/  LDC R0, c[0x0][0x448] ;  /* 0x00011200ff007b82 */ /* 0x000f220000000800 */
[----:B------:R-:W-:Y:S01]  /*5370*/  VIADD R3, R214, 0x3f ;  /* 0x0000003fd6037836 */ /* 0x000fe20000000000 */
[----:B------:R-:W-:Y:S01]  /*5380*/  BSSY B0, `(.L_x_5434) ;  /* 0x000002c000007945 */ /* 0x000fe20003800000 */
[----:B----4-:R-:W-:-:S13]  /*5390*/  ISETP.NE.AND P0, PT, R0, 0x1, PT ;  /* 0x000000010000780c */ /* 0x010fda0003f05270 */
[----:B------:R-:W4:Y:S08]  /*53a0*/  @P0 LDC R0, c[0x0][0x44c] ;  /* 0x00011300ff000b82 */ /* 0x000f300000000800 */
[----:B------:R-:W0:Y:S01]  /*53b0*/  @P0 LDC R5, c[0x0][0x450] ;  /* 0x00011400ff050b82 */ /* 0x000e220000000800 */
[----:B----4-:R-:W-:-:S05]  /*53c0*/  @P0 IMAD.HI.U32 R0, R3, R0, RZ ;  /* 0x0000000003000227 */ /* 0x010fca00078e00ff */
[----:B0-----:R-:W-:-:S05]  /*53d0*/  @P0 SHF.R.U32.HI R3, RZ, R5, R0 ;  /* 0x00000005ff030219 */ /* 0x001fca0000011600 */
[----:B------:R-:W-:-:S05]  /*53e0*/  IMAD.IADD R3, R38, 0x1, R3 ;  /* 0x0000000126037824 */ /* 0x000fca00078e0203 */
[----:B------:R-:W-:-:S04]  /*53f0*/  SHF.R.S32.HI R0, RZ, 0x1f, R3 ;  /* 0x0000001fff007819 */ /* 0x000fc80000011403 */
[----:B------:R-:W-:Y:S01]  /*5400*/  LEA.HI R0, R0, R3, RZ, 0x6 ;  /* 0x0000000300007211 */ /* 0x000fe200078f30ff */
[----:B------:R-:W-:-:S03]  /*5410*/  IMAD.MOV.U32 R3, RZ, RZ, RZ ;  /* 0x000000ffff037224 */ /* 0x000fc600078e00ff */
[----:B------:R-:W-:-:S04]  /*5420*/  SHF.R.S32.HI R0, RZ, 0x6, R0 ;  /* 0x00000006ff007819 */ /* 0x000fc80000011400 */
[----:B--2---:R-:W-:-:S04]  /*5430*/  VIMNMX R10, R37, R0, PT ;  /* 0x00000000250a7248 */ /* 0x004fc80003fe0100 */
        /* <DEDUP_REMOVED lines=9> */
[----:B------:R-:W-:-:S05]  /*54d0*/  IABS R8, R9 ;  /* 0x0000000900087213 */ /* 0x000fca0000000000 */
[----:B------:R-:W-:Y:S02]  /*54e0*/  IMAD.MOV R8, RZ, RZ, -R8 ;  /* 0x000000ffff087224 */ /* 0x000fe400078e0a08 */
[----:B0-----:R-:W0:Y:S02]  /*54f0*/  MUFU.RCP R4, R4 ;  /* 0x0000000400047308 */ /* 0x001e240000001000 */
[----:B0----5:R-:W-:Y:S01]  /*5500*/  VIADD R2, R4, 0xffffffe ;  /* 0x0ffffffe04027836 */ /* 0x021fe20000000000 */
[----:B------:R-:W-:Y:S02]  /*5510*/  IABS R4, R0 ;  /* 0x0000000000047213 */ /* 0x000fe40000000000 */
[----:B------:R-:W-:-:S03]  /*5520*/  LOP3.LUT R0, R0, R9, RZ, 0x3c, !PT ;  /* 0x0000000900007212 */ /* 0x000fc600078e3cff */
[----:B------:R0:W2:Y:S01]  /*5530*/  F2I.FTZ.U32.TRUNC.NTZ R3, R2 ;  /* 0x0000000200037305 */ /* 0x0000a2000021f000 */
[----:B------:R-:W-:Y:S01]  /*5540*/  ISETP.GE.AND P2, PT, R0, RZ, PT ;  /* 0x000000ff0000720c */ /* 0x000fe20003f46270 */
[----:B0-----:R-:W-:Y:S02]  /*5550*/  IMAD.MOV.U32 R2, RZ, RZ, RZ ;  /* 0x000000ffff027224 */ /* 0x001fe400078e00ff */
[----:B--2---:R-:W-:-:S04]  /*5560*/  IMAD.MOV R6, RZ, RZ, -R3 ;  /* 0x000000ffff067224 */ /* 0x004fc800078e0a03 */
        /* <DEDUP_REMOVED lines=13> */
.L_x_5435:
[----:B------:R-:W-:Y:S05]  /*5640*/  BSYNC B0 ;  /* 0x0000000000007941 */ /* 0x000fea0003800000 */
.L_x_5434:
        /* <DEDUP_REMOVED lines=42> */
[----:B---3--:R-:W-:-:S02]  /*58f0*/  CS2R R72, SRZ ;  /* 0x0000000000487805 */ /* 0x008fc4000001ff00 */
[----:B------:R-:W-:Y:S02]  /*5900*/  CS2R R70, SRZ ;  /* 0x0000000000467805 */ /* 0x000fe4000001ff00 */
[----:B------:R-:W-:Y:S02]  /*5910*/  CS2R R68, SRZ ;  /* 0x0000000000447805 */ /* 0x000fe4000001ff00 */
[----:B------:R-:W-:Y:S02]  /*5920*/  CS2R R66, SRZ ;  /* 0x0000000000427805 */ /* 0x000fe4000001ff00 */
[----:B------:R-:W-:Y:S02]  /*5930*/  CS2R R64, SRZ ;  /* 0x0000000000407805 */ /* 0x000fe4000001ff00 */
[----:B------:R-:W-:Y:S02]  /*5940*/  CS2R R62, SRZ ;  /* 0x00000000003e7805 */ /* 0x000fe4000001ff00 */
[----:B-1----:R-:W-:-:S02]  /*5950*/  CS2R R60, SRZ ;  /* 0x00000000003c7805 */ /* 0x002fc4000001ff00 */
        /* <DEDUP_REMOVED lines=18> */
[----:B--2---:R-:W-:-:S05]  /*5a80*/  IMAD R0, R0, R3, RZ ;  /* 0x0000000300007224 */ /* 0x004fca00078e02ff */
[----:B------:R-:W-:-:S04]  /*5a90*/  VIADDMNMX R10, R0, R3, R10, PT ;  /* 0x00000003000a7246 */ /* 0x000fc8000380010a */
[----:B------:R-:W-:-:S13]  /*5aa0*/  ISETP.GT.AND P1, PT, R10, R0, PT ;  /* 0x000000000a00720c */ /* 0x000fda0003f24270 */
[----:B------:R-:W-:Y:S05]  /*5ab0*/  @!P1 BRA `(.L_x_5436) ;  /* 0x00000104007c9947 */ /* 0x000fea0003800000 */
[----:B-----5:R-:W2:Y:S01]  /*5ac0*/  LDL R2, [R1+0x70] ;  /* 0x0000700001027983 */ /* 0x020ea20000100800 */
[----:B------:R-:W-:Y:S01]  /*5ad0*/  IMAD.MOV.U32 R5, RZ, RZ, 0x40000040 ;  /* 0x40000040ff057424 */ /* 0x000fe200078e00ff */
[----:B------:R-:W-:Y:S01]  /*5ae0*/  BAR.SYNC.DEFER_BLOCKING 0xe, 0x100 ;  /* 0x0384000000007b1d */ /* 0x000fe20000010000 */
[----:B------:R-:W-:-:S03]  /*5af0*/  IMAD.MOV.U32 R9, RZ, RZ, 0x40000040 ;  /* 0x40000040ff097424 */ /* 0x000fc600078e00ff */
[----:B------:R-:W-:Y:S01]  /*5b00*/  R2UR UR7, R5 ;  /* 0x00000000050772ca */ /* 0x000fe200000e0000 */
[----:B------:R-:W-:Y:S01]  /*5b10*/  IMAD.MOV.U32 R7, RZ, RZ, 0x40000040 ;  /* 0x40000040ff077424 */ /* 0x000fe200078e00ff */
[----:B------:R-:W-:Y:S01]  /*5b20*/  ISETP.NE.AND P2, PT, R188, 0x3, PT ;  /* 0x00000003bc00780c */ /* 0x000fe20003f45270 */
[----:B------:R-:W-:Y:S01]  /*5b30*/  IMAD.MOV.U32 R5, RZ, RZ, 0x40000040 ;  /* 0x40000040ff057424 */ /* 0x000fe200078e00ff */
[----:B------:R-:W-:Y:S01]  /*5b40*/  R2UR UR15, R9 ;  /* 0x00000000090f72ca */ /* 0x000fe200000e0000 */
[----:B------:R-:W-:Y:S01]  /*5b50*/  IMAD.MOV.U32 R9, RZ, RZ, 0x40000040 ;  /* 0x40000040ff097424 */ /* 0x000fe200078e00ff */
[----:B------:R-:W-:Y:S01]  /*5b60*/  R2UR UR11, R7 ;  /* 0x00000000070b72ca */ /* 0x000fe200000e0000 */
[----:B------:R-:W-:-:S03]  /*5b70*/  IMAD.MOV.U32 R7, RZ, RZ, 0x40000040 ;  /* 0x40000040ff077424 */ /* 0x000fc600078e00ff */
[----:B------:R-:W-:Y:S02]  /*5b80*/  R2UR UR9, R9 ;  /* 0x00000000090972ca */ /* 0x000fe400000e0000 */
[----:B------:R-:W-:Y:S01]  /*5b90*/  R2UR UR13, R7 ;  /* 0x00000000070d72ca */ /* 0x000fe200000e0000 */
        /* <DEDUP_REMOVED lines=10> */
[----:B------:R-:W-:-:S04]  /*5c40*/  SHF.R.U32.HI R2, RZ, 0x4, R2 ;  /* 0x00000004ff027819 */ /* 0x000fc80000011602 */
[----:B------:R-:W-:-:S04]  /*5c50*/  LOP3.LUT R2, R2, 0x3fff, RZ, 0xc0, !PT ;  /* 0x00003fff02027812 */ /* 0x000fc800078ec0ff */
[----:B------:R-:W-:Y:S02]  /*5c60*/  LOP3.LUT R14, R2, 0x2000000, RZ, 0xfc, !PT ;  /* 0x02000000020e7812 */ /* 0x000fe400078efcff */
[----:B------:R-:W-:Y:S01]  /*5c70*/  LOP3.LUT R2, R3, 0x10000, RZ, 0xfc, !PT ;  /* 0x0001000003027812 */ /* 0x000fe200078efcff */
[----:B------:R-:W-:Y:S02]  /*5c80*/  IMAD.MOV.U32 R3, RZ, RZ, 0x40000040 ;  /* 0x40000040ff037424 */ /* 0x000fe400078e00ff */
[----:B------:R-:W-:Y:S01]  /*5c90*/  IMAD R4, R22, 0x1000, R14 ;  /* 0x0000100016047824 */ /* 0x000fe200078e020e */
[----:B------:R-:W-:Y:S02]  /*5ca0*/  R2UR UR4, R2 ;  /* 0x00000000020472ca */ /* 0x000fe400000e0000 */
[----:B------:R-:W-:Y:S01]  /*5cb0*/  R2UR UR5, R3 ;  /* 0x00000000030572ca */ /* 0x000fe200000e0000 */
[C---:B------:R-:W-:Y:S01]  /*5cc0*/  VIADD R8, R4.reuse, 0x100 ;  /* 0x0000010004087836 */ /* 0x040fe20000000000 */
[C---:B------:R-:W-:Y:S01]  /*5cd0*/  R2UR UR6, R4.reuse ;  /* 0x00000000040672ca */ /* 0x040fe200000e0000 */
[----:B------:R-:W-:-:S02]  /*5ce0*/  VIADD R6, R4, 0x80 ;  /* 0x0000008004067836 */ /* 0x000fc40000000000 */
        /* <DEDUP_REMOVED lines=30> */
.L_x_5437:
        /* <DEDUP_REMOVED lines=8> */
[----:B------:R-:W-:-:S07]  /*5f50*/  IMAD.MOV.U32 R15, RZ, RZ, R10 ;  /* 0x000000ffff0f7224 */ /* 0x000fce00078e000a */
.L_x_5441:
[----:B------:R-:W-:Y:S01]  /*5f60*/  BAR.SYNC.DEFER_BLOCKING 0xe, 0x100 ;  /* 0x0384000000007b1d */ /* 0x000fe20000010000 */
[----:B-1----:R-:W-:Y:S01]  /*5f70*/  IMAD R10, R22, 0x40, R193 ;  /* 0x00000040160a7824 */ /* 0x002fe200078e02c1 */
[----:B------:R-:W-:Y:S01]  /*5f80*/  R2UR UR4, R2 ;  /* 0x00000000020472ca */ /* 0x000fe200000e0000 */
[----:B------:R-:W-:Y:S01]  /*5f90*/  VIADD R22, R22, 0x1 ;  /* 0x0000000116167836 */ /* 0x000fe20000000000 */
[----:B------:R-:W-:Y:S01]  /*5fa0*/  R2UR UR5, R3 ;  /* 0x00000000030572ca */ /* 0x000fe200000e0000 */
[----:B------:R-:W-:Y:S02]  /*5fb0*/  IMAD R10, R10, 0x4, R17 ;  /* 0x000000040a0a7824 */ /* 0x000fe400078e0211 */
[----:B------:R-:W-:Y:S01]  /*5fc0*/  IMAD.MOV.U32 R13, RZ, RZ, 0x40000040 ;  /* 0x40000040ff0d7424 */ /* 0x000fe200078e00ff */
[----:B------:R-:W-:-:S04]  /*5fd0*/  ISETP.NE.AND P0, PT, R22, 0x2, PT ;  /* 0x000000021600780c */ /* 0x000fc80003f05270 */
[----:B------:R-:W-:Y:S01]  /*5fe0*/  SEL R22, R22, RZ, P0 ;  /* 0x000000ff16167207 */ /* 0x000fe20000000000 */
[----:B0-----:R-:W0:Y:S04]  /*5ff0*/  LDS R11, [R10+0x38400] ;  /* 0x038400000a0b7984 */ /* 0x001e280000000800 */
        /* <DEDUP_REMOVED lines=156> */
[----:B------:R-:W-:Y:S01]  /*69c0*/  R2UR UR6, R10 ;  /* 0x000000000a0672ca */ /* 0x000fe200000e0000 */
[----:B------:R-:W-:Y:S01]  /*69d0*/  IMAD.MOV.U32 R10, RZ, RZ, R15 ;  /* 0x000000ffff0a7224 */ /* 0x000fe200078e000f */
[----:B------:R-:W-:Y:S01]  /*69e0*/  R2UR UR7, R11 ;  /* 0x000000000b0772ca */ /* 0x000fe200000e0000 */
[----:B------:R-:W-:Y:S01]  /*69f0*/  VIADD R15, R15, 0xffffffff ;  /* 0xffffffff0f0f7836 */ /* 0x000fe20000000000 */
[----:B------:R-:W-:Y:S02]  /*6a00*/  R2UR UR4, R4 ;  /* 0x00000000040472ca */ /* 0x000fe400000e0000 */
[----:B------:R-:W-:Y:S02]  /*6a10*/  R2UR UR5, R5 ;  /* 0x00000000050572ca */ /* 0x000fe400000e0000 */
[----:B------:R-:W-:Y:S02]  /*6a20*/  ISETP.GT.AND P1, PT, R10, R0, PT ;  /* 0x000000000a00720c */ /* 0x000fe40003f24270 */
[----:B------:R-:W-:-:S04]  /*6a30*/  SEL R10, RZ, 0x1, P0 ;  /* 0x00000001ff0a7807 */ /* 0x000fc80000000000 */
[----:B------:R-:W-:Y:S01]  /*6a40*/  LOP3.LUT R23, R23, R10, RZ, 0x3c, !PT ;  /* 0x0000000a17177212 */ /* 0x000fe200078e3cff */
[----:B------:R-:W-:Y:S02]  /*6a50*/  WARPGROUP.DEPBAR.LE gsb0, 0x0 ;  /* 0x00008000000079c5 */ /* 0x000fe40000010000 */
[----:B------:R-:W-:-:S10]  /*6a60*/  WARPGROUP.ARRIVE ;  /* 0x00000000000079c5 */ /* 0x000fd40000000000 */
[----:B------:R-:W-:Y:S03]  /*6a70*/  HGMMA.64x256x16.F32.BF16 R24, gdesc[UR4].tnspB, R24, gsb0 ;  /* 0x43e00000041879f0 */ /* 0x000fe60008001818 */
[----:B------:R-:W-:Y:S02]  /*6a80*/  WARPGROUP.DEPBAR.LE gsb0, 0x0 ;  /* 0x00008000000079c5 */ /* 0x000fe40000010000 */
[----:B------:R-:W-:Y:S06]  /*6a90*/  BAR.ARV 0xf, 0x100 ;  /* 0x03c4000000007b1d */ /* 0x000fec0000002000 */
[----:B------:R-:W-:Y:S05]  /*6aa0*/  @!P2 BRA `(.L_x_5440) ;  /* 0x000000000004a947 */ /* 0x000fea0003800000 */
[----:B------:R-:W-:Y:S01]  /*6ab0*/  BPT.TRAP 0x1 ;  /* 0x000000040000795c */ /* 0x000fe20000300000 */
.L_x_5440:
[----:B------:R-:W-:-:S04]  /*6ac0*/  IMAD R10, R22, 0x8, R17 ;  /* 0x00000008160a7824 */ /* 0x000fc800078e0211 */
[----:B------:R-:W-:-:S05]  /*6ad0*/  VIADD R10, R10, 0x38860 ;  /* 0x000388600a0a7836 */ /* 0x000fca0000000000 */
[----:B------:R-:W-:-:S04]  /*6ae0*/  PRMT R10, R189, 0x654, R10 ;  /* 0x00000654bd0a7816 */ /* 0x000fc8000000000a */
[----:B------:R1:W-:Y:S01]  /*6af0*/  SYNCS.ARRIVE.TRANS64.RED.A1T0 RZ, [R10+URZ], RZ ;  /* 0x000000ff0aff79a7 */ /* 0x0003e2000810043f */
[----:B------:R-:W-:Y:S05]  /*6b00*/  @P1 BRA `(.L_x_5441) ;  /* 0xfffffff400141947 */ /* 0x000fea000383ffff */
.L_x_5439:
[----:B------:R-:W-:Y:S05]  /*6b10*/  BSYNC B0 ;  /* 0x0000000000007941 */ /* 0x000fea0003800000 */
.L_x_5438:
        /* <DEDUP_REMOVED lines=142> */
.L_x_5433:
[----:B------:R-:W4:Y:S01]  /*7400*/  LDC R0, c[0x0][0x448] ;  /* 0x00011200ff007b82 */ /* 0x000f220000000800 */
[----:B------:R-:W-:Y:S01]  /*7410*/  VIADD R3, R214, 0x3f ;  /* 0x0000003fd6037836 */ /* 0x000fe20000000000 */
[----:B------:R-:W-:Y:S01]  /*7420*/  BSSY B0, `(.L_x_5442) ;  /* 0x000002c000007945 */ /* 0x000fe20003800000 */
[----:B------:R-:W-:Y:S01]  /*7430*/  IMAD.MOV.U32 R170, RZ, RZ, RZ ;  /* 0x000000ffffaa7224 */ /* 0x000fe200078e00ff */
[----:B----4-:R-:W-:-:S13]  /*7440*/  ISETP.NE.AND P0, PT, R0, 0x1, PT ;  /* 0x000000010000780c */ /* 0x010fda0003f05270 */
[----:B------:R-:W4:Y:S08]  /*7450*/  @P0 LDC R0, c[0x0][0x44c] ;  /* 0x00011300ff000b82 */ /* 0x000f300000000800 */
[----:B------:R-:W0:Y:S01]  /*7460*/  @P0 LDC R5, c[0x0][0x450] ;  /* 0x00011400ff050b82 */ /* 0x000e220000000800 */
[----:B----4-:R-:W-:-:S05]  /*7470*/  @P0 IMAD.HI.U32 R0, R3, R0, RZ ;  /* 0x0000000003000227 */ /* 0x010fca00078e00ff */
[----:B0-----:R-:W-:-:S05]  /*7480*/  @P0 SHF.R.U32.HI R3, RZ, R5, R0 ;  /* 0x00000005ff030219 */ /* 0x001fca0000011600 */
[----:B------:R-:W-:-:S05]  /*7490*/  IMAD.IADD R3, R38, 0x1, R3 ;  /* 0x0000000126037824 */ /* 0x000fca00078e0203 */
[----:B------:R-:W-:-:S04]  /*74a0*/  SHF.R.S32.HI R0, RZ, 0x1f, R3 ;  /* 0x0000001fff007819 */ /* 0x000fc80000011403 */
[----:B------:R-:W-:-:S04]  /*74b0*/  LEA.HI R0, R0, R3, RZ, 0x6 ;  /* 0x0000000300007211 */ /* 0x000fc800078f30ff */
[----:B------:R-:W-:-:S04]  /*74c0*/  SHF.R.S32.HI R0, RZ, 0x6, R0 ;  /* 0x00000006ff007819 */ /* 0x000fc80000011400 */
[----:B------:R-:W-:-:S04]  /*74d0*/  VIMNMX R37, R37, R0, PT ;  /* 0x0000000025257248 */ /* 0x000fc80003fe0100 */
[----:B------:R-:W-:-:S13]  /*74e0*/  ISETP.GE.AND P0, PT, R37, 0x1, PT ;  /* 0x000000012500780c */ /* 0x000fda0003f06270 */
[----:B------:R-:W-:Y:S05]  /*74f0*/  @!P0 BRA `(.L_x_5443) ;  /* 0x0000000000788947 */ /* 0x000fea0003800000 */
[----:B------:R-:W4:Y:S01]  /*7500*/  LDL R4, [R1+0x54] ;  /* 0x0000540001047983 */ /* 0x000f220000100800 */
[----:B------:R-:W-:Y:S01]  /*7510*/  ULDC UR4, c[0x0][0xae8] ;  /* 0x0002ba0000047ab9 */ /* 0x000fe20000000800 */
[----:B----4-:R-:W-:-:S04]  /*7520*/  ISETP.NE.AND P0, PT, R4, RZ, PT ;  /* 0x000000ff0400720c */ /* 0x010fc80003f05270 */
[----:B------:R-:W-:-:S04]  /*7530*/  SEL R9, R4, UR4, P0 ;  /* 0x0000000404097c07 */ /* 0x000fc80008000000 */
[-C--:B------:R-:W-:Y:S02]  /*7540*/  IABS R6, R9.reuse ;  /* 0x0000000900067213 */ /* 0x080fe40000000000 */
[----:B------:R-:W-:Y:S02]  /*7550*/  IADD3 R0, R9, -0x1, R37 ;  /* 0xffffffff09007810 */ /* 0x000fe40007ffe025 */
[----:B------:R-:W0:Y:S01]  /*7560*/  I2F.RP R3, R6 ;  /* 0x0000000600037306 */ /* 0x000e220000209400 */
[-C--:B--2---:R-:W-:Y:S02]  /*7570*/  IABS R10, R9.reuse ;  /* 0x00000009000a7213 */ /* 0x084fe40000000000 */
        /* <DEDUP_REMOVED lines=22> */
.L_x_5443:
[----:B------:R-:W-:Y:S05]  /*76e0*/  BSYNC B0 ;  /* 0x0000000000007941 */ /* 0x000fea0003800000 */
.L_x_5442:
        /* <DEDUP_REMOVED lines=66> */
[----:B----4-:R-:W-:-:S05]  /*7b10*/  IMAD R0, R0, R170, RZ ;  /* 0x000000aa00007224 */ /* 0x010fca00078e02ff */
[----:B------:R3:W-:Y:S01]  /*7b20*/  STL [R1+0xc], R0 ;  /* 0x00000c0001007387 */ /* 0x0007e20000100800 */
[----:B------:R-:W-:Y:S02]  /*7b30*/  VIADDMNMX R170, R0, R170, R37, PT ;  /* 0x000000aa00aa7246 */ /* 0x000fe40003800125 */
[----:B------:R-:W-:Y:S02]  /*7b40*/  CS2R R36, SRZ ;  /* 0x0000000000247805 */ /* 0x000fe4000001ff00 */
[----:B------:R-:W-:-:S13]  /*7b50*/  ISETP.GT.AND P1, PT, R170, R0, PT ;  /* 0x00000000aa00720c */ /* 0x000fda0003f24270 */
[----:B---3--:R-:W-:Y:S05]  /*7b60*/  @!P1 BRA `(.L_x_5436) ;  /* 0x000000e400509947 */ /* 0x008fea0003800000 */
[----:B------:R-:W3:Y:S01]  /*7b70*/  LDL R0, [R1+0x70] ;  /* 0x0000700001007983 */ /* 0x000ee20000100800 */
[----:B------:R-:W-:Y:S03]  /*7b80*/  BSSY B6, `(.L_x_5444) ;  /* 0x000001d000067945 */ /* 0x000fe60003800000 */
[----:B---3--:R-:W0:Y:S02]  /*7b90*/  SHFL.IDX PT, R0, R0, RZ, 0x1f ;  /* 0x00001fff00007589 */ /* 0x008e2400000e0000 */
        /* <DEDUP_REMOVED lines=20> */
[----:B--2---:R-:W-:Y:S02]  /*7ce0*/  IMAD.U32 R10, RZ, RZ, UR4 ;  /* 0x00000004ff0a7e24 */ /* 0x004fe4000f8e00ff */
[----:B------:R-:W-:Y:S02]  /*7cf0*/  IMAD.U32 R11, RZ, RZ, UR5 ;  /* 0x00000005ff0b7e24 */ /* 0x000fe4000f8e00ff */
[----:B------:R-:W-:Y:S02]  /*7d00*/  IMAD.MOV.U32 R8, RZ, RZ, 0x70 ;  /* 0x00000070ff087424 */ /* 0x000fe400078e00ff */
[----:B------:R-:W-:Y:S02]  /*7d10*/  IMAD.MOV.U32 R12, RZ, RZ, 0x1 ;  /* 0x00000001ff0c7424 */ /* 0x000fe400078e00ff */
[----:B------:R-:W-:-:S07]  /*7d20*/  IMAD.MOV.U32 R13, RZ, RZ, RZ ;  /* 0x000000ffff0d7224 */ /* 0x000fce00078e00ff */
[----:B------:R-:W-:-:S07]  /*7d30*/  LEPC R20, `(.L_x_5445) ;  /* 0x000000001014794e */ /* 0x000fce0000000000 */
[----:B0----5:R-:W-:Y:S05]  /*7d40*/  CALL.ABS.NOINC R14 ;  /* 0x000000000e007343 */ /* 0x021fea0003c00000 */
.L_x_5445:
[----:B------:R-:W-:Y:S05]  /*7d50*/  BSYNC B6 ;  /* 0x0000000000067941 */ /* 0x000fea0003800000 */
.L_x_5444:
[----:B------:R-:W-:Y:S02]  /*7d60*/  ULDC UR4, c[0x0][0x3f4] ;  /* 0x0000fd0000047ab9 */ /* 0x000fe40000000800 */
[----:B------:R-:W-:-:S13]  /*7d70*/  ISETP.LT.AND P0, PT, RZ, UR4, PT ;  /* 0x00000004ff007c0c */ /* 0x000fda000bf01270 */
[----:B------:R-:W-:Y:S05]  /*7d80*/  @P0 BRA `(.L_x_5446) ;  /* 0x0000000000400947 */ /* 0x000fea0003800000 */
[----:B------:R-:W3:Y:S02]  /*7d90*/  LDL R20, [R1+0x68] ;  /* 0x0000680001147983 */ /* 0x000ee40000100800 */
[----:B---3--:R-:W-:-:S04]  /*7da0*/  LEA.HI R0, R20, R20, RZ, 0x1 ;  /* 0x0000001414007211 */ /* 0x008fc800078f08ff */
[----:B------:R-:W-:-:S05]  /*7db0*/  LOP3.LUT R0, R0, 0xfffffffe, RZ, 0xc0, !PT ;  /* 0xfffffffe00007812 */ /* 0x000fca00078ec0ff */
[----:B------:R-:W-:-:S05]  /*7dc0*/  IMAD.IADD R0, R20, 0x1, -R0 ;  /* 0x0000000114007824 */ /* 0x000fca00078e0a00 */
[----:B-----5:R-:W-:-:S04]  /*7dd0*/  SHF.L.U32 R2, R0, 0x1f, RZ ;  /* 0x0000001f00027819 */ /* 0x020fc800000006ff */
[----:B------:R0:W1:Y:S03]  /*7de0*/  SYNCS.PHASECHK.TRANS64.TRYWAIT P0, [R17+URZ+0x38800], R2 ;  /* 0x03880002110075a7 */ /* 0x000066000800017f */
[----:B-1----:R-:W-:Y:S05]  /*7df0*/  @!P0 NANOSLEEP.SYNCS 0x989680 ;  /* 0x009896800000895d */ /* 0x002fea0003900000 */
[----:B------:R-:W1:Y:S01]  /*7e00*/  @!P0 SYNCS.PHASECHK.TRANS64 P0, [R17+URZ+0x38800], R2 ;  /* 0x03880002110085a7 */ /* 0x000e62000800007f */
[----:B------:R-:W-:Y:S04]  /*7e10*/  BSSY B0, `(.L_x_5447) ;  /* 0x0000006000007945 */ /* 0x000fe80003800000 */
[----:B-1----:R-:W-:Y:S05]  /*7e20*/  @P0 BRA `(.L_x_5448) ;  /* 0x0000000000100947 */ /* 0x002fea0003800000 */
.L_x_5449:
[----:B-1----:R1:W3:Y:S02]  /*7e30*/  SYNCS.PHASECHK.TRANS64.TRYWAIT P0, [R17+URZ+0x38800], R2 ;  /* 0x03880002110075a7 */ /* 0x0022e4000800017f */
[----:B---3--:R-:W-:Y:S05]  /*7e40*/  @!P0 NANOSLEEP.SYNCS 0x989680 ;  /* 0x009896800000895d */ /* 0x008fea0003900000 */
[----:B------:R-:W3:Y:S02]  /*7e50*/  @!P0 SYNCS.PHASECHK.TRANS64 P0, [R17+URZ+0x38800], R2 ;  /* 0x03880002110085a7 */ /* 0x000ee4000800007f */
[----:B---3--:R-:W-:Y:S05]  /*7e60*/  @!P0 BRA `(.L_x_5449) ;  /* 0xfffffffc00f08947 */ /* 0x008fea000383ffff */
.L_x_5448:
[----:B------:R-:W-:Y:S05]  /*7e70*/  BSYNC B0 ;  /* 0x0000000000007941 */ /* 0x000fea0003800000 */
.L_x_5447:
[----:B------:R-:W-:Y:S05]  /*7e80*/  BRA `(.L_x_5450) ;  /* 0x0000002c00cc7947 */ /* 0x000fea0003800000 */
.L_x_5446:
        /* <DEDUP_REMOVED lines=22> */
[----:B--2---:R-:W-:Y:S02]  /*7ff0*/  IMAD.U32 R10, RZ, RZ, UR6 ;  /* 0x00000006ff0a7e24 */ /* 0x004fe4000f8e00ff */
        /* <DEDUP_REMOVED lines=8> */
.L_x_5452:
[----:B------:R-:W-:Y:S05]  /*8080*/  BSYNC B6 ;  /* 0x0000000000067941 */ /* 0x000fea0003800000 */
.L_x_5451:
        /* <DEDUP_REMOVED lines=36> */
[----:B--2---:R-:W-:Y:S02]  /*82d0*/  LEA.HI.X R10, R24, UR5, R3, 0x1, P0 ;  /* 0x00000005180a7c11 */ /* 0x004fe400080f0c03 */
[----:B------:R-:W-:Y:S01]  /*82e0*/  LEA.HI.X R31, R26, UR7, R31, 0x1, P1 ;  /* 0x000000071a1f7c11 */ /* 0x000fe200088f0c1f */
[----:B------:R-:W-:Y:S06]  /*82f0*/  BRA.DIV UR4, `(.L_x_5455) ;  /* 0x000001c204f07947 */ /* 0x000fec000b800000 */
[----:B------:R0:W1:Y:S04]  /*8300*/  SHFL.IDX PT, R0, R10, RZ, 0x1c1f ;  /* 0x001c1fff0a007589 */ /* 0x00006800000e0000 */
[----:B------:R0:W2:Y:S04]  /*8310*/  SHFL.IDX PT, R5, R9, RZ, 0x1c1f ;  /* 0x001c1fff09057589 */ /* 0x0000a800000e0000 */
[----:B------:R0:W3:Y:S04]  /*8320*/  SHFL.IDX PT, R8, R31, RZ, 0x1c1f ;  /* 0x001c1fff1f087589 */ /* 0x0000e800000e0000 */
[----:B------:R0:W4:Y:S02]  /*8330*/  SHFL.IDX PT, R6, R30, RZ, 0x1c1f ;  /* 0x001c1fff1e067589 */ /* 0x00012400000e0000 */
.L_x_5694:
        /* <DEDUP_REMOVED lines=22> */
[----:B----4-:R-:W-:-:S02]  /*84a0*/  @!P3 IADD3 R4, P1, R6, R4, RZ ;  /* 0x000000040604b210 */ /* 0x010fc40007f3e0ff */
[----:B---3--:R-:W-:Y:S01]  /*84b0*/  @!P3 SHF.L.U64.HI R11, R209, 0x1, R7 ;  /* 0x00000001d10bb819 */ /* 0x008fe20000010207 */
[----:B------:R-:W-:Y:S02]  /*84c0*/  IMAD.MOV.U32 R7, RZ, RZ, R8 ;  /* 0x000000ffff077224 */ /* 0x000fe400078e0008 */
[----:B------:R-:W-:-:S04]  /*84d0*/  @!P2 IMAD.WIDE R6, R190, 0x2, R6 ;  /* 0x00000002be06a825 */ /* 0x000fc800078e0206 */
[--C-:B------:R-:W-:Y:S01]  /*84e0*/  @!P3 IMAD.X R3, R0, 0x1, R11.reuse, P0 ;  /* 0x000000010003b824 */ /* 0x100fe200000e060b */
[----:B------:R1:W5:Y:S01]  /*84f0*/  @!P2 LD.E.64 R26, desc[UR40][R6.64] ;  /* 0x00000028061aa980 */ /* 0x000362000c101b00 */
[----:B------:R-:W-:-:S03]  /*8500*/  @!P3 IMAD.X R5, R8, 0x1, R11, P1 ;  /* 0x000000010805b824 */ /* 0x000fc600008e060b */
[----:B------:R1:W5:Y:S04]  /*8510*/  @!P3 LD.E.64 R20, desc[UR40][R2.64] ;  /* 0x000000280214b980 */ /* 0x000368000c101b00 */
[----:B------:R1:W5:Y:S02]  /*8520*/  @!P3 LD.E.64 R24, desc[UR40][R4.64] ;  /* 0x000000280418b980 */ /* 0x000364000c101b00 */
.L_x_5457:
[----:B------:R-:W-:Y:S05]  /*8530*/  BSYNC B1 ;  /* 0x0000000000017941 */ /* 0x000fea0003800000 */
.L_x_5456:
[----:B-1---5:R-:W-:Y:S01]  /*8540*/  IMAD.MOV.U32 R0, RZ, RZ, R26 ;  /* 0x000000ffff007224 */ /* 0x022fe200078e001a */
[----:B------:R-:W-:Y:S01]  /*8550*/  UMOV UR4, 0xffffffff ;  /* 0xffffffff00047882 */ /* 0x000fe20000000000 */
        /* <DEDUP_REMOVED lines=12> */
[----:B------:R-:W-:Y:S02]  /*8620*/  CS2R R2, SRZ ;  /* 0x0000000000027805 */ /* 0x000fe4000001ff00 */
[----:B------:R-:W-:Y:S01]  /*8630*/  PRMT R46, R4, 0x7610, R46 ;  /* 0x00007610042e7816 */ /* 0x000fe2000000002e */
[----:B------:R-:W-:Y:S06]  /*8640*/  BRA.DIV UR4, `(.L_x_5458) ;  /* 0x000001c204907947 */ /* 0x000fec000b800000 */
[----:B--2---:R1:W2:Y:S04]  /*8650*/  SHFL.IDX PT, R5, R10, 0x1, 0x1c1f ;  /* 0x003c1f000a057f89 */ /* 0x0042a800000e0000 */
[----:B------:R1:W0:Y:S04]  /*8660*/  SHFL.IDX PT, R4, R9, 0x1, 0x1c1f ;  /* 0x003c1f0009047f89 */ /* 0x00022800000e0000 */
[----:B------:R1:W0:Y:S04]  /*8670*/  SHFL.IDX PT, R7, R31, 0x1, 0x1c1f ;  /* 0x003c1f001f077f89 */ /* 0x00022800000e0000 */
[----:B------:R1:W0:Y:S02]  /*8680*/  SHFL.IDX PT, R14, R30, 0x1, 0x1c1f ;  /* 0x003c1f001e0e7f89 */ /* 0x00022400000e0000 */
.L_x_5700:
[----:B----4-:R-:W4:Y:S01]  /*8690*/  LDL R6, [R1+0x68] ;  /* 0x0000680001067983 */ /* 0x010f220000100800 */
[----:B------:R-:W-:Y:S01]  /*86a0*/  VIADD R32, R32, 0x20 ;  /* 0x0000002020207836 */ /* 0x000fe20000000000 */
[----:B------:R-:W-:Y:S01]  /*86b0*/  BSSY B1, `(.L_x_5459) ;  /* 0x0000023000017945 */ /* 0x000fe20003800000 */
[----:B01----:R-:W-:Y:S01]  /*86c0*/  IMAD.SHL.U32 R31, R194, 0x40, RZ ;  /* 0x00000040c21f7824 */ /* 0x003fe200078e00ff */
[----:B---3--:R-:W-:Y:S02]  /*86d0*/  CS2R R8, SRZ ;  /* 0x0000000000087805 */ /* 0x008fe4000001ff00 */
[----:B------:R-:W-:Y:S02]  /*86e0*/  CS2R R12, SRZ ;  /* 0x00000000000c7805 */ /* 0x000fe4000001ff00 */
[----:B------:R-:W-:Y:S02]  /*86f0*/  ISETP.GE.AND P0, PT, R32, R33, PT ;  /* 0x000000212000720c */ /* 0x000fe40003f06270 */
[----:B------:R-:W-:-:S02]  /*8700*/  CS2R R10, SRZ ;  /* 0x00000000000a7805 */ /* 0x000fc4000001ff00 */
[----:B----4-:R-:W-:-:S04]  /*8710*/  LEA.HI R0, R6, R6, RZ, 0x1 ;  /* 0x0000000606007211 */ /* 0x010fc800078f08ff */
[----:B------:R-:W-:-:S05]  /*8720*/  LOP3.LUT R0, R0, 0xfffffffe, RZ, 0xc0, !PT ;  /* 0xfffffffe00007812 */ /* 0x000fca00078ec0ff */
[----:B------:R-:W-:-:S05]  /*8730*/  IMAD.IADD R0, R6, 0x1, -R0 ;  /* 0x0000000106007824 */ /* 0x000fca00078e0a00 */
[----:B------:R-:W-:Y:S01]  /*8740*/  SHF.L.U32 R34, R0, 0x1f, RZ ;  /* 0x0000001f00227819 */ /* 0x000fe200000006ff */
[----:B------:R-:W-:Y:S06]  /*8750*/  @P0 BRA `(.L_x_5460) ;  /* 0x0000000000600947 */ /* 0x000fec0003800000 */
[----:B------:R-:W3:Y:S01]  /*8760*/  LDL R6, [R1+0x74] ;  /* 0x0000740001067983 */ /* 0x000ee20000100800 */
[----:B------:R-:W-:Y:S01]  /*8770*/  ULDC UR4, c[0x0][0x3f4] ;  /* 0x0000fd0000047ab9 */ /* 0x000fe20000000800 */
[----:B------:R-:W-:Y:S01]  /*8780*/  IMAD.MOV.U32 R2, RZ, RZ, R4 ;  /* 0x000000ffff027224 */ /* 0x000fe200078e0004 */
[----:B------:R-:W-:Y:S01]  /*8790*/  ISETP.GE.AND P3, PT, R209, UR4, PT ;  /* 0x00000004d1007c0c */ /* 0x000fe2000bf66270 */
[----:B--2---:R-:W-:Y:S01]  /*87a0*/  IMAD.MOV.U32 R3, RZ, RZ, R5 ;  /* 0x000000ffff037224 */ /* 0x004fe200078e0005 */
[----:B------:R-:W-:Y:S02]  /*87b0*/  ISETP.GE.AND P2, PT, R190, UR4, PT ;  /* 0x00000004be007c0c */ /* 0x000fe4000bf46270 */
[----:B------:R-:W-:Y:S01]  /*87c0*/  CS2R R12, SRZ ;  /* 0x00000000000c7805 */ /* 0x000fe2000001ff00 */
[----:B------:R-:W-:-:S08]  /*87d0*/  IMAD.MOV.U32 R8, RZ, RZ, R14 ;  /* 0x000000ffff087224 */ /* 0x000fd000078e000e */
[----:B------:R-:W-:Y:S02]  /*87e0*/  @!P3 IMAD.SHL.U32 R9, R209, 0x2, RZ ;  /* 0x00000002d109b824 */ /* 0x000fe400078e00ff */
[----:B------:R-:W-:-:S03]  /*87f0*/  @!P2 IMAD.WIDE R2, R190, 0x2, R2 ;  /* 0x00000002be02a825 */ /* 0x000fc600078e0202 */
[-C--:B------:R-:W-:Y:S02]  /*8800*/  @!P3 IADD3 R4, P0, R4, R9.reuse, RZ ;  /* 0x000000090404b210 */ /* 0x080fe40007f1e0ff */
[----:B------:R-:W-:Y:S01]  /*8810*/  CS2R R10, SRZ ;  /* 0x00000000000a7805 */ /* 0x000fe2000001ff00 */
[----:B------:R0:W5:Y:S02]  /*8820*/  @!P2 LD.E.64 R12, desc[UR40][R2.64] ;  /* 0x00000028020ca980 */ /* 0x000164000c101b00 */
[----:B0-----:R-:W-:Y:S02]  /*8830*/  CS2R R2, SRZ ;  /* 0x0000000000027805 */ /* 0x001fe4000001ff00 */
[----:B---3--:R-:W-:Y:S02]  /*8840*/  @!P3 SHF.L.U64.HI R30, R209, 0x1, R6 ;  /* 0x00000001d11eb819 */ /* 0x008fe40000010206 */
[----:B------:R-:W-:Y:S01]  /*8850*/  @!P3 IADD3 R6, P1, R14, R9, RZ ;  /* 0x000000090e06b210 */ /* 0x000fe20007f3e0ff */
[----:B------:R-:W-:-:S02]  /*8860*/  IMAD.MOV.U32 R9, RZ, RZ, R7 ;  /* 0x000000ffff097224 */ /* 0x000fc400078e0007 */
[----:B------:R-:W-:Y:S02]  /*8870*/  @!P3 IMAD.X R5, R5, 0x1, R30, P0 ;  /* 0x000000010505b824 */ /* 0x000fe400000e061e */
[----:B------:R-:W-:Y:S01]  /*8880*/  @!P2 IMAD.WIDE R14, R190, 0x2, R8 ;  /* 0x00000002be0ea825 */ /* 0x000fe200078e0208 */
[----:B------:R-:W-:Y:S02]  /*8890*/  CS2R R8, SRZ ;  /* 0x0000000000087805 */ /* 0x000fe4000001ff00 */
[----:B------:R0:W5:Y:S01]  /*88a0*/  @!P3 LD.E.64 R10, desc[UR40][R4.64] ;  /* 0x00000028040ab980 */ /* 0x000162000c101b00 */
[----:B------:R-:W-:-:S03]  /*88b0*/  @!P3 IMAD.X R7, R7, 0x1, R30, P1 ;  /* 0x000000010707b824 */ /* 0x000fc600008e061e */
[----:B------:R0:W5:Y:S04]  /*88c0*/  @!P2 LD.E.64 R2, desc[UR40][R14.64] ;  /* 0x000000280e02a980 */ /* 0x000168000c101b00 */
[----:B------:R0:W5:Y:S02]  /*88d0*/  @!P3 LD.E.64 R8, desc[UR40][R6.64] ;  /* 0x000000280608b980 */ /* 0x000164000c101b00 */
.L_x_5460:
[----:B------:R-:W-:Y:S05]  /*88e0*/  BSYNC B1 ;  /* 0x0000000000017941 */ /* 0x000fea0003800000 */
.L_x_5459:
[----:B0-----:R-:W3:Y:S01]  /*88f0*/  LDL R15, [R1+0x14] ;  /* 0x00001400010f7983 */ /* 0x001ee20000100800 */
[----:B------:R-:W0:Y:S01]  /*8900*/  SYNCS.PHASECHK.TRANS64.TRYWAIT P0, [R17+URZ+0x38800], R34 ;  /* 0x03880022110075a7 */ /* 0x000e22000800017f */
[----:B------:R-:W-:Y:S01]  /*8910*/  LOP3.LUT R31, R31, 0x1c0, RZ, 0xc0, !PT ;  /* 0x000001c01f1f7812 */ /* 0x000fe200078ec0ff */
[----:B--2--5:R-:W-:Y:S01]  /*8920*/  IMAD.MOV.U32 R5, RZ, RZ, R2 ;  /* 0x000000ffff057224 */ /* 0x024fe200078e0002 */
[----:B------:R-:W-:Y:S01]  /*8930*/  VIADDMNMX R30, R33, -R214, 0x40, PT ;  /* 0x00000040211e7446 */ /* 0x000fe200038009d6 */
[----:B------:R-:W-:Y:S01]  /*8940*/  IMAD.MOV.U32 R6, RZ, RZ, R8 ;  /* 0x000000ffff067224 */ /* 0x000fe200078e0008 */
[----:B------:R-:W-:Y:S01]  /*8950*/  LOP3.LUT R4, R31, 0x18, R18, 0xf8, !PT ;  /* 0x000000181f047812 */ /* 0x000fe200078ef812 */
[----:B------:R-:W-:Y:S01]  /*8960*/  IMAD.MOV.U32 R14, RZ, RZ, R12 ;  /* 0x000000ffff0e7224 */ /* 0x000fe200078e000c */
[----:B------:R-:W-:Y:S01]  /*8970*/  SHF.R.U32.HI R31, RZ, 0x3, R31 ;  /* 0x00000003ff1f7819 */ /* 0x000fe2000001161f */
[----:B------:R-:W-:Y:S01]  /*8980*/  IMAD.MOV.U32 R7, RZ, RZ, R9 ;  /* 0x000000ffff077224 */ /* 0x000fe200078e0009 */
[----:B------:R-:W-:Y:S01]  /*8990*/  BSSY B1, `(.L_x_5461) ;  /* 0x0000013000017945 */ /* 0x000fe20003800000 */
[----:B------:R-:W-:-:S02]  /*89a0*/  LOP3.LUT P2, RZ, R194, 0x4, RZ, 0xc0, !PT ;  /* 0x00000004c2ff7812 */ /* 0x000fc4000784c0ff */
[----:B------:R-:W-:Y:S02]  /*89b0*/  LOP3.LUT R4, R4, R31, RZ, 0x3c, !PT ;  /* 0x0000001f04047212 */ /* 0x000fe400078e3cff */
[----:B------:R-:W-:Y:S01]  /*89c0*/  PRMT R31, R31, 0x5410, R5 ;  /* 0x000054101f1f7816 */ /* 0x000fe20000000005 */
[----:B------:R-:W-:Y:S01]  /*89d0*/  IMAD.MOV.U32 R5, RZ, RZ, R3 ;  /* 0x000000ffff057224 */ /* 0x000fe200078e0003 */
[----:B------:R-:W-:Y:S02]  /*89e0*/  PRMT R45, R45, 0x5410, R14 ;  /* 0x000054102d2d7816 */ /* 0x000fe4000000000e */
[----:B------:R-:W-:Y:S02]  /*89f0*/  PRMT R31, R7, 0x7610, R31 ;  /* 0x00007610071f7816 */ /* 0x000fe4000000001f */
[----:B------:R-:W-:Y:S01]  /*8a00*/  PRMT R32, R6, 0x5410, R5 ;  /* 0x0000541006207816 */ /* 0x000fe20000000005 */
[----:B------:R-:W-:Y:S01]  /*8a10*/  IMAD.MOV.U32 R5, RZ, RZ, R13 ;  /* 0x000000ffff057224 */ /* 0x000fe200078e000d */
[----:B------:R-:W-:Y:S01]  /*8a20*/  ISETP.GE.AND P1, PT, R187, R30, PT ;  /* 0x0000001ebb00720c */ /* 0x000fe20003f26270 */
[----:B------:R-:W-:-:S03]  /*8a30*/  IMAD.MOV.U32 R6, RZ, RZ, R10 ;  /* 0x000000ffff067224 */ /* 0x000fc600078e000a */
[----:B------:R-:W-:Y:S01]  /*8a40*/  PRMT R47, R5, 0x7610, R47 ;  /* 0x00007610052f7816 */ /* 0x000fe2000000002f */
[----:B------:R-:W-:Y:S01]  /*8a50*/  IMAD.MOV.U32 R5, RZ, RZ, R11 ;  /* 0x000000ffff057224 */ /* 0x000fe200078e000b */
[----:B------:R-:W-:Y:S01]  /*8a60*/  PRMT R33, R6, 0x7610, R33 ;  /* 0x0000761006217816 */ /* 0x000fe20000000021 */
[----:B---3--:R-:W-:-:S04]  /*8a70*/  IMAD R4, R15, 0x200, R4 ;  /* 0x000002000f047824 */ /* 0x008fc800078e0204 */
[----:B------:R-:W-:-:S04]  /*8a80*/  IMAD R15, R4, 0x2, R17 ;  /* 0x00000002040f7824 */ /* 0x000fc800078e0211 */
[C---:B------:R-:W-:Y:S02]  /*8a90*/  VIADD R4, R15.reuse, 0x20400 ;  /* 0x000204000f047836 */ /* 0x040fe40000000000 */
[----:B------:R-:W-:Y:S01]  /*8aa0*/  VIADD R14, R15, 0x20440 ;  /* 0x000204400f0e7836 */ /* 0x000fe20000000000 */
[----:B0-----:R-:W-:Y:S06]  /*8ab0*/  @!P0 BRA `(.L_x_5462) ;  /* 0x000001bc00e48947 */ /* 0x001fec0003800000 */
.L_x_5701:
[----:B------:R-:W-:Y:S05]  /*8ac0*/  BSYNC B1 ;  /* 0x0000000000017941 */ /* 0x000fea0003800000 */
.L_x_5461:
[----:B------:R-:W-:Y:S01]  /*8ad0*/  BSSY B1, `(.L_x_5463) ;  /* 0x0000067000017945 */ /* 0x000fe20003800000 */
[----:B0-----:R-:W-:Y:S01]  /*8ae0*/  PRMT R34, R5, 0x7610, R34 ;  /* 0x0000761005227816 */ /* 0x001fe20000000022 */
[----:B------:R-:W-:Y:S02]  /*8af0*/  @P2 VIADD R14, R4, 0xffffffc0 ;  /* 0xffffffc0040e2836 */ /* 0x000fe40000000000 */
        /* <DEDUP_REMOVED lines=8> */
[--C-:B------:R-:W-:Y:S02]  /*8b80*/  SHF.R.U32.HI R36, RZ, 0x10, R29.reuse ;  /* 0x00000010ff247819 */ /* 0x100fe4000001161d */
[----:B------:R-:W-:Y:S02]  /*8b90*/  SHF.R.U64 R35, R28, 0x10, R29 ;  /* 0x000000101c237819 */ /* 0x000fe4000000121d */
        /* <DEDUP_REMOVED lines=42> */
.L_x_5466:
[----:B------:R-:W-:Y:S05]  /*8e40*/  BSYNC B2 ;  /* 0x0000000000027941 */ /* 0x000fea0003800000 */
.L_x_5465:
[----:B------:R-:W-:Y:S05]  /*8e50*/  @P1 BRA `(.L_x_5464) ;  /* 0x0000000000b81947 */ /* 0x000fea0003800000 */
[----:B0-----:R-:W0:Y:S01]  /*8e60*/  LDS.128 R4, [R14] ;  /* 0x000000000e047984 */ /* 0x001e220000000c00 */
        /* <DEDUP_REMOVED lines=12> */
[C---:B0-----:R-:W-:Y:S01]  /*8f30*/  LOP3.LUT R21, R6.reuse, 0xffff0000, RZ, 0xc0, !PT ;  /* 0xffff000006157812 */ /* 0x041fe200078ec0ff */
        /* <DEDUP_REMOVED lines=32> */
.L_x_5464:
[----:B------:R-:W-:Y:S05]  /*9140*/  BSYNC B1 ;  /* 0x0000000000017941 */ /* 0x000fea0003800000 */
.L_x_5463:
        /* <DEDUP_REMOVED lines=20> */
[----:B------:R-:W-:Y:S01]  /*9290*/  PRMT R20, R45, 0x5432, R20 ;  /* 0x000054322d147816 */ /* 0x000fe20000000014 */
        /* <DEDUP_REMOVED lines=20> */
[CC--:B------:R-:W-:Y:S01]  /*93e0*/  FMUL.FTZ R13, R3.reuse, R7.reuse ;  /* 0x00000007030d7220 */ /* 0x0c0fe20000410000 */
        /* <DEDUP_REMOVED lines=12> */
.L_x_5469:
[----:B------:R-:W-:Y:S05]  /*94b0*/  BSYNC B1 ;  /* 0x0000000000017941 */ /* 0x000fea0003800000 */
.L_x_5468:
        /* <DEDUP_REMOVED lines=8> */
[C---:B------:R-:W-:Y:S01]  /*9540*/  LOP3.LUT R10, R31.reuse, 0xffff0000, RZ, 0xc0, !PT ;  /* 0xffff00001f0a7812 */ /* 0x040fe200078ec0ff */
[----:B------:R-:W-:Y:S01]  /*9550*/  IMAD.U32 R13, R31, 0x10000, RZ ;  /* 0x000100001f0d7824 */ /* 0x000fe200078e00ff */
[----:B------:R-:W-:Y:S01]  /*9560*/  PRMT R32, R32, 0x5410, R3 ;  /* 0x0000541020207816 */ /* 0x000fe20000000003 */
[C---:B------:R-:W-:Y:S01]  /*9570*/  IMAD.U32 R11, R34.reuse, 0x10000, RZ ;  /* 0x00010000220b7824 */ /* 0x040fe200078e00ff */
[----:B------:R-:W-:Y:S02]  /*9580*/  LOP3.LUT R34, R34, 0xffff0000, RZ, 0xc0, !PT ;  /* 0xffff000022227812 */ /* 0x000fe400078ec0ff */
        /* <DEDUP_REMOVED lines=14> */
[C---:B------:R-:W-:Y:S01]  /*9670*/  IMAD.U32 R7, R32.reuse, 0x10000, RZ ;  /* 0x0001000020077824 */ /* 0x040fe200078e00ff */
[----:B------:R-:W-:Y:S01]  /*9680*/  LOP3.LUT R5, R5, 0xffff0000, RZ, 0xc0, !PT ;  /* 0xffff000005057812 */ /* 0x000fe200078ec0ff */
[----:B------:R-:W-:Y:S01]  /*9690*/  IMAD.U32 R6, R33, 0x10000, RZ ;  /* 0x0001000021067824 */ /* 0x000fe200078e00ff */
[----:B------:R-:W-:Y:S01]  /*96a0*/  LOP3.LUT R32, R32, 0xffff0000, RZ, 0xc0, !PT ;  /* 0xffff000020207812 */ /* 0x000fe200078ec0ff */
[----:B------:R-:W-:Y:S01]  /*96b0*/  FFMA.FTZ R20, R9, R34, -R20 ;  /* 0x0000002209147223 */ /* 0x000fe20000010814 */
        /* <DEDUP_REMOVED lines=16> */
.L_x_5454:
        /* <DEDUP_REMOVED lines=37> */
[----:B------:R-:W3:Y:S04]  /*9a10*/  SHFL.IDX PT, R0, R24, RZ, 0x1c1f ;  /* 0x001c1fff18007589 */ /* 0x000ee800000e0000 */
[----:B------:R-:W4:Y:S04]  /*9a20*/  SHFL.IDX PT, R14, R34, RZ, 0x1c1f ;  /* 0x001c1fff220e7589 */ /* 0x000f2800000e0000 */
[----:B------:R-:W5:Y:S01]  /*9a30*/  SHFL.IDX PT, R3, R27, RZ, 0x1c1f ;  /* 0x001c1fff1b037589 */ /* 0x000f6200000e0000 */
[----:B0-----:R-:W-:-:S04]  /*9a40*/  ISETP.GE.AND P0, PT, R18, R35, PT ;  /* 0x000000231200720c */ /* 0x001fc80003f06270 */
[----:B------:R-:W-:-:S13]  /*9a50*/  ISETP.GE.OR P1, PT, R32, R25, P0 ;  /* 0x000000192000720c */ /* 0x000fda0000726670 */
[C---:B------:R-:W-:Y:S01]  /*9a60*/  @!P1 IMAD.SHL.U32 R5, R18.reuse, 0x2, RZ ;  /* 0x0000000212059824 */ /* 0x040fe200078e00ff */
[----:B------:R-:W-:-:S04]  /*9a70*/  @!P1 SHF.L.U64.HI R6, R18, 0x1, R19 ;  /* 0x0000000112069819 */ /* 0x000fc80000010213 */
[----:B-1----:R-:W-:-:S05]  /*9a80*/  @!P1 IADD3 R8, P2, R2, R5, RZ ;  /* 0x0000000502089210 */ /* 0x002fca0007f5e0ff */
[----:B---3--:R-:W-:Y:S01]  /*9a90*/  @!P1 IMAD.X R9, R0, 0x1, R6, P2 ;  /* 0x0000000100099824 */ /* 0x008fe200010e0606 */
[----:B----4-:R-:W-:-:S05]  /*9aa0*/  @!P1 IADD3 R4, P2, R14, R5, RZ ;  /* 0x000000050e049210 */ /* 0x010fca0007f5e0ff */
[----:B--2---:R-:W2:Y:S01]  /*9ab0*/  @!P1 LD.E.128 R8, desc[UR40][R8.64] ;  /* 0x0000002808089980 */ /* 0x004ea2000c101d00 */
[----:B-----5:R-:W-:-:S06]  /*9ac0*/  @!P1 IMAD.X R5, R3, 0x1, R6, P2 ;  /* 0x0000000103059824 */ /* 0x020fcc00010e0606 */
        /* <DEDUP_REMOVED lines=12> */
[----:B------:R-:W-:Y:S02]  /*9b90*/  @!P1 IMAD.MOV.U32 R3, RZ, RZ, R9 ;  /* 0x000000ffff039224 */ /* 0x000fe400078e0009 */
[----:B---3--:R-:W-:Y:S01]  /*9ba0*/  @!P1 IMAD.MOV.U32 R28, RZ, RZ, R4 ;  /* 0x000000ffff1c9224 */ /* 0x008fe200078e0004 */
[----:B------:R-:W-:Y:S01]  /*9bb0*/  PRMT R36, R36, 0x5410, R0 ;  /* 0x0000541024247816 */ /* 0x000fe20000000000 */
[----:B------:R-:W-:Y:S02]  /*9bc0*/  IMAD.MOV.U32 R0, RZ, RZ, R20 ;  /* 0x000000ffff007224 */ /* 0x000fe400078e0014 */
[----:B------:R-:W-:Y:S02]  /*9bd0*/  @!P1 IMAD.MOV.U32 R29, RZ, RZ, R5 ;  /* 0x000000ffff1d9224 */ /* 0x000fe400078e0005 */
[----:B------:R-:W-:Y:S01]  /*9be0*/  @!P1 IMAD.MOV.U32 R30, RZ, RZ, R6 ;  /* 0x000000ffff1e9224 */ /* 0x000fe200078e0006 */
[----:B------:R-:W-:Y:S01]  /*9bf0*/  PRMT R36, R0, 0x7610, R36 ;  /* 0x0000761000247816 */ /* 0x000fe20000000024 */
[----:B------:R-:W-:-:S02]  /*9c00*/  @!P1 IMAD.MOV.U32 R31, RZ, RZ, R7 ;  /* 0x000000ffff1f9224 */ /* 0x000fc400078e0007 */
[----:B------:R-:W-:Y:S02]  /*9c10*/  @!P1 IMAD.MOV.U32 R21, RZ, RZ, R11 ;  /* 0x000000ffff159224 */ /* 0x000fe400078e000b */
[----:B------:R-:W-:Y:S02]  /*9c20*/  IMAD.MOV.U32 R0, RZ, RZ, R28 ;  /* 0x000000ffff007224 */ /* 0x000fe400078e001c */
[----:B------:R-:W-:Y:S02]  /*9c30*/  IMAD.MOV.U32 R4, RZ, RZ, R29 ;  /* 0x000000ffff047224 */ /* 0x000fe400078e001d */
[----:B------:R-:W-:Y:S02]  /*9c40*/  IMAD.MOV.U32 R5, RZ, RZ, R30 ;  /* 0x000000ffff057224 */ /* 0x000fe400078e001e */
[----:B------:R-:W-:Y:S02]  /*9c50*/  IMAD.MOV.U32 R6, RZ, RZ, R31 ;  /* 0x000000ffff067224 */ /* 0x000fe400078e001f */
[----:B------:R-:W-:Y:S01]  /*9c60*/  IMAD.MOV.U32 R12, RZ, RZ, R3 ;  /* 0x000000ffff0c7224 */ /* 0x000fe200078e0003 */
[----:B------:R-:W-:Y:S01]  /*9c70*/  PRMT R41, R0, 0x5410, R5 ;  /* 0x0000541000297816 */ /* 0x000fe20000000005 */
[----:B------:R-:W-:Y:S01]  /*9c80*/  IMAD.MOV.U32 R8, RZ, RZ, R21 ;  /* 0x000000ffff087224 */ /* 0x000fe200078e0015 */
[----:B------:R-:W-:-:S02]  /*9c90*/  PRMT R42, R4, 0x5410, R6 ;  /* 0x00005410042a7816 */ /* 0x000fc40000000006 */
[----:B------:R-:W-:Y:S02]  /*9ca0*/  CS2R R4, SRZ ;  /* 0x0000000000047805 */ /* 0x000fe4000001ff00 */
[----:B------:R-:W-:Y:S02]  /*9cb0*/  PRMT R43, R12, 0x7610, R43 ;  /* 0x000076100c2b7816 */ /* 0x000fe4000000002b */
[----:B01--45:R-:W-:-:S07]  /*9cc0*/  PRMT R33, R8, 0x7610, R33 ;  /* 0x0000761008217816 */ /* 0x033fce0000000021 */
.L_x_5711:
        /* <DEDUP_REMOVED lines=24> */
.L_x_5472:
[----:B------:R-:W-:Y:S05]  /*9e50*/  BSYNC B1 ;  /* 0x0000000000017941 */ /* 0x000fea0003800000 */
.L_x_5471:
        /* <DEDUP_REMOVED lines=16> */
[----:B------:R-:W-:Y:S01]  /*9f60*/  PRMT R52, R52, 0x5410, R15 ;  /* 0x0000541034347816 */ /* 0x000fe2000000000f */
[----:B------:R-:W-:Y:S01]  /*9f70*/  IMAD.MOV.U32 R34, RZ, RZ, R11 ;  /* 0x000000ffff227224 */ /* 0x000fe200078e000b */
[----:B------:R-:W-:Y:S01]  /*9f80*/  PRMT R53, R14, 0x5410, R24 ;  /* 0x000054100e357816 */ /* 0x000fe20000000018 */
[----:B0-----:R-:W-:Y:S06]  /*9f90*/  @!P1 BRA `(.L_x_5474) ;  /* 0x000001b000209947 */ /* 0x001fec0003800000 */
.L_x_5712:
[----:B------:R-:W-:Y:S05]  /*9fa0*/  BSYNC B1 ;  /* 0x0000000000017941 */ /* 0x000fea0003800000 */
.L_x_5473:
[----:B------:R-:W-:Y:S04]  /*9fb0*/  BSSY B1, `(.L_x_5475) ;  /* 0x000006b000017945 */ /* 0x000fe80003800000 */
[----:B------:R-:W-:Y:S05]  /*9fc0*/  @P2 BRA `(.L_x_5476) ;  /* 0x0000000400a42947 */ /* 0x000fea0003800000 */
[----:B------:R-:W2:Y:S01]  /*9fd0*/  LDL R24, [R1+0x14] ;  /* 0x0000140001187983 */ /* 0x000ea20000100800 */
[----:B0-----:R-:W-:Y:S01]  /*9fe0*/  IMAD.SHL.U32 R12, R194, 0x40, RZ ;  /* 0x00000040c20c7824 */ /* 0x001fe200078e00ff */
[----:B------:R-:W-:Y:S01]  /*9ff0*/  SHF.R.U64 R45, R28, 0x10, R29 ;  /* 0x000000101c2d7819 */ /* 0x000fe2000000121d */
[----:B------:R-:W-:Y:S01]  /*a000*/  IMAD.IADD R13, R18, 0x1, R35 ;  /* 0x00000001120d7824 */ /* 0x000fe200078e0223 */
[--C-:B------:R-:W-:Y:S02]  /*a010*/  SHF.R.U64 R44, R2, 0x10, R3.reuse ;  /* 0x00000010022c7819 */ /* 0x100fe40000001203 */
[----:B------:R-:W-:Y:S02]  /*a020*/  LOP3.LUT R14, R12, 0x1c0, RZ, 0xc0, !PT ;  /* 0x000001c00c0e7812 */ /* 0x000fe400078ec0ff */
[----:B------:R-:W-:Y:S02]  /*a030*/  SHF.R.U32.HI R39, RZ, 0x10, R3 ;  /* 0x00000010ff277819 */ /* 0x000fe40000011603 */
[----:B------:R-:W-:-:S02]  /*a040*/  LOP3.LUT R12, R14, 0x38, R18, 0xf8, !PT ;  /* 0x000000380e0c7812 */ /* 0x000fc400078ef812 */
[----:B------:R-:W-:Y:S02]  /*a050*/  SHF.R.U32.HI R15, RZ, 0x3, R14 ;  /* 0x00000003ff0f7819 */ /* 0x000fe4000001160e */
[----:B------:R-:W-:Y:S02]  /*a060*/  LOP3.LUT R13, R14, 0x38, R13, 0xf8, !PT ;  /* 0x000000380e0d7812 */ /* 0x000fe400078ef80d */
[-C--:B------:R-:W-:Y:S02]  /*a070*/  LOP3.LUT R12, R12, R15.reuse, RZ, 0x3c, !PT ;  /* 0x0000000f0c0c7212 */ /* 0x080fe400078e3cff */
[----:B------:R-:W-:Y:S02]  /*a080*/  LOP3.LUT R13, R13, R15, RZ, 0x3c, !PT ;  /* 0x0000000f0d0d7212 */ /* 0x000fe400078e3cff */
[--C-:B------:R-:W-:Y:S02]  /*a090*/  SHF.R.U64 R3, R20, 0x10, R21.reuse ;  /* 0x0000001014037819 */ /* 0x100fe40000001215 */
[----:B------:R-:W-:-:S02]  /*a0a0*/  SHF.R.U32.HI R40, RZ, 0x10, R21 ;  /* 0x00000010ff287819 */ /* 0x000fc40000011615 */
[----:B------:R-:W-:Y:S02]  /*a0b0*/  PRMT R45, R41, 0x5410, R45 ;  /* 0x00005410292d7816 */ /* 0x000fe4000000002d */
[----:B------:R-:W-:Y:S02]  /*a0c0*/  SHF.R.U32.HI R47, RZ, 0x10, R29 ;  /* 0x00000010ff2f7819 */ /* 0x000fe4000001161d */
[--C-:B------:R-:W-:Y:S01]  /*a0d0*/  SHF.R.U64 R20, R30, 0x10, R31.reuse ;  /* 0x000000101e147819 */ /* 0x100fe2000000121f */
[----:B------:R-:W-:Y:S01]  /*a0e0*/  IMAD.U32 R46, R45, 0x10000, RZ ;  /* 0x000100002d2e7824 */ /* 0x000fe200078e00ff */
[----:B------:R-:W-:Y:S02]  /*a0f0*/  SHF.R.U32.HI R2, RZ, 0x10, R31 ;  /* 0x00000010ff027819 */ /* 0x000fe4000001161f */
[C---:B------:R-:W-:Y:S02]  /*a100*/  PRMT R44, R36.reuse, 0x5432, R44 ;  /* 0x00005432242c7816 */ /* 0x040fe4000000002c */
[----:B------:R-:W-:-:S02]  /*a110*/  PRMT R36, R36, 0x5410, R3 ;  /* 0x0000541024247816 */ /* 0x000fc40000000003 */
[----:B------:R-:W-:Y:S02]  /*a120*/  PRMT R29, R43, 0x5410, R39 ;  /* 0x000054102b1d7816 */ /* 0x000fe40000000027 */
[----:B------:R-:W-:Y:S02]  /*a130*/  PRMT R33, R33, 0x5410, R40 ;  /* 0x0000541021217816 */ /* 0x000fe40000000028 */
[C---:B------:R-:W-:Y:S02]  /*a140*/  PRMT R47, R42.reuse, 0x5410, R47 ;  /* 0x000054102a2f7816 */ /* 0x040fe4000000002f */
[----:B------:R-:W-:Y:S02]  /*a150*/  PRMT R20, R41, 0x5432, R20 ;  /* 0x0000543229147816 */ /* 0x000fe40000000014 */
[----:B------:R-:W-:Y:S01]  /*a160*/  PRMT R2, R42, 0x5432, R2 ;  /* 0x000054322a027816 */ /* 0x000fe20000000002 */
[C---:B------:R-:W-:Y:S01]  /*a170*/  IMAD.U32 R48, R47.reuse, 0x10000, RZ ;  /* 0x000100002f307824 */ /* 0x040fe200078e00ff */
[----:B------:R-:W-:Y:S01]  /*a180*/  LOP3.LUT R47, R47, 0xffff0000, RZ, 0xc0, !PT ;  /* 0xffff00002f2f7812 */ /* 0x000fe200078ec0ff */
[----:B--2---:R-:W-:-:S02]  /*a190*/  IMAD R12, R24, 0x200, R12 ;  /* 0x00000200180c7824 */ /* 0x004fc400078e020c */
        /* <DEDUP_REMOVED lines=24> */
[----:B------:R-:W-:Y:S01]  /*a320*/  FMUL.FTZ R45, R15, R24 ;  /* 0x000000180f2d7220 */ /* 0x000fe20000410000 */
[----:B------:R-:W-:-:S02]  /*a330*/  LOP3.LUT R44, R44, 0xffff0000, RZ, 0xc0, !PT ;  /* 0xffff00002c2c7812 */ /* 0x000fc400078ec0ff */
[----:B------:R-:W-:Y:S01]  /*a340*/  FFMA.FTZ R15, R28, R24, -R49 ;  /* 0x000000181c0f7223 */ /* 0x000fe20000010831 */
[-C--:B------:R-:W-:Y:S01]  /*a350*/  FMUL.FTZ R50, R40, R27.reuse ;  /* 0x0000001b28327220 */ /* 0x080fe20000410000 */
[----:B------:R-:W-:Y:S01]  /*a360*/  FFMA.FTZ R24, R28, R46, R45 ;  /* 0x0000002e1c187223 */ /* 0x000fe2000001002d */
[----:B------:R-:W-:Y:S02]  /*a370*/  IMAD.U32 R46, R29, 0x10000, RZ ;  /* 0x000100001d2e7824 */ /* 0x000fe400078e00ff */
[-C--:B------:R-:W-:Y:S01]  /*a380*/  FMUL.FTZ R40, R40, R44.reuse ;  /* 0x0000002c28287220 */ /* 0x080fe20000410000 */
[----:B------:R-:W-:Y:S01]  /*a390*/  FFMA.FTZ R28, R31, R44, -R50 ;  /* 0x0000002c1f1c7223 */ /* 0x000fe20000010832 */
[C---:B------:R-:W-:Y:S01]  /*a3a0*/  FMUL.FTZ R44, R41.reuse, R48 ;  /* 0x00000030292c7220 */ /* 0x040fe20000410000 */
[-C--:B------:R-:W-:Y:S01]  /*a3b0*/  FMUL.FTZ R41, R41, R46.reuse ;  /* 0x0000002e29297220 */ /* 0x080fe20000410000 */
        /* <DEDUP_REMOVED lines=14> */
[----:B------:R-:W-:Y:S01]  /*a4a0*/  FMUL.FTZ R45, R25, R39 ;  /* 0x00000027192d7220 */ /* 0x000fe20000410000 */
[C---:B------:R-:W-:Y:S01]  /*a4b0*/  FFMA.FTZ R46, R21.reuse, R40, -R46 ;  /* 0x00000028152e7223 */ /* 0x040fe2000001082e */
[----:B------:R-:W-:Y:S01]  /*a4c0*/  FFMA.FTZ R43, R21, R44, R43 ;  /* 0x0000002c152b7223 */ /* 0x000fe2000001002b */
[----:B------:R-:W-:Y:S01]  /*a4d0*/  LOP3.LUT R20, R20, 0xffff0000, RZ, 0xc0, !PT ;  /* 0xffff000014147812 */ /* 0x000fe200078ec0ff */
[-C--:B------:R-:W-:Y:S01]  /*a4e0*/  FMUL.FTZ R25, R25, R29.reuse ;  /* 0x0000001d19197220 */ /* 0x080fe20000410000 */
[----:B------:R-:W-:Y:S01]  /*a4f0*/  LOP3.LUT R36, R36, 0xffff0000, RZ, 0xc0, !PT ;  /* 0xffff000024247812 */ /* 0x000fe200078ec0ff */
[----:B------:R-:W-:Y:S01]  /*a500*/  FFMA.FTZ R45, R12, R29, -R45 ;  /* 0x0000001d0c2d7223 */ /* 0x000fe2000001082d */
[----:B------:R-:W-:Y:S01]  /*a510*/  LOP3.LUT R21, R2, 0xffff0000, RZ, 0xc0, !PT ;  /* 0xffff000002157812 */ /* 0x000fe200078ec0ff */
[----:B------:R-:W-:Y:S01]  /*a520*/  FFMA.FTZ R39, R12, R39, R25 ;  /* 0x000000270c277223 */ /* 0x000fe20000010019 */
[----:B------:R-:W-:Y:S01]  /*a530*/  LOP3.LUT R33, R33, 0xffff0000, RZ, 0xc0, !PT ;  /* 0xffff000021217812 */ /* 0x000fe200078ec0ff */
[C---:B------:R-:W-:Y:S01]  /*a540*/  FMUL.FTZ R2, R13.reuse, R20 ;  /* 0x000000140d027220 */ /* 0x040fe20000410000 */
[----:B------:R-:W-:Y:S01]  /*a550*/  FMUL.FTZ R13, R13, R36 ;  /* 0x000000240d0d7220 */ /* 0x000fe20000410000 */
[C---:B------:R-:W-:Y:S01]  /*a560*/  FMUL.FTZ R25, R26.reuse, R21 ;  /* 0x000000151a197220 */ /* 0x040fe20000410000 */
[----:B------:R-:W-:Y:S01]  /*a570*/  F2FP.BF16.F32.PACK_AB R24, R27, R24 ;  /* 0x000000181b18723e */ /* 0x000fe200000010ff */
        /* <DEDUP_REMOVED lines=14> */
.L_x_5476:
[----:B------:R-:W-:Y:S05]  /*a660*/  BSYNC B1 ;  /* 0x0000000000017941 */ /* 0x000fea0003800000 */
.L_x_5475:
[----:B------:R-:W-:Y:S01]  /*a670*/  PRMT R20, R32, 0x5410, R34 ;  /* 0x0000541020147816 */ /* 0x000fe20000000022 */
[----:B------:R-:W-:Y:S06]  /*a680*/  @P0 BRA `(.L_x_5467) ;  /* 0x0000000400a80947 */ /* 0x000fec0003800000 */
[----:B-1----:R-:W2:Y:S01]  /*a690*/  LDL R38, [R1+0x78] ;  /* 0x0000780001267983 */ /* 0x002ea20000100800 */
[----:B------:R-:W-:-:S04]  /*a6a0*/  VIADD R14, R187, 0x20 ;  /* 0x00000020bb0e7836 */ /* 0x000fc80000000000 */
[----:B0-----:R-:W-:Y:S01]  /*a6b0*/  IMAD.SHL.U32 R12, R14, 0x40, RZ ;  /* 0x000000400e0c7824 */ /* 0x001fe200078e00ff */
        /* <DEDUP_REMOVED lines=11> */
[----:B------:R-:W0:Y:S01]  /*a770*/  LDS.128 R24, [R2+0x20400] ;  /* 0x0204000002187984 */ /* 0x000e220000000c00 */
[----:B------:R-:W-:Y:S02]  /*a780*/  SHF.R.U64 R28, R8, 0x10, R9 ;  /* 0x00000010081c7819 */ /* 0x000fe40000001209 */
[----:B------:R-:W-:Y:S02]  /*a790*/  SHF.R.U64 R31, R4, 0x10, R5 ;  /* 0x00000010041f7819 */ /* 0x000fe40000001205 */
[----:B------:R-:W-:Y:S02]  /*a7a0*/  SHF.R.U64 R3, R10, 0x10, R11 ;  /* 0x000000100a037819 */ /* 0x000fe4000000120b */
[----:B------:R-:W-:Y:S02]  /*a7b0*/  SHF.R.U32.HI R33, RZ, 0x10, R5 ;  /* 0x00000010ff217819 */ /* 0x000fe40000011605 */
[----:B------:R-:W-:Y:S02]  /*a7c0*/  PRMT R28, R52, 0x5432, R28 ;  /* 0x00005432341c7816 */ /* 0x000fe4000000001c */
[----:B------:R-:W-:-:S02]  /*a7d0*/  PRMT R31, R51, 0x5410, R31 ;  /* 0x00005410331f7816 */ /* 0x000fc4000000001f */
[----:B------:R-:W-:Y:S02]  /*a7e0*/  SHF.R.U32.HI R10, RZ, 0x10, R11 ;  /* 0x00000010ff0a7819 */ /* 0x000fe4000001160b */
[--C-:B------:R-:W-:Y:S02]  /*a7f0*/  SHF.R.U64 R34, R6, 0x10, R7.reuse ;  /* 0x0000001006227819 */ /* 0x100fe40000001207 */
[----:B------:R-:W-:Y:S01]  /*a800*/  SHF.R.U32.HI R35, RZ, 0x10, R7 ;  /* 0x00000010ff237819 */ /* 0x000fe20000011607 */
[----:B------:R-:W-:Y:S01]  /*a810*/  IMAD.U32 R32, R31, 0x10000, RZ ;  /* 0x000100001f207824 */ /* 0x000fe200078e00ff */
[----:B------:R-:W-:Y:S01]  /*a820*/  SHF.R.U32.HI R30, RZ, 0x10, R9 ;  /* 0x00000010ff1e7819 */ /* 0x000fe20000011609 */
[----:B------:R-:W-:Y:S01]  /*a830*/  IMAD.U32 R29, R28, 0x10000, RZ ;  /* 0x000100001c1d7824 */ /* 0x000fe200078e00ff */
[----:B------:R-:W-:Y:S02]  /*a840*/  PRMT R5, R20, 0x5410, R3 ;  /* 0x0000541014057816 */ /* 0x000fe40000000003 */
[----:B------:R-:W-:-:S02]  /*a850*/  PRMT R33, R52, 0x5410, R33 ;  /* 0x0000541034217816 */ /* 0x000fc40000000021 */
[----:B------:R-:W-:Y:S02]  /*a860*/  PRMT R4, R20, 0x5432, R10 ;  /* 0x0000543214047816 */ /* 0x000fe4000000000a */
[C---:B------:R-:W-:Y:S02]  /*a870*/  PRMT R30, R53.reuse, 0x5432, R30 ;  /* 0x00005432351e7816 */ /* 0x040fe4000000001e */
[----:B------:R-:W-:Y:S01]  /*a880*/  PRMT R35, R53, 0x5410, R35 ;  /* 0x0000541035237816 */ /* 0x000fe20000000023 */
[----:B0-----:R-:W-:Y:S01]  /*a890*/  IMAD.U32 R11, R24, 0x10000, RZ ;  /* 0x00010000180b7824 */ /* 0x001fe200078e00ff */
[C---:B------:R-:W-:Y:S01]  /*a8a0*/  LOP3.LUT R21, R26.reuse, 0xffff0000, RZ, 0xc0, !PT ;  /* 0xffff00001a157812 */ /* 0x040fe200078ec0ff */
[----:B------:R-:W-:Y:S01]  /*a8b0*/  IMAD.U32 R20, R26, 0x10000, RZ ;  /* 0x000100001a147824 */ /* 0x000fe200078e00ff */
[----:B------:R-:W-:Y:S01]  /*a8c0*/  LOP3.LUT R26, R27, 0xffff0000, RZ, 0xc0, !PT ;  /* 0xffff00001b1a7812 */ /* 0x000fe200078ec0ff */
[C---:B------:R-:W-:Y:S01]  /*a8d0*/  FMUL.FTZ R37, R11.reuse, R32 ;  /* 0x000000200b257220 */ /* 0x040fe20000410000 */
[----:B------:R-:W-:Y:S01]  /*a8e0*/  FMUL.FTZ R39, R11, R29 ;  /* 0x0000001d0b277220 */ /* 0x000fe20000410000 */
[----:B------:R-:W-:Y:S01]  /*a8f0*/  IMAD.U32 R11, R30, 0x10000, RZ ;  /* 0x000100001e0b7824 */ /* 0x000fe200078e00ff */
[----:B------:R-:W-:-:S02]  /*a900*/  LOP3.LUT R28, R28, 0xffff0000, RZ, 0xc0, !PT ;  /* 0xffff00001c1c7812 */ /* 0x000fc400078ec0ff */
[----:B------:R-:W-:Y:S01]  /*a910*/  PRMT R34, R51, 0x5432, R34 ;  /* 0x0000543233227816 */ /* 0x000fe20000000022 */
[----:B--2---:R-:W0:Y:S02]  /*a920*/  LDS.128 R12, [R38+0x20400] ;  /* 0x02040000260c7984 */ /* 0x004e240000000c00 */
        /* <DEDUP_REMOVED lines=8> */
[----:B------:R-:W-:Y:S01]  /*a9b0*/  IMAD.U32 R15, R25, 0x10000, RZ ;  /* 0x00010000190f7824 */ /* 0x000fe200078e00ff */
[----:B------:R-:W-:-:S02]  /*a9c0*/  LOP3.LUT R13, R24, 0xffff0000, RZ, 0xc0, !PT ;  /* 0xffff0000180d7812 */ /* 0x000fc400078ec0ff */
[----:B------:R-:W-:Y:S01]  /*a9d0*/  LOP3.LUT R24, R25, 0xffff0000, RZ, 0xc0, !PT ;  /* 0xffff000019187812 */ /* 0x000fe200078ec0ff */
[----:B------:R-:W-:Y:S02]  /*a9e0*/  IMAD.U32 R25, R27, 0x10000, RZ ;  /* 0x000100001b197824 */ /* 0x000fe400078e00ff */
[----:B------:R-:W-:Y:S02]  /*a9f0*/  IMAD.U32 R27, R33, 0x10000, RZ ;  /* 0x00010000211b7824 */ /* 0x000fe400078e00ff */
[C---:B------:R-:W-:Y:S01]  /*aa00*/  FFMA.FTZ R37, R6.reuse, R29, -R37 ;  /* 0x0000001d06257223 */ /* 0x040fe20000010825 */
[----:B------:R-:W-:Y:S01]  /*aa10*/  FFMA.FTZ R39, R6, R32, R39 ;  /* 0x0000002006277223 */ /* 0x000fe20000010027 */
[----:B------:R-:W-:Y:S02]  /*aa20*/  IMAD.U32 R29, R35, 0x10000, RZ ;  /* 0x00010000231d7824 */ /* 0x000fe400078e00ff */
[----:B------:R-:W-:Y:S01]  /*aa30*/  FMUL.FTZ R41, R15, R27 ;  /* 0x0000001b0f297220 */ /* 0x000fe20000410000 */
[----:B------:R-:W-:-:S02]  /*aa40*/  IMAD.U32 R6, R4, 0x10000, RZ ;  /* 0x0001000004067824 */ /* 0x000fc400078e00ff */
[-C--:B------:R-:W-:Y:S01]  /*aa50*/  FMUL.FTZ R15, R15, R11.reuse ;  /* 0x0000000b0f0f7220 */ /* 0x080fe20000410000 */
[----:B------:R-:W-:Y:S01]  /*aa60*/  LOP3.LUT R32, R31, 0xffff0000, RZ, 0xc0, !PT ;  /* 0xffff00001f207812 */ /* 0x000fe200078ec0ff */
[C---:B------:R-:W-:Y:S01]  /*aa70*/  FFMA.FTZ R41, R8.reuse, R11, -R41 ;  /* 0x0000000b08297223 */ /* 0x040fe20000010829 */
[C---:B------:R-:W-:Y:S01]  /*aa80*/  FMUL.FTZ R11, R25.reuse, R29 ;  /* 0x0000001d190b7220 */ /* 0x040fe20000410000 */
[-C--:B------:R-:W-:Y:S01]  /*aa90*/  FMUL.FTZ R36, R25, R6.reuse ;  /* 0x0000000619247220 */ /* 0x080fe20000410000 */
[----:B------:R-:W-:Y:S02]  /*aaa0*/  FFMA.FTZ R15, R8, R27, R15 ;  /* 0x0000001b080f7223 */ /* 0x000fe4000001000f */
[C---:B------:R-:W-:Y:S01]  /*aab0*/  FFMA.FTZ R25, R10.reuse, R6, -R11 ;  /* 0x000000060a197223 */ /* 0x040fe2000001080b */
[----:B------:R-:W-:Y:S01]  /*aac0*/  FFMA.FTZ R36, R10, R29, R36 ;  /* 0x0000001d0a247223 */ /* 0x000fe20000010024 */
[C---:B------:R-:W-:Y:S01]  /*aad0*/  FMUL.FTZ R6, R13.reuse, R32 ;  /* 0x000000200d067220 */ /* 0x040fe20000410000 */
[----:B------:R-:W-:Y:S01]  /*aae0*/  FMUL.FTZ R10, R13, R28 ;  /* 0x0000001c0d0a7220 */ /* 0x000fe20000410000 */
[----:B------:R-:W-:-:S02]  /*aaf0*/  IMAD.U32 R8, R34, 0x10000, RZ ;  /* 0x0001000022087824 */ /* 0x000fc400078e00ff */
[C---:B------:R-:W-:Y:S01]  /*ab00*/  FFMA.FTZ R28, R7.reuse, R28, -R6 ;  /* 0x0000001c071c7223 */ /* 0x040fe20000010806 */
[----:B------:R-:W-:Y:S01]  /*ab10*/  FFMA.FTZ R10, R7, R32, R10 ;  /* 0x00000020070a7223 */ /* 0x000fe2000001000a */
[----:B------:R-:W-:Y:S02]  /*ab20*/  IMAD.U32 R6, R5, 0x10000, RZ ;  /* 0x0001000005067824 */ /* 0x000fe400078e00ff */
[----:B------:R-:W-:Y:S01]  /*ab30*/  FMUL.FTZ R32, R20, R8 ;  /* 0x0000000814207220 */ /* 0x000fe20000410000 */
[----:B------:R-:W-:Y:S02]  /*ab40*/  LOP3.LUT R11, R30, 0xffff0000, RZ, 0xc0, !PT ;  /* 0xffff00001e0b7812 */ /* 0x000fe400078ec0ff */
[----:B------:R-:W-:Y:S01]  /*ab50*/  LOP3.LUT R33, R33, 0xffff0000, RZ, 0xc0, !PT ;  /* 0xffff000021217812 */ /* 0x000fe200078ec0ff */
[-C--:B------:R-:W-:Y:S01]  /*ab60*/  FMUL.FTZ R20, R20, R6.reuse ;  /* 0x0000000614147220 */ /* 0x080fe20000410000 */
[----:B------:R-:W-:Y:S01]  /*ab70*/  FFMA.FTZ R32, R9, R6, -R32 ;  /* 0x0000000609207223 */ /* 0x000fe20000010820 */
[----:B------:R-:W-:-:S02]  /*ab80*/  LOP3.LUT R34, R34, 0xffff0000, RZ, 0xc0, !PT ;  /* 0xffff000022227812 */ /* 0x000fc400078ec0ff */
[----:B------:R-:W-:Y:S02]  /*ab90*/  LOP3.LUT R6, R5, 0xffff0000, RZ, 0xc0, !PT ;  /* 0xffff000005067812 */ /* 0x000fe400078ec0ff */
[----:B------:R-:W-:Y:S02]  /*aba0*/  LOP3.LUT R35, R35, 0xffff0000, RZ, 0xc0, !PT ;  /* 0xffff000023237812 */ /* 0x000fe400078ec0ff */
[----:B------:R-:W-:Y:S01]  /*abb0*/  LOP3.LUT R5, R4, 0xffff0000, RZ, 0xc0, !PT ;  /* 0xffff000004057812 */ /* 0x000fe200078ec0ff */
[C---:B------:R-:W-:Y:S01]  /*abc0*/  FMUL.FTZ R13, R24.reuse, R33 ;  /* 0x00000021180d7220 */ /* 0x040fe20000410000 */
[----:B------:R-:W-:Y:S01]  /*abd0*/  FMUL.FTZ R30, R24, R11 ;  /* 0x0000000b181e7220 */ /* 0x000fe20000410000 */
[----:B------:R-:W-:Y:S01]  /*abe0*/  FFMA.FTZ R20, R9, R8, R20 ;  /* 0x0000000809147223 */ /* 0x000fe20000010014 */
[C---:B------:R-:W-:Y:S01]  /*abf0*/  FMUL.FTZ R4, R21.reuse, R34 ;  /* 0x0000002215047220 */ /* 0x040fe20000410000 */
[C---:B------:R-:W-:Y:S01]  /*ac00*/  FMUL.FTZ R9, R26.reuse, R35 ;  /* 0x000000231a097220 */ /* 0x040fe20000410000 */
[-C--:B------:R-:W-:Y:S01]  /*ac10*/  FMUL.FTZ R21, R21, R6.reuse ;  /* 0x0000000615157220 */ /* 0x080fe20000410000 */
[----:B------:R-:W-:Y:S01]  /*ac20*/  FMUL.FTZ R26, R26, R5 ;  /* 0x000000051a1a7220 */ /* 0x000fe20000410000 */
[C---:B------:R-:W-:Y:S01]  /*ac30*/  FFMA.FTZ R24, R12.reuse, R11, -R13 ;  /* 0x0000000b0c187223 */ /* 0x040fe2000001080d */
[----:B------:R-:W-:Y:S01]  /*ac40*/  FFMA.FTZ R30, R12, R33, R30 ;  /* 0x000000210c1e7223 */ /* 0x000fe2000001001e */
[C---:B------:R-:W-:Y:S01]  /*ac50*/  FFMA.FTZ R7, R3.reuse, R6, -R4 ;  /* 0x0000000603077223 */ /* 0x040fe20000010804 */
[C---:B------:R-:W-:Y:S01]  /*ac60*/  FFMA.FTZ R12, R14.reuse, R5, -R9 ;  /* 0x000000050e0c7223 */ /* 0x040fe20000010809 */
        /* <DEDUP_REMOVED lines=12> */
.L_x_5467:
[----:B------:R-:W-:Y:S05]  /*ad30*/  BSYNC B0 ;  /* 0x0000000000007941 */ /* 0x000fea0003800000 */
.L_x_5453:
        /* <DEDUP_REMOVED lines=8> */
.L_x_5450:
[----:B------:R-:W-:-:S13]  /*adc0*/  ISETP.NE.AND P0, PT, R188, 0x3, PT ;  /* 0x00000003bc00780c */ /* 0x000fda0003f05270 */
[----:B------:R-:W-:Y:S05]  /*add0*/  @!P0 BRA `(.L_x_5477) ;  /* 0x0000000000048947 */ /* 0x000fea0003800000 */
[----:B------:R-:W-:Y:S01]  /*ade0*/  BPT.TRAP 0x1 ;  /* 0x000000040000795c */ /* 0x000fe20000300000 */
.L_x_5477:
[----:B-1----:R-:W-:Y:S01]  /*adf0*/  IMAD R14, R22, 0x8, R17 ;  /* 0x00000008160e7824 */ /* 0x002fe200078e0211 */
[----:B------:R-:W-:-:S04]  /*ae00*/  SHF.L.U32 R13, R23, 0x1f, RZ ;  /* 0x0000001f170d7819 */ /* 0x000fc800000006ff */
[----:B------:R1:W3:Y:S01]  /*ae10*/  SYNCS.PHASECHK.TRANS64.TRYWAIT P1, [R14+URZ+0x38830], R13 ;  /* 0x0388300d0e0075a7 */ /* 0x0002e2000802017f */
[----:B------:R-:W-:Y:S05]  /*ae20*/  @!P0 BRA `(.L_x_5478) ;  /* 0x0000000000048947 */ /* 0x000fea0003800000 */
[----:B------:R-:W-:Y:S01]  /*ae30*/  BPT.TRAP 0x1 ;  /* 0x000000040000795c */ /* 0x000fe20000300000 */
.L_x_5478:
[C---:B0-2---:R-:W-:Y:S02]  /*ae40*/  VIADD R2, R17.reuse, 0x22400 ;  /* 0x0002240011027836 */ /* 0x045fe40000000000 */
[----:B------:R-:W-:-:S03]  /*ae50*/  VIADD R3, R17, 0x20400 ;  /* 0x0002040011037836 */ /* 0x000fc60000000000 */
        /* <DEDUP_REMOVED lines=8> */
.L_x_5479:
[----:B------:R-:W-:Y:S01]  /*aee0*/  LOP3.LUT R4, R3, 0x10000, RZ, 0xfc, !PT ;  /* 0x0001000003047812 */ /* 0x000fe200078efcff */
[----:B------:R-:W-:Y:S01]  /*aef0*/  IMAD R2, R22, 0x200, R206 ;  /* 0x0000020016027824 */ /* 0x000fe200078e02ce */
[----:B------:R-:W-:Y:S05]  /*af00*/  WARPSYNC.ALL ;  /* 0x0000000000007948 */ /* 0x000fea0003800000 */
[----:B------:R-:W-:Y:S01]  /*af10*/  IMAD.MOV.U32 R5, RZ, RZ, 0x40000040 ;  /* 0x40000040ff057424 */ /* 0x000fe200078e00ff */
[----:B------:R-:W-:Y:S01]  /*af20*/  R2UR UR4, R4 ;  /* 0x00000000040472ca */ /* 0x000fe200000e0000 */
[----:B------:R-:W-:Y:S01]  /*af30*/  IMAD.MOV.U32 R3, RZ, RZ, 0x40000040 ;  /* 0x40000040ff037424 */ /* 0x000fe200078e00ff */
[----:B------:R-:W-:Y:S01]  /*af40*/  R2UR UR6, R2 ;  /* 0x00000000020672ca */ /* 0x000fe200000e0000 */
[----:B------:R-:W-:Y:S01]  /*af50*/  WARPGROUP.ARRIVE ;  /* 0x00000000000079c5 */ /* 0x000fe20000000000 */
[----:B------:R-:W-:Y:S01]  /*af60*/  R2UR UR5, R5 ;  /* 0x00000000050572ca */ /* 0x000fe200000e0000 */
[----:B------:R-:W-:Y:S01]  /*af70*/  VIADD R10, R4, 0x2 ;  /* 0x00000002040a7836 */ /* 0x000fe20000000000 */
[----:B------:R-:W-:Y:S01]  /*af80*/  R2UR UR7, R3 ;  /* 0x00000000030772ca */ /* 0x000fe200000e0000 */
[----:B------:R-:W-:Y:S01]  /*af90*/  VIADD R6, R2, 0x2 ;  /* 0x0000000202067836 */ /* 0x000fe20000000000 */
[----:B------:R-:W-:Y:S01]  /*afa0*/  SHF.L.U32 R0, R0, 0x1f, RZ ;  /* 0x0000001f00007819 */ /* 0x000fe200000006ff */
[----:B------:R-:W-:Y:S01]  /*afb0*/  IMAD.MOV.U32 R11, RZ, RZ, 0x40000040 ;  /* 0x40000040ff0b7424 */ /* 0x000fe200078e00ff */
[----:B------:R-:W-:Y:S01]  /*afc0*/  BSSY B0, `(.L_x_5481) ;  /* 0x0000023000007945 */ /* 0x000fe20003800000 */
[----:B------:R-:W-:-:S02]  /*afd0*/  IMAD.MOV.U32 R7, RZ, RZ, 0x40000040 ;  /* 0x40000040ff077424 */ /* 0x000fc400078e00ff */
[----:B------:R-:W-:Y:S02]  /*afe0*/  VIADD R8, R4, 0x4 ;  /* 0x0000000404087836 */ /* 0x000fe40000000000 */
[----:B------:R-:W-:Y:S02]  /*aff0*/  IMAD.MOV.U32 R9, RZ, RZ, 0x40000040 ;  /* 0x40000040ff097424 */ /* 0x000fe400078e00ff */
[----:B------:R-:W-:Y:S02]  /*b000*/  IMAD.MOV.U32 R3, RZ, RZ, 0x40000040 ;  /* 0x40000040ff037424 */ /* 0x000fe400078e00ff */
[----:B------:R-:W-:Y:S01]  /*b010*/  HGMMA.64x64x16.F32.BF16 R24, gdesc[UR4], RZ, !UPT, gsb0 ;  /* 0x00e00000041879f0 */ /* 0x000fe2000c0018ff */
[----:B------:R-:W-:Y:S02]  /*b020*/  R2UR UR4, R10 ;  /* 0x000000000a0472ca */ /* 0x000fe400000e0000 */
        /* <DEDUP_REMOVED lines=28> */
.L_x_5713:
[----:B------:R-:W-:Y:S05]  /*b1f0*/  BSYNC B0 ;  /* 0x0000000000007941 */ /* 0x000fea0003800000 */
.L_x_5481:
[----:B------:R-:W-:Y:S05]  /*b200*/  @!P0 BRA `(.L_x_5483) ;  /* 0x0000000000048947 */ /* 0x000fea0003800000 */
[----:B------:R-:W-:Y:S01]  /*b210*/  BPT.TRAP 0x1 ;  /* 0x000000040000795c */ /* 0x000fe20000300000 */
.L_x_5483:
[----:B------:R3:W4:Y:S01]  /*b220*/  SYNCS.PHASECHK.TRANS64.TRYWAIT P1, [R14+URZ+0x38850], R13 ;  /* 0x0388500d0e0075a7 */ /* 0x000722000802017f */
[----:B------:R-:W-:Y:S05]  /*b230*/  @!P0 BRA `(.L_x_5484) ;  /* 0x0000000000048947 */ /* 0x000fea0003800000 */
[----:B------:R-:W-:Y:S01]  /*b240*/  BPT.TRAP 0x1 ;  /* 0x000000040000795c */ /* 0x000fe20000300000 */
.L_x_5484:
[----:B--2---:R-:W-:-:S05]  /*b250*/  VIADD R0, R17, 0x400 ;  /* 0x0000040011007836 */ /* 0x004fca0000000000 */
[----:B------:R-:W-:-:S04]  /*b260*/  SHF.R.U32.HI R0, RZ, 0x4, R0 ;  /* 0x00000004ff007819 */ /* 0x000fc80000011600 */
[----:B------:R-:W-:Y:S01]  /*b270*/  LOP3.LUT R0, R0, 0x3fff, RZ, 0xc0, !PT ;  /* 0x00003fff00007812 */ /* 0x000fe200078ec0ff */
[----:B----4-:R-:W-:Y:S06]  /*b280*/  @P1 BRA `(.L_x_5485) ;  /* 0x0000000000081947 */ /* 0x010fec0003800000 */
[----:B------:R-:W2:Y:S02]  /*b290*/  SYNCS.PHASECHK.TRANS64.TRYWAIT P1, [R14+URZ+0x38850], R13 ;  /* 0x0388500d0e0075a7 */ /* 0x000ea4000802017f */
[----:B--2---:R-:W-:Y:S05]  /*b2a0*/  @!P1 BRA `(.L_x_5486) ;  /* 0x0000019c00989947 */ /* 0x004fea0003800000 */
.L_x_5485:
[----:B------:R-:W-:Y:S05]  /*b2b0*/  WARPSYNC.ALL ;  /* 0x0000000000007948 */ /* 0x000fea0003800000 */
[----:B------:R-:W-:Y:S01]  /*b2c0*/  LOP3.LUT R207, R0, 0x10000, RZ, 0xfc, !PT ;  /* 0x0001000000cf7812 */ /* 0x000fe200078efcff */
[----:B------:R-:W-:Y:S01]  /*b2d0*/  VIADD R0, R17, 0x26400 ;  /* 0x0002640011007836 */ /* 0x000fe20000000000 */
[----:B------:R-:W-:-:S03]  /*b2e0*/  WARPGROUP.ARRIVE ;  /* 0x00000000000079c5 */ /* 0x000fc60000000000 */
[----:B------:R-:W-:-:S03]  /*b2f0*/  IMAD R12, R22, 0x1000, R207 ;  /* 0x00001000160c7824 */ /* 0x000fc600078e02cf */
[----:B------:R-:W4:Y:S01]  /*b300*/  S2R R15, SR_TID.X ;  /* 0x00000000000f7919 */ /* 0x000f220000002100 */
[----:B0123--:R-:W-:Y:S01]  /*b310*/  IMAD.MOV.U32 R13, RZ, RZ, 0x40000040 ;  /* 0x40000040ff0d7424 */ /* 0x00ffe200078e00ff */
[----:B------:R-:W-:Y:S01]  /*b320*/  SHF.R.U32.HI R0, RZ, 0x4, R0 ;  /* 0x00000004ff007819 */ /* 0x000fe20000011600 */
[----:B------:R-:W-:Y:S01]  /*b330*/  IMAD.MOV.U32 R3, RZ, RZ, 0x40000040 ;  /* 0x40000040ff037424 */ /* 0x000fe200078e00ff */
[C---:B------:R-:W-:Y:S01]  /*b340*/  R2UR UR6, R12.reuse ;  /* 0x000000000c0672ca */ /* 0x040fe200000e0000 */
[----:B------:R-:W-:Y:S01]  /*b350*/  VIADD R20, R12, 0x2 ;  /* 0x000000020c147836 */ /* 0x000fe20000000000 */
[----:B------:R-:W-:Y:S01]  /*b360*/  LOP3.LUT R0, R0, 0x3fff, RZ, 0xc0, !PT ;  /* 0x00003fff00007812 */ /* 0x000fe200078ec0ff */
[----:B------:R-:W-:Y:S01]  /*b370*/  IMAD.MOV.U32 R21, RZ, RZ, 0x40000040 ;  /* 0x40000040ff157424 */ /* 0x000fe200078e00ff */
[----:B------:R-:W-:Y:S01]  /*b380*/  R2UR UR7, R13 ;  /* 0x000000000d0772ca */ /* 0x000fe200000e0000 */
[----:B------:R-:W-:Y:S01]  /*b390*/  IMAD.MOV.U32 R57, RZ, RZ, 0x40000040 ;  /* 0x40000040ff397424 */ /* 0x000fe200078e00ff */
[----:B------:R-:W-:Y:S01]  /*b3a0*/  LOP3.LUT R2, R0, 0x10000, RZ, 0xfc, !PT ;  /* 0x0001000000027812 */ /* 0x000fe200078efcff */
[----:B------:R-:W-:Y:S01]  /*b3b0*/  VIADD R60, R12, 0x800 ;  /* 0x000008000c3c7836 */ /* 0x000fe20000000000 */
[----:B------:R-:W-:-:S02]  /*b3c0*/  R2UR UR5, R3 ;  /* 0x00000000030572ca */ /* 0x000fc400000e0000 */
[C---:B------:R-:W-:Y:S01]  /*b3d0*/  R2UR UR4, R2.reuse ;  /* 0x00000000020472ca */ /* 0x040fe200000e0000 */
[C---:B------:R-:W-:Y:S02]  /*b3e0*/  VIADD R56, R2.reuse, 0x2 ;  /* 0x0000000202387836 */ /* 0x040fe40000000000 */
[----:B------:R-:W-:-:S10]  /*b3f0*/  VIADD R58, R2, 0x800 ;  /* 0x00000800023a7836 */ /* 0x000fd40000000000 */
        /* <DEDUP_REMOVED lines=10> */
[----:B------:R0:W1:Y:S02]  /*b4a0*/  SHFL.IDX PT, R0, R15, RZ, 0x1f ;  /* 0x00001fff0f007589 */ /* 0x00006400000e0000 */
[----:B0-----:R-:W-:Y:S01]  /*b4b0*/  IMAD.MOV.U32 R15, RZ, RZ, 0x4 ;  /* 0x00000004ff0f7424 */ /* 0x001fe200078e00ff */
[----:B-1----:R-:W-:-:S04]  /*b4c0*/  ISETP.GT.AND P1, PT, R0, 0x7f, PT ;  /* 0x0000007f0000780c */ /* 0x002fc80003f24270 */
[----:B------:R-:W-:Y:S02]  /*b4d0*/  SEL R0, RZ, 0x2, !P1 ;  /* 0x00000002ff007807 */ /* 0x000fe40004800000 */
[C---:B------:R-:W-:Y:S02]  /*b4e0*/  SEL R13, R15.reuse, 0x2, P1 ;  /* 0x000000020f0d7807 */ /* 0x040fe40000800000 */
        /* <DEDUP_REMOVED lines=323> */
[----:B------:R-:W-:Y:S01]  /*c920*/  SEL R13, R13, 0xf80, P1 ;  /* 0x00000f800d0d7807 */ /* 0x000fe20000800000 */
        /* <DEDUP_REMOVED lines=16> */
[----:B------:R-:W-:Y:S02]  /*ca30*/  R2UR UR6, R20 ;  /* 0x00000000140672ca */ /* 0x000fe400000e0000 */
[----:B------:R-:W-:Y:S02]  /*ca40*/  R2UR UR7, R21 ;  /* 0x00000000150772ca */ /* 0x000fe400000e0000 */
[----:B------:R-:W-:Y:S02]  /*ca50*/  R2UR UR4, R56 ;  /* 0x00000000380472ca */ /* 0x000fe400000e0000 */
[----:B------:R-:W-:Y:S02]  /*ca60*/  R2UR UR5, R57 ;  /* 0x00000000390572ca */ /* 0x000fe400000e0000 */
        /* <DEDUP_REMOVED lines=19> */
.L_x_5487:
[----:B------:R-:W2:Y:S01]  /*cba0*/  LDL R20, [R1+0x18] ;  /* 0x0000180001147983 */ /* 0x000ea20000100800 */
[----:B------:R-:W0:Y:S01]  /*cbb0*/  LDC R12, c[0x0][0x448] ;  /* 0x00011200ff0c7b82 */ /* 0x000e220000000800 */
[----:B------:R-:W-:Y:S02]  /*cbc0*/  ULDC UR4, c[0x0][0xad0] ;  /* 0x0002b40000047ab9 */ /* 0x000fe40000000800 */
[----:B------:R-:W3:Y:S01]  /*cbd0*/  LDL R57, [R1+0x10] ;  /* 0x0000100001397983 */ /* 0x000ee20000100800 */
[----:B------:R-:W-:Y:S01]  /*cbe0*/  FMUL.FTZ R13, R27, UR4 ;  /* 0x000000041b0d7c20 */ /* 0x000fe20008410000 */
[----:B0-----:R-:W-:Y:S01]  /*cbf0*/  ISETP.NE.AND P5, PT, R12, 0x1, PT ;  /* 0x000000010c00780c */ /* 0x001fe20003fa5270 */
[----:B------:R-:W-:Y:S01]  /*cc00*/  FMUL.FTZ R64, R25, UR4 ;  /* 0x0000000419407c20 */ /* 0x000fe20008410000 */
[----:B------:R-:W-:-:S11]  /*cc10*/  FMUL.FTZ R0, R24, UR4 ;  /* 0x0000000418007c20 */ /* 0x000fd60008410000 */
[----:B------:R-:W0:Y:S01]  /*cc20*/  @P5 LDC R12, c[0x0][0x44c] ;  /* 0x00011300ff0c5b82 */ /* 0x000e220000000800 */
[----:B------:R-:W-:-:S07]  /*cc30*/  FMUL.FTZ R56, R36, UR4 ;  /* 0x0000000424387c20 */ /* 0x000fce0008410000 */
[----:B------:R-:W1:Y:S01]  /*cc40*/  @P5 LDC R27, c[0x0][0x450] ;  /* 0x00011400ff1b5b82 */ /* 0x000e620000000800 */
[----:B------:R-:W-:Y:S02]  /*cc50*/  IMAD R36, R170, -0x40, R15 ;  /* 0xffffffc0aa247824 */ /* 0x000fe400078e020f */
[----:B------:R-:W-:Y:S01]  /*cc60*/  FMUL.FTZ R62, R28, UR4 ;  /* 0x000000041c3e7c20 */ /* 0x000fe20008410000 */
[----:B------:R-:W4:Y:S01]  /*cc70*/  MUFU.TANH R0, R0 ;  /* 0x0000000000007308 */ /* 0x000f220000002400 */
[----:B------:R-:W-:Y:S01]  /*cc80*/  FMUL.FTZ R60, R29, UR4 ;  /* 0x000000041d3c7c20 */ /* 0x000fe20008410000 */
[----:B------:R-:W-:-:S06]  /*cc90*/  FMUL.FTZ R58, R32, UR4 ;  /* 0x00000004203a7c20 */ /* 0x000fcc0008410000 */
[----:B------:R-:W5:Y:S08]  /*cca0*/  MUFU.TANH R64, R64 ;  /* 0x0000004000407308 */ /* 0x000f700000002400 */
[----:B------:R-:W5:Y:S08]  /*ccb0*/  MUFU.TANH R62, R62 ;  /* 0x0000003e003e7308 */ /* 0x000f700000002400 */
[----:B------:R-:W5:Y:S01]  /*ccc0*/  MUFU.TANH R60, R60 ;  /* 0x0000003c003c7308 */ /* 0x000f620000002400 */
[----:B------:R-:W-:-:S07]  /*ccd0*/  FMUL.FTZ R24, R37, UR4 ;  /* 0x0000000425187c20 */ /* 0x000fce0008410000 */
[----:B------:R-:W5:Y:S01]  /*cce0*/  MUFU.TANH R58, R58 ;  /* 0x0000003a003a7308 */ /* 0x000f620000002400 */
[----:B------:R-:W-:Y:S01]  /*ccf0*/  FMUL.FTZ R21, R26, UR4 ;  /* 0x000000041a157c20 */ /* 0x000fe20008410000 */
[----:B------:R-:W-:-:S06]  /*cd00*/  FMUL.FTZ R26, R40, UR4 ;  /* 0x00000004281a7c20 */ /* 0x000fcc0008410000 */
[----:B------:R-:W-:Y:S01]  /*cd10*/  MUFU.TANH R56, R56 ;  /* 0x0000003800387308 */ /* 0x000fe20000002400 */
[----:B------:R-:W-:Y:S01]  /*cd20*/  FMUL.FTZ R28, R41, UR4 ;  /* 0x00000004291c7c20 */ /* 0x000fe20008410000 */
[----:B------:R-:W-:-:S06]  /*cd30*/  FMUL.FTZ R32, R44, UR4 ;  /* 0x000000042c207c20 */ /* 0x000fcc0008410000 */
[----:B------:R-:W-:Y:S08]  /*cd40*/  MUFU.TANH R24, R24 ;  /* 0x0000001800187308 */ /* 0x000ff00000002400 */
[----:B------:R-:W-:Y:S08]  /*cd50*/  MUFU.TANH R26, R26 ;  /* 0x0000001a001a7308 */ /* 0x000ff00000002400 */
[----:B------:R-:W-:Y:S08]  /*cd60*/  MUFU.TANH R28, R28 ;  /* 0x0000001c001c7308 */ /* 0x000ff00000002400 */
[----:B------:R-:W-:Y:S01]  /*cd70*/  MUFU.TANH R32, R32 ;  /* 0x0000002000207308 */ /* 0x000fe20000002400 */
[----:B------:R-:W-:Y:S01]  /*cd80*/  FMUL.FTZ R49, R49, UR4 ;  /* 0x0000000431317c20 */ /* 0x000fe20008410000 */
[----:B------:R-:W-:Y:S01]  /*cd90*/  FMUL.FTZ R52, R52, UR4 ;  /* 0x0000000434347c20 */ /* 0x000fe20008410000 */
[----:B------:R-:W-:-:S05]  /*cda0*/  FMUL.FTZ R53, R53, UR4 ;  /* 0x0000000435357c20 */ /* 0x000fca0008410000 */
[----:B------:R4:W-:Y:S08]  /*cdb0*/  MUFU.TANH R37, R52 ;  /* 0x0000003400257308 */ /* 0x0009f00000002400 */
[----:B------:R-:W-:Y:S01]  /*cdc0*/  MUFU.TANH R53, R53 ;  /* 0x0000003500357308 */ /* 0x000fe20000002400 */
[----:B----4-:R-:W-:-:S07]  /*cdd0*/  FMUL.FTZ R52, R30, UR4 ;  /* 0x000000041e347c20 */ /* 0x010fce0008410000 */
[----:B------:R-:W-:Y:S01]  /*cde0*/  MUFU.TANH R21, R21 ;  /* 0x0000001500157308 */ /* 0x000fe20000002400 */
[----:B------:R-:W-:-:S07]  /*cdf0*/  FMUL.FTZ R66, R34, UR4 ;  /* 0x0000000422427c20 */ /* 0x000fce0008410000 */
[----:B------:R-:W-:Y:S01]  /*ce00*/  MUFU.TANH R13, R13 ;  /* 0x0000000d000d7308 */ /* 0x000fe20000002400 */
[----:B------:R-:W-:-:S07]  /*ce10*/  FMUL.FTZ R68, R35, UR4 ;  /* 0x0000000423447c20 */ /* 0x000fce0008410000 */
[----:B------:R-:W-:Y:S01]  /*ce20*/  MUFU.TANH R52, R52 ;  /* 0x0000003400347308 */ /* 0x000fe20000002400 */
[----:B------:R-:W-:Y:S01]  /*ce30*/  FMUL.FTZ R70, R38, UR4 ;  /* 0x0000000426467c20 */ /* 0x000fe20008410000 */
[----:B------:R-:W-:-:S06]  /*ce40*/  FMUL.FTZ R34, R50, UR4 ;  /* 0x0000000432227c20 */ /* 0x000fcc0008410000 */
[----:B------:R-:W-:Y:S01]  /*ce50*/  MUFU.TANH R66, R66 ;  /* 0x0000004200427308 */ /* 0x000fe20000002400 */
[----:B------:R-:W-:Y:S01]  /*ce60*/  FMUL.FTZ R72, R39, UR4 ;  /* 0x0000000427487c20 */ /* 0x000fe20008410000 */
[----:B--2---:R-:W-:-:S04]  /*ce70*/  IMAD.IADD R25, R20, 0x1, R214 ;  /* 0x0000000114197824 */ /* 0x004fc800078e02d6 */
[----:B0-----:R-:W-:-:S05]  /*ce80*/  @P5 IMAD.HI.U32 R12, R25, R12, RZ ;  /* 0x0000000c190c5227 */ /* 0x001fca00078e00ff */
[----:B-1----:R-:W-:-:S05]  /*ce90*/  @P5 SHF.R.U32.HI R25, RZ, R27, R12 ;  /* 0x0000001bff195219 */ /* 0x002fca000001160c */
[----:B------:R-:W0:Y:S01]  /*cea0*/  SHFL.IDX PT, R12, R25, RZ, 0x1c1f ;  /* 0x001c1fff190c7589 */ /* 0x000e2200000e0000 */
[----:B------:R-:W-:Y:S02]  /*ceb0*/  IADD3 R27, R213, 0x1, R36 ;  /* 0x00000001d51b7810 */ /* 0x000fe40007ffe024 */
[----:B---3--:R-:W-:Y:S02]  /*cec0*/  IADD3 R36, -R57, R36, R213 ;  /* 0x0000002439247210 */ /* 0x008fe40007ffe1d5 */
[----:B------:R-:W-:Y:S01]  /*ced0*/  IADD3 R27, -R208, R27, -R57 ;  /* 0x0000001bd01b7210 */ /* 0x000fe20007ffe939 */
[----:B------:R-:W-:Y:S01]  /*cee0*/  FMUL.FTZ R20, R33, UR4 ;  /* 0x0000000421147c20 */ /* 0x000fe20008410000 */
[----:B------:R-:W2:Y:S05]  /*cef0*/  LDL R57, [R1] ;  /* 0x0000000001397983 */ /* 0x000eaa0000100800 */
[----:B------:R-:W1:Y:S01]  /*cf00*/  MUFU.TANH R20, R20 ;  /* 0x0000001400147308 */ /* 0x000e620000002400 */
[----:B0-----:R-:W-:-:S04]  /*cf10*/  VIADDMNMX R12, R12, R27, R36, PT ;  /* 0x0000001b0c0c7246 */ /* 0x001fc80003800124 */
[C---:B------:R-:W-:Y:S02]  /*cf20*/  ISETP.GT.AND P1, PT, R12.reuse, RZ, PT ;  /* 0x000000ff0c00720c */ /* 0x040fe40003f24270 */
[C---:B------:R-:W-:Y:S02]  /*cf30*/  ISETP.GT.AND P2, PT, R12.reuse, 0x1, PT ;  /* 0x000000010c00780c */ /* 0x040fe40003f44270 */
[----:B------:R-:W-:Y:S02]  /*cf40*/  ISETP.GT.AND P3, PT, R12, 0x8, PT ;  /* 0x000000080c00780c */ /* 0x000fe40003f64270 */
[----:B------:R-:W-:Y:S02]  /*cf50*/  FSEL R15, R0, -INF , P1 ;  /* 0xff800000000f7808 */ /* 0x000fe40000800000 */
[----:B-----5:R-:W-:Y:S02]  /*cf60*/  FSEL R64, R64, -INF , P2 ;  /* 0xff80000040407808 */ /* 0x020fe40001000000 */
[----:B------:R-:W-:-:S02]  /*cf70*/  ISETP.GT.AND P1, PT, R12, 0x9, PT ;  /* 0x000000090c00780c */ /* 0x000fc40003f24270 */
[----:B------:R-:W-:Y:S02]  /*cf80*/  FSEL R62, R62, -INF , P3 ;  /* 0xff8000003e3e7808 */ /* 0x000fe40001800000 */
[----:B------:R-:W-:Y:S02]  /*cf90*/  FMNMX.FTZ R29, R15, R64, !PT ;  /* 0x000000400f1d7209 */ /* 0x000fe40007810000 */
[----:B------:R-:W-:Y:S02]  /*cfa0*/  ISETP.GT.AND P2, PT, R12, 0x10, PT ;  /* 0x000000100c00780c */ /* 0x000fe40003f44270 */
[----:B------:R-:W-:Y:S02]  /*cfb0*/  FSEL R60, R60, -INF , P1 ;  /* 0xff8000003c3c7808 */ /* 0x000fe40000800000 */
[----:B------:R-:W-:Y:S02]  /*cfc0*/  FMNMX.FTZ R33, R62, R29, !PT ;  /* 0x0000001d3e217209 */ /* 0x000fe40007810000 */
[----:B------:R-:W-:-:S02]  /*cfd0*/  ISETP.GT.AND P1, PT, R12, 0x11, PT ;  /* 0x000000110c00780c */ /* 0x000fc40003f24270 */
[----:B------:R-:W-:Y:S02]  /*cfe0*/  FSEL R58, R58, -INF , P2 ;  /* 0xff8000003a3a7808 */ /* 0x000fe40001000000 */
[----:B------:R-:W-:Y:S01]  /*cff0*/  FMNMX.FTZ R33, R60, R33, !PT ;  /* 0x000000213c217209 */ /* 0x000fe20007810000 */
[----:B------:R-:W-:Y:S01]  /*d000*/  FMUL.FTZ R29, R48, UR4 ;  /* 0x00000004301d7c20 */ /* 0x000fe20008410000 */
[----:B------:R-:W-:Y:S01]  /*d010*/  ISETP.GT.AND P2, PT, R12, 0x18, PT ;  /* 0x000000180c00780c */ /* 0x000fe20003f44270 */
[----:B------:R-:W-:Y:S01]  /*d020*/  FMUL.FTZ R0, R45, UR4 ;  /* 0x000000042d007c20 */ /* 0x000fe20008410000 */
[----:B-1----:R-:W-:Y:S02]  /*d030*/  FSEL R48, R20, -INF , P1 ;  /* 0xff80000014307808 */ /* 0x002fe40000800000 */
[----:B------:R-:W-:Y:S02]  /*d040*/  FMNMX.FTZ R33, R58, R33, !PT ;  /* 0x000000213a217209 */ /* 0x000fe40007810000 */
[----:B------:R-:W-:-:S02]  /*d050*/  ISETP.GT.AND P1, PT, R12, 0x19, PT ;  /* 0x000000190c00780c */ /* 0x000fc40003f24270 */
[----:B------:R-:W-:Y:S02]  /*d060*/  FSEL R56, R56, -INF , P2 ;  /* 0xff80000038387808 */ /* 0x000fe40001000000 */
[----:B------:R-:W-:Y:S01]  /*d070*/  FMNMX.FTZ R33, R48, R33, !PT ;  /* 0x0000002130217209 */ /* 0x000fe20007810000 */
[----:B------:R-:W0:Y:S01]  /*d080*/  MUFU.TANH R0, R0 ;  /* 0x0000000000007308 */ /* 0x000e220000002400 */
[----:B------:R-:W-:Y:S02]  /*d090*/  ISETP.GT.AND P2, PT, R12, 0x20, PT ;  /* 0x000000200c00780c */ /* 0x000fe40003f44270 */
[----:B------:R-:W-:Y:S02]  /*d0a0*/  FSEL R40, R24, -INF , P1 ;  /* 0xff80000018287808 */ /* 0x000fe40000800000 */
[----:B------:R-:W-:Y:S02]  /*d0b0*/  FMNMX.FTZ R33, R56, R33, !PT ;  /* 0x0000002138217209 */ /* 0x000fe40007810000 */
[----:B------:R-:W-:Y:S01]  /*d0c0*/  ISETP.GT.AND P1, PT, R12, 0x21, PT ;  /* 0x000000210c00780c */ /* 0x000fe20003f24270 */
[----:B------:R-:W1:Y:S01]  /*d0d0*/  MUFU.TANH R29, R29 ;  /* 0x0000001d001d7308 */ /* 0x000e620000002400 */
[----:B------:R-:W-:-:S02]  /*d0e0*/  FSEL R44, R26, -INF , P2 ;  /* 0xff8000001a2c7808 */ /* 0x000fc40001000000 */
[----:B------:R-:W-:Y:S02]  /*d0f0*/  FMNMX.FTZ R33, R40, R33, !PT ;  /* 0x0000002128217209 */ /* 0x000fe40007810000 */
[----:B------:R-:W-:Y:S02]  /*d100*/  ISETP.GT.AND P2, PT, R12, 0x28, PT ;  /* 0x000000280c00780c */ /* 0x000fe40003f44270 */
[----:B------:R-:W-:Y:S01]  /*d110*/  FSEL R28, R28, -INF , P1 ;  /* 0xff8000001c1c7808 */ /* 0x000fe20000800000 */
[----:B------:R-:W3:Y:S01]  /*d120*/  MUFU.TANH R20, R49 ;  /* 0x0000003100147308 */ /* 0x000ee20000002400 */
[----:B------:R-:W-:Y:S02]  /*d130*/  FMNMX.FTZ R33, R44, R33, !PT ;  /* 0x000000212c217209 */ /* 0x000fe40007810000 */
[----:B------:R-:W-:Y:S02]  /*d140*/  ISETP.GT.AND P1, PT, R12, 0x29, PT ;  /* 0x000000290c00780c */ /* 0x000fe40003f24270 */
[----:B------:R-:W-:-:S02]  /*d150*/  FSEL R32, R32, -INF , P2 ;  /* 0xff80000020207808 */ /* 0x000fc40001000000 */
[----:B------:R-:W-:Y:S02]  /*d160*/  FMNMX.FTZ R33, R28, R33, !PT ;  /* 0x000000211c217209 */ /* 0x000fe40007810000 */
[----:B------:R-:W-:Y:S02]  /*d170*/  ISETP.GT.AND P2, PT, R12, 0x30, PT ;  /* 0x000000300c00780c */ /* 0x000fe40003f44270 */
[----:B0-----:R-:W-:Y:S02]  /*d180*/  FSEL R26, R0, -INF , P1 ;  /* 0xff800000001a7808 */ /* 0x001fe40000800000 */
[----:B------:R-:W-:Y:S02]  /*d190*/  FMNMX.FTZ R33, R32, R33, !PT ;  /* 0x0000002120217209 */ /* 0x000fe40007810000 */
[----:B------:R-:W-:Y:S02]  /*d1a0*/  ISETP.GT.AND P1, PT, R12, 0x31, PT ;  /* 0x000000310c00780c */ /* 0x000fe40003f24270 */
[----:B-1----:R-:W-:-:S02]  /*d1b0*/  FSEL R24, R29, -INF , P2 ;  /* 0xff8000001d187808 */ /* 0x002fc40001000000 */
[----:B------:R-:W-:Y:S01]  /*d1c0*/  FMNMX.FTZ R33, R26, R33, !PT ;  /* 0x000000211a217209 */ /* 0x000fe20007810000 */
[----:B------:R-:W0:Y:S01]  /*d1d0*/  SHFL.IDX PT, R25, R25, 0x1, 0x1c1f ;  /* 0x003c1f0019197f89 */ /* 0x000e2200000e0000 */
[----:B------:R-:W-:Y:S02]  /*d1e0*/  ISETP.GT.AND P2, PT, R12, 0x38, PT ;  /* 0x000000380c00780c */ /* 0x000fe40003f44270 */
[----:B---3--:R-:W-:Y:S02]  /*d1f0*/  FSEL R20, R20, -INF , P1 ;  /* 0xff80000014147808 */ /* 0x008fe40000800000 */
[----:B------:R-:W-:Y:S02]  /*d200*/  FMNMX.FTZ R33, R24, R33, !PT ;  /* 0x0000002118217209 */ /* 0x000fe40007810000 */
[----:B------:R-:W-:Y:S02]  /*d210*/  ISETP.GT.AND P1, PT, R12, 0x39, PT ;  /* 0x000000390c00780c */ /* 0x000fe40003f24270 */
[----:B------:R-:W-:-:S02]  /*d220*/  FSEL R12, R37, -INF , P2 ;  /* 0xff800000250c7808 */ /* 0x000fc40001000000 */
[----:B------:R-:W-:Y:S02]  /*d230*/  FMNMX.FTZ R33, R20, R33, !PT ;  /* 0x0000002114217209 */ /* 0x000fe40007810000 */
[----:B------:R-:W-:Y:S02]  /*d240*/  FSEL R0, R53, -INF , P1 ;  /* 0xff80000035007808 */ /* 0x000fe40000800000 */
[----:B------:R-:W-:-:S04]  /*d250*/  FMNMX.FTZ R33, R12, R33, !PT ;  /* 0x000000210c217209 */ /* 0x000fc80007810000 */
[----:B------:R-:W-:Y:S01]  /*d260*/  FMNMX.FTZ R33, R0, R33, !PT ;  /* 0x0000002100217209 */ /* 0x000fe20007810000 */
[----:B------:R-:W-:-:S04]  /*d270*/  FMUL.FTZ R29, R31, UR4 ;  /* 0x000000041f1d7c20 */ /* 0x000fc80008410000 */
[----:B------:R-:W1:Y:S01]  /*d280*/  SHFL.BFLY PT, R30, R33, 0x2, 0x1f ;  /* 0x0c401f00211e7f89 */ /* 0x000e6200000e0000 */
[----:B0-----:R-:W-:Y:S01]  /*d290*/  VIADDMNMX R27, R25, R27, R36, PT ;  /* 0x0000001b191b7246 */ /* 0x001fe20003800124 */
[----:B------:R-:W0:Y:S03]  /*d2a0*/  MUFU.TANH R29, R29 ;  /* 0x0000001d001d7308 */ /* 0x000e260000002400 */
[C---:B------:R-:W-:Y:S02]  /*d2b0*/  ISETP.GT.AND P1, PT, R27.reuse, RZ, PT ;  /* 0x000000ff1b00720c */ /* 0x040fe40003f24270 */
[----:B------:R-:W-:Y:S02]  /*d2c0*/  ISETP.GT.AND P2, PT, R27, 0x1, PT ;  /* 0x000000011b00780c */ /* 0x000fe40003f44270 */
[----:B------:R-:W-:Y:S01]  /*d2d0*/  FSEL R50, R21, -INF , P1 ;  /* 0xff80000015327808 */ /* 0x000fe20000800000 */
[----:B------:R-:W3:Y:S01]  /*d2e0*/  MUFU.TANH R68, R68 ;  /* 0x0000004400447308 */ /* 0x000ee20000002400 */
[----:B------:R-:W-:-:S02]  /*d2f0*/  ISETP.GT.AND P3, PT, R27, 0x8, PT ;  /* 0x000000081b00780c */ /* 0x000fc40003f64270 */
[----:B------:R-:W-:Y:S01]  /*d300*/  FSEL R21, R13, -INF , P2 ;  /* 0xff8000000d157808 */ /* 0x000fe20001000000 */
[----:B------:R-:W-:Y:S01]  /*d310*/  FMUL.FTZ R74, R42, UR4 ;  /* 0x000000042a4a7c20 */ /* 0x000fe20008410000 */
[C---:B------:R-:W-:Y:S02]  /*d320*/  ISETP.GT.AND P1, PT, R27.reuse, 0x9, PT ;  /* 0x000000091b00780c */ /* 0x040fe40003f24270 */
[----:B------:R-:W-:Y:S01]  /*d330*/  FSEL R52, R52, -INF , P3 ;  /* 0xff80000034347808 */ /* 0x000fe20001800000 */
[----:B------:R-:W4:Y:S01]  /*d340*/  MUFU.TANH R70, R70 ;  /* 0x0000004600467308 */ /* 0x000f220000002400 */
[----:B------:R-:W-:Y:S01]  /*d350*/  FMNMX.FTZ R13, R50, R21, !PT ;  /* 0x00000015320d7209 */ /* 0x000fe20007810000 */
[----:B------:R-:W-:Y:S01]  /*d360*/  FMUL.FTZ R25, R54, UR4 ;  /* 0x0000000436197c20 */ /* 0x000fe20008410000 */
[----:B------:R-:W-:Y:S02]  /*d370*/  ISETP.GT.AND P2, PT, R27, 0x10, PT ;  /* 0x000000101b00780c */ /* 0x000fe40003f44270 */
[----:B0-----:R-:W-:-:S02]  /*d380*/  FSEL R54, R29, -INF , P1 ;  /* 0xff8000001d367808 */ /* 0x001fc40000800000 */
[----:B-1----:R-:W-:Y:S01]  /*d390*/  FMNMX.FTZ R168, R33, R30, !PT ;  /* 0x0000001e21a87209 */ /* 0x002fe20007810000 */
[----:B------:R-:W0:Y:S01]  /*d3a0*/  MUFU.TANH R72, R72 ;  /* 0x0000004800487308 */ /* 0x000e220000002400 */
[----:B------:R-:W-:Y:S01]  /*d3b0*/  FMNMX.FTZ R13, R52, R13, !PT ;  /* 0x0000000d340d7209 */ /* 0x000fe20007810000 */
[----:B------:R-:W-:Y:S01]  /*d3c0*/  FMUL.FTZ R30, R43, UR4 ;  /* 0x000000042b1e7c20 */ /* 0x000fe20008410000 */
[C---:B------:R-:W-:Y:S01]  /*d3d0*/  ISETP.GT.AND P1, PT, R27.reuse, 0x11, PT ;  /* 0x000000111b00780c */ /* 0x040fe20003f24270 */
[----:B------:R-:W-:Y:S01]  /*d3e0*/  FMUL.FTZ R31, R46, UR4 ;  /* 0x000000042e1f7c20 */ /* 0x000fe20008410000 */
[----:B------:R-:W-:Y:S02]  /*d3f0*/  FSEL R66, R66, -INF , P2 ;  /* 0xff80000042427808 */ /* 0x000fe40001000000 */
[----:B------:R-:W-:Y:S01]  /*d400*/  FMNMX.FTZ R13, R54, R13, !PT ;  /* 0x0000000d360d7209 */ /* 0x000fe20007810000 */
[----:B------:R-:W1:Y:S01]  /*d410*/  MUFU.TANH R74, R74 ;  /* 0x0000004a004a7308 */ /* 0x000e620000002400 */
[----:B------:R-:W5:Y:S01]  /*d420*/  SHFL.BFLY PT, R35, R168, 0x1, 0x1f ;  /* 0x0c201f00a8237f89 */ /* 0x000f6200000e0000 */
[----:B------:R-:W-:Y:S01]  /*d430*/  ISETP.GT.AND P2, PT, R27, 0x18, PT ;  /* 0x000000181b00780c */ /* 0x000fe20003f44270 */
[----:B------:R-:W-:Y:S01]  /*d440*/  FMUL.FTZ R33, R47, UR4 ;  /* 0x000000042f217c20 */ /* 0x000fe20008410000 */
[----:B---3--:R-:W-:-:S02]  /*d450*/  FSEL R68, R68, -INF , P1 ;  /* 0xff80000044447808 */ /* 0x008fc40000800000 */
[----:B------:R-:W-:Y:S02]  /*d460*/  FMNMX.FTZ R13, R66, R13, !PT ;  /* 0x0000000d420d7209 */ /* 0x000fe40007810000 */
[----:B------:R-:W3:Y:S01]  /*d470*/  MUFU.TANH R30, R30 ;  /* 0x0000001e001e7308 */ /* 0x000ee20000002400 */
[----:B------:R-:W-:Y:S02]  /*d480*/  ISETP.GT.AND P1, PT, R27, 0x19, PT ;  /* 0x000000191b00780c */ /* 0x000fe40003f24270 */
[----:B----4-:R-:W-:Y:S02]  /*d490*/  FSEL R70, R70, -INF , P2 ;  /* 0xff80000046467808 */ /* 0x010fe40001000000 */
[----:B------:R-:W-:-:S03]  /*d4a0*/  FMNMX.FTZ R29, R68, R13, !PT ;  /* 0x0000000d441d7209 */ /* 0x000fc60007810000 */
[----:B------:R-:W4:Y:S01]  /*d4b0*/  MUFU.TANH R31, R31 ;  /* 0x0000001f001f7308 */ /* 0x000f220000002400 */
[----:B------:R-:W-:Y:S02]  /*d4c0*/  ISETP.GT.AND P2, PT, R27, 0x20, PT ;  /* 0x000000201b00780c */ /* 0x000fe40003f44270 */
[----:B0-----:R-:W-:Y:S02]  /*d4d0*/  FSEL R72, R72, -INF , P1 ;  /* 0xff80000048487808 */ /* 0x001fe40000800000 */
[----:B------:R-:W-:-:S03]  /*d4e0*/  FMNMX.FTZ R29, R70, R29, !PT ;  /* 0x0000001d461d7209 */ /* 0x000fc60007810000 */
[----:B------:R-:W0:Y:S01]  /*d4f0*/  MUFU.TANH R33, R33 ;  /* 0x0000002100217308 */ /* 0x000e220000002400 */
[----:B------:R-:W-:Y:S01]  /*d500*/  FMUL.FTZ R51, R51, UR4 ;  /* 0x0000000433337c20 */ /* 0x000fe20008410000 */
[C---:B------:R-:W-:Y:S02]  /*d510*/  ISETP.GT.AND P1, PT, R27.reuse, 0x21, PT ;  /* 0x000000211b00780c */ /* 0x040fe40003f24270 */
[----:B-1----:R-:W-:Y:S02]  /*d520*/  FSEL R74, R74, -INF , P2 ;  /* 0xff8000004a4a7808 */ /* 0x002fe40001000000 */
[----:B------:R-:W-:Y:S02]  /*d530*/  FMNMX.FTZ R29, R72, R29, !PT ;  /* 0x0000001d481d7209 */ /* 0x000fe40007810000 */
[----:B------:R-:W1:Y:S01]  /*d540*/  MUFU.TANH R34, R34 ;  /* 0x0000002200227308 */ /* 0x000e620000002400 */
[----:B------:R-:W-:Y:S01]  /*d550*/  ISETP.GT.AND P2, PT, R27, 0x28, PT ;  /* 0x000000281b00780c */ /* 0x000fe20003f44270 */
[----:B------:R-:W-:Y:S01]  /*d560*/  FMUL.FTZ R55, R55, UR4 ;  /* 0x0000000437377c20 */ /* 0x000fe20008410000 */
[----:B---3--:R-:W-:Y:S01]  /*d570*/  FSEL R46, R30, -INF , P1 ;  /* 0xff8000001e2e7808 */ /* 0x008fe20000800000 */
[----:B------:R-:W-:Y:S01]  /*d580*/  ULDC UR4, c[0x0][0xa80] ;  /* 0x0002a00000047ab9 */ /* 0x000fe20000000800 */
[----:B------:R-:W-:-:S03]  /*d590*/  FMNMX.FTZ R29, R74, R29, !PT ;  /* 0x0000001d4a1d7209 */ /* 0x000fc60007810000 */
[----:B------:R-:W3:Y:S01]  /*d5a0*/  MUFU.TANH R38, R51 ;  /* 0x0000003300267308 */ /* 0x000ee20000002400 */
[----:B------:R-:W-:Y:S02]  /*d5b0*/  ISETP.GT.AND P3, PT, R27, 0x29, PT ;  /* 0x000000291b00780c */ /* 0x000fe40003f64270 */
[----:B----4-:R-:W-:Y:S02]  /*d5c0*/  FSEL R36, R31, -INF , P2 ;  /* 0xff8000001f247808 */ /* 0x010fe40001000000 */
[----:B------:R-:W-:-:S03]  /*d5d0*/  FMNMX.FTZ R29, R46, R29, !PT ;  /* 0x0000001d2e1d7209 */ /* 0x000fc60007810000 */
[----:B------:R4:W3:Y:S01]  /*d5e0*/  MUFU.TANH R42, R25 ;  /* 0x00000019002a7308 */ /* 0x0008e20000002400 */
[----:B-----5:R-:W-:Y:S01]  /*d5f0*/  FMNMX.FTZ R168, R168, R35, !PT ;  /* 0x00000023a8a87209 */ /* 0x020fe20007810000 */
[----:B------:R-:W-:Y:S01]  /*d600*/  IMAD.U32 R13, RZ, RZ, UR4 ;  /* 0x00000004ff0d7e24 */ /* 0x000fe2000f8e00ff */
[----:B------:R-:W-:Y:S02]  /*d610*/  ISETP.GT.AND P1, PT, R27, 0x30, PT ;  /* 0x000000301b00780c */ /* 0x000fe40003f24270 */
[----:B0-----:R-:W-:Y:S02]  /*d620*/  FSEL R30, R33, -INF , P3 ;  /* 0xff800000211e7808 */ /* 0x001fe40001800000 */
[----:B------:R-:W-:Y:S01]  /*d630*/  FMNMX.FTZ R29, R36, R29, !PT ;  /* 0x0000001d241d7209 */ /* 0x000fe20007810000 */
[----:B------:R-:W0:Y:S01]  /*d640*/  MUFU.TANH R55, R55 ;  /* 0x0000003700377308 */ /* 0x000e220000002400 */
[----:B------:R-:W-:Y:S01]  /*d650*/  ISETP.GT.AND P2, PT, R27, 0x31, PT ;  /* 0x000000311b00780c */ /* 0x000fe20003f44270 */
[----:B----4-:R-:W-:Y:S01]  /*d660*/  FMUL.FTZ R25, R168, R13 ;  /* 0x0000000da8197220 */ /* 0x010fe20000410000 */
[----:B-1----:R-:W-:-:S02]  /*d670*/  FSEL R34, R34, -INF , P1 ;  /* 0xff80000022227808 */ /* 0x002fc40000800000 */
[----:B------:R-:W-:Y:S02]  /*d680*/  FMNMX.FTZ R29, R30, R29, !PT ;  /* 0x0000001d1e1d7209 */ /* 0x000fe40007810000 */
[----:B------:R-:W-:Y:S02]  /*d690*/  FSETP.NEU.FTZ.AND P4, PT, R168, -INF , PT ;  /* 0xff800000a800780b */ /* 0x000fe40003f9d000 */
[----:B------:R-:W-:Y:S02]  /*d6a0*/  ISETP.GT.AND P1, PT, R27, 0x38, PT ;  /* 0x000000381b00780c */ /* 0x000fe40003f24270 */
[----:B---3--:R-:W-:Y:S02]  /*d6b0*/  FSEL R38, R38, -INF , P2 ;  /* 0xff80000026267808 */ /* 0x008fe40001000000 */
[----:B------:R-:W-:Y:S02]  /*d6c0*/  FMNMX.FTZ R29, R34, R29, !PT ;  /* 0x0000001d221d7209 */ /* 0x000fe40007810000 */
[----:B------:R-:W-:-:S02]  /*d6d0*/  FSEL R25, R25, RZ, P4 ;  /* 0x000000ff19197208 */ /* 0x000fc40002000000 */
[----:B------:R-:W-:Y:S02]  /*d6e0*/  ISETP.GT.AND P2, PT, R27, 0x39, PT ;  /* 0x000000391b00780c */ /* 0x000fe40003f44270 */
[----:B------:R-:W-:Y:S02]  /*d6f0*/  FSEL R42, R42, -INF , P1 ;  /* 0xff8000002a2a7808 */ /* 0x000fe40000800000 */
[----:B------:R-:W-:Y:S01]  /*d700*/  FMNMX.FTZ R29, R38, R29, !PT ;  /* 0x0000001d261d7209 */ /* 0x000fe20007810000 */
[----:B------:R-:W-:Y:S01]  /*d710*/  FFMA.FTZ R35, R64, R13, -R25 ;  /* 0x0000000d40237223 */ /* 0x000fe20000010819 */
[----:B0-----:R-:W-:Y:S02]  /*d720*/  FSEL R64, R55, -INF , P2 ;  /* 0xff80000037407808 */ /* 0x001fe40001000000 */
[----:B------:R-:W-:-:S04]  /*d730*/  FMNMX.FTZ R29, R42, R29, !PT ;  /* 0x0000001d2a1d7209 */ /* 0x000fc80007810000 */
[----:B------:R-:W-:Y:S01]  /*d740*/  FMNMX.FTZ R29, R64, R29, !PT ;  /* 0x0000001d401d7209 */ /* 0x000fe20007810000 */
[----:B------:R-:W-:-:S04]  /*d750*/  FFMA.FTZ R37, R60, R13, -R25 ;  /* 0x0000000d3c257223 */ /* 0x000fc80000010819 */
[----:B------:R-:W0:Y:S02]  /*d760*/  SHFL.BFLY PT, R60, R29, 0x2, 0x1f ;  /* 0x0c401f001d3c7f89 */ /* 0x000e2400000e0000 */
[----:B0-----:R-:W-:-:S05]  /*d770*/  FMNMX.FTZ R60, R29, R60, !PT ;  /* 0x0000003c1d3c7209 */ /* 0x001fca0007810000 */
[----:B------:R-:W0:Y:S01]  /*d780*/  SHFL.BFLY PT, R169, R60, 0x1, 0x1f ;  /* 0x0c201f003ca97f89 */ /* 0x000e2200000e0000 */
        /* <DEDUP_REMOVED lines=14> */
[----:B0-----:R-:W-:-:S04]  /*d870*/  FMNMX.FTZ R169, R60, R169, !PT ;  /* 0x000000a93ca97209 */ /* 0x001fc80007810000 */
[C---:B------:R-:W-:Y:S01]  /*d880*/  FSETP.NEU.FTZ.AND P1, PT, R169.reuse, -INF , PT ;  /* 0xff800000a900780b */ /* 0x040fe20003f3d000 */
[----:B------:R-:W-:Y:S01]  /*d890*/  FMUL.FTZ R12, R169, R13 ;  /* 0x0000000da90c7220 */ /* 0x000fe20000410000 */
[----:B------:R-:W-:Y:S04]  /*d8a0*/  MUFU.EX2 R152, R152 ;  /* 0x0000009800987308 */ /* 0x000fe80000000800 */
[----:B------:R-:W-:-:S04]  /*d8b0*/  FSEL R25, R12, RZ, P1 ;  /* 0x000000ff0c197208 */ /* 0x000fc80000800000 */
[----:B------:R-:W0:Y:S01]  /*d8c0*/  MUFU.EX2 R35, R35 ;  /* 0x0000002300237308 */ /* 0x000e220000000800 */
[-CC-:B------:R-:W-:Y:S01]  /*d8d0*/  FFMA.FTZ R153, R50, R13.reuse, -R25.reuse ;  /* 0x0000000d32997223 */ /* 0x180fe20000010819 */
[-CC-:B------:R-:W-:Y:S01]  /*d8e0*/  FFMA.FTZ R0, R21, R13.reuse, -R25.reuse ;  /* 0x0000000d15007223 */ /* 0x180fe20000010819 */
[----:B------:R-:W-:-:S05]  /*d8f0*/  FFMA.FTZ R155, R52, R13, -R25 ;  /* 0x0000000d349b7223 */ /* 0x000fca0000010819 */
[----:B------:R-:W1:Y:S01]  /*d900*/  MUFU.EX2 R154, R154 ;  /* 0x0000009a009a7308 */ /* 0x000e620000000800 */
[----:B------:R-:W-:Y:S01]  /*d910*/  FFMA.FTZ R12, R54, R13, -R25 ;  /* 0x0000000d360c7223 */ /* 0x000fe20000010819 */
[----:B------:R-:W-:-:S06]  /*d920*/  VIADD R20, R14, 0x38840 ;  /* 0x000388400e147836 */ /* 0x000fcc0000000000 */
[----:B------:R-:W-:Y:S01]  /*d930*/  MUFU.EX2 R153, R153 ;  /* 0x0000009900997308 */ /* 0x000fe20000000800 */
[----:B------:R-:W-:-:S07]  /*d940*/  FFMA.FTZ R165, R66, R13, -R25 ;  /* 0x0000000d42a57223 */ /* 0x000fce0000010819 */
[----:B------:R-:W3:Y:S08]  /*d950*/  MUFU.EX2 R0, R0 ;  /* 0x0000000000007308 */ /* 0x000ef00000000800 */
[----:B------:R-:W4:Y:S01]  /*d960*/  MUFU.EX2 R37, R37 ;  /* 0x0000002500257308 */ /* 0x000f220000000800 */
[----:B------:R-:W-:Y:S01]  /*d970*/  FFMA.FTZ R28, R68, R13, -R25 ;  /* 0x0000000d441c7223 */ /* 0x000fe20000010819 */
[----:B------:R-:W-:Y:S01]  /*d980*/  PRMT R20, R189, 0x654, R20 ;  /* 0x00000654bd147816 */ /* 0x000fe20000000014 */
[----:B0-----:R-:W-:-:S05]  /*d990*/  FADD.FTZ R41, R152, R35 ;  /* 0x0000002398297221 */ /* 0x001fca0000010000 */
        /* <DEDUP_REMOVED lines=12> */
[----:B------:R-:W-:Y:S01]  /*da60*/  IMAD.MOV.U32 R25, RZ, RZ, 0x40000040 ;  /* 0x40000040ff197424 */ /* 0x000fe200078e00ff */
[----:B------:R5:W-:Y:S03]  /*da70*/  SYNCS.ARRIVE.TRANS64.RED.A1T0 RZ, [R20+URZ], RZ ;  /* 0x000000ff14ff79a7 */ /* 0x000be6000810043f */
[----:B------:R-:W2:Y:S01]  /*da80*/  MUFU.EX2 R12, R12 ;  /* 0x0000000c000c7308 */ /* 0x000ea20000000800 */
[----:B-1----:R-:W-:Y:S01]  /*da90*/  FADD.FTZ R36, R154, R41 ;  /* 0x000000299a247221 */ /* 0x002fe20000010000 */
[----:B------:R-:W-:-:S06]  /*daa0*/  IMAD.MOV.U32 R21, RZ, RZ, 0x40000040 ;  /* 0x40000040ff157424 */ /* 0x000fcc00078e00ff */
[----:B------:R-:W1:Y:S01]  /*dab0*/  MUFU.EX2 R39, R39 ;  /* 0x0000002700277308 */ /* 0x000e620000000800 */
[----:B-----5:R-:W-:Y:S01]  /*dac0*/  IMAD R20, R22, 0x1000, R210 ;  /* 0x0000100016147824 */ /* 0x020fe200078e02d2 */
[----:B------:R-:W-:Y:S01]  /*dad0*/  R2UR UR11, R25 ;  /* 0x00000000190b72ca */ /* 0x000fe200000e0000 */
[----:B---3--:R-:W-:-:S05]  /*dae0*/  FADD.FTZ R34, R153, R0 ;  /* 0x0000000099227221 */ /* 0x008fca0000010000 */
[----:B------:R-:W3:Y:S01]  /*daf0*/  MUFU.EX2 R165, R165 ;  /* 0x000000a500a57308 */ /* 0x000ee20000000800 */
[----:B----4-:R-:W-:Y:S01]  /*db00*/  FADD.FTZ R25, R37, R36 ;  /* 0x0000002425197221 */ /* 0x010fe20000010000 */
[----:B------:R-:W-:-:S06]  /*db10*/  VIADD R24, R20, 0x80 ;  /* 0x0000008014187836 */ /* 0x000fcc0000000000 */
[----:B------:R-:W4:Y:S01]  /*db20*/  MUFU.EX2 R166, R166 ;  /* 0x000000a600a67308 */ /* 0x000f220000000800 */
[----:B------:R-:W-:Y:S01]  /*db30*/  R2UR UR7, R21 ;  /* 0x00000000150772ca */ /* 0x000fe200000e0000 */
[----:B0-----:R-:W-:-:S06]  /*db40*/  FADD.FTZ R21, R155, R34 ;  /* 0x000000229b157221 */ /* 0x001fcc0000010000 */
[----:B------:R-:W0:Y:S01]  /*db50*/  MUFU.EX2 R28, R28 ;  /* 0x0000001c001c7308 */ /* 0x000e220000000800 */
[----:B------:R-:W-:Y:S01]  /*db60*/  FADD.FTZ R36, R164, R25 ;  /* 0x00000019a4247221 */ /* 0x000fe20000010000 */
[----:B------:R-:W-:-:S06]  /*db70*/  IMAD.MOV.U32 R25, RZ, RZ, 0x40000040 ;  /* 0x40000040ff197424 */ /* 0x000fcc00078e00ff */
[----:B------:R-:W5:Y:S01]  /*db80*/  MUFU.EX2 R33, R33 ;  /* 0x0000002100217308 */ /* 0x000f620000000800 */
[----:B------:R-:W-:Y:S01]  /*db90*/  R2UR UR10, R24 ;  /* 0x00000000180a72ca */ /* 0x000fe200000e0000 */
[----:B------:R-:W-:Y:S02]  /*dba0*/  VIADD R24, R20, 0x100 ;  /* 0x0000010014187836 */ /* 0x000fe40000000000 */
[----:B--2---:R-:W-:-:S04]  /*dbb0*/  FADD.FTZ R34, R12, R21 ;  /* 0x000000150c227221 */ /* 0x004fc80000010000 */
[----:B------:R-:W2:Y:S01]  /*dbc0*/  MUFU.EX2 R167, R167 ;  /* 0x000000a700a77308 */ /* 0x000ea20000000800 */
[C---:B------:R-:W-:Y:S01]  /*dbd0*/  R2UR UR6, R20.reuse ;  /* 0x00000000140672ca */ /* 0x040fe200000e0000 */
[----:B------:R-:W-:Y:S02]  /*dbe0*/  VIADD R20, R20, 0x180 ;  /* 0x0000018014147836 */ /* 0x000fe40000000000 */
[----:B-1----:R-:W-:-:S04]  /*dbf0*/  FADD.FTZ R41, R39, R36 ;  /* 0x0000002427297221 */ /* 0x002fc80000010000 */
[----:B------:R-:W1:Y:S01]  /*dc00*/  MUFU.EX2 R160, R160 ;  /* 0x000000a000a07308 */ /* 0x000e620000000800 */
[----:B------:R-:W-:Y:S01]  /*dc10*/  R2UR UR15, R25 ;  /* 0x00000000190f72ca */ /* 0x000fe200000e0000 */
[----:B---3--:R-:W-:-:S06]  /*dc20*/  FADD.FTZ R25, R165, R34 ;  /* 0x00000022a5197221 */ /* 0x008fcc0000010000 */
[----:B------:R-:W3:Y:S01]  /*dc30*/  MUFU.EX2 R26, R26 ;  /* 0x0000001a001a7308 */ /* 0x000ee20000000800 */
[----:B------:R-:W-:Y:S01]  /*dc40*/  R2UR UR14, R24 ;  /* 0x00000000180e72ca */ /* 0x000fe200000e0000 */
[----:B------:R-:W-:Y:S02]  /*dc50*/  IMAD.MOV.U32 R21, RZ, RZ, 0x40000040 ;  /* 0x40000040ff157424 */ /* 0x000fe400078e00ff */
[----:B----4-:R-:W-:-:S04]  /*dc60*/  FADD.FTZ R24, R166, R41 ;  /* 0x00000029a6187221 */ /* 0x010fc80000010000 */
[----:B------:R-:W4:Y:S01]  /*dc70*/  MUFU.EX2 R29, R29 ;  /* 0x0000001d001d7308 */ /* 0x000f220000000800 */
[----:B------:R-:W-:Y:S01]  /*dc80*/  R2UR UR18, R20 ;  /* 0x00000000141272ca */ /* 0x000fe200000e0000 */
[----:B0-----:R-:W-:-:S06]  /*dc90*/  FADD.FTZ R20, R28, R25 ;  /* 0x000000191c147221 */ /* 0x001fcc0000010000 */
[----:B------:R-:W0:Y:S01]  /*dca0*/  MUFU.EX2 R161, R161 ;  /* 0x000000a100a17308 */ /* 0x000e220000000800 */
[----:B-----5:R-:W-:Y:S01]  /*dcb0*/  FADD.FTZ R25, R33, R24 ;  /* 0x0000001821197221 */ /* 0x020fe20000010000 */
[----:B------:R-:W-:-:S06]  /*dcc0*/  R2UR UR19, R21 ;  /* 0x00000000151372ca */ /* 0x000fcc00000e0000 */
[----:B------:R-:W5:Y:S01]  /*dcd0*/  MUFU.EX2 R162, R162 ;  /* 0x000000a200a27308 */ /* 0x000f620000000800 */
[----:B--2---:R-:W-:-:S07]  /*dce0*/  FADD.FTZ R21, R167, R20 ;  /* 0x00000014a7157221 */ /* 0x004fce0000010000 */
[----:B------:R-:W2:Y:S01]  /*dcf0*/  MUFU.EX2 R30, R46 ;  /* 0x0000002e001e7308 */ /* 0x000ea20000000800 */
[----:B-1----:R-:W-:Y:S01]  /*dd00*/  FADD.FTZ R24, R160, R25 ;  /* 0x00000019a0187221 */ /* 0x002fe20000010000 */
[----:B---3--:R-:W-:-:S06]  /*dd10*/  FADD.FTZ R20, R26, R21 ;  /* 0x000000151a147221 */ /* 0x008fcc0000010000 */
[----:B------:R-:W1:Y:S01]  /*dd20*/  MUFU.EX2 R31, R31 ;  /* 0x0000001f001f7308 */ /* 0x000e620000000800 */
[----:B----4-:R-:W-:-:S07]  /*dd30*/  FADD.FTZ R25, R29, R24 ;  /* 0x000000181d197221 */ /* 0x010fce0000010000 */
[----:B------:R-:W3:Y:S01]  /*dd40*/  MUFU.EX2 R163, R163 ;  /* 0x000000a300a37308 */ /* 0x000ee20000000800 */
[----:B0-----:R-:W-:-:S07]  /*dd50*/  FADD.FTZ R21, R161, R20 ;  /* 0x00000014a1157221 */ /* 0x001fce0000010000 */
[----:B------:R-:W0:Y:S01]  /*dd60*/  MUFU.EX2 R156, R156 ;  /* 0x0000009c009c7308 */ /* 0x000e220000000800 */
[----:B------:R-:W-:-:S07]  /*dd70*/  F2FP.BF16.F32.PACK_AB R155, R12, R155 ;  /* 0x0000009b0c9b723e */ /* 0x000fce00000010ff */
[----:B------:R-:W4:Y:S01]  /*dd80*/  MUFU.EX2 R32, R32 ;  /* 0x0000002000207308 */ /* 0x000f220000000800 */
[----:B-----5:R-:W-:Y:S01]  /*dd90*/  FADD.FTZ R12, R162, R25 ;  /* 0x00000019a20c7221 */ /* 0x020fe20000010000 */
[----:B------:R-:W-:-:S06]  /*dda0*/  F2FP.BF16.F32.PACK_AB R153, R0, R153 ;  /* 0x000000990099723e */ /* 0x000fcc00000010ff */
[----:B------:R-:W5:Y:S01]  /*ddb0*/  MUFU.EX2 R27, R27 ;  /* 0x0000001b001b7308 */ /* 0x000f620000000800 */
[----:B--2---:R-:W-:-:S07]  /*ddc0*/  FADD.FTZ R0, R30, R21 ;  /* 0x000000151e007221 */ /* 0x004fce0000010000 */
[----:B------:R-:W2:Y:S01]  /*ddd0*/  MUFU.EX2 R157, R157 ;  /* 0x0000009d009d7308 */ /* 0x000ea20000000800 */
[----:B-1----:R-:W-:Y:S01]  /*dde0*/  FADD.FTZ R25, R31, R12 ;  /* 0x0000000c1f197221 */ /* 0x002fe20000010000 */
[----:B---3--:R-:W-:-:S06]  /*ddf0*/  FADD.FTZ R21, R163, R0 ;  /* 0x00000000a3157221 */ /* 0x008fcc0000010000 */
[----:B------:R-:W1:Y:S08]  /*de00*/  MUFU.EX2 R158, R158 ;  /* 0x0000009e009e7308 */ /* 0x000e700000000800 */
[----:B------:R-:W3:Y:S01]  /*de10*/  MUFU.EX2 R38, R38 ;  /* 0x0000002600267308 */ /* 0x000ee20000000800 */
[----:B0-----:R-:W-:Y:S01]  /*de20*/  FADD.FTZ R20, R156, R25 ;  /* 0x000000199c147221 */ /* 0x001fe20000010000 */
[----:B----4-:R-:W-:-:S06]  /*de30*/  FADD.FTZ R0, R32, R21 ;  /* 0x0000001520007221 */ /* 0x010fcc0000010000 */
[----:B------:R-:W0:Y:S08]  /*de40*/  MUFU.EX2 R15, R15 ;  /* 0x0000000f000f7308 */ /* 0x000e300000000800 */
[----:B------:R-:W4:Y:S01]  /*de50*/  MUFU.EX2 R159, R42 ;  /* 0x0000002a009f7308 */ /* 0x000f220000000800 */
[----:B-----5:R-:W-:-:S07]  /*de60*/  FADD.FTZ R25, R27, R20 ;  /* 0x000000141b197221 */ /* 0x020fce0000010000 */
[----:B------:R-:W5:Y:S01]  /*de70*/  MUFU.EX2 R12, R64 ;  /* 0x00000040000c7308 */ /* 0x000f620000000800 */
[----:B--2---:R-:W-:Y:S01]  /*de80*/  FADD.FTZ R21, R157, R0 ;  /* 0x000000009d157221 */ /* 0x004fe20000010000 */
[----:B-1----:R-:W-:Y:S01]  /*de90*/  FADD.FTZ R0, R158, R25 ;  /* 0x000000199e007221 */ /* 0x002fe20000010000 */
[----:B------:R-:W-:Y:S02]  /*dea0*/  F2FP.BF16.F32.PACK_AB R152, R35, R152 ;  /* 0x000000982398723e */ /* 0x000fe400000010ff */
[----:B---3--:R-:W-:Y:S01]  /*deb0*/  FADD.FTZ R20, R38, R21 ;  /* 0x0000001526147221 */ /* 0x008fe20000010000 */
[----:B------:R-:W-:Y:S01]  /*dec0*/  F2FP.BF16.F32.PACK_AB R154, R37, R154 ;  /* 0x0000009a259a723e */ /* 0x000fe200000010ff */
[----:B------:R-:W-:Y:S01]  /*ded0*/  BAR.SYNC.DEFER_BLOCKING 0xf, 0x100 ;  /* 0x03c4000000007b1d */ /* 0x000fe20000010000 */
[----:B------:R-:W-:Y:S01]  /*dee0*/  F2FP.BF16.F32.PACK_AB R164, R39, R164 ;  /* 0x000000a427a4723e */ /* 0x000fe200000010ff */
[----:B0-----:R-:W-:Y:S01]  /*def0*/  FADD.FTZ R0, R15, R0 ;  /* 0x000000000f007221 */ /* 0x001fe20000010000 */
[----:B------:R-:W-:-:S02]  /*df00*/  F2FP.BF16.F32.PACK_AB R165, R28, R165 ;  /* 0x000000a51ca5723e */ /* 0x000fc400000010ff */
[----:B------:R-:W-:Y:S02]  /*df10*/  F2FP.BF16.F32.PACK_AB R166, R33, R166 ;  /* 0x000000a621a6723e */ /* 0x000fe400000010ff */
[----:B------:R-:W-:Y:S02]  /*df20*/  F2FP.BF16.F32.PACK_AB R167, R26, R167 ;  /* 0x000000a71aa7723e */ /* 0x000fe400000010ff */
[----:B------:R-:W-:Y:S01]  /*df30*/  F2FP.BF16.F32.PACK_AB R158, R15, R158 ;  /* 0x0000009e0f9e723e */ /* 0x000fe200000010ff */
[----:B----4-:R-:W-:Y:S01]  /*df40*/  FADD.FTZ R15, R159, R20 ;  /* 0x000000149f0f7221 */ /* 0x010fe20000010000 */
[----:B------:R-:W-:Y:S02]  /*df50*/  F2FP.BF16.F32.PACK_AB R160, R29, R160 ;  /* 0x000000a01da0723e */ /* 0x000fe400000010ff */
[----:B------:R-:W-:Y:S02]  /*df60*/  F2FP.BF16.F32.PACK_AB R161, R30, R161 ;  /* 0x000000a11ea1723e */ /* 0x000fe400000010ff */
[----:B------:R-:W-:-:S02]  /*df70*/  F2FP.BF16.F32.PACK_AB R162, R31, R162 ;  /* 0x000000a21fa2723e */ /* 0x000fc400000010ff */
[----:B------:R-:W-:Y:S02]  /*df80*/  F2FP.BF16.F32.PACK_AB R163, R32, R163 ;  /* 0x000000a320a3723e */ /* 0x000fe400000010ff */
[----:B------:R-:W-:Y:S02]  /*df90*/  F2FP.BF16.F32.PACK_AB R156, R27, R156 ;  /* 0x0000009c1b9c723e */ /* 0x000fe400000010ff */
[----:B------:R-:W-:Y:S02]  /*dfa0*/  F2FP.BF16.F32.PACK_AB R157, R38, R157 ;  /* 0x0000009d269d723e */ /* 0x000fe400000010ff */
[----:B-----5:R-:W-:Y:S01]  /*dfb0*/  F2FP.BF16.F32.PACK_AB R159, R12, R159 ;  /* 0x0000009f0c9f723e */ /* 0x020fe200000010ff */
[----:B------:R-:W-:Y:S04]  /*dfc0*/  STSM.16.M88.4 [R227+0x36400], R152 ;  /* 0x03640098e3007844 */ /* 0x000fe80000000200 */
[----:B------:R-:W-:Y:S04]  /*dfd0*/  STSM.16.M88.4 [R228], R164 ;  /* 0x000000a4e4007844 */ /* 0x000fe80000000200 */
[----:B------:R0:W-:Y:S04]  /*dfe0*/  STSM.16.M88.4 [R57], R160 ;  /* 0x000000a039007844 */ /* 0x0001e80000000200 */
[----:B------:R1:W-:Y:S01]  /*dff0*/  STSM.16.M88.4 [R229], R156 ;  /* 0x0000009ce5007844 */ /* 0x0003e20000000200 */
[----:B0-----:R-:W-:-:S06]  /*e000*/  WARPGROUP.ARRIVE ;  /* 0x00000000000079c5 */ /* 0x001fcc0000000000 */
        /* <DEDUP_REMOVED lines=8> */
[----:B------:R-:W-:Y:S01]  /*e090*/  HGMMA.64x256x16.F32.BF16 R24, R160, gdesc[UR12].tnspB, R24, gsb0 ;  /* 0x43e0000ca0187df0 */ /* 0x000fe20008001818 */
[----:B------:R-:W-:Y:S01]  /*e0a0*/  LOP3.LUT R16, R16, 0xfffffffd, RZ, 0xc0, !PT ;  /* 0xfffffffd10107812 */ /* 0x000fe200078ec0ff */
[----:B------:R-:W-:-:S03]  /*e0b0*/  FADD.FTZ R12, R12, R15 ;  /* 0x0000000f0c0c7221 */ /* 0x000fc60000010000 */
[----:B------:R-:W-:Y:S01]  /*e0c0*/  @P5 LOP3.LUT R16, R16, 0x2, RZ, 0xfc, !PT ;  /* 0x0000000210105812 */ /* 0x000fe200078efcff */
[----:B------:R-:W-:Y:S02]  /*e0d0*/  WARPGROUP.DEPBAR.LE gsb0, 0x0 ;  /* 0x00008000000079c5 */ /* 0x000fe40000010000 */
[----:B------:R-:W-:-:S15]  /*e0e0*/  WARPGROUP.ARRIVE ;  /* 0x00000000000079c5 */ /* 0x000fde0000000000 */
[----:B------:R-:W-:-:S05]  /*e0f0*/  NOP ;  /* 0x0000000000007918 */ /* 0x000fca0000000000 */
        /* <DEDUP_REMOVED lines=12> */
.L_x_5488:
[----:B------:R-:W2:Y:S01]  /*e1c0*/  LDL R21, [R1+0xc] ;  /* 0x00000c0001157983 */ /* 0x000ea20000100800 */
[----:B------:R-:W-:Y:S01]  /*e1d0*/  VIADD R14, R14, 0x38860 ;  /* 0x000388600e0e7836 */ /* 0x000fe20000000000 */
[----:B------:R-:W0:Y:S01]  /*e1e0*/  @P5 LDC R15, c[0x0][0x44c] ;  /* 0x00011300ff0f5b82 */ /* 0x000e220000000800 */
[----:B------:R-:W-:Y:S01]  /*e1f0*/  IMAD.MOV.U32 R20, RZ, RZ, R214 ;  /* 0x000000ffff147224 */ /* 0x000fe200078e00d6 */
[----:B------:R-:W-:Y:S01]  /*e200*/  ULDC UR38, c[0x0][0xad0] ;  /* 0x0002b40000267ab9 */ /* 0x000fe20000000800 */
[----:B------:R-:W-:Y:S01]  /*e210*/  ULDC UR39, c[0x0][0xad0] ;  /* 0x0002b40000277ab9 */ /* 0x000fe20000000800 */
[----:B------:R-:W-:Y:S01]  /*e220*/  PRMT R14, R189, 0x654, R14 ;  /* 0x00000654bd0e7816 */ /* 0x000fe2000000000e */
[----:B------:R-:W-:Y:S01]  /*e230*/  ULDC UR36, c[0x0][0xa80] ;  /* 0x0002a00000247ab9 */ /* 0x000fe20000000800 */
[----:B------:R-:W-:Y:S01]  /*e240*/  ULDC UR37, c[0x0][0xa80] ;  /* 0x0002a00000257ab9 */ /* 0x000fe20000000800 */
[----:B------:R-:W-:Y:S01]  /*e250*/  BSSY B1, `(.L_x_5489) ;  /* 0x00003ce000017945 */ /* 0x000fe20003800000 */
[----:B------:R1:W-:Y:S02]  /*e260*/  SYNCS.ARRIVE.TRANS64.RED.A1T0 RZ, [R14+URZ], RZ ;  /* 0x000000ff0eff79a7 */ /* 0x0003e4000810043f */
[----:B-1----:R-:W1:Y:S01]  /*e270*/  @P5 LDC R14, c[0x0][0x450] ;  /* 0x00011400ff0e5b82 */ /* 0x002e620000000800 */
[----:B0-----:R-:W-:-:S05]  /*e280*/  @P5 IMAD.HI.U32 R15, R214, R15, RZ ;  /* 0x0000000fd60f5227 */ /* 0x001fca00078e00ff */
[----:B-1----:R-:W-:-:S04]  /*e290*/  @P5 SHF.R.U32.HI R20, RZ, R14, R15 ;  /* 0x0000000eff145219 */ /* 0x002fc8000001160f */
[----:B------:R-:W-:-:S04]  /*e2a0*/  IADD3 R14, R20, R213, -R208 ;  /* 0x000000d5140e7210 */ /* 0x000fc80007ffe8d0 */
[----:B------:R-:W-:-:S04]  /*e2b0*/  SHF.R.S32.HI R15, RZ, 0x1f, R14 ;  /* 0x0000001fff0f7819 */ /* 0x000fc8000001140e */
[----:B------:R-:W-:Y:S01]  /*e2c0*/  LEA.HI R15, R15, R14, RZ, 0x6 ;  /* 0x0000000e0f0f7211 */ /* 0x000fe200078f30ff */
[----:B------:R-:W-:-:S03]  /*e2d0*/  VIADD R14, R170, 0xfffffffe ;  /* 0xfffffffeaa0e7836 */ /* 0x000fc60000000000 */
[----:B------:R-:W-:-:S04]  /*e2e0*/  SHF.R.S32.HI R211, RZ, 0x6, R15 ;  /* 0x00000006ffd37819 */ /* 0x000fc8000001140f */
[----:B--2---:R-:W-:-:S04]  /*e2f0*/  VIMNMX R211, R21, R211, !PT ;  /* 0x000000d315d37248 */ /* 0x004fc80007fe0100 */
[----:B------:R-:W-:-:S13]  /*e300*/  ISETP.GE.AND P1, PT, R14, R211, PT ;  /* 0x000000d30e00720c */ /* 0x000fda0003f26270 */
[----:B------:R-:W-:Y:S05]  /*e310*/  @!P1 BRA `(.L_x_5490) ;  /* 0x0000003c00049947 */ /* 0x000fea0003800000 */
[----:B------:R-:W-:Y:S01]  /*e320*/  BSSY B0, `(.L_x_5490) ;  /* 0x00003c0000007945 */ /* 0x000fe20003800000 */
[----:B------:R-:W-:Y:S02]  /*e330*/  IMAD.MOV.U32 R21, RZ, RZ, R169 ;  /* 0x000000ffff157224 */ /* 0x000fe400078e00a9 */
[----:B------:R-:W-:Y:S02]  /*e340*/  IMAD.MOV.U32 R20, RZ, RZ, R168 ;  /* 0x000000ffff147224 */ /* 0x000fe400078e00a8 */
[----:B------:R-:W-:-:S07]  /*e350*/  IMAD.MOV.U32 R197, RZ, RZ, R22 ;  /* 0x000000ffffc57224 */ /* 0x000fce00078e0016 */
.L_x_5503:
[----:B------:R-:W-:-:S05]  /*e360*/  VIADD R22, R197, 0x1 ;  /* 0x00000001c5167836 */ /* 0x000fca0000000000 */
[----:B------:R-:W-:-:S04]  /*e370*/  ISETP.NE.AND P1, PT, R22, 0x2, PT ;  /* 0x000000021600780c */ /* 0x000fc80003f25270 */
[----:B------:R-:W-:Y:S02]  /*e380*/  SEL R13, RZ, 0x1, P1 ;  /* 0x00000001ff0d7807 */ /* 0x000fe40000800000 */
[----:B------:R-:W-:Y:S02]  /*e390*/  SEL R22, R22, RZ, P1 ;  /* 0x000000ff16167207 */ /* 0x000fe40000800000 */
[----:B------:R-:W-:Y:S01]  /*e3a0*/  LOP3.LUT R23, R23, R13, RZ, 0x3c, !PT ;  /* 0x0000000d17177212 */ /* 0x000fe200078e3cff */
[----:B0-----:R-:W-:Y:S06]  /*e3b0*/  @!P0 BRA `(.L_x_5491) ;  /* 0x0000000000048947 */ /* 0x001fec0003800000 */
[----:B------:R-:W-:Y:S01]  /*e3c0*/  BPT.TRAP 0x1 ;  /* 0x000000040000795c */ /* 0x000fe20000300000 */
.L_x_5491:
[----:B------:R-:W-:Y:S01]  /*e3d0*/  IMAD R15, R22, 0x8, R17 ;  /* 0x00000008160f7824 */ /* 0x000fe200078e0211 */
[----:B------:R-:W-:-:S04]  /*e3e0*/  SHF.L.U32 R13, R23, 0x1f, RZ ;  /* 0x0000001f170d7819 */ /* 0x000fc800000006ff */
[----:B------:R0:W1:Y:S01]  /*e3f0*/  SYNCS.PHASECHK.TRANS64.TRYWAIT P1, [R15+URZ+0x38830], R13 ;  /* 0x0388300d0f0075a7 */ /* 0x000062000802017f */
[----:B------:R-:W-:Y:S05]  /*e400*/  @!P0 BRA `(.L_x_5492) ;  /* 0x0000000000048947 */ /* 0x000fea0003800000 */
[----:B------:R-:W-:Y:S01]  /*e410*/  BPT.TRAP 0x1 ;  /* 0x000000040000795c */ /* 0x000fe20000300000 */
.L_x_5492:
[----:B------:R-:W-:Y:S01]  /*e420*/  BSSY B2, `(.L_x_5493) ;  /* 0x0000006000027945 */ /* 0x000fe20003800000 */
[----:B------:R-:W-:Y:S02]  /*e430*/  IMAD R156, R22, 0x200, R206 ;  /* 0x00000200169c7824 */ /* 0x000fe400078e02ce */
[----:B------:R-:W-:Y:S01]  /*e440*/  IMAD.MOV.U32 R157, RZ, RZ, 0x40000040 ;  /* 0x40000040ff9d7424 */ /* 0x000fe200078e00ff */
[----:B-1----:R-:W-:Y:S06]  /*e450*/  @P1 BRA `(.L_x_5494) ;  /* 0x0000000000081947 */ /* 0x002fec0003800000 */
[----:B------:R-:W1:Y:S02]  /*e460*/  SYNCS.PHASECHK.TRANS64.TRYWAIT P1, [R15+URZ+0x38830], R13 ;  /* 0x0388300d0f0075a7 */ /* 0x000e64000802017f */
[----:B-1----:R-:W-:Y:S05]  /*e470*/  @!P1 BRA `(.L_x_5495) ;  /* 0x0000016c00389947 */ /* 0x002fea0003800000 */
.L_x_5494:
[----:B------:R-:W-:Y:S05]  /*e480*/  BSYNC B2 ;  /* 0x0000000000027941 */ /* 0x000fea0003800000 */
.L_x_5493:
        /* <DEDUP_REMOVED lines=36> */
.L_x_5496:
[----:B------:R2:W3:Y:S01]  /*e6d0*/  SYNCS.PHASECHK.TRANS64.TRYWAIT P1, [R15+URZ+0x38850], R13 ;  /* 0x0388500d0f0075a7 */ /* 0x0004e2000802017f */
[----:B------:R-:W-:Y:S05]  /*e6e0*/  @!P0 BRA `(.L_x_5497) ;  /* 0x0000000000048947 */ /* 0x000fea0003800000 */
[----:B------:R-:W-:Y:S01]  /*e6f0*/  BPT.TRAP 0x1 ;  /* 0x000000040000795c */ /* 0x000fe20000300000 */
.L_x_5497:
[----:B------:R-:W-:Y:S04]  /*e700*/  BSSY B2, `(.L_x_5498) ;  /* 0x0000004000027945 */ /* 0x000fe80003800000 */
[----:B---3--:R-:W-:Y:S05]  /*e710*/  @P1 BRA `(.L_x_5499) ;  /* 0x0000000000081947 */ /* 0x008fea0003800000 */
[----:B------:R-:W3:Y:S02]  /*e720*/  SYNCS.PHASECHK.TRANS64.TRYWAIT P1, [R15+URZ+0x38850], R13 ;  /* 0x0388500d0f0075a7 */ /* 0x000ee4000802017f */
[----:B---3--:R-:W-:Y:S05]  /*e730*/  @!P1 BRA `(.L_x_5500) ;  /* 0x00000168009c9947 */ /* 0x008fea0003800000 */
.L_x_5499:
[----:B------:R-:W-:Y:S05]  /*e740*/  BSYNC B2 ;  /* 0x0000000000027941 */ /* 0x000fea0003800000 */
.L_x_5498:
[----:B------:R-:W-:Y:S01]  /*e750*/  IMAD R198, R22, 0x1000, R207 ;  /* 0x0000100016c67824 */ /* 0x000fe200078e02cf */
[----:B------:R-:W-:Y:S01]  /*e760*/  R2UR UR4, R2 ;  /* 0x00000000020472ca */ /* 0x000fe200000e0000 */
[----:B------:R-:W-:Y:S01]  /*e770*/  IMAD.MOV.U32 R199, RZ, RZ, 0x40000040 ;  /* 0x40000040ffc77424 */ /* 0x000fe200078e00ff */
[----:B------:R-:W-:Y:S01]  /*e780*/  R2UR UR5, R3 ;  /* 0x00000000030572ca */ /* 0x000fe200000e0000 */
[----:B------:R-:W-:Y:S01]  /*e790*/  WARPGROUP.ARRIVE ;  /* 0x00000000000079c5 */ /* 0x000fe20000000000 */
[----:B------:R-:W-:Y:S01]  /*e7a0*/  R2UR UR6, R198 ;  /* 0x00000000c60672ca */ /* 0x000fe200000e0000 */
[C---:B------:R-:W-:Y:S01]  /*e7b0*/  VIADD R200, R2.reuse, 0x2 ;  /* 0x0000000202c87836 */ /* 0x040fe20000000000 */
[----:B------:R-:W-:Y:S01]  /*e7c0*/  R2UR UR7, R199 ;  /* 0x00000000c70772ca */ /* 0x000fe200000e0000 */
[----:B------:R-:W-:Y:S02]  /*e7d0*/  IMAD.MOV.U32 R201, RZ, RZ, 0x40000040 ;  /* 0x40000040ffc97424 */ /* 0x000fe400078e00ff */
[----:B------:R-:W4:Y:S01]  /*e7e0*/  S2R R202, SR_TID.X ;  /* 0x0000000000ca7919 */ /* 0x000f220000002100 */
[----:B------:R-:W-:-:S02]  /*e7f0*/  VIADD R203, R2, 0x800 ;  /* 0x0000080002cb7836 */ /* 0x000fc40000000000 */
[----:B------:R-:W-:-:S07]  /*e800*/  IMAD.MOV.U32 R205, RZ, RZ, 0x40000040 ;  /* 0x40000040ffcd7424 */ /* 0x000fce00078e00ff */
        /* <DEDUP_REMOVED lines=9> */
[----:B----4-:R-:W-:-:S05]  /*e8a0*/  SHF.R.U32.HI R202, RZ, 0x7, R202 ;  /* 0x00000007ffca7819 */ /* 0x010fca00000116ca */
[----:B0123--:R0:W1:Y:S02]  /*e8b0*/  SHFL.IDX PT, R13, R202, RZ, 0x1f ;  /* 0x00001fffca0d7589 */ /* 0x00f06400000e0000 */
[----:B0-----:R-:W-:Y:S01]  /*e8c0*/  VIADD R202, R198, 0x800 ;  /* 0x00000800c6ca7836 */ /* 0x001fe20000000000 */
[----:B-1----:R-:W-:Y:S01]  /*e8d0*/  ISETP.GT.AND P1, PT, R13, 0x7f, PT ;  /* 0x0000007f0d00780c */ /* 0x002fe20003f24270 */
[----:B------:R-:W-:-:S03]  /*e8e0*/  IMAD.MOV.U32 R13, RZ, RZ, 0x4 ;  /* 0x00000004ff0d7424 */ /* 0x000fc600078e00ff */
        /* <DEDUP_REMOVED lines=312> */
[----:B------:R-:W-:-:S02]  /*fc70*/  IMAD.IADD R200, R204, 0x1, R202 ;  /* 0x00000001ccc87824 */ /* 0x000fc400078e02ca */
[----:B------:R-:W-:Y:S01]  /*fc80*/  IMAD.IADD R204, R203, 0x1, R204 ;  /* 0x00000001cbcc7824 */ /* 0x000fe200078e02cc */
[----:B------:R-:W-:Y:S02]  /*fc90*/  WARPGROUP.DEPBAR.LE gsb0, 0x0 ;  /* 0x00008000000079c5 */ /* 0x000fe40000010000 */
[----:B------:R-:W-:-:S06]  /*fca0*/  WARPGROUP.ARRIVE ;  /* 0x00000000000079c5 */ /* 0x000fcc0000000000 */
[----:B------:R-:W-:Y:S01]  /*fcb0*/  HGMMA.64x64x16.F32.BF16 R152, gdesc[UR4], R152, gsb0 ;  /* 0x00e00000049879f0 */ /* 0x000fe20008001898 */
[----:B------:R-:W-:Y:S01]  /*fcc0*/  R2UR UR6, R200 ;  /* 0x00000000c80672ca */ /* 0x000fe200000e0000 */
[----:B------:R-:W-:Y:S01]  /*fcd0*/  IMAD.IADD R200, R203, 0x1, R199 ;  /* 0x00000001cbc87824 */ /* 0x000fe200078e02c7 */
[----:B------:R-:W-:Y:S01]  /*fce0*/  R2UR UR7, R201 ;  /* 0x00000000c90772ca */ /* 0x000fe200000e0000 */
[----:B------:R-:W-:Y:S01]  /*fcf0*/  IMAD.MOV.U32 R201, RZ, RZ, 0x40000040 ;  /* 0x40000040ffc97424 */ /* 0x000fe200078e00ff */
[----:B------:R-:W-:Y:S02]  /*fd00*/  R2UR UR4, R204 ;  /* 0x00000000cc0472ca */ /* 0x000fe400000e0000 */
[----:B------:R-:W-:Y:S01]  /*fd10*/  R2UR UR5, R205 ;  /* 0x00000000cd0572ca */ /* 0x000fe200000e0000 */
[----:B------:R-:W-:Y:S02]  /*fd20*/  WARPGROUP.DEPBAR.LE gsb0, 0x0 ;  /* 0x00008000000079c5 */ /* 0x000fe40000010000 */
[----:B------:R-:W-:-:S10]  /*fd30*/  WARPGROUP.ARRIVE ;  /* 0x00000000000079c5 */ /* 0x000fd40000000000 */
[----:B------:R-:W-:Y:S01]  /*fd40*/  HGMMA.64x64x16.F32.BF16 R152, gdesc[UR4], R152, gsb0 ;  /* 0x00e00000049879f0 */ /* 0x000fe20008001898 */
[----:B------:R-:W-:Y:S01]  /*fd50*/  R2UR UR4, R200 ;  /* 0x00000000c80472ca */ /* 0x000fe200000e0000 */
[--C-:B------:R-:W-:Y:S01]  /*fd60*/  IMAD.IADD R200, R199, 0x1, R202.reuse ;  /* 0x00000001c7c87824 */ /* 0x100fe200078e02ca */
[----:B------:R-:W-:Y:S01]  /*fd70*/  R2UR UR5, R201 ;  /* 0x00000000c90572ca */ /* 0x000fe200000e0000 */
[----:B------:R-:W-:Y:S02]  /*fd80*/  IMAD.MOV.U32 R201, RZ, RZ, 0x40000040 ;  /* 0x40000040ffc97424 */ /* 0x000fe400078e00ff */
[----:B------:R-:W-:Y:S01]  /*fd90*/  IMAD.IADD R202, R13, 0x1, R202 ;  /* 0x000000010dca7824 */ /* 0x000fe200078e02ca */
[----:B------:R-:W-:Y:S01]  /*fda0*/  R2UR UR6, R200 ;  /* 0x00000000c80672ca */ /* 0x000fe200000e0000 */
[----:B------:R-:W-:Y:S01]  /*fdb0*/  IMAD.IADD R200, R203, 0x1, R13 ;  /* 0x00000001cbc87824 */ /* 0x000fe200078e020d */
[----:B------:R-:W-:Y:S01]  /*fdc0*/  R2UR UR7, R201 ;  /* 0x00000000c90772ca */ /* 0x000fe200000e0000 */
[----:B------:R-:W-:-:S02]  /*fdd0*/  IMAD.MOV.U32 R201, RZ, RZ, 0x40000040 ;  /* 0x40000040ffc97424 */ /* 0x000fc400078e00ff */
[----:B------:R-:W-:Y:S02]  /*fde0*/  IMAD.MOV.U32 R203, RZ, RZ, 0x40000040 ;  /* 0x40000040ffcb7424 */ /* 0x000fe400078e00ff */
[----:B------:R-:W-:Y:S02]  /*fdf0*/  IMAD.MOV.U32 R199, RZ, RZ, 0x40 ;  /* 0x00000040ffc77424 */ /* 0x000fe400078e00ff */
[----:B------:R-:W-:-:S03]  /*fe00*/  IMAD.MOV.U32 R13, RZ, RZ, 0x1000 ;  /* 0x00001000ff0d7424 */ /* 0x000fc600078e00ff */
[----:B------:R-:W-:Y:S02]  /*fe10*/  SEL R199, R199, 0x3e, P1 ;  /* 0x0000003ec7c77807 */ /* 0x000fe40000800000 */
[----:B------:R-:W-:Y:S02]  /*fe20*/  SEL R13, R13, 0xf80, P1 ;  /* 0x00000f800d0d7807 */ /* 0x000fe40000800000 */
[----:B------:R-:W-:Y:S02]  /*fe30*/  LOP3.LUT R199, R199, 0x6, RZ, 0xc0, !PT ;  /* 0x00000006c7c77812 */ /* 0x000fe400078ec0ff */
[----:B------:R-:W-:-:S04]  /*fe40*/  LOP3.LUT R13, R13, 0x1e00, RZ, 0xc0, !PT ;  /* 0x00001e000d0d7812 */ /* 0x000fc800078ec0ff */
[----:B------:R-:W-:Y:S01]  /*fe50*/  IADD3 R198, R199, R13, R198 ;  /* 0x0000000dc7c67210 */ /* 0x000fe20007ffe0c6 */
        /* <DEDUP_REMOVED lines=8> */
[----:B------:R-:W-:Y:S01]  /*fee0*/  IADD3 R200, R199, R13, R2 ;  /* 0x0000000dc7c87210 */ /* 0x000fe20007ffe002 */
[----:B------:R-:W-:Y:S01]  /*fef0*/  IMAD.MOV.U32 R199, RZ, RZ, 0x40000040 ;  /* 0x40000040ffc77424 */ /* 0x000fe200078e00ff */
[----:B------:R-:W-:-:S02]  /*ff00*/  WARPGROUP.DEPBAR.LE gsb0, 0x0 ;  /* 0x00008000000079c5 */ /* 0x000fc40000010000 */
        /* <DEDUP_REMOVED lines=12> */
.L_x_5501:
[----:B------:R-:W2:Y:S01]  /*ffd0*/  LDL R13, [R1+0x18] ;  /* 0x00001800010d7983 */ /* 0x000ea20000100800 */
[----:B------:R-:W0:Y:S03]  /*ffe0*/  LDC R198, c[0x0][0x448] ;  /* 0x00011200ffc67b82 */ /* 0x000e260000000800 */
[----:B------:R-:W3:Y:S01]  /*fff0*/  LDL R201, [R1+0x10] ;  /* 0x0000100001c97983 */ /* 0x000ee20000100800 */
        /* <DEDUP_REMOVED lines=21> */
[----:B------:R-:W-:Y:S01]  /*10150*/  FMUL.FTZ R174, R174, UR39 ;  /* 0x00000027aeae7c20 */ /* 0x000fe20008410000 */
[----:B------:R-:W-:Y:S01]  /*10160*/  FMUL.FTZ R175, R175, UR39 ;  /* 0x00000027afaf7c20 */ /* 0x000fe20008410000 */
[----:B------:R-:W-:Y:S01]  /*10170*/  FMUL.FTZ R178, R178, UR39 ;  /* 0x00000027b2b27c20 */ /* 0x000fe20008410000 */
[----:B------:R-:W4:Y:S09]  /*10180*/  LDL R203, [R1] ;  /* 0x0000000001cb7983 */ /* 0x000f320000100800 */
[----:B------:R-:W0:Y:S08]  /*10190*/  @P1 LDC R199, c[0x0][0x44c] ;  /* 0x00011300ffc71b82 */ /* 0x000e300000000800 */
[----:B------:R-:W1:Y:S01]  /*101a0*/  @P1 LDC R198, c[0x0][0x450] ;  /* 0x00011400ffc61b82 */ /* 0x000e620000000800 */
[----:B------:R-:W5:Y:S08]  /*101b0*/  MUFU.TANH R157, R157 ;  /* 0x0000009d009d7308 */ /* 0x000f700000002400 */
        /* <DEDUP_REMOVED lines=10> */
[----:B------:R-:W-:Y:S08]  /*10260*/  MUFU.TANH R155, R155 ;  /* 0x0000009b009b7308 */ /* 0x000ff00000002400 */
        /* <DEDUP_REMOVED lines=8> */
[----:B------:R-:W-:Y:S01]  /*102f0*/  MUFU.TANH R174, R174 ;  /* 0x000000ae00ae7308 */ /* 0x000fe20000002400 */
[----:B--2---:R-:W-:-:S04]  /*10300*/  IMAD.IADD R13, R13, 0x1, R214 ;  /* 0x000000010d0d7824 */ /* 0x004fc800078e02d6 */
[----:B0-----:R-:W-:-:S05]  /*10310*/  @P1 IMAD.HI.U32 R199, R13, R199, RZ ;  /* 0x000000c70dc71227 */ /* 0x001fca00078e00ff */
[----:B-1----:R-:W-:-:S05]  /*10320*/  @P1 SHF.R.U32.HI R13, RZ, R198, R199 ;  /* 0x000000c6ff0d1219 */ /* 0x002fca00000116c7 */
[----:B------:R-:W0:Y:S04]  /*10330*/  SHFL.IDX PT, R199, R13, RZ, 0x1c1f ;  /* 0x001c1fff0dc77589 */ /* 0x000e2800000e0000 */
[----:B------:R1:W2:Y:S02]  /*10340*/  SHFL.IDX PT, R200, R13, 0x1, 0x1c1f ;  /* 0x003c1f000dc87f89 */ /* 0x0002a400000e0000 */
[----:B-1----:R-:W-:Y:S01]  /*10350*/  FMUL.FTZ R13, R179, UR39 ;  /* 0x00000027b30d7c20 */ /* 0x002fe20008410000 */
[----:B------:R-:W-:-:S04]  /*10360*/  IMAD.MOV.U32 R179, RZ, RZ, -0x40 ;  /* 0xffffffc0ffb37424 */ /* 0x000fc800078e00ff */
[----:B------:R-:W-:-:S05]  /*10370*/  IMAD R179, R14, R179, 0x1 ;  /* 0x000000010eb37424 */ /* 0x000fca00078e02b3 */
[----:B---3--:R-:W-:Y:S01]  /*10380*/  IADD3 R179, R213, R179, -R201 ;  /* 0x000000b3d5b37210 */ /* 0x008fe20007ffe8c9 */
[----:B------:R-:W-:-:S04]  /*10390*/  FMUL.FTZ R198, R182, UR39 ;  /* 0x00000027b6c67c20 */ /* 0x000fc80008410000 */
[----:B------:R-:W-:-:S04]  /*103a0*/  IMAD.IADD R179, R179, 0x1, -R208 ;  /* 0x00000001b3b37824 */ /* 0x000fc800078e0ad0 */
[----:B0-----:R-:W-:Y:S02]  /*103b0*/  IMAD.IADD R182, R179, 0x1, R199 ;  /* 0x00000001b3b67824 */ /* 0x001fe400078e02c7 */
[----:B------:R-:W-:-:S03]  /*103c0*/  FMUL.FTZ R201, R183, UR39 ;  /* 0x00000027b7c97c20 */ /* 0x000fc60008410000 */
[----:B------:R-:W-:Y:S01]  /*103d0*/  ISETP.GT.AND P2, PT, R182, 0x9, PT ;  /* 0x00000009b600780c */ /* 0x000fe20003f44270 */
[----:B--2---:R-:W-:-:S03]  /*103e0*/  IMAD.IADD R183, R179, 0x1, R200 ;  /* 0x00000001b3b77824 */ /* 0x004fc600078e02c8 */
[----:B-----5:R-:W-:Y:S02]  /*103f0*/  FSEL R157, R157, -INF , P2 ;  /* 0xff8000009d9d7808 */ /* 0x020fe40001000000 */
[C---:B------:R-:W-:Y:S01]  /*10400*/  ISETP.GT.AND P2, PT, R182.reuse, 0x20, PT ;  /* 0x00000020b600780c */ /* 0x040fe20003f44270 */
[----:B------:R-:W0:Y:S01]  /*10410*/  MUFU.TANH R13, R13 ;  /* 0x0000000d000d7308 */ /* 0x000e220000002400 */
[----:B------:R-:W-:Y:S02]  /*10420*/  ISETP.GT.AND P4, PT, R182, RZ, PT ;  /* 0x000000ffb600720c */ /* 0x000fe40003f84270 */
[----:B------:R-:W-:Y:S02]  /*10430*/  FSEL R200, R168, -INF , P2 ;  /* 0xff800000a8c87808 */ /* 0x000fe40001000000 */
[----:B------:R-:W-:Y:S02]  /*10440*/  ISETP.GT.AND P2, PT, R183, 0x9, PT ;  /* 0x00000009b700780c */ /* 0x000fe40003f44270 */
[----:B------:R-:W-:-:S02]  /*10450*/  ISETP.GT.AND P5, PT, R182, 0x1, PT ;  /* 0x00000001b600780c */ /* 0x000fc40003fa4270 */
[----:B------:R-:W-:Y:S02]  /*10460*/  FSEL R152, R152, -INF , P4 ;  /* 0xff80000098987808 */ /* 0x000fe40002000000 */
[C---:B------:R-:W-:Y:S02]  /*10470*/  ISETP.GT.AND P4, PT, R182.reuse, 0x11, PT ;  /* 0x00000011b600780c */ /* 0x040fe40003f84270 */
[----:B------:R-:W-:Y:S02]  /*10480*/  FSEL R159, R159, -INF , P2 ;  /* 0xff8000009f9f7808 */ /* 0x000fe40001000000 */
[----:B------:R-:W-:Y:S02]  /*10490*/  ISETP.GT.AND P1, PT, R182, 0x8, PT ;  /* 0x00000008b600780c */ /* 0x000fe40003f24270 */
[----:B------:R-:W-:Y:S02]  /*104a0*/  FSEL R179, R153, -INF , P5 ;  /* 0xff80000099b37808 */ /* 0x000fe40002800000 */
[----:B------:R-:W-:-:S02]  /*104b0*/  ISETP.GT.AND P2, PT, R183, 0x20, PT ;  /* 0x00000020b700780c */ /* 0x000fc40003f44270 */
[----:B------:R-:W-:Y:S02]  /*104c0*/  ISETP.GT.AND P5, PT, R182, 0x18, PT ;  /* 0x00000018b600780c */ /* 0x000fe40003fa4270 */
[----:B------:R-:W-:Y:S02]  /*104d0*/  FSEL R161, R161, -INF , P4 ;  /* 0xff800000a1a17808 */ /* 0x000fe40002000000 */
[----:B------:R-:W-:Y:S02]  /*104e0*/  ISETP.GT.AND P4, PT, R183, RZ, PT ;  /* 0x000000ffb700720c */ /* 0x000fe40003f84270 */
[----:B------:R-:W-:Y:S02]  /*104f0*/  FSEL R156, R156, -INF , P1 ;  /* 0xff8000009c9c7808 */ /* 0x000fe40000800000 */
[----:B------:R-:W-:Y:S02]  /*10500*/  FSEL R170, R170, -INF , P2 ;  /* 0xff800000aaaa7808 */ /* 0x000fe40001000000 */
[----:B------:R-:W-:-:S02]  /*10510*/  ISETP.GT.AND P1, PT, R182, 0x19, PT ;  /* 0x00000019b600780c */ /* 0x000fc40003f24270 */
[----:B------:R-:W-:Y:S02]  /*10520*/  FSEL R164, R164, -INF , P5 ;  /* 0xff800000a4a47808 */ /* 0x000fe40002800000 */
[C---:B------:R-:W-:Y:S02]  /*10530*/  ISETP.GT.AND P2, PT, R183.reuse, 0x31, PT ;  /* 0x00000031b700780c */ /* 0x040fe40003f44270 */
[----:B------:R-:W-:Y:S02]  /*10540*/  ISETP.GT.AND P5, PT, R183, 0x1, PT ;  /* 0x00000001b700780c */ /* 0x000fe40003fa4270 */
[----:B------:R-:W-:Y:S02]  /*10550*/  FSEL R154, R154, -INF , P4 ;  /* 0xff8000009a9a7808 */ /* 0x000fe40002000000 */
[----:B------:R-:W-:Y:S02]  /*10560*/  ISETP.GT.AND P3, PT, R182, 0x10, PT ;  /* 0x00000010b600780c */ /* 0x000fe40003f64270 */
[----:B------:R-:W-:-:S02]  /*10570*/  FSEL R165, R165, -INF , P1 ;  /* 0xff800000a5a57808 */ /* 0x000fc40000800000 */
[----:B0-----:R-:W-:Y:S02]  /*10580*/  FSEL R153, R13, -INF , P2 ;  /* 0xff8000000d997808 */ /* 0x001fe40001000000 */
[----:B------:R-:W-:Y:S02]  /*10590*/  ISETP.GT.AND P1, PT, R183, 0x8, PT ;  /* 0x00000008b700780c */ /* 0x000fe40003f24270 */
[----:B------:R-:W-:Y:S02]  /*105a0*/  FSEL R155, R155, -INF , P5 ;  /* 0xff8000009b9b7808 */ /* 0x000fe40002800000 */
[----:B------:R-:W-:Y:S02]  /*105b0*/  FMNMX.FTZ R13, R154, R21, !PT ;  /* 0x000000159a0d7209 */ /* 0x000fe40007810000 */
[----:B------:R-:W-:Y:S02]  /*105c0*/  FSEL R160, R160, -INF , P3 ;  /* 0xff800000a0a07808 */ /* 0x000fe40001800000 */
[----:B------:R-:W-:-:S02]  /*105d0*/  ISETP.GT.AND P3, PT, R182, 0x21, PT ;  /* 0x00000021b600780c */ /* 0x000fc40003f64270 */
[----:B------:R-:W-:Y:S02]  /*105e0*/  FSEL R158, R158, -INF , P1 ;  /* 0xff8000009e9e7808 */ /* 0x000fe40000800000 */
[----:B------:R-:W-:Y:S01]  /*105f0*/  FMNMX.FTZ R13, R155, R13, !PT ;  /* 0x0000000d9b0d7209 */ /* 0x000fe20007810000 */
[----:B------:R0:W-:Y:S03]  /*10600*/  MUFU.TANH R199, R201 ;  /* 0x000000c900c77308 */ /* 0x0001e60000002400 */
[----:B------:R-:W-:Y:S02]  /*10610*/  FMNMX.FTZ R13, R158, R13, !PT ;  /* 0x0000000d9e0d7209 */ /* 0x000fe40007810000 */
[----:B0-----:R-:W-:Y:S02]  /*10620*/  FSEL R201, R169, -INF , P3 ;  /* 0xff800000a9c97808 */ /* 0x001fe40001800000 */
[----:B------:R-:W-:-:S02]  /*10630*/  ISETP.GT.AND P3, PT, R183, 0x10, PT ;  /* 0x00000010b700780c */ /* 0x000fc40003f64270 */
[----:B------:R-:W-:Y:S02]  /*10640*/  ISETP.GT.AND P4, PT, R183, 0x11, PT ;  /* 0x00000011b700780c */ /* 0x000fe40003f84270 */
[----:B------:R-:W-:Y:S02]  /*10650*/  FSEL R162, R162, -INF , P3 ;  /* 0xff800000a2a27808 */ /* 0x000fe40001800000 */
[----:B------:R-:W-:Y:S02]  /*10660*/  FMNMX.FTZ R13, R159, R13, !PT ;  /* 0x0000000d9f0d7209 */ /* 0x000fe40007810000 */
[----:B------:R-:W-:Y:S02]  /*10670*/  ISETP.GT.AND P5, PT, R183, 0x18, PT ;  /* 0x00000018b700780c */ /* 0x000fe40003fa4270 */
[----:B------:R-:W-:Y:S02]  /*10680*/  FSEL R163, R163, -INF , P4 ;  /* 0xff800000a3a37808 */ /* 0x000fe40002000000 */
[----:B------:R-:W-:-:S02]  /*10690*/  FMNMX.FTZ R13, R162, R13, !PT ;  /* 0x0000000da20d7209 */ /* 0x000fc40007810000 */
[----:B------:R-:W-:Y:S02]  /*106a0*/  ISETP.GT.AND P1, PT, R183, 0x19, PT ;  /* 0x00000019b700780c */ /* 0x000fe40003f24270 */
[----:B------:R-:W-:Y:S02]  /*106b0*/  FSEL R166, R166, -INF , P5 ;  /* 0xff800000a6a67808 */ /* 0x000fe40002800000 */
[----:B------:R-:W-:Y:S01]  /*106c0*/  FMNMX.FTZ R13, R163, R13, !PT ;  /* 0x0000000da30d7209 */ /* 0x000fe20007810000 */
[----:B------:R-:W0:Y:S01]  /*106d0*/  MUFU.TANH R175, R175 ;  /* 0x000000af00af7308 */ /* 0x000e220000002400 */
[----:B------:R-:W-:Y:S02]  /*106e0*/  FSEL R167, R167, -INF , P1 ;  /* 0xff800000a7a77808 */ /* 0x000fe40000800000 */
[----:B------:R-:W-:Y:S02]  /*106f0*/  FMNMX.FTZ R13, R166, R13, !PT ;  /* 0x0000000da60d7209 */ /* 0x000fe40007810000 */
[----:B------:R-:W-:-:S02]  /*10700*/  ISETP.GT.AND P3, PT, R183, 0x21, PT ;  /* 0x00000021b700780c */ /* 0x000fc40003f64270 */
[----:B------:R-:W-:Y:S01]  /*10710*/  FMNMX.FTZ R13, R167, R13, !PT ;  /* 0x0000000da70d7209 */ /* 0x000fe20007810000 */
[----:B------:R-:W1:Y:S01]  /*10720*/  MUFU.TANH R178, R178 ;  /* 0x000000b200b27308 */ /* 0x000e620000002400 */
[----:B------:R-:W-:Y:S02]  /*10730*/  ISETP.GT.AND P4, PT, R183, 0x28, PT ;  /* 0x00000028b700780c */ /* 0x000fe40003f84270 */
[----:B------:R-:W-:Y:S02]  /*10740*/  FSEL R171, R171, -INF , P3 ;  /* 0xff800000abab7808 */ /* 0x000fe40001800000 */
[----:B------:R-:W-:Y:S02]  /*10750*/  FMNMX.FTZ R13, R170, R13, !PT ;  /* 0x0000000daa0d7209 */ /* 0x000fe40007810000 */
[----:B------:R-:W-:Y:S01]  /*10760*/  ISETP.GT.AND P5, PT, R183, 0x29, PT ;  /* 0x00000029b700780c */ /* 0x000fe20003fa4270 */
[----:B------:R-:W2:Y:S01]  /*10770*/  MUFU.TANH R198, R198 ;  /* 0x000000c600c67308 */ /* 0x000ea20000002400 */
[----:B------:R-:W-:-:S02]  /*10780*/  FSEL R174, R174, -INF , P4 ;  /* 0xff800000aeae7808 */ /* 0x000fc40002000000 */
[----:B------:R-:W-:Y:S02]  /*10790*/  FMNMX.FTZ R13, R171, R13, !PT ;  /* 0x0000000dab0d7209 */ /* 0x000fe40007810000 */
[----:B------:R-:W-:Y:S02]  /*107a0*/  ISETP.GT.AND P1, PT, R183, 0x30, PT ;  /* 0x00000030b700780c */ /* 0x000fe40003f24270 */
[----:B0-----:R-:W-:Y:S02]  /*107b0*/  FSEL R175, R175, -INF , P5 ;  /* 0xff800000afaf7808 */ /* 0x001fe40002800000 */
[----:B------:R-:W-:Y:S02]  /*107c0*/  FMNMX.FTZ R13, R174, R13, !PT ;  /* 0x0000000dae0d7209 */ /* 0x000fe40007810000 */
[----:B-1----:R-:W-:Y:S02]  /*107d0*/  FSEL R178, R178, -INF , P1 ;  /* 0xff800000b2b27808 */ /* 0x002fe40000800000 */
[----:B------:R-:W-:-:S02]  /*107e0*/  FMNMX.FTZ R13, R175, R13, !PT ;  /* 0x0000000daf0d7209 */ /* 0x000fc40007810000 */
[C---:B------:R-:W-:Y:S02]  /*107f0*/  ISETP.GT.AND P3, PT, R183.reuse, 0x38, PT ;  /* 0x00000038b700780c */ /* 0x040fe40003f64270 */
[----:B------:R-:W-:Y:S02]  /*10800*/  FMNMX.FTZ R13, R178, R13, !PT ;  /* 0x0000000db20d7209 */ /* 0x000fe40007810000 */
[----:B------:R-:W-:Y:S02]  /*10810*/  ISETP.GT.AND P4, PT, R183, 0x39, PT ;  /* 0x00000039b700780c */ /* 0x000fe40003f84270 */
[----:B--2---:R-:W-:Y:S02]  /*10820*/  FSEL R198, R198, -INF , P3 ;  /* 0xff800000c6c67808 */ /* 0x004fe40001800000 */
[----:B------:R-:W-:Y:S02]  /*10830*/  FMNMX.FTZ R13, R153, R13, !PT ;  /* 0x0000000d990d7209 */ /* 0x000fe40007810000 */
[----:B------:R-:W-:-:S02]  /*10840*/  FSEL R199, R199, -INF , P4 ;  /* 0xff800000c7c77808 */ /* 0x000fc40002000000 */
[----:B------:R-:W-:-:S04]  /*10850*/  FMNMX.FTZ R13, R198, R13, !PT ;  /* 0x0000000dc60d7209 */ /* 0x000fc80007810000 */
[----:B------:R-:W-:-:S05]  /*10860*/  FMNMX.FTZ R13, R199, R13, !PT ;  /* 0x0000000dc70d7209 */ /* 0x000fca0007810000 */
[----:B------:R-:W0:Y:S02]  /*10870*/  SHFL.BFLY PT, R168, R13, 0x2, 0x1f ;  /* 0x0c401f000da87f89 */ /* 0x000e2400000e0000 */
[----:B0-----:R-:W-:-:S05]  /*10880*/  FMNMX.FTZ R168, R13, R168, !PT ;  /* 0x000000a80da87209 */ /* 0x001fca0007810000 */
[----:B------:R-:W0:Y:S01]  /*10890*/  SHFL.BFLY PT, R169, R168, 0x1, 0x1f ;  /* 0x0c201f00a8a97f89 */ /* 0x000e2200000e0000 */
[----:B------:R-:W-:Y:S02]  /*108a0*/  IMAD.U32 R13, RZ, RZ, UR37 ;  /* 0x00000025ff0d7e24 */ /* 0x000fe4000f8e00ff */
[----:B------:R-:W-:Y:S01]  /*108b0*/  FMUL.FTZ R172, R172, UR39 ;  /* 0x00000027acac7c20 */ /* 0x000fe20008410000 */
[----:B------:R-:W-:Y:S02]  /*108c0*/  ISETP.GT.AND P1, PT, R182, 0x29, PT ;  /* 0x00000029b600780c */ /* 0x000fe40003f24270 */
[----:B0-----:R-:W-:-:S04]  /*108d0*/  FMNMX.FTZ R169, R168, R169, !PT ;  /* 0x000000a9a8a97209 */ /* 0x001fc80007810000 */
[C---:B------:R-:W-:Y:S01]  /*108e0*/  FSETP.NEU.FTZ.AND P6, PT, R169.reuse, -INF , PT ;  /* 0xff800000a900780b */ /* 0x040fe20003fdd000 */
[----:B------:R-:W-:-:S03]  /*108f0*/  FMUL.FTZ R168, R169, R13 ;  /* 0x0000000da9a87220 */ /* 0x000fc60000410000 */
[----:B------:R-:W-:Y:S02]  /*10900*/  FSEL R183, R169, RZ, P6 ;  /* 0x000000ffa9b77208 */ /* 0x000fe40003000000 */
[----:B------:R-:W-:-:S03]  /*10910*/  FSEL R168, R168, RZ, P6 ;  /* 0x000000ffa8a87208 */ /* 0x000fc60003000000 */
[----:B------:R-:W-:Y:S02]  /*10920*/  FADD.FTZ R183, -R183, R21 ;  /* 0x00000015b7b77221 */ /* 0x000fe40000010100 */
[----:B------:R0:W-:Y:S01]  /*10930*/  MUFU.TANH R21, R172 ;  /* 0x000000ac00157308 */ /* 0x0001e20000002400 */
[-CC-:B------:R-:W-:Y:S01]  /*10940*/  FFMA.FTZ R154, R154, R13.reuse, -R168.reuse ;  /* 0x0000000d9a9a7223 */ /* 0x180fe200000108a8 */
[C---:B------:R-:W-:Y:S01]  /*10950*/  ISETP.GT.AND P2, PT, R182.reuse, 0x30, PT ;  /* 0x00000030b600780c */ /* 0x040fe20003f44270 */
[-CC-:B------:R-:W-:Y:S01]  /*10960*/  FFMA.FTZ R155, R155, R13.reuse, -R168.reuse ;  /* 0x0000000d9b9b7223 */ /* 0x180fe200000108a8 */
[C---:B------:R-:W-:Y:S01]  /*10970*/  ISETP.GT.AND P3, PT, R182.reuse, 0x31, PT ;  /* 0x00000031b600780c */ /* 0x040fe20003f64270 */
[-C--:B0-----:R-:W-:Y:S01]  /*10980*/  FFMA.FTZ R172, R171, R13.reuse, -R168 ;  /* 0x0000000dabac7223 */ /* 0x081fe200000108a8 */
[----:B------:R-:W-:Y:S01]  /*10990*/  FMUL.FTZ R171, R183, R13 ;  /* 0x0000000db7ab7220 */ /* 0x000fe20000410000 */
[C---:B------:R-:W-:Y:S02]  /*109a0*/  ISETP.GT.AND P4, PT, R182.reuse, 0x38, PT ;  /* 0x00000038b600780c */ /* 0x040fe40003f84270 */
[----:B------:R-:W-:-:S02]  /*109b0*/  ISETP.GT.AND P5, PT, R182, 0x39, PT ;  /* 0x00000039b600780c */ /* 0x000fc40003fa4270 */
[----:B------:R-:W-:Y:S01]  /*109c0*/  ISETP.GT.AND P6, PT, R182, 0x28, PT ;  /* 0x00000028b600780c */ /* 0x000fe20003fc4270 */
[----:B------:R-:W-:Y:S01]  /*109d0*/  FFMA.FTZ R182, R153, R13, -R168 ;  /* 0x0000000d99b67223 */ /* 0x000fe200000108a8 */
[----:B------:R-:W-:Y:S08]  /*109e0*/  MUFU.EX2 R171, R171 ;  /* 0x000000ab00ab7308 */ /* 0x000ff00000000800 */
[----:B------:R0:W1:Y:S08]  /*109f0*/  MUFU.EX2 R153, R154 ;  /* 0x0000009a00997308 */ /* 0x0000700000000800 */
[----:B------:R-:W2:Y:S01]  /*10a00*/  MUFU.EX2 R155, R155 ;  /* 0x0000009b009b7308 */ /* 0x000ea20000000800 */
[----:B0-----:R-:W-:-:S05]  /*10a10*/  VIADD R154, R15, 0x38840 ;  /* 0x000388400f9a7836 */ /* 0x001fca0000000000 */
[----:B------:R-:W-:Y:S01]  /*10a20*/  PRMT R154, R189, 0x654, R154 ;  /* 0x00000654bd9a7816 */ /* 0x000fe2000000009a */
[----:B-1----:R-:W-:-:S03]  /*10a30*/  FFMA.FTZ R12, R171, R12, R153 ;  /* 0x0000000cab0c7223 */ /* 0x002fc60000010099 */
[----:B------:R0:W-:Y:S02]  /*10a40*/  SYNCS.ARRIVE.TRANS64.RED.A1T0 RZ, [R154+URZ], RZ ;  /* 0x000000ff9aff79a7 */ /* 0x0001e4000810043f */
[----:B0-----:R-:W-:Y:S01]  /*10a50*/  FMNMX.FTZ R154, R152, R20, !PT ;  /* 0x00000014989a7209 */ /* 0x001fe20007810000 */
[C---:B--2---:R-:W-:Y:S01]  /*10a60*/  FADD.FTZ R12, R155.reuse, R12 ;  /* 0x0000000c9b0c7221 */ /* 0x044fe20000010000 */
[----:B------:R-:W-:Y:S02]  /*10a70*/  F2FP.BF16.F32.PACK_AB R153, R155, R153 ;  /* 0x000000999b99723e */ /* 0x000fe400000010ff */
[----:B------:R-:W-:Y:S01]  /*10a80*/  FMNMX.FTZ R155, R179, R154, !PT ;  /* 0x0000009ab39b7209 */ /* 0x000fe20007810000 */
[----:B------:R-:W-:-:S03]  /*10a90*/  FFMA.FTZ R158, R158, R13, -R168 ;  /* 0x0000000d9e9e7223 */ /* 0x000fc600000108a8 */
        /* <DEDUP_REMOVED lines=12> */
[----:B------:R-:W-:Y:S01]  /*10b60*/  FMNMX.FTZ R168, R157, R155, !PT ;  /* 0x0000009b9da87209 */ /* 0x000fe20007810000 */
[----:B------:R-:W-:-:S03]  /*10b70*/  FMUL.FTZ R173, R173, UR39 ;  /* 0x00000027adad7c20 */ /* 0x000fc60008410000 */
[----:B------:R-:W-:Y:S01]  /*10b80*/  FMNMX.FTZ R168, R160, R168, !PT ;  /* 0x000000a8a0a87209 */ /* 0x000fe20007810000 */
[----:B------:R0:W1:Y:S03]  /*10b90*/  MUFU.TANH R154, R173 ;  /* 0x000000ad009a7308 */ /* 0x0000660000002400 */
[----:B------:R-:W-:Y:S01]  /*10ba0*/  FMNMX.FTZ R168, R161, R168, !PT ;  /* 0x000000a8a1a87209 */ /* 0x000fe20007810000 */
[----:B------:R-:W-:-:S03]  /*10bb0*/  FMUL.FTZ R176, R176, UR39 ;  /* 0x00000027b0b07c20 */ /* 0x000fc60008410000 */
[----:B------:R-:W-:Y:S01]  /*10bc0*/  FMNMX.FTZ R168, R164, R168, !PT ;  /* 0x000000a8a4a87209 */ /* 0x000fe20007810000 */
[----:B0-----:R-:W-:Y:S01]  /*10bd0*/  FMUL.FTZ R173, R177, UR39 ;  /* 0x00000027b1ad7c20 */ /* 0x001fe20008410000 */
[----:B------:R0:W2:Y:S02]  /*10be0*/  MUFU.TANH R155, R176 ;  /* 0x000000b0009b7308 */ /* 0x0000a40000002400 */
[----:B------:R-:W-:-:S04]  /*10bf0*/  FMNMX.FTZ R168, R165, R168, !PT ;  /* 0x000000a8a5a87209 */ /* 0x000fc80007810000 */
[----:B------:R-:W-:Y:S01]  /*10c00*/  FMNMX.FTZ R168, R200, R168, !PT ;  /* 0x000000a8c8a87209 */ /* 0x000fe20007810000 */
[----:B0-----:R-:W-:Y:S01]  /*10c10*/  FMUL.FTZ R176, R180, UR39 ;  /* 0x00000027b4b07c20 */ /* 0x001fe20008410000 */
[----:B------:R-:W0:Y:S01]  /*10c20*/  MUFU.TANH R173, R173 ;  /* 0x000000ad00ad7308 */ /* 0x000e220000002400 */
[----:B------:R-:W-:Y:S01]  /*10c30*/  FMUL.FTZ R180, R181, UR39 ;  /* 0x00000027b5b47c20 */ /* 0x000fe20008410000 */
[----:B------:R-:W-:Y:S02]  /*10c40*/  FSEL R21, R21, -INF , P6 ;  /* 0xff80000015157808 */ /* 0x000fe40003000000 */
[----:B------:R-:W-:-:S04]  /*10c50*/  FMNMX.FTZ R168, R201, R168, !PT ;  /* 0x000000a8c9a87209 */ /* 0x000fc80007810000 */
[----:B------:R-:W3:Y:S01]  /*10c60*/  MUFU.TANH R176, R176 ;  /* 0x000000b000b07308 */ /* 0x000ee20000002400 */
[----:B-1----:R-:W-:Y:S02]  /*10c70*/  FSEL R177, R154, -INF , P1 ;  /* 0xff8000009ab17808 */ /* 0x002fe40000800000 */
[----:B------:R-:W-:-:S05]  /*10c80*/  FMNMX.FTZ R168, R21, R168, !PT ;  /* 0x000000a815a87209 */ /* 0x000fca0007810000 */
[----:B------:R-:W1:Y:S01]  /*10c90*/  MUFU.TANH R180, R180 ;  /* 0x000000b400b47308 */ /* 0x000e620000002400 */
[----:B--2---:R-:W-:Y:S02]  /*10ca0*/  FSEL R154, R155, -INF , P2 ;  /* 0xff8000009b9a7808 */ /* 0x004fe40001000000 */
[----:B------:R-:W-:Y:S02]  /*10cb0*/  FMNMX.FTZ R168, R177, R168, !PT ;  /* 0x000000a8b1a87209 */ /* 0x000fe40007810000 */
[----:B0-----:R-:W-:Y:S02]  /*10cc0*/  FSEL R173, R173, -INF , P3 ;  /* 0xff800000adad7808 */ /* 0x001fe40001800000 */
[----:B------:R-:W-:Y:S02]  /*10cd0*/  FMNMX.FTZ R168, R154, R168, !PT ;  /* 0x000000a89aa87209 */ /* 0x000fe40007810000 */
[----:B---3--:R-:W-:Y:S02]  /*10ce0*/  FSEL R176, R176, -INF , P4 ;  /* 0xff800000b0b07808 */ /* 0x008fe40002000000 */
[----:B------:R-:W-:-:S04]  /*10cf0*/  FMNMX.FTZ R168, R173, R168, !PT ;  /* 0x000000a8ada87209 */ /* 0x000fc80007810000 */
[----:B------:R-:W-:Y:S02]  /*10d00*/  FMNMX.FTZ R168, R176, R168, !PT ;  /* 0x000000a8b0a87209 */ /* 0x000fe40007810000 */
[----:B-1----:R-:W-:-:S04]  /*10d10*/  FSEL R180, R180, -INF , P5 ;  /* 0xff800000b4b47808 */ /* 0x002fc80002800000 */
[----:B------:R-:W-:-:S05]  /*10d20*/  FMNMX.FTZ R168, R180, R168, !PT ;  /* 0x000000a8b4a87209 */ /* 0x000fca0007810000 */
[----:B------:R-:W0:Y:S02]  /*10d30*/  SHFL.BFLY PT, R155, R168, 0x2, 0x1f ;  /* 0x0c401f00a89b7f89 */ /* 0x000e2400000e0000 */
[----:B0-----:R-:W-:-:S05]  /*10d40*/  FMNMX.FTZ R168, R168, R155, !PT ;  /* 0x0000009ba8a87209 */ /* 0x001fca0007810000 */
[----:B------:R-:W0:Y:S01]  /*10d50*/  SHFL.BFLY PT, R181, R168, 0x1, 0x1f ;  /* 0x0c201f00a8b57f89 */ /* 0x000e2200000e0000 */
[----:B------:R-:W-:Y:S08]  /*10d60*/  MUFU.EX2 R155, R158 ;  /* 0x0000009e009b7308 */ /* 0x000ff00000000800 */
[----:B------:R1:W-:Y:S01]  /*10d70*/  MUFU.EX2 R158, R163 ;  /* 0x000000a3009e7308 */ /* 0x0003e20000000800 */
[----:B0-----:R-:W-:-:S04]  /*10d80*/  FMNMX.FTZ R168, R168, R181, !PT ;  /* 0x000000b5a8a87209 */ /* 0x001fc80007810000 */
[----:B------:R-:W-:-:S04]  /*10d90*/  FSETP.NEU.FTZ.AND P2, PT, R168, -INF , PT ;  /* 0xff800000a800780b */ /* 0x000fc80003f5d000 */
[----:B-1----:R-:W-:-:S05]  /*10da0*/  FSEL R163, R168, RZ, P2 ;  /* 0x000000ffa8a37208 */ /* 0x002fca0001000000 */
[----:B------:R-:W-:Y:S01]  /*10db0*/  FADD.FTZ R163, -R163, R20 ;  /* 0x00000014a3a37221 */ /* 0x000fe20000010100 */
[----:B------:R-:W-:-:S03]  /*10dc0*/  ISETP.NE.AND P1, PT, R212, RZ, PT ;  /* 0x000000ffd400720c */ /* 0x000fc60003f25270 */
[----:B------:R-:W-:-:S06]  /*10dd0*/  FMUL.FTZ R163, R163, R13 ;  /* 0x0000000da3a37220 */ /* 0x000fcc0000410000 */
[----:B------:R-:W0:Y:S04]  /*10de0*/  MUFU.EX2 R163, R163 ;  /* 0x000000a300a37308 */ /* 0x000e280000000800 */
[----:B------:R-:W-:-:S04]  /*10df0*/  @!P1 IMAD R20, R197, 0x40, R193 ;  /* 0x00000040c5149824 */ /* 0x000fc800078e02c1 */
[----:B------:R-:W-:-:S05]  /*10e00*/  @!P1 IMAD R20, R20, 0x4, R17 ;  /* 0x0000000414149824 */ /* 0x000fca00078e0211 */
[----:B------:R-:W-:Y:S04]  /*10e10*/  @!P1 STS [R20+0x38420], R171 ;  /* 0x038420ab14009388 */ /* 0x000fe80000000800 */
[----:B0-----:R0:W-:Y:S02]  /*10e20*/  @!P1 STS [R20+0x38400], R163 ;  /* 0x038400a314009388 */ /* 0x0011e40000000800 */
[----:B0-----:R-:W-:-:S05]  /*10e30*/  FMUL.FTZ R20, R168, R13 ;  /* 0x0000000da8147220 */ /* 0x001fca0000410000 */
[----:B------:R-:W-:-:S05]  /*10e40*/  FSEL R20, R20, RZ, P2 ;  /* 0x000000ff14147208 */ /* 0x000fca0001000000 */
[-CC-:B------:R-:W-:Y:S01]  /*10e50*/  FFMA.FTZ R152, R152, R13.reuse, -R20.reuse ;  /* 0x0000000d98987223 */ /* 0x180fe20000010814 */
[-CC-:B------:R-:W-:Y:S01]  /*10e60*/  FFMA.FTZ R179, R179, R13.reuse, -R20.reuse ;  /* 0x0000000db3b37223 */ /* 0x180fe20000010814 */
[-CC-:B------:R-:W-:Y:S01]  /*10e70*/  FFMA.FTZ R156, R156, R13.reuse, -R20.reuse ;  /* 0x0000000d9c9c7223 */ /* 0x180fe20000010814 */
[----:B------:R-:W-:Y:S08]  /*10e80*/  MUFU.EX2 R159, R159 ;  /* 0x0000009f009f7308 */ /* 0x000ff00000000800 */
[----:B------:R-:W0:Y:S01]  /*10e90*/  MUFU.EX2 R152, R152 ;  /* 0x0000009800987308 */ /* 0x000e220000000800 */
[-CC-:B------:R-:W-:Y:S01]  /*10ea0*/  FFMA.FTZ R157, R157, R13.reuse, -R20.reuse ;  /* 0x0000000d9d9d7223 */ /* 0x180fe20000010814 */
[-CC-:B------:R-:W-:Y:S01]  /*10eb0*/  FFMA.FTZ R183, R164, R13.reuse, -R20.reuse ;  /* 0x0000000da4b77223 */ /* 0x180fe20000010814 */
[----:B------:R-:W-:-:S05]  /*10ec0*/  FFMA.FTZ R164, R21, R13, -R20 ;  /* 0x0000000d15a47223 */ /* 0x000fca0000010814 */
[----:B------:R-:W1:Y:S01]  /*10ed0*/  MUFU.EX2 R197, R179 ;  /* 0x000000b300c57308 */ /* 0x000e620000000800 */
[----:B------:R-:W-:Y:S01]  /*10ee0*/  FFMA.FTZ R160, R160, R13, -R20 ;  /* 0x0000000da0a07223 */ /* 0x000fe20000010814 */
[----:B------:R-:W-:-:S06]  /*10ef0*/  IMAD.MOV.U32 R21, RZ, RZ, 0x40000040 ;  /* 0x40000040ff157424 */ /* 0x000fcc00078e00ff */
[----:B------:R-:W2:Y:S01]  /*10f00*/  MUFU.EX2 R162, R162 ;  /* 0x000000a200a27308 */ /* 0x000ea20000000800 */
[----:B------:R-:W-:-:S07]  /*10f10*/  FFMA.FTZ R181, R161, R13, -R20 ;  /* 0x0000000da1b57223 */ /* 0x000fce0000010814 */
[----:B------:R-:W3:Y:S01]  /*10f20*/  MUFU.EX2 R156, R156 ;  /* 0x0000009c009c7308 */ /* 0x000ee20000000800 */
[----:B------:R-:W-:Y:S01]  /*10f30*/  R2UR UR7, R21 ;  /* 0x00000000150772ca */ /* 0x000fe200000e0000 */
[----:B------:R-:W-:Y:S01]  /*10f40*/  FADD.FTZ R21, R155, R12 ;  /* 0x0000000c9b157221 */ /* 0x000fe20000010000 */
[----:B0-----:R-:W-:-:S05]  /*10f50*/  FFMA.FTZ R0, R163, R0, R152 ;  /* 0x00000000a3007223 */ /* 0x001fca0000010098 */
[----:B------:R0:W5:Y:S01]  /*10f60*/  MUFU.EX2 R202, R157 ;  /* 0x0000009d00ca7308 */ /* 0x0001620000000800 */
[----:B------:R-:W-:Y:S01]  /*10f70*/  FADD.FTZ R21, R159, R21 ;  /* 0x000000159f157221 */ /* 0x000fe20000010000 */
[----:B-1----:R-:W-:-:S06]  /*10f80*/  FADD.FTZ R0, R197, R0 ;  /* 0x00000000c5007221 */ /* 0x002fcc0000010000 */
[----:B------:R-:W1:Y:S01]  /*10f90*/  MUFU.EX2 R160, R160 ;  /* 0x000000a000a07308 */ /* 0x000e620000000800 */
[-CC-:B------:R-:W-:Y:S01]  /*10fa0*/  FFMA.FTZ R165, R165, R13.reuse, -R20.reuse ;  /* 0x0000000da5a57223 */ /* 0x180fe20000010814 */
[----:B------:R-:W-:Y:S01]  /*10fb0*/  FFMA.FTZ R177, R177, R13, -R20 ;  /* 0x0000000db1b17223 */ /* 0x000fe20000010814 */
[----:B--2---:R-:W-:-:S05]  /*10fc0*/  FADD.FTZ R21, R162, R21 ;  /* 0x00000015a2157221 */ /* 0x004fca0000010000 */
[----:B------:R-:W2:Y:S01]  /*10fd0*/  MUFU.EX2 R181, R181 ;  /* 0x000000b500b57308 */ /* 0x000ea20000000800 */
[-CC-:B------:R-:W-:Y:S01]  /*10fe0*/  FFMA.FTZ R176, R176, R13.reuse, -R20.reuse ;  /* 0x0000000db0b07223 */ /* 0x180fe20000010814 */
[-C--:B------:R-:W-:Y:S01]  /*10ff0*/  FFMA.FTZ R180, R180, R13.reuse, -R20 ;  /* 0x0000000db4b47223 */ /* 0x080fe20000010814 */
[----:B---3--:R-:W-:Y:S01]  /*11000*/  FADD.FTZ R0, R156, R0 ;  /* 0x000000009c007221 */ /* 0x008fe20000010000 */
[-CC-:B------:R-:W-:Y:S01]  /*11010*/  FFMA.FTZ R200, R200, R13.reuse, -R20.reuse ;  /* 0x0000000dc8c87223 */ /* 0x180fe20000010814 */
[----:B------:R-:W-:-:S03]  /*11020*/  FFMA.FTZ R201, R201, R13, -R20 ;  /* 0x0000000dc9c97223 */ /* 0x000fc60000010814 */
[----:B------:R-:W3:Y:S01]  /*11030*/  MUFU.EX2 R183, R183 ;  /* 0x000000b700b77308 */ /* 0x000ee20000000800 */
[-CC-:B------:R-:W-:Y:S01]  /*11040*/  FFMA.FTZ R154, R154, R13.reuse, -R20.reuse ;  /* 0x0000000d9a9a7223 */ /* 0x180fe20000010814 */
[----:B------:R-:W-:Y:S01]  /*11050*/  FFMA.FTZ R161, R173, R13, -R20 ;  /* 0x0000000dada17223 */ /* 0x000fe20000010814 */
[C---:B------:R-:W-:Y:S01]  /*11060*/  FADD.FTZ R21, R158.reuse, R21 ;  /* 0x000000159e157221 */ /* 0x040fe20000010000 */
[----:B0-----:R-:W-:Y:S01]  /*11070*/  F2FP.BF16.F32.PACK_AB R157, R158, R162 ;  /* 0x000000a29e9d723e */ /* 0x001fe200000010ff */
[----:B-----5:R-:W-:-:S03]  /*11080*/  FADD.FTZ R158, R202, R0 ;  /* 0x00000000ca9e7221 */ /* 0x020fc60000010000 */
[----:B------:R-:W0:Y:S01]  /*11090*/  MUFU.EX2 R166, R166 ;  /* 0x000000a600a67308 */ /* 0x000e220000000800 */
[----:B------:R-:W-:Y:S01]  /*110a0*/  F2FP.BF16.F32.PACK_AB R152, R197, R152 ;  /* 0x00000098c598723e */ /* 0x000fe200000010ff */
[----:B-1----:R-:W-:-:S06]  /*110b0*/  FADD.FTZ R158, R160, R158 ;  /* 0x0000009ea09e7221 */ /* 0x002fcc0000010000 */
[----:B------:R-:W1:Y:S08]  /*110c0*/  MUFU.EX2 R165, R165 ;  /* 0x000000a500a57308 */ /* 0x000e700000000800 */
[----:B------:R-:W5:Y:S01]  /*110d0*/  MUFU.EX2 R167, R167 ;  /* 0x000000a700a77308 */ /* 0x000f620000000800 */
[----:B--2---:R-:W-:-:S07]  /*110e0*/  FADD.FTZ R158, R181, R158 ;  /* 0x0000009eb59e7221 */ /* 0x004fce0000010000 */
[----:B------:R-:W-:Y:S08]  /*110f0*/  MUFU.EX2 R170, R170 ;  /* 0x000000aa00aa7308 */ /* 0x000ff00000000800 */
[----:B------:R-:W2:Y:S08]  /*11100*/  MUFU.EX2 R172, R172 ;  /* 0x000000ac00ac7308 */ /* 0x000eb00000000800 */
[----:B------:R-:W-:Y:S08]  /*11110*/  MUFU.EX2 R174, R174 ;  /* 0x000000ae00ae7308 */ /* 0x000ff00000000800 */
[----:B------:R-:W-:Y:S08]  /*11120*/  MUFU.EX2 R175, R175 ;  /* 0x000000af00af7308 */ /* 0x000ff00000000800 */
[----:B------:R-:W-:Y:S08]  /*11130*/  MUFU.EX2 R12, R200 ;  /* 0x000000c8000c7308 */ /* 0x000ff00000000800 */
[----:B------:R-:W4:Y:S08]  /*11140*/  MUFU.EX2 R173, R201 ;  /* 0x000000c900ad7308 */ /* 0x000f300000000800 */
[----:B------:R-:W-:Y:S08]  /*11150*/  MUFU.EX2 R179, R164 ;  /* 0x000000a400b37308 */ /* 0x000ff00000000800 */
[----:B------:R-:W4:Y:S08]  /*11160*/  MUFU.EX2 R177, R177 ;  /* 0x000000b100b17308 */ /* 0x000f300000000800 */
[----:B------:R-:W-:Y:S08]  /*11170*/  MUFU.EX2 R178, R178 ;  /* 0x000000b200b27308 */ /* 0x000ff00000000800 */
[----:B------:R-:W-:Y:S08]  /*11180*/  MUFU.EX2 R182, R182 ;  /* 0x000000b600b67308 */ /* 0x000ff00000000800 */
[----:B------:R-:W-:Y:S08]  /*11190*/  MUFU.EX2 R198, R198 ;  /* 0x000000c600c67308 */ /* 0x000ff00000000800 */
[----:B------:R-:W-:Y:S08]  /*111a0*/  MUFU.EX2 R199, R199 ;  /* 0x000000c700c77308 */ /* 0x000ff00000000800 */
[----:B------:R1:W-:Y:S08]  /*111b0*/  MUFU.EX2 R0, R154 ;  /* 0x0000009a00007308 */ /* 0x0003f00000000800 */
[----:B------:R2:W4:Y:S08]  /*111c0*/  MUFU.EX2 R197, R161 ;  /* 0x000000a100c57308 */ /* 0x0005300000000800 */
[----:B------:R-:W-:Y:S08]  /*111d0*/  MUFU.EX2 R176, R176 ;  /* 0x000000b000b07308 */ /* 0x000ff00000000800 */
[----:B------:R-:W4:Y:S01]  /*111e0*/  MUFU.EX2 R180, R180 ;  /* 0x000000b400b47308 */ /* 0x000f220000000800 */
[----:B---3--:R-:W-:Y:S01]  /*111f0*/  FADD.FTZ R158, R183, R158 ;  /* 0x0000009eb79e7221 */ /* 0x008fe20000010000 */
[----:B------:R-:W-:-:S02]  /*11200*/  IMAD R20, R22, 0x1000, R210 ;  /* 0x0000100016147824 */ /* 0x000fc400078e02d2 */
[----:B0-----:R-:W-:Y:S01]  /*11210*/  FADD.FTZ R21, R166, R21 ;  /* 0x00000015a6157221 */ /* 0x001fe20000010000 */
[----:B-1----:R-:W-:Y:S02]  /*11220*/  F2FP.BF16.F32.PACK_AB R154, R202, R156 ;  /* 0x0000009cca9a723e */ /* 0x002fe400000010ff */
[----:B------:R-:W-:Y:S01]  /*11230*/  F2FP.BF16.F32.PACK_AB R156, R181, R160 ;  /* 0x000000a0b59c723e */ /* 0x000fe200000010ff */
[----:B------:R-:W-:Y:S01]  /*11240*/  FADD.FTZ R181, R165, R158 ;  /* 0x0000009ea5b57221 */ /* 0x000fe20000010000 */
[----:B------:R-:W-:Y:S01]  /*11250*/  F2FP.BF16.F32.PACK_AB R155, R159, R155 ;  /* 0x0000009b9f9b723e */ /* 0x000fe200000010ff */
[----:B------:R-:W-:Y:S01]  /*11260*/  BAR.SYNC.DEFER_BLOCKING 0xf, 0x100 ;  /* 0x03c4000000007b1d */ /* 0x000fe20000010000 */
[----:B-----5:R-:W-:Y:S01]  /*11270*/  F2FP.BF16.F32.PACK_AB R159, R167, R166 ;  /* 0x000000a6a79f723e */ /* 0x020fe200000010ff */
[----:B------:R-:W-:Y:S01]  /*11280*/  FMUL.FTZ R24, R24, R163 ;  /* 0x000000a318187220 */ /* 0x000fe20000410000 */
[----:B------:R-:W-:Y:S01]  /*11290*/  F2FP.BF16.F32.PACK_AB R158, R165, R183 ;  /* 0x000000b7a59e723e */ /* 0x000fe200000010ff */
        /* <DEDUP_REMOVED lines=63> */
[----:B------:R-:W-:Y:S01]  /*11690*/  R2UR UR6, R20 ;  /* 0x00000000140672ca */ /* 0x000fe200000e0000 */
[----:B------:R-:W-:Y:S01]  /*116a0*/  FADD.FTZ R21, R167, R21 ;  /* 0x00000015a7157221 */ /* 0x000fe20000010000 */
[----:B--2---:R-:W-:Y:S01]  /*116b0*/  F2FP.BF16.F32.PACK_AB R161, R172, R170 ;  /* 0x000000aaaca1723e */ /* 0x004fe200000010ff */
[-C--:B------:R-:W-:Y:S01]  /*116c0*/  FMUL.FTZ R26, R26, R171.reuse ;  /* 0x000000ab1a1a7220 */ /* 0x080fe20000410000 */
[----:B----4-:R-:W-:Y:S01]  /*116d0*/  F2FP.BF16.F32.PACK_AB R160, R173, R12 ;  /* 0x0000000cada0723e */ /* 0x010fe200000010ff */
[----:B------:R-:W-:Y:S01]  /*116e0*/  FMUL.FTZ R27, R27, R171 ;  /* 0x000000ab1b1b7220 */ /* 0x000fe20000410000 */
[----:B------:R-:W-:Y:S01]  /*116f0*/  F2FP.BF16.F32.PACK_AB R162, R177, R179 ;  /* 0x000000b3b1a2723e */ /* 0x000fe200000010ff */
[-C--:B------:R-:W-:Y:S01]  /*11700*/  FMUL.FTZ R30, R30, R171.reuse ;  /* 0x000000ab1e1e7220 */ /* 0x080fe20000410000 */
        /* <DEDUP_REMOVED lines=62> */
[----:B------:R-:W-:-:S02]  /*11af0*/  F2FP.BF16.F32.PACK_AB R164, R197, R0 ;  /* 0x00000000c5a4723e */ /* 0x000fc400000010ff */
[----:B------:R-:W-:Y:S02]  /*11b00*/  F2FP.BF16.F32.PACK_AB R165, R182, R178 ;  /* 0x000000b2b6a5723e */ /* 0x000fe400000010ff */
[----:B------:R-:W-:Y:S02]  /*11b10*/  F2FP.BF16.F32.PACK_AB R166, R180, R176 ;  /* 0x000000b0b4a6723e */ /* 0x000fe400000010ff */
[----:B------:R-:W-:Y:S01]  /*11b20*/  F2FP.BF16.F32.PACK_AB R167, R199, R198 ;  /* 0x000000c6c7a7723e */ /* 0x000fe200000010ff */
[----:B------:R0:W-:Y:S04]  /*11b30*/  STSM.16.M88.4 [R227+0x36400], R152 ;  /* 0x03640098e3007844 */ /* 0x0001e80000000200 */
[----:B------:R1:W-:Y:S04]  /*11b40*/  STSM.16.M88.4 [R228], R156 ;  /* 0x0000009ce4007844 */ /* 0x0003e80000000200 */
[----:B------:R1:W-:Y:S04]  /*11b50*/  STSM.16.M88.4 [R203], R160 ;  /* 0x000000a0cb007844 */ /* 0x0003e80000000200 */
[----:B------:R1:W-:Y:S01]  /*11b60*/  STSM.16.M88.4 [R229], R164 ;  /* 0x000000a4e5007844 */ /* 0x0003e20000000200 */
[----:B------:R-:W-:-:S06]  /*11b70*/  WARPGROUP.ARRIVE ;  /* 0x00000000000079c5 */ /* 0x000fcc0000000000 */
[----:B------:R-:W-:Y:S03]  /*11b80*/  HGMMA.64x256x16.F32.BF16 R24, R152, gdesc[UR4].tnspB, R24, gsb0 ;  /* 0x43e0000498187df0 */ /* 0x000fe60008001818 */
[----:B------:R-:W-:Y:S02]  /*11b90*/  WARPGROUP.DEPBAR.LE gsb0, 0x0 ;  /* 0x00008000000079c5 */ /* 0x000fe40000010000 */
[----:B0-----:R-:W-:Y:S02]  /*11ba0*/  VIADD R152, R20, 0x80 ;  /* 0x0000008014987836 */ /* 0x001fe40000000000 */
[----:B------:R-:W-:-:S03]  /*11bb0*/  IMAD.MOV.U32 R153, RZ, RZ, 0x40000040 ;  /* 0x40000040ff997424 */ /* 0x000fc600078e00ff */
[----:B------:R-:W-:Y:S02]  /*11bc0*/  R2UR UR6, R152 ;  /* 0x00000000980672ca */ /* 0x000fe400000e0000 */
[----:B------:R-:W-:Y:S01]  /*11bd0*/  R2UR UR7, R153 ;  /* 0x00000000990772ca */ /* 0x000fe200000e0000 */
[----:B------:R-:W-:-:S15]  /*11be0*/  WARPGROUP.ARRIVE ;  /* 0x00000000000079c5 */ /* 0x000fde0000000000 */
[----:B------:R-:W-:Y:S01]  /*11bf0*/  HGMMA.64x256x16.F32.BF16 R24, R156, gdesc[UR4].tnspB, R24, gsb0 ;  /* 0x43e000049c187df0 */ /* 0x000fe20008001818 */
[----:B------:R-:W-:Y:S02]  /*11c00*/  VIADD R152, R20, 0x100 ;  /* 0x0000010014987836 */ /* 0x000fe40000000000 */
[----:B------:R-:W-:-:S03]  /*11c10*/  IMAD.MOV.U32 R153, RZ, RZ, 0x40000040 ;  /* 0x40000040ff997424 */ /* 0x000fc600078e00ff */
[----:B------:R-:W-:Y:S02]  /*11c20*/  R2UR UR6, R152 ;  /* 0x00000000980672ca */ /* 0x000fe400000e0000 */
[----:B------:R-:W-:Y:S01]  /*11c30*/  R2UR UR7, R153 ;  /* 0x00000000990772ca */ /* 0x000fe200000e0000 */
[----:B------:R-:W-:Y:S01]  /*11c40*/  FADD.FTZ R171, R170, R21 ;  /* 0x00000015aaab7221 */ /* 0x000fe20000010000 */
[----:B------:R-:W-:Y:S02]  /*11c50*/  VIADD R20, R20, 0x180 ;  /* 0x0000018014147836 */ /* 0x000fe40000000000 */
[----:B------:R-:W-:Y:S01]  /*11c60*/  IMAD.MOV.U32 R21, RZ, RZ, 0x40000040 ;  /* 0x40000040ff157424 */ /* 0x000fe200078e00ff */
[----:B------:R-:W-:Y:S02]  /*11c70*/  WARPGROUP.DEPBAR.LE gsb0, 0x0 ;  /* 0x00008000000079c5 */ /* 0x000fe40000010000 */
[----:B------:R-:W-:-:S13]  /*11c80*/  WARPGROUP.ARRIVE ;  /* 0x00000000000079c5 */ /* 0x000fda0000000000 */
[----:B------:R-:W-:Y:S01]  /*11c90*/  HGMMA.64x256x16.F32.BF16 R24, R160, gdesc[UR4].tnspB, R24, gsb0 ;  /* 0x43e00004a0187df0 */ /* 0x000fe20008001818 */
[----:B------:R-:W-:Y:S02]  /*11ca0*/  R2UR UR6, R20 ;  /* 0x00000000140672ca */ /* 0x000fe400000e0000 */
[----:B------:R-:W-:Y:S01]  /*11cb0*/  R2UR UR7, R21 ;  /* 0x00000000150772ca */ /* 0x000fe200000e0000 */
        /* <DEDUP_REMOVED lines=29> */
.L_x_5502:
        /* <DEDUP_REMOVED lines=10> */
.L_x_5490:
[----:B------:R-:W-:Y:S05]  /*11f30*/  BSYNC B1 ;  /* 0x0000000000017941 */ /* 0x000fea0003800000 */
.L_x_5489:
[----:B0-----:R-:W2:Y:S01]  /*11f40*/  LDL R15, [R1+0xc] ;  /* 0x00000c00010f7983 */ /* 0x001ea20000100800 */
[----:B------:R-:W-:Y:S01]  /*11f50*/  BSSY B0, `(.L_x_5504) ;  /* 0x000036c000007945 */ /* 0x000fe20003800000 */
[----:B--2---:R-:W-:-:S13]  /*11f60*/  ISETP.GE.AND P1, PT, R14, R15, PT ;  /* 0x0000000f0e00720c */ /* 0x004fda0003f26270 */
[----:B------:R-:W-:Y:S05]  /*11f70*/  @!P1 BRA `(.L_x_5505) ;  /* 0x0000003400a49947 */ /* 0x000fea0003800000 */
[----:B------:R-:W-:Y:S02]  /*11f80*/  IMAD.MOV.U32 R20, RZ, RZ, R169 ;  /* 0x000000ffff147224 */ /* 0x000fe400078e00a9 */
[----:B------:R-:W-:Y:S02]  /*11f90*/  IMAD.MOV.U32 R197, RZ, RZ, R168 ;  /* 0x000000ffffc57224 */ /* 0x000fe400078e00a8 */
[----:B------:R-:W-:-:S07]  /*11fa0*/  IMAD.MOV.U32 R21, RZ, RZ, R22 ;  /* 0x000000ffff157224 */ /* 0x000fce00078e0016 */
.L_x_5518:
[----:B------:R-:W-:-:S05]  /*11fb0*/  VIADD R22, R21, 0x1 ;  /* 0x0000000115167836 */ /* 0x000fca0000000000 */
[----:B------:R-:W-:-:S04]  /*11fc0*/  ISETP.NE.AND P1, PT, R22, 0x2, PT ;  /* 0x000000021600780c */ /* 0x000fc80003f25270 */
[----:B------:R-:W-:Y:S02]  /*11fd0*/  SEL R13, RZ, 0x1, P1 ;  /* 0x00000001ff0d7807 */ /* 0x000fe40000800000 */
[----:B------:R-:W-:Y:S02]  /*11fe0*/  SEL R22, R22, RZ, P1 ;  /* 0x000000ff16167207 */ /* 0x000fe40000800000 */
[----:B------:R-:W-:Y:S01]  /*11ff0*/  LOP3.LUT R23, R23, R13, RZ, 0x3c, !PT ;  /* 0x0000000d17177212 */ /* 0x000fe200078e3cff */
[----:B------:R-:W-:Y:S06]  /*12000*/  @!P0 BRA `(.L_x_5506) ;  /* 0x0000000000048947 */ /* 0x000fec0003800000 */
[----:B------:R-:W-:Y:S01]  /*12010*/  BPT.TRAP 0x1 ;  /* 0x000000040000795c */ /* 0x000fe20000300000 */
.L_x_5506:
[----:B------:R-:W-:Y:S01]  /*12020*/  IMAD R15, R22, 0x8, R17 ;  /* 0x00000008160f7824 */ /* 0x000fe200078e0211 */
[----:B------:R-:W-:-:S04]  /*12030*/  SHF.L.U32 R13, R23, 0x1f, RZ ;  /* 0x0000001f170d7819 */ /* 0x000fc800000006ff */
[----:B------:R0:W1:Y:S01]  /*12040*/  SYNCS.PHASECHK.TRANS64.TRYWAIT P1, [R15+URZ+0x38830], R13 ;  /* 0x0388300d0f0075a7 */ /* 0x000062000802017f */
[----:B------:R-:W-:Y:S05]  /*12050*/  @!P0 BRA `(.L_x_5507) ;  /* 0x0000000000048947 */ /* 0x000fea0003800000 */
[----:B------:R-:W-:Y:S01]  /*12060*/  BPT.TRAP 0x1 ;  /* 0x000000040000795c */ /* 0x000fe20000300000 */
.L_x_5507:
[----:B------:R-:W-:Y:S01]  /*12070*/  BSSY B1, `(.L_x_5508) ;  /* 0x0000006000017945 */ /* 0x000fe20003800000 */
[----:B------:R-:W-:Y:S02]  /*12080*/  IMAD R156, R22, 0x200, R206 ;  /* 0x00000200169c7824 */ /* 0x000fe400078e02ce */
[----:B------:R-:W-:Y:S01]  /*12090*/  IMAD.MOV.U32 R157, RZ, RZ, 0x40000040 ;  /* 0x40000040ff9d7424 */ /* 0x000fe200078e00ff */
[----:B-1----:R-:W-:Y:S06]  /*120a0*/  @P1 BRA `(.L_x_5509) ;  /* 0x0000000000081947 */ /* 0x002fec0003800000 */
[----:B------:R-:W1:Y:S02]  /*120b0*/  SYNCS.PHASECHK.TRANS64.TRYWAIT P1, [R15+URZ+0x38830], R13 ;  /* 0x0388300d0f0075a7 */ /* 0x000e64000802017f */
[----:B-1----:R-:W-:Y:S05]  /*120c0*/  @!P1 BRA `(.L_x_5510) ;  /* 0x00000130004c9947 */ /* 0x002fea0003800000 */
.L_x_5509:
[----:B------:R-:W-:Y:S05]  /*120d0*/  BSYNC B1 ;  /* 0x0000000000017941 */ /* 0x000fea0003800000 */
.L_x_5508:
        /* <DEDUP_REMOVED lines=36> */
.L_x_5511:
[----:B------:R2:W3:Y:S01]  /*12320*/  SYNCS.PHASECHK.TRANS64.TRYWAIT P1, [R15+URZ+0x38850], R13 ;  /* 0x0388500d0f0075a7 */ /* 0x0004e2000802017f */
[----:B------:R-:W-:Y:S05]  /*12330*/  @!P0 BRA `(.L_x_5512) ;  /* 0x0000000000048947 */ /* 0x000fea0003800000 */
[----:B------:R-:W-:Y:S01]  /*12340*/  BPT.TRAP 0x1 ;  /* 0x000000040000795c */ /* 0x000fe20000300000 */
.L_x_5512:
[----:B------:R-:W-:Y:S04]  /*12350*/  BSSY B1, `(.L_x_5513) ;  /* 0x0000004000017945 */ /* 0x000fe80003800000 */
[----:B---3--:R-:W-:Y:S05]  /*12360*/  @P1 BRA `(.L_x_5514) ;  /* 0x0000000000081947 */ /* 0x008fea0003800000 */
[----:B------:R-:W3:Y:S02]  /*12370*/  SYNCS.PHASECHK.TRANS64.TRYWAIT P1, [R15+URZ+0x38850], R13 ;  /* 0x0388500d0f0075a7 */ /* 0x000ee4000802017f */
[----:B---3--:R-:W-:Y:S05]  /*12380*/  @!P1 BRA `(.L_x_5515) ;  /* 0x0000012c00b09947 */ /* 0x008fea0003800000 */
.L_x_5514:
[----:B------:R-:W-:Y:S05]  /*12390*/  BSYNC B1 ;  /* 0x0000000000017941 */ /* 0x000fea0003800000 */
.L_x_5513:
        /* <DEDUP_REMOVED lines=392> */
.L_x_5516:
        /* <DEDUP_REMOVED lines=34> */
[----:B------:R-:W-:Y:S01]  /*13e40*/  FMUL.FTZ R178, R178, UR38 ;  /* 0x00000026b2b27c20 */ /* 0x000fe20008410000 */
[----:B------:R-:W-:Y:S01]  /*13e50*/  FMUL.FTZ R179, R179, UR38 ;  /* 0x00000026b3b37c20 */ /* 0x000fe20008410000 */
[----:B------:R-:W-:Y:S01]  /*13e60*/  FMUL.FTZ R182, R182, UR38 ;  /* 0x00000026b6b67c20 */ /* 0x000fe20008410000 */
[----:B------:R-:W-:Y:S01]  /*13e70*/  FMUL.FTZ R183, R183, UR38 ;  /* 0x00000026b7b77c20 */ /* 0x000fe20008410000 */
[----:B------:R-:W1:Y:S01]  /*13e80*/  MUFU.TANH R160, R160 ;  /* 0x000000a000a07308 */ /* 0x000e620000002400 */
[----:B--2---:R-:W-:-:S02]  /*13e90*/  FMNMX.FTZ R13, R156, R13, !PT ;  /* 0x0000000d9c0d7209 */ /* 0x004fc40007810000 */
[----:B------:R-:W-:-:S05]  /*13ea0*/  ISETP.NE.AND P1, PT, R212, RZ, PT ;  /* 0x000000ffd400720c */ /* 0x000fca0003f25270 */
        /* <DEDUP_REMOVED lines=28> */
[----:B------:R-:W-:Y:S08]  /*14070*/  MUFU.TANH R159, R159 ;  /* 0x0000009f009f7308 */ /* 0x000ff00000002400 */
[----:B------:R-:W-:Y:S01]  /*14080*/  MUFU.TANH R162, R162 ;  /* 0x000000a200a27308 */ /* 0x000fe20000002400 */
[----:B0-----:R-:W-:-:S07]  /*14090*/  FMNMX.FTZ R168, R168, R13, !PT ;  /* 0x0000000da8a87209 */ /* 0x001fce0007810000 */
[----:B------:R-:W-:Y:S01]  /*140a0*/  MUFU.TANH R163, R163 ;  /* 0x000000a300a37308 */ /* 0x000fe20000002400 */
[----:B------:R-:W0:Y:S07]  /*140b0*/  SHFL.BFLY PT, R13, R168, 0x1, 0x1f ;  /* 0x0c201f00a80d7f89 */ /* 0x000e2e00000e0000 */
[----:B------:R-:W-:Y:S08]  /*140c0*/  MUFU.TANH R166, R166 ;  /* 0x000000a600a67308 */ /* 0x000ff00000002400 */
[----:B------:R-:W-:Y:S08]  /*140d0*/  MUFU.TANH R167, R167 ;  /* 0x000000a700a77308 */ /* 0x000ff00000002400 */
[----:B------:R-:W-:Y:S01]  /*140e0*/  MUFU.TANH R170, R170 ;  /* 0x000000aa00aa7308 */ /* 0x000fe20000002400 */
[----:B0-----:R-:W-:Y:S01]  /*140f0*/  FMNMX.FTZ R168, R168, R13, !PT ;  /* 0x0000000da8a87209 */ /* 0x001fe20007810000 */
        /* <DEDUP_REMOVED lines=21> */
[----:B------:R-:W-:Y:S01]  /*14250*/  VIADD R197, R15, 0x38840 ;  /* 0x000388400fc57836 */ /* 0x000fe20000000000 */
[----:B------:R-:W-:Y:S04]  /*14260*/  MUFU.EX2 R153, R200 ;  /* 0x000000c800997308 */ /* 0x000fe80000000800 */
[----:B------:R-:W-:-:S04]  /*14270*/  PRMT R197, R189, 0x654, R197 ;  /* 0x00000654bdc57816 */ /* 0x000fc800000000c5 */
[----:B------:R1:W-:Y:S01]  /*14280*/  SYNCS.ARRIVE.TRANS64.RED.A1T0 RZ, [R197+URZ], RZ ;  /* 0x000000ffc5ff79a7 */ /* 0x0003e2000810043f */
[----:B------:R-:W0:Y:S01]  /*14290*/  MUFU.EX2 R152, R152 ;  /* 0x0000009800987308 */ /* 0x000e220000000800 */
[----:B-1----:R-:W-:-:S07]  /*142a0*/  FMNMX.FTZ R197, R154, R20, !PT ;  /* 0x000000149ac57209 */ /* 0x002fce0007810000 */
[----:B------:R-:W1:Y:S01]  /*142b0*/  MUFU.EX2 R199, R199 ;  /* 0x000000c700c77308 */ /* 0x000e620000000800 */
[----:B--2---:R-:W-:-:S04]  /*142c0*/  FMNMX.FTZ R197, R155, R197, !PT ;  /* 0x000000c59bc57209 */ /* 0x004fc80007810000 */
[----:B---3--:R-:W-:-:S03]  /*142d0*/  FMNMX.FTZ R197, R158, R197, !PT ;  /* 0x000000c59ec57209 */ /* 0x008fc60007810000 */
[----:B------:R-:W2:Y:S01]  /*142e0*/  MUFU.TANH R174, R174 ;  /* 0x000000ae00ae7308 */ /* 0x000ea20000002400 */
[----:B0-----:R-:W-:Y:S01]  /*142f0*/  FFMA.FTZ R0, R153, R0, R152 ;  /* 0x0000000099007223 */ /* 0x001fe20000010098 */
[----:B------:R-:W-:-:S04]  /*14300*/  FMNMX.FTZ R197, R159, R197, !PT ;  /* 0x000000c59fc57209 */ /* 0x000fc80007810000 */
[----:B------:R-:W-:Y:S02]  /*14310*/  FMNMX.FTZ R197, R162, R197, !PT ;  /* 0x000000c5a2c57209 */ /* 0x000fe40007810000 */
[----:B------:R-:W0:Y:S01]  /*14320*/  MUFU.TANH R175, R175 ;  /* 0x000000af00af7308 */ /* 0x000e220000002400 */
[C---:B-1----:R-:W-:Y:S01]  /*14330*/  FADD.FTZ R0, R199.reuse, R0 ;  /* 0x00000000c7007221 */ /* 0x042fe20000010000 */
[----:B------:R-:W-:Y:S02]  /*14340*/  F2FP.BF16.F32.PACK_AB R152, R199, R152 ;  /* 0x00000098c798723e */ /* 0x000fe400000010ff */
[----:B------:R-:W-:-:S04]  /*14350*/  FMNMX.FTZ R197, R163, R197, !PT ;  /* 0x000000c5a3c57209 */ /* 0x000fc80007810000 */
[----:B------:R-:W-:Y:S01]  /*14360*/  FMNMX.FTZ R197, R166, R197, !PT ;  /* 0x000000c5a6c57209 */ /* 0x000fe20007810000 */
[----:B------:R-:W1:Y:S03]  /*14370*/  MUFU.TANH R178, R178 ;  /* 0x000000b200b27308 */ /* 0x000e660000002400 */
[----:B------:R-:W-:-:S04]  /*14380*/  FMNMX.FTZ R197, R167, R197, !PT ;  /* 0x000000c5a7c57209 */ /* 0x000fc80007810000 */
[----:B------:R-:W-:Y:S01]  /*14390*/  FMNMX.FTZ R197, R170, R197, !PT ;  /* 0x000000c5aac57209 */ /* 0x000fe20007810000 */
[----:B------:R-:W3:Y:S03]  /*143a0*/  MUFU.TANH R179, R179 ;  /* 0x000000b300b37308 */ /* 0x000ee60000002400 */
[----:B------:R-:W-:-:S04]  /*143b0*/  FMNMX.FTZ R197, R171, R197, !PT ;  /* 0x000000c5abc57209 */ /* 0x000fc80007810000 */
[----:B--2---:R-:W-:Y:S01]  /*143c0*/  FMNMX.FTZ R199, R174, R197, !PT ;  /* 0x000000c5aec77209 */ /* 0x004fe20007810000 */
[----:B------:R-:W2:Y:S03]  /*143d0*/  MUFU.TANH R182, R182 ;  /* 0x000000b600b67308 */ /* 0x000ea60000002400 */
[----:B0-----:R-:W-:-:S04]  /*143e0*/  FMNMX.FTZ R199, R175, R199, !PT ;  /* 0x000000c7afc77209 */ /* 0x001fc80007810000 */
[----:B-1----:R-:W-:Y:S01]  /*143f0*/  FMNMX.FTZ R199, R178, R199, !PT ;  /* 0x000000c7b2c77209 */ /* 0x002fe20007810000 */
[----:B------:R-:W0:Y:S03]  /*14400*/  MUFU.TANH R197, R183 ;  /* 0x000000b700c57308 */ /* 0x000e260000002400 */
[----:B---3--:R-:W-:-:S05]  /*14410*/  FMNMX.FTZ R199, R179, R199, !PT ;  /* 0x000000c7b3c77209 */ /* 0x008fca0007810000 */
[----:B------:R-:W-:Y:S01]  /*14420*/  MUFU.EX2 R156, R156 ;  /* 0x0000009c009c7308 */ /* 0x000fe20000000800 */
[----:B--2---:R-:W-:-:S07]  /*14430*/  FMNMX.FTZ R199, R182, R199, !PT ;  /* 0x000000c7b6c77209 */ /* 0x004fce0007810000 */
[----:B------:R-:W-:Y:S01]  /*14440*/  MUFU.EX2 R160, R160 ;  /* 0x000000a000a07308 */ /* 0x000fe20000000800 */
[----:B0-----:R-:W-:-:S05]  /*14450*/  FMNMX.FTZ R200, R197, R199, !PT ;  /* 0x000000c7c5c87209 */ /* 0x001fca0007810000 */
[----:B------:R-:W0:Y:S02]  /*14460*/  SHFL.BFLY PT, R183, R200, 0x2, 0x1f ;  /* 0x0c401f00c8b77f89 */ /* 0x000e2400000e0000 */
[----:B------:R1:W-:Y:S08]  /*14470*/  MUFU.EX2 R199, R169 ;  /* 0x000000a900c77308 */ /* 0x0003f00000000800 */
[----:B------:R-:W-:Y:S08]  /*14480*/  MUFU.EX2 R161, R161 ;  /* 0x000000a100a17308 */ /* 0x000ff00000000800 */
[----:B------:R-:W-:Y:S01]  /*14490*/  MUFU.EX2 R164, R164 ;  /* 0x000000a400a47308 */ /* 0x000fe20000000800 */
[----:B0-----:R-:W-:-:S07]  /*144a0*/  FMNMX.FTZ R200, R200, R183, !PT ;  /* 0x000000b7c8c87209 */ /* 0x001fce0007810000 */
[----:B------:R-:W-:Y:S01]  /*144b0*/  MUFU.EX2 R183, R157 ;  /* 0x0000009d00b77308 */ /* 0x000fe20000000800 */
[----:B------:R-:W1:Y:S07]  /*144c0*/  SHFL.BFLY PT, R201, R200, 0x1, 0x1f ;  /* 0x0c201f00c8c97f89 */ /* 0x000e6e00000e0000 */
[----:B------:R-:W-:Y:S08]  /*144d0*/  MUFU.EX2 R165, R165 ;  /* 0x000000a500a57308 */ /* 0x000ff00000000800 */
[----:B------:R-:W-:Y:S08]  /*144e0*/  MUFU.EX2 R198, R198 ;  /* 0x000000c600c67308 */ /* 0x000ff00000000800 */
[----:B------:R-:W-:Y:S01]  /*144f0*/  MUFU.EX2 R172, R172 ;  /* 0x000000ac00ac7308 */ /* 0x000fe20000000800 */
[----:B-1----:R-:W-:-:S05]  /*14500*/  FMNMX.FTZ R169, R200, R201, !PT ;  /* 0x000000c9c8a97209 */ /* 0x002fca0007810000 */
[----:B------:R-:W-:Y:S02]  /*14510*/  FADD.FTZ R20, -R169, R20 ;  /* 0x00000014a9147221 */ /* 0x000fe40000010100 */
[----:B------:R-:W-:Y:S02]  /*14520*/  MUFU.EX2 R173, R173 ;  /* 0x000000ad00ad7308 */ /* 0x000fe40000000800 */
[----:B------:R-:W-:-:S06]  /*14530*/  FMUL.FTZ R20, R20, R13 ;  /* 0x0000000d14147220 */ /* 0x000fcc0000410000 */
[----:B------:R0:W1:Y:S08]  /*14540*/  MUFU.EX2 R157, R20 ;  /* 0x00000014009d7308 */ /* 0x0000700000000800 */
[----:B------:R-:W2:Y:S01]  /*14550*/  MUFU.EX2 R176, R176 ;  /* 0x000000b000b07308 */ /* 0x000ea20000000800 */
[----:B0-----:R-:W-:-:S04]  /*14560*/  @!P1 IMAD R20, R21, 0x40, R193 ;  /* 0x0000004015149824 */ /* 0x001fc800078e02c1 */
[----:B------:R-:W-:-:S03]  /*14570*/  @!P1 IMAD R20, R20, 0x4, R17 ;  /* 0x0000000414149824 */ /* 0x000fc600078e0211 */
[----:B------:R-:W0:Y:S02]  /*14580*/  MUFU.EX2 R177, R177 ;  /* 0x000000b100b17308 */ /* 0x000e240000000800 */
[----:B------:R-:W-:Y:S04]  /*14590*/  @!P1 STS [R20+0x38400], R153 ;  /* 0x0384009914009388 */ /* 0x000fe80000000800 */
[----:B-1----:R1:W-:Y:S02]  /*145a0*/  @!P1 STS [R20+0x38420], R157 ;  /* 0x0384209d14009388 */ /* 0x0023e40000000800 */
[----:B------:R-:W3:Y:S01]  /*145b0*/  MUFU.EX2 R180, R180 ;  /* 0x000000b400b47308 */ /* 0x000ee20000000800 */
[----:B-1----:R-:W-:-:S04]  /*145c0*/  FMUL.FTZ R20, R169, R13 ;  /* 0x0000000da9147220 */ /* 0x002fc80000410000 */
[-CC-:B------:R-:W-:Y:S01]  /*145d0*/  FFMA.FTZ R203, R154, R13.reuse, -R20.reuse ;  /* 0x0000000d9acb7223 */ /* 0x180fe20000010814 */
[-C--:B------:R-:W-:Y:S01]  /*145e0*/  FFMA.FTZ R211, R163, R13.reuse, -R20 ;  /* 0x0000000da3d37223 */ /* 0x080fe20000010814 */
[----:B------:R-:W-:Y:S01]  /*145f0*/  FADD.FTZ R0, R156, R0 ;  /* 0x000000009c007221 */ /* 0x000fe20000010000 */
[-CC-:B------:R-:W-:Y:S01]  /*14600*/  FFMA.FTZ R154, R167, R13.reuse, -R20.reuse ;  /* 0x0000000da79a7223 */ /* 0x180fe20000010814 */
[----:B------:R1:W4:Y:S01]  /*14610*/  MUFU.EX2 R163, R203 ;  /* 0x000000cb00a37308 */ /* 0x0003220000000800 */
[-C--:B------:R-:W-:Y:S01]  /*14620*/  FFMA.FTZ R201, R170, R13.reuse, -R20 ;  /* 0x0000000daac97223 */ /* 0x080fe20000010814 */
[----:B------:R-:W-:Y:S01]  /*14630*/  FADD.FTZ R0, R183, R0 ;  /* 0x00000000b7007221 */ /* 0x000fe20000010000 */
[-CC-:B------:R-:W-:Y:S01]  /*14640*/  FFMA.FTZ R21, R155, R13.reuse, -R20.reuse ;  /* 0x0000000d9b157223 */ /* 0x180fe20000010814 */
[-CC-:B------:R-:W-:Y:S01]  /*14650*/  FFMA.FTZ R204, R158, R13.reuse, -R20.reuse ;  /* 0x0000000d9ecc7223 */ /* 0x180fe20000010814 */
[-CC-:B------:R-:W-:Y:S01]  /*14660*/  FFMA.FTZ R205, R159, R13.reuse, -R20.reuse ;  /* 0x0000000d9fcd7223 */ /* 0x180fe20000010814 */
[-CC-:B------:R-:W-:Y:S01]  /*14670*/  FFMA.FTZ R208, R162, R13.reuse, -R20.reuse ;  /* 0x0000000da2d07223 */ /* 0x180fe20000010814 */
[-CC-:B------:R-:W-:Y:S01]  /*14680*/  FFMA.FTZ R213, R166, R13.reuse, -R20.reuse ;  /* 0x0000000da6d57223 */ /* 0x180fe20000010814 */
[-C--:B------:R-:W-:Y:S01]  /*14690*/  FFMA.FTZ R200, R179, R13.reuse, -R20 ;  /* 0x0000000db3c87223 */ /* 0x080fe20000010814 */
[----:B-1----:R-:W5:Y:S01]  /*146a0*/  LDL R203, [R1] ;  /* 0x0000000001cb7983 */ /* 0x002f620000100800 */
[----:B------:R-:W-:Y:S01]  /*146b0*/  FADD.FTZ R0, R160, R0 ;  /* 0x00000000a0007221 */ /* 0x000fe20000010000 */
[-CC-:B------:R-:W-:Y:S01]  /*146c0*/  FFMA.FTZ R162, R175, R13.reuse, -R20.reuse ;  /* 0x0000000dafa27223 */ /* 0x180fe20000010814 */
[----:B------:R-:W-:Y:S01]  /*146d0*/  MUFU.EX2 R166, R181 ;  /* 0x000000b500a67308 */ /* 0x000fe20000000800 */
[-C--:B------:R-:W-:Y:S01]  /*146e0*/  FFMA.FTZ R202, R171, R13.reuse, -R20 ;  /* 0x0000000dabca7223 */ /* 0x080fe20000010814 */
[----:B------:R-:W-:Y:S01]  /*146f0*/  FADD.FTZ R0, R161, R0 ;  /* 0x00000000a1007221 */ /* 0x000fe20000010000 */
[-CC-:B------:R-:W-:Y:S01]  /*14700*/  FFMA.FTZ R158, R174, R13.reuse, -R20.reuse ;  /* 0x0000000dae9e7223 */ /* 0x180fe20000010814 */
[-CC-:B------:R-:W-:Y:S01]  /*14710*/  FFMA.FTZ R167, R178, R13.reuse, -R20.reuse ;  /* 0x0000000db2a77223 */ /* 0x180fe20000010814 */
[-C--:B------:R-:W-:Y:S01]  /*14720*/  FFMA.FTZ R155, R182, R13.reuse, -R20 ;  /* 0x0000000db69b7223 */ /* 0x080fe20000010814 */
[----:B------:R-:W-:Y:S01]  /*14730*/  FADD.FTZ R0, R164, R0 ;  /* 0x00000000a4007221 */ /* 0x000fe20000010000 */
[----:B------:R-:W-:-:S03]  /*14740*/  FFMA.FTZ R159, R197, R13, -R20 ;  /* 0x0000000dc59f7223 */ /* 0x000fc60000010814 */
[----:B------:R-:W-:-:S04]  /*14750*/  FADD.FTZ R0, R165, R0 ;  /* 0x00000000a5007221 */ /* 0x000fc80000010000 */
[----:B------:R-:W-:-:S04]  /*14760*/  FADD.FTZ R0, R198, R0 ;  /* 0x00000000c6007221 */ /* 0x000fc80000010000 */
[----:B------:R-:W-:Y:S01]  /*14770*/  FADD.FTZ R0, R199, R0 ;  /* 0x00000000c7007221 */ /* 0x000fe20000010000 */
[----:B------:R1:W-:Y:S03]  /*14780*/  MUFU.EX2 R181, R154 ;  /* 0x0000009a00b57308 */ /* 0x0003e60000000800 */
[----:B------:R-:W-:-:S05]  /*14790*/  FADD.FTZ R0, R172, R0 ;  /* 0x00000000ac007221 */ /* 0x000fca0000010000 */
[----:B------:R-:W4:Y:S01]  /*147a0*/  MUFU.EX2 R170, R21 ;  /* 0x0000001500aa7308 */ /* 0x000f220000000800 */
[----:B-1----:R-:W-:Y:S01]  /*147b0*/  F2FP.BF16.F32.PACK_AB R154, R183, R156 ;  /* 0x0000009cb79a723e */ /* 0x002fe200000010ff */
[----:B------:R-:W-:Y:S01]  /*147c0*/  FADD.FTZ R0, R173, R0 ;  /* 0x00000000ad007221 */ /* 0x000fe20000010000 */
[----:B------:R-:W-:Y:S02]  /*147d0*/  F2FP.BF16.F32.PACK_AB R156, R161, R160 ;  /* 0x000000a0a19c723e */ /* 0x000fe400000010ff */
[----:B------:R-:W-:-:S03]  /*147e0*/  F2FP.BF16.F32.PACK_AB R160, R199, R198 ;  /* 0x000000c6c7a0723e */ /* 0x000fc600000010ff */
[----:B------:R-:W-:Y:S01]  /*147f0*/  MUFU.EX2 R171, R204 ;  /* 0x000000cc00ab7308 */ /* 0x000fe20000000800 */
[----:B--2---:R-:W-:-:S07]  /*14800*/  FADD.FTZ R0, R176, R0 ;  /* 0x00000000b0007221 */ /* 0x004fce0000010000 */
[----:B------:R-:W1:Y:S08]  /*14810*/  MUFU.EX2 R174, R205 ;  /* 0x000000cd00ae7308 */ /* 0x000e700000000800 */
[----:B------:R-:W-:Y:S08]  /*14820*/  MUFU.EX2 R182, R201 ;  /* 0x000000c900b67308 */ /* 0x000ff00000000800 */
[----:B------:R-:W-:Y:S08]  /*14830*/  MUFU.EX2 R175, R208 ;  /* 0x000000d000af7308 */ /* 0x000ff00000000800 */
[----:B------:R-:W2:Y:S08]  /*14840*/  MUFU.EX2 R178, R211 ;  /* 0x000000d300b27308 */ /* 0x000eb00000000800 */
[----:B------:R-:W2:Y:S08]  /*14850*/  MUFU.EX2 R179, R213 ;  /* 0x000000d500b37308 */ /* 0x000eb00000000800 */
[----:B------:R0:W-:Y:S08]  /*14860*/  MUFU.EX2 R201, R162 ;  /* 0x000000a200c97308 */ /* 0x0001f00000000800 */
[----:B------:R-:W2:Y:S01]  /*14870*/  MUFU.EX2 R183, R202 ;  /* 0x000000ca00b77308 */ /* 0x000ea20000000800 */
[----:B0-----:R-:W-:-:S07]  /*14880*/  F2FP.BF16.F32.PACK_AB R162, R173, R172 ;  /* 0x000000acada2723e */ /* 0x001fce00000010ff */
[----:B------:R-:W0:Y:S08]  /*14890*/  MUFU.EX2 R197, R158 ;  /* 0x0000009e00c57308 */ /* 0x000e300000000800 */
[----:B------:R-:W-:Y:S08]  /*148a0*/  MUFU.EX2 R198, R167 ;  /* 0x000000a700c67308 */ /* 0x000ff00000000800 */
[----:B------:R-:W0:Y:S08]  /*148b0*/  MUFU.EX2 R200, R200 ;  /* 0x000000c800c87308 */ /* 0x000e300000000800 */
[----:B------:R1:W-:Y:S08]  /*148c0*/  MUFU.EX2 R172, R155 ;  /* 0x0000009b00ac7308 */ /* 0x0003f00000000800 */
[----:B------:R0:W0:Y:S01]  /*148d0*/  MUFU.EX2 R173, R159 ;  /* 0x0000009f00ad7308 */ /* 0x0000220000000800 */
[----:B------:R-:W-:Y:S01]  /*148e0*/  FADD.FTZ R0, R177, R0 ;  /* 0x00000000b1007221 */ /* 0x000fe20000010000 */
[----:B------:R-:W-:-:S02]  /*148f0*/  IMAD R20, R22, 0x1000, R210 ;  /* 0x0000100016147824 */ /* 0x000fc400078e02d2 */
[----:B------:R-:W-:Y:S02]  /*14900*/  IMAD.MOV.U32 R21, RZ, RZ, 0x40000040 ;  /* 0x40000040ff157424 */ /* 0x000fe400078e00ff */
[----:B---3--:R-:W-:Y:S01]  /*14910*/  FADD.FTZ R0, R180, R0 ;  /* 0x00000000b4007221 */ /* 0x008fe20000010000 */
        /* <DEDUP_REMOVED lines=64> */
[----:B----4-:R-:W-:Y:S01]  /*14d20*/  FFMA.FTZ R12, R157, R12, R163 ;  /* 0x0000000c9d0c7223 */ /* 0x010fe200000100a3 */
        /* <DEDUP_REMOVED lines=65> */
[----:B-1----:R-:W-:Y:S01]  /*15140*/  F2FP.BF16.F32.PACK_AB R155, R174, R171 ;  /* 0x000000abae9b723e */ /* 0x002fe200000010ff */
[----:B------:R-:W-:Y:S01]  /*15150*/  BAR.SYNC.DEFER_BLOCKING 0xf, 0x100 ;  /* 0x03c4000000007b1d */ /* 0x000fe20000010000 */
[----:B------:R-:W-:Y:S01]  /*15160*/  F2FP.BF16.F32.PACK_AB R158, R165, R164 ;  /* 0x000000a4a59e723e */ /* 0x000fe200000010ff */
[----:B------:R-:W-:Y:S01]  /*15170*/  FADD.FTZ R0, R166, R0 ;  /* 0x00000000a6007221 */ /* 0x000fe20000010000 */
[----:B--2---:R-:W-:Y:S02]  /*15180*/  F2FP.BF16.F32.PACK_AB R157, R178, R175 ;  /* 0x000000afb29d723e */ /* 0x004fe400000010ff */
[----:B0-----:R-:W-:Y:S02]  /*15190*/  F2FP.BF16.F32.PACK_AB R159, R181, R179 ;  /* 0x000000b3b59f723e */ /* 0x001fe400000010ff */
[----:B------:R-:W-:Y:S02]  /*151a0*/  R2UR UR6, R20 ;  /* 0x00000000140672ca */ /* 0x000fe400000e0000 */
[----:B------:R-:W-:-:S02]  /*151b0*/  R2UR UR7, R21 ;  /* 0x00000000150772ca */ /* 0x000fc400000e0000 */
[----:B------:R-:W-:Y:S02]  /*151c0*/  F2FP.BF16.F32.PACK_AB R161, R183, R182 ;  /* 0x000000b6b7a1723e */ /* 0x000fe400000010ff */
[----:B------:R-:W-:Y:S02]  /*151d0*/  F2FP.BF16.F32.PACK_AB R163, R201, R197 ;  /* 0x000000c5c9a3723e */ /* 0x000fe400000010ff */
[----:B------:R-:W-:Y:S02]  /*151e0*/  F2FP.BF16.F32.PACK_AB R164, R177, R176 ;  /* 0x000000b0b1a4723e */ /* 0x000fe400000010ff */
[----:B------:R-:W-:Y:S02]  /*151f0*/  F2FP.BF16.F32.PACK_AB R166, R166, R180 ;  /* 0x000000b4a6a6723e */ /* 0x000fe400000010ff */
[----:B------:R-:W-:Y:S02]  /*15200*/  F2FP.BF16.F32.PACK_AB R165, R200, R198 ;  /* 0x000000c6c8a5723e */ /* 0x000fe400000010ff */
[----:B------:R-:W-:Y:S01]  /*15210*/  F2FP.BF16.F32.PACK_AB R167, R173, R172 ;  /* 0x000000acada7723e */ /* 0x000fe200000010ff */
[----:B------:R0:W-:Y:S04]  /*15220*/  STSM.16.M88.4 [R227+0x36400], R152 ;  /* 0x03640098e3007844 */ /* 0x0001e80000000200 */
[----:B------:R1:W-:Y:S04]  /*15230*/  STSM.16.M88.4 [R228], R156 ;  /* 0x0000009ce4007844 */ /* 0x0003e80000000200 */
[----:B-----5:R1:W-:Y:S04]  /*15240*/  STSM.16.M88.4 [R203], R160 ;  /* 0x000000a0cb007844 */ /* 0x0203e80000000200 */
        /* <DEDUP_REMOVED lines=14> */
[----:B------:R-:W-:Y:S02]  /*15330*/  VIADD R20, R20, 0x180 ;  /* 0x0000018014147836 */ /* 0x000fe40000000000 */
[----:B------:R-:W-:Y:S01]  /*15340*/  IMAD.MOV.U32 R21, RZ, RZ, 0x40000040 ;  /* 0x40000040ff157424 */ /* 0x000fe200078e00ff */
[----:B------:R-:W-:Y:S02]  /*15350*/  WARPGROUP.DEPBAR.LE gsb0, 0x0 ;  /* 0x00008000000079c5 */ /* 0x000fe40000010000 */
[----:B------:R-:W-:-:S14]  /*15360*/  WARPGROUP.ARRIVE ;  /* 0x00000000000079c5 */ /* 0x000fdc0000000000 */
[----:B------:R-:W-:Y:S01]  /*15370*/  HGMMA.64x256x16.F32.BF16 R24, R160, gdesc[UR4].tnspB, R24, gsb0 ;  /* 0x43e00004a0187df0 */ /* 0x000fe20008001818 */
[----:B------:R-:W-:Y:S02]  /*15380*/  R2UR UR6, R20 ;  /* 0x00000000140672ca */ /* 0x000fe400000e0000 */
[----:B------:R-:W-:Y:S01]  /*15390*/  R2UR UR7, R21 ;  /* 0x00000000150772ca */ /* 0x000fe200000e0000 */
[----:B------:R-:W-:-:S04]  /*153a0*/  FADD.FTZ R12, R170, R12 ;  /* 0x0000000caa0c7221 */ /* 0x000fc80000010000 */
        /* <DEDUP_REMOVED lines=28> */
.L_x_5517:
[----:B------:R-:W2:Y:S01]  /*15570*/  LDL R20, [R1+0xc] ;  /* 0x00000c0001147983 */ /* 0x000ea20000100800 */
[----:B------:R-:W-:Y:S02]  /*15580*/  VIADD R15, R15, 0x38860 ;  /* 0x000388600f0f7836 */ /* 0x000fe40000000000 */
[----:B------:R-:W-:Y:S02]  /*15590*/  IMAD.MOV.U32 R197, RZ, RZ, R168 ;  /* 0x000000ffffc57224 */ /* 0x000fe400078e00a8 */
[----:B------:R-:W-:Y:S01]  /*155a0*/  IMAD.MOV.U32 R21, RZ, RZ, R22 ;  /* 0x000000ffff157224 */ /* 0x000fe200078e0016 */
[----:B------:R-:W-:-:S04]  /*155b0*/  PRMT R15, R189, 0x654, R15 ;  /* 0x00000654bd0f7816 */ /* 0x000fc8000000000f */
[----:B------:R0:W-:Y:S01]  /*155c0*/  SYNCS.ARRIVE.TRANS64.RED.A1T0 RZ, [R15+URZ], RZ ;  /* 0x000000ff0fff79a7 */ /* 0x0001e2000810043f */
[C---:B--2---:R-:W-:Y:S01]  /*155d0*/  ISETP.GT.AND P1, PT, R14.reuse, R20, PT ;  /* 0x000000140e00720c */ /* 0x044fe20003f24270 */
[----:B------:R-:W-:Y:S02]  /*155e0*/  VIADD R14, R14, 0xffffffff ;  /* 0xffffffff0e0e7836 */ /* 0x000fe40000000000 */
[----:B------:R-:W-:-:S10]  /*155f0*/  IMAD.MOV.U32 R20, RZ, RZ, R169 ;  /* 0x000000ffff147224 */ /* 0x000fd400078e00a9 */
[----:B0-----:R-:W-:Y:S05]  /*15600*/  @P1 BRA `(.L_x_5518) ;  /* 0xffffffc800681947 */ /* 0x001fea000383ffff */
.L_x_5505:
[----:B------:R-:W-:Y:S05]  /*15610*/  BSYNC B0 ;  /* 0x0000000000007941 */ /* 0x000fea0003800000 */
.L_x_5504:
[----:B------:R-:W2:Y:S01]  /*15620*/  LDL.LU R15, [R1+0x68] ;  /* 0x00006800010f7983 */ /* 0x000ea20000300800 */
        /* <DEDUP_REMOVED lines=161> */
[----:B0-----:R-:W-:Y:S01]  /*16040*/  SEL R0, RZ, 0x1, P1 ;  /* 0x00000001ff007807 */ /* 0x001fe20000800000 */
[----:B------:R-:W-:Y:S06]  /*16050*/  BAR.ARV 0xe, 0x100 ;  /* 0x0384000000007b1d */ /* 0x000fec0000002000 */
[----:B------:R-:W-:-:S02]  /*16060*/  PLOP3.LUT P0, PT, PT, PT, PT, 0x8, 0x0 ;  /* 0x000000000000781c */ /* 0x000fc40003f0e170 */
[----:B------:R-:W-:Y:S02]  /*16070*/  LOP3.LUT R23, R23, R0, RZ, 0x3c, !PT ;  /* 0x0000000017177212 */ /* 0x000fe400078e3cff */
[----:B------:R-:W-:Y:S01]  /*16080*/  SEL R22, R22, RZ, P1 ;  /* 0x000000ff16167207 */ /* 0x000fe20000800000 */
[----:B--2---:R-:W-:-:S05]  /*16090*/  VIADD R15, R15, 0x1 ;  /* 0x000000010f0f7836 */ /* 0x004fca0000000000 */
[----:B------:R3:W-:Y:S03]  /*160a0*/  STL [R1+0x68], R15 ;  /* 0x0000680f01007387 */ /* 0x0007e60000100800 */
.L_x_5436:
[----:B------:R-:W-:Y:S05]  /*160b0*/  BSYNC B7 ;  /* 0x0000000000077941 */ /* 0x000fea0003800000 */
.L_x_5432:
[----:B------:R-:W4:Y:S08]  /*160c0*/  S2UR UR4, SR_CgaCtaId ;  /* 0x00000000000479c3 */ /* 0x000f300000008800 */
[----:B------:R-:W-:Y:S01]  /*160d0*/  BAR.SYNC.DEFER_BLOCKING 0x5, 0x180 ;  /* 0x0146000000007b1d */ /* 0x000fe20000010000 */
[----:B------:R-:W-:-:S05]  /*160e0*/  MOV R17, 0x400 ;  /* 0x0000040000117802 */ /* 0x000fca0000000f00 */
[----:B------:R-:W-:Y:S01]  /*160f0*/  BSSY B0, `(.L_x_5519) ;  /* 0x00004ed000007945 */ /* 0x000fe20003800000 */
[----:B----4-:R-:W-:-:S05]  /*16100*/  IMAD.U32 R189, RZ, RZ, UR4 ;  /* 0x00000004ffbd7e24 */ /* 0x010fca000f8e00ff */
[----:B------:R-:W-:-:S05]  /*16110*/  LEA R17, R189, R17, 0x18 ;  /* 0x00000011bd117211 */ /* 0x000fca00078ec0ff */
[----:B------:R4:W0:Y:S01]  /*16120*/  LDS.128 R4, [R17+0x388d0] ;  /* 0x0388d00011047984 */ /* 0x0008220000000c00 */
[----:B------:R-:W-:Y:S06]  /*16130*/  BAR.ARV 0x4, 0x180 ;  /* 0x0106000000007b1d */ /* 0x000fec0000002000 */
[----:B------:R-:W-:Y:S05]  /*16140*/  @P0 BRA `(.L_x_5520) ;  /* 0x0000003c00940947 */ /* 0x000fea0003800000 */
[----:B-----5:R-:W4:Y:S01]  /*16150*/  LDL R2, [R1+0x84] ;  /* 0x0000840001027983 */ /* 0x020f220000100800 */
[----:B------:R-:W3:Y:S01]  /*16160*/  S2R R0, SR_SWINHI ;  /* 0x0000000000007919 */ /* 0x000ee20000002f00 */
[----:B-12---:R-:W-:Y:S01]  /*16170*/  F2FP.BF16.F32.PACK_AB R10, R29, R28 ;  /* 0x0000001c1d0a723e */ /* 0x006fe200000010ff */
[----:B------:R-:W-:Y:S01]  /*16180*/  ULDC.64 UR6, c[0x0][0xd00] ;  /* 0x0003400000067ab9 */ /* 0x000fe20000000a00 */
[----:B0-----:R-:W-:Y:S01]  /*16190*/  F2FP.BF16.F32.PACK_AB R11, R31, R30 ;  /* 0x0000001e1f0b723e */ /* 0x001fe200000010ff */
[----:B------:R-:W2:Y:S01]  /*161a0*/  LDL.LU R154, [R1+0x5c] ;  /* 0x00005c00019a7983 */ /* 0x000ea20000300800 */
[----:B------:R-:W-:Y:S01]  /*161b0*/  F2FP.BF16.F32.PACK_AB R12, R33, R32 ;  /* 0x00000020210c723e */ /* 0x000fe200000010ff */
[----:B------:R-:W-:Y:S01]  /*161c0*/  ULDC.64 UR4, c[0x0][0xd08] ;  /* 0x0003420000047ab9 */ /* 0x000fe20000000a00 */
[----:B------:R-:W-:Y:S01]  /*161d0*/  F2FP.BF16.F32.PACK_AB R13, R35, R34 ;  /* 0x00000022230d723e */ /* 0x000fe200000010ff */
[----:B------:R-:W2:Y:S01]  /*161e0*/  LDL.LU R4, [R1+0x60] ;  /* 0x0000600001047983 */ /* 0x000ea20000300800 */
[----:B------:R-:W-:-:S02]  /*161f0*/  MOV R20, R17 ;  /* 0x0000001100147202 */ /* 0x000fc40000000f00 */
[----:B---3--:R-:W-:Y:S02]  /*16200*/  MOV R21, R0 ;  /* 0x0000000000157202 */ /* 0x008fe40000000f00 */
        /* <DEDUP_REMOVED lines=158> */
[----:B------:R-:W-:Y:S02]  /*16bf0*/  F2FP.BF16.F32.PACK_AB R8, R137, R136 ;  /* 0x000000888908723e */ /* 0x000fe400000010ff */
[----:B------:R-:W-:Y:S02]  /*16c00*/  F2FP.BF16.F32.PACK_AB R9, R139, R138 ;  /* 0x0000008a8b09723e */ /* 0x000fe400000010ff */
[----:B------:R-:W-:-:S02]  /*16c10*/  F2FP.BF16.F32.PACK_AB R10, R141, R140 ;  /* 0x0000008c8d0a723e */ /* 0x000fc400000010ff */
[----:B------:R-:W-:-:S05]  /*16c20*/  F2FP.BF16.F32.PACK_AB R11, R143, R142 ;  /* 0x0000008e8f0b723e */ /* 0x000fca00000010ff */
[----:B------:R0:W-:Y:S01]  /*16c30*/  STSM.16.M88.4 [R2], R8 ;  /* 0x0000000802007844 */ /* 0x0001e20000000200 */
[----:B------:R-:W-:Y:S01]  /*16c40*/  IMAD.X R3, RZ, RZ, R3, P0 ;  /* 0x000000ffff037224 */ /* 0x000fe200000e0603 */
[----:B------:R-:W-:Y:S02]  /*16c50*/  F2FP.BF16.F32.PACK_AB R12, R145, R144 ;  /* 0x00000090910c723e */ /* 0x000fe400000010ff */
[----:B------:R-:W-:Y:S02]  /*16c60*/  F2FP.BF16.F32.PACK_AB R13, R147, R146 ;  /* 0x00000092930d723e */ /* 0x000fe400000010ff */
[----:B0-----:R-:W-:-:S04]  /*16c70*/  LOP3.LUT R2, R0, 0x380, RZ, 0xc0, !PT ;  /* 0x0000038000027812 */ /* 0x001fc800078ec0ff */
[----:B------:R-:W-:-:S04]  /*16c80*/  SHF.R.U64 R2, R2, 0x3, RZ ;  /* 0x0000000302027819 */ /* 0x000fc800000012ff */
[----:B------:R-:W-:Y:S02]  /*16c90*/  LOP3.LUT R2, R2, R0, RZ, 0x3c, !PT ;  /* 0x0000000002027212 */ /* 0x000fe400078e3cff */
[----:B--2---:R-:W-:Y:S02]  /*16ca0*/  IADD3 R8, P0, R154, UR6, RZ ;  /* 0x000000069a087c10 */ /* 0x004fe4000ff1e0ff */
[----:B------:R-:W-:Y:S02]  /*16cb0*/  MOV R2, R2 ;  /* 0x0000000200027202 */ /* 0x000fe40000000f00 */
[----:B------:R-:W-:Y:S02]  /*16cc0*/  F2FP.BF16.F32.PACK_AB R14, R149, R148 ;  /* 0x00000094950e723e */ /* 0x000fe400000010ff */
[----:B------:R-:W-:Y:S02]  /*16cd0*/  F2FP.BF16.F32.PACK_AB R15, R151, R150 ;  /* 0x00000096970f723e */ /* 0x000fe400000010ff */
[----:B------:R-:W-:-:S02]  /*16ce0*/  IADD3.X R9, R4, UR7, RZ, P0, !PT ;  /* 0x0000000704097c10 */ /* 0x000fc400087fe4ff */
        /* <DEDUP_REMOVED lines=9> */
[----:B0-----:R-:W-:Y:S01]  /*16d80*/  IMAD.U32 R2, RZ, RZ, UR4 ;  /* 0x00000004ff027e24 */ /* 0x001fe2000f8e00ff */
        /* <DEDUP_REMOVED lines=8> */
.L_x_5521:
[----:B------:R-:W2:Y:S01]  /*16e10*/  LDL R0, [R1+0x70] ;  /* 0x0000700001007983 */ /* 0x000ea20000100800 */
[----:B------:R-:W-:-:S03]  /*16e20*/  ULDC UR4, c[0x0][0xbd4] ;  /* 0x0002f50000047ab9 */ /* 0x000fc60000000800 */
[----:B------:R-:W3:Y:S04]  /*16e30*/  LDL.LU R4, [R1+0x54] ;  /* 0x0000540001047983 */ /* 0x000ee80000300800 */
[----:B------:R1:W5:Y:S04]  /*16e40*/  LDL R157, [R1+0x58] ;  /* 0x00005800019d7983 */ /* 0x0003680000100800 */
[----:B--2---:R-:W2:Y:S01]  /*16e50*/  SHFL.IDX PT, R0, R0, RZ, 0x1f ;  /* 0x00001fff00007589 */ /* 0x004ea200000e0000 */
[----:B---3--:R-:W-:Y:S02]  /*16e60*/  ISETP.NE.AND P1, PT, R4, RZ, PT ;  /* 0x000000ff0400720c */ /* 0x008fe40003f25270 */
[----:B--2---:R-:W-:-:S02]  /*16e70*/  ISETP.NE.AND P0, PT, R0, RZ, PT ;  /* 0x000000ff0000720c */ /* 0x004fc40003f05270 */
        /* <DEDUP_REMOVED lines=16> */
[----:B------:R-:W2:Y:S01]  /*16f80*/  LDC.64 R8, c[0x0][R14+0x218] ;  /* 0x000086000e087b82 */ /* 0x000ea20000000a00 */
[----:B-1----:R-:W-:Y:S02]  /*16f90*/  ISETP.NE.AND P2, PT, R156, 0x1, PT ;  /* 0x000000019c00780c */ /* 0x002fe40003f45270 */
[----:B0-----:R-:W-:Y:S01]  /*16fa0*/  IMAD R11, R11, R12, RZ ;  /* 0x0000000c0b0b7224 */ /* 0x001fe200078e02ff */
[----:B--2---:R-:W-:-:S05]  /*16fb0*/  SEL R15, R13, RZ, !P0 ;  /* 0x000000ff0d0f7207 */ /* 0x004fca0004000000 */
[C---:B------:R-:W-:Y:S02]  /*16fc0*/  IMAD R15, R10.reuse, R15, R11 ;  /* 0x0000000f0a0f7224 */ /* 0x040fe400078e020b */
[----:B------:R-:W-:-:S04]  /*16fd0*/  IMAD.WIDE.U32 R10, R10, R12, RZ ;  /* 0x0000000c0a0a7225 */ /* 0x000fc800078e00ff */
[----:B------:R-:W-:-:S03]  /*16fe0*/  IMAD.WIDE.U32 R12, R8, R186, RZ ;  /* 0x000000ba080c7225 */ /* 0x000fc600078e00ff */
[----:B------:R-:W-:Y:S02]  /*16ff0*/  IADD3 R154, P0, P3, R10, R12, R3 ;  /* 0x0000000c0a9a7210 */ /* 0x000fe40007b1e003 */
[----:B------:R-:W0:Y:S01]  /*17000*/  @P2 LDC R10, c[0x0][0xcec] ;  /* 0x00033b00ff0a2b82 */ /* 0x000e220000000800 */
[----:B------:R-:W-:-:S07]  /*17010*/  IMAD R8, R9, R186, RZ ;  /* 0x000000ba09087224 */ /* 0x000fce00078e02ff */
[----:B------:R-:W1:Y:S01]  /*17020*/  @P2 LDC R9, c[0x0][0xcf0] ;  /* 0x00033c00ff092b82 */ /* 0x000e620000000800 */
[----:B---3--:R-:W-:Y:S02]  /*17030*/  IMAD.IADD R12, R160, 0x1, R214 ;  /* 0x00000001a00c7824 */ /* 0x008fe400078e02d6 */
[----:B------:R-:W-:Y:S02]  /*17040*/  IMAD.IADD R15, R11, 0x1, R15 ;  /* 0x000000010b0f7824 */ /* 0x000fe400078e020f */
[----:B------:R-:W-:Y:S02]  /*17050*/  IMAD.IADD R11, R13, 0x1, R8 ;  /* 0x000000010d0b7824 */ /* 0x000fe400078e0208 */
[----:B------:R-:W-:Y:S02]  /*17060*/  IMAD.MOV.U32 R13, RZ, RZ, R12 ;  /* 0x000000ffff0d7224 */ /* 0x000fe400078e000c */
[----:B0-----:R-:W-:-:S05]  /*17070*/  @P2 IMAD.HI.U32 R10, R12, R10, RZ ;  /* 0x0000000a0c0a2227 */ /* 0x001fca00078e00ff */
[----:B-1----:R-:W-:Y:S02]  /*17080*/  @P2 SHF.R.U32.HI R13, RZ, R9, R10 ;  /* 0x00000009ff0d2219 */ /* 0x002fe4000001160a */
[----:B------:R-:W0:Y:S01]  /*17090*/  LDC.64 R8, c[0x0][R14+0x228] ;  /* 0x00008a000e087b82 */ /* 0x000e220000000a00 */
[----:B----4-:R-:W-:Y:S02]  /*170a0*/  SEL R155, R155, RZ, P1 ;  /* 0x000000ff9b9b7207 */ /* 0x010fe40000800000 */
[----:B------:R-:W-:-:S03]  /*170b0*/  IADD3.X R15, R15, R11, R4, P0, P3 ;  /* 0x0000000b0f0f7210 */ /* 0x000fc600007e6404 */
[----:B0-----:R-:W-:-:S04]  /*170c0*/  IMAD.WIDE.U32 R10, R8, R155, RZ ;  /* 0x0000009b080a7225 */ /* 0x001fc800078e00ff */
[----:B------:R-:W-:Y:S01]  /*170d0*/  IMAD R9, R9, R155, RZ ;  /* 0x0000009b09097224 */ /* 0x000fe200078e02ff */
[----:B------:R-:W-:-:S03]  /*170e0*/  IADD3 R8, P0, P2, R13, R154, R10 ;  /* 0x0000009a0d087210 */ /* 0x000fc60007a1e00a */
[----:B------:R-:W-:Y:S02]  /*170f0*/  IMAD.IADD R9, R11, 0x1, R9 ;  /* 0x000000010b097824 */ /* 0x000fe400078e0209 */
[----:B------:R0:W1:Y:S02]  /*17100*/  LDC.64 R10, c[0x0][R14+0x210] ;  /* 0x000084000e0a7b82 */ /* 0x0000640000000a00 */
[----:B0-----:R-:W-:-:S04]  /*17110*/  IMAD.MOV R14, RZ, RZ, -R13 ;  /* 0x000000ffff0e7224 */ /* 0x001fc800078e0a0d */
[----:B------:R-:W-:Y:S01]  /*17120*/  IMAD R14, R156, R14, R12 ;  /* 0x0000000e9c0e7224 */ /* 0x000fe200078e020c */
[----:B------:R-:W-:-:S04]  /*17130*/  SHF.R.S32.HI R13, RZ, 0x1f, R13 ;  /* 0x0000001fff0d7819 */ /* 0x000fc8000001140d */
[----:B------:R-:W-:Y:S02]  /*17140*/  SHF.R.S32.HI R12, RZ, 0x1f, R14 ;  /* 0x0000001fff0c7819 */ /* 0x000fe4000001140e */
[----:B------:R-:W-:Y:S01]  /*17150*/  IADD3.X R9, R13, R15, R9, P0, P2 ;  /* 0x0000000f0d097210 */ /* 0x000fe200007e4409 */
[----:B-1----:R-:W-:-:S04]  /*17160*/  IMAD R11, R11, R14, RZ ;  /* 0x0000000e0b0b7224 */ /* 0x002fc800078e02ff */
[C---:B------:R-:W-:Y:S02]  /*17170*/  IMAD R11, R10.reuse, R12, R11 ;  /* 0x0000000c0a0b7224 */ /* 0x040fe400078e020b */
[----:B------:R-:W0:Y:S01]  /*17180*/  LDC.64 R12, c[0x0][0xca8] ;  /* 0x00032a00ff0c7b82 */ /* 0x000e220000000a00 */
[----:B------:R-:W-:-:S07]  /*17190*/  IMAD.WIDE.U32 R8, R10, R14, R8 ;  /* 0x0000000e0a087225 */ /* 0x000fce00078e0008 */
[----:B0-----:R-:W0:Y:S08]  /*171a0*/  @!P1 LDC R12, c[0x0][0xc50] ;  /* 0x00031400ff0c9b82 */ /* 0x001e300000000800 */
[----:B------:R-:W1:Y:S01]  /*171b0*/  @!P1 LDC R13, c[0x0][0xc54] ;  /* 0x00031500ff0d9b82 */ /* 0x000e620000000800 */
[----:B------:R-:W-:Y:S01]  /*171c0*/  IMAD.IADD R11, R9, 0x1, R11 ;  /* 0x00000001090b7824 */ /* 0x000fe200078e020b */
[----:B0-----:R-:W-:-:S04]  /*171d0*/  LEA R12, P0, R8, R12, 0x2 ;  /* 0x0000000c080c7211 */ /* 0x001fc800078010ff */
[----:B-1----:R-:W-:Y:S01]  /*171e0*/  LEA.HI.X R11, R8, R13, R11, 0x2, P0 ;  /* 0x0000000d080b7211 */ /* 0x002fe200000f140b */
[----:B-----5:R-:W-:Y:S01]  /*171f0*/  IMAD.MOV R8, RZ, RZ, -R159 ;  /* 0x000000ffff087224 */ /* 0x020fe200078e0a9f */
[----:B------:R-:W-:Y:S01]  /*17200*/  SHFL.IDX PT, R10, R12, 0x1, 0x1c1f ;  /* 0x003c1f000c0a7f89 */ /* 0x000fe200000e0000 */
[----:B------:R-:W-:-:S03]  /*17210*/  IMAD.IADD R13, R193, 0x1, R214 ;  /* 0x00000001c10d7824 */ /* 0x000fc600078e02d6 */
[----:B------:R-:W-:Y:S01]  /*17220*/  ISETP.NE.AND P0, PT, R158, R8, PT ;  /* 0x000000089e00720c */ /* 0x000fe20003f05270 */
[----:B------:R-:W-:Y:S04]  /*17230*/  SHFL.IDX PT, R9, R11, RZ, 0x1c1f ;  /* 0x001c1fff0b097589 */ /* 0x000fe800000e0000 */
[----:B------:R0:W1:Y:S04]  /*17240*/  SHFL.IDX PT, R8, R12, RZ, 0x1c1f ;  /* 0x001c1fff0c087589 */ /* 0x00006800000e0000 */
[----:B------:R-:W2:Y:S01]  /*17250*/  SHFL.IDX PT, R11, R11, 0x1, 0x1c1f ;  /* 0x003c1f000b0b7f89 */ /* 0x000ea200000e0000 */
[----:B0-----:R-:W-:-:S05]  /*17260*/  IMAD R12, R2, R156, RZ ;  /* 0x0000009c020c7224 */ /* 0x001fca00078e02ff */
[C---:B------:R-:W-:Y:S01]  /*17270*/  ISETP.GE.OR P1, PT, R13.reuse, R12, P0 ;  /* 0x0000000c0d00720c */ /* 0x040fe20000726670 */
[----:B------:R-:W-:-:S05]  /*17280*/  VIADD R13, R13, 0x8 ;  /* 0x000000080d0d7836 */ /* 0x000fca0000000000 */
[----:B------:R-:W-:-:S07]  /*17290*/  ISETP.GE.OR P0, PT, R13, R12, P0 ;  /* 0x0000000c0d00720c */ /* 0x000fce0000706670 */
[----:B-1----:R1:W-:Y:S06]  /*172a0*/  @!P1 ST.E desc[UR40][R8.64], R153 ;  /* 0x0000009908009985 */ /* 0x0023ec000c101928 */
[----:B--2---:R1:W-:Y:S02]  /*172b0*/  @!P0 ST.E desc[UR40][R10.64], R152 ;  /* 0x000000980a008985 */ /* 0x0043e4000c101928 */
.L_x_5522:
        /* <DEDUP_REMOVED lines=11> */
[----:B------:R-:W-:-:S05]  /*17370*/  SHF.R.S32.HI R80, RZ, 0x3, R82 ;  /* 0x00000003ff507819 */ /* 0x000fca0000011452 */
[----:B01----:R-:W-:-:S04]  /*17380*/  IMAD R9, R80, 0x40, R195 ;  /* 0x0000004050097824 */ /* 0x003fc800078e02c3 */
        /* <DEDUP_REMOVED lines=9> */
[C---:B------:R-:W-:Y:S02]  /*17420*/  IADD3 R65, P0, R20.reuse, 0xc000, RZ ;  /* 0x0000c00014417810 */ /* 0x040fe40007f1e0ff */
[C---:B------:R-:W-:Y:S02]  /*17430*/  IADD3 R29, P5, R20.reuse, 0x3000, RZ ;  /* 0x00003000141d7810 */ /* 0x040fe40007fbe0ff */
[----:B------:R-:W-:Y:S01]  /*17440*/  IADD3 R33, P6, R20, 0x4000, RZ ;  /* 0x0000400014217810 */ /* 0x000fe20007fde0ff */
[----:B------:R-:W-:Y:S01]  /*17450*/  IMAD R4, R4, UR4, RZ ;  /* 0x0000000404047c24 */ /* 0x000fe2000f8e02ff */
[C---:B------:R-:W-:Y:S01]  /*17460*/  IADD3 R41, P1, R20.reuse, 0x6000, RZ ;  /* 0x0000600014297810 */ /* 0x040fe20007f3e0ff */
[----:B------:R-:W5:Y:S01]  /*17470*/  LD.E.128 R36, desc[UR40][R36.64] ;  /* 0x0000002824247980 */ /* 0x000f62000c101d00 */
[----:B------:R-:W-:-:S02]  /*17480*/  IADD3 R45, P2, R20, 0x7000, RZ ;  /* 0x00007000142d7810 */ /* 0x000fc40007f5e0ff */
[----:B------:R-:W-:Y:S02]  /*17490*/  LOP3.LUT R64, R65, 0x380, RZ, 0xc0, !PT ;  /* 0x0000038041407812 */ /* 0x000fe400078ec0ff */
[----:B------:R-:W-:Y:S02]  /*174a0*/  SHF.R.U64 R12, R12, 0x3, RZ ;  /* 0x000000030c0c7819 */ /* 0x000fe400000012ff */
[----:B------:R-:W-:Y:S02]  /*174b0*/  LOP3.LUT R24, R25, 0x380, RZ, 0xc0, !PT ;  /* 0x0000038019187812 */ /* 0x000fe400078ec0ff */
[----:B------:R-:W-:Y:S02]  /*174c0*/  LOP3.LUT R28, R29, 0x380, RZ, 0xc0, !PT ;  /* 0x000003801d1c7812 */ /* 0x000fe400078ec0ff */
[----:B------:R-:W-:Y:S02]  /*174d0*/  LOP3.LUT R32, R33, 0x380, RZ, 0xc0, !PT ;  /* 0x0000038021207812 */ /* 0x000fe400078ec0ff */
[----:B------:R-:W-:-:S02]  /*174e0*/  LOP3.LUT R40, R41, 0x380, RZ, 0xc0, !PT ;  /* 0x0000038029287812 */ /* 0x000fc400078ec0ff */
[----:B------:R-:W-:Y:S02]  /*174f0*/  LOP3.LUT R44, R45, 0x380, RZ, 0xc0, !PT ;  /* 0x000003802d2c7812 */ /* 0x000fe400078ec0ff */
[----:B------:R-:W-:Y:S02]  /*17500*/  SHF.R.U64 R64, R64, 0x3, RZ ;  /* 0x0000000340407819 */ /* 0x000fe400000012ff */
[----:B------:R-:W-:Y:S01]  /*17510*/  LOP3.LUT R12, R12, R13, RZ, 0x3c, !PT ;  /* 0x0000000d0c0c7212 */ /* 0x000fe200078e3cff */
[----:B------:R-:W-:Y:S01]  /*17520*/  IMAD.X R13, RZ, RZ, R21, P3 ;  /* 0x000000ffff0d7224 */ /* 0x000fe200018e0615 */
[----:B------:R-:W-:Y:S02]  /*17530*/  SHF.R.U64 R24, R24, 0x3, RZ ;  /* 0x0000000318187819 */ /* 0x000fe400000012ff */
[----:B------:R-:W-:Y:S02]  /*17540*/  SHF.R.U64 R28, R28, 0x3, RZ ;  /* 0x000000031c1c7819 */ /* 0x000fe400000012ff */
[----:B------:R-:W-:-:S02]  /*17550*/  SHF.R.U64 R32, R32, 0x3, RZ ;  /* 0x0000000320207819 */ /* 0x000fc400000012ff */
[----:B------:R-:W-:Y:S01]  /*17560*/  LOP3.LUT R9, R20, 0x380, RZ, 0xc0, !PT ;  /* 0x0000038014097812 */ /* 0x000fe200078ec0ff */
[----:B------:R-:W-:Y:S01]  /*17570*/  IMAD R85, R3, UR5, R4 ;  /* 0x0000000503557c24 */ /* 0x000fe2000f8e0204 */
[----:B------:R-:W-:Y:S01]  /*17580*/  SHF.R.U64 R40, R40, 0x3, RZ ;  /* 0x0000000328287819 */ /* 0x000fe200000012ff */
[----:B------:R-:W5:Y:S01]  /*17590*/  LD.E.128 R12, desc[UR40][R12.64] ;  /* 0x000000280c0c7980 */ /* 0x000f62000c101d00 */
[----:B------:R-:W-:Y:S02]  /*175a0*/  IADD3 R49, P3, R20, 0x8000, RZ ;  /* 0x0000800014317810 */ /* 0x000fe40007f7e0ff */
[----:B------:R-:W-:Y:S02]  /*175b0*/  SHF.R.U64 R44, R44, 0x3, RZ ;  /* 0x000000032c2c7819 */ /* 0x000fe400000012ff */
[----:B------:R-:W-:Y:S01]  /*175c0*/  LOP3.LUT R64, R64, R65, RZ, 0x3c, !PT ;  /* 0x0000004140407212 */ /* 0x000fe200078e3cff */
[----:B------:R-:W-:Y:S01]  /*175d0*/  IMAD.X R65, RZ, RZ, R21, P0 ;  /* 0x000000ffff417224 */ /* 0x000fe200000e0615 */
[----:B---3--:R-:W-:-:S02]  /*175e0*/  ISETP.NE.AND P0, PT, R83, 0x1, PT ;  /* 0x000000015300780c */ /* 0x008fc40003f05270 */
        /* <DEDUP_REMOVED lines=8> */
[----:B------:R-:W-:Y:S01]  /*17670*/  LOP3.LUT R48, R49, 0x380, RZ, 0xc0, !PT ;  /* 0x0000038031307812 */ /* 0x000fe200078ec0ff */
[----:B------:R-:W5:Y:S01]  /*17680*/  LD.E.128 R24, desc[UR40][R24.64] ;  /* 0x0000002818187980 */ /* 0x000f62000c101d00 */
[----:B------:R-:W-:Y:S01]  /*17690*/  LOP3.LUT R44, R44, R45, RZ, 0x3c, !PT ;  /* 0x0000002d2c2c7212 */ /* 0x000fe200078e3cff */
[----:B------:R-:W-:Y:S01]  /*176a0*/  IMAD.X R45, RZ, RZ, R21, P2 ;  /* 0x000000ffff2d7224 */ /* 0x000fe200010e0615 */
[C---:B------:R-:W-:Y:S01]  /*176b0*/  IADD3 R53, P4, R20.reuse, 0x9000, RZ ;  /* 0x0000900014357810 */ /* 0x040fe20007f9e0ff */
[----:B------:R-:W0:Y:S01]  /*176c0*/  @P0 LDC R4, c[0x0][0xcec] ;  /* 0x00033b00ff040b82 */ /* 0x000e220000000800 */
[C---:B------:R-:W-:Y:S01]  /*176d0*/  IADD3 R57, P5, R20.reuse, 0xa000, RZ ;  /* 0x0000a00014397810 */ /* 0x040fe20007fbe0ff */
[----:B------:R-:W5:Y:S01]  /*176e0*/  LD.E.128 R28, desc[UR40][R28.64] ;  /* 0x000000281c1c7980 */ /* 0x000f62000c101d00 */
[----:B------:R-:W-:-:S02]  /*176f0*/  IADD3 R61, P6, R20, 0xb000, RZ ;  /* 0x0000b000143d7810 */ /* 0x000fc40007fde0ff */
[C---:B------:R-:W-:Y:S01]  /*17700*/  IADD3 R69, P1, R20.reuse, 0xd000, RZ ;  /* 0x0000d00014457810 */ /* 0x040fe20007f3e0ff */
[----:B------:R-:W5:Y:S01]  /*17710*/  LD.E.128 R32, desc[UR40][R32.64] ;  /* 0x0000002820207980 */ /* 0x000f62000c101d00 */
[----:B------:R-:W-:Y:S02]  /*17720*/  IADD3 R73, P2, R20, 0xe000, RZ ;  /* 0x0000e00014497810 */ /* 0x000fe40007f5e0ff */
[----:B------:R-:W-:Y:S01]  /*17730*/  SHF.R.U64 R48, R48, 0x3, RZ ;  /* 0x0000000330307819 */ /* 0x000fe200000012ff */
[----:B------:R-:W5:Y:S01]  /*17740*/  LD.E.128 R40, desc[UR40][R40.64] ;  /* 0x0000002828287980 */ /* 0x000f62000c101d00 */
[----:B------:R-:W-:Y:S02]  /*17750*/  LOP3.LUT R52, R53, 0x380, RZ, 0xc0, !PT ;  /* 0x0000038035347812 */ /* 0x000fe400078ec0ff */
[----:B------:R-:W-:Y:S01]  /*17760*/  LOP3.LUT R56, R57, 0x380, RZ, 0xc0, !PT ;  /* 0x0000038039387812 */ /* 0x000fe200078ec0ff */
[----:B------:R-:W5:Y:S01]  /*17770*/  LD.E.128 R44, desc[UR40][R44.64] ;  /* 0x000000282c2c7980 */ /* 0x000f62000c101d00 */
[----:B------:R-:W-:-:S02]  /*17780*/  LOP3.LUT R60, R61, 0x380, RZ, 0xc0, !PT ;  /* 0x000003803d3c7812 */ /* 0x000fc400078ec0ff */
[----:B------:R-:W-:Y:S01]  /*17790*/  LOP3.LUT R68, R69, 0x380, RZ, 0xc0, !PT ;  /* 0x0000038045447812 */ /* 0x000fe200078ec0ff */
[----:B------:R-:W5:Y:S01]  /*177a0*/  LD.E.128 R64, desc[UR40][R64.64] ;  /* 0x0000002840407980 */ /* 0x000f62000c101d00 */
[----:B------:R-:W-:Y:S02]  /*177b0*/  LOP3.LUT R72, R73, 0x380, RZ, 0xc0, !PT ;  /* 0x0000038049487812 */ /* 0x000fe400078ec0ff */
[----:B------:R-:W-:Y:S01]  /*177c0*/  LOP3.LUT R48, R48, R49, RZ, 0x3c, !PT ;  /* 0x0000003130307212 */ /* 0x000fe200078e3cff */
[----:B------:R-:W-:Y:S01]  /*177d0*/  IMAD.X R49, RZ, RZ, R21, P3 ;  /* 0x000000ffff317224 */ /* 0x000fe200018e0615 */
[----:B------:R-:W-:Y:S02]  /*177e0*/  SHF.R.U64 R52, R52, 0x3, RZ ;  /* 0x0000000334347819 */ /* 0x000fe400000012ff */
[----:B------:R-:W-:Y:S02]  /*177f0*/  SHF.R.U64 R56, R56, 0x3, RZ ;  /* 0x0000000338387819 */ /* 0x000fe400000012ff */
[----:B------:R-:W-:Y:S01]  /*17800*/  SHF.R.U64 R60, R60, 0x3, RZ ;  /* 0x000000033c3c7819 */ /* 0x000fe200000012ff */
[----:B------:R-:W5:Y:S01]  /*17810*/  LD.E.128 R48, desc[UR40][R48.64] ;  /* 0x0000002830307980 */ /* 0x000f62000c101d00 */
[----:B------:R-:W-:-:S02]  /*17820*/  SHF.R.U64 R68, R68, 0x3, RZ ;  /* 0x0000000344447819 */ /* 0x000fc400000012ff */
[----:B------:R-:W-:Y:S02]  /*17830*/  SHF.R.U64 R72, R72, 0x3, RZ ;  /* 0x0000000348487819 */ /* 0x000fe400000012ff */
[----:B------:R-:W-:Y:S02]  /*17840*/  IADD3 R11, P3, R20, 0xf000, RZ ;  /* 0x0000f000140b7810 */ /* 0x000fe40007f7e0ff */
[----:B------:R-:W-:Y:S02]  /*17850*/  SHF.R.U64 R9, R9, 0x3, RZ ;  /* 0x0000000309097819 */ /* 0x000fe400000012ff */
        /* <DEDUP_REMOVED lines=13> */
[----:B------:R-:W-:Y:S01]  /*17930*/  IMAD.MOV.U32 R9, RZ, RZ, R21 ;  /* 0x000000ffff097224 */ /* 0x000fe200078e0015 */
[----:B------:R-:W-:Y:S01]  /*17940*/  LOP3.LUT R10, R11, 0x380, RZ, 0xc0, !PT ;  /* 0x000003800b0a7812 */ /* 0x000fe200078ec0ff */
[----:B------:R-:W-:Y:S01]  /*17950*/  IMAD.WIDE.U32 R20, R3, UR4, RZ ;  /* 0x0000000403147c25 */ /* 0x000fe2000f8e00ff */
[----:B------:R-:W-:Y:S01]  /*17960*/  ULDC.64 UR4, c[0x0][0xbe8] ;  /* 0x0002fa0000047ab9 */ /* 0x000fe20000000a00 */
[----:B------:R-:W1:Y:S01]  /*17970*/  @P0 LDC R3, c[0x0][0xcf0] ;  /* 0x00033c00ff030b82 */ /* 0x000e620000000800 */
[----:B------:R-:W-:Y:S01]  /*17980*/  SHF.R.U64 R10, R10, 0x3, RZ ;  /* 0x000000030a0a7819 */ /* 0x000fe200000012ff */
[----:B------:R-:W-:Y:S01]  /*17990*/  IMAD.IADD R81, R81, 0x1, -R82 ;  /* 0x0000000151517824 */ /* 0x000fe200078e0a52 */
[----:B------:R-:W5:Y:S01]  /*179a0*/  LD.E.128 R52, desc[UR40][R52.64] ;  /* 0x0000002834347980 */ /* 0x000f62000c101d00 */
[----:B------:R-:W-:Y:S01]  /*179b0*/  IMAD.IADD R21, R21, 0x1, R85 ;  /* 0x0000000115157824 */ /* 0x000fe200078e0255 */
[----:B------:R-:W-:Y:S01]  /*179c0*/  LOP3.LUT R76, R10, R11, RZ, 0x3c, !PT ;  /* 0x0000000b0a4c7212 */ /* 0x000fe200078e3cff */
[----:B------:R-:W-:Y:S01]  /*179d0*/  IMAD R81, R81, 0x20, R80 ;  /* 0x0000002051517824 */ /* 0x000fe200078e0250 */
[----:B------:R-:W-:Y:S01]  /*179e0*/  SHF.R.S32.HI R82, RZ, 0x1f, R0 ;  /* 0x0000001fff527819 */ /* 0x000fe20000011400 */
[----:B------:R-:W-:Y:S01]  /*179f0*/  IMAD.WIDE.U32 R20, R186, UR4, R20 ;  /* 0x00000004ba147c25 */ /* 0x000fe2000f8e0014 */
[----:B------:R-:W5:Y:S03]  /*17a00*/  LD.E.128 R8, desc[UR40][R8.64] ;  /* 0x0000002808087980 */ /* 0x000f66000c101d00 */
[----:B------:R-:W-:Y:S01]  /*17a10*/  IMAD.IADD R87, R214, 0x1, R81 ;  /* 0x00000001d6577824 */ /* 0x000fe200078e0251 */
[----:B------:R-:W5:Y:S01]  /*17a20*/  LD.E.128 R56, desc[UR40][R56.64] ;  /* 0x0000002838387980 */ /* 0x000f62000c101d00 */
[----:B------:R-:W-:Y:S01]  /*17a30*/  IMAD R21, R186, UR5, R21 ;  /* 0x00000005ba157c24 */ /* 0x000fe2000f8e0215 */
[----:B------:R-:W-:Y:S01]  /*17a40*/  ULDC.64 UR4, c[0x0][0xbf0] ;  /* 0x0002fc0000047ab9 */ /* 0x000fe20000000a00 */
[----:B0-----:R-:W-:Y:S01]  /*17a50*/  @P0 IMAD.HI.U32 R4, R87, R4, RZ ;  /* 0x0000000457040227 */ /* 0x001fe200078e00ff */
[----:B------:R-:W5:Y:S03]  /*17a60*/  LD.E.128 R60, desc[UR40][R60.64] ;  /* 0x000000283c3c7980 */ /* 0x000f66000c101d00 */
[----:B------:R-:W-:Y:S01]  /*17a70*/  IMAD.MOV.U32 R81, RZ, RZ, R87 ;  /* 0x000000ffff517224 */ /* 0x000fe200078e0057 */
[----:B------:R-:W5:Y:S01]  /*17a80*/  LD.E.128 R68, desc[UR40][R68.64] ;  /* 0x0000002844447980 */ /* 0x000f62000c101d00 */
[----:B------:R-:W-:Y:S01]  /*17a90*/  IMAD R85, R82, UR4, RZ ;  /* 0x0000000452557c24 */ /* 0x000fe2000f8e02ff */
[----:B-1----:R-:W-:Y:S01]  /*17aa0*/  @P0 SHF.R.U32.HI R81, RZ, R3, R4 ;  /* 0x00000003ff510219 */ /* 0x002fe20000011604 */
[C---:B------:R-:W-:Y:S01]  /*17ab0*/  IMAD.WIDE.U32 R20, R0.reuse, UR4, R20 ;  /* 0x0000000400147c25 */ /* 0x040fe2000f8e0014 */
[----:B------:R-:W0:Y:S01]  /*17ac0*/  LDC R4, c[0x0][0xbc8] ;  /* 0x0002f200ff047b82 */ /* 0x000e220000000800 */
[----:B------:R-:W5:Y:S02]  /*17ad0*/  LD.E.128 R72, desc[UR40][R72.64] ;  /* 0x0000002848487980 */ /* 0x000f64000c101d00 */
[----:B------:R-:W-:Y:S01]  /*17ae0*/  IMAD R85, R0, UR5, R85 ;  /* 0x0000000500557c24 */ /* 0x000fe2000f8e0255 */
[----:B------:R-:W-:Y:S01]  /*17af0*/  ULDC.64 UR4, c[0x0][0xbe0] ;  /* 0x0002f80000047ab9 */ /* 0x000fe20000000a00 */
[----:B------:R-:W-:Y:S01]  /*17b00*/  IMAD.MOV R0, RZ, RZ, -R81 ;  /* 0x000000ffff007224 */ /* 0x000fe200078e0a51 */
[----:B------:R-:W5:Y:S03]  /*17b10*/  LD.E.128 R76, desc[UR40][R76.64] ;  /* 0x000000284c4c7980 */ /* 0x000f66000c101d00 */
[----:B------:R-:W-:Y:S01]  /*17b20*/  IMAD R3, R83, R0, R87 ;  /* 0x0000000053037224 */ /* 0x000fe200078e0257 */
[----:B------:R-:W-:Y:S01]  /*17b30*/  SHF.R.S32.HI R0, RZ, 0x1f, R81 ;  /* 0x0000001fff007819 */ /* 0x000fe20000011451 */
[----:B------:R-:W-:Y:S01]  /*17b40*/  IMAD.IADD R21, R21, 0x1, R85 ;  /* 0x0000000115157824 */ /* 0x000fe200078e0255 */
[----:B------:R-:W-:Y:S01]  /*17b50*/  @!PT LDS RZ, [RZ] ;  /* 0x00000000fffff984 */ /* 0x000fe20000000800 */
[----:B------:R-:W-:Y:S01]  /*17b60*/  @!PT LDS RZ, [RZ] ;  /* 0x00000000fffff984 */ /* 0x000fe20000000800 */
[----:B------:R-:W-:Y:S01]  /*17b70*/  @!PT LDS RZ, [RZ] ;  /* 0x00000000fffff984 */ /* 0x000fe20000000800 */
[----:B------:R-:W-:Y:S01]  /*17b80*/  @!PT LDS RZ, [RZ] ;  /* 0x00000000fffff984 */ /* 0x000fe20000000800 */
[----:B------:R1:W-:Y:S06]  /*17b90*/  MEMBAR.ALL.CTA ;  /* 0x0000000000007992 */ /* 0x0003ec0000008000 */
[----:B-1----:R-:W1:Y:S01]  /*17ba0*/  FENCE.VIEW.ASYNC.S ;  /* 0x00000000000073c6 */ /* 0x002e620000000000 */
[----:B------:R-:W-:-:S02]  /*17bb0*/  IMAD R0, R0, UR4, RZ ;  /* 0x0000000400007c24 */ /* 0x000fc4000f8e02ff */
[----:B------:R-:W-:-:S04]  /*17bc0*/  IMAD.WIDE.U32 R20, R81, UR4, R20 ;  /* 0x0000000451147c25 */ /* 0x000fc8000f8e0014 */
        /* <DEDUP_REMOVED lines=8> */
[----:B------:R-:W-:Y:S02]  /*17c50*/  VIADD R0, R17, 0x38820 ;  /* 0x0003882011007836 */ /* 0x000fe40000000000 */
[----:B------:R-:W-:Y:S01]  /*17c60*/  IMAD.IADD R3, R21, 0x1, R81 ;  /* 0x0000000115037824 */ /* 0x000fe200078e0251 */
[C---:B------:R-:W-:Y:S01]  /*17c70*/  LEA R81, P0, R20.reuse, UR4, 0x1 ;  /* 0x0000000414517c11 */ /* 0x040fe2000f8008ff */
[C---:B------:R-:W-:Y:S01]  /*17c80*/  VIADD R164, R195.reuse, 0x40 ;  /* 0x00000040c3a47836 */ /* 0x040fe20000000000 */
[----:B------:R-:W-:Y:S02]  /*17c90*/  PRMT R0, RZ, 0x654, R0 ;  /* 0x00000654ff007816 */ /* 0x000fe40000000000 */
[----:B------:R-:W-:Y:S01]  /*17ca0*/  LEA.HI.X R82, R20, UR5, R3, 0x1, P0 ;  /* 0x0000000514527c11 */ /* 0x000fe200080f0c03 */
[C---:B------:R-:W-:Y:S01]  /*17cb0*/  VIADD R162, R195.reuse, 0x80 ;  /* 0x00000080c3a27836 */ /* 0x040fe20000000000 */
[-C--:B0-----:R-:W-:Y:S01]  /*17cc0*/  ISETP.GE.AND P0, PT, R164, R4.reuse, PT ;  /* 0x00000004a400720c */ /* 0x081fe20003f06270 */
[----:B-1----:R0:W-:Y:S01]  /*17cd0*/  SYNCS.ARRIVE.TRANS64.RED.A1T0 RZ, [R0+URZ], RZ ;  /* 0x000000ff00ff79a7 */ /* 0x0021e2000810043f */
[C---:B------:R-:W-:Y:S01]  /*17ce0*/  ISETP.GE.AND P1, PT, R195.reuse, R4, PT ;  /* 0x00000004c300720c */ /* 0x040fe20003f26270 */
[----:B------:R-:W-:Y:S01]  /*17cf0*/  VIADD R160, R195, 0xc0 ;  /* 0x000000c0c3a07836 */ /* 0x000fe20000000000 */
[----:B0-----:R-:W-:-:S02]  /*17d00*/  SEL R0, RZ, 0xffffffff, P0 ;  /* 0xffffffffff007807 */ /* 0x001fc40000000000 */
[-C--:B------:R-:W-:Y:S01]  /*17d10*/  ISETP.GE.AND P0, PT, R162, R4.reuse, PT ;  /* 0x00000004a200720c */ /* 0x080fe20003f06270 */
[----:B------:R-:W-:Y:S02]  /*17d20*/  IMAD R83, R2, R83, RZ ;  /* 0x0000005302537224 */ /* 0x000fe400078e02ff */
[----:B------:R-:W-:Y:S01]  /*17d30*/  IMAD.SHL.U32 R3, R0, 0x2, RZ ;  /* 0x0000000200037824 */ /* 0x000fe200078e00ff */
[----:B------:R-:W-:Y:S02]  /*17d40*/  SEL R0, RZ, 0x1, P1 ;  /* 0x00000001ff007807 */ /* 0x000fe40000800000 */
[----:B------:R-:W-:Y:S01]  /*17d50*/  SEL R2, RZ, 0xffffffff, P0 ;  /* 0xffffffffff027807 */ /* 0x000fe20000000000 */
[----:B------:R-:W-:Y:S01]  /*17d60*/  VIADD R158, R195, 0x100 ;  /* 0x00000100c39e7836 */ /* 0x000fe20000000000 */
[-C--:B------:R-:W-:Y:S02]  /*17d70*/  ISETP.GE.AND P0, PT, R160, R4.reuse, PT ;  /* 0x00000004a000720c */ /* 0x080fe40003f06270 */
[----:B------:R-:W-:Y:S01]  /*17d80*/  LOP3.LUT R0, R3, 0x2, R0, 0xe2, !PT ;  /* 0x0000000203007812 */ /* 0x000fe200078ee200 */
[----:B------:R-:W-:Y:S01]  /*17d90*/  IMAD.SHL.U32 R3, R2, 0x4, RZ ;  /* 0x0000000402037824 */ /* 0x000fe200078e00ff */
[----:B------:R-:W-:Y:S01]  /*17da0*/  SEL R2, RZ, 0xffffffff, P0 ;  /* 0xffffffffff027807 */ /* 0x000fe20000000000 */
[----:B------:R-:W-:Y:S01]  /*17db0*/  VIADD R156, R195, 0x140 ;  /* 0x00000140c39c7836 */ /* 0x000fe20000000000 */
[----:B------:R-:W-:-:S02]  /*17dc0*/  ISETP.GE.AND P0, PT, R158, R4, PT ;  /* 0x000000049e00720c */ /* 0x000fc40003f06270 */
[----:B------:R-:W-:Y:S01]  /*17dd0*/  LOP3.LUT R0, R3, 0x4, R0, 0xe2, !PT ;  /* 0x0000000403007812 */ /* 0x000fe200078ee200 */
[----:B------:R-:W-:Y:S01]  /*17de0*/  IMAD.SHL.U32 R3, R2, 0x8, RZ ;  /* 0x0000000802037824 */ /* 0x000fe200078e00ff */
[----:B------:R-:W-:Y:S02]  /*17df0*/  SEL R2, RZ, 0xffffffff, P0 ;  /* 0xffffffffff027807 */ /* 0x000fe40000000000 */
[-C--:B------:R-:W-:Y:S02]  /*17e00*/  ISETP.GE.AND P0, PT, R156, R4.reuse, PT ;  /* 0x000000049c00720c */ /* 0x080fe40003f06270 */
[----:B------:R-:W-:Y:S01]  /*17e10*/  LOP3.LUT R0, R3, 0x8, R0, 0xe2, !PT ;  /* 0x0000000803007812 */ /* 0x000fe200078ee200 */
[----:B------:R-:W-:Y:S01]  /*17e20*/  IMAD.SHL.U32 R3, R2, 0x10, RZ ;  /* 0x0000001002037824 */ /* 0x000fe200078e00ff */
[----:B------:R-:W-:Y:S01]  /*17e30*/  SEL R2, RZ, 0xffffffff, P0 ;  /* 0xffffffffff027807 */ /* 0x000fe20000000000 */
[----:B------:R-:W-:Y:S02]  /*17e40*/  VIADD R154, R195, 0x180 ;  /* 0x00000180c39a7836 */ /* 0x000fe40000000000 */
[----:B------:R-:W-:Y:S01]  /*17e50*/  IMAD.IADD R214, R80, 0x1, R214 ;  /* 0x0000000150d67824 */ /* 0x000fe200078e02d6 */
[----:B------:R-:W-:Y:S01]  /*17e60*/  LOP3.LUT R0, R3, 0x10, R0, 0xe2, !PT ;  /* 0x0000001003007812 */ /* 0x000fe200078ee200 */
[----:B------:R-:W-:Y:S01]  /*17e70*/  IMAD.SHL.U32 R3, R2, 0x20, RZ ;  /* 0x0000002002037824 */ /* 0x000fe200078e00ff */
[----:B------:R-:W-:Y:S01]  /*17e80*/  ISETP.GE.AND P0, PT, R154, R4, PT ;  /* 0x000000049a00720c */ /* 0x000fe20003f06270 */
[----:B------:R-:W-:Y:S01]  /*17e90*/  VIADD R152, R195, 0x1c0 ;  /* 0x000001c0c3987836 */ /* 0x000fe20000000000 */
[----:B------:R-:W-:-:S02]  /*17ea0*/  ISETP.GE.AND P1, PT, R214, R83, PT ;  /* 0x00000053d600720c */ /* 0x000fc40003f26270 */
[----:B------:R-:W-:Y:S02]  /*17eb0*/  LOP3.LUT R0, R3, 0x20, R0, 0xe2, !PT ;  /* 0x0000002003007812 */ /* 0x000fe400078ee200 */
[----:B------:R-:W-:Y:S02]  /*17ec0*/  SEL R3, RZ, 0x40, P0 ;  /* 0x00000040ff037807 */ /* 0x000fe40000000000 */
[----:B------:R-:W-:Y:S02]  /*17ed0*/  ISETP.GE.AND P0, PT, R152, R4, PT ;  /* 0x000000049800720c */ /* 0x000fe40003f06270 */
[----:B------:R-:W-:Y:S02]  /*17ee0*/  LOP3.LUT R80, R0, R3, RZ, 0xfc, !PT ;  /* 0x0000000300507212 */ /* 0x000fe400078efcff */
[----:B------:R-:W-:Y:S01]  /*17ef0*/  SEL R3, RZ, 0x80, P0 ;  /* 0x00000080ff037807 */ /* 0x000fe20000000000 */
[C---:B------:R-:W-:Y:S02]  /*17f00*/  VIADD R153, R195.reuse, 0x1c0 ;  /* 0x000001c0c3997836 */ /* 0x040fe40000000000 */
[C---:B------:R-:W-:Y:S01]  /*17f10*/  VIADD R155, R195.reuse, 0x180 ;  /* 0x00000180c39b7836 */ /* 0x040fe20000000000 */
[----:B------:R-:W-:Y:S01]  /*17f20*/  LOP3.LUT R0, R80, R3, RZ, 0xfc, !PT ;  /* 0x0000000350007212 */ /* 0x000fe200078efcff */
[----:B------:R-:W-:-:S02]  /*17f30*/  VIADD R157, R195, 0x140 ;  /* 0x00000140c39d7836 */ /* 0x000fc40000000000 */
[C---:B------:R-:W-:Y:S02]  /*17f40*/  VIADD R159, R195.reuse, 0x100 ;  /* 0x00000100c39f7836 */ /* 0x040fe40000000000 */
[C---:B------:R-:W-:Y:S02]  /*17f50*/  VIADD R161, R195.reuse, 0xc0 ;  /* 0x000000c0c3a17836 */ /* 0x040fe40000000000 */
        /* <DEDUP_REMOVED lines=17> */
[----:B-12---:R-:W-:-:S05]  /*18070*/  @!P0 IMAD.WIDE R20, R195, 0x2, R2 ;  /* 0x00000002c3148825 */ /* 0x006fca00078e0202 */
[----:B-----5:R0:W-:Y:S01]  /*18080*/  @!P0 ST.E.128 desc[UR40][R20.64], R8 ;  /* 0x0000000814008985 */ /* 0x0201e2000c101d28 */
[----:B------:R-:W-:-:S13]  /*18090*/  ISETP.GE.AND P0, PT, R164, R4, PT ;  /* 0x00000004a400720c */ /* 0x000fda0003f06270 */
[-C--:B0-----:R-:W-:Y:S02]  /*180a0*/  @!P0 LEA R8, P1, R164, R2.reuse, 0x1 ;  /* 0x00000002a4088211 */ /* 0x081fe400078208ff */
[----:B------:R-:W-:Y:S02]  /*180b0*/  @!P3 LEA R10, P6, R160, R2, 0x1 ;  /* 0x00000002a00ab211 */ /* 0x000fe400078c08ff */
[-C--:B------:R-:W-:Y:S02]  /*180c0*/  @!P0 LEA.HI.X R9, R164, R3.reuse, R165, 0x1, P1 ;  /* 0x00000003a4098211 */ /* 0x080fe400008f0ca5 */
[----:B------:R-:W-:Y:S02]  /*180d0*/  ISETP.GE.AND P1, PT, R156, R4, PT ;  /* 0x000000049c00720c */ /* 0x000fe40003f26270 */
[----:B------:R-:W-:Y:S01]  /*180e0*/  @!P3 LEA.HI.X R11, R160, R3, R161, 0x1, P6 ;  /* 0x00000003a00bb211 */ /* 0x000fe200030f0ca1 */
[----:B------:R0:W-:Y:S01]  /*180f0*/  @!P0 ST.E.128 desc[UR40][R8.64], R24 ;  /* 0x0000001808008985 */ /* 0x0001e2000c101d28 */
[----:B------:R-:W-:-:S09]  /*18100*/  LOP3.LUT P0, RZ, R80, 0x40, RZ, 0xc0, !PT ;  /* 0x0000004050ff7812 */ /* 0x000fd2000780c0ff */
[----:B------:R-:W-:-:S04]  /*18110*/  @!P1 LEA R20, P6, R156, R2, 0x1 ;  /* 0x000000029c149211 */ /* 0x000fc800078c08ff */
[----:B------:R-:W-:Y:S02]  /*18120*/  @!P1 LEA.HI.X R21, R156, R3, R157, 0x1, P6 ;  /* 0x000000039c159211 */ /* 0x000fe400030f0c9d */
[----:B0-----:R-:W-:-:S04]  /*18130*/  @!P5 LEA R8, P4, R162, R2, 0x1 ;  /* 0x00000002a208d211 */ /* 0x001fc800078808ff */
        /* <DEDUP_REMOVED lines=14> */
.L_x_5525:
[----:B------:R-:W-:Y:S05]  /*18220*/  BSYNC B1 ;  /* 0x0000000000017941 */ /* 0x000fea0003800000 */
.L_x_5524:
        /* <DEDUP_REMOVED lines=11> */
[----:B-12--5:R-:W-:Y:S02]  /*182e0*/  @!P6 IMAD.WIDE R8, R195, 0x2, R2 ;  /* 0x00000002c308e825 */ /* 0x026fe400078e0202 */
[----:B------:R-:W-:-:S03]  /*182f0*/  @!P5 LEA R10, P4, R164, R2, 0x1 ;  /* 0x00000002a40ad211 */ /* 0x000fc600078808ff */
[----:B------:R0:W-:Y:S01]  /*18300*/  @!P6 ST.E.128 desc[UR40][R8.64], R12 ;  /* 0x0000000c0800e985 */ /* 0x0001e2000c101d28 */
[----:B------:R-:W-:Y:S02]  /*18310*/  @!P5 LEA.HI.X R11, R164, R3, R165, 0x1, P4 ;  /* 0x00000003a40bd211 */ /* 0x000fe400020f0ca5 */
        /* <DEDUP_REMOVED lines=23> */
.L_x_5523:
[----:B01----:R-:W2:Y:S01]  /*18490*/  LDL.LU R10, [R1+0x64] ;  /* 0x00006400010a7983 */ /* 0x003ea20000300800 */
[----:B------:R-:W-:Y:S01]  /*184a0*/  ULDC.64 UR4, c[0x0][0xc08] ;  /* 0x0003020000047ab9 */ /* 0x000fe20000000a00 */
[----:B------:R-:W0:Y:S02]  /*184b0*/  LDC R11, c[0x0][0xce8] ;  /* 0x00033a00ff0b7b82 */ /* 0x000e240000000800 */
[----:B------:R-:W3:Y:S01]  /*184c0*/  LDL R12, [R1+0x18] ;  /* 0x00001800010c7983 */ /* 0x000ee20000100800 */
[----:B------:R-:W-:Y:S01]  /*184d0*/  IMAD R4, R4, UR4, RZ ;  /* 0x0000000404047c24 */ /* 0x000fe2000f8e02ff */
[----:B------:R-:W-:Y:S01]  /*184e0*/  BSSY B1, `(.L_x_5527) ;  /* 0x0000110000017945 */ /* 0x000fe20003800000 */
[----:B------:R-:W-:-:S04]  /*184f0*/  IMAD.WIDE.U32 R8, R3, UR4, RZ ;  /* 0x0000000403087c25 */ /* 0x000fc8000f8e00ff */
[----:B------:R-:W-:Y:S01]  /*18500*/  IMAD R4, R3, UR5, R4 ;  /* 0x0000000503047c24 */ /* 0x000fe2000f8e0204 */
[----:B------:R-:W-:Y:S01]  /*18510*/  ULDC.64 UR4, c[0x0][0xc38] ;  /* 0x00030e0000047ab9 */ /* 0x000fe20000000a00 */
[----:B------:R-:W-:Y:S01]  /*18520*/  SHF.R.S32.HI R3, RZ, 0x1f, R0 ;  /* 0x0000001fff037819 */ /* 0x000fe20000011400 */
[C---:B------:R-:W-:Y:S02]  /*18530*/  VIADD R21, R212.reuse, 0xf8 ;  /* 0x000000f8d4157836 */ /* 0x040fe40000000000 */
[----:B------:R-:W-:Y:S02]  /*18540*/  IMAD.IADD R9, R9, 0x1, R4 ;  /* 0x0000000109097824 */ /* 0x000fe400078e0204 */
[----:B------:R-:W-:Y:S01]  /*18550*/  VIADD R153, R212, 0xf0 ;  /* 0x000000f0d4997836 */ /* 0x000fe20000000000 */
[----:B------:R-:W-:Y:S01]  /*18560*/  SHF.R.S32.HI R21, RZ, 0x1f, R21 ;  /* 0x0000001fff157819 */ /* 0x000fe20000011415 */
[----:B------:R-:W-:-:S03]  /*18570*/  IMAD.WIDE.U32 R8, R186, UR4, R8 ;  /* 0x00000004ba087c25 */ /* 0x000fc6000f8e0008 */
[----:B------:R-:W-:Y:S01]  /*18580*/  SHF.R.S32.HI R153, RZ, 0x1f, R153 ;  /* 0x0000001fff997819 */ /* 0x000fe20000011499 */
[----:B------:R-:W-:Y:S01]  /*18590*/  IMAD R9, R186, UR5, R9 ;  /* 0x00000005ba097c24 */ /* 0x000fe2000f8e0209 */
[----:B------:R-:W-:Y:S01]  /*185a0*/  ULDC.64 UR4, c[0x0][0xc40] ;  /* 0x0003100000047ab9 */ /* 0x000fe20000000a00 */
[----:B0-----:R-:W-:Y:S01]  /*185b0*/  ISETP.NE.AND P0, PT, R11, 0x1, PT ;  /* 0x000000010b00780c */ /* 0x001fe20003f05270 */
[----:B------:R-:W-:Y:S02]  /*185c0*/  IMAD R3, R3, UR4, RZ ;  /* 0x0000000403037c24 */ /* 0x000fe4000f8e02ff */
[----:B------:R-:W-:-:S04]  /*185d0*/  IMAD.WIDE.U32 R8, R0, UR4, R8 ;  /* 0x0000000400087c25 */ /* 0x000fc8000f8e0008 */
[----:B------:R-:W-:Y:S01]  /*185e0*/  IMAD R3, R0, UR5, R3 ;  /* 0x0000000500037c24 */ /* 0x000fe2000f8e0203 */
[----:B------:R-:W-:Y:S01]  /*185f0*/  ULDC.64 UR4, c[0x0][0xc48] ;  /* 0x0003120000047ab9 */ /* 0x000fe20000000a00 */
[C---:B------:R-:W-:Y:S02]  /*18600*/  VIADD R155, R212.reuse, 0xe8 ;  /* 0x000000e8d49b7836 */ /* 0x040fe40000000000 */
[----:B------:R-:W-:Y:S02]  /*18610*/  IMAD.IADD R9, R9, 0x1, R3 ;  /* 0x0000000109097824 */ /* 0x000fe400078e0203 */
[----:B------:R-:W0:Y:S01]  /*18620*/  @P0 LDC R0, c[0x0][0xcf0] ;  /* 0x00033c00ff000b82 */ /* 0x000e220000000800 */
        /* <DEDUP_REMOVED lines=73> */
[----:B------:R-:W1:Y:S01]  /*18ac0*/  @P0 LDC R10, c[0x0][0xcec] ;  /* 0x00033b00ff0a0b82 */ /* 0x000e620000000800 */
[--C-:B---3--:R-:W-:Y:S02]  /*18ad0*/  IMAD.IADD R3, R12, 0x1, R214.reuse ;  /* 0x000000010c037824 */ /* 0x108fe400078e02d6 */
[----:B------:R-:W-:Y:S02]  /*18ae0*/  IMAD.IADD R214, R193, 0x1, R214 ;  /* 0x00000001c1d67824 */ /* 0x000fe400078e02d6 */
[----:B------:R-:W-:Y:S02]  /*18af0*/  IMAD.MOV.U32 R4, RZ, RZ, R3 ;  /* 0x000000ffff047224 */ /* 0x000fe400078e0003 */
        /* <DEDUP_REMOVED lines=43> */
[C---:B------:R-:W-:Y:S01]  /*18db0*/  VIADD R9, R212.reuse, 0x10 ;  /* 0x00000010d4097836 */ /* 0x040fe20000000000 */
        /* <DEDUP_REMOVED lines=124> */
[----:B------:R-:W-:Y:S02]  /*19580*/  @!P5 LEA R14, P0, R20, R14, 0x2 ;  /* 0x0000000e140ed211 */ /* 0x000fe400078010ff */
[-C--:B------:R-:W-:Y:S01]  /*19590*/  @!P2 LEA.HI.X R9, R152, R11.reuse, R153, 0x2, P1 ;  /* 0x0000000b9809a211 */ /* 0x080fe200008f1499 */
[----:B------:R3:W-:Y:S01]  /*195a0*/  @!P3 ST.E.64 desc[UR40][R12.64], R140 ;  /* 0x0000008c0c00b985 */ /* 0x0007e2000c101b28 */
[----:B------:R-:W-:-:S03]  /*195b0*/  @!P5 LEA.HI.X R15, R20, R11, R21, 0x2, P0 ;  /* 0x0000000b140fd211 */ /* 0x000fc600000f1415 */
[----:B------:R3:W-:Y:S04]  /*195c0*/  @!P2 ST.E.64 desc[UR40][R8.64], R144 ;  /* 0x000000900800a985 */ /* 0x0007e8000c101b28 */
[----:B------:R3:W-:Y:S02]  /*195d0*/  @!P5 ST.E.64 desc[UR40][R14.64], R148 ;  /* 0x000000940e00d985 */ /* 0x0007e4000c101b28 */
.L_x_5528:
[----:B------:R-:W-:Y:S05]  /*195e0*/  BSYNC B1 ;  /* 0x0000000000017941 */ /* 0x000fea0003800000 */
.L_x_5527:
[----:B---3--:R-:W-:Y:S01]  /*195f0*/  VIADD R3, R214, 0x8 ;  /* 0x00000008d6037836 */ /* 0x008fe20000000000 */
[----:B------:R3:W4:Y:S04]  /*19600*/  SHFL.IDX PT, R12, R10, 0x1, 0x1c1f ;  /* 0x003c1f000a0c7f89 */ /* 0x00072800000e0000 */
[----:B------:R-:W-:Y:S01]  /*19610*/  ISETP.GE.AND P0, PT, R3, R0, PT ;  /* 0x000000000300720c */ /* 0x000fe20003f06270 */
[----:B0-----:R-:W0:-:S12]  /*19620*/  SHFL.IDX PT, R4, R4, 0x1, 0x1c1f ;  /* 0x003c1f0004047f89 */ /* 0x001e1800000e0000 */
[----:B---3--:R-:W-:Y:S05]  /*19630*/  @P0 BRA `(.L_x_5526) ;  /* 0x0000001800600947 */ /* 0x008fea0003800000 */
[C---:B------:R-:W-:Y:S01]  /*19640*/  VIADD R13, R212.reuse, 0x8 ;  /* 0x00000008d40d7836 */ /* 0x040fe20000000000 */
[----:B------:R-:W-:Y:S01]  /*19650*/  ULDC UR4, c[0x0][0xbc8] ;  /* 0x0002f20000047ab9 */ /* 0x000fe20000000800 */
[C---:B------:R-:W-:Y:S01]  /*19660*/  VIADD R25, R212.reuse, 0x10 ;  /* 0x00000010d4197836 */ /* 0x040fe20000000000 */
[C---:B------:R-:W-:Y:S01]  /*19670*/  ISETP.GE.AND P2, PT, R212.reuse, UR4, PT ;  /* 0x00000004d4007c0c */ /* 0x040fe2000bf46270 */
[C---:B--2---:R-:W-:Y:S01]  /*19680*/  VIADD R11, R212.reuse, 0x18 ;  /* 0x00000018d40b7836 */ /* 0x044fe20000000000 */
[----:B------:R-:W-:Y:S01]  /*19690*/  ISETP.GE.AND P5, PT, R13, UR4, PT ;  /* 0x000000040d007c0c */ /* 0x000fe2000bfa6270 */
[C---:B-1----:R-:W-:Y:S01]  /*196a0*/  VIADD R14, R212.reuse, 0x8 ;  /* 0x00000008d40e7836 */ /* 0x042fe20000000000 */
[----:B------:R-:W-:Y:S01]  /*196b0*/  ISETP.GE.AND P3, PT, R25, UR4, PT ;  /* 0x0000000419007c0c */ /* 0x000fe2000bf66270 */
[C---:B------:R-:W-:Y:S01]  /*196c0*/  VIADD R28, R212.reuse, 0x10 ;  /* 0x00000010d41c7836 */ /* 0x040fe20000000000 */
[----:B------:R-:W-:Y:S01]  /*196d0*/  ISETP.GE.AND P4, PT, R11, UR4, PT ;  /* 0x000000040b007c0c */ /* 0x000fe2000bf86270 */
[----:B------:R-:W-:Y:S01]  /*196e0*/  VIADD R24, R212, 0x18 ;  /* 0x00000018d4187836 */ /* 0x000fe20000000000 */
[----:B------:R-:W-:-:S02]  /*196f0*/  SHF.R.S32.HI R14, RZ, 0x1f, R14 ;  /* 0x0000001fff0e7819 */ /* 0x000fc4000001140e */
[----:B------:R-:W-:Y:S02]  /*19700*/  SHF.R.S32.HI R15, RZ, 0x1f, R212 ;  /* 0x0000001fff0f7819 */ /* 0x000fe400000114d4 */
[----:B------:R-:W-:Y:S02]  /*19710*/  SHF.R.S32.HI R28, RZ, 0x1f, R28 ;  /* 0x0000001fff1c7819 */ /* 0x000fe4000001141c */
[CC--:B0-----:R-:W-:Y:S02]  /*19720*/  @!P2 LEA R2, P0, R212.reuse, R4.reuse, 0x2 ;  /* 0x00000004d402a211 */ /* 0x0c1fe400078010ff */
[C---:B------:R-:W-:Y:S02]  /*19730*/  @!P5 LEA R8, P1, R13.reuse, R4, 0x2 ;  /* 0x000000040d08d211 */ /* 0x040fe400078210ff */
[CC--:B----4-:R-:W-:Y:S01]  /*19740*/  @!P2 LEA.HI.X R3, R212.reuse, R12.reuse, R15, 0x2, P0 ;  /* 0x0000000cd403a211 */ /* 0x0d0fe200000f140f */
[C---:B------:R-:W-:Y:S01]  /*19750*/  VIADD R15, R212.reuse, 0x28 ;  /* 0x00000028d40f7836 */ /* 0x040fe20000000000 */
[----:B------:R-:W-:Y:S01]  /*19760*/  @!P5 LEA.HI.X R9, R13, R12, R14, 0x2, P1 ;  /* 0x0000000c0d09d211 */ /* 0x000fe200008f140e */
[C---:B------:R-:W-:Y:S01]  /*19770*/  VIADD R14, R212.reuse, 0x20 ;  /* 0x00000020d40e7836 */ /* 0x040fe20000000000 */
[----:B------:R-:W-:Y:S01]  /*19780*/  SHF.R.S32.HI R24, RZ, 0x1f, R24 ;  /* 0x0000001fff187819 */ /* 0x000fe20000011418 */
[----:B------:R0:W-:Y:S01]  /*19790*/  @!P2 ST.E.64 desc[UR40][R2.64], R26 ;  /* 0x0000001a0200a985 */ /* 0x0001e2000c101b28 */
[----:B------:R-:W-:Y:S01]  /*197a0*/  ISETP.GE.AND P1, PT, R15, UR4, PT ;  /* 0x000000040f007c0c */ /* 0x000fe2000bf26270 */
[----:B------:R-:W-:Y:S01]  /*197b0*/  VIADD R13, R212, 0x30 ;  /* 0x00000030d40d7836 */ /* 0x000fe20000000000 */
[----:B------:R-:W-:Y:S01]  /*197c0*/  ISETP.GE.AND P0, PT, R14, UR4, PT ;  /* 0x000000040e007c0c */ /* 0x000fe2000bf06270 */
[----:B------:R1:W-:Y:S03]  /*197d0*/  @!P5 ST.E.64 desc[UR40][R8.64], R30 ;  /* 0x0000001e0800d985 */ /* 0x0003e6000c101b28 */
[----:B------:R-:W-:-:S02]  /*197e0*/  ISETP.GE.AND P2, PT, R13, UR4, PT ;  /* 0x000000040d007c0c */ /* 0x000fc4000bf46270 */
[-C--:B0-----:R-:W-:Y:S02]  /*197f0*/  @!P3 LEA R2, P5, R25, R4.reuse, 0x2 ;  /* 0x000000041902b211 */ /* 0x081fe400078a10ff */
[----:B-1----:R-:W-:Y:S02]  /*19800*/  @!P4 LEA R8, P6, R11, R4, 0x2 ;  /* 0x000000040b08c211 */ /* 0x002fe400078c10ff */
[-C--:B------:R-:W-:Y:S02]  /*19810*/  @!P3 LEA.HI.X R3, R25, R12.reuse, R28, 0x2, P5 ;  /* 0x0000000c1903b211 */ /* 0x080fe400028f141c */
[----:B------:R-:W-:Y:S01]  /*19820*/  @!P4 LEA.HI.X R9, R11, R12, R24, 0x2, P6 ;  /* 0x0000000c0b09c211 */ /* 0x000fe200030f1418 */
[----:B------:R-:W-:-:S04]  /*19830*/  VIADD R24, R212, 0x20 ;  /* 0x00000020d4187836 */ /* 0x000fc80000000000 */
[-C--:B------:R-:W-:Y:S01]  /*19840*/  @!P2 LEA R10, P6, R13, R4.reuse, 0x2 ;  /* 0x000000040d0aa211 */ /* 0x080fe200078c10ff */
[----:B------:R0:W-:Y:S01]  /*19850*/  @!P3 ST.E.64 desc[UR40][R2.64], R34 ;  /* 0x000000220200b985 */ /* 0x0001e2000c101b28 */
[----:B------:R-:W-:Y:S02]  /*19860*/  ISETP.GE.AND P3, PT, R211, UR4, PT ;  /* 0x00000004d3007c0c */ /* 0x000fe4000bf66270 */
[----:B------:R-:W-:Y:S01]  /*19870*/  SHF.R.S32.HI R24, RZ, 0x1f, R24 ;  /* 0x0000001fff187819 */ /* 0x000fe20000011418 */
[----:B------:R1:W-:Y:S01]  /*19880*/  @!P4 ST.E.64 desc[UR40][R8.64], R38 ;  /* 0x000000260800c985 */ /* 0x0003e2000c101b28 */
[----:B0-----:R-:W-:-:S04]  /*19890*/  @!P0 LEA R2, P4, R14, R4, 0x2 ;  /* 0x000000040e028211 */ /* 0x001fc800078810ff */
[----:B------:R-:W-:Y:S01]  /*198a0*/  @!P0 LEA.HI.X R3, R14, R12, R24, 0x2, P4 ;  /* 0x0000000c0e038211 */ /* 0x000fe200020f1418 */
[C---:B------:R-:W-:Y:S01]  /*198b0*/  VIADD R24, R212.reuse, 0x28 ;  /* 0x00000028d4187836 */ /* 0x040fe20000000000 */
[C---:B-1----:R-:W-:Y:S01]  /*198c0*/  @!P1 LEA R8, P5, R15.reuse, R4, 0x2 ;  /* 0x000000040f089211 */ /* 0x042fe200078a10ff */
[----:B------:R-:W-:Y:S01]  /*198d0*/  VIADD R14, R212, 0x30 ;  /* 0x00000030d40e7836 */ /* 0x000fe20000000000 */
[----:B------:R-:W-:Y:S01]  /*198e0*/  ISETP.GE.AND P4, PT, R208, UR4, PT ;  /* 0x00000004d0007c0c */ /* 0x000fe2000bf86270 */
[----:B------:R0:W-:Y:S01]  /*198f0*/  @!P0 ST.E.64 desc[UR40][R2.64], R42 ;  /* 0x0000002a02008985 */ /* 0x0001e2000c101b28 */
[----:B------:R-:W-:Y:S02]  /*19900*/  SHF.R.S32.HI R24, RZ, 0x1f, R24 ;  /* 0x0000001fff187819 */ /* 0x000fe40000011418 */
[----:B------:R-:W-:Y:S02]  /*19910*/  SHF.R.S32.HI R14, RZ, 0x1f, R14 ;  /* 0x0000001fff0e7819 */ /* 0x000fe4000001140e */
[----:B------:R-:W-:-:S02]  /*19920*/  @!P1 LEA.HI.X R9, R15, R12, R24, 0x2, P5 ;  /* 0x0000000c0f099211 */ /* 0x000fc400028f1418 */
[----:B------:R-:W-:Y:S02]  /*19930*/  ISETP.GE.AND P5, PT, R206, UR4, PT ;  /* 0x00000004ce007c0c */ /* 0x000fe4000bfa6270 */
[----:B------:R-:W-:Y:S01]  /*19940*/  @!P2 LEA.HI.X R11, R13, R12, R14, 0x2, P6 ;  /* 0x0000000c0d0ba211 */ /* 0x000fe200030f140e */
[----:B------:R1:W-:Y:S01]  /*19950*/  @!P1 ST.E.64 desc[UR40][R8.64], R46 ;  /* 0x0000002e08009985 */ /* 0x0003e2000c101b28 */
[----:B------:R-:W-:Y:S02]  /*19960*/  ISETP.GE.AND P0, PT, R204, UR4, PT ;  /* 0x00000004cc007c0c */ /* 0x000fe4000bf06270 */
[----:B------:R-:W-:Y:S01]  /*19970*/  ISETP.GE.AND P1, PT, R202, UR4, PT ;  /* 0x00000004ca007c0c */ /* 0x000fe2000bf26270 */
[----:B------:R2:W-:Y:S01]  /*19980*/  @!P2 ST.E.64 desc[UR40][R10.64], R50 ;  /* 0x000000320a00a985 */ /* 0x0005e2000c101b28 */
[----:B0-----:R-:W-:-:S04]  /*19990*/  @!P3 LEA R2, P6, R211, R4, 0x2 ;  /* 0x00000004d302b211 */ /* 0x001fc800078c10ff */
[----:B------:R-:W-:Y:S02]  /*199a0*/  @!P3 LEA.HI.X R3, R211, R12, R213, 0x2, P6 ;  /* 0x0000000cd303b211 */ /* 0x000fe400030f14d5 */
[----:B-1----:R-:W-:-:S03]  /*199b0*/  @!P4 LEA R8, P2, R208, R4, 0x2 ;  /* 0x00000004d008c211 */ /* 0x002fc600078410ff */
[----:B------:R0:W-:Y:S01]  /*199c0*/  @!P3 ST.E.64 desc[UR40][R2.64], R54 ;  /* 0x000000360200b985 */ /* 0x0001e2000c101b28 */
[----:B------:R-:W-:Y:S02]  /*199d0*/  ISETP.GE.AND P3, PT, R198, UR4, PT ;  /* 0x00000004c6007c0c */ /* 0x000fe4000bf66270 */
[----:B--2---:R-:W-:Y:S02]  /*199e0*/  @!P5 LEA R10, P6, R206, R4, 0x2 ;  /* 0x00000004ce0ad211 */ /* 0x004fe400078c10ff */
[-C--:B------:R-:W-:Y:S02]  /*199f0*/  @!P4 LEA.HI.X R9, R208, R12.reuse, R210, 0x2, P2 ;  /* 0x0000000cd009c211 */ /* 0x080fe400010f14d2 */
[----:B------:R-:W-:Y:S02]  /*19a00*/  ISETP.GE.AND P2, PT, R200, UR4, PT ;  /* 0x00000004c8007c0c */ /* 0x000fe4000bf46270 */
[----:B------:R-:W-:Y:S01]  /*19a10*/  @!P5 LEA.HI.X R11, R206, R12, R207, 0x2, P6 ;  /* 0x0000000cce0bd211 */ /* 0x000fe200030f14cf */
[----:B------:R1:W-:Y:S01]  /*19a20*/  @!P4 ST.E.64 desc[UR40][R8.64], R58 ;  /* 0x0000003a0800c985 */ /* 0x0003e2000c101b28 */
[----:B------:R-:W-:-:S03]  /*19a30*/  ISETP.GE.AND P4, PT, R186, UR4, PT ;  /* 0x00000004ba007c0c */ /* 0x000fc6000bf86270 */
[----:B------:R2:W-:Y:S01]  /*19a40*/  @!P5 ST.E.64 desc[UR40][R10.64], R62 ;  /* 0x0000003e0a00d985 */ /* 0x0005e2000c101b28 */
[----:B0-----:R-:W-:-:S04]  /*19a50*/  @!P0 LEA R2, P6, R204, R4, 0x2 ;  /* 0x00000004cc028211 */ /* 0x001fc800078c10ff */
[----:B------:R-:W-:Y:S02]  /*19a60*/  @!P0 LEA.HI.X R3, R204, R12, R205, 0x2, P6 ;  /* 0x0000000ccc038211 */ /* 0x000fe400030f14cd */
[----:B-1----:R-:W-:-:S03]  /*19a70*/  @!P1 LEA R8, P5, R202, R4, 0x2 ;  /* 0x00000004ca089211 */ /* 0x002fc600078a10ff */
        /* <DEDUP_REMOVED lines=16> */
[----:B------:R0:W-:Y:S01]  /*19b80*/  @!P4 ST.E.64 desc[UR40][R8.64], R82 ;  /* 0x000000520800c985 */ /* 0x0001e2000c101b28 */
[----:B------:R-:W-:Y:S02]  /*19b90*/  ISETP.GE.AND P4, PT, R172, UR4, PT ;  /* 0x00000004ac007c0c */ /* 0x000fe4000bf86270 */
[----:B------:R-:W-:Y:S02]  /*19ba0*/  @!P5 LEA.HI.X R11, R182, R12, R183, 0x2, P6 ;  /* 0x0000000cb60bd211 */ /* 0x000fe400030f14b7 */
[----:B-1----:R-:W-:-:S03]  /*19bb0*/  @!P2 LEA R2, P6, R180, R4, 0x2 ;  /* 0x00000004b402a211 */ /* 0x002fc600078c10ff */
        /* <DEDUP_REMOVED lines=52> */
[----:B------:R-:W-:-:S03]  /*19f00*/  @!P5 LEA.HI.X R15, R152, R12, R153, 0x2, P3 ;  /* 0x0000000c980fd211 */ /* 0x000fc600018f1499 */
[----:B------:R3:W-:Y:S04]  /*19f10*/  @!P1 ST.E.64 desc[UR40][R2.64], R138 ;  /* 0x0000008a02009985 */ /* 0x0007e8000c101b28 */
[----:B------:R3:W-:Y:S01]  /*19f20*/  @!P0 ST.E.64 desc[UR40][R10.64], R142 ;  /* 0x0000008e0a008985 */ /* 0x0007e2000c101b28 */
[----:B------:R-:W-:-:S03]  /*19f30*/  ISETP.GE.AND P0, PT, R20, UR4, PT ;  /* 0x0000000414007c0c */ /* 0x000fc6000bf06270 */
[----:B------:R3:W-:Y:S10]  /*19f40*/  @!P5 ST.E.64 desc[UR40][R14.64], R146 ;  /* 0x000000920e00d985 */ /* 0x0007f4000c101b28 */
[----:B------:R-:W-:Y:S05]  /*19f50*/  @P0 BRA `(.L_x_5526) ;  /* 0x0000001000180947 */ /* 0x000fea0003800000 */
[----:B---3--:R-:W-:-:S04]  /*19f60*/  LEA R2, P0, R20, R4, 0x2 ;  /* 0x0000000414027211 */ /* 0x008fc800078010ff */
[----:B------:R-:W-:-:S05]  /*19f70*/  LEA.HI.X R3, R20, R12, R21, 0x2, P0 ;  /* 0x0000000c14037211 */ /* 0x000fca00000f1415 */
[----:B------:R0:W-:Y:S01]  /*19f80*/  ST.E.64 desc[UR40][R2.64], R150 ;  /* 0x0000009602007985 */ /* 0x0001e2000c101b28 */
[----:B------:R-:W-:Y:S05]  /*19f90*/  BRA `(.L_x_5526) ;  /* 0x0000001000087947 */ /* 0x000fea0003800000 */
.L_x_5520:
[----:B0-----:R-:W3:Y:S01]  /*19fa0*/  LDL.LU R4, [R1+0x5c] ;  /* 0x00005c0001047983 */ /* 0x001ee20000300800 */
[----:B------:R-:W-:Y:S01]  /*19fb0*/  ULDC.64 UR6, c[0x0][0xd08] ;  /* 0x0003420000067ab9 */ /* 0x000fe20000000a00 */
[----:B------:R-:W-:Y:S02]  /*19fc0*/  ULDC.64 UR4, c[0x0][0xd00] ;  /* 0x0003400000047ab9 */ /* 0x000fe40000000a00 */
[----:B------:R-:W4:Y:S04]  /*19fd0*/  LDL.LU R0, [R1+0x60] ;  /* 0x0000600001007983 */ /* 0x000f280000300800 */
[----:B-12---:R-:W2:Y:S01]  /*19fe0*/  LDL R10, [R1+0x54] ;  /* 0x00005400010a7983 */ /* 0x006ea20000100800 */
[----:B------:R-:W-:Y:S01]  /*19ff0*/  ISETP.NE.U32.AND P1, PT, RZ, UR6, PT ;  /* 0x00000006ff007c0c */ /* 0x000fe2000bf25070 */
[----:B------:R-:W-:Y:S01]  /*1a000*/  IMAD.MOV.U32 R25, RZ, RZ, RZ ;  /* 0x000000ffff197224 */ /* 0x000fe200078e00ff */
[----:B------:R-:W-:-:S02]  /*1a010*/  ISETP.NE.U32.AND P0, PT, RZ, UR4, PT ;  /* 0x00000004ff007c0c */ /* 0x000fc4000bf05070 */
[----:B------:R-:W-:Y:S02]  /*1a020*/  ISETP.NE.AND.EX P1, PT, RZ, UR7, PT, P1 ;  /* 0x00000007ff007c0c */ /* 0x000fe4000bf25310 */
[----:B------:R-:W-:Y:S02]  /*1a030*/  ISETP.NE.AND.EX P0, PT, RZ, UR5, PT, P0 ;  /* 0x00000005ff007c0c */ /* 0x000fe4000bf05300 */
[----:B---3-5:R-:W-:-:S04]  /*1a040*/  IADD3 R2, P2, R4, UR4, RZ ;  /* 0x0000000404027c10 */ /* 0x028fc8000ff5e0ff */
        /* <DEDUP_REMOVED lines=8> */
[----:B------:R-:W1:-:S12]  /*1a0d0*/  S2R R4, SR_TID.X ;  /* 0x0000000000047919 */ /* 0x000e580000002100 */
[----:B------:R-:W2:Y:S01]  /*1a0e0*/  @!P2 LDC R10, c[0x0][0xbd4] ;  /* 0x0002f500ff0aab82 */ /* 0x000ea20000000800 */
[----:B-1----:R-:W-:Y:S01]  /*1a0f0*/  VIADD R30, R4, 0xffffff80 ;  /* 0xffffff80041e7836 */ /* 0x002fe20000000000 */
[----:B--2---:R0:W-:Y:S01]  /*1a100*/  @!P2 STL [R1+0x54], R10 ;  /* 0x0000540a0100a387 */ /* 0x0041e20000100800 */
[----:B------:R-:W-:-:S03]  /*1a110*/  ISETP.GT.AND P2, PT, R10, 0x1, PT ;  /* 0x000000010a00780c */ /* 0x000fc60003f44270 */
[----:B------:R-:W-:Y:S01]  /*1a120*/  ISETP.GT.AND P3, PT, R30, 0x3f, PT ;  /* 0x0000003f1e00780c */ /* 0x000fe20003f64270 */
[----:B------:R-:W-:-:S12]  /*1a130*/  @P1 BRA `(.L_x_5529) ;  /* 0x0000000000101947 */ /* 0x000fd80003800000 */
[----:B------:R-:W-:Y:S05]  /*1a140*/  @!P0 BRA `(.L_x_5529) ;  /* 0x00000000000c8947 */ /* 0x000fea0003800000 */
[----:B0-----:R-:W2:Y:S04]  /*1a150*/  LDG.E R9, desc[UR40][R2.64] ;  /* 0x0000002802097981 */ /* 0x001ea8000c1e1900 */
[----:B-----5:R-:W2:Y:S02]  /*1a160*/  LDG.E R0, desc[UR40][R2.64+0x4] ;  /* 0x0000042802007981 */ /* 0x020ea4000c1e1900 */
[----:B--2---:R-:W-:-:S07]  /*1a170*/  IMAD.IADD R0, R0, 0x1, -R9 ;  /* 0x0000000100007824 */ /* 0x004fce00078e0a09 */
.L_x_5529:
[----:B0-----:R-:W2:Y:S04]  /*1a180*/  LDL.LU R3, [R1+0x58] ;  /* 0x0000580001037983 */ /* 0x001ea80000300800 */
[----:B------:R-:W3:Y:S01]  /*1a190*/  LDL.LU R2, [R1+0x6c] ;  /* 0x00006c0001027983 */ /* 0x000ee20000300800 */
[----:B------:R-:W-:Y:S01]  /*1a1a0*/  BSSY B1, `(.L_x_5530) ;  /* 0x0000037000017945 */ /* 0x000fe20003800000 */
[----:B-----5:R-:W-:Y:S02]  /*1a1b0*/  SHF.R.S32.HI R26, RZ, 0x1f, R25 ;  /* 0x0000001fff1a7819 */ /* 0x020fe40000011419 */
[----:B--2---:R-:W-:Y:S02]  /*1a1c0*/  SEL R33, R3, RZ, !P0 ;  /* 0x000000ff03217207 */ /* 0x004fe40004000000 */
[----:B---3--:R-:W-:Y:S01]  /*1a1d0*/  SEL R28, R2, RZ, !P0 ;  /* 0x000000ff021c7207 */ /* 0x008fe20004000000 */
[----:B------:R-:W-:Y:S06]  /*1a1e0*/  @P3 BRA `(.L_x_5531) ;  /* 0x0000000000c83947 */ /* 0x000fec0003800000 */
[----:B------:R-:W0:Y:S01]  /*1a1f0*/  S2R R35, SR_TID.X ;  /* 0x0000000000237919 */ /* 0x000e220000002100 */
[----:B------:R-:W1:Y:S02]  /*1a200*/  LDC R37, c[0x0][0xce8] ;  /* 0x00033a00ff257b82 */ /* 0x000e640000000800 */
[----:B-1----:R-:W-:Y:S01]  /*1a210*/  IMAD R2, R0, R37, RZ ;  /* 0x0000002500027224 */ /* 0x002fe200078e02ff */
[----:B0-----:R-:W-:-:S04]  /*1a220*/  IADD3 R35, R214, -0x80, R35 ;  /* 0xffffff80d6237810 */ /* 0x001fc80007ffe023 */
        /* <DEDUP_REMOVED lines=10> */
[----:B------:R-:W3:Y:S08]  /*1a2d0*/  LDC.64 R14, c[0x0][R24+0x218] ;  /* 0x00008600180e7b82 */ /* 0x000ef00000000a00 */
[----:B------:R-:W4:Y:S08]  /*1a2e0*/  LDC.64 R8, c[0x0][R24+0x228] ;  /* 0x00008a0018087b82 */ /* 0x000f300000000a00 */
[----:B------:R-:W5:Y:S08]  /*1a2f0*/  @P1 LDC R4, c[0x0][0xcec] ;  /* 0x00033b00ff041b82 */ /* 0x000f700000000800 */
[----:B------:R-:W4:Y:S08]  /*1a300*/  LDC.64 R10, c[0x0][R24+0x210] ;  /* 0x00008400180a7b82 */ /* 0x000f300000000a00 */
[----:B------:R-:W4:Y:S01]  /*1a310*/  @P1 LDC R31, c[0x0][0xcf0] ;  /* 0x00033c00ff1f1b82 */ /* 0x000f220000000800 */
[----:B-----5:R-:W-:-:S07]  /*1a320*/  @P1 IMAD.HI.U32 R4, R35, R4, RZ ;  /* 0x0000000423041227 */ /* 0x020fce00078e00ff */
[----:B0-----:R-:W0:Y:S01]  /*1a330*/  @!P0 LDC R12, c[0x0][0xc50] ;  /* 0x00031400ff0c8b82 */ /* 0x001e220000000800 */
[-C--:B-1----:R-:W-:Y:S02]  /*1a340*/  IMAD R3, R3, R33.reuse, RZ ;  /* 0x0000002103037224 */ /* 0x082fe400078e02ff */
[----:B------:R-:W-:-:S05]  /*1a350*/  IMAD.WIDE.U32 R20, R2, R33, RZ ;  /* 0x0000002102147225 */ /* 0x000fca00078e00ff */
[----:B------:R-:W1:Y:S01]  /*1a360*/  @!P0 LDC R13, c[0x0][0xc54] ;  /* 0x00031500ff0d8b82 */ /* 0x000e620000000800 */
[-C--:B---3--:R-:W-:Y:S02]  /*1a370*/  IMAD R29, R15, R186.reuse, RZ ;  /* 0x000000ba0f1d7224 */ /* 0x088fe400078e02ff */
        /* <DEDUP_REMOVED lines=25> */
.L_x_5531:
[----:B------:R-:W-:Y:S05]  /*1a510*/  BSYNC B1 ;  /* 0x0000000000017941 */ /* 0x000fea0003800000 */
.L_x_5530:
[----:B------:R-:W-:Y:S05]  /*1a520*/  @P2 BRA `(.L_x_5526) ;  /* 0x0000000800a42947 */ /* 0x000fea0003800000 */
[----:B0-----:R-:W0:Y:S01]  /*1a530*/  LDC R13, c[0x0][0xce8] ;  /* 0x00033a00ff0d7b82 */ /* 0x001e220000000800 */
[----:B------:R-:W-:Y:S01]  /*1a540*/  ULDC.64 UR4, c[0x0][0xba0] ;  /* 0x0002e80000047ab9 */ /* 0x000fe20000000a00 */
[----:B------:R-:W-:Y:S01]  /*1a550*/  SHF.R.S32.HI R9, RZ, 0x1f, R30 ;  /* 0x0000001fff097819 */ /* 0x000fe2000001141e */
[----:B------:R-:W-:Y:S01]  /*1a560*/  IMAD R4, R26, UR4, RZ ;  /* 0x000000041a047c24 */ /* 0x000fe2000f8e02ff */
[----:B------:R-:W-:Y:S01]  /*1a570*/  BSSY B1, `(.L_x_5532) ;  /* 0x0000080000017945 */ /* 0x000fe20003800000 */
[----:B------:R-:W-:Y:S01]  /*1a580*/  IMAD.WIDE.U32 R2, R25, UR4, RZ ;  /* 0x0000000419027c25 */ /* 0x000fe2000f8e00ff */
[----:B------:R-:W-:-:S03]  /*1a590*/  LEA.HI R9, R9, R30, RZ, 0x3 ;  /* 0x0000001e09097211 */ /* 0x000fc600078f18ff */
[----:B------:R-:W-:Y:S01]  /*1a5a0*/  IMAD R25, R25, UR5, R4 ;  /* 0x0000000519197c24 */ /* 0x000fe2000f8e0204 */
[----:B------:R-:W-:Y:S01]  /*1a5b0*/  LOP3.LUT R11, R9, 0xfffffff8, RZ, 0xc0, !PT ;  /* 0xfffffff8090b7812 */ /* 0x000fe200078ec0ff */
[----:B------:R-:W1:Y:S01]  /*1a5c0*/  LDC R4, c[0x0][0xbc8] ;  /* 0x0002f200ff047b82 */ /* 0x000e620000000800 */
[----:B------:R-:W-:Y:S01]  /*1a5d0*/  ULDC.64 UR4, c[0x0][0xbe8] ;  /* 0x0002fa0000047ab9 */ /* 0x000fe20000000a00 */
[----:B------:R-:W-:Y:S01]  /*1a5e0*/  IMAD.IADD R3, R3, 0x1, R25 ;  /* 0x0000000103037824 */ /* 0x000fe200078e0219 */
[----:B------:R-:W-:Y:S01]  /*1a5f0*/  SHF.R.S32.HI R12, RZ, 0x3, R9 ;  /* 0x00000003ff0c7819 */ /* 0x000fe20000011409 */
[----:B------:R-:W-:Y:S02]  /*1a600*/  IMAD.IADD R11, R30, 0x1, -R11 ;  /* 0x000000011e0b7824 */ /* 0x000fe400078e0a0b */
[----:B------:R-:W-:-:S04]  /*1a610*/  IMAD.WIDE.U32 R2, R186, UR4, R2 ;  /* 0x00000004ba027c25 */ /* 0x000fc8000f8e0002 */
[----:B------:R-:W-:Y:S01]  /*1a620*/  IMAD R3, R186, UR5, R3 ;  /* 0x00000005ba037c24 */ /* 0x000fe2000f8e0203 */
[----:B------:R-:W-:Y:S01]  /*1a630*/  ULDC.64 UR4, c[0x0][0xbf0] ;  /* 0x0002fc0000047ab9 */ /* 0x000fe20000000a00 */
[----:B------:R-:W-:Y:S01]  /*1a640*/  VIADD R41, R195, 0x40 ;  /* 0x00000040c3297836 */ /* 0x000fe20000000000 */
[----:B0-----:R-:W-:Y:S01]  /*1a650*/  ISETP.NE.AND P0, PT, R13, 0x1, PT ;  /* 0x000000010d00780c */ /* 0x001fe20003f05270 */
[----:B------:R-:W-:Y:S02]  /*1a660*/  IMAD R11, R11, 0x20, R12 ;  /* 0x000000200b0b7824 */ /* 0x000fe400078e020c */
[----:B------:R-:W-:Y:S02]  /*1a670*/  IMAD R8, R28, UR4, RZ ;  /* 0x000000041c087c24 */ /* 0x000fe4000f8e02ff */
[----:B------:R-:W-:Y:S02]  /*1a680*/  IMAD.IADD R10, R214, 0x1, R11 ;  /* 0x00000001d60a7824 */ /* 0x000fe400078e020b */
[----:B------:R-:W-:-:S02]  /*1a690*/  IMAD R9, R33, UR5, R8 ;  /* 0x0000000521097c24 */ /* 0x000fc4000f8e0208 */
[----:B------:R-:W-:Y:S01]  /*1a6a0*/  IMAD.WIDE.U32 R2, R33, UR4, R2 ;  /* 0x0000000421027c25 */ /* 0x000fe2000f8e0002 */
[----:B------:R-:W-:Y:S01]  /*1a6b0*/  ULDC.64 UR4, c[0x0][0xbe0] ;  /* 0x0002f80000047ab9 */ /* 0x000fe20000000a00 */
[-C--:B-1----:R-:W-:Y:S02]  /*1a6c0*/  ISETP.GE.AND P1, PT, R41, R4.reuse, PT ;  /* 0x000000042900720c */ /* 0x082fe40003f26270 */
[----:B------:R-:W0:Y:S01]  /*1a6d0*/  @P0 LDC R15, c[0x0][0xcec] ;  /* 0x00033b00ff0f0b82 */ /* 0x000e220000000800 */
[----:B------:R-:W-:Y:S01]  /*1a6e0*/  IMAD.IADD R214, R12, 0x1, R214 ;  /* 0x000000010cd67824 */ /* 0x000fe200078e02d6 */
[----:B------:R-:W-:Y:S01]  /*1a6f0*/  SEL R12, RZ, 0xffffffff, P1 ;  /* 0xffffffffff0c7807 */ /* 0x000fe20000800000 */
[C---:B------:R-:W-:Y:S01]  /*1a700*/  VIADD R39, R195.reuse, 0x80 ;  /* 0x00000080c3277836 */ /* 0x040fe20000000000 */
[-C--:B------:R-:W-:Y:S01]  /*1a710*/  ISETP.GE.AND P2, PT, R195, R4.reuse, PT ;  /* 0x00000004c300720c */ /* 0x080fe20003f46270 */
[----:B------:R-:W-:Y:S02]  /*1a720*/  IMAD.IADD R3, R3, 0x1, R9 ;  /* 0x0000000103037824 */ /* 0x000fe400078e0209 */
[----:B------:R-:W-:Y:S01]  /*1a730*/  IMAD.MOV.U32 R9, RZ, RZ, R10 ;  /* 0x000000ffff097224 */ /* 0x000fe200078e000a */
[----:B------:R-:W1:Y:S01]  /*1a740*/  @P0 LDC R21, c[0x0][0xcf0] ;  /* 0x00033c00ff150b82 */ /* 0x000e620000000800 */
[----:B------:R-:W-:Y:S01]  /*1a750*/  ISETP.GE.AND P1, PT, R39, R4, PT ;  /* 0x000000042700720c */ /* 0x000fe20003f26270 */
[----:B------:R-:W-:Y:S01]  /*1a760*/  IMAD.SHL.U32 R12, R12, 0x2, RZ ;  /* 0x000000020c0c7824 */ /* 0x000fe200078e00ff */
[----:B------:R-:W-:Y:S01]  /*1a770*/  SEL R11, RZ, 0x1, P2 ;  /* 0x00000001ff0b7807 */ /* 0x000fe20001000000 */
[C---:B------:R-:W-:Y:S01]  /*1a780*/  VIADD R37, R195.reuse, 0xc0 ;  /* 0x000000c0c3257836 */ /* 0x040fe20000000000 */
[----:B------:R-:W-:Y:S01]  /*1a790*/  SEL R14, RZ, 0xffffffff, P1 ;  /* 0xffffffffff0e7807 */ /* 0x000fe20000800000 */
[----:B------:R-:W-:Y:S01]  /*1a7a0*/  VIADD R35, R195, 0x100 ;  /* 0x00000100c3237836 */ /* 0x000fe20000000000 */
[----:B------:R-:W-:Y:S01]  /*1a7b0*/  LOP3.LUT R12, R12, 0x2, R11, 0xe2, !PT ;  /* 0x000000020c0c7812 */ /* 0x000fe200078ee20b */
[----:B------:R-:W-:-:S02]  /*1a7c0*/  IMAD R25, R0, R13, RZ ;  /* 0x0000000d00197224 */ /* 0x000fc400078e02ff */
[----:B------:R-:W-:Y:S01]  /*1a7d0*/  VIADD R32, R195, 0x140 ;  /* 0x00000140c3207836 */ /* 0x000fe20000000000 */
[----:B------:R-:W-:Y:S01]  /*1a7e0*/  ISETP.GE.AND P1, PT, R35, R4, PT ;  /* 0x000000042300720c */ /* 0x000fe20003f26270 */
[C---:B------:R-:W-:Y:S02]  /*1a7f0*/  VIADD R29, R195.reuse, 0x180 ;  /* 0x00000180c31d7836 */ /* 0x040fe40000000000 */
[----:B------:R-:W-:Y:S02]  /*1a800*/  VIADD R24, R195, 0x1c0 ;  /* 0x000001c0c3187836 */ /* 0x000fe40000000000 */
[----:B0-----:R-:W-:-:S03]  /*1a810*/  @P0 IMAD.HI.U32 R8, R10, R15, RZ ;  /* 0x0000000f0a080227 */ /* 0x001fc600078e00ff */
[-C--:B------:R-:W-:Y:S01]  /*1a820*/  ISETP.GE.AND P2, PT, R24, R4.reuse, PT ;  /* 0x000000041800720c */ /* 0x080fe20003f46270 */
[----:B------:R-:W-:Y:S02]  /*1a830*/  IMAD.SHL.U32 R15, R14, 0x4, RZ ;  /* 0x000000040e0f7824 */ /* 0x000fe400078e00ff */
[C---:B------:R-:W-:Y:S01]  /*1a840*/  VIADD R27, R195.reuse, 0x1c0 ;  /* 0x000001c0c31b7836 */ /* 0x040fe20000000000 */
[----:B-1----:R-:W-:Y:S01]  /*1a850*/  @P0 SHF.R.U32.HI R9, RZ, R21, R8 ;  /* 0x00000015ff090219 */ /* 0x002fe20000011608 */
[----:B------:R-:W-:Y:S01]  /*1a860*/  VIADD R31, R195, 0x180 ;  /* 0x00000180c31f7836 */ /* 0x000fe20000000000 */
[----:B------:R-:W-:Y:S01]  /*1a870*/  ISETP.GE.AND P0, PT, R37, R4, PT ;  /* 0x000000042500720c */ /* 0x000fe20003f06270 */
[----:B------:R-:W-:Y:S01]  /*1a880*/  VIADD R34, R195, 0x140 ;  /* 0x00000140c3227836 */ /* 0x000fe20000000000 */
[--C-:B------:R-:W-:Y:S01]  /*1a890*/  SHF.R.S32.HI R8, RZ, 0x1f, R9.reuse ;  /* 0x0000001fff087819 */ /* 0x100fe20000011409 */
[----:B------:R-:W-:Y:S01]  /*1a8a0*/  IMAD.MOV R11, RZ, RZ, -R9 ;  /* 0x000000ffff0b7224 */ /* 0x000fe200078e0a09 */
[----:B------:R-:W-:Y:S01]  /*1a8b0*/  SEL R0, RZ, 0xffffffff, P0 ;  /* 0xffffffffff007807 */ /* 0x000fe20000000000 */
[----:B------:R-:W-:Y:S01]  /*1a8c0*/  IMAD.WIDE.U32 R2, R9, UR4, R2 ;  /* 0x0000000409027c25 */ /* 0x000fe2000f8e0002 */
[----:B------:R-:W-:-:S02]  /*1a8d0*/  LOP3.LUT R12, R15, 0x4, R12, 0xe2, !PT ;  /* 0x000000040f0c7812 */ /* 0x000fc400078ee20c */
[-C--:B------:R-:W-:Y:S01]  /*1a8e0*/  ISETP.GE.AND P0, PT, R32, R4.reuse, PT ;  /* 0x000000042000720c */ /* 0x080fe20003f06270 */
[----:B------:R-:W-:Y:S01]  /*1a8f0*/  IMAD R8, R8, UR4, RZ ;  /* 0x0000000408087c24 */ /* 0x000fe2000f8e02ff */
[----:B------:R-:W-:Y:S01]  /*1a900*/  SHF.R.S32.HI R27, RZ, 0x1f, R27 ;  /* 0x0000001fff1b7819 */ /* 0x000fe2000001141b */
[----:B------:R-:W-:Y:S01]  /*1a910*/  IMAD R11, R13, R11, R10 ;  /* 0x0000000b0d0b7224 */ /* 0x000fe200078e020a */
[----:B------:R-:W-:Y:S01]  /*1a920*/  SHF.R.S32.HI R31, RZ, 0x1f, R31 ;  /* 0x0000001fff1f7819 */ /* 0x000fe2000001141f */
[----:B------:R-:W-:Y:S01]  /*1a930*/  IMAD R13, R9, UR5, R8 ;  /* 0x00000005090d7c24 */ /* 0x000fe2000f8e0208 */
[----:B------:R-:W-:Y:S01]  /*1a940*/  SEL R8, RZ, 0xffffffff, P1 ;  /* 0xffffffffff087807 */ /* 0x000fe20000800000 */
[----:B------:R-:W-:Y:S01]  /*1a950*/  IMAD.SHL.U32 R15, R0, 0x8, RZ ;  /* 0x00000008000f7824 */ /* 0x000fe200078e00ff */
[----:B------:R-:W-:Y:S01]  /*1a960*/  SHF.R.S32.HI R0, RZ, 0x1f, R11 ;  /* 0x0000001fff007819 */ /* 0x000fe2000001140b */
[----:B------:R-:W-:Y:S01]  /*1a970*/  ULDC.64 UR4, c[0x0][0xbd8] ;  /* 0x0002f60000047ab9 */ /* 0x000fe20000000a00 */
[----:B------:R-:W-:Y:S01]  /*1a980*/  IMAD.IADD R3, R3, 0x1, R13 ;  /* 0x0000000103037824 */ /* 0x000fe200078e020d */
[----:B------:R-:W-:Y:S01]  /*1a990*/  SHF.R.S32.HI R34, RZ, 0x1f, R34 ;  /* 0x0000001fff227819 */ /* 0x000fe20000011422 */
        /* <DEDUP_REMOVED lines=20> */
[----:B------:R-:W-:Y:S01]  /*1aae0*/  VIADD R42, R195, 0x40 ;  /* 0x00000040c32a7836 */ /* 0x000fe20000000000 */
[----:B------:R-:W-:Y:S01]  /*1aaf0*/  SEL R9, RZ, 0x80, P2 ;  /* 0x00000080ff097807 */ /* 0x000fe20001000000 */
[----:B------:R0:W1:Y:S01]  /*1ab00*/  SHFL.IDX PT, R12, R14, RZ, 0x181f ;  /* 0x00181fff0e0c7589 */ /* 0x00006200000e0000 */
[----:B------:R-:W-:-:S02]  /*1ab10*/  SHF.R.S32.HI R36, RZ, 0x1f, R36 ;  /* 0x0000001fff247819 */ /* 0x000fc40000011424 */
[----:B------:R-:W-:Y:S01]  /*1ab20*/  LOP3.LUT R21, R20, R9, RZ, 0xfc, !PT ;  /* 0x0000000914157212 */ /* 0x000fe200078efcff */
[----:B------:R0:W2:Y:S01]  /*1ab30*/  SHFL.IDX PT, R13, R15, RZ, 0x181f ;  /* 0x00181fff0f0d7589 */ /* 0x0000a200000e0000 */
[----:B------:R-:W-:Y:S02]  /*1ab40*/  SHF.R.S32.HI R38, RZ, 0x1f, R38 ;  /* 0x0000001fff267819 */ /* 0x000fe40000011426 */
[----:B------:R-:W-:Y:S02]  /*1ab50*/  SHF.R.S32.HI R40, RZ, 0x1f, R40 ;  /* 0x0000001fff287819 */ /* 0x000fe40000011428 */
[----:B------:R-:W-:Y:S01]  /*1ab60*/  SHF.R.S32.HI R42, RZ, 0x1f, R42 ;  /* 0x0000001fff2a7819 */ /* 0x000fe2000001142a */
[----:B------:R-:W-:Y:S06]  /*1ab70*/  @P0 BRA `(.L_x_5533) ;  /* 0x00000000007c0947 */ /* 0x000fec0003800000 */
        /* <DEDUP_REMOVED lines=31> */
.L_x_5533:
[----:B------:R-:W-:Y:S05]  /*1ad70*/  BSYNC B1 ;  /* 0x0000000000017941 */ /* 0x000fea0003800000 */
.L_x_5532:
[----:B------:R-:W-:Y:S01]  /*1ad80*/  VIADD R0, R214, 0x20 ;  /* 0x00000020d6007836 */ /* 0x000fe20000000000 */
[----:B--23--:R2:W3:Y:S04]  /*1ad90*/  SHFL.IDX PT, R13, R15, 0x1, 0x181f ;  /* 0x00381f000f0d7f89 */ /* 0x00c4e800000e0000 */
        /* <DEDUP_REMOVED lines=9> */
[----:B-1-3--:R-:W-:Y:S02]  /*1ae30*/  @!P6 IMAD.WIDE R8, R195, 0x2, R12 ;  /* 0x00000002c308e825 */ /* 0x00afe400078e020c */
        /* <DEDUP_REMOVED lines=24> */
.L_x_5526:
[----:B------:R-:W-:Y:S05]  /*1afc0*/  BSYNC B0 ;  /* 0x0000000000007941 */ /* 0x000fea0003800000 */
.L_x_5519:
[----:B------:R-:W-:Y:S02]  /*1afd0*/  ULDC UR4, c[0x0][0xd3c] ;  /* 0x00034f0000047ab9 */ /* 0x000fe40000000800 */
[----:B------:R-:W-:-:S13]  /*1afe0*/  ISETP.GE.AND P0, PT, R7, UR4, PT ;  /* 0x0000000407007c0c */ /* 0x000fda000bf06270 */
[----:B------:R-:W-:Y:S05]  /*1aff0*/  @!P0 BRA `(.L_x_5534) ;  /* 0xfffffe68008c8947 */ /* 0x000fea000383ffff */
[----:B------:R-:W-:Y:S05]  /*1b000*/  BRA `(.L_x_5386) ;  /* 0x0000009000787947 */ /* 0x000fea0003800000 */
.L_x_5384:
        /* <DEDUP_REMOVED lines=16> */
.L_x_5535:
        /* <DEDUP_REMOVED lines=43> */
.L_x_5539:
[----:B------:R-:W0:Y:S01]  /*1b3c0*/  LDC R2, c[0x0][0xd3c] ;  /* 0x00034f00ff027b82 */ /* 0x000e220000000800 */
[----:B------:R-:W-:Y:S01]  /*1b3d0*/  UIADD3 UR4, UR4, 0x1f, URZ ;  /* 0x0000001f04047890 */ /* 0x000fe2000fffe03f */
[----:B------:R-:W-:Y:S02]  /*1b3e0*/  ULDC UR7, c[0x0][0xd3c] ;  /* 0x00034f0000077ab9 */ /* 0x000fe40000000800 */
[----:B------:R-:W-:-:S03]  /*1b3f0*/  IMAD.U32 R27, RZ, RZ, UR7 ;  /* 0x00000007ff1b7e24 */ /* 0x000fc6000f8e00ff */
[----:B0-----:R-:W-:-:S13]  /*1b400*/  ISETP.LE.AND P6, PT, R2, UR4, PT ;  /* 0x0000000402007c0c */ /* 0x001fda000bfc3270 */
[----:B------:R-:W-:Y:S05]  /*1b410*/  @P6 BRA `(.L_x_5538) ;  /* 0x0000000800a86947 */ /* 0x000fea0003800000 */
[----:B------:R-:W-:Y:S02]  /*1b420*/  VIADD R11, R6, UR4 ;  /* 0x00000004060b7c36 */ /* 0x000fe40008000000 */
[----:B------:R-:W-:Y:S02]  /*1b430*/  IMAD.MOV.U32 R7, RZ, RZ, RZ ;  /* 0x000000ffff077224 */ /* 0x000fe400078e00ff */
[----:B------:R-:W-:Y:S01]  /*1b440*/  IMAD.MOV.U32 R8, RZ, RZ, RZ ;  /* 0x000000ffff087224 */ /* 0x000fe200078e00ff */
[----:B------:R-:W-:-:S13]  /*1b450*/  ISETP.GE.OR P6, PT, R11, R2, !P0 ;  /* 0x000000020b00720c */ /* 0x000fda00047c6670 */
[----:B------:R-:W0:Y:S08]  /*1b460*/  @!P6 LDC.64 R4, c[0x0][0xd80] ;  /* 0x00036000ff04eb82 */ /* 0x000e300000000a00 */
[----:B------:R-:W1:Y:S01]  /*1b470*/  @!P6 LDC.64 R2, c[0x0][0xd78] ;  /* 0x00035e00ff02eb82 */ /* 0x000e620000000a00 */
[----:B0-----:R-:W-:-:S05]  /*1b480*/  @!P6 IMAD.WIDE R4, R11, 0x4, R4 ;  /* 0x000000040b04e825 */ /* 0x001fca00078e0204 */
[----:B------:R-:W2:Y:S01]  /*1b490*/  @!P6 LDG.E R7, desc[UR40][R4.64] ;  /* 0x000000280407e981 */ /* 0x000ea2000c1e1900 */
[----:B-1----:R-:W-:-:S05]  /*1b4a0*/  @!P6 IMAD.WIDE R2, R11, 0x4, R2 ;  /* 0x000000040b02e825 */ /* 0x002fca00078e0202 */
        /* <DEDUP_REMOVED lines=22> */
.L_x_5537:
        /* <DEDUP_REMOVED lines=11> */
[----:B------:R-:W-:-:S05]  /*1b6c0*/  VIADD R3, R27, 0xffffffff ;  /* 0xffffffff1b037836 */ /* 0x000fca0000000000 */
[----:B------:R0:W1:Y:S02]  /*1b6d0*/  SHFL.IDX PT, R24, R2, R3, 0x1f ;  /* 0x00001f0302187589 */ /* 0x00006400000e0000 */
.L_x_5540:
[----:B-1----:R-:W-:Y:S02]  /*1b6e0*/  IMAD R24, R24, UR5, R5 ;  /* 0x0000000518187c24 */ /* 0x002fe4000f8e0205 */
[----:B------:R-:W-:-:S03]  /*1b6f0*/  VIADD R27, R27, UR4 ;  /* 0x000000041b1b7c36 */ /* 0x000fc60008000000 */
[----:B------:R-:W-:Y:S01]  /*1b700*/  IADD3 R4, -R24, UR6, RZ ;  /* 0x0000000618047c10 */ /* 0x000fe2000fffe1ff */
[----:B------:R-:W-:Y:S06]  /*1b710*/  @!P1 BRA `(.L_x_5541) ;  /* 0x0000000000e89947 */ /* 0x000fec0003800000 */
[-C--:B--2---:R-:W-:Y:S02]  /*1b720*/  IABS R12, R7.reuse ;  /* 0x00000007000c7213 */ /* 0x084fe40000000000 */
[----:B------:R-:W-:Y:S02]  /*1b730*/  IABS R5, R8 ;  /* 0x0000000800057213 */ /* 0x000fe40000000000 */
[----:B------:R-:W1:Y:S01]  /*1b740*/  I2F.RP R9, R12 ;  /* 0x0000000c00097306 */ /* 0x000e620000209400 */
[----:B------:R-:W-:-:S07]  /*1b750*/  IABS R13, R7 ;  /* 0x00000007000d7213 */ /* 0x000fce0000000000 */
[----:B------:R-:W2:Y:S08]  /*1b760*/  I2F.RP R10, R5 ;  /* 0x00000005000a7306 */ /* 0x000eb00000209400 */
[----:B-1----:R-:W0:Y:S08]  /*1b770*/  MUFU.RCP R9, R9 ;  /* 0x0000000900097308 */ /* 0x002e300000001000 */
[----:B--2---:R-:W-:Y:S01]  /*1b780*/  MUFU.RCP R10, R10 ;  /* 0x0000000a000a7308 */ /* 0x004fe20000001000 */
        /* <DEDUP_REMOVED lines=18> */
[----:B------:R-:W0:Y:S01]  /*1b8b0*/  F2I.FTZ.U32.TRUNC.NTZ R3, R11 ;  /* 0x0000000b00037305 */ /* 0x000e22000021f000 */
[----:B------:R-:W-:-:S05]  /*1b8c0*/  IABS R12, R8 ;  /* 0x00000008000c7213 */ /* 0x000fca0000000000 */
[----:B------:R-:W-:-:S05]  /*1b8d0*/  IMAD.MOV R12, RZ, RZ, -R12 ;  /* 0x000000ffff0c7224 */ /* 0x000fca00078e0a0c */
[----:B------:R-:W-:-:S04]  /*1b8e0*/  @P0 VIADD R2, R2, 0x1 ;  /* 0x0000000102020836 */ /* 0x000fc80000000000 */
[----:B------:R-:W-:Y:S02]  /*1b8f0*/  IMAD.MOV.U32 R13, RZ, RZ, R2 ;  /* 0x000000ffff0d7224 */ /* 0x000fe400078e0002 */
[----:B0-----:R-:W-:Y:S02]  /*1b900*/  IMAD.MOV R2, RZ, RZ, -R3 ;  /* 0x000000ffff027224 */ /* 0x001fe400078e0a03 */
[----:B------:R-:W-:Y:S01]  /*1b910*/  @!P2 IMAD.MOV R13, RZ, RZ, -R13 ;  /* 0x000000ffff0da224 */ /* 0x000fe200078e0a0d */
[----:B------:R-:W-:Y:S01]  /*1b920*/  @!P1 LOP3.LUT R13, RZ, R7, RZ, 0x33, !PT ;  /* 0x00000007ff0d9212 */ /* 0x000fe200078e33ff */
[----:B------:R-:W-:Y:S02]  /*1b930*/  IMAD R9, R2, R5, RZ ;  /* 0x0000000502097224 */ /* 0x000fe400078e02ff */
[----:B------:R-:W-:Y:S01]  /*1b940*/  IMAD.MOV.U32 R2, RZ, RZ, RZ ;  /* 0x000000ffff027224 */ /* 0x000fe200078e00ff */
[----:B------:R-:W-:-:S03]  /*1b950*/  IABS R10, R13 ;  /* 0x0000000d000a7213 */ /* 0x000fc60000000000 */
[----:B------:R-:W-:-:S04]  /*1b960*/  IMAD.HI.U32 R2, R3, R9, R2 ;  /* 0x0000000903027227 */ /* 0x000fc800078e0002 */
[----:B------:R-:W-:Y:S02]  /*1b970*/  IMAD.MOV.U32 R3, RZ, RZ, R10 ;  /* 0x000000ffff037224 */ /* 0x000fe400078e000a */
[----:B------:R-:W-:Y:S02]  /*1b980*/  IMAD.MOV.U32 R10, RZ, RZ, R12 ;  /* 0x000000ffff0a7224 */ /* 0x000fe400078e000c */
        /* <DEDUP_REMOVED lines=9> */
[----:B------:R-:W-:-:S12]  /*1ba20*/  IMAD.MOV R5, RZ, RZ, -R13 ;  /* 0x000000ffff057224 */ /* 0x000fd800078e0a0d */
[----:B------:R-:W-:-:S04]  /*1ba30*/  @P0 VIADD R2, R2, 0x1 ;  /* 0x0000000102020836 */ /* 0x000fc80000000000 */
        /* <DEDUP_REMOVED lines=8> */
.L_x_5541:
[----:B0-----:R-:W0:Y:S02]  /*1bac0*/  LDC.64 R2, c[0x0][0xd90] ;  /* 0x00036400ff027b82 */ /* 0x001e240000000a00 */
        /* <DEDUP_REMOVED lines=32> */
[----:B------:R-:W-:Y:S02]  /*1bcd0*/  VIADDMNMX R8, R8, UR5, R13, PT ;  /* 0x0000000508087c46 */ /* 0x000fe4000b80010d */
[----:B------:R-:W-:-:S02]  /*1bce0*/  IADD3 R9, R9, 0x1000000, R4 ;  /* 0x0100000009097810 */ /* 0x000fc40007ffe004 */
        /* <DEDUP_REMOVED lines=25> */
[----:B------:R-:W-:-:S07]  /*1be80*/  IMAD R26, R2, R26, R9 ;  /* 0x0000001a021a7224 */ /* 0x000fce00078e0209 */
.L_x_5542:
[----:B------:R-:W-:-:S05]  /*1be90*/  LOP3.LUT R2, RZ, R2, RZ, 0x33, !PT ;  /* 0x00000002ff027212 */ /* 0x000fca00078e33ff */
[----:B------:R-:W-:Y:S01]  /*1bea0*/  IMAD.IADD R25, R7, 0x1, R2 ;  /* 0x0000000107197824 */ /* 0x000fe200078e0202 */
[----:B------:R-:W-:Y:S06]  /*1beb0*/  BRA `(.L_x_5543) ;  /* 0x00000000000c7947 */ /* 0x000fec0003800000 */
.L_x_5538:
[----:B------:R-:W-:Y:S02]  /*1bec0*/  IMAD.MOV.U32 R25, RZ, RZ, RZ ;  /* 0x000000ffff197224 */ /* 0x000fe400078e00ff */
[----:B------:R-:W-:Y:S02]  /*1bed0*/  IMAD.U32 R24, RZ, RZ, UR6 ;  /* 0x00000006ff187e24 */ /* 0x000fe4000f8e00ff */
[----:B------:R-:W-:-:S07]  /*1bee0*/  IMAD.MOV.U32 R26, RZ, RZ, RZ ;  /* 0x000000ffff1a7224 */ /* 0x000fce00078e00ff */
.L_x_5543:
[----:B------:R-:W-:-:S13]  /*1bef0*/  ISETP.NE.AND P0, PT, R6, RZ, PT ;  /* 0x000000ff0600720c */ /* 0x000fda0003f05270 */
[----:B------:R-:W0:Y:S01]  /*1bf00*/  @!P0 S2R R3, SR_CgaCtaId ;  /* 0x0000000000038919 */ /* 0x000e220000008800 */
[----:B------:R-:W-:-:S04]  /*1bf10*/  @!P0 MOV R2, 0x400 ;  /* 0x0000040000028802 */ /* 0x000fc80000000f00 */
[----:B0-----:R-:W-:-:S05]  /*1bf20*/  @!P0 LEA R2, R3, R2, 0x18 ;  /* 0x0000000203028211 */ /* 0x001fca00078ec0ff */
[----:B------:R1:W-:Y:S01]  /*1bf30*/  @!P0 STS.128 [R2+0x388d0], R24 ;  /* 0x0388d01802008388 */ /* 0x0003e20000000c00 */
[----:B------:R-:W-:Y:S06]  /*1bf40*/  BAR.ARV 0x5, 0x180 ;  /* 0x0146000000007b1d */ /* 0x000fec0000002000 */
.L_x_5536:
[----:B------:R2:W-:Y:S01]  /*1bf50*/  STL [R1+0x34], RZ ;  /* 0x000034ff01007387 */ /* 0x0005e20000100800 */
[----:B------:R-:W-:Y:S01]  /*1bf60*/  ULDC UR4, c[0x0][0xd3c] ;  /* 0x00034f0000047ab9 */ /* 0x000fe20000000800 */
[----:B------:R-:W-:Y:S01]  /*1bf70*/  IMAD.MOV.U32 R28, RZ, RZ, 0x1 ;  /* 0x00000001ff1c7424 */ /* 0x000fe200078e00ff */
[----:B0-----:R-:W-:Y:S01]  /*1bf80*/  ISETP.GE.AND P0, PT, R27, UR4, PT ;  /* 0x000000041b007c0c */ /* 0x001fe2000bf06270 */
[----:B------:R-:W-:-:S12]  /*1bf90*/  IMAD.MOV.U32 R22, RZ, RZ, RZ ;  /* 0x000000ffff167224 */ /* 0x000fd800078e00ff */
[----:B--2---:R-:W-:Y:S05]  /*1bfa0*/  @P0 BRA `(.L_x_5544) ;  /* 0x0000007c00b40947 */ /* 0x004fea0003800000 */
[----:B------:R-:W2:Y:S01]  /*1bfb0*/  LDL R4, [R1+0x10] ;  /* 0x0000100001047983 */ /* 0x000ea20000100800 */
[----:B------:R-:W0:Y:S01]  /*1bfc0*/  S2UR UR5, SR_CgaCtaId ;  /* 0x00000000000579c3 */ /* 0x000e220000008800 */
[C---:B-1----:R-:W-:Y:S01]  /*1bfd0*/  IMAD.SHL.U32 R2, R0.reuse, 0x8, RZ ;  /* 0x0000000800027824 */ /* 0x042fe200078e00ff */
[----:B------:R-:W-:Y:S01]  /*1bfe0*/  LOP3.LUT R5, R0, 0x7f, RZ, 0xc0, !PT ;  /* 0x0000007f00057812 */ /* 0x000fe200078ec0ff */
[----:B------:R-:W-:Y:S01]  /*1bff0*/  UMOV UR4, 0x400 ;  /* 0x0000040000047882 */ /* 0x000fe20000000000 */
[----:B------:R-:W-:Y:S01]  /*1c000*/  BSSY B8, `(.L_x_5544) ;  /* 0x00007e7000087945 */ /* 0x000fe20003800000 */
[----:B------:R-:W-:Y:S01]  /*1c010*/  IMAD.MOV.U32 R29, RZ, RZ, 0x1 ;  /* 0x00000001ff1d7424 */ /* 0x000fe200078e00ff */
[C---:B------:R-:W-:Y:S01]  /*1c020*/  LOP3.LUT R3, R2.reuse, 0x1f8, RZ, 0xc0, !PT ;  /* 0x000001f802037812 */ /* 0x040fe200078ec0ff */
[----:B------:R-:W-:Y:S01]  /*1c030*/  IMAD.SHL.U32 R36, R5, 0x8, RZ ;  /* 0x0000000805247824 */ /* 0x000fe200078e00ff */
[----:B------:R-:W-:Y:S01]  /*1c040*/  LOP3.LUT R2, R2, 0x38, RZ, 0xc0, !PT ;  /* 0x0000003802027812 */ /* 0x000fe200078ec0ff */
[----:B------:R-:W-:Y:S01]  /*1c050*/  IMAD.MOV.U32 R19, RZ, RZ, RZ ;  /* 0x000000ffff137224 */ /* 0x000fe200078e00ff */
[----:B------:R-:W-:Y:S01]  /*1c060*/  LOP3.LUT R3, R3, 0x38, R0, 0x78, !PT ;  /* 0x0000003803037812 */ /* 0x000fe200078e7800 */
[----:B------:R-:W-:Y:S01]  /*1c070*/  IMAD.SHL.U32 R0, R0, 0x10, RZ ;  /* 0x0000001000007824 */ /* 0x000fe200078e00ff */
[----:B------:R-:W-:Y:S01]  /*1c080*/  ULDC.64 UR38, c[0x0][0x198] ;  /* 0x0000660000267ab9 */ /* 0x000fe20000000a00 */
[----:B------:R-:W-:Y:S01]  /*1c090*/  IMAD.MOV.U32 R22, RZ, RZ, RZ ;  /* 0x000000ffff167224 */ /* 0x000fe200078e00ff */
[----:B------:R-:W-:Y:S01]  /*1c0a0*/  LOP3.LUT R36, R3, 0x200, R36, 0xf8, !PT ;  /* 0x0000020003247812 */ /* 0x000fe200078ef824 */
[----:B------:R-:W-:Y:S01]  /*1c0b0*/  IMAD.MOV.U32 R28, RZ, RZ, 0x1 ;  /* 0x00000001ff1c7424 */ /* 0x000fe200078e00ff */
[----:B------:R-:W-:Y:S01]  /*1c0c0*/  SHF.R.U32.HI R3, RZ, 0x3, R5 ;  /* 0x00000003ff037819 */ /* 0x000fe20000011605 */
[----:B------:R-:W-:-:S03]  /*1c0d0*/  ULDC UR36, c[0x0][0xc] ;  /* 0x0000030000247ab9 */ /* 0x000fc60000000800 */
[----:B------:R-:W-:Y:S02]  /*1c0e0*/  LOP3.LUT R3, R3, 0x70, R0, 0xf8, !PT ;  /* 0x0000007003037812 */ /* 0x000fe400078ef800 */
[C---:B------:R-:W-:Y:S01]  /*1c0f0*/  LOP3.LUT R0, R2.reuse, 0x40, RZ, 0xfc, !PT ;  /* 0x0000004002007812 */ /* 0x040fe200078efcff */
[----:B0-----:R-:W-:Y:S01]  /*1c100*/  ULEA UR4, UR5, UR4, 0x18 ;  /* 0x0000000405047291 */ /* 0x001fe2000f8ec03f */
[C---:B------:R-:W-:Y:S02]  /*1c110*/  LOP3.LUT R3, R2.reuse, 0xc0, RZ, 0xfc, !PT ;  /* 0x000000c002037812 */ /* 0x040fe400078efcff */
[C---:B------:R-:W-:Y:S02]  /*1c120*/  LOP3.LUT R0, R2.reuse, 0x100, RZ, 0xfc, !PT ;  /* 0x0000010002007812 */ /* 0x040fe400078efcff */
[C---:B------:R-:W-:Y:S01]  /*1c130*/  LOP3.LUT R3, R2.reuse, 0x180, RZ, 0xfc, !PT ;  /* 0x0000018002037812 */ /* 0x040fe200078efcff */
[----:B------:R-:W-:Y:S01]  /*1c140*/  IMAD.U32 R18, RZ, RZ, UR4 ;  /* 0x00000004ff127e24 */ /* 0x000fe2000f8e00ff */
[----:B------:R-:W-:-:S03]  /*1c150*/  LOP3.LUT R0, R2, 0x1c0, RZ, 0xfc, !PT ;  /* 0x000001c002007812 */ /* 0x000fc600078efcff */
[----:B------:R-:W-:Y:S01]  /*1c160*/  IMAD R23, R36, 0x2, R18 ;  /* 0x0000000224177824 */ /* 0x000fe200078e0212 */
[----:B--2---:R-:W-:-:S05]  /*1c170*/  LOP3.LUT R4, R4, 0x2, RZ, 0xfc, !PT ;  /* 0x0000000204047812 */ /* 0x004fca00078efcff */
[----:B------:R0:W-:Y:S04]  /*1c180*/  STL [R1+0x50], R4 ;  /* 0x0000500401007387 */ /* 0x0001e80000100800 */
[----:B------:R1:W-:Y:S01]  /*1c190*/  STL [R1+0x34], RZ ;  /* 0x000034ff01007387 */ /* 0x0003e20000100800 */
[C---:B0-----:R-:W-:Y:S02]  /*1c1a0*/  LOP3.LUT R4, R2.reuse, 0x80, RZ, 0xfc, !PT ;  /* 0x0000008002047812 */ /* 0x041fe400078efcff */
[----:B-1----:R-:W-:-:S07]  /*1c1b0*/  LOP3.LUT R4, R2, 0x140, RZ, 0xfc, !PT ;  /* 0x0000014002047812 */ /* 0x002fce00078efcff */
.L_x_5661:
        /* <DEDUP_REMOVED lines=50> */
[----:B---3--:R-:W-:Y:S06]  /*1c4e0*/  @P2 BRA `(.L_x_5545) ;  /* 0x0000000000142947 */ /* 0x008fec0003800000 */
[----:B------:R-:W-:Y:S05]  /*1c4f0*/  @!P0 BRA `(.L_x_5545) ;  /* 0x0000000000108947 */ /* 0x000fea0003800000 */
[----:B------:R-:W2:Y:S04]  /*1c500*/  LDG.E R7, desc[UR40][R2.64] ;  /* 0x0000002802077981 */ /* 0x000ea8000c1e1900 */
[----:B------:R-:W2:Y:S02]  /*1c510*/  LDG.E R2, desc[UR40][R2.64+0x4] ;  /* 0x0000042802027981 */ /* 0x000ea4000c1e1900 */
[----:B--2---:R-:W-:-:S05]  /*1c520*/  IMAD.IADD R10, R2, 0x1, -R7 ;  /* 0x00000001020a7824 */ /* 0x004fca00078e0a07 */
[----:B------:R1:W-:Y:S02]  /*1c530*/  STL [R1+0xc], R10 ;  /* 0x00000c0a01007387 */ /* 0x0003e40000100800 */
.L_x_5545:
[----:B------:R-:W-:Y:S01]  /*1c540*/  ULDC.64 UR4, c[0x0][0xb18] ;  /* 0x0002c60000047ab9 */ /* 0x000fe20000000a00 */
[C---:B0-----:R-:W-:Y:S01]  /*1c550*/  LOP3.LUT R8, R26.reuse, 0xff000000, RZ, 0xc0, !PT ;  /* 0xff0000001a087812 */ /* 0x041fe200078ec0ff */
[----:B------:R-:W-:Y:S01]  /*1c560*/  IMAD.MOV.U32 R30, RZ, RZ, R37 ;  /* 0x000000ffff1e7224 */ /* 0x000fe200078e0025 */
[----:B------:R-:W-:Y:S02]  /*1c570*/  ISETP.NE.U32.AND P0, PT, RZ, UR4, PT ;  /* 0x00000004ff007c0c */ /* 0x000fe4000bf05070 */
[----:B------:R-:W-:Y:S02]  /*1c580*/  SHF.R.U32.HI R8, RZ, 0x8, R8 ;  /* 0x00000008ff087819 */ /* 0x000fe40000011608 */
[----:B------:R-:W-:Y:S02]  /*1c590*/  ISETP.NE.AND.EX P0, PT, RZ, UR5, PT, P0 ;  /* 0x00000005ff007c0c */ /* 0x000fe4000bf05300 */
[C---:B------:R-:W-:Y:S02]  /*1c5a0*/  LOP3.LUT R2, R26.reuse, 0xff0000, RZ, 0xc0, !PT ;  /* 0x00ff00001a027812 */ /* 0x040fe400078ec0ff */
[----:B------:R-:W-:-:S02]  /*1c5b0*/  LOP3.LUT R17, R26, 0xffff, RZ, 0xc0, !PT ;  /* 0x0000ffff1a117812 */ /* 0x000fc400078ec0ff */
[----:B------:R-:W-:-:S07]  /*1c5c0*/  LEA.HI R8, R2, R8, RZ, 0x10 ;  /* 0x0000000802087211 */ /* 0x000fce00078f80ff */
[----:B------:R-:W-:Y:S05]  /*1c5d0*/  @!P0 BRA `(.L_x_5546) ;  /* 0x0000000000108947 */ /* 0x000fea0003800000 */
[----:B------:R-:W-:-:S04]  /*1c5e0*/  IADD3 R2, P0, R31, UR4, RZ ;  /* 0x000000041f027c10 */ /* 0x000fc8000ff1e0ff */
[----:B------:R-:W-:-:S05]  /*1c5f0*/  IADD3.X R3, R32, UR5, RZ, P0, !PT ;  /* 0x0000000520037c10 */ /* 0x000fca00087fe4ff */
[----:B------:R0:W5:Y:S01]  /*1c600*/  LDG.E R9, desc[UR40][R2.64] ;  /* 0x0000002802097981 */ /* 0x000162000c1e1900 */
[----:B------:R-:W-:Y:S05]  /*1c610*/  BRA `(.L_x_5547) ;  /* 0x0000000000247947 */ /* 0x000fea0003800000 */
.L_x_5546:
        /* <DEDUP_REMOVED lines=9> */
.L_x_5547:
[----:B0-----:R-:W2:Y:S01]  /*1c6b0*/  @P1 LDG.E R2, desc[UR40][R4.64] ;  /* 0x0000002804021981 */ /* 0x001ea2000c1e1900 */
[----:B------:R-:W0:Y:S03]  /*1c6c0*/  LDC R3, c[0x0][0x448] ;  /* 0x00011200ff037b82 */ /* 0x000e260000000800 */
[----:B------:R3:W2:Y:S01]  /*1c6d0*/  @P1 LDG.E R5, desc[UR40][R4.64+0x4] ;  /* 0x0000042804051981 */ /* 0x0006a2000c1e1900 */
[----:B-----5:R-:W-:Y:S01]  /*1c6e0*/  IMAD.IADD R9, R9, 0x1, -R34 ;  /* 0x0000000109097824 */ /* 0x020fe200078e0a22 */
[----:B------:R-:W-:Y:S01]  /*1c6f0*/  BSSY B0, `(.L_x_5548) ;  /* 0x0000035000007945 */ /* 0x000fe20003800000 */
[----:B------:R-:W-:Y:S02]  /*1c700*/  LOP3.LUT R33, R8, 0xff, RZ, 0xc0, !PT ;  /* 0x000000ff08217812 */ /* 0x000fe400078ec0ff */
[----:B0-----:R-:W-:-:S13]  /*1c710*/  ISETP.NE.AND P0, PT, R3, 0x1, PT ;  /* 0x000000010300780c */ /* 0x001fda0003f05270 */
[----:B---3--:R-:W0:Y:S08]  /*1c720*/  @P0 LDC R4, c[0x0][0x44c] ;  /* 0x00011300ff040b82 */ /* 0x008e300000000800 */
[----:B------:R-:W3:Y:S01]  /*1c730*/  @P0 LDC R3, c[0x0][0x450] ;  /* 0x00011400ff030b82 */ /* 0x000ee20000000800 */
[----:B--2---:R-:W-:Y:S02]  /*1c740*/  @P1 IMAD.IADD R6, R5, 0x1, -R2 ;  /* 0x0000000105061824 */ /* 0x004fe400078e0a02 */
[----:B------:R-:W-:-:S02]  /*1c750*/  IMAD.SHL.U32 R2, R25, 0x40, RZ ;  /* 0x0000004019027824 */ /* 0x000fc400078e00ff */
[----:B------:R-:W-:Y:S02]  /*1c760*/  IMAD.IADD R26, R9, 0x1, R6 ;  /* 0x00000001091a7824 */ /* 0x000fe400078e0206 */
[----:B------:R-:W-:-:S03]  /*1c770*/  VIADD R2, R2, 0x3f ;  /* 0x0000003f02027836 */ /* 0x000fc60000000000 */
[----:B------:R-:W-:Y:S01]  /*1c780*/  IADD3 R7, R26, 0x40, -R10 ;  /* 0x000000401a077810 */ /* 0x000fe20007ffe80a */
[----:B0-----:R-:W-:-:S05]  /*1c790*/  @P0 IMAD.HI.U32 R4, R2, R4, RZ ;  /* 0x0000000402040227 */ /* 0x001fca00078e00ff */
[----:B---3--:R-:W-:Y:S01]  /*1c7a0*/  @P0 SHF.R.U32.HI R2, RZ, R3, R4 ;  /* 0x00000003ff020219 */ /* 0x008fe20000011604 */
[----:B------:R-:W-:-:S04]  /*1c7b0*/  VIADD R3, R26, 0x3f ;  /* 0x0000003f1a037836 */ /* 0x000fc80000000000 */
[----:B------:R-:W-:Y:S01]  /*1c7c0*/  IMAD.IADD R2, R7, 0x1, R2 ;  /* 0x0000000107027824 */ /* 0x000fe200078e0202 */
[----:B------:R-:W-:-:S04]  /*1c7d0*/  SHF.R.S32.HI R4, RZ, 0x1f, R3 ;  /* 0x0000001fff047819 */ /* 0x000fc80000011403 */
[----:B------:R-:W-:Y:S02]  /*1c7e0*/  LEA.HI R4, R4, R3, RZ, 0x6 ;  /* 0x0000000304047211 */ /* 0x000fe400078f30ff */
[----:B------:R-:W-:Y:S02]  /*1c7f0*/  SHF.R.S32.HI R3, RZ, 0x1f, R2 ;  /* 0x0000001fff037819 */ /* 0x000fe40000011402 */
[----:B------:R-:W-:Y:S02]  /*1c800*/  SHF.R.S32.HI R5, RZ, 0x6, R4 ;  /* 0x00000006ff057819 */ /* 0x000fe40000011404 */
[----:B------:R-:W-:Y:S01]  /*1c810*/  LEA.HI R3, R3, R2, RZ, 0x6 ;  /* 0x0000000203037211 */ /* 0x000fe200078f30ff */
[----:B------:R-:W-:Y:S01]  /*1c820*/  IMAD.MOV.U32 R2, RZ, RZ, RZ ;  /* 0x000000ffff027224 */ /* 0x000fe200078e00ff */
        /* <DEDUP_REMOVED lines=33> */
.L_x_5549:
[----:B------:R-:W-:Y:S05]  /*1ca40*/  BSYNC B0 ;  /* 0x0000000000007941 */ /* 0x000fea0003800000 */
.L_x_5548:
[-C--:B------:R-:W-:Y:S01]  /*1ca50*/  IMAD R3, R33, R2.reuse, RZ ;  /* 0x0000000221037224 */ /* 0x080fe200078e02ff */
        /* <DEDUP_REMOVED lines=23> */
.L_x_5716:
[----:B-1----:R-:W-:Y:S02]  /*1cbd0*/  ISETP.NE.AND P0, PT, R14, RZ, PT ;  /* 0x000000ff0e00720c */ /* 0x002fe40003f05270 */
[----:B------:R-:W-:-:S11]  /*1cbe0*/  PLOP3.LUT P6, PT, PT, PT, PT, 0x8, 0x0 ;  /* 0x000000000000781c */ /* 0x000fd60003fce170 */
[----:B------:R-:W-:Y:S05]  /*1cbf0*/  @P0 BRA `(.L_x_5553) ;  /* 0x00000000000c0947 */ /* 0x000fea0003800000 */
[----:B------:R-:W-:-:S03]  /*1cc00*/  UMOV UR4, 0xffffffff ;  /* 0xffffffff00047882 */ /* 0x000fc60000000000 */
[----:B------:R-:W-:Y:S05]  /*1cc10*/  BRA.DIV UR4, `(.L_x_5554) ;  /* 0x0000008604d47947 */ /* 0x000fea000b800000 */
[----:B------:R-:W-:-:S13]  /*1cc20*/  ELECT P6, URZ, PT ;  /* 0x00000000003f782f */ /* 0x000fda00038c0000 */
.L_x_5553:
        /* <DEDUP_REMOVED lines=9> */
.L_x_5719:
[----:B------:R-:W-:Y:S05]  /*1ccc0*/  BSYNC B1 ;  /* 0x0000000000017941 */ /* 0x000fea0003800000 */
.L_x_5555:
        /* <DEDUP_REMOVED lines=10> */
.L_x_5720:
[----:B------:R-:W-:Y:S05]  /*1cd70*/  BSYNC B2 ;  /* 0x0000000000027941 */ /* 0x000fea0003800000 */
.L_x_5559:
        /* <DEDUP_REMOVED lines=9> */
.L_x_5562:
[----:B------:R-:W-:Y:S05]  /*1ce10*/  BSYNC B2 ;  /* 0x0000000000027941 */ /* 0x000fea0003800000 */
.L_x_5561:
        /* <DEDUP_REMOVED lines=12> */
.L_x_5563:
        /* <DEDUP_REMOVED lines=13> */
.L_x_5721:
[----:B------:R-:W-:Y:S05]  /*1cfb0*/  BSYNC B2 ;  /* 0x0000000000027941 */ /* 0x000fea0003800000 */
.L_x_5564:
        /* <DEDUP_REMOVED lines=11> */
.L_x_5567:
[----:B------:R-:W-:Y:S05]  /*1d070*/  BSYNC B2 ;  /* 0x0000000000027941 */ /* 0x000fea0003800000 */
.L_x_5566:
        /* <DEDUP_REMOVED lines=9> */
.L_x_5568:
        /* <DEDUP_REMOVED lines=15> */
.L_x_5569:
        /* <DEDUP_REMOVED lines=15> */
.L_x_5570:
        /* <DEDUP_REMOVED lines=15> */
.L_x_5571:
        /* <DEDUP_REMOVED lines=15> */
.L_x_5572:
        /* <DEDUP_REMOVED lines=15> */
.L_x_5573:
        /* <DEDUP_REMOVED lines=15> */
.L_x_5574:
        /* <DEDUP_REMOVED lines=15> */
.L_x_5575:
        /* <DEDUP_REMOVED lines=10> */
.L_x_5558:
[----:B------:R-:W-:Y:S05]  /*1d840*/  BSYNC B1 ;  /* 0x0000000000017941 */ /* 0x000fea0003800000 */
.L_x_5557:
        /* <DEDUP_REMOVED lines=9> */
.L_x_5595:
        /* <DEDUP_REMOVED lines=11> */
.L_x_5722:
[----:B------:R-:W-:Y:S05]  /*1d990*/  BSYNC B2 ;  /* 0x0000000000027941 */ /* 0x000fea0003800000 */
.L_x_5578:
        /* <DEDUP_REMOVED lines=9> */
.L_x_5581:
[----:B------:R-:W-:Y:S05]  /*1da30*/  BSYNC B2 ;  /* 0x0000000000027941 */ /* 0x000fea0003800000 */
.L_x_5580:
        /* <DEDUP_REMOVED lines=11> */
.L_x_5582:
        /* <DEDUP_REMOVED lines=13> */
.L_x_5723:
[----:B------:R-:W-:Y:S05]  /*1dbc0*/  BSYNC B2 ;  /* 0x0000000000027941 */ /* 0x000fea0003800000 */
.L_x_5583:
        /* <DEDUP_REMOVED lines=11> */
.L_x_5586:
[----:B------:R-:W-:Y:S05]  /*1dc80*/  BSYNC B2 ;  /* 0x0000000000027941 */ /* 0x000fea0003800000 */
.L_x_5585:
        /* <DEDUP_REMOVED lines=9> */
.L_x_5587:
        /* <DEDUP_REMOVED lines=15> */
.L_x_5588:
        /* <DEDUP_REMOVED lines=15> */
.L_x_5589:
        /* <DEDUP_REMOVED lines=15> */
.L_x_5590:
        /* <DEDUP_REMOVED lines=15> */
.L_x_5591:
        /* <DEDUP_REMOVED lines=15> */
.L_x_5592:
        /* <DEDUP_REMOVED lines=15> */
.L_x_5593:
        /* <DEDUP_REMOVED lines=15> */
.L_x_5594:
        /* <DEDUP_REMOVED lines=10> */
.L_x_5577:
[----:B------:R-:W-:Y:S05]  /*1e450*/  BSYNC B1 ;  /* 0x0000000000017941 */ /* 0x000fea0003800000 */
.L_x_5576:
        /* <DEDUP_REMOVED lines=8> */
.L_x_5551:
[----:B------:R-:W-:Y:S05]  /*1e4e0*/  BSYNC B0 ;  /* 0x0000000000007941 */ /* 0x000fea0003800000 */
.L_x_5550:
        /* <DEDUP_REMOVED lines=46> */
.L_x_5597:
[----:B------:R-:W-:Y:S05]  /*1e7d0*/  BSYNC B0 ;  /* 0x0000000000007941 */ /* 0x000fea0003800000 */
.L_x_5596:
        /* <DEDUP_REMOVED lines=23> */
.L_x_5599:
        /* <DEDUP_REMOVED lines=20> */
.L_x_5602:
[----:B------:R-:W-:Y:S05]  /*1ea90*/  BSYNC B6 ;  /* 0x0000000000067941 */ /* 0x000fea0003800000 */
.L_x_5601:
        /* <DEDUP_REMOVED lines=20> */
.L_x_5605:
        /* <DEDUP_REMOVED lines=15> */
.L_x_5604:
[----:B------:R-:W-:Y:S05]  /*1ecd0*/  BSYNC B6 ;  /* 0x0000000000067941 */ /* 0x000fea0003800000 */
.L_x_5603:
[----:B------:R-:W2:Y:S01]  /*1ece0*/  LDL R21, [R1+0x30] ;  /* 0x0000300001157983 */ /* 0x000ea20000100800 */
[----:B------:R-:W-:Y:S01]  /*1ecf0*/  ULDC.64 UR4, c[0x0][0xaf0] ;  /* 0x0002bc0000047ab9 */ /* 0x000fe20000000a00 */
[----:B------:R-:W0:Y:S01]  /*1ed00*/  LDC R9, c[0x0][0x430] ;  /* 0x00010c00ff097b82 */ /* 0x000e220000000800 */
[----:B------:R-:W-:Y:S01]  /*1ed10*/  ISETP.NE.U32.AND P0, PT, RZ, UR4, PT ;  /* 0x00000004ff007c0c */ /* 0x000fe2000bf05070 */
[----:B------:R-:W1:Y:S03]  /*1ed20*/  S2R R20, SR_TID.X ;  /* 0x0000000000147919 */ /* 0x000e660000002100 */
[----:B------:R-:W-:-:S13]  /*1ed30*/  ISETP.NE.AND.EX P0, PT, RZ, UR5, PT, P0 ;  /* 0x00000005ff007c0c */ /* 0x000fda000bf05300 */
[----:B------:R-:W-:Y:S01]  /*1ed40*/  @P0 IADD3 R2, P1, R31, UR4, RZ ;  /* 0x000000041f020c10 */ /* 0x000fe2000ff3e0ff */
[----:B------:R-:W-:-:S03]  /*1ed50*/  ULDC UR4, c[0x0][0x320] ;  /* 0x0000c80000047ab9 */ /* 0x000fc60000000800 */
[----:B------:R-:W-:-:S05]  /*1ed60*/  @P0 IADD3.X R3, R32, UR5, RZ, P1, !PT ;  /* 0x0000000520030c10 */ /* 0x000fca0008ffe4ff */
[----:B------:R3:W4:Y:S01]  /*1ed70*/  @P0 LDG.E R30, desc[UR40][R2.64] ;  /* 0x00000028021e0981 */ /* 0x000722000c1e1900 */
[----:B-1----:R-:W-:-:S04]  /*1ed80*/  LOP3.LUT R20, R20, 0x7f, RZ, 0xc0, !PT ;  /* 0x0000007f14147812 */ /* 0x002fc800078ec0ff */
[----:B------:R-:W-:Y:S02]  /*1ed90*/  SHF.R.U32.HI R35, RZ, 0x3, R20 ;  /* 0x00000003ff237819 */ /* 0x000fe40000011614 */
[----:B------:R-:W1:Y:S02]  /*1eda0*/  S2R R20, SR_TID.X ;  /* 0x0000000000147919 */ /* 0x000e640000002100 */
[----:B-1----:R-:W-:-:S05]  /*1edb0*/  IMAD.SHL.U32 R20, R20, 0x10, RZ ;  /* 0x0000001014147824 */ /* 0x002fca00078e00ff */
[----:B------:R-:W-:Y:S02]  /*1edc0*/  LOP3.LUT R20, R35, 0x70, R20, 0xf8, !PT ;  /* 0x0000007023147812 */ /* 0x000fe400078ef814 */
[----:B------:R-:W1:Y:S01]  /*1edd0*/  S2R R35, SR_TID.X ;  /* 0x0000000000237919 */ /* 0x000e620000002100 */
[----:B0-----:R-:W-:Y:S01]  /*1ede0*/  ISETP.NE.AND P1, PT, R9, 0x1, PT ;  /* 0x000000010900780c */ /* 0x001fe20003f25270 */
[----:B------:R-:W0:-:S12]  /*1edf0*/  S2R R4, SR_TID.X ;  /* 0x0000000000047919 */ /* 0x000e180000002100 */
[----:B---3--:R-:W3:Y:S08]  /*1ee00*/  @P1 LDC R3, c[0x0][0x434] ;  /* 0x00010d00ff031b82 */ /* 0x008ef00000000800 */
[----:B------:R-:W5:Y:S01]  /*1ee10*/  @P1 LDC R2, c[0x0][0x438] ;  /* 0x00010e00ff021b82 */ /* 0x000f620000000800 */
[----:B-1----:R-:W-:-:S05]  /*1ee20*/  IMAD.SHL.U32 R35, R35, 0x8, RZ ;  /* 0x0000000823237824 */ /* 0x002fca00078e00ff */
[----:B------:R-:W-:-:S04]  /*1ee30*/  LOP3.LUT R35, R35, 0x38, RZ, 0xc0, !PT ;  /* 0x0000003823237812 */ /* 0x000fc800078ec0ff */
[----:B------:R-:W-:-:S04]  /*1ee40*/  LOP3.LUT R35, R35, 0x40, RZ, 0xfc, !PT ;  /* 0x0000004023237812 */ /* 0x000fc800078efcff */
[----:B------:R-:W-:Y:S02]  /*1ee50*/  ISETP.GE.AND P2, PT, R35, UR4, PT ;  /* 0x0000000423007c0c */ /* 0x000fe4000bf46270 */
[----:B------:R-:W1:Y:S01]  /*1ee60*/  S2R R35, SR_TID.X ;  /* 0x0000000000237919 */ /* 0x000e620000002100 */
[----:B0-----:R-:W-:Y:S01]  /*1ee70*/  IMAD.SHL.U32 R4, R4, 0x8, RZ ;  /* 0x0000000804047824 */ /* 0x001fe200078e00ff */
[----:B------:R-:W-:-:S04]  /*1ee80*/  LOP3.LUT R16, R16, 0xffffffbf, RZ, 0xc0, !PT ;  /* 0xffffffbf10107812 */ /* 0x000fc800078ec0ff */
[----:B------:R-:W-:Y:S02]  /*1ee90*/  LOP3.LUT R4, R4, 0x38, RZ, 0xc0, !PT ;  /* 0x0000003804047812 */ /* 0x000fe400078ec0ff */
[----:B------:R-:W-:Y:S02]  /*1eea0*/  SEL R8, RZ, 0xffffffff, P2 ;  /* 0xffffffffff087807 */ /* 0x000fe40001000000 */
[----:B------:R-:W-:Y:S02]  /*1eeb0*/  LOP3.LUT R4, R4, 0x80, RZ, 0xfc, !PT ;  /* 0x0000008004047812 */ /* 0x000fe400078efcff */
[----:B------:R-:W-:Y:S01]  /*1eec0*/  @P2 LOP3.LUT R16, R16, 0x40, RZ, 0xfc, !PT ;  /* 0x0000004010102812 */ /* 0x000fe200078efcff */
[----:B------:R-:W-:Y:S01]  /*1eed0*/  IMAD.SHL.U32 R8, R8, 0x2, RZ ;  /* 0x0000000208087824 */ /* 0x000fe200078e00ff */
[----:B------:R-:W-:Y:S01]  /*1eee0*/  ISETP.GE.AND P2, PT, R4, UR4, PT ;  /* 0x0000000404007c0c */ /* 0x000fe2000bf46270 */
[----:B-1----:R-:W-:-:S05]  /*1eef0*/  IMAD.SHL.U32 R35, R35, 0x8, RZ ;  /* 0x0000000823237824 */ /* 0x002fca00078e00ff */
[----:B------:R-:W-:-:S04]  /*1ef00*/  LOP3.LUT R35, R35, 0x38, RZ, 0xc0, !PT ;  /* 0x0000003823237812 */ /* 0x000fc800078ec0ff */
[----:B------:R-:W-:Y:S02]  /*1ef10*/  LOP3.LUT R35, R35, 0xc0, RZ, 0xfc, !PT ;  /* 0x000000c023237812 */ /* 0x000fe400078efcff */
[----:B------:R-:W-:Y:S01]  /*1ef20*/  LOP3.LUT R16, R16, 0xffffff7f, RZ, 0xc0, !PT ;  /* 0xffffff7f10107812 */ /* 0x000fe200078ec0ff */
[----:B------:R-:W-:Y:S01]  /*1ef30*/  IMAD.MOV.U32 R11, RZ, RZ, RZ ;  /* 0x000000ffff0b7224 */ /* 0x000fe200078e00ff */
[----:B--2---:R-:W-:Y:S02]  /*1ef40*/  LEA R31, R21, 0xffffffc0, 0x6 ;  /* 0xffffffc0151f7811 */ /* 0x004fe400078e30ff */
[----:B------:R-:W0:Y:S03]  /*1ef50*/  S2R R21, SR_TID.X ;  /* 0x0000000000157919 */ /* 0x000e260000002100 */
[----:B------:R-:W-:-:S05]  /*1ef60*/  IMAD.IADD R0, R20, 0x1, R31 ;  /* 0x0000000114007824 */ /* 0x000fca00078e021f */
[C---:B------:R-:W-:Y:S01]  /*1ef70*/  ISETP.GE.AND P0, PT, R0.reuse, R26, PT ;  /* 0x0000001a0000720c */ /* 0x040fe20003f06270 */
[----:B------:R-:W-:-:S03]  /*1ef80*/  IMAD.IADD R0, R0, 0x1, R34 ;  /* 0x0000000100007824 */ /* 0x000fc600078e0222 */
[----:B------:R-:W-:Y:S01]  /*1ef90*/  ISETP.GT.U32.OR P0, PT, R20, 0x3f, P0 ;  /* 0x0000003f1400780c */ /* 0x000fe20000704470 */
[----:B---3--:R-:W-:-:S04]  /*1efa0*/  @P1 IMAD.HI.U32 R3, R0, R3, RZ ;  /* 0x0000000300031227 */ /* 0x008fc800078e00ff */
[----:B------:R-:W-:Y:S01]  /*1efb0*/  IMAD.MOV.U32 R6, RZ, RZ, R0 ;  /* 0x000000ffff067224 */ /* 0x000fe200078e0000 */
[----:B-----5:R-:W-:-:S07]  /*1efc0*/  @P1 SHF.R.U32.HI R6, RZ, R2, R3 ;  /* 0x00000002ff061219 */ /* 0x020fce0000011603 */
[----:B------:R-:W1:Y:S01]  /*1efd0*/  @!P0 LDC.64 R2, c[0x0][0x428] ;  /* 0x00010a00ff028b82 */ /* 0x000e620000000a00 */
[----:B0-----:R-:W-:-:S05]  /*1efe0*/  IMAD.SHL.U32 R21, R21, 0x8, RZ ;  /* 0x0000000815157824 */ /* 0x001fca00078e00ff */
        /* <DEDUP_REMOVED lines=11> */
[----:B-1----:R-:W-:-:S04]  /*1f0a0*/  @!P0 IMAD R7, R35, R2, RZ ;  /* 0x0000000223078224 */ /* 0x002fc800078e02ff */
        /* <DEDUP_REMOVED lines=37> */
[----:B------:R-:W-:-:S04]  /*1f300*/  LOP3.LUT R16, R16, 0xfffffffb, RZ, 0xc0, !PT ;  /* 0xfffffffb10107812 */ /* 0x000fc800078ec0ff */
[----:B------:R-:W-:Y:S01]  /*1f310*/  @P2 LOP3.LUT R16, R16, 0x4, RZ, 0xfc, !PT ;  /* 0x0000000410102812 */ /* 0x000fe200078efcff */
[----:B0-----:R-:W-:Y:S06]  /*1f320*/  BRA.DIV UR4, `(.L_x_5606) ;  /* 0x0000006204947947 */ /* 0x001fec000b800000 */
.L_x_5726:
[----:B------:R-:W2:Y:S01]  /*1f330*/  LDL R0, [R1+0x50] ;  /* 0x0000500001007983 */ /* 0x000ea20000100800 */
[----:B------:R-:W-:Y:S02]  /*1f340*/  ISETP.GT.U32.AND P1, PT, R20, 0x3f, PT ;  /* 0x0000003f1400780c */ /* 0x000fe40003f24070 */
[----:B------:R-:W-:Y:S02]  /*1f350*/  LOP3.LUT R16, R16, 0xfffffeff, RZ, 0xc0, !PT ;  /* 0xfffffeff10107812 */ /* 0x000fe400078ec0ff */
[----:B------:R-:W-:Y:S02]  /*1f360*/  LOP3.LUT R32, R5, R32, RZ, 0xfc, !PT ;  /* 0x0000002005207212 */ /* 0x000fe400078efcff */
[----:B------:R-:W-:-:S07]  /*1f370*/  LOP3.LUT R16, R16, 0xfffffffe, RZ, 0xc0, !PT ;  /* 0xfffffffe10107812 */ /* 0x000fce00078ec0ff */
[----:B------:R-:W-:Y:S02]  /*1f380*/  @P1 LOP3.LUT R16, R16, 0x1, RZ, 0xfc, !PT ;  /* 0x0000000110101812 */ /* 0x000fe400078efcff */
[----:B--2---:R-:W-:-:S13]  /*1f390*/  ISETP.NE.AND P0, PT, R0, 0x3, PT ;  /* 0x000000030000780c */ /* 0x004fda0003f05270 */
[----:B------:R-:W-:Y:S01]  /*1f3a0*/  @P0 LOP3.LUT R16, R16, 0x100, RZ, 0xfc, !PT ;  /* 0x0000010010100812 */ /* 0x000fe200078efcff */
[----:B------:R-:W-:Y:S06]  /*1f3b0*/  @!P0 BRA `(.L_x_5607) ;  /* 0x0000000000048947 */ /* 0x000fec0003800000 */
[----:B------:R-:W-:Y:S01]  /*1f3c0*/  BPT.TRAP 0x1 ;  /* 0x000000040000795c */ /* 0x000fe20000300000 */
.L_x_5607:
        /* <DEDUP_REMOVED lines=9> */
.L_x_5727:
[----:B------:R-:W-:Y:S05]  /*1f460*/  BSYNC B0 ;  /* 0x0000000000007941 */ /* 0x000fea0003800000 */
.L_x_5608:
        /* <DEDUP_REMOVED lines=65> */
.L_x_5737:
        /* <DEDUP_REMOVED lines=10> */
.L_x_5611:
[----:B------:R-:W-:Y:S02]  /*1f920*/  PLOP3.LUT P1, PT, P1, P0, PT, 0xa2, 0x0 ;  /* 0x000000000000781c */ /* 0x000fe40000f21472 */
[----:B------:R-:W-:-:S08]  /*1f930*/  @P0 R2UR P1, UR4, R26 ;  /* 0x000000001a0402ca */ /* 0x000fd00000020000 */
[----:B------:R-:W-:-:S05]  /*1f940*/  @P0 PLOP3.LUT P0, PT, P1, PT, PT, 0x80, 0x0 ;  /* 0x000000000000081c */ /* 0x000fca0000f0f070 */
[----:B------:R-:W-:Y:S01]  /*1f950*/  @!P1 SYNCS.ARRIVE.TRANS64.RED.A0T1 RZ, [UR4+0x38830], RZ ;  /* 0x038830ffffff99a7 */ /* 0x000fe20008200404 */
[----:B------:R-:W-:Y:S07]  /*1f960*/  @!P1 ARRIVES.LDGSTSBAR.64.TRANSCNT [UR4+0x38830] ;  /* 0x03883000ff0099b0 */ /* 0x000fee0008000a84 */
[----:B------:R-:W-:Y:S05]  /*1f970*/  @P0 BRA.U.ANY `(.L_x_5611) ;  /* 0xfffffffd00e80947 */ /* 0x000fea000393ffff */
[----:B------:R-:W-:Y:S01]  /*1f980*/  NOP ;  /* 0x0000000000007918 */ /* 0x000fe20000000000 */
[----:B------:R-:W2:Y:S02]  /*1f990*/  LDL R0, [R1+0x50] ;  /* 0x0000500001007983 */ /* 0x000ea40000100800 */
[----:B--2---:R-:W-:-:S13]  /*1f9a0*/  ISETP.NE.AND P2, PT, R0, 0x3, PT ;  /* 0x000000030000780c */ /* 0x004fda0003f45270 */
[----:B------:R-:W-:Y:S05]  /*1f9b0*/  @!P2 BRA `(.L_x_5612) ;  /* 0x000000000004a947 */ /* 0x000fea0003800000 */
[----:B------:R-:W-:Y:S01]  /*1f9c0*/  BPT.TRAP 0x1 ;  /* 0x000000040000795c */ /* 0x000fe20000300000 */
.L_x_5612:
        /* <DEDUP_REMOVED lines=34> */
.L_x_5614:
[----:B------:R-:W-:Y:S05]  /*1fbf0*/  BSYNC B6 ;  /* 0x0000000000067941 */ /* 0x000fea0003800000 */
.L_x_5613:
        /* <DEDUP_REMOVED lines=76> */
[----:B------:R-:W1:Y:S04]  /*200c0*/  SHFL.IDX PT, R4, R3, 0x1, 0x181f ;  /* 0x00381f0003047f89 */ /* 0x000e6800000e0000 */
[----:B------:R-:W-:Y:S01]  /*200d0*/  SHFL.IDX PT, R3, R3, 0x3, 0x181f ;  /* 0x00781f0003037f89 */ /* 0x000fe200000e0000 */
        /* <DEDUP_REMOVED lines=14> */
[----:B-1----:R0:W-:Y:S02]  /*201c0*/  @!P0 LDGSTS.E.BYPASS.LTC128B.128 [R23+0x21400], desc[UR40][R4.64], !P1 ;  /* 0x2140000004178fae */ /* 0x0021e4000c901d68 */
.L_x_5746:
[----:B01----:R-:W-:-:S05]  /*201d0*/  VIADD R4, R25, 0x30 ;  /* 0x0000003019047836 */ /* 0x003fca0000000000 */
[----:B------:R-:W-:Y:S01]  /*201e0*/  ISETP.GE.AND P0, PT, R4, R2, PT ;  /* 0x000000020400720c */ /* 0x000fe20003f06270 */
[----:B------:R0:W-:-:S12]  /*201f0*/  STL [R1+0x2c], R4 ;  /* 0x00002c0401007387 */ /* 0x0001d80000100800 */
[----:B------:R-:W-:-:S05]  /*20200*/  @!P0 LEA R2, P2, R7, R0, 0x1 ;  /* 0x0000000007028211 */ /* 0x000fca00078408ff */
[----:B------:R-:W-:-:S05]  /*20210*/  @!P0 IMAD.X R3, RZ, RZ, R3, P2 ;  /* 0x000000ffff038224 */ /* 0x000fca00010e0603 */
[----:B------:R-:W-:Y:S01]  /*20220*/  @!PT LDS RZ, [RZ] ;  /* 0x00000000fffff984 */ /* 0x000fe20000000800 */
[----:B------:R-:W-:Y:S01]  /*20230*/  @!PT LDS RZ, [RZ] ;  /* 0x00000000fffff984 */ /* 0x000fe20000000800 */
[----:B------:R-:W-:Y:S01]  /*20240*/  @!PT LDS RZ, [RZ] ;  /* 0x00000000fffff984 */ /* 0x000fe20000000800 */
[----:B------:R0:W-:Y:S01]  /*20250*/  @!P0 LDGSTS.E.BYPASS.LTC128B.128 [R23+0x21c00], desc[UR40][R2.64], !P1 ;  /* 0x21c0000002178fae */ /* 0x0001e2000c901d68 */
[----:B------:R-:W-:Y:S01]  /*20260*/  PLOP3.LUT P0, PT, PT, PT, PT, 0x80, 0x0 ;  /* 0x000000000000781c */ /* 0x000fe20003f0f070 */
[----:B------:R-:W-:-:S12]  /*20270*/  NOP ;  /* 0x0000000000007918 */ /* 0x000fd80000000000 */
.L_x_5616:
        /* <DEDUP_REMOVED lines=28> */
.L_x_5618:
[----:B------:R-:W-:Y:S05]  /*20440*/  BSYNC B6 ;  /* 0x0000000000067941 */ /* 0x000fea0003800000 */
.L_x_5617:
        /* <DEDUP_REMOVED lines=191> */
.L_x_5756:
[----:B------:R-:W2:Y:S01]  /*21040*/  LDL.LU R3, [R1+0x2c] ;  /* 0x00002c0001037983 */ /* 0x000ea20000300800 */
[----:B------:R-:W-:Y:S01]  /*21050*/  BSSY B0, `(.L_x_5620) ;  /* 0x0000019000007945 */ /* 0x000fe20003800000 */
[----:B--2---:R-:W-:-:S13]  /*21060*/  ISETP.GE.AND P0, PT, R3, R6, PT ;  /* 0x000000060300720c */ /* 0x004fda0003f06270 */
[----:B------:R-:W-:Y:S05]  /*21070*/  @P0 BRA `(.L_x_5621) ;  /* 0x0000000000580947 */ /* 0x000fea0003800000 */
[----:B------:R-:W-:Y:S02]  /*21080*/  LOP3.LUT R0, R0, 0x40, RZ, 0xc0, !PT ;  /* 0x0000004000007812 */ /* 0x000fe400078ec0ff */
[----:B------:R-:W-:Y:S02]  /*21090*/  LOP3.LUT P6, RZ, R16, 0x800, RZ, 0xc0, !PT ;  /* 0x0000080010ff7812 */ /* 0x000fe400078cc0ff */
        /* <DEDUP_REMOVED lines=20> */
.L_x_5621:
[----:B------:R-:W-:Y:S05]  /*211e0*/  BSYNC B0 ;  /* 0x0000000000007941 */ /* 0x000fea0003800000 */
.L_x_5620:
[----:B------:R-:W-:Y:S01]  /*211f0*/  NOP ;  /* 0x0000000000007918 */ /* 0x000fe20000000000 */
[----:B------:R-:W-:-:S13]  /*21200*/  PLOP3.LUT P0, PT, PT, PT, PT, 0x80, 0x0 ;  /* 0x000000000000781c */ /* 0x000fda0003f0f070 */
.L_x_5622:
        /* <DEDUP_REMOVED lines=18> */
.L_x_5757:
[----:B------:R-:W-:Y:S05]  /*21330*/  BSYNC B0 ;  /* 0x0000000000007941 */ /* 0x000fea0003800000 */
.L_x_5623:
[----:B------:R-:W2:Y:S02]  /*21340*/  LDL R2, [R1+0x50] ;  /* 0x0000500001027983 */ /* 0x000ea40000100800 */
[----:B--2---:R-:W-:-:S13]  /*21350*/  ISETP.NE.AND P0, PT, R2, 0x3, PT ;  /* 0x000000030200780c */ /* 0x004fda0003f05270 */
[----:B------:R-:W-:Y:S05]  /*21360*/  @!P0 BRA `(.L_x_5625) ;  /* 0x0000000000048947 */ /* 0x000fea0003800000 */
[----:B------:R-:W-:Y:S01]  /*21370*/  BPT.TRAP 0x1 ;  /* 0x000000040000795c */ /* 0x000fe20000300000 */
.L_x_5625:
[----:B-1----:R-:W-:Y:S01]  /*21380*/  SHF.L.U32 R0, R28, 0x1f, RZ ;  /* 0x0000001f1c007819 */ /* 0x002fe200000006ff */
[----:B------:R-:W-:Y:S03]  /*21390*/  BSSY B0, `(.L_x_5626) ;  /* 0x0000003000007945 */ /* 0x000fe60003800000 */
[----:B------:R-:W1:Y:S02]  /*213a0*/  SYNCS.PHASECHK.TRANS64.TRYWAIT P0, [R26+URZ+0x38860], R0 ;  /* 0x038860001a0075a7 */ /* 0x000e64000800017f */
[----:B-1----:R-:W-:Y:S05]  /*213b0*/  @!P0 BRA `(.L_x_5627) ;  /* 0x00000058001c8947 */ /* 0x002fea0003800000 */
.L_x_5758:
[----:B------:R-:W-:Y:S05]  /*213c0*/  BSYNC B0 ;  /* 0x0000000000007941 */ /* 0x000fea0003800000 */
.L_x_5626:
        /* <DEDUP_REMOVED lines=109> */
.L_x_5768:
        /* <DEDUP_REMOVED lines=34> */
.L_x_5629:
[----:B------:R-:W-:Y:S02]  /*21cc0*/  PLOP3.LUT P1, PT, P1, P0, PT, 0xa2, 0x0 ;  /* 0x000000000000781c */ /* 0x000fe40000f21472 */
[----:B------:R-:W-:-:S08]  /*21cd0*/  @P0 R2UR P1, UR4, R26 ;  /* 0x000000001a0402ca */ /* 0x000fd00000020000 */
[----:B------:R-:W-:-:S05]  /*21ce0*/  @P0 PLOP3.LUT P0, PT, P1, PT, PT, 0x80, 0x0 ;  /* 0x000000000000081c */ /* 0x000fca0000f0f070 */
[----:B------:R-:W-:Y:S01]  /*21cf0*/  @!P1 SYNCS.ARRIVE.TRANS64.RED.A0T1 RZ, [UR4+0x38850], RZ ;  /* 0x038850ffffff99a7 */ /* 0x000fe20008200404 */
[----:B------:R-:W-:Y:S07]  /*21d00*/  @!P1 ARRIVES.LDGSTSBAR.64.TRANSCNT [UR4+0x38850] ;  /* 0x03885000ff0099b0 */ /* 0x000fee0008000a84 */
[----:B------:R-:W-:Y:S05]  /*21d10*/  @P0 BRA.U.ANY `(.L_x_5629) ;  /* 0xfffffffd00e80947 */ /* 0x000fea000393ffff */
[----:B------:R-:W-:Y:S01]  /*21d20*/  NOP ;  /* 0x0000000000007918 */ /* 0x000fe20000000000 */
[----:B-1----:R-:W2:Y:S02]  /*21d30*/  LDL R2, [R1+0x50] ;  /* 0x0000500001027983 */ /* 0x002ea40000100800 */
[----:B--2---:R-:W-:-:S13]  /*21d40*/  ISETP.NE.AND P2, PT, R2, 0x3, PT ;  /* 0x000000030200780c */ /* 0x004fda0003f45270 */
[----:B------:R-:W-:Y:S05]  /*21d50*/  @!P2 BRA `(.L_x_5630) ;  /* 0x000000000004a947 */ /* 0x000fea0003800000 */
[----:B------:R-:W-:Y:S01]  /*21d60*/  BPT.TRAP 0x1 ;  /* 0x000000040000795c */ /* 0x000fe20000300000 */
.L_x_5630:
        /* <DEDUP_REMOVED lines=11> */
.L_x_5645:
[----:B--2---:R-:W2:Y:S01]  /*21e20*/  LDL R10, [R1+0x50] ;  /* 0x00005000010a7983 */ /* 0x004ea20000100800 */
[----:B0-----:R-:W0:Y:S01]  /*21e30*/  LDC R5, c[0x0][0x430] ;  /* 0x00010c00ff057b82 */ /* 0x001e220000000800 */
[----:B-1----:R-:W1:Y:S01]  /*21e40*/  S2R R2, SR_TID.X ;  /* 0x0000000000027919 */ /* 0x002e620000002100 */
[----:B---3--:R-:W3:Y:S01]  /*21e50*/  S2R R8, SR_TID.X ;  /* 0x0000000000087919 */ /* 0x008ee20000002100 */
[----:B0-----:R-:W-:Y:S02]  /*21e60*/  ISETP.NE.AND P0, PT, R5, 0x1, PT ;  /* 0x000000010500780c */ /* 0x001fe40003f05270 */
[----:B-1----:R-:W-:-:S11]  /*21e70*/  LOP3.LUT R2, R2, 0x7f, RZ, 0xc0, !PT ;  /* 0x0000007f02027812 */ /* 0x002fd600078ec0ff */
[----:B------:R-:W0:Y:S01]  /*21e80*/  @P0 LDC R6, c[0x0][0x434] ;  /* 0x00010d00ff060b82 */ /* 0x000e220000000800 */
[----:B---3--:R-:W-:Y:S01]  /*21e90*/  IMAD.SHL.U32 R8, R8, 0x10, RZ ;  /* 0x0000001008087824 */ /* 0x008fe200078e00ff */
[----:B------:R-:W-:-:S04]  /*21ea0*/  SHF.R.U32.HI R2, RZ, 0x3, R2 ;  /* 0x00000003ff027819 */ /* 0x000fc80000011602 */
[----:B------:R-:W-:Y:S02]  /*21eb0*/  LOP3.LUT R8, R2, 0x70, R8, 0xf8, !PT ;  /* 0x0000007002087812 */ /* 0x000fe400078ef808 */
[----:B------:R-:W1:Y:S02]  /*21ec0*/  @P0 LDC R3, c[0x0][0x438] ;  /* 0x00010e00ff030b82 */ /* 0x000e640000000800 */
[----:B------:R-:W-:Y:S01]  /*21ed0*/  ISETP.GT.U32.AND P1, PT, R8, 0x3f, PT ;  /* 0x0000003f0800780c */ /* 0x000fe20003f24070 */
[----:B------:R-:W-:-:S04]  /*21ee0*/  IMAD R4, R7, 0x40, R34 ;  /* 0x0000004007047824 */ /* 0x000fc800078e0222 */
[----:B------:R-:W-:-:S08]  /*21ef0*/  IMAD.IADD R4, R8, 0x1, R4 ;  /* 0x0000000108047824 */ /* 0x000fd000078e0204 */
[----:B------:R-:W3:Y:S01]  /*21f00*/  @!P1 LDC.64 R8, c[0x0][0x428] ;  /* 0x00010a00ff089b82 */ /* 0x000ee20000000a00 */
[----:B0-----:R-:W-:-:S04]  /*21f10*/  @P0 IMAD.HI.U32 R6, R4, R6, RZ ;  /* 0x0000000604060227 */ /* 0x001fc800078e00ff */
[----:B------:R-:W-:Y:S01]  /*21f20*/  IMAD.MOV.U32 R2, RZ, RZ, R4 ;  /* 0x000000ffff027224 */ /* 0x000fe200078e0004 */
[----:B-1----:R-:W-:-:S05]  /*21f30*/  @P0 SHF.R.U32.HI R2, RZ, R3, R6 ;  /* 0x00000003ff020219 */ /* 0x002fca0000011606 */
[----:B------:R-:W-:-:S04]  /*21f40*/  IMAD.MOV R3, RZ, RZ, -R2 ;  /* 0x000000ffff037224 */ /* 0x000fc800078e0a02 */
[----:B------:R-:W-:Y:S01]  /*21f50*/  IMAD R5, R5, R3, R4 ;  /* 0x0000000305057224 */ /* 0x000fe200078e0204 */
[--C-:B------:R-:W-:Y:S01]  /*21f60*/  @!P1 SHF.R.S32.HI R3, RZ, 0x1f, R2.reuse ;  /* 0x0000001fff039819 */ /* 0x100fe20000011402 */
[-C--:B---3--:R-:W-:Y:S02]  /*21f70*/  @!P1 IMAD R4, R35, R8.reuse, RZ ;  /* 0x0000000823049224 */ /* 0x088fe400078e02ff */
[----:B------:R-:W-:-:S04]  /*21f80*/  @!P1 IMAD.WIDE.U32 R2, R30, R8, R2 ;  /* 0x000000081e029225 */ /* 0x000fc800078e0002 */
[----:B------:R-:W-:Y:S02]  /*21f90*/  @!P1 IMAD R4, R30, R9, R4 ;  /* 0x000000091e049224 */ /* 0x000fe400078e0204 */
[----:B------:R-:W0:Y:S02]  /*21fa0*/  @!P1 LDC.64 R8, c[0x0][0x418] ;  /* 0x00010600ff089b82 */ /* 0x000e240000000a00 */
[----:B------:R-:W-:Y:S02]  /*21fb0*/  @!P1 IMAD.IADD R3, R4, 0x1, R3 ;  /* 0x0000000104039824 */ /* 0x000fe400078e0203 */
[----:B------:R-:W-:Y:S02]  /*21fc0*/  IMAD.MOV.U32 R4, RZ, RZ, RZ ;  /* 0x000000ffff047224 */ /* 0x000fe400078e00ff */
[----:B------:R-:W-:Y:S01]  /*21fd0*/  VIADD R22, R22, 0x1 ;  /* 0x0000000116167836 */ /* 0x000fe20000000000 */
        /* <DEDUP_REMOVED lines=10> */
[----:B------:R-:W-:Y:S02]  /*22080*/  ISETP.GT.AND P3, PT, R2, R33, PT ;  /* 0x000000210200720c */ /* 0x000fe40003f64270 */
[----:B--2---:R-:W-:-:S13]  /*22090*/  ISETP.NE.AND P1, PT, R10, 0x3, PT ;  /* 0x000000030a00780c */ /* 0x004fda0003f25270 */
[----:B0-----:R-:W-:Y:S05]  /*220a0*/  @!P1 BRA `(.L_x_5633) ;  /* 0x0000000000049947 */ /* 0x001fea0003800000 */
[----:B------:R-:W-:Y:S01]  /*220b0*/  BPT.TRAP 0x1 ;  /* 0x000000040000795c */ /* 0x000fe20000300000 */
.L_x_5633:
[----:B------:R-:W-:Y:S01]  /*220c0*/  IMAD R6, R22, 0x8, R18 ;  /* 0x0000000816067824 */ /* 0x000fe200078e0212 */
[----:B------:R-:W-:Y:S01]  /*220d0*/  SHF.L.U32 R25, R28, 0x1f, RZ ;  /* 0x0000001f1c197819 */ /* 0x000fe200000006ff */
[----:B------:R-:W-:Y:S01]  /*220e0*/  BSSY B1, `(.L_x_5634) ;  /* 0x0000004000017945 */ /* 0x000fe20003800000 */
[----:B------:R-:W-:Y:S02]  /*220f0*/  SHF.R.S32.HI R9, RZ, 0x1f, R5 ;  /* 0x0000001fff097819 */ /* 0x000fe40000011405 */
[----:B------:R-:W0:Y:S02]  /*22100*/  SYNCS.PHASECHK.TRANS64.TRYWAIT P0, [R6+URZ+0x38840], R25 ;  /* 0x03884019060075a7 */ /* 0x000e24000800017f */
[----:B0-----:R-:W-:Y:S05]  /*22110*/  @!P0 BRA `(.L_x_5635) ;  /* 0x0000005400008947 */ /* 0x001fea0003800000 */
.L_x_5769:
[----:B------:R-:W-:Y:S05]  /*22120*/  BSYNC B1 ;  /* 0x0000000000017941 */ /* 0x000fea0003800000 */
.L_x_5634:
        /* <DEDUP_REMOVED lines=40> */
.L_x_5779:
        /* <DEDUP_REMOVED lines=8> */
.L_x_5637:
[----:B------:R-:W-:Y:S02]  /*22430*/  PLOP3.LUT P1, PT, P1, P0, PT, 0xa2, 0x0 ;  /* 0x000000000000781c */ /* 0x000fe40000f21472 */
[----:B------:R-:W-:-:S08]  /*22440*/  @P0 R2UR P1, UR4, R6 ;  /* 0x00000000060402ca */ /* 0x000fd00000020000 */
[----:B------:R-:W-:-:S05]  /*22450*/  @P0 PLOP3.LUT P0, PT, P1, PT, PT, 0x80, 0x0 ;  /* 0x000000000000081c */ /* 0x000fca0000f0f070 */
[----:B------:R-:W-:Y:S01]  /*22460*/  @!P1 SYNCS.ARRIVE.TRANS64.RED.A0T1 RZ, [UR4+0x38830], RZ ;  /* 0x038830ffffff99a7 */ /* 0x000fe20008200404 */
[----:B------:R-:W-:Y:S07]  /*22470*/  @!P1 ARRIVES.LDGSTSBAR.64.TRANSCNT [UR4+0x38830] ;  /* 0x03883000ff0099b0 */ /* 0x000fee0008000a84 */
[----:B------:R-:W-:Y:S05]  /*22480*/  @P0 BRA.U.ANY `(.L_x_5637) ;  /* 0xfffffffd00e80947 */ /* 0x000fea000393ffff */
[----:B------:R-:W-:Y:S01]  /*22490*/  NOP ;  /* 0x0000000000007918 */ /* 0x000fe20000000000 */
[----:B--2---:R-:W2:Y:S02]  /*224a0*/  LDL R2, [R1+0x50] ;  /* 0x0000500001027983 */ /* 0x004ea40000100800 */
[----:B--2---:R-:W-:-:S13]  /*224b0*/  ISETP.NE.AND P2, PT, R2, 0x3, PT ;  /* 0x000000030200780c */ /* 0x004fda0003f45270 */
[----:B------:R-:W-:Y:S05]  /*224c0*/  @!P2 BRA `(.L_x_5638) ;  /* 0x000000000004a947 */ /* 0x000fea0003800000 */
[----:B------:R-:W-:Y:S01]  /*224d0*/  BPT.TRAP 0x1 ;  /* 0x000000040000795c */ /* 0x000fe20000300000 */
.L_x_5638:
[----:B------:R2:W-:Y:S01]  /*224e0*/  SYNCS.ARRIVE.TRANS64.A1T0 RZ, [R6+URZ+0x38830], RZ ;  /* 0x038830ff06ff79a7 */ /* 0x0005e2000810003f */
[----:B------:R-:W-:Y:S05]  /*224f0*/  @!P2 BRA `(.L_x_5639) ;  /* 0x000000000004a947 */ /* 0x000fea0003800000 */
[----:B------:R-:W-:Y:S01]  /*22500*/  BPT.TRAP 0x1 ;  /* 0x000000040000795c */ /* 0x000fe20000300000 */
.L_x_5639:
[----:B------:R-:W3:Y:S01]  /*22510*/  SYNCS.PHASECHK.TRANS64.TRYWAIT P0, [R6+URZ+0x38860], R25 ;  /* 0x03886019060075a7 */ /* 0x000ee2000800017f */
[----:B------:R-:W-:Y:S04]  /*22520*/  BSSY B1, `(.L_x_5640) ;  /* 0x0000002000017945 */ /* 0x000fe80003800000 */
[----:B---3--:R-:W-:Y:S05]  /*22530*/  @!P0 BRA `(.L_x_5641) ;  /* 0x0000005400288947 */ /* 0x008fea0003800000 */
.L_x_5780:
[----:B------:R-:W-:Y:S05]  /*22540*/  BSYNC B1 ;  /* 0x0000000000017941 */ /* 0x000fea0003800000 */
.L_x_5640:
        /* <DEDUP_REMOVED lines=79> */
.L_x_5790:
        /* <DEDUP_REMOVED lines=25> */
.L_x_5643:
[----:B------:R-:W-:Y:S02]  /*22bd0*/  PLOP3.LUT P1, PT, P1, P0, PT, 0xa2, 0x0 ;  /* 0x000000000000781c */ /* 0x000fe40000f21472 */
[----:B------:R-:W-:-:S08]  /*22be0*/  @P0 R2UR P1, UR4, R6 ;  /* 0x00000000060402ca */ /* 0x000fd00000020000 */
[----:B------:R-:W-:-:S05]  /*22bf0*/  @P0 PLOP3.LUT P0, PT, P1, PT, PT, 0x80, 0x0 ;  /* 0x000000000000081c */ /* 0x000fca0000f0f070 */
[----:B------:R-:W-:Y:S01]  /*22c00*/  @!P1 SYNCS.ARRIVE.TRANS64.RED.A0T1 RZ, [UR4+0x38850], RZ ;  /* 0x038850ffffff99a7 */ /* 0x000fe20008200404 */
[----:B------:R-:W-:Y:S07]  /*22c10*/  @!P1 ARRIVES.LDGSTSBAR.64.TRANSCNT [UR4+0x38850] ;  /* 0x03885000ff0099b0 */ /* 0x000fee0008000a84 */
[----:B------:R-:W-:Y:S05]  /*22c20*/  @P0 BRA.U.ANY `(.L_x_5643) ;  /* 0xfffffffd00e80947 */ /* 0x000fea000393ffff */
[----:B------:R-:W-:Y:S01]  /*22c30*/  NOP ;  /* 0x0000000000007918 */ /* 0x000fe20000000000 */
[----:B0-----:R-:W4:Y:S02]  /*22c40*/  LDL R2, [R1+0x50] ;  /* 0x0000500001027983 */ /* 0x001f240000100800 */
[----:B----4-:R-:W-:-:S13]  /*22c50*/  ISETP.NE.AND P2, PT, R2, 0x3, PT ;  /* 0x000000030200780c */ /* 0x010fda0003f45270 */
[----:B------:R-:W-:Y:S05]  /*22c60*/  @!P2 BRA `(.L_x_5644) ;  /* 0x000000000004a947 */ /* 0x000fea0003800000 */
[----:B------:R-:W-:Y:S01]  /*22c70*/  BPT.TRAP 0x1 ;  /* 0x000000040000795c */ /* 0x000fe20000300000 */
.L_x_5644:
[----:B------:R1:W-:Y:S01]  /*22c80*/  SYNCS.ARRIVE.TRANS64.A1T0 RZ, [R6+URZ+0x38850], RZ ;  /* 0x038850ff06ff79a7 */ /* 0x0003e2000810003f */
[----:B------:R-:W-:Y:S05]  /*22c90*/  @P3 BRA `(.L_x_5645) ;  /* 0xfffffff000603947 */ /* 0x000fea000383ffff */
.L_x_5632:
[----:B------:R-:W-:Y:S05]  /*22ca0*/  BSYNC B0 ;  /* 0x0000000000007941 */ /* 0x000fea0003800000 */
.L_x_5631:
        /* <DEDUP_REMOVED lines=21> */
.L_x_5647:
[----:B------:R-:W-:Y:S05]  /*22e00*/  BSYNC B0 ;  /* 0x0000000000007941 */ /* 0x000fea0003800000 */
.L_x_5646:
[----:B------:R-:W-:-:S07]  /*22e10*/  SEL R22, R22, RZ, P0 ;  /* 0x000000ff16167207 */ /* 0x000fce0000000000 */
.L_x_5600:
[----:B------:R-:W-:Y:S05]  /*22e20*/  BSYNC B7 ;  /* 0x0000000000077941 */ /* 0x000fea0003800000 */
.L_x_5598:
        /* <DEDUP_REMOVED lines=8> */
[----:B---3--:R3:W4:Y:S01]  /*22eb0*/  LDS.128 R24, [R18+0x388d0] ;  /* 0x0388d00012187984 */ /* 0x0087220000000c00 */
[----:B------:R-:W-:Y:S06]  /*22ec0*/  BAR.ARV 0x4, 0x180 ;  /* 0x0106000000007b1d */ /* 0x000fec0000002000 */
[----:B------:R-:W-:Y:S05]  /*22ed0*/  BRA `(.L_x_5649) ;  /* 0x0000000c00d87947 */ /* 0x000fea0003800000 */
.L_x_5648:
        /* <DEDUP_REMOVED lines=14> */
[----:B---3--:R-:W-:Y:S01]  /*22fc0*/  IMAD.MOV.U32 R25, RZ, RZ, RZ ;  /* 0x000000ffff197224 */ /* 0x008fe200078e00ff */
[C---:B------:R-:W-:Y:S01]  /*22fd0*/  ISETP.GE.U32.AND P2, PT, R8.reuse, 0x2, PT ;  /* 0x000000020800780c */ /* 0x040fe20003f46070 */
[----:B------:R-:W-:Y:S01]  /*22fe0*/  IMAD.MOV.U32 R5, RZ, RZ, RZ ;  /* 0x000000ffff057224 */ /* 0x000fe200078e00ff */
[C---:B------:R-:W-:Y:S01]  /*22ff0*/  ISETP.GE.U32.AND P3, PT, R8.reuse, 0x4, PT ;  /* 0x000000040800780c */ /* 0x040fe20003f66070 */
[----:B------:R-:W-:Y:S01]  /*23000*/  SHFL.IDX PT, R0, R24, RZ, 0x1f ;  /* 0x00001fff18007589 */ /* 0x000fe200000e0000 */
[C---:B------:R-:W-:Y:S02]  /*23010*/  ISETP.GE.U32.AND P4, PT, R8.reuse, 0x8, PT ;  /* 0x000000080800780c */ /* 0x040fe40003f86070 */
[----:B------:R-:W-:Y:S01]  /*23020*/  ISETP.GE.U32.AND P5, PT, R8, 0x10, PT ;  /* 0x000000100800780c */ /* 0x000fe20003fa6070 */
[----:B-12---:R0:W-:Y:S02]  /*23030*/  SHFL.IDX PT, R6, R24, 0x1, 0x1f ;  /* 0x00201f0018067f89 */ /* 0x0061e400000e0000 */
        /* <DEDUP_REMOVED lines=21> */
.L_x_5800:
[----:B------:R-:W-:Y:S02]  /*23190*/  ULDC UR4, c[0x0][0xd38] ;  /* 0x00034e0000047ab9 */ /* 0x000fe40000000800 */
[----:B------:R-:W-:-:S04]  /*231a0*/  IMAD.U32 R4, RZ, RZ, UR4 ;  /* 0x00000004ff047e24 */ /* 0x000fc8000f8e00ff */
[----:B-1----:R-:W-:-:S04]  /*231b0*/  IMAD R3, R14, R4, RZ ;  /* 0x000000040e037224 */ /* 0x002fc800078e02ff */
[----:B------:R-:W-:-:S05]  /*231c0*/  IMAD.IADD R6, R6, 0x1, R3 ;  /* 0x0000000106067824 */ /* 0x000fca00078e0203 */
[----:B------:R-:W-:-:S13]  /*231d0*/  ISETP.GT.AND P6, PT, R6, R0, PT ;  /* 0x000000000600720c */ /* 0x000fda0003fc4270 */
[----:B------:R-:W-:Y:S05]  /*231e0*/  @P6 BRA `(.L_x_5651) ;  /* 0x0000000000a46947 */ /* 0x000fea0003800000 */
.L_x_5654:
        /* <DEDUP_REMOVED lines=35> */
.L_x_5808:
[----:B------:R-:W-:Y:S02]  /*23420*/  ULDC UR4, c[0x0][0xd38] ;  /* 0x00034e0000047ab9 */ /* 0x000fe40000000800 */
[----:B------:R-:W-:-:S04]  /*23430*/  IMAD.U32 R4, RZ, RZ, UR4 ;  /* 0x00000004ff047e24 */ /* 0x000fc8000f8e00ff */
[----:B-1----:R-:W-:-:S04]  /*23440*/  IMAD R3, R14, R4, RZ ;  /* 0x000000040e037224 */ /* 0x002fc800078e02ff */
[----:B------:R-:W-:-:S05]  /*23450*/  IMAD.IADD R6, R3, 0x1, R6 ;  /* 0x0000000103067824 */ /* 0x000fca00078e0206 */
[----:B------:R-:W-:-:S13]  /*23460*/  ISETP.GT.AND P6, PT, R6, R0, PT ;  /* 0x000000000600720c */ /* 0x000fda0003fc4270 */
[----:B------:R-:W-:Y:S05]  /*23470*/  @!P6 BRA `(.L_x_5654) ;  /* 0xfffffffc005ce947 */ /* 0x000fea000383ffff */
.L_x_5651:
        /* <DEDUP_REMOVED lines=10> */
.L_x_5813:
[----:B------:R-:W-:-:S13]  /*23520*/  ISETP.NE.AND P0, PT, R3, RZ, PT ;  /* 0x000000ff0300720c */ /* 0x000fda0003f05270 */
[----:B------:R-:W-:Y:S05]  /*23530*/  @!P0 BRA `(.L_x_5656) ;  /* 0x0000000000108947 */ /* 0x000fea0003800000 */
[----:B------:R-:W-:Y:S01]  /*23540*/  UMOV UR4, 0xffffffff ;  /* 0xffffffff00047882 */ /* 0x000fe20000000000 */
[----:B------:R-:W-:Y:S02]  /*23550*/  VIADD R12, R7, 0xffffffff ;  /* 0xffffffff070c7836 */ /* 0x000fe40000000000 */
[----:B------:R-:W-:Y:S05]  /*23560*/  BRA.DIV UR4, `(.L_x_5657) ;  /* 0x00000056045c7947 */ /* 0x000fea000b800000 */
[----:B------:R4:W0:Y:S02]  /*23570*/  SHFL.IDX PT, R24, R2, R12, 0x1f ;  /* 0x00001f0c02187589 */ /* 0x00082400000e0000 */
.L_x_5656:
        /* <DEDUP_REMOVED lines=10> */
[----:B0-----:R-:W-:Y:S01]  /*23620*/  VIADD R8, R7, 0xffffffe ;  /* 0x0ffffffe07087836 */ /* 0x001fe20000000000 */
[----:B------:R-:W-:-:S05]  /*23630*/  IABS R7, R25 ;  /* 0x0000001900077213 */ /* 0x000fca0000000000 */
[----:B------:R0:W1:Y:S02]  /*23640*/  F2I.FTZ.U32.TRUNC.NTZ R3, R8 ;  /* 0x0000000800037305 */ /* 0x000064000021f000 */
[----:B0-----:R-:W-:Y:S01]  /*23650*/  IABS R8, R0 ;  /* 0x0000000000087213 */ /* 0x001fe20000000000 */
[----:B-1----:R-:W-:-:S04]  /*23660*/  IMAD.MOV R9, RZ, RZ, -R3 ;  /* 0x000000ffff097224 */ /* 0x002fc800078e0a03 */
[----:B------:R-:W-:-:S04]  /*23670*/  IMAD R9, R9, R4, RZ ;  /* 0x0000000409097224 */ /* 0x000fc800078e02ff */
[----:B------:R-:W-:Y:S02]  /*23680*/  IMAD.HI.U32 R3, R3, R9, R2 ;  /* 0x0000000903037227 */ /* 0x000fe400078e0002 */
[----:B------:R-:W0:Y:S02]  /*23690*/  MUFU.RCP R2, R10 ;  /* 0x0000000a00027308 */ /* 0x000e240000001000 */
[----:B------:R-:W-:Y:S02]  /*236a0*/  IMAD.MOV R9, RZ, RZ, -R7 ;  /* 0x000000ffff097224 */ /* 0x000fe400078e0a07 */
[----:B------:R-:W-:-:S04]  /*236b0*/  IMAD.HI.U32 R7, R3, R8, RZ ;  /* 0x0000000803077227 */ /* 0x000fc800078e00ff */
[----:B------:R-:W-:-:S05]  /*236c0*/  IMAD R9, R7, R9, R8 ;  /* 0x0000000907097224 */ /* 0x000fca00078e0208 */
[----:B------:R-:W-:Y:S01]  /*236d0*/  ISETP.GT.U32.AND P1, PT, R4, R9, PT ;  /* 0x000000090400720c */ /* 0x000fe20003f24070 */
[----:B0-----:R-:W-:Y:S02]  /*236e0*/  VIADD R8, R2, 0xffffffe ;  /* 0x0ffffffe02087836 */ /* 0x001fe40000000000 */
[----:B------:R-:W-:Y:S02]  /*236f0*/  IMAD.MOV.U32 R2, RZ, RZ, RZ ;  /* 0x000000ffff027224 */ /* 0x000fe400078e00ff */
[----:B------:R-:W0:Y:S08]  /*23700*/  F2I.FTZ.U32.TRUNC.NTZ R3, R8 ;  /* 0x0000000800037305 */ /* 0x000e30000021f000 */
[----:B------:R-:W-:-:S02]  /*23710*/  @!P1 IMAD.IADD R9, R9, 0x1, -R4 ;  /* 0x0000000109099824 */ /* 0x000fc400078e0a04 */
[----:B------:R-:W-:Y:S01]  /*23720*/  @!P1 VIADD R7, R7, 0x1 ;  /* 0x0000000107079836 */ /* 0x000fe20000000000 */
[----:B------:R-:W-:Y:S02]  /*23730*/  ISETP.NE.AND P1, PT, R25, RZ, PT ;  /* 0x000000ff1900720c */ /* 0x000fe40003f25270 */
[----:B------:R-:W-:Y:S02]  /*23740*/  ISETP.GE.U32.AND P0, PT, R9, R4, PT ;  /* 0x000000040900720c */ /* 0x000fe40003f06070 */
[----:B------:R-:W-:Y:S01]  /*23750*/  IABS R4, R5 ;  /* 0x0000000500047213 */ /* 0x000fe20000000000 */
[----:B0-----:R-:W-:-:S04]  /*23760*/  IMAD.MOV R9, RZ, RZ, -R3 ;  /* 0x000000ffff097224 */ /* 0x001fc800078e0a03 */
[----:B------:R-:W-:Y:S02]  /*23770*/  IMAD.MOV R4, RZ, RZ, -R4 ;  /* 0x000000ffff047224 */ /* 0x000fe400078e0a04 */
[----:B------:R-:W-:-:S04]  /*23780*/  IMAD R9, R9, R6, RZ ;  /* 0x0000000609097224 */ /* 0x000fc800078e02ff */
[----:B------:R-:W-:Y:S01]  /*23790*/  IMAD.HI.U32 R2, R3, R9, R2 ;  /* 0x0000000903027227 */ /* 0x000fe200078e0002 */
[----:B------:R-:W-:-:S03]  /*237a0*/  LOP3.LUT R3, R0, R25, RZ, 0x3c, !PT ;  /* 0x0000001900037212 */ /* 0x000fc600078e3cff */
[----:B------:R-:W-:Y:S01]  /*237b0*/  @P0 VIADD R7, R7, 0x1 ;  /* 0x0000000107070836 */ /* 0x000fe20000000000 */
[----:B------:R-:W-:-:S13]  /*237c0*/  ISETP.GE.AND P2, PT, R3, RZ, PT ;  /* 0x000000ff0300720c */ /* 0x000fda0003f46270 */
        /* <DEDUP_REMOVED lines=22> */
.L_x_5658:
[----:B----4-:R-:W0:Y:S02]  /*23930*/  LDC.64 R2, c[0x0][0xd90] ;  /* 0x00036400ff027b82 */ /* 0x010e240000000a00 */
[----:B0-----:R-:W-:-:S05]  /*23940*/  IMAD.WIDE R2, R27, 0x4, R2 ;  /* 0x000000041b027825 */ /* 0x001fca00078e0202 */
[----:B-1----:R0:W2:Y:S02]  /*23950*/  LDG.E R7, desc[UR40][R2.64] ;  /* 0x0000002802077981 */ /* 0x0020a4000c1e1900 */
[----:B0-----:R-:W-:Y:S02]  /*23960*/  IMAD.MOV.U32 R2, RZ, RZ, RZ ;  /* 0x000000ffff027224 */ /* 0x001fe400078e00ff */
[----:B--2---:R-:W-:-:S05]  /*23970*/  IMAD R5, R25, R7, RZ ;  /* 0x0000000719057224 */ /* 0x004fca00078e02ff */
[-C--:B------:R-:W-:Y:S02]  /*23980*/  IABS R6, R5.reuse ;  /* 0x0000000500067213 */ /* 0x080fe40000000000 */
[----:B------:R-:W-:Y:S02]  /*23990*/  IABS R10, R5 ;  /* 0x00000005000a7213 */ /* 0x000fe40000000000 */
[----:B------:R-:W0:Y:S08]  /*239a0*/  I2F.RP R8, R6 ;  /* 0x0000000600087306 */ /* 0x000e300000209400 */
[----:B0-----:R-:W0:Y:S02]  /*239b0*/  MUFU.RCP R8, R8 ;  /* 0x0000000800087308 */ /* 0x001e240000001000 */
[----:B0-----:R-:W-:-:S02]  /*239c0*/  VIADD R9, R8, 0xffffffe ;  /* 0x0ffffffe08097836 */ /* 0x001fc40000000000 */
[----:B------:R-:W-:-:S04]  /*239d0*/  IMAD.MOV R8, RZ, RZ, -R10 ;  /* 0x000000ffff087224 */ /* 0x000fc800078e0a0a */
[----:B------:R-:W0:Y:S02]  /*239e0*/  F2I.FTZ.U32.TRUNC.NTZ R3, R9 ;  /* 0x0000000900037305 */ /* 0x000e24000021f000 */
[----:B0-----:R-:W-:-:S04]  /*239f0*/  IMAD.MOV R11, RZ, RZ, -R3 ;  /* 0x000000ffff0b7224 */ /* 0x001fc800078e0a03 */
[----:B------:R-:W-:-:S04]  /*23a00*/  IMAD R11, R11, R6, RZ ;  /* 0x000000060b0b7224 */ /* 0x000fc800078e02ff */
[----:B------:R-:W-:Y:S01]  /*23a10*/  IMAD.HI.U32 R3, R3, R11, R2 ;  /* 0x0000000b03037227 */ /* 0x000fe200078e0002 */
        /* <DEDUP_REMOVED lines=9> */
[----:B------:R-:W-:-:S13]  /*23ab0*/  ISETP.GE.U32.AND P0, PT, R9, R6, PT ;  /* 0x000000060900720c */ /* 0x000fda0003f06070 */
[----:B------:R-:W-:-:S04]  /*23ac0*/  @P0 VIADD R3, R3, 0x1 ;  /* 0x0000000103030836 */ /* 0x000fc80000000000 */
[----:B------:R-:W-:-:S04]  /*23ad0*/  IMAD.MOV.U32 R2, RZ, RZ, R3 ;  /* 0x000000ffff027224 */ /* 0x000fc800078e0003 */
[----:B------:R-:W-:Y:S01]  /*23ae0*/  @!P2 IMAD.MOV R2, RZ, RZ, -R2 ;  /* 0x000000ffff02a224 */ /* 0x000fe200078e0a02 */
[----:B------:R-:W-:-:S05]  /*23af0*/  @!P1 LOP3.LUT R2, RZ, R5, RZ, 0x33, !PT ;  /* 0x00000005ff029212 */ /* 0x000fca00078e33ff */
[----:B------:R-:W-:Y:S02]  /*23b00*/  IMAD R6, R7, R2, RZ ;  /* 0x0000000207067224 */ /* 0x000fe400078e02ff */
[----:B------:R-:W-:Y:S02]  /*23b10*/  IMAD.MOV R2, RZ, RZ, -R2 ;  /* 0x000000ffff027224 */ /* 0x000fe400078e0a02 */
[----:B------:R-:W-:Y:S02]  /*23b20*/  IMAD.MOV R3, RZ, RZ, -R6 ;  /* 0x000000ffff037224 */ /* 0x000fe400078e0a06 */
[----:B------:R-:W-:Y:S02]  /*23b30*/  IMAD R5, R5, R2, R0 ;  /* 0x0000000205057224 */ /* 0x000fe400078e0200 */
[----:B------:R-:W-:Y:S01]  /*23b40*/  IMAD.MOV.U32 R2, RZ, RZ, RZ ;  /* 0x000000ffff027224 */ /* 0x000fe200078e00ff */
[----:B------:R-:W-:-:S04]  /*23b50*/  VIADDMNMX R4, R3, R4, R7, PT ;  /* 0x0000000403047246 */ /* 0x000fc80003800107 */
        /* <DEDUP_REMOVED lines=18> */
[----:B------:R-:W-:Y:S02]  /*23c80*/  LOP3.LUT R0, R5, R4, RZ, 0x3c, !PT ;  /* 0x0000000405007212 */ /* 0x000fe400078e3cff */
[----:B------:R-:W-:Y:S02]  /*23c90*/  IADD3 R5, R6, 0x1000000, R5 ;  /* 0x0100000006057810 */ /* 0x000fe40007ffe005 */
[----:B------:R-:W-:-:S07]  /*23ca0*/  ISETP.GE.AND P2, PT, R0, RZ, PT ;  /* 0x000000ff0000720c */ /* 0x000fce0003f46270 */
[----:B------:R-:W-:-:S06]  /*23cb0*/  @P0 VIADD R2, R2, 0x1 ;  /* 0x0000000102020836 */ /* 0x000fcc0000000000 */
[----:B------:R-:W-:Y:S01]  /*23cc0*/  @!P2 IMAD.MOV R2, RZ, RZ, -R2 ;  /* 0x000000ffff02a224 */ /* 0x000fe200078e0a02 */
[----:B------:R-:W-:Y:S01]  /*23cd0*/  @!P1 LOP3.LUT R2, RZ, R4, RZ, 0x33, !PT ;  /* 0x00000004ff029212 */ /* 0x000fe200078e33ff */
[----:B------:R-:W-:-:S04]  /*23ce0*/  IMAD.MOV R4, RZ, RZ, -R4 ;  /* 0x000000ffff047224 */ /* 0x000fc800078e0a04 */
[----:B------:R-:W-:-:S07]  /*23cf0*/  IMAD R26, R2, R4, R5 ;  /* 0x00000004021a7224 */ /* 0x000fce00078e0205 */
.L_x_5659:
[----:B------:R-:W-:-:S05]  /*23d00*/  LOP3.LUT R2, RZ, R2, RZ, 0x33, !PT ;  /* 0x00000002ff027212 */ /* 0x000fca00078e33ff */
[----:B------:R-:W-:Y:S01]  /*23d10*/  IMAD.IADD R25, R25, 0x1, R2 ;  /* 0x0000000119197824 */ /* 0x000fe200078e0202 */
[----:B------:R-:W-:Y:S06]  /*23d20*/  BRA `(.L_x_5660) ;  /* 0x00000000001c7947 */ /* 0x000fec0003800000 */
.L_x_5652:
[----:B------:R-:W-:Y:S01]  /*23d30*/  UMOV UR4, URZ ;  /* 0x0000003f00047c82 */ /* 0x000fe20008000000 */
[----:B------:R-:W-:Y:S01]  /*23d40*/  UMOV UR5, URZ ;  /* 0x0000003f00057c82 */ /* 0x000fe20008000000 */
[----:B------:R-:W-:Y:S01]  /*23d50*/  ULDC UR6, c[0x0][0xd3c] ;  /* 0x00034f0000067ab9 */ /* 0x000fe20000000800 */
[----:B------:R-:W-:Y:S02]  /*23d60*/  IMAD.MOV.U32 R24, RZ, RZ, R0 ;  /* 0x000000ffff187224 */ /* 0x000fe400078e0000 */
[----:B------:R-:W-:Y:S02]  /*23d70*/  IMAD.U32 R25, RZ, RZ, UR4 ;  /* 0x00000004ff197e24 */ /* 0x000fe4000f8e00ff */
[----:B------:R-:W-:Y:S02]  /*23d80*/  IMAD.U32 R26, RZ, RZ, UR5 ;  /* 0x00000005ff1a7e24 */ /* 0x000fe4000f8e00ff */
[----:B------:R-:W-:-:S07]  /*23d90*/  IMAD.U32 R27, RZ, RZ, UR6 ;  /* 0x00000006ff1b7e24 */ /* 0x000fce000f8e00ff */
.L_x_5660:
        /* <DEDUP_REMOVED lines=10> */
.L_x_5649:
[----:B------:R-:W-:Y:S02]  /*23e40*/  ULDC UR4, c[0x0][0xd3c] ;  /* 0x00034f0000047ab9 */ /* 0x000fe40000000800 */
[----:B----4-:R-:W-:-:S13]  /*23e50*/  ISETP.GE.AND P0, PT, R27, UR4, PT ;  /* 0x000000041b007c0c */ /* 0x010fda000bf06270 */
[----:B------:R-:W-:Y:S05]  /*23e60*/  @!P0 BRA `(.L_x_5661) ;  /* 0xffffff8000d48947 */ /* 0x000fea000383ffff */
[----:B------:R-:W-:Y:S05]  /*23e70*/  BSYNC B8 ;  /* 0x0000000000087941 */ /* 0x000fea0003800000 */
.L_x_5544:
[----:B------:R-:W4:Y:S01]  /*23e80*/  LDL.LU R0, [R1+0x34] ;  /* 0x0000340001007983 */ /* 0x000f220000300800 */
[----:B------:R-:W-:Y:S01]  /*23e90*/  BSSY B0, `(.L_x_5662) ;  /* 0x000000b000007945 */ /* 0x000fe20003800000 */
[----:B0-----:R-:W0:Y:S01]  /*23ea0*/  S2R R5, SR_CgaCtaId ;  /* 0x0000000000057919 */ /* 0x001e220000008800 */
[----:B----4-:R-:W-:-:S05]  /*23eb0*/  VIADD R0, R0, 0x1 ;  /* 0x0000000100007836 */ /* 0x010fca0000000000 */
        /* <DEDUP_REMOVED lines=8> */
.L_x_5816:
[----:B------:R-:W-:Y:S05]  /*23f40*/  BSYNC B0 ;  /* 0x0000000000007941 */ /* 0x000fea0003800000 */
.L_x_5662:
[----:B------:R-:W-:-:S03]  /*23f50*/  UMOV UR4, 0xffffffff ;  /* 0xffffffff00047882 */ /* 0x000fc60000000000 */
[----:B------:R-:W-:Y:S05]  /*23f60*/  BRA.DIV UR4, `(.L_x_5664) ;  /* 0x0000004e04187947 */ /* 0x000fea000b800000 */
[----:B0-----:R-:W0:Y:S02]  /*23f70*/  S2R R0, SR_TID.X ;  /* 0x0000000000007919 */ /* 0x001e240000002100 */
[----:B0-----:R-:W-:-:S04]  /*23f80*/  SHF.R.U32.HI R0, RZ, 0x5, R0 ;  /* 0x00000005ff007819 */ /* 0x001fc80000011600 */
[----:B------:R-:W-:-:S05]  /*23f90*/  LOP3.LUT R0, R0, 0x3, RZ, 0xc0, !PT ;  /* 0x0000000300007812 */ /* 0x000fca00078ec0ff */
[----:B------:R0:W1:Y:S02]  /*23fa0*/  SHFL.IDX PT, R14, R0, RZ, 0x1f ;  /* 0x00001fff000e7589 */ /* 0x00006400000e0000 */
.L_x_5819:
[----:B-1----:R-:W-:-:S13]  /*23fb0*/  ISETP.NE.AND P0, PT, R14, RZ, PT ;  /* 0x000000ff0e00720c */ /* 0x002fda0003f05270 */
[----:B------:R-:W-:Y:S05]  /*23fc0*/  @P0 BRA `(.L_x_5386) ;  /* 0x0000000000880947 */ /* 0x000fea0003800000 */
[----:B------:R-:W-:-:S03]  /*23fd0*/  UMOV UR4, 0xffffffff ;  /* 0xffffffff00047882 */ /* 0x000fc60000000000 */
[----:B------:R-:W-:Y:S05]  /*23fe0*/  BRA.DIV UR4, `(.L_x_5665) ;  /* 0x0000004e042c7947 */ /* 0x000fea000b800000 */
[----:B------:R-:W-:-:S13]  /*23ff0*/  ELECT P6, URZ, PT ;  /* 0x00000000003f782f */ /* 0x000fda00038c0000 */
.L_x_5822:
[----:B------:R-:W-:Y:S05]  /*24000*/  @!P6 BRA `(.L_x_5386) ;  /* 0x000000000078e947 */ /* 0x000fea0003800000 */
[----:B0-----:R-:W4:Y:S02]  /*24010*/  LDL.LU R0, [R1+0x10] ;  /* 0x0000100001007983 */ /* 0x001f240000300800 */
[----:B----4-:R-:W-:-:S04]  /*24020*/  LOP3.LUT R0, R0, 0x2, RZ, 0xfc, !PT ;  /* 0x0000000200007812 */ /* 0x010fc800078efcff */
[----:B------:R-:W-:-:S13]  /*24030*/  ISETP.NE.AND P0, PT, R0, 0x3, PT ;  /* 0x000000030000780c */ /* 0x000fda0003f05270 */
[----:B------:R-:W-:Y:S05]  /*24040*/  @!P0 BRA `(.L_x_5666) ;  /* 0x0000000000048947 */ /* 0x000fea0003800000 */
[----:B------:R-:W-:Y:S01]  /*24050*/  BPT.TRAP 0x1 ;  /* 0x000000040000795c */ /* 0x000fe20000300000 */
.L_x_5666:
[----:B------:R-:W-:Y:S01]  /*24060*/  IMAD R5, R22, 0x8, R7 ;  /* 0x0000000816057824 */ /* 0x000fe200078e0207 */
[----:B------:R-:W-:Y:S01]  /*24070*/  SHF.L.U32 R0, R28, 0x1f, RZ ;  /* 0x0000001f1c007819 */ /* 0x000fe200000006ff */
[----:B------:R-:W-:-:S03]  /*24080*/  VIADD R22, R22, 0x1 ;  /* 0x0000000116167836 */ /* 0x000fc60000000000 */
[----:B------:R-:W0:Y:S02]  /*24090*/  SYNCS.PHASECHK.TRANS64.TRYWAIT P1, [R5+URZ+0x38840], R0 ;  /* 0x03884000050075a7 */ /* 0x000e24000802017f */
[----:B------:R-:W-:-:S04]  /*240a0*/  ISETP.NE.AND P2, PT, R22, 0x2, PT ;  /* 0x000000021600780c */ /* 0x000fc80003f45270 */
[----:B------:R-:W-:Y:S01]  /*240b0*/  SEL R3, RZ, 0x1, P2 ;  /* 0x00000001ff037807 */ /* 0x000fe20001000000 */
[----:B0-----:R-:W-:Y:S08]  /*240c0*/  @!P1 BRA `(.L_x_5667) ;  /* 0x0000004c00149947 */ /* 0x001ff00003800000 */
.L_x_5823:
[----:B------:R-:W-:Y:S02]  /*240d0*/  SEL R22, R22, RZ, P2 ;  /* 0x000000ff16167207 */ /* 0x000fe40001000000 */
[----:B------:R-:W-:Y:S01]  /*240e0*/  LOP3.LUT R2, R28, R3, RZ, 0x3c, !PT ;  /* 0x000000031c027212 */ /* 0x000fe200078e3cff */
[----:B------:R-:W-:Y:S06]  /*240f0*/  @!P0 BRA `(.L_x_5668) ;  /* 0x0000000000048947 */ /* 0x000fec0003800000 */
[----:B------:R-:W-:Y:S01]  /*24100*/  BPT.TRAP 0x1 ;  /* 0x000000040000795c */ /* 0x000fe20000300000 */
.L_x_5668:
[----:B------:R-:W-:Y:S01]  /*24110*/  IMAD R3, R22, 0x8, R7 ;  /* 0x0000000816037824 */ /* 0x000fe200078e0207 */
[----:B------:R-:W-:-:S04]  /*24120*/  SHF.L.U32 R2, R2, 0x1f, RZ ;  /* 0x0000001f02027819 */ /* 0x000fc800000006ff */
[----:B------:R-:W1:Y:S02]  /*24130*/  SYNCS.PHASECHK.TRANS64.TRYWAIT P1, [R3+URZ+0x38840], R2 ;  /* 0x03884002030075a7 */ /* 0x000e64000802017f */
[----:B-1----:R-:W-:Y:S05]  /*24140*/  @!P1 BRA `(.L_x_5669) ;  /* 0x0000004c00089947 */ /* 0x002fea0003800000 */
.L_x_5824:
[----:B------:R-:W-:Y:S05]  /*24150*/  @!P0 BRA `(.L_x_5670) ;  /* 0x0000000000048947 */ /* 0x000fea0003800000 */
[----:B------:R-:W-:Y:S01]  /*24160*/  BPT.TRAP 0x1 ;  /* 0x000000040000795c */ /* 0x000fe20000300000 */
.L_x_5670:
[----:B------:R-:W4:Y:S02]  /*24170*/  SYNCS.PHASECHK.TRANS64.TRYWAIT P1, [R5+URZ+0x38860], R0 ;  /* 0x03886000050075a7 */ /* 0x000f24000802017f */
[----:B----4-:R-:W-:Y:S05]  /*24180*/  @!P1 BRA `(.L_x_5671) ;  /* 0x0000004c000c9947 */ /* 0x010fea0003800000 */
.L_x_5825:
[----:B------:R-:W-:Y:S05]  /*24190*/  @!P0 BRA `(.L_x_5672) ;  /* 0x0000000000048947 */ /* 0x000fea0003800000 */
[----:B------:R-:W-:Y:S01]  /*241a0*/  BPT.TRAP 0x1 ;  /* 0x000000040000795c */ /* 0x000fe20000300000 */
.L_x_5672:
[----:B------:R0:W0:Y:S02]  /*241b0*/  SYNCS.PHASECHK.TRANS64.TRYWAIT P0, [R3+URZ+0x38860], R2 ;  /* 0x03886002030075a7 */ /* 0x000024000800017f */
[----:B0-----:R-:W-:Y:S05]  /*241c0*/  @!P0 NANOSLEEP.SYNCS 0x989680 ;  /* 0x009896800000895d */ /* 0x001fea0003900000 */
[----:B------:R-:W0:Y:S02]  /*241d0*/  @!P0 SYNCS.PHASECHK.TRANS64 P0, [R3+URZ+0x38860], R2 ;  /* 0x03886002030085a7 */ /* 0x000e24000800007f */
[----:B0-----:R-:W-:Y:S05]  /*241e0*/  @!P0 BRA `(.L_x_5672) ;  /* 0xfffffffc00f08947 */ /* 0x001fea000383ffff */
.L_x_5386:
[----:B------:R-:W-:Y:S05]  /*241f0*/  BSYNC B9 ;  /* 0x0000000000097941 */ /* 0x000fea0003800000 */
.L_x_5383:
[----:B------:R-:W-:Y:S05]  /*24200*/  EXIT ;  /* 0x000000000000794d */ /* 0x000fea0003800000 */
.L_x_5404:
[----:B0-----:R0:W1:Y:S02]  /*24210*/  SYNCS.PHASECHK.TRANS64.TRYWAIT P6, [R60+URZ+0x38890], R67 ;  /* 0x038890433c0075a7 */ /* 0x00106400080c017f */
[----:B-1----:R-:W-:Y:S05]  /*24220*/  @!P6 NANOSLEEP.SYNCS 0x989680 ;  /* 0x009896800000e95d */ /* 0x002fea0003900000 */
[----:B------:R-:W1:Y:S02]  /*24230*/  @!P6 SYNCS.PHASECHK.TRANS64 P6, [R60+URZ+0x38890], R67 ;  /* 0x038890433c00e5a7 */ /* 0x000e6400080c007f */
[----:B-1----:R-:W-:Y:S05]  /*24240*/  @!P6 BRA `(.L_x_5404) ;  /* 0xfffffffc00f0e947 */ /* 0x002fea000383ffff */
[----:B------:R-:W-:Y:S05]  /*24250*/  BRA `(.L_x_5673) ;  /* 0xfffffdf000087947 */ /* 0x000fea000383ffff */
.L_x_5405:
        /* <DEDUP_REMOVED lines=8> */
.L_x_5675:
[----:B------:R-:W-:Y:S05]  /*242e0*/  BSYNC B1 ;  /* 0x0000000000017941 */ /* 0x000fea0003800000 */
.L_x_5674:
        /* <DEDUP_REMOVED lines=8> */
.L_x_5676:
[----:B------:R-:W-:Y:S01]  /*24370*/  IMAD.MOV.U32 R73, RZ, RZ, R14 ;  /* 0x000000ffff497224 */ /* 0x000fe200078e000e */
[----:B------:R-:W-:Y:S06]  /*24380*/  BRA `(.L_x_5677) ;  /* 0xfffffdec00d07947 */ /* 0x000fec000383ffff */
.L_x_5415:
[----:B0-----:R0:W1:Y:S02]  /*24390*/  SYNCS.PHASECHK.TRANS64.TRYWAIT P6, [R60+URZ+0x38890], R67 ;  /* 0x038890433c0075a7 */ /* 0x00106400080c017f */
[----:B-1----:R-:W-:Y:S05]  /*243a0*/  @!P6 NANOSLEEP.SYNCS 0x989680 ;  /* 0x009896800000e95d */ /* 0x002fea0003900000 */
[----:B------:R-:W1:Y:S02]  /*243b0*/  @!P6 SYNCS.PHASECHK.TRANS64 P6, [R60+URZ+0x38890], R67 ;  /* 0x038890433c00e5a7 */ /* 0x000e6400080c007f */
[----:B-1----:R-:W-:Y:S05]  /*243c0*/  @!P6 BRA `(.L_x_5415) ;  /* 0xfffffffc00f0e947 */ /* 0x002fea000383ffff */
[----:B------:R-:W-:Y:S05]  /*243d0*/  BRA `(.L_x_5678) ;  /* 0xfffffdf800487947 */ /* 0x000fea000383ffff */
.L_x_5416:
        /* <DEDUP_REMOVED lines=8> */
.L_x_5680:
[----:B------:R-:W-:Y:S05]  /*24460*/  BSYNC B1 ;  /* 0x0000000000017941 */ /* 0x000fea0003800000 */
.L_x_5679:
        /* <DEDUP_REMOVED lines=8> */
.L_x_5681:
[----:B------:R-:W-:Y:S01]  /*244f0*/  IMAD.MOV.U32 R68, RZ, RZ, R14 ;  /* 0x000000ffff447224 */ /* 0x000fe200078e000e */
[----:B------:R-:W-:Y:S06]  /*24500*/  BRA `(.L_x_5682) ;  /* 0xfffffdf800107947 */ /* 0x000fec000383ffff */
.L_x_5421:
[----:B0-----:R0:W1:Y:S02]  /*24510*/  SYNCS.PHASECHK.TRANS64.TRYWAIT P0, [R60+URZ+0x38890], R67 ;  /* 0x038890433c0075a7 */ /* 0x001064000800017f */
[----:B-1----:R-:W-:Y:S05]  /*24520*/  @!P0 NANOSLEEP.SYNCS 0x989680 ;  /* 0x009896800000895d */ /* 0x002fea0003900000 */
[----:B------:R-:W1:Y:S02]  /*24530*/  @!P0 SYNCS.PHASECHK.TRANS64 P0, [R60+URZ+0x38890], R67 ;  /* 0x038890433c0085a7 */ /* 0x000e64000800007f */
[----:B-1----:R-:W-:Y:S05]  /*24540*/  @!P0 BRA `(.L_x_5421) ;  /* 0xfffffffc00f08947 */ /* 0x002fea000383ffff */
[----:B------:R-:W-:Y:S05]  /*24550*/  BRA `(.L_x_5683) ;  /* 0xfffffe00001c7947 */ /* 0x000fea000383ffff */
.L_x_5422:
[----:B------:R-:W-:Y:S01]  /*24560*/  BSSY B1, `(.L_x_5684) ;  /* 0x0000007000017945 */ /* 0x000fe20003800000 */
[----:B------:R-:W-:Y:S02]  /*24570*/  IMAD.MOV.U32 R12, RZ, RZ, RZ ;  /* 0x000000ffff0c7224 */ /* 0x000fe400078e00ff */
[----:B------:R-:W-:Y:S02]  /*24580*/  IMAD.MOV.U32 R11, RZ, RZ, 0x1c1f ;  /* 0x00001c1fff0b7424 */ /* 0x000fe400078e00ff */
[----:B------:R-:W-:-:S07]  /*24590*/  IMAD.MOV.U32 R15, RZ, RZ, -0x1 ;  /* 0xffffffffff0f7424 */ /* 0x000fce00078e00ff */
[----:B0-----:R-:W-:Y:S05]  /*245a0*/  WARPSYNC.COLLECTIVE R15, `(.L_x_5685) ;  /* 0x000000000f087348 */ /* 0x001fea0003c00000 */
[----:B------:R1:W2:Y:S02]  /*245b0*/  SHFL.IDX P6, R14, R13, R12, R11 ;  /* 0x0000000c0d0e7389 */ /* 0x0002a400000c000b */
[----:B012---:R-:W-:Y:S01]  /*245c0*/  ENDCOLLECTIVE ;  /* 0x000000000000791b */ /* 0x007fe20003800000 */
.L_x_5685:
[----:B------:R-:W-:Y:S05]  /*245d0*/  BSYNC B1 ;  /* 0x0000000000017941 */ /* 0x000fea0003800000 */
.L_x_5684:
        /* <DEDUP_REMOVED lines=8> */
.L_x_5686:
[----:B------:R-:W-:Y:S05]  /*24660*/  BRA `(.L_x_5687) ;  /* 0xfffffe00003c7947 */ /* 0x000fea000383ffff */
.L_x_5426:
[----:B-1----:R1:W2:Y:S02]  /*24670*/  SYNCS.PHASECHK.TRANS64.TRYWAIT P5, [R60+URZ+0x388b0], R67 ;  /* 0x0388b0433c0075a7 */ /* 0x0022a400080a017f */
[----:B--2---:R-:W-:Y:S05]  /*24680*/  @!P5 NANOSLEEP.SYNCS 0x989680 ;  /* 0x009896800000d95d */ /* 0x004fea0003900000 */
[----:B------:R-:W2:Y:S02]  /*24690*/  @!P5 SYNCS.PHASECHK.TRANS64 P5, [R60+URZ+0x388b0], R67 ;  /* 0x0388b0433c00d5a7 */ /* 0x000ea400080a007f */
[----:B--2---:R-:W-:Y:S05]  /*246a0*/  @!P5 BRA `(.L_x_5426) ;  /* 0xfffffffc00f0d947 */ /* 0x004fea000383ffff */
[----:B------:R-:W-:Y:S05]  /*246b0*/  BRA `(.L_x_5688) ;  /* 0xfffffe0000c87947 */ /* 0x000fea000383ffff */
.L_x_5455:
        /* <DEDUP_REMOVED lines=8> */
.L_x_5690:
[----:B------:R-:W-:Y:S05]  /*24740*/  BSYNC B1 ;  /* 0x0000000000017941 */ /* 0x000fea0003800000 */
.L_x_5689:
        /* <DEDUP_REMOVED lines=8> */
.L_x_5691:
[----:B------:R-:W-:Y:S02]  /*247d0*/  IMAD.MOV.U32 R13, RZ, RZ, R31 ;  /* 0x000000ffff0d7224 */ /* 0x000fe400078e001f */
[----:B------:R-:W-:-:S07]  /*247e0*/  IMAD.MOV.U32 R5, RZ, RZ, R14 ;  /* 0x000000ffff057224 */ /* 0x000fce00078e000e */
[----:B------:R-:W-:Y:S05]  /*247f0*/  WARPSYNC.COLLECTIVE R15, `(.L_x_5692) ;  /* 0x000000000f087348 */ /* 0x000fea0003c00000 */
[----:B------:R0:W1:Y:S02]  /*24800*/  SHFL.IDX P6, R14, R13, R12, R11 ;  /* 0x0000000c0d0e7389 */ /* 0x00006400000c000b */
[----:B01----:R-:W-:Y:S01]  /*24810*/  ENDCOLLECTIVE ;  /* 0x000000000000791b */ /* 0x003fe20003800000 */
.L_x_5692:
[----:B------:R-:W-:Y:S02]  /*24820*/  IMAD.MOV.U32 R13, RZ, RZ, R30 ;  /* 0x000000ffff0d7224 */ /* 0x000fe400078e001e */
[----:B------:R-:W-:-:S07]  /*24830*/  IMAD.MOV.U32 R8, RZ, RZ, R14 ;  /* 0x000000ffff087224 */ /* 0x000fce00078e000e */
[----:B------:R-:W-:Y:S05]  /*24840*/  WARPSYNC.COLLECTIVE R15, `(.L_x_5693) ;  /* 0x000000000f087348 */ /* 0x000fea0003c00000 */
[----:B------:R0:W1:Y:S02]  /*24850*/  SHFL.IDX P6, R14, R13, R12, R11 ;  /* 0x0000000c0d0e7389 */ /* 0x00006400000c000b */
[----:B01----:R-:W-:Y:S01]  /*24860*/  ENDCOLLECTIVE ;  /* 0x000000000000791b */ /* 0x003fe20003800000 */
.L_x_5693:
[----:B------:R-:W-:Y:S01]  /*24870*/  IMAD.MOV.U32 R6, RZ, RZ, R14 ;  /* 0x000000ffff067224 */ /* 0x000fe200078e000e */
[----:B------:R-:W-:Y:S06]  /*24880*/  BRA `(.L_x_5694) ;  /* 0xfffffe3800ac7947 */ /* 0x000fec000383ffff */
.L_x_5458:
[----:B------:R-:W-:Y:S01]  /*24890*/  BSSY B1, `(.L_x_5695) ;  /* 0x0000008000017945 */ /* 0x000fe20003800000 */
[----:B------:R-:W-:Y:S02]  /*248a0*/  IMAD.MOV.U32 R13, RZ, RZ, R10 ;  /* 0x000000ffff0d7224 */ /* 0x000fe400078e000a */
[----:B------:R-:W-:Y:S02]  /*248b0*/  IMAD.MOV.U32 R12, RZ, RZ, 0x1 ;  /* 0x00000001ff0c7424 */ /* 0x000fe400078e00ff */
[----:B------:R-:W-:Y:S02]  /*248c0*/  IMAD.MOV.U32 R11, RZ, RZ, 0x1c1f ;  /* 0x00001c1fff0b7424 */ /* 0x000fe400078e00ff */
[----:B------:R-:W-:-:S07]  /*248d0*/  IMAD.MOV.U32 R15, RZ, RZ, -0x1 ;  /* 0xffffffffff0f7424 */ /* 0x000fce00078e00ff */
[----:B0-234-:R-:W-:Y:S05]  /*248e0*/  WARPSYNC.COLLECTIVE R15, `(.L_x_5696) ;  /* 0x000000000f087348 */ /* 0x01dfea0003c00000 */
[----:B------:R1:W0:Y:S02]  /*248f0*/  SHFL.IDX P6, R14, R13, R12, R11 ;  /* 0x0000000c0d0e7389 */ /* 0x00022400000c000b */
[----:B01234-:R-:W-:Y:S01]  /*24900*/  ENDCOLLECTIVE ;  /* 0x000000000000791b */ /* 0x01ffe20003800000 */
.L_x_5696:
[----:B------:R-:W-:Y:S05]  /*24910*/  BSYNC B1 ;  /* 0x0000000000017941 */ /* 0x000fea0003800000 */
.L_x_5695:
        /* <DEDUP_REMOVED lines=8> */
.L_x_5697:
[----:B------:R-:W-:Y:S02]  /*249a0*/  IMAD.MOV.U32 R13, RZ, RZ, R31 ;  /* 0x000000ffff0d7224 */ /* 0x000fe400078e001f */
[----:B------:R-:W-:-:S07]  /*249b0*/  IMAD.MOV.U32 R4, RZ, RZ, R14 ;  /* 0x000000ffff047224 */ /* 0x000fce00078e000e */
[----:B------:R-:W-:Y:S05]  /*249c0*/  WARPSYNC.COLLECTIVE R15, `(.L_x_5698) ;  /* 0x000000000f087348 */ /* 0x000fea0003c00000 */
[----:B------:R0:W1:Y:S02]  /*249d0*/  SHFL.IDX P6, R14, R13, R12, R11 ;  /* 0x0000000c0d0e7389 */ /* 0x00006400000c000b */
[----:B01----:R-:W-:Y:S01]  /*249e0*/  ENDCOLLECTIVE ;  /* 0x000000000000791b */ /* 0x003fe20003800000 */
.L_x_5698:
[----:B------:R-:W-:Y:S02]  /*249f0*/  IMAD.MOV.U32 R13, RZ, RZ, R30 ;  /* 0x000000ffff0d7224 */ /* 0x000fe400078e001e */
[----:B------:R-:W-:-:S07]  /*24a00*/  IMAD.MOV.U32 R7, RZ, RZ, R14 ;  /* 0x000000ffff077224 */ /* 0x000fce00078e000e */
[----:B------:R-:W-:Y:S05]  /*24a10*/  WARPSYNC.COLLECTIVE R15, `(.L_x_5699) ;  /* 0x000000000f087348 */ /* 0x000fea0003c00000 */
[----:B------:R0:W1:Y:S02]  /*24a20*/  SHFL.IDX P6, R14, R13, R12, R11 ;  /* 0x0000000c0d0e7389 */ /* 0x00006400000c000b */
[----:B01----:R-:W-:Y:S01]  /*24a30*/  ENDCOLLECTIVE ;  /* 0x000000000000791b */ /* 0x003fe20003800000 */
.L_x_5699:
[----:B------:R-:W-:Y:S05]  /*24a40*/  BRA `(.L_x_5700) ;  /* 0xfffffe3c00107947 */ /* 0x000fea000383ffff */
.L_x_5462:
[----:B0-----:R0:W1:Y:S02]  /*24a50*/  SYNCS.PHASECHK.TRANS64.TRYWAIT P0, [R17+URZ+0x38800], R34 ;  /* 0x03880022110075a7 */ /* 0x001064000800017f */
[----:B-1----:R-:W-:Y:S05]  /*24a60*/  @!P0 NANOSLEEP.SYNCS 0x989680 ;  /* 0x009896800000895d */ /* 0x002fea0003900000 */
[----:B------:R-:W1:Y:S02]  /*24a70*/  @!P0 SYNCS.PHASECHK.TRANS64 P0, [R17+URZ+0x38800], R34 ;  /* 0x03880022110085a7 */ /* 0x000e64000800007f */
[----:B-1----:R-:W-:Y:S05]  /*24a80*/  @!P0 BRA `(.L_x_5462) ;  /* 0xfffffffc00f08947 */ /* 0x002fea000383ffff */
[----:B------:R-:W-:Y:S05]  /*24a90*/  BRA `(.L_x_5701) ;  /* 0xfffffe4000087947 */ /* 0x000fea000383ffff */
.L_x_5470:
[----:B------:R-:W0:Y:S01]  /*24aa0*/  LDC R35, c[0x0][0x3f4] ;  /* 0x0000fd00ff237b82 */ /* 0x000e220000000800 */
[----:B------:R-:W-:Y:S01]  /*24ab0*/  BSSY B1, `(.L_x_5702) ;  /* 0x0000008000017945 */ /* 0x000fe20003800000 */
[----:B------:R-:W-:Y:S02]  /*24ac0*/  IMAD.MOV.U32 R13, RZ, RZ, R24 ;  /* 0x000000ffff0d7224 */ /* 0x000fe400078e0018 */
[----:B------:R-:W-:Y:S02]  /*24ad0*/  IMAD.MOV.U32 R12, RZ, RZ, RZ ;  /* 0x000000ffff0c7224 */ /* 0x000fe400078e00ff */
[----:B------:R-:W-:Y:S02]  /*24ae0*/  IMAD.MOV.U32 R11, RZ, RZ, 0x1c1f ;  /* 0x00001c1fff0b7424 */ /* 0x000fe400078e00ff */
[----:B------:R-:W-:-:S07]  /*24af0*/  IMAD.MOV.U32 R15, RZ, RZ, -0x1 ;  /* 0xffffffffff0f7424 */ /* 0x000fce00078e00ff */
[----:B0-2---:R-:W-:Y:S05]  /*24b00*/  WARPSYNC.COLLECTIVE R15, `(.L_x_5703) ;  /* 0x000000000f087348 */ /* 0x005fea0003c00000 */
[----:B------:R1:W3:Y:S02]  /*24b10*/  SHFL.IDX P6, R14, R13, R12, R11 ;  /* 0x0000000c0d0e7389 */ /* 0x0002e400000c000b */
[----:B0123--:R-:W-:Y:S01]  /*24b20*/  ENDCOLLECTIVE ;  /* 0x000000000000791b */ /* 0x00ffe20003800000 */
.L_x_5703:
[----:B------:R-:W-:Y:S05]  /*24b30*/  BSYNC B1 ;  /* 0x0000000000017941 */ /* 0x000fea0003800000 */
.L_x_5702:
        /* <DEDUP_REMOVED lines=10> */
.L_x_5704:
        /* <DEDUP_REMOVED lines=8> */
.L_x_5705:
[----:B------:R-:W-:-:S05]  /*24c60*/  @!P1 IADD3 R8, P2, R2, R5, RZ ;  /* 0x0000000502089210 */ /* 0x000fca0007f5e0ff */
[----:B------:R-:W-:Y:S02]  /*24c70*/  @!P1 IMAD.X R9, R0, 0x1, R6, P2 ;  /* 0x0000000100099824 */ /* 0x000fe400010e0606 */
[----:B------:R-:W-:Y:S02]  /*24c80*/  IMAD.MOV.U32 R13, RZ, RZ, R34 ;  /* 0x000000ffff0d7224 */ /* 0x000fe400078e0022 */
[----:B------:R-:W-:-:S07]  /*24c90*/  IMAD.MOV.U32 R3, RZ, RZ, R14 ;  /* 0x000000ffff037224 */ /* 0x000fce00078e000e */
[----:B------:R-:W-:Y:S05]  /*24ca0*/  WARPSYNC.COLLECTIVE R15, `(.L_x_5706) ;  /* 0x000000000f087348 */ /* 0x000fea0003c00000 */
[----:B------:R0:W1:Y:S02]  /*24cb0*/  SHFL.IDX P6, R14, R13, R12, R11 ;  /* 0x0000000c0d0e7389 */ /* 0x00006400000c000b */
[----:B01----:R-:W-:Y:S01]  /*24cc0*/  ENDCOLLECTIVE ;  /* 0x000000000000791b */ /* 0x003fe20003800000 */
.L_x_5706:
        /* <DEDUP_REMOVED lines=21> */
.L_x_5707:
[----:B------:R-:W-:Y:S01]  /*24e20*/  IMAD.MOV.U32 R8, RZ, RZ, R21 ;  /* 0x000000ffff087224 */ /* 0x000fe200078e0015 */
[----:B------:R-:W-:Y:S01]  /*24e30*/  PRMT R36, R36, 0x5410, R0 ;  /* 0x0000541024247816 */ /* 0x000fe20000000000 */
[----:B------:R-:W-:Y:S02]  /*24e40*/  IMAD.MOV.U32 R0, RZ, RZ, R20 ;  /* 0x000000ffff007224 */ /* 0x000fe400078e0014 */
[----:B------:R-:W-:Y:S02]  /*24e50*/  @!P1 IMAD.MOV.U32 R28, RZ, RZ, R4 ;  /* 0x000000ffff1c9224 */ /* 0x000fe400078e0004 */
[----:B------:R-:W-:Y:S01]  /*24e60*/  @!P1 IMAD.MOV.U32 R29, RZ, RZ, R5 ;  /* 0x000000ffff1d9224 */ /* 0x000fe200078e0005 */
[----:B------:R-:W-:Y:S01]  /*24e70*/  PRMT R36, R0, 0x7610, R36 ;  /* 0x0000761000247816 */ /* 0x000fe20000000024 */
[----:B------:R-:W-:Y:S02]  /*24e80*/  @!P1 IMAD.MOV.U32 R30, RZ, RZ, R6 ;  /* 0x000000ffff1e9224 */ /* 0x000fe400078e0006 */
[----:B------:R-:W-:-:S02]  /*24e90*/  @!P1 IMAD.MOV.U32 R31, RZ, RZ, R7 ;  /* 0x000000ffff1f9224 */ /* 0x000fc400078e0007 */
[--C-:B------:R-:W-:Y:S01]  /*24ea0*/  IMAD.MOV.U32 R13, RZ, RZ, R33.reuse ;  /* 0x000000ffff0d7224 */ /* 0x100fe200078e0021 */
[----:B------:R-:W-:Y:S01]  /*24eb0*/  PRMT R33, R8, 0x7610, R33 ;  /* 0x0000761008217816 */ /* 0x000fe20000000021 */
[----:B------:R-:W-:Y:S02]  /*24ec0*/  IMAD.MOV.U32 R0, RZ, RZ, R28 ;  /* 0x000000ffff007224 */ /* 0x000fe400078e001c */
[----:B------:R-:W-:Y:S02]  /*24ed0*/  IMAD.MOV.U32 R4, RZ, RZ, R29 ;  /* 0x000000ffff047224 */ /* 0x000fe400078e001d */
[----:B------:R-:W-:Y:S02]  /*24ee0*/  IMAD.MOV.U32 R5, RZ, RZ, R30 ;  /* 0x000000ffff057224 */ /* 0x000fe400078e001e */
[----:B------:R-:W-:Y:S02]  /*24ef0*/  IMAD.MOV.U32 R6, RZ, RZ, R31 ;  /* 0x000000ffff067224 */ /* 0x000fe400078e001f */
[----:B------:R-:W-:Y:S01]  /*24f00*/  IMAD.MOV.U32 R24, RZ, RZ, R14 ;  /* 0x000000ffff187224 */ /* 0x000fe200078e000e */
[----:B------:R-:W-:-:S07]  /*24f10*/  PRMT R41, R0, 0x5410, R5 ;  /* 0x0000541000297816 */ /* 0x000fce0000000005 */
[----:B------:R-:W-:Y:S05]  /*24f20*/  WARPSYNC.COLLECTIVE R15, `(.L_x_5708) ;  /* 0x000000000f087348 */ /* 0x000fea0003c00000 */
[----:B------:R0:W1:Y:S02]  /*24f30*/  SHFL.IDX P6, R14, R13, R12, R11 ;  /* 0x0000000c0d0e7389 */ /* 0x00006400000c000b */
[----:B01----:R-:W-:Y:S01]  /*24f40*/  ENDCOLLECTIVE ;  /* 0x000000000000791b */ /* 0x003fe20003800000 */
.L_x_5708:
[----:B------:R-:W-:Y:S02]  /*24f50*/  PRMT R42, R4, 0x5410, R6 ;  /* 0x00005410042a7816 */ /* 0x000fe40000000006 */
[----:B------:R-:W-:Y:S01]  /*24f60*/  CS2R R4, SRZ ;  /* 0x0000000000047805 */ /* 0x000fe2000001ff00 */
[----:B------:R-:W-:Y:S02]  /*24f70*/  IMAD.MOV.U32 R13, RZ, RZ, R27 ;  /* 0x000000ffff0d7224 */ /* 0x000fe400078e001b */
[----:B------:R-:W-:-:S07]  /*24f80*/  IMAD.MOV.U32 R26, RZ, RZ, R14 ;  /* 0x000000ffff1a7224 */ /* 0x000fce00078e000e */
[----:B------:R-:W-:Y:S05]  /*24f90*/  WARPSYNC.COLLECTIVE R15, `(.L_x_5709) ;  /* 0x000000000f087348 */ /* 0x000fea0003c00000 */
[----:B------:R0:W1:Y:S02]  /*24fa0*/  SHFL.IDX P6, R14, R13, R12, R11 ;  /* 0x0000000c0d0e7389 */ /* 0x00006400000c000b */
[----:B01----:R-:W-:Y:S01]  /*24fb0*/  ENDCOLLECTIVE ;  /* 0x000000000000791b */ /* 0x003fe20003800000 */
.L_x_5709:
[----:B------:R-:W-:Y:S02]  /*24fc0*/  IMAD.MOV.U32 R13, RZ, RZ, R34 ;  /* 0x000000ffff0d7224 */ /* 0x000fe400078e0022 */
[----:B------:R-:W-:-:S07]  /*24fd0*/  IMAD.MOV.U32 R27, RZ, RZ, R14 ;  /* 0x000000ffff1b7224 */ /* 0x000fce00078e000e */
[----:B------:R-:W-:Y:S05]  /*24fe0*/  WARPSYNC.COLLECTIVE R15, `(.L_x_5710) ;  /* 0x000000000f087348 */ /* 0x000fea0003c00000 */
[----:B------:R0:W1:Y:S02]  /*24ff0*/  SHFL.IDX P6, R14, R13, R12, R11 ;  /* 0x0000000c0d0e7389 */ /* 0x00006400000c000b */
[----:B01----:R-:W-:Y:S01]  /*25000*/  ENDCOLLECTIVE ;  /* 0x000000000000791b */ /* 0x003fe20003800000 */
.L_x_5710:
[----:B------:R-:W-:Y:S05]  /*25010*/  BRA `(.L_x_5711) ;  /* 0xfffffe4c002c7947 */ /* 0x000fea000383ffff */
.L_x_5474:
[----:B0-----:R0:W1:Y:S02]  /*25020*/  SYNCS.PHASECHK.TRANS64.TRYWAIT P1, [R17+URZ+0x38800], R12 ;  /* 0x0388000c110075a7 */ /* 0x001064000802017f */
[----:B-1----:R-:W-:Y:S05]  /*25030*/  @!P1 NANOSLEEP.SYNCS 0x989680 ;  /* 0x009896800000995d */ /* 0x002fea0003900000 */
[----:B------:R-:W1:Y:S02]  /*25040*/  @!P1 SYNCS.PHASECHK.TRANS64 P1, [R17+URZ+0x38800], R12 ;  /* 0x0388000c110095a7 */ /* 0x000e64000802007f */
[----:B-1----:R-:W-:Y:S05]  /*25050*/  @!P1 BRA `(.L_x_5474) ;  /* 0xfffffffc00f09947 */ /* 0x002fea000383ffff */
[----:B------:R-:W-:Y:S05]  /*25060*/  BRA `(.L_x_5712) ;  /* 0xfffffe4c00cc7947 */ /* 0x000fea000383ffff */
.L_x_5480:
[----:B0-----:R0:W2:Y:S02]  /*25070*/  SYNCS.PHASECHK.TRANS64.TRYWAIT P1, [R14+URZ+0x38830], R13 ;  /* 0x0388300d0e0075a7 */ /* 0x0010a4000802017f */
[----:B--2---:R-:W-:Y:S05]  /*25080*/  @!P1 NANOSLEEP.SYNCS 0x989680 ;  /* 0x009896800000995d */ /* 0x004fea0003900000 */
[----:B------:R-:W2:Y:S02]  /*25090*/  @!P1 SYNCS.PHASECHK.TRANS64 P1, [R14+URZ+0x38830], R13 ;  /* 0x0388300d0e0095a7 */ /* 0x000ea4000802007f */
[----:B--2---:R-:W-:Y:S05]  /*250a0*/  @!P1 BRA `(.L_x_5480) ;  /* 0xfffffffc00f09947 */ /* 0x004fea000383ffff */
[----:B------:R-:W-:Y:S05]  /*250b0*/  BRA `(.L_x_5479) ;  /* 0xfffffe5c00887947 */ /* 0x000fea000383ffff */
.L_x_5482:
[----:B--2---:R2:W3:Y:S02]  /*250c0*/  SYNCS.PHASECHK.TRANS64.TRYWAIT P1, [R17+URZ+0x38810], R0 ;  /* 0x03881000110075a7 */ /* 0x0044e4000802017f */
[----:B---3--:R-:W-:Y:S05]  /*250d0*/  @!P1 NANOSLEEP.SYNCS 0x989680 ;  /* 0x009896800000995d */ /* 0x008fea0003900000 */
[----:B------:R-:W3:Y:S02]  /*250e0*/  @!P1 SYNCS.PHASECHK.TRANS64 P1, [R17+URZ+0x38810], R0 ;  /* 0x03881000110095a7 */ /* 0x000ee4000802007f */
[----:B---3--:R-:W-:Y:S05]  /*250f0*/  @!P1 BRA `(.L_x_5482) ;  /* 0xfffffffc00f09947 */ /* 0x008fea000383ffff */
[----:B------:R-:W-:Y:S05]  /*25100*/  BRA `(.L_x_5713) ;  /* 0xfffffe6000387947 */ /* 0x000fea000383ffff */
.L_x_5486:
[----:B--2---:R2:W4:Y:S02]  /*25110*/  SYNCS.PHASECHK.TRANS64.TRYWAIT P1, [R14+URZ+0x38850], R13 ;  /* 0x0388500d0e0075a7 */ /* 0x004524000802017f */
[----:B----4-:R-:W-:Y:S05]  /*25120*/  @!P1 NANOSLEEP.SYNCS 0x989680 ;  /* 0x009896800000995d */ /* 0x010fea0003900000 */
[----:B------:R-:W4:Y:S02]  /*25130*/  @!P1 SYNCS.PHASECHK.TRANS64 P1, [R14+URZ+0x38850], R13 ;  /* 0x0388500d0e0095a7 */ /* 0x000f24000802007f */
[----:B----4-:R-:W-:Y:S05]  /*25140*/  @!P1 BRA `(.L_x_5486) ;  /* 0xfffffffc00f09947 */ /* 0x010fea000383ffff */
[----:B------:R-:W-:Y:S05]  /*25150*/  BRA `(.L_x_5485) ;  /* 0xfffffe6000547947 */ /* 0x000fea000383ffff */
.L_x_5495:
[----:B-1----:R1:W2:Y:S02]  /*25160*/  SYNCS.PHASECHK.TRANS64.TRYWAIT P1, [R15+URZ+0x38830], R13 ;  /* 0x0388300d0f0075a7 */ /* 0x0022a4000802017f */
[----:B--2---:R-:W-:Y:S05]  /*25170*/  @!P1 NANOSLEEP.SYNCS 0x989680 ;  /* 0x009896800000995d */ /* 0x004fea0003900000 */
[----:B------:R-:W2:Y:S02]  /*25180*/  @!P1 SYNCS.PHASECHK.TRANS64 P1, [R15+URZ+0x38830], R13 ;  /* 0x0388300d0f0095a7 */ /* 0x000ea4000802007f */
[----:B--2---:R-:W-:Y:S05]  /*25190*/  @!P1 BRA `(.L_x_5495) ;  /* 0xfffffffc00f09947 */ /* 0x004fea000383ffff */
[----:B------:R-:W-:Y:S05]  /*251a0*/  BRA `(.L_x_5494) ;  /* 0xfffffe9000b47947 */ /* 0x000fea000383ffff */
.L_x_5500:
[----:B---3--:R3:W4:Y:S02]  /*251b0*/  SYNCS.PHASECHK.TRANS64.TRYWAIT P1, [R15+URZ+0x38850], R13 ;  /* 0x0388500d0f0075a7 */ /* 0x008724000802017f */
[----:B----4-:R-:W-:Y:S05]  /*251c0*/  @!P1 NANOSLEEP.SYNCS 0x989680 ;  /* 0x009896800000995d */ /* 0x010fea0003900000 */
[----:B------:R-:W4:Y:S02]  /*251d0*/  @!P1 SYNCS.PHASECHK.TRANS64 P1, [R15+URZ+0x38850], R13 ;  /* 0x0388500d0f0095a7 */ /* 0x000f24000802007f */
[----:B----4-:R-:W-:Y:S05]  /*251e0*/  @!P1 BRA `(.L_x_5500) ;  /* 0xfffffffc00f09947 */ /* 0x010fea000383ffff */
[----:B------:R-:W-:Y:S05]  /*251f0*/  BRA `(.L_x_5499) ;  /* 0xfffffe9400507947 */ /* 0x000fea000383ffff */
.L_x_5510:
[----:B-1----:R1:W2:Y:S02]  /*25200*/  SYNCS.PHASECHK.TRANS64.TRYWAIT P1, [R15+URZ+0x38830], R13 ;  /* 0x0388300d0f0075a7 */ /* 0x0022a4000802017f */
[----:B--2---:R-:W-:Y:S05]  /*25210*/  @!P1 NANOSLEEP.SYNCS 0x989680 ;  /* 0x009896800000995d */ /* 0x004fea0003900000 */
[----:B------:R-:W2:Y:S02]  /*25220*/  @!P1 SYNCS.PHASECHK.TRANS64 P1, [R15+URZ+0x38830], R13 ;  /* 0x0388300d0f0095a7 */ /* 0x000ea4000802007f */
[----:B--2---:R-:W-:Y:S05]  /*25230*/  @!P1 BRA `(.L_x_5510) ;  /* 0xfffffffc00f09947 */ /* 0x004fea000383ffff */
[----:B------:R-:W-:Y:S05]  /*25240*/  BRA `(.L_x_5509) ;  /* 0xfffffecc00a07947 */ /* 0x000fea000383ffff */
.L_x_5515:
[----:B---3--:R3:W4:Y:S02]  /*25250*/  SYNCS.PHASECHK.TRANS64.TRYWAIT P1, [R15+URZ+0x38850], R13 ;  /* 0x0388500d0f0075a7 */ /* 0x008724000802017f */
[----:B----4-:R-:W-:Y:S05]  /*25260*/  @!P1 NANOSLEEP.SYNCS 0x989680 ;  /* 0x009896800000995d */ /* 0x010fea0003900000 */
[----:B------:R-:W4:Y:S02]  /*25270*/  @!P1 SYNCS.PHASECHK.TRANS64 P1, [R15+URZ+0x38850], R13 ;  /* 0x0388500d0f0095a7 */ /* 0x000f24000802007f */
[----:B----4-:R-:W-:Y:S05]  /*25280*/  @!P1 BRA `(.L_x_5515) ;  /* 0xfffffffc00f09947 */ /* 0x010fea000383ffff */
[----:B------:R-:W-:Y:S05]  /*25290*/  BRA `(.L_x_5514) ;  /* 0xfffffed0003c7947 */ /* 0x000fea000383ffff */
.L_x_5552:
        /* <DEDUP_REMOVED lines=11> */
.L_x_5715:
[----:B------:R-:W-:Y:S05]  /*25350*/  BSYNC B1 ;  /* 0x0000000000017941 */ /* 0x000fea0003800000 */
.L_x_5714:
[----:B------:R-:W-:Y:S05]  /*25360*/  BRA `(.L_x_5716) ;  /* 0xffffff7800187947 */ /* 0x000fea000383ffff */
.L_x_5554:
[----:B------:R-:W-:Y:S01]  /*25370*/  BSSY B1, `(.L_x_5717) ;  /* 0x0000006000017945 */ /* 0x000fe20003800000 */
[----:B------:R-:W-:-:S07]  /*25380*/  IMAD.MOV.U32 R15, RZ, RZ, -0x1 ;  /* 0xffffffffff0f7424 */ /* 0x000fce00078e00ff */
[----:B0-----:R-:W-:Y:S05]  /*25390*/  WARPSYNC.COLLECTIVE R15, `(.L_x_5718) ;  /* 0x000000000f0c7348 */ /* 0x001fea0003c00000 */
[----:B------:R-:W-:Y:S02]  /*253a0*/  ELECT P6, UR62, PT ;  /* 0x00000000003e782f */ /* 0x000fe400038c0000 */
[----:B------:R-:W-:Y:S01]  /*253b0*/  MOV R14, UR62 ;  /* 0x0000003e000e7c02 */ /* 0x000fe20008000f00 */
[----:B0-----:R-:W-:Y:S10]  /*253c0*/  ENDCOLLECTIVE ;  /* 0x000000000000791b */ /* 0x001ff40003800000 */
.L_x_5718:
[----:B------:R-:W-:Y:S05]  /*253d0*/  BSYNC B1 ;  /* 0x0000000000017941 */ /* 0x000fea0003800000 */
.L_x_5717:
[----:B------:R-:W-:Y:S05]  /*253e0*/  BRA `(.L_x_5553) ;  /* 0xffffff7800107947 */ /* 0x000fea000383ffff */
.L_x_5556:
[----:B0-----:R0:W1:Y:S02]  /*253f0*/  SYNCS.PHASECHK.TRANS64.TRYWAIT P0, [R18+URZ+0x38820], R3 ;  /* 0x03882003120075a7 */ /* 0x001064000800017f */
[----:B-1----:R-:W-:Y:S05]  /*25400*/  @!P0 NANOSLEEP.SYNCS 0x989680 ;  /* 0x009896800000895d */ /* 0x002fea0003900000 */
[----:B------:R-:W1:Y:S02]  /*25410*/  @!P0 SYNCS.PHASECHK.TRANS64 P0, [R18+URZ+0x38820], R3 ;  /* 0x03882003120085a7 */ /* 0x000e64000800007f */
[----:B-1----:R-:W-:Y:S05]  /*25420*/  @!P0 BRA `(.L_x_5556) ;  /* 0xfffffffc00f08947 */ /* 0x002fea000383ffff */
[----:B------:R-:W-:Y:S05]  /*25430*/  BRA `(.L_x_5719) ;  /* 0xffffff7800207947 */ /* 0x000fea000383ffff */
.L_x_5560:
[----:B0-----:R0:W1:Y:S02]  /*25440*/  SYNCS.PHASECHK.TRANS64.TRYWAIT P0, [R3+URZ+0x388a0], R9 ;  /* 0x0388a009030075a7 */ /* 0x001064000800017f */
[----:B-1----:R-:W-:Y:S05]  /*25450*/  @!P0 NANOSLEEP.SYNCS 0x989680 ;  /* 0x009896800000895d */ /* 0x002fea0003900000 */
[----:B------:R-:W1:Y:S02]  /*25460*/  @!P0 SYNCS.PHASECHK.TRANS64 P0, [R3+URZ+0x388a0], R9 ;  /* 0x0388a009030085a7 */ /* 0x000e64000800007f */
[----:B-1----:R-:W-:Y:S05]  /*25470*/  @!P0 BRA `(.L_x_5560) ;  /* 0xfffffffc00f08947 */ /* 0x002fea000383ffff */
[----:B------:R-:W-:Y:S05]  /*25480*/  BRA `(.L_x_5720) ;  /* 0xffffff7800387947 */ /* 0x000fea000383ffff */
.L_x_5565:
[----:B-1----:R1:W2:Y:S02]  /*25490*/  SYNCS.PHASECHK.TRANS64.TRYWAIT P0, [R3+URZ+0x388c0], R9 ;  /* 0x0388c009030075a7 */ /* 0x0022a4000800017f */
[----:B--2---:R-:W-:Y:S05]  /*254a0*/  @!P0 NANOSLEEP.SYNCS 0x989680 ;  /* 0x009896800000895d */ /* 0x004fea0003900000 */
[----:B------:R-:W2:Y:S02]  /*254b0*/  @!P0 SYNCS.PHASECHK.TRANS64 P0, [R3+URZ+0x388c0], R9 ;  /* 0x0388c009030085a7 */ /* 0x000ea4000800007f */
[----:B--2---:R-:W-:Y:S05]  /*254c0*/  @!P0 BRA `(.L_x_5565) ;  /* 0xfffffffc00f08947 */ /* 0x004fea000383ffff */
[----:B------:R-:W-:Y:S05]  /*254d0*/  BRA `(.L_x_5721) ;  /* 0xffffff7800b47947 */ /* 0x000fea000383ffff */
.L_x_5579:
[----:B0-----:R0:W1:Y:S02]  /*254e0*/  SYNCS.PHASECHK.TRANS64.TRYWAIT P1, [R9+URZ+0x388a0], R2 ;  /* 0x0388a002090075a7 */ /* 0x001064000802017f */
[----:B-1----:R-:W-:Y:S05]  /*254f0*/  @!P1 NANOSLEEP.SYNCS 0x989680 ;  /* 0x009896800000995d */ /* 0x002fea0003900000 */
[----:B------:R-:W1:Y:S02]  /*25500*/  @!P1 SYNCS.PHASECHK.TRANS64 P1, [R9+URZ+0x388a0], R2 ;  /* 0x0388a002090095a7 */ /* 0x000e64000802007f */
[----:B-1----:R-:W-:Y:S05]  /*25510*/  @!P1 BRA `(.L_x_5579) ;  /* 0xfffffffc00f09947 */ /* 0x002fea000383ffff */
[----:B------:R-:W-:Y:S05]  /*25520*/  BRA `(.L_x_5722) ;  /* 0xffffff8400187947 */ /* 0x000fea000383ffff */
.L_x_5584:
[----:B-1----:R1:W2:Y:S02]  /*25530*/  SYNCS.PHASECHK.TRANS64.TRYWAIT P1, [R9+URZ+0x388c0], R2 ;  /* 0x0388c002090075a7 */ /* 0x0022a4000802017f */
[----:B--2---:R-:W-:Y:S05]  /*25540*/  @!P1 NANOSLEEP.SYNCS 0x989680 ;  /* 0x009896800000995d */ /* 0x004fea0003900000 */
[----:B------:R-:W2:Y:S02]  /*25550*/  @!P1 SYNCS.PHASECHK.TRANS64 P1, [R9+URZ+0x388c0], R2 ;  /* 0x0388c002090095a7 */ /* 0x000ea4000802007f */
[----:B--2---:R-:W-:Y:S05]  /*25560*/  @!P1 BRA `(.L_x_5584) ;  /* 0xfffffffc00f09947 */ /* 0x004fea000383ffff */
[----:B------:R-:W-:Y:S05]  /*25570*/  BRA `(.L_x_5723) ;  /* 0xffffff8400907947 */ /* 0x000fea000383ffff */
.L_x_5606:
        /* <DEDUP_REMOVED lines=11> */
.L_x_5725:
[----:B------:R-:W-:Y:S05]  /*25630*/  BSYNC B0 ;  /* 0x0000000000007941 */ /* 0x000fea0003800000 */
.L_x_5724:
[----:B------:R-:W-:Y:S05]  /*25640*/  BRA `(.L_x_5726) ;  /* 0xffffff9c00387947 */ /* 0x000fea000383ffff */
.L_x_5609:
[----:B0-----:R0:W1:Y:S02]  /*25650*/  SYNCS.PHASECHK.TRANS64.TRYWAIT P0, [R26+URZ+0x38840], R0 ;  /* 0x038840001a0075a7 */ /* 0x001064000800017f */
[----:B-1----:R-:W-:Y:S05]  /*25660*/  @!P0 NANOSLEEP.SYNCS 0x989680 ;  /* 0x009896800000895d */ /* 0x002fea0003900000 */
[----:B------:R-:W1:Y:S02]  /*25670*/  @!P0 SYNCS.PHASECHK.TRANS64 P0, [R26+URZ+0x38840], R0 ;  /* 0x038840001a0085a7 */ /* 0x000e64000800007f */
[----:B-1----:R-:W-:Y:S05]  /*25680*/  @!P0 BRA `(.L_x_5609) ;  /* 0xfffffffc00f08947 */ /* 0x002fea000383ffff */
[----:B------:R-:W-:Y:S05]  /*25690*/  BRA `(.L_x_5727) ;  /* 0xffffff9c00707947 */ /* 0x000fea000383ffff */
.L_x_5610:
        /* <DEDUP_REMOVED lines=8> */
.L_x_5729:
[----:B------:R-:W-:Y:S05]  /*25720*/  BSYNC B0 ;  /* 0x0000000000007941 */ /* 0x000fea0003800000 */
.L_x_5728:
        /* <DEDUP_REMOVED lines=9> */
.L_x_5730:
[----:B------:R-:W-:Y:S02]  /*257c0*/  IMAD.MOV.U32 R13, RZ, RZ, R4 ;  /* 0x000000ffff0d7224 */ /* 0x000fe400078e0004 */
[----:B------:R-:W-:Y:S02]  /*257d0*/  IMAD.MOV.U32 R12, RZ, RZ, 0x1 ;  /* 0x00000001ff0c7424 */ /* 0x000fe400078e00ff */
[----:B------:R-:W-:-:S07]  /*257e0*/  IMAD.MOV.U32 R3, RZ, RZ, R14 ;  /* 0x000000ffff037224 */ /* 0x000fce00078e000e */
[----:B------:R-:W-:Y:S05]  /*257f0*/  WARPSYNC.COLLECTIVE R15, `(.L_x_5731) ;  /* 0x000000000f087348 */ /* 0x000fea0003c00000 */
[----:B------:R0:W1:Y:S02]  /*25800*/  SHFL.IDX P6, R14, R13, R12, R11 ;  /* 0x0000000c0d0e7389 */ /* 0x00006400000c000b */
[----:B01----:R-:W-:Y:S01]  /*25810*/  ENDCOLLECTIVE ;  /* 0x000000000000791b */ /* 0x003fe20003800000 */
.L_x_5731:
        /* <DEDUP_REMOVED lines=15> */
.L_x_5732:
[----:B------:R-:W-:Y:S02]  /*25910*/  @P0 IMAD R6, R5, 0x2, R18 ;  /* 0x0000000205060824 */ /* 0x000fe400078e0212 */
[----:B------:R-:W-:Y:S02]  /*25920*/  IMAD.MOV.U32 R13, RZ, RZ, R4 ;  /* 0x000000ffff0d7224 */ /* 0x000fe400078e0004 */
[----:B------:R-:W-:Y:S02]  /*25930*/  IMAD.MOV.U32 R12, RZ, RZ, 0x2 ;  /* 0x00000002ff0c7424 */ /* 0x000fe400078e00ff */
[----:B------:R-:W-:-:S07]  /*25940*/  IMAD.MOV.U32 R3, RZ, RZ, R14 ;  /* 0x000000ffff037224 */ /* 0x000fce00078e000e */
[----:B------:R-:W-:Y:S05]  /*25950*/  WARPSYNC.COLLECTIVE R15, `(.L_x_5733) ;  /* 0x000000000f087348 */ /* 0x000fea0003c00000 */
[----:B------:R0:W1:Y:S02]  /*25960*/  SHFL.IDX P6, R14, R13, R12, R11 ;  /* 0x0000000c0d0e7389 */ /* 0x00006400000c000b */
[----:B01----:R-:W-:Y:S01]  /*25970*/  ENDCOLLECTIVE ;  /* 0x000000000000791b */ /* 0x003fe20003800000 */
.L_x_5733:
        /* <DEDUP_REMOVED lines=15> */
.L_x_5734:
[----:B------:R-:W-:Y:S02]  /*25a70*/  @P0 IMAD R6, R5, 0x2, R18 ;  /* 0x0000000205060824 */ /* 0x000fe400078e0212 */
[----:B------:R-:W-:Y:S02]  /*25a80*/  IMAD.MOV.U32 R13, RZ, RZ, R4 ;  /* 0x000000ffff0d7224 */ /* 0x000fe400078e0004 */
[----:B------:R-:W-:Y:S02]  /*25a90*/  IMAD.MOV.U32 R12, RZ, RZ, 0x3 ;  /* 0x00000003ff0c7424 */ /* 0x000fe400078e00ff */
[----:B------:R-:W-:-:S07]  /*25aa0*/  IMAD.MOV.U32 R3, RZ, RZ, R14 ;  /* 0x000000ffff037224 */ /* 0x000fce00078e000e */
[----:B------:R-:W-:Y:S05]  /*25ab0*/  WARPSYNC.COLLECTIVE R15, `(.L_x_5735) ;  /* 0x000000000f087348 */ /* 0x000fea0003c00000 */
[----:B------:R0:W1:Y:S02]  /*25ac0*/  SHFL.IDX P6, R14, R13, R12, R11 ;  /* 0x0000000c0d0e7389 */ /* 0x00006400000c000b */
[----:B01----:R-:W-:Y:S01]  /*25ad0*/  ENDCOLLECTIVE ;  /* 0x000000000000791b */ /* 0x003fe20003800000 */
.L_x_5735:
        /* <DEDUP_REMOVED lines=10> */
.L_x_5736:
[----:B------:R-:W-:Y:S01]  /*25b80*/  @!PT LDS RZ, [RZ] ;  /* 0x00000000fffff984 */ /* 0x000fe20000000800 */
[----:B------:R-:W-:Y:S01]  /*25b90*/  @!PT LDS RZ, [RZ] ;  /* 0x00000000fffff984 */ /* 0x000fe20000000800 */
[----:B------:R-:W-:Y:S01]  /*25ba0*/  @!PT LDS RZ, [RZ] ;  /* 0x00000000fffff984 */ /* 0x000fe20000000800 */
[----:B------:R0:W-:Y:S01]  /*25bb0*/  @P0 LDGSTS.E.BYPASS.LTC128B.128 [R6+0x23400], desc[UR40][R2.64], !P2 ;  /* 0x2340000002060fae */ /* 0x0001e2000d101d68 */
[----:B------:R-:W-:Y:S01]  /*25bc0*/  IMAD.MOV.U32 R0, RZ, RZ, R14 ;  /* 0x000000ffff007224 */ /* 0x000fe200078e000e */
[----:B------:R-:W-:Y:S06]  /*25bd0*/  BRA `(.L_x_5737) ;  /* 0xffffff9c00287947 */ /* 0x000fec000383ffff */
.L_x_5615:
        /* <DEDUP_REMOVED lines=9> */
.L_x_5738:
        /* <DEDUP_REMOVED lines=10> */
.L_x_5739:
[----:B------:R-:W-:Y:S02]  /*25d10*/  IMAD.MOV.U32 R13, RZ, RZ, R3 ;  /* 0x000000ffff0d7224 */ /* 0x000fe400078e0003 */
[----:B------:R-:W-:Y:S02]  /*25d20*/  IMAD.MOV.U32 R12, RZ, RZ, 0x1 ;  /* 0x00000001ff0c7424 */ /* 0x000fe400078e00ff */
[----:B------:R-:W-:-:S07]  /*25d30*/  IMAD.MOV.U32 R4, RZ, RZ, R14 ;  /* 0x000000ffff047224 */ /* 0x000fce00078e000e */
[----:B------:R-:W-:Y:S05]  /*25d40*/  WARPSYNC.COLLECTIVE R15, `(.L_x_5740) ;  /* 0x000000000f087348 */ /* 0x000fea0003c00000 */
[----:B------:R0:W1:Y:S02]  /*25d50*/  SHFL.IDX P6, R14, R13, R12, R11 ;  /* 0x0000000c0d0e7389 */ /* 0x00006400000c000b */
[----:B01----:R-:W-:Y:S01]  /*25d60*/  ENDCOLLECTIVE ;  /* 0x000000000000791b */ /* 0x003fe20003800000 */
.L_x_5740:
        /* <DEDUP_REMOVED lines=12> */
.L_x_5741:
[----:B------:R-:W-:Y:S02]  /*25e30*/  IMAD.MOV.U32 R13, RZ, RZ, R3 ;  /* 0x000000ffff0d7224 */ /* 0x000fe400078e0003 */
[----:B------:R-:W-:Y:S02]  /*25e40*/  IMAD.MOV.U32 R12, RZ, RZ, 0x2 ;  /* 0x00000002ff0c7424 */ /* 0x000fe400078e00ff */
[----:B------:R-:W-:-:S07]  /*25e50*/  IMAD.MOV.U32 R5, RZ, RZ, R14 ;  /* 0x000000ffff057224 */ /* 0x000fce00078e000e */
[----:B------:R-:W-:Y:S05]  /*25e60*/  WARPSYNC.COLLECTIVE R15, `(.L_x_5742) ;  /* 0x000000000f087348 */ /* 0x000fea0003c00000 */
[----:B------:R0:W1:Y:S02]  /*25e70*/  SHFL.IDX P6, R14, R13, R12, R11 ;  /* 0x0000000c0d0e7389 */ /* 0x00006400000c000b */
[----:B01----:R-:W-:Y:S01]  /*25e80*/  ENDCOLLECTIVE ;  /* 0x000000000000791b */ /* 0x003fe20003800000 */
.L_x_5742:
        /* <DEDUP_REMOVED lines=10> */
.L_x_5743:
        /* <DEDUP_REMOVED lines=11> */
.L_x_5744:
        /* <DEDUP_REMOVED lines=10> */
.L_x_5745:
[----:B------:R-:W-:Y:S01]  /*26080*/  @!PT LDS RZ, [RZ] ;  /* 0x00000000fffff984 */ /* 0x000fe20000000800 */
[----:B------:R-:W-:Y:S01]  /*26090*/  @!PT LDS RZ, [RZ] ;  /* 0x00000000fffff984 */ /* 0x000fe20000000800 */
[----:B------:R-:W-:Y:S01]  /*260a0*/  @!PT LDS RZ, [RZ] ;  /* 0x00000000fffff984 */ /* 0x000fe20000000800 */
[----:B------:R1:W-:Y:S01]  /*260b0*/  @!P0 LDGSTS.E.BYPASS.LTC128B.128 [R23+0x21400], desc[UR40][R4.64], !P1 ;  /* 0x2140000004178fae */ /* 0x0003e2000c901d68 */
[----:B------:R-:W-:Y:S01]  /*260c0*/  IMAD.MOV.U32 R0, RZ, RZ, R14 ;  /* 0x000000ffff007224 */ /* 0x000fe200078e000e */
[----:B------:R-:W-:Y:S06]  /*260d0*/  BRA `(.L_x_5746) ;  /* 0xffffffa0003c7947 */ /* 0x000fec000383ffff */
.L_x_5619:
        /* <DEDUP_REMOVED lines=45> */
.L_x_5748:
[----:B------:R-:W-:Y:S05]  /*263b0*/  BSYNC B0 ;  /* 0x0000000000007941 */ /* 0x000fea0003800000 */
.L_x_5747:
        /* <DEDUP_REMOVED lines=11> */
.L_x_5749:
        /* <DEDUP_REMOVED lines=39> */
.L_x_5750:
        /* <DEDUP_REMOVED lines=8> */
.L_x_5751:
        /* <DEDUP_REMOVED lines=33> */
.L_x_5752:
[----:B------:R-:W-:Y:S02]  /*26970*/  IMAD.MOV.U32 R13, RZ, RZ, R5 ;  /* 0x000000ffff0d7224 */ /* 0x000fe400078e0005 */
[----:B------:R-:W-:-:S07]  /*26980*/  IMAD.MOV.U32 R8, RZ, RZ, R14 ;  /* 0x000000ffff087224 */ /* 0x000fce00078e000e */
[----:B------:R-:W-:Y:S05]  /*26990*/  WARPSYNC.COLLECTIVE R15, `(.L_x_5753) ;  /* 0x000000000f087348 */ /* 0x000fea0003c00000 */
[----:B------:R0:W1:Y:S02]  /*269a0*/  SHFL.IDX P6, R14, R13, R12, R11 ;  /* 0x0000000c0d0e7389 */ /* 0x00006400000c000b */
[----:B01----:R-:W-:Y:S01]  /*269b0*/  ENDCOLLECTIVE ;  /* 0x000000000000791b */ /* 0x003fe20003800000 */
.L_x_5753:
        /* <DEDUP_REMOVED lines=23> */
.L_x_5754:
        /* <DEDUP_REMOVED lines=9> */
.L_x_5755:
[----:B------:R-:W-:Y:S01]  /*26bc0*/  IMAD.MOV.U32 R2, RZ, RZ, R14 ;  /* 0x000000ffff027224 */ /* 0x000fe200078e000e */
[----:B------:R-:W-:Y:S06]  /*26bd0*/  BRA `(.L_x_5756) ;  /* 0xffffffa400187947 */ /* 0x000fec000383ffff */
.L_x_5624:
[----:B-1----:R1:W2:Y:S02]  /*26be0*/  SYNCS.PHASECHK.TRANS64.TRYWAIT P0, [R18+URZ+0x38820], R0 ;  /* 0x03882000120075a7 */ /* 0x0022a4000800017f */
[----:B--2---:R-:W-:Y:S05]  /*26bf0*/  @!P0 NANOSLEEP.SYNCS 0x989680 ;  /* 0x009896800000895d */ /* 0x004fea0003900000 */
[----:B------:R-:W2:Y:S02]  /*26c00*/  @!P0 SYNCS.PHASECHK.TRANS64 P0, [R18+URZ+0x38820], R0 ;  /* 0x03882000120085a7 */ /* 0x000ea4000800007f */
[----:B--2---:R-:W-:Y:S05]  /*26c10*/  @!P0 BRA `(.L_x_5624) ;  /* 0xfffffffc00f08947 */ /* 0x004fea000383ffff */
[----:B------:R-:W-:Y:S05]  /*26c20*/  BRA `(.L_x_5757) ;  /* 0xffffffa400c07947 */ /* 0x000fea000383ffff */
.L_x_5627:
[----:B-1----:R1:W2:Y:S02]  /*26c30*/  SYNCS.PHASECHK.TRANS64.TRYWAIT P0, [R26+URZ+0x38860], R0 ;  /* 0x038860001a0075a7 */ /* 0x0022a4000800017f */
[----:B--2---:R-:W-:Y:S05]  /*26c40*/  @!P0 NANOSLEEP.SYNCS 0x989680 ;  /* 0x009896800000895d */ /* 0x004fea0003900000 */
[----:B------:R-:W2:Y:S02]  /*26c50*/  @!P0 SYNCS.PHASECHK.TRANS64 P0, [R26+URZ+0x38860], R0 ;  /* 0x038860001a0085a7 */ /* 0x000ea4000800007f */
[----:B--2---:R-:W-:Y:S05]  /*26c60*/  @!P0 BRA `(.L_x_5627) ;  /* 0xfffffffc00f08947 */ /* 0x004fea000383ffff */
[----:B------:R-:W-:Y:S05]  /*26c70*/  BRA `(.L_x_5758) ;  /* 0xffffffa400d07947 */ /* 0x000fea000383ffff */
.L_x_5628:
        /* <DEDUP_REMOVED lines=8> */
.L_x_5760:
[----:B------:R-:W-:Y:S05]  /*26d00*/  BSYNC B0 ;  /* 0x0000000000007941 */ /* 0x000fea0003800000 */
.L_x_5759:
        /* <DEDUP_REMOVED lines=15> */
.L_x_5761:
        /* <DEDUP_REMOVED lines=39> */
.L_x_5762:
[----:B------:R-:W-:Y:S02]  /*27070*/  IMAD.MOV.U32 R13, RZ, RZ, R5 ;  /* 0x000000ffff0d7224 */ /* 0x000fe400078e0005 */
[----:B------:R-:W-:-:S07]  /*27080*/  IMAD.MOV.U32 R3, RZ, RZ, R14 ;  /* 0x000000ffff037224 */ /* 0x000fce00078e000e */
[----:B------:R-:W-:Y:S05]  /*27090*/  WARPSYNC.COLLECTIVE R15, `(.L_x_5763) ;  /* 0x000000000f087348 */ /* 0x000fea0003c00000 */
[----:B------:R0:W1:Y:S02]  /*270a0*/  SHFL.IDX P6, R14, R13, R12, R11 ;  /* 0x0000000c0d0e7389 */ /* 0x00006400000c000b */
[----:B01----:R-:W-:Y:S01]  /*270b0*/  ENDCOLLECTIVE ;  /* 0x000000000000791b */ /* 0x003fe20003800000 */
.L_x_5763:
        /* <DEDUP_REMOVED lines=29> */
.L_x_5764:
[----:B------:R-:W-:Y:S02]  /*27290*/  IMAD.MOV.U32 R13, RZ, RZ, R5 ;  /* 0x000000ffff0d7224 */ /* 0x000fe400078e0005 */
[----:B------:R-:W-:-:S07]  /*272a0*/  IMAD.MOV.U32 R7, RZ, RZ, R14 ;  /* 0x000000ffff077224 */ /* 0x000fce00078e000e */
[----:B------:R-:W-:Y:S05]  /*272b0*/  WARPSYNC.COLLECTIVE R15, `(.L_x_5765) ;  /* 0x000000000f087348 */ /* 0x000fea0003c00000 */
[----:B------:R0:W1:Y:S02]  /*272c0*/  SHFL.IDX P6, R14, R13, R12, R11 ;  /* 0x0000000c0d0e7389 */ /* 0x00006400000c000b */
[----:B01----:R-:W-:Y:S01]  /*272d0*/  ENDCOLLECTIVE ;  /* 0x000000000000791b */ /* 0x003fe20003800000 */
.L_x_5765:
        /* <DEDUP_REMOVED lines=29> */
.L_x_5766:
[----:B------:R-:W-:Y:S02]  /*274b0*/  IMAD.MOV.U32 R13, RZ, RZ, R5 ;  /* 0x000000ffff0d7224 */ /* 0x000fe400078e0005 */
[----:B------:R-:W-:-:S07]  /*274c0*/  IMAD.MOV.U32 R6, RZ, RZ, R14 ;  /* 0x000000ffff067224 */ /* 0x000fce00078e000e */
[----:B------:R-:W-:Y:S05]  /*274d0*/  WARPSYNC.COLLECTIVE R15, `(.L_x_5767) ;  /* 0x000000000f087348 */ /* 0x000fea0003c00000 */
[----:B------:R0:W1:Y:S02]  /*274e0*/  SHFL.IDX P6, R14, R13, R12, R11 ;  /* 0x0000000c0d0e7389 */ /* 0x00006400000c000b */
[----:B01----:R-:W-:Y:S01]  /*274f0*/  ENDCOLLECTIVE ;  /* 0x000000000000791b */ /* 0x003fe20003800000 */
.L_x_5767:
[----:B------:R-:W-:Y:S01]  /*27500*/  IMAD.MOV.U32 R2, RZ, RZ, R14 ;  /* 0x000000ffff027224 */ /* 0x000fe200078e000e */
[----:B------:R-:W-:Y:S06]  /*27510*/  BRA `(.L_x_5768) ;  /* 0xffffffa400607947 */ /* 0x000fec000383ffff */
.L_x_5635:
[----:B0-----:R0:W1:Y:S02]  /*27520*/  SYNCS.PHASECHK.TRANS64.TRYWAIT P0, [R6+URZ+0x38840], R25 ;  /* 0x03884019060075a7 */ /* 0x001064000800017f */
[----:B-1----:R-:W-:Y:S05]  /*27530*/  @!P0 NANOSLEEP.SYNCS 0x989680 ;  /* 0x009896800000895d */ /* 0x002fea0003900000 */
[----:B------:R-:W1:Y:S02]  /*27540*/  @!P0 SYNCS.PHASECHK.TRANS64 P0, [R6+URZ+0x38840], R25 ;  /* 0x03884019060085a7 */ /* 0x000e64000800007f */
[----:B-1----:R-:W-:Y:S05]  /*27550*/  @!P0 BRA `(.L_x_5635) ;  /* 0xfffffffc00f08947 */ /* 0x002fea000383ffff */
[----:B------:R-:W-:Y:S05]  /*27560*/  BRA `(.L_x_5769) ;  /* 0xffffffa800ec7947 */ /* 0x000fea000383ffff */
.L_x_5636:
        /* <DEDUP_REMOVED lines=8> */
.L_x_5771:
[----:B------:R-:W-:Y:S05]  /*275f0*/  BSYNC B1 ;  /* 0x0000000000017941 */ /* 0x000fea0003800000 */
.L_x_5770:
        /* <DEDUP_REMOVED lines=9> */
.L_x_5772:
[----:B------:R-:W-:Y:S02]  /*27690*/  IMAD.MOV.U32 R13, RZ, RZ, R26 ;  /* 0x000000ffff0d7224 */ /* 0x000fe400078e001a */
[----:B------:R-:W-:Y:S02]  /*276a0*/  IMAD.MOV.U32 R12, RZ, RZ, 0x1 ;  /* 0x00000001ff0c7424 */ /* 0x000fe400078e00ff */
[----:B------:R-:W-:-:S07]  /*276b0*/  IMAD.MOV.U32 R2, RZ, RZ, R14 ;  /* 0x000000ffff027224 */ /* 0x000fce00078e000e */
[----:B------:R-:W-:Y:S05]  /*276c0*/  WARPSYNC.COLLECTIVE R15, `(.L_x_5773) ;  /* 0x000000000f087348 */ /* 0x000fea0003c00000 */
[----:B------:R0:W1:Y:S02]  /*276d0*/  SHFL.IDX P6, R14, R13, R12, R11 ;  /* 0x0000000c0d0e7389 */ /* 0x00006400000c000b */
[----:B01----:R-:W-:Y:S01]  /*276e0*/  ENDCOLLECTIVE ;  /* 0x000000000000791b */ /* 0x003fe20003800000 */
.L_x_5773:
        /* <DEDUP_REMOVED lines=11> */
.L_x_5774:
[----:B------:R-:W-:Y:S02]  /*277a0*/  IMAD.MOV.U32 R13, RZ, RZ, R26 ;  /* 0x000000ffff0d7224 */ /* 0x000fe400078e001a */
[----:B------:R-:W-:Y:S02]  /*277b0*/  IMAD.MOV.U32 R12, RZ, RZ, 0x2 ;  /* 0x00000002ff0c7424 */ /* 0x000fe400078e00ff */
[----:B------:R-:W-:-:S07]  /*277c0*/  IMAD.MOV.U32 R2, RZ, RZ, R14 ;  /* 0x000000ffff027224 */ /* 0x000fce00078e000e */
[----:B------:R-:W-:Y:S05]  /*277d0*/  WARPSYNC.COLLECTIVE R15, `(.L_x_5775) ;  /* 0x000000000f087348 */ /* 0x000fea0003c00000 */
[----:B------:R0:W1:Y:S02]  /*277e0*/  SHFL.IDX P6, R14, R13, R12, R11 ;  /* 0x0000000c0d0e7389 */ /* 0x00006400000c000b */
[----:B01----:R-:W-:Y:S01]  /*277f0*/  ENDCOLLECTIVE ;  /* 0x000000000000791b */ /* 0x003fe20003800000 */
.L_x_5775:
        /* <DEDUP_REMOVED lines=11> */
.L_x_5776:
[----:B------:R-:W-:Y:S02]  /*278b0*/  IMAD.MOV.U32 R13, RZ, RZ, R26 ;  /* 0x000000ffff0d7224 */ /* 0x000fe400078e001a */
[----:B------:R-:W-:Y:S02]  /*278c0*/  IMAD.MOV.U32 R12, RZ, RZ, 0x3 ;  /* 0x00000003ff0c7424 */ /* 0x000fe400078e00ff */
[----:B------:R-:W-:-:S07]  /*278d0*/  IMAD.MOV.U32 R2, RZ, RZ, R14 ;  /* 0x000000ffff027224 */ /* 0x000fce00078e000e */
[----:B------:R-:W-:Y:S05]  /*278e0*/  WARPSYNC.COLLECTIVE R15, `(.L_x_5777) ;  /* 0x000000000f087348 */ /* 0x000fea0003c00000 */
[----:B------:R0:W1:Y:S02]  /*278f0*/  SHFL.IDX P6, R14, R13, R12, R11 ;  /* 0x0000000c0d0e7389 */ /* 0x00006400000c000b */
[----:B01----:R-:W-:Y:S01]  /*27900*/  ENDCOLLECTIVE ;  /* 0x000000000000791b */ /* 0x003fe20003800000 */
.L_x_5777:
        /* <DEDUP_REMOVED lines=11> */
.L_x_5778:
[----:B------:R-:W-:Y:S01]  /*279c0*/  IMAD.MOV.U32 R2, RZ, RZ, R14 ;  /* 0x000000ffff027224 */ /* 0x000fe200078e000e */
[----:B------:R-:W-:Y:S06]  /*279d0*/  BRA `(.L_x_5779) ;  /* 0xffffffa800747947 */ /* 0x000fec000383ffff */
.L_x_5641:
[----:B---3--:R3:W4:Y:S02]  /*279e0*/  SYNCS.PHASECHK.TRANS64.TRYWAIT P0, [R6+URZ+0x38860], R25 ;  /* 0x03886019060075a7 */ /* 0x008724000800017f */
[----:B----4-:R-:W-:Y:S05]  /*279f0*/  @!P0 NANOSLEEP.SYNCS 0x989680 ;  /* 0x009896800000895d */ /* 0x010fea0003900000 */
[----:B------:R-:W4:Y:S02]  /*27a00*/  @!P0 SYNCS.PHASECHK.TRANS64 P0, [R6+URZ+0x38860], R25 ;  /* 0x03886019060085a7 */ /* 0x000f24000800007f */
[----:B----4-:R-:W-:Y:S05]  /*27a10*/  @!P0 BRA `(.L_x_5641) ;  /* 0xfffffffc00f08947 */ /* 0x010fea000383ffff */
[----:B------:R-:W-:Y:S05]  /*27a20*/  BRA `(.L_x_5780) ;  /* 0xffffffa800c47947 */ /* 0x000fea000383ffff */
.L_x_5642:
        /* <DEDUP_REMOVED lines=8> */
.L_x_5782:
[----:B------:R-:W-:Y:S05]  /*27ab0*/  BSYNC B1 ;  /* 0x0000000000017941 */ /* 0x000fea0003800000 */
.L_x_5781:
        /* <DEDUP_REMOVED lines=13> */
.L_x_5783:
        /* <DEDUP_REMOVED lines=17> */
.L_x_5784:
        /* <DEDUP_REMOVED lines=16> */
.L_x_5785:
        /* <DEDUP_REMOVED lines=19> */
.L_x_5786:
        /* <DEDUP_REMOVED lines=14> */
.L_x_5787:
        /* <DEDUP_REMOVED lines=16> */
.L_x_5788:
        /* <DEDUP_REMOVED lines=14> */
.L_x_5789:
[----:B------:R-:W-:Y:S05]  /*28190*/  BRA `(.L_x_5790) ;  /* 0xffffffa800287947 */ /* 0x000fea000383ffff */
.L_x_5650:
        /* <DEDUP_REMOVED lines=8> */
.L_x_5792:
[----:B------:R-:W-:Y:S05]  /*28220*/  BSYNC B0 ;  /* 0x0000000000007941 */ /* 0x000fea0003800000 */
.L_x_5791:
        /* <DEDUP_REMOVED lines=9> */
.L_x_5793:
        /* <DEDUP_REMOVED lines=23> */
.L_x_5794:
[----:B------:R-:W-:Y:S01]  /*28430*/  IMAD.MOV.U32 R12, RZ, RZ, 0x2 ;  /* 0x00000002ff0c7424 */ /* 0x000fe200078e00ff */
[----:B------:R-:W-:-:S05]  /*28440*/  SEL R4, R14, RZ, P1 ;  /* 0x000000ff0e047207 */ /* 0x000fca0000800000 */
[----:B------:R-:W-:-:S04]  /*28450*/  IMAD.IADD R4, R13, 0x1, R4 ;  /* 0x000000010d047824 */ /* 0x000fc800078e0204 */
[----:B------:R-:W-:-:S07]  /*28460*/  IMAD.MOV.U32 R13, RZ, RZ, R4 ;  /* 0x000000ffff0d7224 */ /* 0x000fce00078e0004 */
[----:B------:R-:W-:Y:S05]  /*28470*/  WARPSYNC.COLLECTIVE R15, `(.L_x_5795) ;  /* 0x000000000f087348 */ /* 0x000fea0003c00000 */
[----:B------:R0:W1:Y:S02]  /*28480*/  SHFL.UP P6, R14, R13, R12, R11 ;  /* 0x0400000c0d0e7389 */ /* 0x00006400000c000b */
[----:B01----:R-:W-:Y:S01]  /*28490*/  ENDCOLLECTIVE ;  /* 0x000000000000791b */ /* 0x003fe20003800000 */
.L_x_5795:
[----:B------:R-:W-:Y:S01]  /*284a0*/  IMAD.MOV.U32 R12, RZ, RZ, 0x4 ;  /* 0x00000004ff0c7424 */ /* 0x000fe200078e00ff */
[----:B------:R-:W-:-:S05]  /*284b0*/  SEL R3, R14, RZ, P2 ;  /* 0x000000ff0e037207 */ /* 0x000fca0001000000 */
[----:B------:R-:W-:-:S04]  /*284c0*/  IMAD.IADD R2, R4, 0x1, R3 ;  /* 0x0000000104027824 */ /* 0x000fc800078e0203 */
[----:B------:R-:W-:-:S07]  /*284d0*/  IMAD.MOV.U32 R13, RZ, RZ, R2 ;  /* 0x000000ffff0d7224 */ /* 0x000fce00078e0002 */
[----:B------:R-:W-:Y:S05]  /*284e0*/  WARPSYNC.COLLECTIVE R15, `(.L_x_5796) ;  /* 0x000000000f087348 */ /* 0x000fea0003c00000 */
[----:B------:R0:W1:Y:S02]  /*284f0*/  SHFL.UP P6, R14, R13, R12, R11 ;  /* 0x0400000c0d0e7389 */ /* 0x00006400000c000b */
[----:B01----:R-:W-:Y:S01]  /*28500*/  ENDCOLLECTIVE ;  /* 0x000000000000791b */ /* 0x003fe20003800000 */
.L_x_5796:
[----:B------:R-:W-:Y:S01]  /*28510*/  IMAD.MOV.U32 R12, RZ, RZ, 0x8 ;  /* 0x00000008ff0c7424 */ /* 0x000fe200078e00ff */
[----:B------:R-:W-:-:S05]  /*28520*/  SEL R3, R14, RZ, P3 ;  /* 0x000000ff0e037207 */ /* 0x000fca0001800000 */
[----:B------:R-:W-:-:S04]  /*28530*/  IMAD.IADD R3, R2, 0x1, R3 ;  /* 0x0000000102037824 */ /* 0x000fc800078e0203 */
[----:B------:R-:W-:-:S07]  /*28540*/  IMAD.MOV.U32 R13, RZ, RZ, R3 ;  /* 0x000000ffff0d7224 */ /* 0x000fce00078e0003 */
[----:B------:R-:W-:Y:S05]  /*28550*/  WARPSYNC.COLLECTIVE R15, `(.L_x_5797) ;  /* 0x000000000f087348 */ /* 0x000fea0003c00000 */
[----:B------:R0:W1:Y:S02]  /*28560*/  SHFL.UP P6, R14, R13, R12, R11 ;  /* 0x0400000c0d0e7389 */ /* 0x00006400000c000b */
[----:B01----:R-:W-:Y:S01]  /*28570*/  ENDCOLLECTIVE ;  /* 0x000000000000791b */ /* 0x003fe20003800000 */
.L_x_5797:
[----:B------:R-:W-:Y:S01]  /*28580*/  IMAD.MOV.U32 R12, RZ, RZ, 0x10 ;  /* 0x00000010ff0c7424 */ /* 0x000fe200078e00ff */
[----:B------:R-:W-:-:S05]  /*28590*/  SEL R4, R14, RZ, P4 ;  /* 0x000000ff0e047207 */ /* 0x000fca0002000000 */
[----:B------:R-:W-:-:S04]  /*285a0*/  IMAD.IADD R4, R3, 0x1, R4 ;  /* 0x0000000103047824 */ /* 0x000fc800078e0204 */
[----:B------:R-:W-:-:S07]  /*285b0*/  IMAD.MOV.U32 R13, RZ, RZ, R4 ;  /* 0x000000ffff0d7224 */ /* 0x000fce00078e0004 */
[----:B------:R-:W-:Y:S05]  /*285c0*/  WARPSYNC.COLLECTIVE R15, `(.L_x_5798) ;  /* 0x000000000f087348 */ /* 0x000fea0003c00000 */
[----:B------:R0:W1:Y:S02]  /*285d0*/  SHFL.UP P6, R14, R13, R12, R11 ;  /* 0x0400000c0d0e7389 */ /* 0x00006400000c000b */
[----:B01----:R-:W-:Y:S01]  /*285e0*/  ENDCOLLECTIVE ;  /* 0x000000000000791b */ /* 0x003fe20003800000 */
.L_x_5798:
        /* <DEDUP_REMOVED lines=8> */
.L_x_5799:
[----:B------:R-:W-:Y:S05]  /*28670*/  BRA `(.L_x_5800) ;  /* 0xffffffa800c47947 */ /* 0x000fea000383ffff */
.L_x_5653:
[----:B------:R-:W-:Y:S01]  /*28680*/  BSSY B0, `(.L_x_5801) ;  /* 0x0000007000007945 */ /* 0x000fe20003800000 */
[----:B------:R-:W-:Y:S02]  /*28690*/  IMAD.MOV.U32 R12, RZ, RZ, 0x1 ;  /* 0x00000001ff0c7424 */ /* 0x000fe400078e00ff */
[----:B------:R-:W-:Y:S02]  /*286a0*/  IMAD.MOV.U32 R11, RZ, RZ, RZ ;  /* 0x000000ffff0b7224 */ /* 0x000fe400078e00ff */
[----:B------:R-:W-:-:S07]  /*286b0*/  IMAD.MOV.U32 R15, RZ, RZ, -0x1 ;  /* 0xffffffffff0f7424 */ /* 0x000fce00078e00ff */
[----:B------:R-:W-:Y:S05]  /*286c0*/  WARPSYNC.COLLECTIVE R15, `(.L_x_5802) ;  /* 0x000000000f087348 */ /* 0x000fea0003c00000 */
[----:B------:R0:W1:Y:S02]  /*286d0*/  SHFL.UP P6, R14, R13, R12, R11 ;  /* 0x0400000c0d0e7389 */ /* 0x00006400000c000b */
[----:B01----:R-:W-:Y:S01]  /*286e0*/  ENDCOLLECTIVE ;  /* 0x000000000000791b */ /* 0x003fe20003800000 */
.L_x_5802:
[----:B------:R-:W-:Y:S05]  /*286f0*/  BSYNC B0 ;  /* 0x0000000000007941 */ /* 0x000fea0003800000 */
.L_x_5801:
        /* <DEDUP_REMOVED lines=8> */
.L_x_5803:
[----:B------:R-:W-:Y:S01]  /*28780*/  IMAD.MOV.U32 R12, RZ, RZ, 0x4 ;  /* 0x00000004ff0c7424 */ /* 0x000fe200078e00ff */
[----:B------:R-:W-:-:S05]  /*28790*/  SEL R2, R14, RZ, P2 ;  /* 0x000000ff0e027207 */ /* 0x000fca0001000000 */
[----:B------:R-:W-:-:S04]  /*287a0*/  IMAD.IADD R2, R13, 0x1, R2 ;  /* 0x000000010d027824 */ /* 0x000fc800078e0202 */
[----:B------:R-:W-:-:S07]  /*287b0*/  IMAD.MOV.U32 R13, RZ, RZ, R2 ;  /* 0x000000ffff0d7224 */ /* 0x000fce00078e0002 */
[----:B------:R-:W-:Y:S05]  /*287c0*/  WARPSYNC.COLLECTIVE R15, `(.L_x_5804) ;  /* 0x000000000f087348 */ /* 0x000fea0003c00000 */
[----:B------:R0:W1:Y:S02]  /*287d0*/  SHFL.UP P6, R14, R13, R12, R11 ;  /* 0x0400000c0d0e7389 */ /* 0x00006400000c000b */
[----:B01----:R-:W-:Y:S01]  /*287e0*/  ENDCOLLECTIVE ;  /* 0x000000000000791b */ /* 0x003fe20003800000 */
.L_x_5804:
[----:B------:R-:W-:Y:S01]  /*287f0*/  IMAD.MOV.U32 R12, RZ, RZ, 0x8 ;  /* 0x00000008ff0c7424 */ /* 0x000fe200078e00ff */
[----:B------:R-:W-:-:S05]  /*28800*/  SEL R3, R14, RZ, P3 ;  /* 0x000000ff0e037207 */ /* 0x000fca0001800000 */
[----:B------:R-:W-:-:S04]  /*28810*/  IMAD.IADD R3, R2, 0x1, R3 ;  /* 0x0000000102037824 */ /* 0x000fc800078e0203 */
[----:B------:R-:W-:-:S07]  /*28820*/  IMAD.MOV.U32 R13, RZ, RZ, R3 ;  /* 0x000000ffff0d7224 */ /* 0x000fce00078e0003 */
[----:B------:R-:W-:Y:S05]  /*28830*/  WARPSYNC.COLLECTIVE R15, `(.L_x_5805) ;  /* 0x000000000f087348 */ /* 0x000fea0003c00000 */
[----:B------:R0:W1:Y:S02]  /*28840*/  SHFL.UP P6, R14, R13, R12, R11 ;  /* 0x0400000c0d0e7389 */ /* 0x00006400000c000b */
[----:B01----:R-:W-:Y:S01]  /*28850*/  ENDCOLLECTIVE ;  /* 0x000000000000791b */ /* 0x003fe20003800000 */
.L_x_5805:
[----:B------:R-:W-:Y:S01]  /*28860*/  IMAD.MOV.U32 R12, RZ, RZ, 0x10 ;  /* 0x00000010ff0c7424 */ /* 0x000fe200078e00ff */
[----:B------:R-:W-:-:S05]  /*28870*/  SEL R4, R14, RZ, P4 ;  /* 0x000000ff0e047207 */ /* 0x000fca0002000000 */
[----:B------:R-:W-:-:S04]  /*28880*/  IMAD.IADD R4, R3, 0x1, R4 ;  /* 0x0000000103047824 */ /* 0x000fc800078e0204 */
[----:B------:R-:W-:-:S07]  /*28890*/  IMAD.MOV.U32 R13, RZ, RZ, R4 ;  /* 0x000000ffff0d7224 */ /* 0x000fce00078e0004 */
[----:B------:R-:W-:Y:S05]  /*288a0*/  WARPSYNC.COLLECTIVE R15, `(.L_x_5806) ;  /* 0x000000000f087348 */ /* 0x000fea0003c00000 */
[----:B------:R0:W1:Y:S02]  /*288b0*/  SHFL.UP P6, R14, R13, R12, R11 ;  /* 0x0400000c0d0e7389 */ /* 0x00006400000c000b */
[----:B01----:R-:W-:Y:S01]  /*288c0*/  ENDCOLLECTIVE ;  /* 0x000000000000791b */ /* 0x003fe20003800000 */
.L_x_5806:
        /* <DEDUP_REMOVED lines=8> */
.L_x_5807:
[----:B------:R-:W-:Y:S05]  /*28950*/  BRA `(.L_x_5808) ;  /* 0xffffffa800b07947 */ /* 0x000fea000383ffff */
.L_x_5655:
[----:B------:R-:W-:Y:S01]  /*28960*/  BSSY B0, `(.L_x_5809) ;  /* 0x0000006000007945 */ /* 0x000fe20003800000 */
[----:B------:R-:W-:Y:S01]  /*28970*/  PLOP3.LUT P6, PT, P6, PT, PT, 0x8, 0x0 ;  /* 0x000000000000781c */ /* 0x000fe200037ce170 */
[----:B------:R-:W-:-:S12]  /*28980*/  IMAD.MOV.U32 R15, RZ, RZ, -0x1 ;  /* 0xffffffffff0f7424 */ /* 0x000fd800078e00ff */
[----:B0-----:R-:W-:Y:S05]  /*28990*/  WARPSYNC.COLLECTIVE R15, `(.L_x_5810) ;  /* 0x000000000f087348 */ /* 0x001fea0003c00000 */
[----:B------:R-:W-:Y:S01]  /*289a0*/  VOTE.ANY R14, PT, P6 ;  /* 0x00000000000e7806 */ /* 0x000fe200030e0100 */
[----:B0-----:R-:W-:Y:S06]  /*289b0*/  ENDCOLLECTIVE ;  /* 0x000000000000791b */ /* 0x001fec0003800000 */
.L_x_5810:
[----:B------:R-:W-:Y:S05]  /*289c0*/  BSYNC B0 ;  /* 0x0000000000007941 */ /* 0x000fea0003800000 */
.L_x_5809:
        /* <DEDUP_REMOVED lines=10> */
.L_x_5811:
[----:B------:R-:W-:Y:S02]  /*28a70*/  IMAD.MOV.U32 R13, RZ, RZ, R5 ;  /* 0x000000ffff0d7224 */ /* 0x000fe400078e0005 */
[----:B------:R-:W-:-:S07]  /*28a80*/  IMAD.MOV.U32 R25, RZ, RZ, R14 ;  /* 0x000000ffff197224 */ /* 0x000fce00078e000e */
[----:B------:R-:W-:Y:S05]  /*28a90*/  WARPSYNC.COLLECTIVE R15, `(.L_x_5812) ;  /* 0x000000000f087348 */ /* 0x000fea0003c00000 */
[----:B------:R0:W1:Y:S02]  /*28aa0*/  SHFL.IDX P6, R14, R13, R12, R11 ;  /* 0x0000000c0d0e7389 */ /* 0x00006400000c000b */
[----:B01----:R-:W-:Y:S01]  /*28ab0*/  ENDCOLLECTIVE ;  /* 0x000000000000791b */ /* 0x003fe20003800000 */
.L_x_5812:
[----:B------:R-:W-:Y:S01]  /*28ac0*/  IMAD.MOV.U32 R5, RZ, RZ, R14 ;  /* 0x000000ffff057224 */ /* 0x000fe200078e000e */
[----:B------:R-:W-:Y:S06]  /*28ad0*/  BRA `(.L_x_5813) ;  /* 0xffffffa800907947 */ /* 0x000fec000383ffff */
.L_x_5657:
[----:B------:R-:W-:Y:S01]  /*28ae0*/  BSSY B0, `(.L_x_5814) ;  /* 0x0000007000007945 */ /* 0x000fe20003800000 */
[----:B------:R-:W-:Y:S02]  /*28af0*/  IMAD.MOV.U32 R13, RZ, RZ, R2 ;  /* 0x000000ffff0d7224 */ /* 0x000fe400078e0002 */
[----:B------:R-:W-:Y:S02]  /*28b00*/  IMAD.MOV.U32 R11, RZ, RZ, 0x1f ;  /* 0x0000001fff0b7424 */ /* 0x000fe400078e00ff */
[----:B------:R-:W-:-:S07]  /*28b10*/  IMAD.MOV.U32 R15, RZ, RZ, -0x1 ;  /* 0xffffffffff0f7424 */ /* 0x000fce00078e00ff */
[----:B0123--:R-:W-:Y:S05]  /*28b20*/  WARPSYNC.COLLECTIVE R15, `(.L_x_5815) ;  /* 0x000000000f087348 */ /* 0x00ffea0003c00000 */
[----:B------:R4:W0:Y:S02]  /*28b30*/  SHFL.IDX P6, R14, R13, R12, R11 ;  /* 0x0000000c0d0e7389 */ /* 0x00082400000c000b */
[----:B01234-:R-:W-:Y:S01]  /*28b40*/  ENDCOLLECTIVE ;  /* 0x000000000000791b */ /* 0x01ffe20003800000 */
.L_x_5815:
[----:B------:R-:W-:Y:S05]  /*28b50*/  BSYNC B0 ;  /* 0x0000000000007941 */ /* 0x000fea0003800000 */
.L_x_5814:
[----:B------:R-:W-:Y:S01]  /*28b60*/  IMAD.MOV.U32 R24, RZ, RZ, R14 ;  /* 0x000000ffff187224 */ /* 0x000fe200078e000e */
[----:B------:R-:W-:Y:S06]  /*28b70*/  BRA `(.L_x_5656) ;  /* 0xffffffa800807947 */ /* 0x000fec000383ffff */
.L_x_5663:
[----:B0-----:R0:W1:Y:S02]  /*28b80*/  SYNCS.PHASECHK.TRANS64.TRYWAIT P0, [R7+URZ+0x38820], R0 ;  /* 0x03882000070075a7 */ /* 0x001064000800017f */
[----:B-1----:R-:W-:Y:S05]  /*28b90*/  @!P0 NANOSLEEP.SYNCS 0x989680 ;  /* 0x009896800000895d */ /* 0x002fea0003900000 */
[----:B------:R-:W1:Y:S02]  /*28ba0*/  @!P0 SYNCS.PHASECHK.TRANS64 P0, [R7+URZ+0x38820], R0 ;  /* 0x03882000070085a7 */ /* 0x000e64000800007f */
[----:B-1----:R-:W-:Y:S05]  /*28bb0*/  @!P0 BRA `(.L_x_5663) ;  /* 0xfffffffc00f08947 */ /* 0x002fea000383ffff */
[----:B------:R-:W-:Y:S05]  /*28bc0*/  BRA `(.L_x_5816) ;  /* 0xffffffb000dc7947 */ /* 0x000fea000383ffff */
.L_x_5664:
        /* <DEDUP_REMOVED lines=8> */
[----:B0-23--:R-:W-:Y:S05]  /*28c50*/  WARPSYNC.COLLECTIVE R15, `(.L_x_5818) ;  /* 0x000000000f087348 */ /* 0x00dfea0003c00000 */
[----:B------:R1:W4:Y:S02]  /*28c60*/  SHFL.IDX P6, R14, R13, R12, R11 ;  /* 0x0000000c0d0e7389 */ /* 0x00032400000c000b */
[----:B01234-:R-:W-:Y:S01]  /*28c70*/  ENDCOLLECTIVE ;  /* 0x000000000000791b */ /* 0x01ffe20003800000 */
.L_x_5818:
[----:B------:R-:W-:Y:S05]  /*28c80*/  BSYNC B0 ;  /* 0x0000000000007941 */ /* 0x000fea0003800000 */
.L_x_5817:
[----:B------:R-:W-:Y:S05]  /*28c90*/  BRA `(.L_x_5819) ;  /* 0xffffffb000c47947 */ /* 0x000fea000383ffff */
.L_x_5665:
[----:B------:R-:W-:Y:S01]  /*28ca0*/  BSSY B0, `(.L_x_5820) ;  /* 0x0000006000007945 */ /* 0x000fe20003800000 */
[----:B------:R-:W-:-:S07]  /*28cb0*/  IMAD.MOV.U32 R15, RZ, RZ, -0x1 ;  /* 0xffffffffff0f7424 */ /* 0x000fce00078e00ff */
[----:B0-23--:R-:W-:Y:S05]  /*28cc0*/  WARPSYNC.COLLECTIVE R15, `(.L_x_5821) ;  /* 0x000000000f0c7348 */ /* 0x00dfea0003c00000 */
[----:B------:R-:W-:Y:S02]  /*28cd0*/  ELECT P6, UR62, PT ;  /* 0x00000000003e782f */ /* 0x000fe400038c0000 */
[----:B------:R-:W-:Y:S01]  /*28ce0*/  MOV R14, UR62 ;  /* 0x0000003e000e7c02 */ /* 0x000fe20008000f00 */
[----:B0-23--:R-:W-:Y:S10]  /*28cf0*/  ENDCOLLECTIVE ;  /* 0x000000000000791b */ /* 0x00dff40003800000 */
.L_x_5821:
[----:B------:R-:W-:Y:S05]  /*28d00*/  BSYNC B0 ;  /* 0x0000000000007941 */ /* 0x000fea0003800000 */
.L_x_5820:
[----:B------:R-:W-:Y:S05]  /*28d10*/  BRA `(.L_x_5822) ;  /* 0xffffffb000b87947 */ /* 0x000fea000383ffff */
.L_x_5667:
[----:B0-----:R0:W1:Y:S02]  /*28d20*/  SYNCS.PHASECHK.TRANS64.TRYWAIT P1, [R5+URZ+0x38840], R0 ;  /* 0x03884000050075a7 */ /* 0x001064000802017f */
[----:B-1----:R-:W-:Y:S05]  /*28d30*/  @!P1 NANOSLEEP.SYNCS 0x989680 ;  /* 0x009896800000995d */ /* 0x002fea0003900000 */
[----:B------:R-:W1:Y:S02]  /*28d40*/  @!P1 SYNCS.PHASECHK.TRANS64 P1, [R5+URZ+0x38840], R0 ;  /* 0x03884000050095a7 */ /* 0x000e64000802007f */
[----:B-1----:R-:W-:Y:S05]  /*28d50*/  @!P1 BRA `(.L_x_5667) ;  /* 0xfffffffc00f09947 */ /* 0x002fea000383ffff */
[----:B------:R-:W-:Y:S05]  /*28d60*/  BRA `(.L_x_5823) ;  /* 0xffffffb000d87947 */ /* 0x000fea000383ffff */
.L_x_5669:
[----:B-1----:R1:W4:Y:S02]  /*28d70*/  SYNCS.PHASECHK.TRANS64.TRYWAIT P1, [R3+URZ+0x38840], R2 ;  /* 0x03884002030075a7 */ /* 0x002324000802017f */
[----:B----4-:R-:W-:Y:S05]  /*28d80*/  @!P1 NANOSLEEP.SYNCS 0x989680 ;  /* 0x009896800000995d */ /* 0x010fea0003900000 */
[----:B------:R-:W4:Y:S02]  /*28d90*/  @!P1 SYNCS.PHASECHK.TRANS64 P1, [R3+URZ+0x38840], R2 ;  /* 0x03884002030095a7 */ /* 0x000f24000802007f */
[----:B----4-:R-:W-:Y:S05]  /*28da0*/  @!P1 BRA `(.L_x_5669) ;  /* 0xfffffffc00f09947 */ /* 0x010fea000383ffff */
[----:B------:R-:W-:Y:S05]  /*28db0*/  BRA `(.L_x_5824) ;  /* 0xffffffb000e47947 */ /* 0x000fea000383ffff */
.L_x_5671:
[----:B----4-:R4:W0:Y:S02]  /*28dc0*/  SYNCS.PHASECHK.TRANS64.TRYWAIT P1, [R5+URZ+0x38860], R0 ;  /* 0x03886000050075a7 */ /* 0x010824000802017f */
[----:B0-----:R-:W-:Y:S05]  /*28dd0*/  @!P1 NANOSLEEP.SYNCS 0x989680 ;  /* 0x009896800000995d */ /* 0x001fea0003900000 */
[----:B------:R-:W0:Y:S02]  /*28de0*/  @!P1 SYNCS.PHASECHK.TRANS64 P1, [R5+URZ+0x38860], R0 ;  /* 0x03886000050095a7 */ /* 0x000e24000802007f */
[----:B0-----:R-:W-:Y:S05]  /*28df0*/  @!P1 BRA `(.L_x_5671) ;  /* 0xfffffffc00f09947 */ /* 0x001fea000383ffff */
[----:B------:R-:W-:Y:S05]  /*28e00*/  BRA `(.L_x_5825) ;  /* 0xffffffb000e07947 */ /* 0x000fea000383ffff */
.L_x_5826:
        /* <DEDUP_REMOVED lines=15> */
.L_x_5847:


//--------------------- .nv.global.init           --------------------------
	.section	.nv.global.init,"aw",@progbits
.nv.global.init:
	.type		$str$23,@object
	.size		$str$23,($str$24 - $str$23)
$str$23:
        /*0000*/ 	.byte	0x28, 0x61, 0x64, 0x64, 0x72, 0x65, 0x73, 0x73, 0x20, 0x26, 0x20, 0x6d, 0x61, 0x73, 0x6b, 0x29
        /*0010*/ 	.byte	0x20, 0x3d, 0x3d, 0x20, 0x30, 0x00
	.type		$str$24,@object
	.size		$str$24,(__unnamed_4 - $str$24)
$str$24:
        /*0016*/ 	.byte	0x2f, 0x74, 0x6d, 0x70, 0x2f, 0x6f, 0x73, 0x73, 0x5f, 0x6b, 0x65, 0x72, 0x6e, 0x65, 0x6c, 0x73
        /*0026*/ 	.byte	0x5f, 0x73, 0x72, 0x63, 0x2f, 0x66, 0x6c, 0x61, 0x73, 0x68, 0x5f, 0x61, 0x74, 0x74, 0x65, 0x6e
        /*0036*/ 	.byte	0x74, 0x69, 0x6f, 0x6e, 0x2f, 0x63, 0x73, 0x72, 0x63, 0x2f, 0x63, 0x75, 0x74, 0x6c, 0x61, 0x73
        /*0046*/ 	.byte	0x73, 0x2f, 0x69, 0x6e, 0x63, 0x6c, 0x75, 0x64, 0x65, 0x2f, 0x63, 0x75, 0x74, 0x65, 0x2f, 0x70
        /*0056*/ 	.byte	0x6f, 0x69, 0x6e, 0x74, 0x65, 0x72, 0x5f, 0x66, 0x6c, 0x61, 0x67, 0x67, 0x65, 0x64, 0x2e, 0x68
        /*0066*/ 	.byte	0x70, 0x70, 0x00
	.type		__unnamed_4,@object
	.size		__unnamed_4,(__unnamed_5 - __unnamed_4)
__unnamed_4:
        /* <DEDUP_REMOVED lines=24> */
	.type		__unnamed_5,@object
	.size		__unnamed_5,(__unnamed_6 - __unnamed_5)
__unnamed_5:
        /* <DEDUP_REMOVED lines=24> */
        /*0369*/ 	.byte	0x26, 0x5d, 0x00
	.type		__unnamed_6,@object
	.size		__unnamed_6,(__unnamed_1 - __unnamed_6)
__unnamed_6:
        /* <DEDUP_REMOVED lines=28> */
        /*052c*/ 	.byte	0x34, 0x30, 0x39, 0x36, 0x3e, 0x3e, 0x3e, 0x3e, 0x3e, 0x5d, 0x00
	.type		__unnamed_1,@object
	.size		__unnamed_1,(__unnamed_3 - __unnamed_1)
__unnamed_1:
        /* <DEDUP_REMOVED lines=28> */
        /*06f7*/ 	.byte	0x34, 0x30, 0x39, 0x36, 0x3e, 0x3e, 0x3e, 0x3e, 0x3e, 0x20, 0x26, 0x5d, 0x00
	.type		__unnamed_3,@object
	.size		__unnamed_3,(__unnamed_2 - __unnamed_3)
__unnamed_3:
        /* <DEDUP_REMOVED lines=28> */
        /*08c4*/ 	.byte	0x3a, 0x43, 0x3c, 0x33, 0x32, 0x37, 0x36, 0x38, 0x3e, 0x3e, 0x3e, 0x3e, 0x3e, 0x5d, 0x00
	.type		__unnamed_2,@object
	.size		__unnamed_2,(.L_1 - __unnamed_2)
__unnamed_2:
        /* <DEDUP_REMOVED lines=29> */
.L_1:


//--------------------- .nv.shared._ZN7cutlass13device_kernelIN5flash11enable_sm90INS1_16FlashAttnFwdSm90INS1_25CollectiveMainloopFwdSm90ILi2EN4cute5tupleIJNS5_1CILi1EEES8_S8_EEENS6_IJNS7_ILi64EEESA_SA_EEELi512ENS_10bfloat16_tEfNS_4arch4Sm90ELb0ELb0ELb1ELb0ELb1ELb0ELb0ELb0ELb0ELb1ELb1ELb0EEENS1_21CollectiveEpilogueFwdINS6_IJSA_NS7_ILi512EEESA_EEES9_SC_SE_Li256ELb0ELb1ELb1ELb0EEENS1_19SingleTileSchedulerILb0ELb1ELb1ELi64EEEEEEEEEvNT_6ParamsE --------------------------
	.section	.nv.shared._ZN7cutlass13device_kernelIN5flash11enable_sm90INS1_16FlashAttnFwdSm90INS1_25CollectiveMainloopFwdSm90ILi2EN4cute5tupleIJNS5_1CILi1EEES8_S8_EEENS6_IJNS7_ILi64EEESA_SA_EEELi512ENS_10bfloat16_tEfNS_4arch4Sm90ELb0ELb0ELb1ELb0ELb1ELb0ELb0ELb0ELb0ELb1ELb1ELb0EEENS1_21CollectiveEpilogueFwdINS6_IJSA_NS7_ILi512EEESA_EEES9_SC_SE_Li256ELb0ELb1ELb1ELb0EEENS1_19SingleTileSchedulerILb0ELb1ELb1ELi64EEEEEEEEEvNT_6ParamsE,"aw",@nobits
	.sectionflags	@""
	.align	16
	.zero		1024


//--------------------- .nv.shared.reserved.0     --------------------------
	.section	.nv.shared.reserved.0,"aw",@nobits
	.weak		__nv_reservedSMEM_offset_0_alias
	.size		__nv_reservedSMEM_offset_0_alias, 0, 0
	.other		__nv_reservedSMEM_offset_0_alias,@"STO_CUDA_RESERVED_SHARED STV_DEFAULT"
__nv_reservedSMEM_offset_0_alias:
	.zero		0


//--------------------- .nv.global                --------------------------
	.section	.nv.global,"aw",@nobits
.nv.global:
	.type		_ZN89_INTERNAL_919b8f68_53_flash_fwd_hdim64_512_bf16_paged_split_softcap_sm90_cu_49158569_35014cute1_E,@object
	.size		_ZN89_INTERNAL_919b8f68_53_flash_fwd_hdim64_512_bf16_paged_split_softcap_sm90_cu_49158569_35014cute1_E,(_ZN89_INTERNAL_919b8f68_53_flash_fwd_hdim64_512_bf16_paged_split_softcap_sm90_cu_49158569_35014cuda3std3__45__cpo6cbeginE - _ZN89_INTERNAL_919b8f68_53_flash_fwd_hdim64_512_bf16_paged_split_softcap_sm90_cu_49158569_35014cute1_E)
_ZN89_INTERNAL_919b8f68_53_flash_fwd_hdim64_512_bf16_paged_split_softcap_sm90_cu_49158569_35014cute1_E:
	.zero		1
	.type		_ZN89_INTERNAL_919b8f68_53_flash_fwd_hdim64_512_bf16_paged_split_softcap_sm90_cu_49158569_35014cuda3std3__45__cpo6cbeginE,@object
	.size		_ZN89_INTERNAL_919b8f68_53_flash_fwd_hdim64_512_bf16_paged_split_softcap_sm90_cu_49158569_35014cuda3std3__45__cpo6cbeginE,(_ZN89_INTERNAL_919b8f68_53_flash_fwd_hdim64_512_bf16_paged_split_softcap_sm90_cu_49158569_35014cuda3std3__48in_placeE - _ZN89_INTERNAL_919b8f68_53_flash_fwd_hdim64_512_bf16_paged_split_softcap_sm90_cu_49158569_35014cuda3std3__45__cpo6cbeginE)
_ZN89_INTERNAL_919b8f68_53_flash_fwd_hdim64_512_bf16_paged_split_softcap_sm90_cu_49158569_35014cuda3std3__45__cpo6cbeginE:
	.zero		1
	.type		_ZN89_INTERNAL_919b8f68_53_flash_fwd_hdim64_512_bf16_paged_split_softcap_sm90_cu_49158569_35014cuda3std3__48in_placeE,@object
	.size		_ZN89_INTERNAL_919b8f68_53_flash_fwd_hdim64_512_bf16_paged_split_softcap_sm90_cu_49158569_35014cuda3std3__48in_placeE,(_ZN89_INTERNAL_919b8f68_53_flash_fwd_hdim64_512_bf16_paged_split_softcap_sm90_cu_49158569_35014cuda3std6ranges3__45__cpo9iter_moveE - _ZN89_INTERNAL_919b8f68_53_flash_fwd_hdim64_512_bf16_paged_split_softcap_sm90_cu_49158569_35014cuda3std3__48in_placeE)
_ZN89_INTERNAL_919b8f68_53_flash_fwd_hdim64_512_bf16_paged_split_softcap_sm90_cu_49158569_35014cuda3std3__48in_placeE:
	.zero		1
	.type		_ZN89_INTERNAL_919b8f68_53_flash_fwd_hdim64_512_bf16_paged_split_softcap_sm90_cu_49158569_35014cuda3std6ranges3__45__cpo9iter_moveE,@object
	.size		_ZN89_INTERNAL_919b8f68_53_flash_fwd_hdim64_512_bf16_paged_split_softcap_sm90_cu_49158569_35014cuda3std6ranges3__45__cpo9iter_moveE,(_ZN89_INTERNAL_919b8f68_53_flash_fwd_hdim64_512_bf16_paged_split_softcap_sm90_cu_49158569_35014cuda3std3__45__cpo5beginE - _ZN89_INTERNAL_919b8f68_53_flash_fwd_hdim64_512_bf16_paged_split_softcap_sm90_cu_49158569_35014cuda3std6ranges3__45__cpo9iter_moveE)
_ZN89_INTERNAL_919b8f68_53_flash_fwd_hdim64_512_bf16_paged_split_softcap_sm90_cu_49158569_35014cuda3std6ranges3__45__cpo9iter_moveE:
	.zero		1
	.type		_ZN89_INTERNAL_919b8f68_53_flash_fwd_hdim64_512_bf16_paged_split_softcap_sm90_cu_49158569_35014cuda3std3__45__cpo5beginE,@object
	.size		_ZN89_INTERNAL_919b8f68_53_flash_fwd_hdim64_512_bf16_paged_split_softcap_sm90_cu_49158569_35014cuda3std3__45__cpo5beginE,(_ZN89_INTERNAL_919b8f68_53_flash_fwd_hdim64_512_bf16_paged_split_softcap_sm90_cu_49158569_35014cuda3std3__491_GLOBAL__N__919b8f68_53_flash_fwd_hdim64_512_bf16_paged_split_softcap_sm90_cu_49158569_35016ignoreE - _ZN89_INTERNAL_919b8f68_53_flash_fwd_hdim64_512_bf16_paged_split_softcap_sm90_cu_49158569_35014cuda3std3__45__cpo5beginE)
_ZN89_INTERNAL_919b8f68_53_flash_fwd_hdim64_512_bf16_paged_split_softcap_sm90_cu_49158569_35014cuda3std3__45__cpo5beginE:
	.zero		1
	.type		_ZN89_INTERNAL_919b8f68_53_flash_fwd_hdim64_512_bf16_paged_split_softcap_sm90_cu_49158569_35014cuda3std3__491_GLOBAL__N__919b8f68_53_flash_fwd_hdim64_512_bf16_paged_split_softcap_sm90_cu_49158569_35016ignoreE,@object
	.size		_ZN89_INTERNAL_919b8f68_53_flash_fwd_hdim64_512_bf16_paged_split_softcap_sm90_cu_49158569_35014cuda3std3__491_GLOBAL__N__919b8f68_53_flash_fwd_hdim64_512_bf16_paged_split_softcap_sm90_cu_49158569_35016ignoreE,(_ZN89_INTERNAL_919b8f68_53_flash_fwd_hdim64_512_bf16_paged_split_softcap_sm90_cu_49158569_35014cute7productE - _ZN89_INTERNAL_919b8f68_53_flash_fwd_hdim64_512_bf16_paged_split_softcap_sm90_cu_49158569_35014cuda3std3__491_GLOBAL__N__919b8f68_53_flash_fwd_hdim64_512_bf16_paged_split_softcap_sm90_cu_49158569_35016ignoreE)
_ZN89_INTERNAL_919b8f68_53_flash_fwd_hdim64_512_bf16_paged_split_softcap_sm90_cu_49158569_35014cuda3std3__491_GLOBAL__N__919b8f68_53_flash_fwd_hdim64_512_bf16_paged_split_softcap_sm90_cu_49158569_35016ignoreE:
	.zero		1
	.type		_ZN89_INTERNAL_919b8f68_53_flash_fwd_hdim64_512_bf16_paged_split_softcap_sm90_cu_49158569_35014cute7productE,@object
	.size		_ZN89_INTERNAL_919b8f68_53_flash_fwd_hdim64_512_bf16_paged_split_softcap_sm90_cu_49158569_35014cute7productE,(_ZN89_INTERNAL_919b8f68_53_flash_fwd_hdim64_512_bf16_paged_split_softcap_sm90_cu_49158569_35014cuda3std3__45__cpo3endE - _ZN89_INTERNAL_919b8f68_53_flash_fwd_hdim64_512_bf16_paged_split_softcap_sm90_cu_49158569_35014cute7productE)
_ZN89_INTERNAL_919b8f68_53_flash_fwd_hdim64_512_bf16_paged_split_softcap_sm90_cu_49158569_35014cute7productE:
	.zero		1
	.type		_ZN89_INTERNAL_919b8f68_53_flash_fwd_hdim64_512_bf16_paged_split_softcap_sm90_cu_49158569_35014cuda3std3__45__cpo3endE,@object
	.size		_ZN89_INTERNAL_919b8f68_53_flash_fwd_hdim64_512_bf16_paged_split_softcap_sm90_cu_49158569_35014cuda3std3__45__cpo3endE,(_ZN89_INTERNAL_919b8f68_53_flash_fwd_hdim64_512_bf16_paged_split_softcap_sm90_cu_49158569_35014cuda3std3__419piecewise_constructE - _ZN89_INTERNAL_919b8f68_53_flash_fwd_hdim64_512_bf16_paged_split_softcap_sm90_cu_49158569_35014cuda3std3__45__cpo3endE)
_ZN89_INTERNAL_919b8f68_53_flash_fwd_hdim64_512_bf16_paged_split_softcap_sm90_cu_49158569_35014cuda3std3__45__cpo3endE:
	.zero		1
	.type		_ZN89_INTERNAL_919b8f68_53_flash_fwd_hdim64_512_bf16_paged_split_softcap_sm90_cu_49158569_35014cuda3std3__419piecewise_constructE,@object
	.size		_ZN89_INTERNAL_919b8f68_53_flash_fwd_hdim64_512_bf16_paged_split_softcap_sm90_cu_49158569_35014cuda3std3__419piecewise_constructE,(_ZN89_INTERNAL_919b8f68_53_flash_fwd_hdim64_512_bf16_paged_split_softcap_sm90_cu_49158569_35014cuda3std3__45__cpo4cendE - _ZN89_INTERNAL_919b8f68_53_flash_fwd_hdim64_512_bf16_paged_split_softcap_sm90_cu_49158569_35014cuda3std3__419piecewise_constructE)
_ZN89_INTERNAL_919b8f68_53_flash_fwd_hdim64_512_bf16_paged_split_softcap_sm90_cu_49158569_35014cuda3std3__419piecewise_constructE:
	.zero		1
	.type		_ZN89_INTERNAL_919b8f68_53_flash_fwd_hdim64_512_bf16_paged_split_softcap_sm90_cu_49158569_35014cuda3std3__45__cpo4cendE,@object
	.size		_ZN89_INTERNAL_919b8f68_53_flash_fwd_hdim64_512_bf16_paged_split_softcap_sm90_cu_49158569_35014cuda3std3__45__cpo4cendE,(_ZN89_INTERNAL_919b8f68_53_flash_fwd_hdim64_512_bf16_paged_split_softcap_sm90_cu_49158569_35014cuda3std6ranges3__45__cpo4swapE - _ZN89_INTERNAL_919b8f68_53_flash_fwd_hdim64_512_bf16_paged_split_softcap_sm90_cu_49158569_35014cuda3std3__45__cpo4cendE)
_ZN89_INTERNAL_919b8f68_53_flash_fwd_hdim64_512_bf16_paged_split_softcap_sm90_cu_49158569_35014cuda3std3__45__cpo4cendE:
	.zero		1
	.type		_ZN89_INTERNAL_919b8f68_53_flash_fwd_hdim64_512_bf16_paged_split_softcap_sm90_cu_49158569_35014cuda3std6ranges3__45__cpo4swapE,@object
	.size		_ZN89_INTERNAL_919b8f68_53_flash_fwd_hdim64_512_bf16_paged_split_softcap_sm90_cu_49158569_35014cuda3std6ranges3__45__cpo4swapE,(.L_13 - _ZN89_INTERNAL_919b8f68_53_flash_fwd_hdim64_512_bf16_paged_split_softcap_sm90_cu_49158569_35014cuda3std6ranges3__45__cpo4swapE)
_ZN89_INTERNAL_919b8f68_53_flash_fwd_hdim64_512_bf16_paged_split_softcap_sm90_cu_49158569_35014cuda3std6ranges3__45__cpo4swapE:
	.zero		1
.L_13:


//--------------------- .nv.shared._ZN7cutlass13device_kernelIN5flash11enable_sm90INS1_16FlashAttnFwdSm90INS1_25CollectiveMainloopFwdSm90ILi2EN4cute5tupleIJNS5_1CILi1EEES8_S8_EEENS6_IJNS7_ILi64EEESA_SA_EEELi512ENS_10bfloat16_tEfNS_4arch4Sm90ELb0ELb0ELb1ELb0ELb1ELb0ELb1ELb0ELb0ELb1ELb1ELb0EEENS1_21CollectiveEpilogueFwdINS6_IJSA_NS7_ILi512EEESA_EEES9_SC_SE_Li256ELb0ELb1ELb1ELb0EEENS1_19SingleTileSchedulerILb0ELb1ELb1ELi64EEEEEEEEEvNT_6ParamsE --------------------------
	.section	.nv.shared._ZN7cutlass13device_kernelIN5flash11enable_sm90INS1_16FlashAttnFwdSm90INS1_25CollectiveMainloopFwdSm90ILi2EN4cute5tupleIJNS5_1CILi1EEES8_S8_EEENS6_IJNS7_ILi64EEESA_SA_EEELi512ENS_10bfloat16_tEfNS_4arch4Sm90ELb0ELb0ELb1ELb0ELb1ELb0ELb1ELb0ELb0ELb1ELb1ELb0EEENS1_21CollectiveEpilogueFwdINS6_IJSA_NS7_ILi512EEESA_EEES9_SC_SE_Li256ELb0ELb1ELb1ELb0EEENS1_19SingleTileSchedulerILb0ELb1ELb1ELi64EEEEEEEEEvNT_6ParamsE,"aw",@nobits
	.sectionflags	@""
	.align	16
	.zero		1024


//--------------------- .nv.shared._ZN7cutlass13device_kernelIN5flash11enable_sm90INS1_16FlashAttnFwdSm90INS1_25CollectiveMainloopFwdSm90ILi2EN4cute5tupleIJNS5_1CILi1EEES8_S8_EEENS6_IJNS7_ILi64EEESA_SA_EEELi512ENS_10bfloat16_tEfNS_4arch4Sm90ELb0ELb0ELb1ELb1ELb1ELb0ELb0ELb0ELb0ELb1ELb1ELb0EEENS1_21CollectiveEpilogueFwdINS6_IJSA_NS7_ILi512EEESA_EEES9_SC_SE_Li256ELb1ELb1ELb1ELb0EEENS1_36VarlenDynamicPersistentTileSchedulerILi64ELi64ELi256ELi128ELb1ELb1ELb1ELb0ELb1ELb1EEEEEEEEEvNT_6ParamsE --------------------------
	.section	.nv.shared._ZN7cutlass13device_kernelIN5flash11enable_sm90INS1_16FlashAttnFwdSm90INS1_25CollectiveMainloopFwdSm90ILi2EN4cute5tupleIJNS5_1CILi1EEES8_S8_EEENS6_IJNS7_ILi64EEESA_SA_EEELi512ENS_10bfloat16_tEfNS_4arch4Sm90ELb0ELb0ELb1ELb1ELb1ELb0ELb0ELb0ELb0ELb1ELb1ELb0EEENS1_21CollectiveEpilogueFwdINS6_IJSA_NS7_ILi512EEESA_EEES9_SC_SE_Li256ELb1ELb1ELb1ELb0EEENS1_36VarlenDynamicPersistentTileSchedulerILi64ELi64ELi256ELi128ELb1ELb1ELb1ELb0ELb1ELb1EEEEEEEEEvNT_6ParamsE,"aw",@nobits
	.sectionflags	@""
	.align	16
	.zero		1024


//--------------------- .nv.shared._ZN7cutlass13device_kernelIN5flash11enable_sm90INS1_16FlashAttnFwdSm90INS1_25CollectiveMainloopFwdSm90ILi2EN4cute5tupleIJNS5_1CILi1EEES8_S8_EEENS6_IJNS7_ILi64EEESA_SA_EEELi512ENS_10bfloat16_tEfNS_4arch4Sm90ELb0ELb0ELb1ELb1ELb1ELb1ELb0ELb0ELb0ELb1ELb1ELb0EEENS1_21CollectiveEpilogueFwdINS6_IJSA_NS7_ILi512EEESA_EEES9_SC_SE_Li256ELb1ELb1ELb1ELb0EEENS1_36VarlenDynamicPersistentTileSchedulerILi64ELi64ELi256ELi128ELb1ELb1ELb1ELb0ELb1ELb1EEEEEEEEEvNT_6ParamsE --------------------------
	.section	.nv.shared._ZN7cutlass13device_kernelIN5flash11enable_sm90INS1_16FlashAttnFwdSm90INS1_25CollectiveMainloopFwdSm90ILi2EN4cute5tupleIJNS5_1CILi1EEES8_S8_EEENS6_IJNS7_ILi64EEESA_SA_EEELi512ENS_10bfloat16_tEfNS_4arch4Sm90ELb0ELb0ELb1ELb1ELb1ELb1ELb0ELb0ELb0ELb1ELb1ELb0EEENS1_21CollectiveEpilogueFwdINS6_IJSA_NS7_ILi512EEESA_EEES9_SC_SE_Li256ELb1ELb1ELb1ELb0EEENS1_36VarlenDynamicPersistentTileSchedulerILi64ELi64ELi256ELi128ELb1ELb1ELb1ELb0ELb1ELb1EEEEEEEEEvNT_6ParamsE,"aw",@nobits
	.sectionflags	@""
	.align	16
	.zero		1024


//--------------------- .nv.shared._ZN7cutlass13device_kernelIN5flash11enable_sm90INS1_16FlashAttnFwdSm90INS1_25CollectiveMainloopFwdSm90ILi2EN4cute5tupleIJNS5_1CILi1EEES8_S8_EEENS6_IJNS7_ILi64EEESA_SA_EEELi512ENS_10bfloat16_tEfNS_4arch4Sm90ELb0ELb0ELb1ELb1ELb1ELb0ELb1ELb0ELb0ELb1ELb1ELb0EEENS1_21CollectiveEpilogueFwdINS6_IJSA_NS7_ILi512EEESA_EEES9_SC_SE_Li256ELb1ELb1ELb1ELb0EEENS1_36VarlenDynamicPersistentTileSchedulerILi64ELi64ELi256ELi128ELb1ELb1ELb1ELb0ELb1ELb1EEEEEEEEEvNT_6ParamsE --------------------------
	.section	.nv.shared._ZN7cutlass13device_kernelIN5flash11enable_sm90INS1_16FlashAttnFwdSm90INS1_25CollectiveMainloopFwdSm90ILi2EN4cute5tupleIJNS5_1CILi1EEES8_S8_EEENS6_IJNS7_ILi64EEESA_SA_EEELi512ENS_10bfloat16_tEfNS_4arch4Sm90ELb0ELb0ELb1ELb1ELb1ELb0ELb1ELb0ELb0ELb1ELb1ELb0EEENS1_21CollectiveEpilogueFwdINS6_IJSA_NS7_ILi512EEESA_EEES9_SC_SE_Li256ELb1ELb1ELb1ELb0EEENS1_36VarlenDynamicPersistentTileSchedulerILi64ELi64ELi256ELi128ELb1ELb1ELb1ELb0ELb1ELb1EEEEEEEEEvNT_6ParamsE,"aw",@nobits
	.sectionflags	@""
	.align	16
	.zero		1024


//--------------------- .nv.shared._ZN7cutlass13device_kernelIN5flash11enable_sm90INS1_16FlashAttnFwdSm90INS1_25CollectiveMainloopFwdSm90ILi2EN4cute5tupleIJNS5_1CILi1EEES8_S8_EEENS6_IJNS7_ILi64EEESA_SA_EEELi512ENS_10bfloat16_tEfNS_4arch4Sm90ELb0ELb0ELb1ELb1ELb1ELb1ELb1ELb0ELb0ELb1ELb1ELb0EEENS1_21CollectiveEpilogueFwdINS6_IJSA_NS7_ILi512EEESA_EEES9_SC_SE_Li256ELb1ELb1ELb1ELb0EEENS1_36VarlenDynamicPersistentTileSchedulerILi64ELi64ELi256ELi128ELb1ELb1ELb1ELb0ELb1ELb1EEEEEEEEEvNT_6ParamsE --------------------------
	.section	.nv.shared._ZN7cutlass13device_kernelIN5flash11enable_sm90INS1_16FlashAttnFwdSm90INS1_25CollectiveMainloopFwdSm90ILi2EN4cute5tupleIJNS5_1CILi1EEES8_S8_EEENS6_IJNS7_ILi64EEESA_SA_EEELi512ENS_10bfloat16_tEfNS_4arch4Sm90ELb0ELb0ELb1ELb1ELb1ELb1ELb1ELb0ELb0ELb1ELb1ELb0EEENS1_21CollectiveEpilogueFwdINS6_IJSA_NS7_ILi512EEESA_EEES9_SC_SE_Li256ELb1ELb1ELb1ELb0EEENS1_36VarlenDynamicPersistentTileSchedulerILi64ELi64ELi256ELi128ELb1ELb1ELb1ELb0ELb1ELb1EEEEEEEEEvNT_6ParamsE,"aw",@nobits
	.sectionflags	@""
	.align	16
	.zero		1024


//--------------------- .nv.shared._ZN7cutlass13device_kernelIN5flash11enable_sm90INS1_16FlashAttnFwdSm90INS1_25CollectiveMainloopFwdSm90ILi2EN4cute5tupleIJNS5_1CILi1EEES8_S8_EEENS6_IJNS7_ILi64EEESA_SA_EEELi512ENS_10bfloat16_tEfNS_4arch4Sm90ELb0ELb1ELb1ELb0ELb1ELb0ELb0ELb0ELb0ELb1ELb1ELb0EEENS1_21CollectiveEpilogueFwdINS6_IJSA_NS7_ILi512EEESA_EEES9_SC_SE_Li256ELb0ELb1ELb1ELb0EEENS1_19SingleTileSchedulerILb0ELb1ELb1ELi64EEEEEEEEEvNT_6ParamsE --------------------------
	.section	.nv.shared._ZN7cutlass13device_kernelIN5flash11enable_sm90INS1_16FlashAttnFwdSm90INS1_25CollectiveMainloopFwdSm90ILi2EN4cute5tupleIJNS5_1CILi1EEES8_S8_EEENS6_IJNS7_ILi64EEESA_SA_EEELi512ENS_10bfloat16_tEfNS_4arch4Sm90ELb0ELb1ELb1ELb0ELb1ELb0ELb0ELb0ELb0ELb1ELb1ELb0EEENS1_21CollectiveEpilogueFwdINS6_IJSA_NS7_ILi512EEESA_EEES9_SC_SE_Li256ELb0ELb1ELb1ELb0EEENS1_19SingleTileSchedulerILb0ELb1ELb1ELi64EEEEEEEEEvNT_6ParamsE,"aw",@nobits
	.sectionflags	@""
	.align	16
	.zero		1024


//--------------------- .nv.shared._ZN7cutlass13device_kernelIN5flash11enable_sm90INS1_16FlashAttnFwdSm90INS1_25CollectiveMainloopFwdSm90ILi2EN4cute5tupleIJNS5_1CILi1EEES8_S8_EEENS6_IJNS7_ILi64EEESA_SA_EEELi512ENS_10bfloat16_tEfNS_4arch4Sm90ELb0ELb1ELb1ELb0ELb1ELb0ELb1ELb0ELb0ELb1ELb1ELb0EEENS1_21CollectiveEpilogueFwdINS6_IJSA_NS7_ILi512EEESA_EEES9_SC_SE_Li256ELb0ELb1ELb1ELb0EEENS1_19SingleTileSchedulerILb0ELb1ELb1ELi64EEEEEEEEEvNT_6ParamsE --------------------------
	.section	.nv.shared._ZN7cutlass13device_kernelIN5flash11enable_sm90INS1_16FlashAttnFwdSm90INS1_25CollectiveMainloopFwdSm90ILi2EN4cute5tupleIJNS5_1CILi1EEES8_S8_EEENS6_IJNS7_ILi64EEESA_SA_EEELi512ENS_10bfloat16_tEfNS_4arch4Sm90ELb0ELb1ELb1ELb0ELb1ELb0ELb1ELb0ELb0ELb1ELb1ELb0EEENS1_21CollectiveEpilogueFwdINS6_IJSA_NS7_ILi512EEESA_EEES9_SC_SE_Li256ELb0ELb1ELb1ELb0EEENS1_19SingleTileSchedulerILb0ELb1ELb1ELi64EEEEEEEEEvNT_6ParamsE,"aw",@nobits
	.sectionflags	@""
	.align	16
	.zero		1024


//--------------------- .nv.shared._ZN7cutlass13device_kernelIN5flash11enable_sm90INS1_16FlashAttnFwdSm90INS1_25CollectiveMainloopFwdSm90ILi2EN4cute5tupleIJNS5_1CILi1EEES8_S8_EEENS6_IJNS7_ILi64EEESA_SA_EEELi512ENS_10bfloat16_tEfNS_4arch4Sm90ELb0ELb1ELb1ELb1ELb1ELb0ELb0ELb0ELb0ELb1ELb1ELb0EEENS1_21CollectiveEpilogueFwdINS6_IJSA_NS7_ILi512EEESA_EEES9_SC_SE_Li256ELb1ELb1ELb1ELb0EEENS1_36VarlenDynamicPersistentTileSchedulerILi64ELi64ELi256ELi128ELb1ELb1ELb1ELb1ELb0ELb1EEEEEEEEEvNT_6ParamsE --------------------------
	.section	.nv.shared._ZN7cutlass13device_kernelIN5flash11enable_sm90INS1_16FlashAttnFwdSm90INS1_25CollectiveMainloopFwdSm90ILi2EN4cute5tupleIJNS5_1CILi1EEES8_S8_EEENS6_IJNS7_ILi64EEESA_SA_EEELi512ENS_10bfloat16_tEfNS_4arch4Sm90ELb0ELb1ELb1ELb1ELb1ELb0ELb0ELb0ELb0ELb1ELb1ELb0EEENS1_21CollectiveEpilogueFwdINS6_IJSA_NS7_ILi512EEESA_EEES9_SC_SE_Li256ELb1ELb1ELb1ELb0EEENS1_36VarlenDynamicPersistentTileSchedulerILi64ELi64ELi256ELi128ELb1ELb1ELb1ELb1ELb0ELb1EEEEEEEEEvNT_6ParamsE,"aw",@nobits
	.sectionflags	@""
	.align	16
	.zero		1024


//--------------------- .nv.shared._ZN7cutlass13device_kernelIN5flash11enable_sm90INS1_16FlashAttnFwdSm90INS1_25CollectiveMainloopFwdSm90ILi2EN4cute5tupleIJNS5_1CILi1EEES8_S8_EEENS6_IJNS7_ILi64EEESA_SA_EEELi512ENS_10bfloat16_tEfNS_4arch4Sm90ELb0ELb1ELb1ELb1ELb1ELb1ELb0ELb0ELb0ELb1ELb1ELb0EEENS1_21CollectiveEpilogueFwdINS6_IJSA_NS7_ILi512EEESA_EEES9_SC_SE_Li256ELb1ELb1ELb1ELb0EEENS1_36VarlenDynamicPersistentTileSchedulerILi64ELi64ELi256ELi128ELb1ELb1ELb1ELb1ELb0ELb1EEEEEEEEEvNT_6ParamsE --------------------------
	.section	.nv.shared._ZN7cutlass13device_kernelIN5flash11enable_sm90INS1_16FlashAttnFwdSm90INS1_25CollectiveMainloopFwdSm90ILi2EN4cute5tupleIJNS5_1CILi1EEES8_S8_EEENS6_IJNS7_ILi64EEESA_SA_EEELi512ENS_10bfloat16_tEfNS_4arch4Sm90ELb0ELb1ELb1ELb1ELb1ELb1ELb0ELb0ELb0ELb1ELb1ELb0EEENS1_21CollectiveEpilogueFwdINS6_IJSA_NS7_ILi512EEESA_EEES9_SC_SE_Li256ELb1ELb1ELb1ELb0EEENS1_36VarlenDynamicPersistentTileSchedulerILi64ELi64ELi256ELi128ELb1ELb1ELb1ELb1ELb0ELb1EEEEEEEEEvNT_6ParamsE,"aw",@nobits
	.sectionflags	@""
	.align	16
	.zero		1024


//--------------------- .nv.shared._ZN7cutlass13device_kernelIN5flash11enable_sm90INS1_16FlashAttnFwdSm90INS1_25CollectiveMainloopFwdSm90ILi2EN4cute5tupleIJNS5_1CILi1EEES8_S8_EEENS6_IJNS7_ILi64EEESA_SA_EEELi512ENS_10bfloat16_tEfNS_4arch4Sm90ELb0ELb1ELb1ELb1ELb1ELb0ELb1ELb0ELb0ELb1ELb1ELb0EEENS1_21CollectiveEpilogueFwdINS6_IJSA_NS7_ILi512EEESA_EEES9_SC_SE_Li256ELb1ELb1ELb1ELb0EEENS1_36VarlenDynamicPersistentTileSchedulerILi64ELi64ELi256ELi128ELb1ELb1ELb1ELb1ELb0ELb1EEEEEEEEEvNT_6ParamsE --------------------------
	.section	.nv.shared._ZN7cutlass13device_kernelIN5flash11enable_sm90INS1_16FlashAttnFwdSm90INS1_25CollectiveMainloopFwdSm90ILi2EN4cute5tupleIJNS5_1CILi1EEES8_S8_EEENS6_IJNS7_ILi64EEESA_SA_EEELi512ENS_10bfloat16_tEfNS_4arch4Sm90ELb0ELb1ELb1ELb1ELb1ELb0ELb1ELb0ELb0ELb1ELb1ELb0EEENS1_21CollectiveEpilogueFwdINS6_IJSA_NS7_ILi512EEESA_EEES9_SC_SE_Li256ELb1ELb1ELb1ELb0EEENS1_36VarlenDynamicPersistentTileSchedulerILi64ELi64ELi256ELi128ELb1ELb1ELb1ELb1ELb0ELb1EEEEEEEEEvNT_6ParamsE,"aw",@nobits
	.sectionflags	@""
	.align	16
	.zero		1024


//--------------------- .nv.shared._ZN7cutlass13device_kernelIN5flash11enable_sm90INS1_16FlashAttnFwdSm90INS1_25CollectiveMainloopFwdSm90ILi2EN4cute5tupleIJNS5_1CILi1EEES8_S8_EEENS6_IJNS7_ILi64EEESA_SA_EEELi512ENS_10bfloat16_tEfNS_4arch4Sm90ELb0ELb1ELb1ELb1ELb1ELb1ELb1ELb0ELb0ELb1ELb1ELb0EEENS1_21CollectiveEpilogueFwdINS6_IJSA_NS7_ILi512EEESA_EEES9_SC_SE_Li256ELb1ELb1ELb1ELb0EEENS1_36VarlenDynamicPersistentTileSchedulerILi64ELi64ELi256ELi128ELb1ELb1ELb1ELb1ELb0ELb1EEEEEEEEEvNT_6ParamsE --------------------------
	.section	.nv.shared._ZN7cutlass13device_kernelIN5flash11enable_sm90INS1_16FlashAttnFwdSm90INS1_25CollectiveMainloopFwdSm90ILi2EN4cute5tupleIJNS5_1CILi1EEES8_S8_EEENS6_IJNS7_ILi64EEESA_SA_EEELi512ENS_10bfloat16_tEfNS_4arch4Sm90ELb0ELb1ELb1ELb1ELb1ELb1ELb1ELb0ELb0ELb1ELb1ELb0EEENS1_21CollectiveEpilogueFwdINS6_IJSA_NS7_ILi512EEESA_EEES9_SC_SE_Li256ELb1ELb1ELb1ELb0EEENS1_36VarlenDynamicPersistentTileSchedulerILi64ELi64ELi256ELi128ELb1ELb1ELb1ELb1ELb0ELb1EEEEEEEEEvNT_6ParamsE,"aw",@nobits
	.sectionflags	@""
	.align	16
	.zero		1024


//--------------------- .nv.shared._ZN7cutlass13device_kernelIN5flash11enable_sm90INS1_16FlashAttnFwdSm90INS1_25CollectiveMainloopFwdSm90ILi2EN4cute5tupleIJNS5_1CILi1EEES8_S8_EEENS6_IJNS7_ILi64EEESA_SA_EEELi512ENS_10bfloat16_tEfNS_4arch4Sm90ELb1ELb0ELb1ELb0ELb1ELb0ELb0ELb0ELb0ELb1ELb1ELb0EEENS1_21CollectiveEpilogueFwdINS6_IJSA_NS7_ILi512EEESA_EEES9_SC_SE_Li256ELb0ELb1ELb1ELb0EEENS1_19SingleTileSchedulerILb0ELb1ELb1ELi64EEEEEEEEEvNT_6ParamsE --------------------------
	.section	.nv.shared._ZN7cutlass13device_kernelIN5flash11enable_sm90INS1_16FlashAttnFwdSm90INS1_25CollectiveMainloopFwdSm90ILi2EN4cute5tupleIJNS5_1CILi1EEES8_S8_EEENS6_IJNS7_ILi64EEESA_SA_EEELi512ENS_10bfloat16_tEfNS_4arch4Sm90ELb1ELb0ELb1ELb0ELb1ELb0ELb0ELb0ELb0ELb1ELb1ELb0EEENS1_21CollectiveEpilogueFwdINS6_IJSA_NS7_ILi512EEESA_EEES9_SC_SE_Li256ELb0ELb1ELb1ELb0EEENS1_19SingleTileSchedulerILb0ELb1ELb1ELi64EEEEEEEEEvNT_6ParamsE,"aw",@nobits
	.sectionflags	@""
	.align	16
	.zero		1024


//--------------------- .nv.shared._ZN7cutlass13device_kernelIN5flash11enable_sm90INS1_16FlashAttnFwdSm90INS1_25CollectiveMainloopFwdSm90ILi2EN4cute5tupleIJNS5_1CILi1EEES8_S8_EEENS6_IJNS7_ILi64EEESA_SA_EEELi512ENS_10bfloat16_tEfNS_4arch4Sm90ELb1ELb0ELb1ELb0ELb1ELb0ELb1ELb0ELb0ELb1ELb1ELb0EEENS1_21CollectiveEpilogueFwdINS6_IJSA_NS7_ILi512EEESA_EEES9_SC_SE_Li256ELb0ELb1ELb1ELb0EEENS1_19SingleTileSchedulerILb0ELb1ELb1ELi64EEEEEEEEEvNT_6ParamsE --------------------------
	.section	.nv.shared._ZN7cutlass13device_kernelIN5flash11enable_sm90INS1_16FlashAttnFwdSm90INS1_25CollectiveMainloopFwdSm90ILi2EN4cute5tupleIJNS5_1CILi1EEES8_S8_EEENS6_IJNS7_ILi64EEESA_SA_EEELi512ENS_10bfloat16_tEfNS_4arch4Sm90ELb1ELb0ELb1ELb0ELb1ELb0ELb1ELb0ELb0ELb1ELb1ELb0EEENS1_21CollectiveEpilogueFwdINS6_IJSA_NS7_ILi512EEESA_EEES9_SC_SE_Li256ELb0ELb1ELb1ELb0EEENS1_19SingleTileSchedulerILb0ELb1ELb1ELi64EEEEEEEEEvNT_6ParamsE,"aw",@nobits
	.sectionflags	@""
	.align	16
	.zero		1024


//--------------------- .nv.shared._ZN7cutlass13device_kernelIN5flash11enable_sm90INS1_16FlashAttnFwdSm90INS1_25CollectiveMainloopFwdSm90ILi2EN4cute5tupleIJNS5_1CILi1EEES8_S8_EEENS6_IJNS7_ILi64EEESA_SA_EEELi512ENS_10bfloat16_tEfNS_4arch4Sm90ELb1ELb0ELb1ELb1ELb1ELb0ELb0ELb0ELb0ELb1ELb1ELb0EEENS1_21CollectiveEpilogueFwdINS6_IJSA_NS7_ILi512EEESA_EEES9_SC_SE_Li256ELb1ELb1ELb1ELb0EEENS1_36VarlenDynamicPersistentTileSchedulerILi64ELi64ELi256ELi128ELb1ELb1ELb1ELb1ELb1ELb1EEEEEEEEEvNT_6ParamsE --------------------------
	.section	.nv.shared._ZN7cutlass13device_kernelIN5flash11enable_sm90INS1_16FlashAttnFwdSm90INS1_25CollectiveMainloopFwdSm90ILi2EN4cute5tupleIJNS5_1CILi1EEES8_S8_EEENS6_IJNS7_ILi64EEESA_SA_EEELi512ENS_10bfloat16_tEfNS_4arch4Sm90ELb1ELb0ELb1ELb1ELb1ELb0ELb0ELb0ELb0ELb1ELb1ELb0EEENS1_21CollectiveEpilogueFwdINS6_IJSA_NS7_ILi512EEESA_EEES9_SC_SE_Li256ELb1ELb1ELb1ELb0EEENS1_36VarlenDynamicPersistentTileSchedulerILi64ELi64ELi256ELi128ELb1ELb1ELb1ELb1ELb1ELb1EEEEEEEEEvNT_6ParamsE,"aw",@nobits
	.sectionflags	@""
	.align	16
	.zero		1024


//--------------------- .nv.shared._ZN7cutlass13device_kernelIN5flash11enable_sm90INS1_16FlashAttnFwdSm90INS1_25CollectiveMainloopFwdSm90ILi2EN4cute5tupleIJNS5_1CILi1EEES8_S8_EEENS6_IJNS7_ILi64EEESA_SA_EEELi512ENS_10bfloat16_tEfNS_4arch4Sm90ELb1ELb0ELb1ELb1ELb1ELb1ELb0ELb0ELb0ELb1ELb1ELb0EEENS1_21CollectiveEpilogueFwdINS6_IJSA_NS7_ILi512EEESA_EEES9_SC_SE_Li256ELb1ELb1ELb1ELb0EEENS1_36VarlenDynamicPersistentTileSchedulerILi64ELi64ELi256ELi128ELb1ELb1ELb1ELb1ELb1ELb1EEEEEEEEEvNT_6ParamsE --------------------------
	.section	.nv.shared._ZN7cutlass13device_kernelIN5flash11enable_sm90INS1_16FlashAttnFwdSm90INS1_25CollectiveMainloopFwdSm90ILi2EN4cute5tupleIJNS5_1CILi1EEES8_S8_EEENS6_IJNS7_ILi64EEESA_SA_EEELi512ENS_10bfloat16_tEfNS_4arch4Sm90ELb1ELb0ELb1ELb1ELb1ELb1ELb0ELb0ELb0ELb1ELb1ELb0EEENS1_21CollectiveEpilogueFwdINS6_IJSA_NS7_ILi512EEESA_EEES9_SC_SE_Li256ELb1ELb1ELb1ELb0EEENS1_36VarlenDynamicPersistentTileSchedulerILi64ELi64ELi256ELi128ELb1ELb1ELb1ELb1ELb1ELb1EEEEEEEEEvNT_6ParamsE,"aw",@nobits
	.sectionflags	@""
	.align	16
	.zero		1024


//--------------------- .nv.shared._ZN7cutlass13device_kernelIN5flash11enable_sm90INS1_16FlashAttnFwdSm90INS1_25CollectiveMainloopFwdSm90ILi2EN4cute5tupleIJNS5_1CILi1EEES8_S8_EEENS6_IJNS7_ILi64EEESA_SA_EEELi512ENS_10bfloat16_tEfNS_4arch4Sm90ELb1ELb0ELb1ELb1ELb1ELb0ELb1ELb0ELb0ELb1ELb1ELb0EEENS1_21CollectiveEpilogueFwdINS6_IJSA_NS7_ILi512EEESA_EEES9_SC_SE_Li256ELb1ELb1ELb1ELb0EEENS1_36VarlenDynamicPersistentTileSchedulerILi64ELi64ELi256ELi128ELb1ELb1ELb1ELb1ELb1ELb1EEEEEEEEEvNT_6ParamsE --------------------------
	.section	.nv.shared._ZN7cutlass13device_kernelIN5flash11enable_sm90INS1_16FlashAttnFwdSm90INS1_25CollectiveMainloopFwdSm90ILi2EN4cute5tupleIJNS5_1CILi1EEES8_S8_EEENS6_IJNS7_ILi64EEESA_SA_EEELi512ENS_10bfloat16_tEfNS_4arch4Sm90ELb1ELb0ELb1ELb1ELb1ELb0ELb1ELb0ELb0ELb1ELb1ELb0EEENS1_21CollectiveEpilogueFwdINS6_IJSA_NS7_ILi512EEESA_EEES9_SC_SE_Li256ELb1ELb1ELb1ELb0EEENS1_36VarlenDynamicPersistentTileSchedulerILi64ELi64ELi256ELi128ELb1ELb1ELb1ELb1ELb1ELb1EEEEEEEEEvNT_6ParamsE,"aw",@nobits
	.sectionflags	@""
	.align	16
	.zero		1024


//--------------------- .nv.shared._ZN7cutlass13device_kernelIN5flash11enable_sm90INS1_16FlashAttnFwdSm90INS1_25CollectiveMainloopFwdSm90ILi2EN4cute5tupleIJNS5_1CILi1EEES8_S8_EEENS6_IJNS7_ILi64EEESA_SA_EEELi512ENS_10bfloat16_tEfNS_4arch4Sm90ELb1ELb0ELb1ELb1ELb1ELb1ELb1ELb0ELb0ELb1ELb1ELb0EEENS1_21CollectiveEpilogueFwdINS6_IJSA_NS7_ILi512EEESA_EEES9_SC_SE_Li256ELb1ELb1ELb1ELb0EEENS1_36VarlenDynamicPersistentTileSchedulerILi64ELi64ELi256ELi128ELb1ELb1ELb1ELb1ELb1ELb1EEEEEEEEEvNT_6ParamsE --------------------------
	.section	.nv.shared._ZN7cutlass13device_kernelIN5flash11enable_sm90INS1_16FlashAttnFwdSm90INS1_25CollectiveMainloopFwdSm90ILi2EN4cute5tupleIJNS5_1CILi1EEES8_S8_EEENS6_IJNS7_ILi64EEESA_SA_EEELi512ENS_10bfloat16_tEfNS_4arch4Sm90ELb1ELb0ELb1ELb1ELb1ELb1ELb1ELb0ELb0ELb1ELb1ELb0EEENS1_21CollectiveEpilogueFwdINS6_IJSA_NS7_ILi512EEESA_EEES9_SC_SE_Li256ELb1ELb1ELb1ELb0EEENS1_36VarlenDynamicPersistentTileSchedulerILi64ELi64ELi256ELi128ELb1ELb1ELb1ELb1ELb1ELb1EEEEEEEEEvNT_6ParamsE,"aw",@nobits
	.sectionflags	@""
	.align	16
	.zero		1024


//--------------------- .nv.constant0._ZN7cutlass13device_kernelIN5flash11enable_sm90INS1_16FlashAttnFwdSm90INS1_25CollectiveMainloopFwdSm90ILi2EN4cute5tupleIJNS5_1CILi1EEES8_S8_EEENS6_IJNS7_ILi64EEESA_SA_EEELi512ENS_10bfloat16_tEfNS_4arch4Sm90ELb0ELb0ELb1ELb0ELb1ELb0ELb0ELb0ELb0ELb1ELb1ELb0EEENS1_21CollectiveEpilogueFwdINS6_IJSA_NS7_ILi512EEESA_EEES9_SC_SE_Li256ELb0ELb1ELb1ELb0EEENS1_19SingleTileSchedulerILb0ELb1ELb1ELi64EEEEEEEEEvNT_6ParamsE --------------------------
	.section	.nv.constant0._ZN7cutlass13device_kernelIN5flash11enable_sm90INS1_16FlashAttnFwdSm90INS1_25CollectiveMainloopFwdSm90ILi2EN4cute5tupleIJNS5_1CILi1EEES8_S8_EEENS6_IJNS7_ILi64EEESA_SA_EEELi512ENS_10bfloat16_tEfNS_4arch4Sm90ELb0ELb0ELb1ELb0ELb1ELb0ELb0ELb0ELb0ELb1ELb1ELb0EEENS1_21CollectiveEpilogueFwdINS6_IJSA_NS7_ILi512EEESA_EEES9_SC_SE_Li256ELb0ELb1ELb1ELb0EEENS1_19SingleTileSchedulerILb0ELb1ELb1ELi64EEEEEEEEEvNT_6ParamsE,"a",@progbits
	.sectionflags	@""
	.align	4
.nv.constant0._ZN7cutlass13device_kernelIN5flash11enable_sm90INS1_16FlashAttnFwdSm90INS1_25CollectiveMainloopFwdSm90ILi2EN4cute5tupleIJNS5_1CILi1EEES8_S8_EEENS6_IJNS7_ILi64EEESA_SA_EEELi512ENS_10bfloat16_tEfNS_4arch4Sm90ELb0ELb0ELb1ELb0ELb1ELb0ELb0ELb0ELb0ELb1ELb1ELb0EEENS1_21CollectiveEpilogueFwdINS6_IJSA_NS7_ILi512EEESA_EEES9_SC_SE_Li256ELb0ELb1ELb1ELb0EEENS1_19SingleTileSchedulerILb0ELb1ELb1ELi64EEEEEEEEEvNT_6ParamsE:
	.zero		3200


//--------------------- .nv.constant0._ZN7cutlass13device_kernelIN5flash11enable_sm90INS1_16FlashAttnFwdSm90INS1_25CollectiveMainloopFwdSm90ILi2EN4cute5tupleIJNS5_1CILi1EEES8_S8_EEENS6_IJNS7_ILi64EEESA_SA_EEELi512ENS_10bfloat16_tEfNS_4arch4Sm90ELb0ELb0ELb1ELb0ELb1ELb0ELb1ELb0ELb0ELb1ELb1ELb0EEENS1_21CollectiveEpilogueFwdINS6_IJSA_NS7_ILi512EEESA_EEES9_SC_SE_Li256ELb0ELb1ELb1ELb0EEENS1_19SingleTileSchedulerILb0ELb1ELb1ELi64EEEEEEEEEvNT_6ParamsE --------------------------
	.section	.nv.constant0._ZN7cutlass13device_kernelIN5flash11enable_sm90INS1_16FlashAttnFwdSm90INS1_25CollectiveMainloopFwdSm90ILi2EN4cute5tupleIJNS5_1CILi1EEES8_S8_EEENS6_IJNS7_ILi64EEESA_SA_EEELi512ENS_10bfloat16_tEfNS_4arch4Sm90ELb0ELb0ELb1ELb0ELb1ELb0ELb1ELb0ELb0ELb1ELb1ELb0EEENS1_21CollectiveEpilogueFwdINS6_IJSA_NS7_ILi512EEESA_EEES9_SC_SE_Li256ELb0ELb1ELb1ELb0EEENS1_19SingleTileSchedulerILb0ELb1ELb1ELi64EEEEEEEEEvNT_6ParamsE,"a",@progbits
	.sectionflags	@""
	.align	4
.nv.constant0._ZN7cutlass13device_kernelIN5flash11enable_sm90INS1_16FlashAttnFwdSm90INS1_25CollectiveMainloopFwdSm90ILi2EN4cute5tupleIJNS5_1CILi1EEES8_S8_EEENS6_IJNS7_ILi64EEESA_SA_EEELi512ENS_10bfloat16_tEfNS_4arch4Sm90ELb0ELb0ELb1ELb0ELb1ELb0ELb1ELb0ELb0ELb1ELb1ELb0EEENS1_21CollectiveEpilogueFwdINS6_IJSA_NS7_ILi512EEESA_EEES9_SC_SE_Li256ELb0ELb1ELb1ELb0EEENS1_19SingleTileSchedulerILb0ELb1ELb1ELi64EEEEEEEEEvNT_6ParamsE:
	.zero		3456


//--------------------- .nv.constant0._ZN7cutlass13device_kernelIN5flash11enable_sm90INS1_16FlashAttnFwdSm90INS1_25CollectiveMainloopFwdSm90ILi2EN4cute5tupleIJNS5_1CILi1EEES8_S8_EEENS6_IJNS7_ILi64EEESA_SA_EEELi512ENS_10bfloat16_tEfNS_4arch4Sm90ELb0ELb0ELb1ELb1ELb1ELb0ELb0ELb0ELb0ELb1ELb1ELb0EEENS1_21CollectiveEpilogueFwdINS6_IJSA_NS7_ILi512EEESA_EEES9_SC_SE_Li256ELb1ELb1ELb1ELb0EEENS1_36VarlenDynamicPersistentTileSchedulerILi64ELi64ELi256ELi128ELb1ELb1ELb1ELb0ELb1ELb1EEEEEEEEEvNT_6ParamsE --------------------------
	.section	.nv.constant0._ZN7cutlass13device_kernelIN5flash11enable_sm90INS1_16FlashAttnFwdSm90INS1_25CollectiveMainloopFwdSm90ILi2EN4cute5tupleIJNS5_1CILi1EEES8_S8_EEENS6_IJNS7_ILi64EEESA_SA_EEELi512ENS_10bfloat16_tEfNS_4arch4Sm90ELb0ELb0ELb1ELb1ELb1ELb0ELb0ELb0ELb0ELb1ELb1ELb0EEENS1_21CollectiveEpilogueFwdINS6_IJSA_NS7_ILi512EEESA_EEES9_SC_SE_Li256ELb1ELb1ELb1ELb0EEENS1_36VarlenDynamicPersistentTileSchedulerILi64ELi64ELi256ELi128ELb1ELb1ELb1ELb0ELb1ELb1EEEEEEEEEvNT_6ParamsE,"a",@progbits
	.sectionflags	@""
	.align	4
.nv.constant0._ZN7cutlass13device_kernelIN5flash11enable_sm90INS1_16FlashAttnFwdSm90INS1_25CollectiveMainloopFwdSm90ILi2EN4cute5tupleIJNS5_1CILi1EEES8_S8_EEENS6_IJNS7_ILi64EEESA_SA_EEELi512ENS_10bfloat16_tEfNS_4arch4Sm90ELb0ELb0ELb1ELb1ELb1ELb0ELb0ELb0ELb0ELb1ELb1ELb0EEENS1_21CollectiveEpilogueFwdINS6_IJSA_NS7_ILi512EEESA_EEES9_SC_SE_Li256ELb1ELb1ELb1ELb0EEENS1_36VarlenDynamicPersistentTileSchedulerILi64ELi64ELi256ELi128ELb1ELb1ELb1ELb0ELb1ELb1EEEEEEEEEvNT_6ParamsE:
	.zero		3328


//--------------------- .nv.constant0._ZN7cutlass13device_kernelIN5flash11enable_sm90INS1_16FlashAttnFwdSm90INS1_25CollectiveMainloopFwdSm90ILi2EN4cute5tupleIJNS5_1CILi1EEES8_S8_EEENS6_IJNS7_ILi64EEESA_SA_EEELi512ENS_10bfloat16_tEfNS_4arch4Sm90ELb0ELb0ELb1ELb1ELb1ELb1ELb0ELb0ELb0ELb1ELb1ELb0EEENS1_21CollectiveEpilogueFwdINS6_IJSA_NS7_ILi512EEESA_EEES9_SC_SE_Li256ELb1ELb1ELb1ELb0EEENS1_36VarlenDynamicPersistentTileSchedulerILi64ELi64ELi256ELi128ELb1ELb1ELb1ELb0ELb1ELb1EEEEEEEEEvNT_6ParamsE --------------------------
	.section	.nv.constant0._ZN7cutlass13device_kernelIN5flash11enable_sm90INS1_16FlashAttnFwdSm90INS1_25CollectiveMainloopFwdSm90ILi2EN4cute5tupleIJNS5_1CILi1EEES8_S8_EEENS6_IJNS7_ILi64EEESA_SA_EEELi512ENS_10bfloat16_tEfNS_4arch4Sm90ELb0ELb0ELb1ELb1ELb1ELb1ELb0ELb0ELb0ELb1ELb1ELb0EEENS1_21CollectiveEpilogueFwdINS6_IJSA_NS7_ILi512EEESA_EEES9_SC_SE_Li256ELb1ELb1ELb1ELb0EEENS1_36VarlenDynamicPersistentTileSchedulerILi64ELi64ELi256ELi128ELb1ELb1ELb1ELb0ELb1ELb1EEEEEEEEEvNT_6ParamsE,"a",@progbits
	.sectionflags	@""
	.align	4
.nv.constant0._ZN7cutlass13device_kernelIN5flash11enable_sm90INS1_16FlashAttnFwdSm90INS1_25CollectiveMainloopFwdSm90ILi2EN4cute5tupleIJNS5_1CILi1EEES8_S8_EEENS6_IJNS7_ILi64EEESA_SA_EEELi512ENS_10bfloat16_tEfNS_4arch4Sm90ELb0ELb0ELb1ELb1ELb1ELb1ELb0ELb0ELb0ELb1ELb1ELb0EEENS1_21CollectiveEpilogueFwdINS6_IJSA_NS7_ILi512EEESA_EEES9_SC_SE_Li256ELb1ELb1ELb1ELb0EEENS1_36VarlenDynamicPersistentTileSchedulerILi64ELi64ELi256ELi128ELb1ELb1ELb1ELb0ELb1ELb1EEEEEEEEEvNT_6ParamsE:
	.zero		3328


//--------------------- .nv.constant0._ZN7cutlass13device_kernelIN5flash11enable_sm90INS1_16FlashAttnFwdSm90INS1_25CollectiveMainloopFwdSm90ILi2EN4cute5tupleIJNS5_1CILi1EEES8_S8_EEENS6_IJNS7_ILi64EEESA_SA_EEELi512ENS_10bfloat16_tEfNS_4arch4Sm90ELb0ELb0ELb1ELb1ELb1ELb0ELb1ELb0ELb0ELb1ELb1ELb0EEENS1_21CollectiveEpilogueFwdINS6_IJSA_NS7_ILi512EEESA_EEES9_SC_SE_Li256ELb1ELb1ELb1ELb0EEENS1_36VarlenDynamicPersistentTileSchedulerILi64ELi64ELi256ELi128ELb1ELb1ELb1ELb0ELb1ELb1EEEEEEEEEvNT_6ParamsE --------------------------
	.section	.nv.constant0._ZN7cutlass13device_kernelIN5flash11enable_sm90INS1_16FlashAttnFwdSm90INS1_25CollectiveMainloopFwdSm90ILi2EN4cute5tupleIJNS5_1CILi1EEES8_S8_EEENS6_IJNS7_ILi64EEESA_SA_EEELi512ENS_10bfloat16_tEfNS_4arch4Sm90ELb0ELb0ELb1ELb1ELb1ELb0ELb1ELb0ELb0ELb1ELb1ELb0EEENS1_21CollectiveEpilogueFwdINS6_IJSA_NS7_ILi512EEESA_EEES9_SC_SE_Li256ELb1ELb1ELb1ELb0EEENS1_36VarlenDynamicPersistentTileSchedulerILi64ELi64ELi256ELi128ELb1ELb1ELb1ELb0ELb1ELb1EEEEEEEEEvNT_6ParamsE,"a",@progbits
	.sectionflags	@""
	.align	4
.nv.constant0._ZN7cutlass13device_kernelIN5flash11enable_sm90INS1_16FlashAttnFwdSm90INS1_25CollectiveMainloopFwdSm90ILi2EN4cute5tupleIJNS5_1CILi1EEES8_S8_EEENS6_IJNS7_ILi64EEESA_SA_EEELi512ENS_10bfloat16_tEfNS_4arch4Sm90ELb0ELb0ELb1ELb1ELb1ELb0ELb1ELb0ELb0ELb1ELb1ELb0EEENS1_21CollectiveEpilogueFwdINS6_IJSA_NS7_ILi512EEESA_EEES9_SC_SE_Li256ELb1ELb1ELb1ELb0EEENS1_36VarlenDynamicPersistentTileSchedulerILi64ELi64ELi256ELi128ELb1ELb1ELb1ELb0ELb1ELb1EEEEEEEEEvNT_6ParamsE:
	.zero		3584


//--------------------- .nv.constant0._ZN7cutlass13device_kernelIN5flash11enable_sm90INS1_16FlashAttnFwdSm90INS1_25CollectiveMainloopFwdSm90ILi2EN4cute5tupleIJNS5_1CILi1EEES8_S8_EEENS6_IJNS7_ILi64EEESA_SA_EEELi512ENS_10bfloat16_tEfNS_4arch4Sm90ELb0ELb0ELb1ELb1ELb1ELb1ELb1ELb0ELb0ELb1ELb1ELb0EEENS1_21CollectiveEpilogueFwdINS6_IJSA_NS7_ILi512EEESA_EEES9_SC_SE_Li256ELb1ELb1ELb1ELb0EEENS1_36VarlenDynamicPersistentTileSchedulerILi64ELi64ELi256ELi128ELb1ELb1ELb1ELb0ELb1ELb1EEEEEEEEEvNT_6ParamsE --------------------------
	.section	.nv.constant0._ZN7cutlass13device_kernelIN5flash11enable_sm90INS1_16FlashAttnFwdSm90INS1_25CollectiveMainloopFwdSm90ILi2EN4cute5tupleIJNS5_1CILi1EEES8_S8_EEENS6_IJNS7_ILi64EEESA_SA_EEELi512ENS_10bfloat16_tEfNS_4arch4Sm90ELb0ELb0ELb1ELb1ELb1ELb1ELb1ELb0ELb0ELb1ELb1ELb0EEENS1_21CollectiveEpilogueFwdINS6_IJSA_NS7_ILi512EEESA_EEES9_SC_SE_Li256ELb1ELb1ELb1ELb0EEENS1_36VarlenDynamicPersistentTileSchedulerILi64ELi64ELi256ELi128ELb1ELb1ELb1ELb0ELb1ELb1EEEEEEEEEvNT_6ParamsE,"a",@progbits
	.sectionflags	@""
	.align	4
.nv.constant0._ZN7cutlass13device_kernelIN5flash11enable_sm90INS1_16FlashAttnFwdSm90INS1_25CollectiveMainloopFwdSm90ILi2EN4cute5tupleIJNS5_1CILi1EEES8_S8_EEENS6_IJNS7_ILi64EEESA_SA_EEELi512ENS_10bfloat16_tEfNS_4arch4Sm90ELb0ELb0ELb1ELb1ELb1ELb1ELb1ELb0ELb0ELb1ELb1ELb0EEENS1_21CollectiveEpilogueFwdINS6_IJSA_NS7_ILi512EEESA_EEES9_SC_SE_Li256ELb1ELb1ELb1ELb0EEENS1_36VarlenDynamicPersistentTileSchedulerILi64ELi64ELi256ELi128ELb1ELb1ELb1ELb0ELb1ELb1EEEEEEEEEvNT_6ParamsE:
	.zero		3584


//--------------------- .nv.constant0._ZN7cutlass13device_kernelIN5flash11enable_sm90INS1_16FlashAttnFwdSm90INS1_25CollectiveMainloopFwdSm90ILi2EN4cute5tupleIJNS5_1CILi1EEES8_S8_EEENS6_IJNS7_ILi64EEESA_SA_EEELi512ENS_10bfloat16_tEfNS_4arch4Sm90ELb0ELb1ELb1ELb0ELb1ELb0ELb0ELb0ELb0ELb1ELb1ELb0EEENS1_21CollectiveEpilogueFwdINS6_IJSA_NS7_ILi512EEESA_EEES9_SC_SE_Li256ELb0ELb1ELb1ELb0EEENS1_19SingleTileSchedulerILb0ELb1ELb1ELi64EEEEEEEEEvNT_6ParamsE --------------------------
	.section	.nv.constant0._ZN7cutlass13device_kernelIN5flash11enable_sm90INS1_16FlashAttnFwdSm90INS1_25CollectiveMainloopFwdSm90ILi2EN4cute5tupleIJNS5_1CILi1EEES8_S8_EEENS6_IJNS7_ILi64EEESA_SA_EEELi512ENS_10bfloat16_tEfNS_4arch4Sm90ELb0ELb1ELb1ELb0ELb1ELb0ELb0ELb0ELb0ELb1ELb1ELb0EEENS1_21CollectiveEpilogueFwdINS6_IJSA_NS7_ILi512EEESA_EEES9_SC_SE_Li256ELb0ELb1ELb1ELb0EEENS1_19SingleTileSchedulerILb0ELb1ELb1ELi64EEEEEEEEEvNT_6ParamsE,"a",@progbits
	.sectionflags	@""
	.align	4
.nv.constant0._ZN7cutlass13device_kernelIN5flash11enable_sm90INS1_16FlashAttnFwdSm90INS1_25CollectiveMainloopFwdSm90ILi2EN4cute5tupleIJNS5_1CILi1EEES8_S8_EEENS6_IJNS7_ILi64EEESA_SA_EEELi512ENS_10bfloat16_tEfNS_4arch4Sm90ELb0ELb1ELb1ELb0ELb1ELb0ELb0ELb0ELb0ELb1ELb1ELb0EEENS1_21CollectiveEpilogueFwdINS6_IJSA_NS7_ILi512EEESA_EEES9_SC_SE_Li256ELb0ELb1ELb1ELb0EEENS1_19SingleTileSchedulerILb0ELb1ELb1ELi64EEEEEEEEEvNT_6ParamsE:
	.zero		3200


//--------------------- .nv.constant0._ZN7cutlass13device_kernelIN5flash11enable_sm90INS1_16FlashAttnFwdSm90INS1_25CollectiveMainloopFwdSm90ILi2EN4cute5tupleIJNS5_1CILi1EEES8_S8_EEENS6_IJNS7_ILi64EEESA_SA_EEELi512ENS_10bfloat16_tEfNS_4arch4Sm90ELb0ELb1ELb1ELb0ELb1ELb0ELb1ELb0ELb0ELb1ELb1ELb0EEENS1_21CollectiveEpilogueFwdINS6_IJSA_NS7_ILi512EEESA_EEES9_SC_SE_Li256ELb0ELb1ELb1ELb0EEENS1_19SingleTileSchedulerILb0ELb1ELb1ELi64EEEEEEEEEvNT_6ParamsE --------------------------
	.section	.nv.constant0._ZN7cutlass13device_kernelIN5flash11enable_sm90INS1_16FlashAttnFwdSm90INS1_25CollectiveMainloopFwdSm90ILi2EN4cute5tupleIJNS5_1CILi1EEES8_S8_EEENS6_IJNS7_ILi64EEESA_SA_EEELi512ENS_10bfloat16_tEfNS_4arch4Sm90ELb0ELb1ELb1ELb0ELb1ELb0ELb1ELb0ELb0ELb1ELb1ELb0EEENS1_21CollectiveEpilogueFwdINS6_IJSA_NS7_ILi512EEESA_EEES9_SC_SE_Li256ELb0ELb1ELb1ELb0EEENS1_19SingleTileSchedulerILb0ELb1ELb1ELi64EEEEEEEEEvNT_6ParamsE,"a",@progbits
	.sectionflags	@""
	.align	4
.nv.constant0._ZN7cutlass13device_kernelIN5flash11enable_sm90INS1_16FlashAttnFwdSm90INS1_25CollectiveMainloopFwdSm90ILi2EN4cute5tupleIJNS5_1CILi1EEES8_S8_EEENS6_IJNS7_ILi64EEESA_SA_EEELi512ENS_10bfloat16_tEfNS_4arch4Sm90ELb0ELb1ELb1ELb0ELb1ELb0ELb1ELb0ELb0ELb1ELb1ELb0EEENS1_21CollectiveEpilogueFwdINS6_IJSA_NS7_ILi512EEESA_EEES9_SC_SE_Li256ELb0ELb1ELb1ELb0EEENS1_19SingleTileSchedulerILb0ELb1ELb1ELi64EEEEEEEEEvNT_6ParamsE:
	.zero		3456


//--------------------- .nv.constant0._ZN7cutlass13device_kernelIN5flash11enable_sm90INS1_16FlashAttnFwdSm90INS1_25CollectiveMainloopFwdSm90ILi2EN4cute5tupleIJNS5_1CILi1EEES8_S8_EEENS6_IJNS7_ILi64EEESA_SA_EEELi512ENS_10bfloat16_tEfNS_4arch4Sm90ELb0ELb1ELb1ELb1ELb1ELb0ELb0ELb0ELb0ELb1ELb1ELb0EEENS1_21CollectiveEpilogueFwdINS6_IJSA_NS7_ILi512EEESA_EEES9_SC_SE_Li256ELb1ELb1ELb1ELb0EEENS1_36VarlenDynamicPersistentTileSchedulerILi64ELi64ELi256ELi128ELb1ELb1ELb1ELb1ELb0ELb1EEEEEEEEEvNT_6ParamsE --------------------------
	.section	.nv.constant0._ZN7cutlass13device_kernelIN5flash11enable_sm90INS1_16FlashAttnFwdSm90INS1_25CollectiveMainloopFwdSm90ILi2EN4cute5tupleIJNS5_1CILi1EEES8_S8_EEENS6_IJNS7_ILi64EEESA_SA_EEELi512ENS_10bfloat16_tEfNS_4arch4Sm90ELb0ELb1ELb1ELb1ELb1ELb0ELb0ELb0ELb0ELb1ELb1ELb0EEENS1_21CollectiveEpilogueFwdINS6_IJSA_NS7_ILi512EEESA_EEES9_SC_SE_Li256ELb1ELb1ELb1ELb0EEENS1_36VarlenDynamicPersistentTileSchedulerILi64ELi64ELi256ELi128ELb1ELb1ELb1ELb1ELb0ELb1EEEEEEEEEvNT_6ParamsE,"a",@progbits
	.sectionflags	@""
	.align	4
.nv.constant0._ZN7cutlass13device_kernelIN5flash11enable_sm90INS1_16FlashAttnFwdSm90INS1_25CollectiveMainloopFwdSm90ILi2EN4cute5tupleIJNS5_1CILi1EEES8_S8_EEENS6_IJNS7_ILi64EEESA_SA_EEELi512ENS_10bfloat16_tEfNS_4arch4Sm90ELb0ELb1ELb1ELb1ELb1ELb0ELb0ELb0ELb0ELb1ELb1ELb0EEENS1_21CollectiveEpilogueFwdINS6_IJSA_NS7_ILi512EEESA_EEES9_SC_SE_Li256ELb1ELb1ELb1ELb0EEENS1_36VarlenDynamicPersistentTileSchedulerILi64ELi64ELi256ELi128ELb1ELb1ELb1ELb1ELb0ELb1EEEEEEEEEvNT_6ParamsE:
	.zero		3328


//--------------------- .nv.constant0._ZN7cutlass13device_kernelIN5flash11enable_sm90INS1_16FlashAttnFwdSm90INS1_25CollectiveMainloopFwdSm90ILi2EN4cute5tupleIJNS5_1CILi1EEES8_S8_EEENS6_IJNS7_ILi64EEESA_SA_EEELi512ENS_10bfloat16_tEfNS_4arch4Sm90ELb0ELb1ELb1ELb1ELb1ELb1ELb0ELb0ELb0ELb1ELb1ELb0EEENS1_21CollectiveEpilogueFwdINS6_IJSA_NS7_ILi512EEESA_EEES9_SC_SE_Li256ELb1ELb1ELb1ELb0EEENS1_36VarlenDynamicPersistentTileSchedulerILi64ELi64ELi256ELi128ELb1ELb1ELb1ELb1ELb0ELb1EEEEEEEEEvNT_6ParamsE --------------------------
	.section	.nv.constant0._ZN7cutlass13device_kernelIN5flash11enable_sm90INS1_16FlashAttnFwdSm90INS1_25CollectiveMainloopFwdSm90ILi2EN4cute5tupleIJNS5_1CILi1EEES8_S8_EEENS6_IJNS7_ILi64EEESA_SA_EEELi512ENS_10bfloat16_tEfNS_4arch4Sm90ELb0ELb1ELb1ELb1ELb1ELb1ELb0ELb0ELb0ELb1ELb1ELb0EEENS1_21CollectiveEpilogueFwdINS6_IJSA_NS7_ILi512EEESA_EEES9_SC_SE_Li256ELb1ELb1ELb1ELb0EEENS1_36VarlenDynamicPersistentTileSchedulerILi64ELi64ELi256ELi128ELb1ELb1ELb1ELb1ELb0ELb1EEEEEEEEEvNT_6ParamsE,"a",@progbits
	.sectionflags	@""
	.align	4
.nv.constant0._ZN7cutlass13device_kernelIN5flash11enable_sm90INS1_16FlashAttnFwdSm90INS1_25CollectiveMainloopFwdSm90ILi2EN4cute5tupleIJNS5_1CILi1EEES8_S8_EEENS6_IJNS7_ILi64EEESA_SA_EEELi512ENS_10bfloat16_tEfNS_4arch4Sm90ELb0ELb1ELb1ELb1ELb1ELb1ELb0ELb0ELb0ELb1ELb1ELb0EEENS1_21CollectiveEpilogueFwdINS6_IJSA_NS7_ILi512EEESA_EEES9_SC_SE_Li256ELb1ELb1ELb1ELb0EEENS1_36VarlenDynamicPersistentTileSchedulerILi64ELi64ELi256ELi128ELb1ELb1ELb1ELb1ELb0ELb1EEEEEEEEEvNT_6ParamsE:
	.zero		3328


//--------------------- .nv.constant0._ZN7cutlass13device_kernelIN5flash11enable_sm90INS1_16FlashAttnFwdSm90INS1_25CollectiveMainloopFwdSm90ILi2EN4cute5tupleIJNS5_1CILi1EEES8_S8_EEENS6_IJNS7_ILi64EEESA_SA_EEELi512ENS_10bfloat16_tEfNS_4arch4Sm90ELb0ELb1ELb1ELb1ELb1ELb0ELb1ELb0ELb0ELb1ELb1ELb0EEENS1_21CollectiveEpilogueFwdINS6_IJSA_NS7_ILi512EEESA_EEES9_SC_SE_Li256ELb1ELb1ELb1ELb0EEENS1_36VarlenDynamicPersistentTileSchedulerILi64ELi64ELi256ELi128ELb1ELb1ELb1ELb1ELb0ELb1EEEEEEEEEvNT_6ParamsE --------------------------
	.section	.nv.constant0._ZN7cutlass13device_kernelIN5flash11enable_sm90INS1_16FlashAttnFwdSm90INS1_25CollectiveMainloopFwdSm90ILi2EN4cute5tupleIJNS5_1CILi1EEES8_S8_EEENS6_IJNS7_ILi64EEESA_SA_EEELi512ENS_10bfloat16_tEfNS_4arch4Sm90ELb0ELb1ELb1ELb1ELb1ELb0ELb1ELb0ELb0ELb1ELb1ELb0EEENS1_21CollectiveEpilogueFwdINS6_IJSA_NS7_ILi512EEESA_EEES9_SC_SE_Li256ELb1ELb1ELb1ELb0EEENS1_36VarlenDynamicPersistentTileSchedulerILi64ELi64ELi256ELi128ELb1ELb1ELb1ELb1ELb0ELb1EEEEEEEEEvNT_6ParamsE,"a",@progbits
	.sectionflags	@""
	.align	4
.nv.constant0._ZN7cutlass13device_kernelIN5flash11enable_sm90INS1_16FlashAttnFwdSm90INS1_25CollectiveMainloopFwdSm90ILi2EN4cute5tupleIJNS5_1CILi1EEES8_S8_EEENS6_IJNS7_ILi64EEESA_SA_EEELi512ENS_10bfloat16_tEfNS_4arch4Sm90ELb0ELb1ELb1ELb1ELb1ELb0ELb1ELb0ELb0ELb1ELb1ELb0EEENS1_21CollectiveEpilogueFwdINS6_IJSA_NS7_ILi512EEESA_EEES9_SC_SE_Li256ELb1ELb1ELb1ELb0EEENS1_36VarlenDynamicPersistentTileSchedulerILi64ELi64ELi256ELi128ELb1ELb1ELb1ELb1ELb0ELb1EEEEEEEEEvNT_6ParamsE:
	.zero		3584


//--------------------- .nv.constant0._ZN7cutlass13device_kernelIN5flash11enable_sm90INS1_16FlashAttnFwdSm90INS1_25CollectiveMainloopFwdSm90ILi2EN4cute5tupleIJNS5_1CILi1EEES8_S8_EEENS6_IJNS7_ILi64EEESA_SA_EEELi512ENS_10bfloat16_tEfNS_4arch4Sm90ELb0ELb1ELb1ELb1ELb1ELb1ELb1ELb0ELb0ELb1ELb1ELb0EEENS1_21CollectiveEpilogueFwdINS6_IJSA_NS7_ILi512EEESA_EEES9_SC_SE_Li256ELb1ELb1ELb1ELb0EEENS1_36VarlenDynamicPersistentTileSchedulerILi64ELi64ELi256ELi128ELb1ELb1ELb1ELb1ELb0ELb1EEEEEEEEEvNT_6ParamsE --------------------------
	.section	.nv.constant0._ZN7cutlass13device_kernelIN5flash11enable_sm90INS1_16FlashAttnFwdSm90INS1_25CollectiveMainloopFwdSm90ILi2EN4cute5tupleIJNS5_1CILi1EEES8_S8_EEENS6_IJNS7_ILi64EEESA_SA_EEELi512ENS_10bfloat16_tEfNS_4arch4Sm90ELb0ELb1ELb1ELb1ELb1ELb1ELb1ELb0ELb0ELb1ELb1ELb0EEENS1_21CollectiveEpilogueFwdINS6_IJSA_NS7_ILi512EEESA_EEES9_SC_SE_Li256ELb1ELb1ELb1ELb0EEENS1_36VarlenDynamicPersistentTileSchedulerILi64ELi64ELi256ELi128ELb1ELb1ELb1ELb1ELb0ELb1EEEEEEEEEvNT_6ParamsE,"a",@progbits
	.sectionflags	@""
	.align	4
.nv.constant0._ZN7cutlass13device_kernelIN5flash11enable_sm90INS1_16FlashAttnFwdSm90INS1_25CollectiveMainloopFwdSm90ILi2EN4cute5tupleIJNS5_1CILi1EEES8_S8_EEENS6_IJNS7_ILi64EEESA_SA_EEELi512ENS_10bfloat16_tEfNS_4arch4Sm90ELb0ELb1ELb1ELb1ELb1ELb1ELb1ELb0ELb0ELb1ELb1ELb0EEENS1_21CollectiveEpilogueFwdINS6_IJSA_NS7_ILi512EEESA_EEES9_SC_SE_Li256ELb1ELb1ELb1ELb0EEENS1_36VarlenDynamicPersistentTileSchedulerILi64ELi64ELi256ELi128ELb1ELb1ELb1ELb1ELb0ELb1EEEEEEEEEvNT_6ParamsE:
	.zero		3584


//--------------------- .nv.constant0._ZN7cutlass13device_kernelIN5flash11enable_sm90INS1_16FlashAttnFwdSm90INS1_25CollectiveMainloopFwdSm90ILi2EN4cute5tupleIJNS5_1CILi1EEES8_S8_EEENS6_IJNS7_ILi64EEESA_SA_EEELi512ENS_10bfloat16_tEfNS_4arch4Sm90ELb1ELb0ELb1ELb0ELb1ELb0ELb0ELb0ELb0ELb1ELb1ELb0EEENS1_21CollectiveEpilogueFwdINS6_IJSA_NS7_ILi512EEESA_EEES9_SC_SE_Li256ELb0ELb1ELb1ELb0EEENS1_19SingleTileSchedulerILb0ELb1ELb1ELi64EEEEEEEEEvNT_6ParamsE --------------------------
	.section	.nv.constant0._ZN7cutlass13device_kernelIN5flash11enable_sm90INS1_16FlashAttnFwdSm90INS1_25CollectiveMainloopFwdSm90ILi2EN4cute5tupleIJNS5_1CILi1EEES8_S8_EEENS6_IJNS7_ILi64EEESA_SA_EEELi512ENS_10bfloat16_tEfNS_4arch4Sm90ELb1ELb0ELb1ELb0ELb1ELb0ELb0ELb0ELb0ELb1ELb1ELb0EEENS1_21CollectiveEpilogueFwdINS6_IJSA_NS7_ILi512EEESA_EEES9_SC_SE_Li256ELb0ELb1ELb1ELb0EEENS1_19SingleTileSchedulerILb0ELb1ELb1ELi64EEEEEEEEEvNT_6ParamsE,"a",@progbits
	.sectionflags	@""
	.align	4
.nv.constant0._ZN7cutlass13device_kernelIN5flash11enable_sm90INS1_16FlashAttnFwdSm90INS1_25CollectiveMainloopFwdSm90ILi2EN4cute5tupleIJNS5_1CILi1EEES8_S8_EEENS6_IJNS7_ILi64EEESA_SA_EEELi512ENS_10bfloat16_tEfNS_4arch4Sm90ELb1ELb0ELb1ELb0ELb1ELb0ELb0ELb0ELb0ELb1ELb1ELb0EEENS1_21CollectiveEpilogueFwdINS6_IJSA_NS7_ILi512EEESA_EEES9_SC_SE_Li256ELb0ELb1ELb1ELb0EEENS1_19SingleTileSchedulerILb0ELb1ELb1ELi64EEEEEEEEEvNT_6ParamsE:
	.zero		3200


//--------------------- .nv.constant0._ZN7cutlass13device_kernelIN5flash11enable_sm90INS1_16FlashAttnFwdSm90INS1_25CollectiveMainloopFwdSm90ILi2EN4cute5tupleIJNS5_1CILi1EEES8_S8_EEENS6_IJNS7_ILi64EEESA_SA_EEELi512ENS_10bfloat16_tEfNS_4arch4Sm90ELb1ELb0ELb1ELb0ELb1ELb0ELb1ELb0ELb0ELb1ELb1ELb0EEENS1_21CollectiveEpilogueFwdINS6_IJSA_NS7_ILi512EEESA_EEES9_SC_SE_Li256ELb0ELb1ELb1ELb0EEENS1_19SingleTileSchedulerILb0ELb1ELb1ELi64EEEEEEEEEvNT_6ParamsE --------------------------
	.section	.nv.constant0._ZN7cutlass13device_kernelIN5flash11enable_sm90INS1_16FlashAttnFwdSm90INS1_25CollectiveMainloopFwdSm90ILi2EN4cute5tupleIJNS5_1CILi1EEES8_S8_EEENS6_IJNS7_ILi64EEESA_SA_EEELi512ENS_10bfloat16_tEfNS_4arch4Sm90ELb1ELb0ELb1ELb0ELb1ELb0ELb1ELb0ELb0ELb1ELb1ELb0EEENS1_21CollectiveEpilogueFwdINS6_IJSA_NS7_ILi512EEESA_EEES9_SC_SE_Li256ELb0ELb1ELb1ELb0EEENS1_19SingleTileSchedulerILb0ELb1ELb1ELi64EEEEEEEEEvNT_6ParamsE,"a",@progbits
	.sectionflags	@""
	.align	4
.nv.constant0._ZN7cutlass13device_kernelIN5flash11enable_sm90INS1_16FlashAttnFwdSm90INS1_25CollectiveMainloopFwdSm90ILi2EN4cute5tupleIJNS5_1CILi1EEES8_S8_EEENS6_IJNS7_ILi64EEESA_SA_EEELi512ENS_10bfloat16_tEfNS_4arch4Sm90ELb1ELb0ELb1ELb0ELb1ELb0ELb1ELb0ELb0ELb1ELb1ELb0EEENS1_21CollectiveEpilogueFwdINS6_IJSA_NS7_ILi512EEESA_EEES9_SC_SE_Li256ELb0ELb1ELb1ELb0EEENS1_19SingleTileSchedulerILb0ELb1ELb1ELi64EEEEEEEEEvNT_6ParamsE:
	.zero		3456


//--------------------- .nv.constant0._ZN7cutlass13device_kernelIN5flash11enable_sm90INS1_16FlashAttnFwdSm90INS1_25CollectiveMainloopFwdSm90ILi2EN4cute5tupleIJNS5_1CILi1EEES8_S8_EEENS6_IJNS7_ILi64EEESA_SA_EEELi512ENS_10bfloat16_tEfNS_4arch4Sm90ELb1ELb0ELb1ELb1ELb1ELb0ELb0ELb0ELb0ELb1ELb1ELb0EEENS1_21CollectiveEpilogueFwdINS6_IJSA_NS7_ILi512EEESA_EEES9_SC_SE_Li256ELb1ELb1ELb1ELb0EEENS1_36VarlenDynamicPersistentTileSchedulerILi64ELi64ELi256ELi128ELb1ELb1ELb1ELb1ELb1ELb1EEEEEEEEEvNT_6ParamsE --------------------------
	.section	.nv.constant0._ZN7cutlass13device_kernelIN5flash11enable_sm90INS1_16FlashAttnFwdSm90INS1_25CollectiveMainloopFwdSm90ILi2EN4cute5tupleIJNS5_1CILi1EEES8_S8_EEENS6_IJNS7_ILi64EEESA_SA_EEELi512ENS_10bfloat16_tEfNS_4arch4Sm90ELb1ELb0ELb1ELb1ELb1ELb0ELb0ELb0ELb0ELb1ELb1ELb0EEENS1_21CollectiveEpilogueFwdINS6_IJSA_NS7_ILi512EEESA_EEES9_SC_SE_Li256ELb1ELb1ELb1ELb0EEENS1_36VarlenDynamicPersistentTileSchedulerILi64ELi64ELi256ELi128ELb1ELb1ELb1ELb1ELb1ELb1EEEEEEEEEvNT_6ParamsE,"a",@progbits
	.sectionflags	@""
	.align	4
.nv.constant0._ZN7cutlass13device_kernelIN5flash11enable_sm90INS1_16FlashAttnFwdSm90INS1_25CollectiveMainloopFwdSm90ILi2EN4cute5tupleIJNS5_1CILi1EEES8_S8_EEENS6_IJNS7_ILi64EEESA_SA_EEELi512ENS_10bfloat16_tEfNS_4arch4Sm90ELb1ELb0ELb1ELb1ELb1ELb0ELb0ELb0ELb0ELb1ELb1ELb0EEENS1_21CollectiveEpilogueFwdINS6_IJSA_NS7_ILi512EEESA_EEES9_SC_SE_Li256ELb1ELb1ELb1ELb0EEENS1_36VarlenDynamicPersistentTileSchedulerILi64ELi64ELi256ELi128ELb1ELb1ELb1ELb1ELb1ELb1EEEEEEEEEvNT_6ParamsE:
	.zero		3328


//--------------------- .nv.constant0._ZN7cutlass13device_kernelIN5flash11enable_sm90INS1_16FlashAttnFwdSm90INS1_25CollectiveMainloopFwdSm90ILi2EN4cute5tupleIJNS5_1CILi1EEES8_S8_EEENS6_IJNS7_ILi64EEESA_SA_EEELi512ENS_10bfloat16_tEfNS_4arch4Sm90ELb1ELb0ELb1ELb1ELb1ELb1ELb0ELb0ELb0ELb1ELb1ELb0EEENS1_21CollectiveEpilogueFwdINS6_IJSA_NS7_ILi512EEESA_EEES9_SC_SE_Li256ELb1ELb1ELb1ELb0EEENS1_36VarlenDynamicPersistentTileSchedulerILi64ELi64ELi256ELi128ELb1ELb1ELb1ELb1ELb1ELb1EEEEEEEEEvNT_6ParamsE --------------------------
	.section	.nv.constant0._ZN7cutlass13device_kernelIN5flash11enable_sm90INS1_16FlashAttnFwdSm90INS1_25CollectiveMainloopFwdSm90ILi2EN4cute5tupleIJNS5_1CILi1EEES8_S8_EEENS6_IJNS7_ILi64EEESA_SA_EEELi512ENS_10bfloat16_tEfNS_4arch4Sm90ELb1ELb0ELb1ELb1ELb1ELb1ELb0ELb0ELb0ELb1ELb1ELb0EEENS1_21CollectiveEpilogueFwdINS6_IJSA_NS7_ILi512EEESA_EEES9_SC_SE_Li256ELb1ELb1ELb1ELb0EEENS1_36VarlenDynamicPersistentTileSchedulerILi64ELi64ELi256ELi128ELb1ELb1ELb1ELb1ELb1ELb1EEEEEEEEEvNT_6ParamsE,"a",@progbits
	.sectionflags	@""
	.align	4
.nv.constant0._ZN7cutlass13device_kernelIN5flash11enable_sm90INS1_16FlashAttnFwdSm90INS1_25CollectiveMainloopFwdSm90ILi2EN4cute5tupleIJNS5_1CILi1EEES8_S8_EEENS6_IJNS7_ILi64EEESA_SA_EEELi512ENS_10bfloat16_tEfNS_4arch4Sm90ELb1ELb0ELb1ELb1ELb1ELb1ELb0ELb0ELb0ELb1ELb1ELb0EEENS1_21CollectiveEpilogueFwdINS6_IJSA_NS7_ILi512EEESA_EEES9_SC_SE_Li256ELb1ELb1ELb1ELb0EEENS1_36VarlenDynamicPersistentTileSchedulerILi64ELi64ELi256ELi128ELb1ELb1ELb1ELb1ELb1ELb1EEEEEEEEEvNT_6ParamsE:
	.zero		3328


//--------------------- .nv.constant0._ZN7cutlass13device_kernelIN5flash11enable_sm90INS1_16FlashAttnFwdSm90INS1_25CollectiveMainloopFwdSm90ILi2EN4cute5tupleIJNS5_1CILi1EEES8_S8_EEENS6_IJNS7_ILi64EEESA_SA_EEELi512ENS_10bfloat16_tEfNS_4arch4Sm90ELb1ELb0ELb1ELb1ELb1ELb0ELb1ELb0ELb0ELb1ELb1ELb0EEENS1_21CollectiveEpilogueFwdINS6_IJSA_NS7_ILi512EEESA_EEES9_SC_SE_Li256ELb1ELb1ELb1ELb0EEENS1_36VarlenDynamicPersistentTileSchedulerILi64ELi64ELi256ELi128ELb1ELb1ELb1ELb1ELb1ELb1EEEEEEEEEvNT_6ParamsE --------------------------
	.section	.nv.constant0._ZN7cutlass13device_kernelIN5flash11enable_sm90INS1_16FlashAttnFwdSm90INS1_25CollectiveMainloopFwdSm90ILi2EN4cute5tupleIJNS5_1CILi1EEES8_S8_EEENS6_IJNS7_ILi64EEESA_SA_EEELi512ENS_10bfloat16_tEfNS_4arch4Sm90ELb1ELb0ELb1ELb1ELb1ELb0ELb1ELb0ELb0ELb1ELb1ELb0EEENS1_21CollectiveEpilogueFwdINS6_IJSA_NS7_ILi512EEESA_EEES9_SC_SE_Li256ELb1ELb1ELb1ELb0EEENS1_36VarlenDynamicPersistentTileSchedulerILi64ELi64ELi256ELi128ELb1ELb1ELb1ELb1ELb1ELb1EEEEEEEEEvNT_6ParamsE,"a",@progbits
	.sectionflags	@""
	.align	4
.nv.constant0._ZN7cutlass13device_kernelIN5flash11enable_sm90INS1_16FlashAttnFwdSm90INS1_25CollectiveMainloopFwdSm90ILi2EN4cute5tupleIJNS5_1CILi1EEES8_S8_EEENS6_IJNS7_ILi64EEESA_SA_EEELi512ENS_10bfloat16_tEfNS_4arch4Sm90ELb1ELb0ELb1ELb1ELb1ELb0ELb1ELb0ELb0ELb1ELb1ELb0EEENS1_21CollectiveEpilogueFwdINS6_IJSA_NS7_ILi512EEESA_EEES9_SC_SE_Li256ELb1ELb1ELb1ELb0EEENS1_36VarlenDynamicPersistentTileSchedulerILi64ELi64ELi256ELi128ELb1ELb1ELb1ELb1ELb1ELb1EEEEEEEEEvNT_6ParamsE:
	.zero		3584


//--------------------- .nv.constant0._ZN7cutlass13device_kernelIN5flash11enable_sm90INS1_16FlashAttnFwdSm90INS1_25CollectiveMainloopFwdSm90ILi2EN4cute5tupleIJNS5_1CILi1EEES8_S8_EEENS6_IJNS7_ILi64EEESA_SA_EEELi512ENS_10bfloat16_tEfNS_4arch4Sm90ELb1ELb0ELb1ELb1ELb1ELb1ELb1ELb0ELb0ELb1ELb1ELb0EEENS1_21CollectiveEpilogueFwdINS6_IJSA_NS7_ILi512EEESA_EEES9_SC_SE_Li256ELb1ELb1ELb1ELb0EEENS1_36VarlenDynamicPersistentTileSchedulerILi64ELi64ELi256ELi128ELb1ELb1ELb1ELb1ELb1ELb1EEEEEEEEEvNT_6ParamsE --------------------------
	.section	.nv.constant0._ZN7cutlass13device_kernelIN5flash11enable_sm90INS1_16FlashAttnFwdSm90INS1_25CollectiveMainloopFwdSm90ILi2EN4cute5tupleIJNS5_1CILi1EEES8_S8_EEENS6_IJNS7_ILi64EEESA_SA_EEELi512ENS_10bfloat16_tEfNS_4arch4Sm90ELb1ELb0ELb1ELb1ELb1ELb1ELb1ELb0ELb0ELb1ELb1ELb0EEENS1_21CollectiveEpilogueFwdINS6_IJSA_NS7_ILi512EEESA_EEES9_SC_SE_Li256ELb1ELb1ELb1ELb0EEENS1_36VarlenDynamicPersistentTileSchedulerILi64ELi64ELi256ELi128ELb1ELb1ELb1ELb1ELb1ELb1EEEEEEEEEvNT_6ParamsE,"a",@progbits
	.sectionflags	@""
	.align	4
.nv.constant0._ZN7cutlass13device_kernelIN5flash11enable_sm90INS1_16FlashAttnFwdSm90INS1_25CollectiveMainloopFwdSm90ILi2EN4cute5tupleIJNS5_1CILi1EEES8_S8_EEENS6_IJNS7_ILi64EEESA_SA_EEELi512ENS_10bfloat16_tEfNS_4arch4Sm90ELb1ELb0ELb1ELb1ELb1ELb1ELb1ELb0ELb0ELb1ELb1ELb0EEENS1_21CollectiveEpilogueFwdINS6_IJSA_NS7_ILi512EEESA_EEES9_SC_SE_Li256ELb1ELb1ELb1ELb0EEENS1_36VarlenDynamicPersistentTileSchedulerILi64ELi64ELi256ELi128ELb1ELb1ELb1ELb1ELb1ELb1EEEEEEEEEvNT_6ParamsE:
	.zero		3584


//--------------------- SYMBOLS --------------------------

	.type		.nv.reservedSmem.offset0,@object
	.size		.nv.reservedSmem.offset0,0x4
	.type		__assertfail,@function
